	.target	sm_80

	.elftype	@"ET_EXEC"


//--------------------- .note.nv.tkinfo           --------------------------
	.section	.note.nv.tkinfo,"",@"SHT_NOTE"
	.sectionflags	@"SHF_NOTE_NV_TKINFO"
	.tkinfo
        /*0018*/ 	.word	0x00000002
        /*0030*/ 	.string	""
        /*0030*/ 	.string	"ptxas"
        /*0030*/ 	.string	"Cuda compilation tools, release 13.0, V13.0.88"
        /*0030*/ 	.string	"Build cuda_13.0.r13.0/compiler.36424714_0"
        /*0030*/ 	.string	"-arch sm_80 -m 64 "



//--------------------- .note.nv.cuinfo           --------------------------
	.section	.note.nv.cuinfo,"",@"SHT_NOTE"
	.sectionflags	@"SHF_NOTE_NV_CUINFO"
        /*0018*/ 	.short	0x0002
        /*001a*/ 	.short	0x0050
        /*001c*/ 	.short	0x0082
	.zero		2


//--------------------- .nv.info                  --------------------------
	.section	.nv.info,"",@"SHT_CUDA_INFO"
	.align	4


	//----- nvinfo : EIATTR_REGCOUNT
	.align		4
        /*0000*/ 	.byte	0x04, 0x2f
        /*0002*/ 	.short	(.L_12 - .L_11)
	.align		4
.L_11:
        /*0004*/ 	.word	index@(_ZN7cutlass13device_kernelIN5flash19enable_sm80_to_sm89INS1_16FlashAttnFwdSm80INS1_25CollectiveMainloopFwdSm80ILi8ELi1ELb0EN4cute5tupleIJNS5_1CILi128EEENS7_ILi48EEENS7_ILi256EEEEEELi256ENS_6half_tEfNS_4arch4Sm80ELb1ELb0ELb0ELb1ELb1ELb1ELb1ELb1EEENS1_21CollectiveEpilogueFwdINS6_IJS8_SA_S9_EEENS6_IJNS7_ILi1EEESI_SI_EEESC_SE_Li256ELb1ELb1ELb1ELb0EEENS1_36VarlenDynamicPersistentTileSchedulerILi128ELi48ELi256ELi256ELb1ELb1ELb0ELb1ELb1ELb1EEEEEEEEEvNT_6ParamsE)
        /*0008*/ 	.word	0x000000ff


	//----- nvinfo : EIATTR_FRAME_SIZE
	.align		4
.L_12:
        /*000c*/ 	.byte	0x04, 0x11
        /*000e*/ 	.short	(.L_14 - .L_13)
	.align		4
.L_13:
        /*0010*/ 	.word	index@($__internal_52_$__cuda_sm70_votesync_ballot)
        /*0014*/ 	.word	0x00000000


	//----- nvinfo : EIATTR_FRAME_SIZE
	.align		4
.L_14:
        /*0018*/ 	.byte	0x04, 0x11
        /*001a*/ 	.short	(.L_16 - .L_15)
	.align		4
.L_15:
        /*001c*/ 	.word	index@($__internal_51_$__cuda_sm70_shflsync_up_p)
        /*0020*/ 	.word	0x00000000


	//----- nvinfo : EIATTR_FRAME_SIZE
	.align		4
.L_16:
        /*0024*/ 	.byte	0x04, 0x11
        /*0026*/ 	.short	(.L_18 - .L_17)
	.align		4
.L_17:
        /*0028*/ 	.word	index@($__internal_50_$__cuda_sm70_shflsync_idx_p)
        /*002c*/ 	.word	0x00000000


	//----- nvinfo : EIATTR_FRAME_SIZE
	.align		4
.L_18:
        /*0030*/ 	.byte	0x04, 0x11
        /*0032*/ 	.short	(.L_20 - .L_19)
	.align		4
.L_19:
        /*0034*/ 	.word	index@($__internal_49_$__cuda_sm70_shflsync_bfly_p)
        /*0038*/ 	.word	0x00000000


	//----- nvinfo : EIATTR_FRAME_SIZE
	.align		4
.L_20:
        /*003c*/ 	.byte	0x04, 0x11
        /*003e*/ 	.short	(.L_22 - .L_21)
	.align		4
.L_21:
        /*0040*/ 	.word	index@(_ZN7cutlass13device_kernelIN5flash19enable_sm80_to_sm89INS1_16FlashAttnFwdSm80INS1_25CollectiveMainloopFwdSm80ILi8ELi1ELb0EN4cute5tupleIJNS5_1CILi128EEENS7_ILi48EEENS7_ILi256EEEEEELi256ENS_6half_tEfNS_4arch4Sm80ELb1ELb0ELb0ELb1ELb1ELb1ELb1ELb1EEENS1_21CollectiveEpilogueFwdINS6_IJS8_SA_S9_EEENS6_IJNS7_ILi1EEESI_SI_EEESC_SE_Li256ELb1ELb1ELb1ELb0EEENS1_36VarlenDynamicPersistentTileSchedulerILi128ELi48ELi256ELi256ELb1ELb1ELb0ELb1ELb1ELb1EEEEEEEEEvNT_6ParamsE)
        /*0044*/ 	.word	0x00000198


	//----- nvinfo : EIATTR_REGCOUNT
	.align		4
.L_22:
        /*0048*/ 	.byte	0x04, 0x2f
        /*004a*/ 	.short	(.L_24 - .L_23)
	.align		4
.L_23:
        /*004c*/ 	.word	index@(_ZN7cutlass13device_kernelIN5flash19enable_sm80_to_sm89INS1_16FlashAttnFwdSm80INS1_25CollectiveMainloopFwdSm80ILi8ELi1ELb0EN4cute5tupleIJNS5_1CILi128EEENS7_ILi64EEENS7_ILi256EEEEEELi256ENS_6half_tEfNS_4arch4Sm80ELb1ELb0ELb0ELb1ELb1ELb0ELb1ELb1EEENS1_21CollectiveEpilogueFwdINS6_IJS8_SA_S9_EEENS6_IJNS7_ILi1EEESI_SI_EEESC_SE_Li256ELb1ELb1ELb1ELb0EEENS1_36VarlenDynamicPersistentTileSchedulerILi128ELi64ELi256ELi256ELb1ELb1ELb0ELb1ELb1ELb1EEEEEEEEEvNT_6ParamsE)
        /*0050*/ 	.word	0x000000ff


	//----- nvinfo : EIATTR_FRAME_SIZE
	.align		4
.L_24:
        /*0054*/ 	.byte	0x04, 0x11
        /*0056*/ 	.short	(.L_26 - .L_25)
	.align		4
.L_25:
        /*0058*/ 	.word	index@($__internal_48_$__cuda_sm70_votesync_ballot)
        /*005c*/ 	.word	0x00000000


	//----- nvinfo : EIATTR_FRAME_SIZE
	.align		4
.L_26:
        /*0060*/ 	.byte	0x04, 0x11
        /*0062*/ 	.short	(.L_28 - .L_27)
	.align		4
.L_27:
        /*0064*/ 	.word	index@($__internal_47_$__cuda_sm70_shflsync_up_p)
        /*0068*/ 	.word	0x00000000


	//----- nvinfo : EIATTR_FRAME_SIZE
	.align		4
.L_28:
        /*006c*/ 	.byte	0x04, 0x11
        /*006e*/ 	.short	(.L_30 - .L_29)
	.align		4
.L_29:
        /*0070*/ 	.word	index@($__internal_46_$__cuda_sm70_shflsync_idx_p)
        /*0074*/ 	.word	0x00000000


	//----- nvinfo : EIATTR_FRAME_SIZE
	.align		4
.L_30:
        /*0078*/ 	.byte	0x04, 0x11
        /*007a*/ 	.short	(.L_32 - .L_31)
	.align		4
.L_31:
        /*007c*/ 	.word	index@($__internal_45_$__cuda_sm70_shflsync_bfly_p)
        /*0080*/ 	.word	0x00000000


	//----- nvinfo : EIATTR_FRAME_SIZE
	.align		4
.L_32:
        /*0084*/ 	.byte	0x04, 0x11
        /*0086*/ 	.short	(.L_34 - .L_33)
	.align		4
.L_33:
        /*0088*/ 	.word	index@(_ZN7cutlass13device_kernelIN5flash19enable_sm80_to_sm89INS1_16FlashAttnFwdSm80INS1_25CollectiveMainloopFwdSm80ILi8ELi1ELb0EN4cute5tupleIJNS5_1CILi128EEENS7_ILi64EEENS7_ILi256EEEEEELi256ENS_6half_tEfNS_4arch4Sm80ELb1ELb0ELb0ELb1ELb1ELb0ELb1ELb1EEENS1_21CollectiveEpilogueFwdINS6_IJS8_SA_S9_EEENS6_IJNS7_ILi1EEESI_SI_EEESC_SE_Li256ELb1ELb1ELb1ELb0EEENS1_36VarlenDynamicPersistentTileSchedulerILi128ELi64ELi256ELi256ELb1ELb1ELb0ELb1ELb1ELb1EEEEEEEEEvNT_6ParamsE)
        /*008c*/ 	.word	0x00000038


	//----- nvinfo : EIATTR_REGCOUNT
	.align		4
.L_34:
        /*0090*/ 	.byte	0x04, 0x2f
        /*0092*/ 	.short	(.L_36 - .L_35)
	.align		4
.L_35:
        /*0094*/ 	.word	index@(_ZN7cutlass13device_kernelIN5flash19enable_sm80_to_sm89INS1_16FlashAttnFwdSm80INS1_25CollectiveMainloopFwdSm80ILi8ELi1ELb0EN4cute5tupleIJNS5_1CILi128EEENS7_ILi96EEENS7_ILi256EEEEEELi256ENS_6half_tEfNS_4arch4Sm80ELb1ELb0ELb0ELb0ELb1ELb0ELb1ELb1EEENS1_21CollectiveEpilogueFwdINS6_IJS8_SA_S9_EEENS6_IJNS7_ILi1EEESI_SI_EEESC_SE_Li256ELb0ELb1ELb1ELb0EEENS1_30DynamicPersistentTileSchedulerILi256ELi256ELb1ELb1ELb0EEEEEEEEEvNT_6ParamsE)
        /*0098*/ 	.word	0x000000ff


	//----- nvinfo : EIATTR_FRAME_SIZE
	.align		4
.L_36:
        /*009c*/ 	.byte	0x04, 0x11
        /*009e*/ 	.short	(.L_38 - .L_37)
	.align		4
.L_37:
        /*00a0*/ 	.word	index@($__internal_44_$__cuda_sm70_shflsync_idx_p)
        /*00a4*/ 	.word	0x00000000


	//----- nvinfo : EIATTR_FRAME_SIZE
	.align		4
.L_38:
        /*00a8*/ 	.byte	0x04, 0x11
        /*00aa*/ 	.short	(.L_40 - .L_39)
	.align		4
.L_39:
        /*00ac*/ 	.word	index@($__internal_43_$__cuda_sm70_shflsync_bfly_p)
        /*00b0*/ 	.word	0x00000000


	//----- nvinfo : EIATTR_FRAME_SIZE
	.align		4
.L_40:
        /*00b4*/ 	.byte	0x04, 0x11
        /*00b6*/ 	.short	(.L_42 - .L_41)
	.align		4
.L_41:
        /*00b8*/ 	.word	index@(_ZN7cutlass13device_kernelIN5flash19enable_sm80_to_sm89INS1_16FlashAttnFwdSm80INS1_25CollectiveMainloopFwdSm80ILi8ELi1ELb0EN4cute5tupleIJNS5_1CILi128EEENS7_ILi96EEENS7_ILi256EEEEEELi256ENS_6half_tEfNS_4arch4Sm80ELb1ELb0ELb0ELb0ELb1ELb0ELb1ELb1EEENS1_21CollectiveEpilogueFwdINS6_IJS8_SA_S9_EEENS6_IJNS7_ILi1EEESI_SI_EEESC_SE_Li256ELb0ELb1ELb1ELb0EEENS1_30DynamicPersistentTileSchedulerILi256ELi256ELb1ELb1ELb0EEEEEEEEEvNT_6ParamsE)
        /*00bc*/ 	.word	0x00000198


	//----- nvinfo : EIATTR_REGCOUNT
	.align		4
.L_42:
        /*00c0*/ 	.byte	0x04, 0x2f
        /*00c2*/ 	.short	(.L_44 - .L_43)
	.align		4
.L_43:
        /*00c4*/ 	.word	index@(_ZN7cutlass13device_kernelIN5flash19enable_sm80_to_sm89INS1_16FlashAttnFwdSm80INS1_25CollectiveMainloopFwdSm80ILi8ELi1ELb0EN4cute5tupleIJNS5_1CILi128EEENS7_ILi48EEENS7_ILi256EEEEEELi256ENS_6half_tEfNS_4arch4Sm80ELb0ELb1ELb0ELb1ELb1ELb1ELb1ELb1EEENS1_21CollectiveEpilogueFwdINS6_IJS8_SA_S9_EEENS6_IJNS7_ILi1EEESI_SI_EEESC_SE_Li256ELb1ELb1ELb1ELb0EEENS1_36VarlenDynamicPersistentTileSchedulerILi128ELi48ELi256ELi256ELb1ELb1ELb0ELb1ELb0ELb1EEEEEEEEEvNT_6ParamsE)
        /*00c8*/ 	.word	0x000000ff


	//----- nvinfo : EIATTR_FRAME_SIZE
	.align		4
.L_44:
        /*00cc*/ 	.byte	0x04, 0x11
        /*00ce*/ 	.short	(.L_46 - .L_45)
	.align		4
.L_45:
        /*00d0*/ 	.word	index@($__internal_42_$__cuda_sm70_votesync_ballot)
        /*00d4*/ 	.word	0x00000000


	//----- nvinfo : EIATTR_FRAME_SIZE
	.align		4
.L_46:
        /*00d8*/ 	.byte	0x04, 0x11
        /*00da*/ 	.short	(.L_48 - .L_47)
	.align		4
.L_47:
        /*00dc*/ 	.word	index@($__internal_41_$__cuda_sm70_shflsync_up_p)
        /*00e0*/ 	.word	0x00000000


	//----- nvinfo : EIATTR_FRAME_SIZE
	.align		4
.L_48:
        /*00e4*/ 	.byte	0x04, 0x11
        /*00e6*/ 	.short	(.L_50 - .L_49)
	.align		4
.L_49:
        /*00e8*/ 	.word	index@($__internal_40_$__cuda_sm70_shflsync_idx_p)
        /*00ec*/ 	.word	0x00000000


	//----- nvinfo : EIATTR_FRAME_SIZE
	.align		4
.L_50:
        /*00f0*/ 	.byte	0x04, 0x11
        /*00f2*/ 	.short	(.L_52 - .L_51)
	.align		4
.L_51:
        /*00f4*/ 	.word	index@($__internal_39_$__cuda_sm70_shflsync_bfly_p)
        /*00f8*/ 	.word	0x00000000


	//----- nvinfo : EIATTR_FRAME_SIZE
	.align		4
.L_52:
        /*00fc*/ 	.byte	0x04, 0x11
        /*00fe*/ 	.short	(.L_54 - .L_53)
	.align		4
.L_53:
        /*0100*/ 	.word	index@($_ZN7cutlass13device_kernelIN5flash19enable_sm80_to_sm89INS1_16FlashAttnFwdSm80INS1_25CollectiveMainloopFwdSm80ILi8ELi1ELb0EN4cute5tupleIJNS5_1CILi128EEENS7_ILi48EEENS7_ILi256EEEEEELi256ENS_6half_tEfNS_4arch4Sm80ELb0ELb1ELb0ELb1ELb1ELb1ELb1ELb1EEENS1_21CollectiveEpilogueFwdINS6_IJS8_SA_S9_EEENS6_IJNS7_ILi1EEESI_SI_EEESC_SE_Li256ELb1ELb1ELb1ELb0EEENS1_36VarlenDynamicPersistentTileSchedulerILi128ELi48ELi256ELi256ELb1ELb1ELb0ELb1ELb0ELb1EEEEEEEEEvNT_6ParamsE$_ZZN5flash25CollectiveMainloopFwdSm80ILi8ELi1ELb0EN4cute5tupleIJNS1_1CILi128EEENS3_ILi48EEENS3_ILi256EEEEEELi256EN7cutlass6half_tEfNS8_4arch4Sm80ELb0ELb1ELb0ELb1ELb1ELb1ELb1ELb1EE3mmaINS_16FlashAttnFwdSm80ISC_NS_21CollectiveEpilogueFwdINS2_IJS4_S6_S5_EEENS2_IJNS3_ILi1EEESH_SH_EEES9_SB_Li256ELb1ELb1ELb1ELb0EEENS_36VarlenDynamicPersistentTileSchedulerILi128ELi48ELi256ELi256ELb1ELb1ELb0ELb1ELb0ELb1EEEE13SharedStorageENS1_6TensorINS1_11ArrayEngineIfLm128EEENS1_6LayoutINS2_IJNS2_IJNS3_ILi2EEESS_EEESH_NS3_ILi32EEEEEENS2_IJNS2_IJSH_SS_EEENS3_ILi0EEENS3_ILi4EEEEEEEEEENS_7SoftmaxILi2ELi0EEEEEbRKNSC_6ParamsERT0_RT1_iRKNS_16SeqlenInfoQKNewKILb1ELb1EEENS2_IJiiiiEEERT_ENKUlvE_clEv)
        /*0104*/ 	.word	0x00000000


	//----- nvinfo : EIATTR_FRAME_SIZE
	.align		4
.L_54:
        /*0108*/ 	.byte	0x04, 0x11
        /*010a*/ 	.short	(.L_56 - .L_55)
	.align		4
.L_55:
        /*010c*/ 	.word	index@(_ZN7cutlass13device_kernelIN5flash19enable_sm80_to_sm89INS1_16FlashAttnFwdSm80INS1_25CollectiveMainloopFwdSm80ILi8ELi1ELb0EN4cute5tupleIJNS5_1CILi128EEENS7_ILi48EEENS7_ILi256EEEEEELi256ENS_6half_tEfNS_4arch4Sm80ELb0ELb1ELb0ELb1ELb1ELb1ELb1ELb1EEENS1_21CollectiveEpilogueFwdINS6_IJS8_SA_S9_EEENS6_IJNS7_ILi1EEESI_SI_EEESC_SE_Li256ELb1ELb1ELb1ELb0EEENS1_36VarlenDynamicPersistentTileSchedulerILi128ELi48ELi256ELi256ELb1ELb1ELb0ELb1ELb0ELb1EEEEEEEEEvNT_6ParamsE)
        /*0110*/ 	.word	0x000001e8


	//----- nvinfo : EIATTR_REGCOUNT
	.align		4
.L_56:
        /*0114*/ 	.byte	0x04, 0x2f
        /*0116*/ 	.short	(.L_58 - .L_57)
	.align		4
.L_57:
        /*0118*/ 	.word	index@(_ZN7cutlass13device_kernelIN5flash19enable_sm80_to_sm89INS1_16FlashAttnFwdSm80INS1_25CollectiveMainloopFwdSm80ILi8ELi1ELb0EN4cute5tupleIJNS5_1CILi128EEENS7_ILi64EEENS7_ILi256EEEEEELi256ENS_6half_tEfNS_4arch4Sm80ELb0ELb1ELb0ELb1ELb1ELb0ELb1ELb1EEENS1_21CollectiveEpilogueFwdINS6_IJS8_SA_S9_EEENS6_IJNS7_ILi1EEESI_SI_EEESC_SE_Li256ELb1ELb1ELb1ELb0EEENS1_36VarlenDynamicPersistentTileSchedulerILi128ELi64ELi256ELi256ELb1ELb1ELb0ELb1ELb0ELb1EEEEEEEEEvNT_6ParamsE)
        /*011c*/ 	.word	0x000000ff


	//----- nvinfo : EIATTR_FRAME_SIZE
	.align		4
.L_58:
        /*0120*/ 	.byte	0x04, 0x11
        /*0122*/ 	.short	(.L_60 - .L_59)
	.align		4
.L_59:
        /*0124*/ 	.word	index@($__internal_38_$__cuda_sm70_votesync_ballot)
        /*0128*/ 	.word	0x00000000


	//----- nvinfo : EIATTR_FRAME_SIZE
	.align		4
.L_60:
        /*012c*/ 	.byte	0x04, 0x11
        /*012e*/ 	.short	(.L_62 - .L_61)
	.align		4
.L_61:
        /*0130*/ 	.word	index@($__internal_37_$__cuda_sm70_shflsync_up_p)
        /*0134*/ 	.word	0x00000000


	//----- nvinfo : EIATTR_FRAME_SIZE
	.align		4
.L_62:
        /*0138*/ 	.byte	0x04, 0x11
        /*013a*/ 	.short	(.L_64 - .L_63)
	.align		4
.L_63:
        /*013c*/ 	.word	index@($__internal_36_$__cuda_sm70_shflsync_idx_p)
        /*0140*/ 	.word	0x00000000


	//----- nvinfo : EIATTR_FRAME_SIZE
	.align		4
.L_64:
        /*0144*/ 	.byte	0x04, 0x11
        /*0146*/ 	.short	(.L_66 - .L_65)
	.align		4
.L_65:
        /*0148*/ 	.word	index@($__internal_35_$__cuda_sm70_shflsync_bfly_p)
        /*014c*/ 	.word	0x00000000


	//----- nvinfo : EIATTR_FRAME_SIZE
	.align		4
.L_66:
        /*0150*/ 	.byte	0x04, 0x11
        /*0152*/ 	.short	(.L_68 - .L_67)
	.align		4
.L_67:
        /*0154*/ 	.word	index@(_ZN7cutlass13device_kernelIN5flash19enable_sm80_to_sm89INS1_16FlashAttnFwdSm80INS1_25CollectiveMainloopFwdSm80ILi8ELi1ELb0EN4cute5tupleIJNS5_1CILi128EEENS7_ILi64EEENS7_ILi256EEEEEELi256ENS_6half_tEfNS_4arch4Sm80ELb0ELb1ELb0ELb1ELb1ELb0ELb1ELb1EEENS1_21CollectiveEpilogueFwdINS6_IJS8_SA_S9_EEENS6_IJNS7_ILi1EEESI_SI_EEESC_SE_Li256ELb1ELb1ELb1ELb0EEENS1_36VarlenDynamicPersistentTileSchedulerILi128ELi64ELi256ELi256ELb1ELb1ELb0ELb1ELb0ELb1EEEEEEEEEvNT_6ParamsE)
        /*0158*/ 	.word	0x00000030


	//----- nvinfo : EIATTR_REGCOUNT
	.align		4
.L_68:
        /*015c*/ 	.byte	0x04, 0x2f
        /*015e*/ 	.short	(.L_70 - .L_69)
	.align		4
.L_69:
        /*0160*/ 	.word	index@(_ZN7cutlass13device_kernelIN5flash19enable_sm80_to_sm89INS1_16FlashAttnFwdSm80INS1_25CollectiveMainloopFwdSm80ILi8ELi1ELb0EN4cute5tupleIJNS5_1CILi128EEENS7_ILi64EEENS7_ILi256EEEEEELi256ENS_6half_tEfNS_4arch4Sm80ELb0ELb1ELb0ELb0ELb1ELb0ELb1ELb1EEENS1_21CollectiveEpilogueFwdINS6_IJS8_SA_S9_EEENS6_IJNS7_ILi1EEESI_SI_EEESC_SE_Li256ELb0ELb1ELb1ELb0EEENS1_19SingleTileSchedulerILb0ELb1ELb1ELi128EEEEEEEEEvNT_6ParamsE)
        /*0164*/ 	.word	0x000000ff


	//----- nvinfo : EIATTR_FRAME_SIZE
	.align		4
.L_70:
        /*0168*/ 	.byte	0x04, 0x11
        /*016a*/ 	.short	(.L_72 - .L_71)
	.align		4
.L_71:
        /*016c*/ 	.word	index@(_ZN7cutlass13device_kernelIN5flash19enable_sm80_to_sm89INS1_16FlashAttnFwdSm80INS1_25CollectiveMainloopFwdSm80ILi8ELi1ELb0EN4cute5tupleIJNS5_1CILi128EEENS7_ILi64EEENS7_ILi256EEEEEELi256ENS_6half_tEfNS_4arch4Sm80ELb0ELb1ELb0ELb0ELb1ELb0ELb1ELb1EEENS1_21CollectiveEpilogueFwdINS6_IJS8_SA_S9_EEENS6_IJNS7_ILi1EEESI_SI_EEESC_SE_Li256ELb0ELb1ELb1ELb0EEENS1_19SingleTileSchedulerILb0ELb1ELb1ELi128EEEEEEEEEvNT_6ParamsE)
        /*0170*/ 	.word	0x00000000


	//----- nvinfo : EIATTR_REGCOUNT
	.align		4
.L_72:
        /*0174*/ 	.byte	0x04, 0x2f
        /*0176*/ 	.short	(.L_74 - .L_73)
	.align		4
.L_73:
        /*0178*/ 	.word	index@(_ZN7cutlass13device_kernelIN5flash19enable_sm80_to_sm89INS1_16FlashAttnFwdSm80INS1_25CollectiveMainloopFwdSm80ILi8ELi1ELb0EN4cute5tupleIJNS5_1CILi128EEENS7_ILi48EEENS7_ILi256EEEEEELi256ENS_6half_tEfNS_4arch4Sm80ELb0ELb0ELb0ELb1ELb1ELb1ELb1ELb1EEENS1_21CollectiveEpilogueFwdINS6_IJS8_SA_S9_EEENS6_IJNS7_ILi1EEESI_SI_EEESC_SE_Li256ELb1ELb1ELb1ELb0EEENS1_36VarlenDynamicPersistentTileSchedulerILi128ELi48ELi256ELi256ELb1ELb1ELb0ELb0ELb1ELb1EEEEEEEEEvNT_6ParamsE)
        /*017c*/ 	.word	0x000000ff


	//----- nvinfo : EIATTR_FRAME_SIZE
	.align		4
.L_74:
        /*0180*/ 	.byte	0x04, 0x11
        /*0182*/ 	.short	(.L_76 - .L_75)
	.align		4
.L_75:
        /*0184*/ 	.word	index@($__internal_34_$__cuda_sm70_votesync_ballot)
        /*0188*/ 	.word	0x00000000


	//----- nvinfo : EIATTR_FRAME_SIZE
	.align		4
.L_76:
        /*018c*/ 	.byte	0x04, 0x11
        /*018e*/ 	.short	(.L_78 - .L_77)
	.align		4
.L_77:
        /*0190*/ 	.word	index@($__internal_33_$__cuda_sm70_shflsync_up_p)
        /*0194*/ 	.word	0x00000000


	//----- nvinfo : EIATTR_FRAME_SIZE
	.align		4
.L_78:
        /*0198*/ 	.byte	0x04, 0x11
        /*019a*/ 	.short	(.L_80 - .L_79)
	.align		4
.L_79:
        /*019c*/ 	.word	index@($__internal_32_$__cuda_sm70_shflsync_idx_p)
        /*01a0*/ 	.word	0x00000000


	//----- nvinfo : EIATTR_FRAME_SIZE
	.align		4
.L_80:
        /*01a4*/ 	.byte	0x04, 0x11
        /*01a6*/ 	.short	(.L_82 - .L_81)
	.align		4
.L_81:
        /*01a8*/ 	.word	index@($__internal_31_$__cuda_sm70_shflsync_bfly_p)
        /*01ac*/ 	.word	0x00000000


	//----- nvinfo : EIATTR_FRAME_SIZE
	.align		4
.L_82:
        /*01b0*/ 	.byte	0x04, 0x11
        /*01b2*/ 	.short	(.L_84 - .L_83)
	.align		4
.L_83:
        /*01b4*/ 	.word	index@(_ZN7cutlass13device_kernelIN5flash19enable_sm80_to_sm89INS1_16FlashAttnFwdSm80INS1_25CollectiveMainloopFwdSm80ILi8ELi1ELb0EN4cute5tupleIJNS5_1CILi128EEENS7_ILi48EEENS7_ILi256EEEEEELi256ENS_6half_tEfNS_4arch4Sm80ELb0ELb0ELb0ELb1ELb1ELb1ELb1ELb1EEENS1_21CollectiveEpilogueFwdINS6_IJS8_SA_S9_EEENS6_IJNS7_ILi1EEESI_SI_EEESC_SE_Li256ELb1ELb1ELb1ELb0EEENS1_36VarlenDynamicPersistentTileSchedulerILi128ELi48ELi256ELi256ELb1ELb1ELb0ELb0ELb1ELb1EEEEEEEEEvNT_6ParamsE)
        /*01b8*/ 	.word	0x00000190


	//----- nvinfo : EIATTR_REGCOUNT
	.align		4
.L_84:
        /*01bc*/ 	.byte	0x04, 0x2f
        /*01be*/ 	.short	(.L_86 - .L_85)
	.align		4
.L_85:
        /*01c0*/ 	.word	index@(_ZN7cutlass13device_kernelIN5flash19enable_sm80_to_sm89INS1_16FlashAttnFwdSm80INS1_25CollectiveMainloopFwdSm80ILi8ELi1ELb0EN4cute5tupleIJNS5_1CILi128EEENS7_ILi64EEENS7_ILi256EEEEEELi256ENS_6half_tEfNS_4arch4Sm80ELb0ELb0ELb0ELb1ELb1ELb0ELb1ELb1EEENS1_21CollectiveEpilogueFwdINS6_IJS8_SA_S9_EEENS6_IJNS7_ILi1EEESI_SI_EEESC_SE_Li256ELb1ELb1ELb1ELb0EEENS1_36VarlenDynamicPersistentTileSchedulerILi128ELi64ELi256ELi256ELb1ELb1ELb0ELb0ELb1ELb1EEEEEEEEEvNT_6ParamsE)
        /*01c4*/ 	.word	0x000000ff


	//----- nvinfo : EIATTR_FRAME_SIZE
	.align		4
.L_86:
        /*01c8*/ 	.byte	0x04, 0x11
        /*01ca*/ 	.short	(.L_88 - .L_87)
	.align		4
.L_87:
        /*01cc*/ 	.word	index@($__internal_30_$__cuda_sm70_votesync_ballot)
        /*01d0*/ 	.word	0x00000000


	//----- nvinfo : EIATTR_FRAME_SIZE
	.align		4
.L_88:
        /*01d4*/ 	.byte	0x04, 0x11
        /*01d6*/ 	.short	(.L_90 - .L_89)
	.align		4
.L_89:
        /*01d8*/ 	.word	index@($__internal_29_$__cuda_sm70_shflsync_up_p)
        /*01dc*/ 	.word	0x00000000


	//----- nvinfo : EIATTR_FRAME_SIZE
	.align		4
.L_90:
        /*01e0*/ 	.byte	0x04, 0x11
        /*01e2*/ 	.short	(.L_92 - .L_91)
	.align		4
.L_91:
        /*01e4*/ 	.word	index@($__internal_28_$__cuda_sm70_shflsync_idx_p)
        /*01e8*/ 	.word	0x00000000


	//----- nvinfo : EIATTR_FRAME_SIZE
	.align		4
.L_92:
        /*01ec*/ 	.byte	0x04, 0x11
        /*01ee*/ 	.short	(.L_94 - .L_93)
	.align		4
.L_93:
        /*01f0*/ 	.word	index@($__internal_27_$__cuda_sm70_shflsync_bfly_p)
        /*01f4*/ 	.word	0x00000000


	//----- nvinfo : EIATTR_FRAME_SIZE
	.align		4
.L_94:
        /*01f8*/ 	.byte	0x04, 0x11
        /*01fa*/ 	.short	(.L_96 - .L_95)
	.align		4
.L_95:
        /*01fc*/ 	.word	index@(_ZN7cutlass13device_kernelIN5flash19enable_sm80_to_sm89INS1_16FlashAttnFwdSm80INS1_25CollectiveMainloopFwdSm80ILi8ELi1ELb0EN4cute5tupleIJNS5_1CILi128EEENS7_ILi64EEENS7_ILi256EEEEEELi256ENS_6half_tEfNS_4arch4Sm80ELb0ELb0ELb0ELb1ELb1ELb0ELb1ELb1EEENS1_21CollectiveEpilogueFwdINS6_IJS8_SA_S9_EEENS6_IJNS7_ILi1EEESI_SI_EEESC_SE_Li256ELb1ELb1ELb1ELb0EEENS1_36VarlenDynamicPersistentTileSchedulerILi128ELi64ELi256ELi256ELb1ELb1ELb0ELb0ELb1ELb1EEEEEEEEEvNT_6ParamsE)
        /*0200*/ 	.word	0x00000158


	//----- nvinfo : EIATTR_REGCOUNT
	.align		4
.L_96:
        /*0204*/ 	.byte	0x04, 0x2f
        /*0206*/ 	.short	(.L_98 - .L_97)
	.align		4
.L_97:
        /*0208*/ 	.word	index@(_ZN7cutlass13device_kernelIN5flash19enable_sm80_to_sm89INS1_16FlashAttnFwdSm80INS1_25CollectiveMainloopFwdSm80ILi8ELi1ELb0EN4cute5tupleIJNS5_1CILi128EEENS7_ILi96EEENS7_ILi256EEEEEELi256ENS_6half_tEfNS_4arch4Sm80ELb0ELb0ELb0ELb0ELb1ELb0ELb1ELb1EEENS1_21CollectiveEpilogueFwdINS6_IJS8_SA_S9_EEENS6_IJNS7_ILi1EEESI_SI_EEESC_SE_Li256ELb0ELb1ELb1ELb0EEENS1_19SingleTileSchedulerILb0ELb1ELb1ELi128EEEEEEEEEvNT_6ParamsE)
        /*020c*/ 	.word	0x000000ff


	//----- nvinfo : EIATTR_FRAME_SIZE
	.align		4
.L_98:
        /*0210*/ 	.byte	0x04, 0x11
        /*0212*/ 	.short	(.L_100 - .L_99)
	.align		4
.L_99:
        /*0214*/ 	.word	index@(_ZN7cutlass13device_kernelIN5flash19enable_sm80_to_sm89INS1_16FlashAttnFwdSm80INS1_25CollectiveMainloopFwdSm80ILi8ELi1ELb0EN4cute5tupleIJNS5_1CILi128EEENS7_ILi96EEENS7_ILi256EEEEEELi256ENS_6half_tEfNS_4arch4Sm80ELb0ELb0ELb0ELb0ELb1ELb0ELb1ELb1EEENS1_21CollectiveEpilogueFwdINS6_IJS8_SA_S9_EEENS6_IJNS7_ILi1EEESI_SI_EEESC_SE_Li256ELb0ELb1ELb1ELb0EEENS1_19SingleTileSchedulerILb0ELb1ELb1ELi128EEEEEEEEEvNT_6ParamsE)
        /*0218*/ 	.word	0x00000048


	//----- nvinfo : EIATTR_REGCOUNT
	.align		4
.L_100:
        /*021c*/ 	.byte	0x04, 0x2f
        /*021e*/ 	.short	(.L_102 - .L_101)
	.align		4
.L_101:
        /*0220*/ 	.word	index@(_ZN7cutlass13device_kernelIN5flash19enable_sm80_to_sm89INS1_16FlashAttnFwdSm80INS1_25CollectiveMainloopFwdSm80ILi8ELi1ELb0EN4cute5tupleIJNS5_1CILi128EEENS7_ILi32EEENS7_ILi256EEEEEELi256ENS_6half_tEfNS_4arch4Sm80ELb1ELb0ELb0ELb1ELb1ELb1ELb1ELb1EEENS1_21CollectiveEpilogueFwdINS6_IJS8_SA_S9_EEENS6_IJNS7_ILi1EEESI_SI_EEESC_SE_Li256ELb1ELb1ELb1ELb0EEENS1_36VarlenDynamicPersistentTileSchedulerILi128ELi32ELi256ELi256ELb1ELb1ELb0ELb1ELb1ELb1EEEEEEEEEvNT_6ParamsE)
        /*0224*/ 	.word	0x000000ff


	//----- nvinfo : EIATTR_FRAME_SIZE
	.align		4
.L_102:
        /*0228*/ 	.byte	0x04, 0x11
        /*022a*/ 	.short	(.L_104 - .L_103)
	.align		4
.L_103:
        /*022c*/ 	.word	index@($__internal_26_$__cuda_sm70_votesync_ballot)
        /*0230*/ 	.word	0x00000000


	//----- nvinfo : EIATTR_FRAME_SIZE
	.align		4
.L_104:
        /*0234*/ 	.byte	0x04, 0x11
        /*0236*/ 	.short	(.L_106 - .L_105)
	.align		4
.L_105:
        /*0238*/ 	.word	index@($__internal_25_$__cuda_sm70_shflsync_up_p)
        /*023c*/ 	.word	0x00000000


	//----- nvinfo : EIATTR_FRAME_SIZE
	.align		4
.L_106:
        /*0240*/ 	.byte	0x04, 0x11
        /*0242*/ 	.short	(.L_108 - .L_107)
	.align		4
.L_107:
        /*0244*/ 	.word	index@($__internal_24_$__cuda_sm70_shflsync_idx_p)
        /*0248*/ 	.word	0x00000000


	//----- nvinfo : EIATTR_FRAME_SIZE
	.align		4
.L_108:
        /*024c*/ 	.byte	0x04, 0x11
        /*024e*/ 	.short	(.L_110 - .L_109)
	.align		4
.L_109:
        /*0250*/ 	.word	index@($__internal_23_$__cuda_sm70_shflsync_bfly_p)
        /*0254*/ 	.word	0x00000000


	//----- nvinfo : EIATTR_FRAME_SIZE
	.align		4
.L_110:
        /*0258*/ 	.byte	0x04, 0x11
        /*025a*/ 	.short	(.L_112 - .L_111)
	.align		4
.L_111:
        /*025c*/ 	.word	index@(_ZN7cutlass13device_kernelIN5flash19enable_sm80_to_sm89INS1_16FlashAttnFwdSm80INS1_25CollectiveMainloopFwdSm80ILi8ELi1ELb0EN4cute5tupleIJNS5_1CILi128EEENS7_ILi32EEENS7_ILi256EEEEEELi256ENS_6half_tEfNS_4arch4Sm80ELb1ELb0ELb0ELb1ELb1ELb1ELb1ELb1EEENS1_21CollectiveEpilogueFwdINS6_IJS8_SA_S9_EEENS6_IJNS7_ILi1EEESI_SI_EEESC_SE_Li256ELb1ELb1ELb1ELb0EEENS1_36VarlenDynamicPersistentTileSchedulerILi128ELi32ELi256ELi256ELb1ELb1ELb0ELb1ELb1ELb1EEEEEEEEEvNT_6ParamsE)
        /*0260*/ 	.word	0x00000048


	//----- nvinfo : EIATTR_REGCOUNT
	.align		4
.L_112:
        /*0264*/ 	.byte	0x04, 0x2f
        /*0266*/ 	.short	(.L_114 - .L_113)
	.align		4
.L_113:
        /*0268*/ 	.word	index@(_ZN7cutlass13device_kernelIN5flash19enable_sm80_to_sm89INS1_16FlashAttnFwdSm80INS1_25CollectiveMainloopFwdSm80ILi8ELi1ELb1EN4cute5tupleIJNS5_1CILi128EEENS7_ILi48EEENS7_ILi256EEEEEELi256ENS_6half_tEfNS_4arch4Sm80ELb1ELb0ELb0ELb1ELb1ELb0ELb1ELb1EEENS1_21CollectiveEpilogueFwdINS6_IJS8_SA_S9_EEENS6_IJNS7_ILi1EEESI_SI_EEESC_SE_Li256ELb1ELb1ELb1ELb0EEENS1_36VarlenDynamicPersistentTileSchedulerILi128ELi48ELi256ELi256ELb1ELb1ELb0ELb1ELb1ELb1EEEEEEEEEvNT_6ParamsE)
        /*026c*/ 	.word	0x000000ff


	//----- nvinfo : EIATTR_FRAME_SIZE
	.align		4
.L_114:
        /*0270*/ 	.byte	0x04, 0x11
        /*0272*/ 	.short	(.L_116 - .L_115)
	.align		4
.L_115:
        /*0274*/ 	.word	index@($__internal_22_$__cuda_sm70_votesync_ballot)
        /*0278*/ 	.word	0x00000000


	//----- nvinfo : EIATTR_FRAME_SIZE
	.align		4
.L_116:
        /*027c*/ 	.byte	0x04, 0x11
        /*027e*/ 	.short	(.L_118 - .L_117)
	.align		4
.L_117:
        /*0280*/ 	.word	index@($__internal_21_$__cuda_sm70_shflsync_up_p)
        /*0284*/ 	.word	0x00000000


	//----- nvinfo : EIATTR_FRAME_SIZE
	.align		4
.L_118:
        /*0288*/ 	.byte	0x04, 0x11
        /*028a*/ 	.short	(.L_120 - .L_119)
	.align		4
.L_119:
        /*028c*/ 	.word	index@($__internal_20_$__cuda_sm70_shflsync_idx_p)
        /*0290*/ 	.word	0x00000000


	//----- nvinfo : EIATTR_FRAME_SIZE
	.align		4
.L_120:
        /*0294*/ 	.byte	0x04, 0x11
        /*0296*/ 	.short	(.L_122 - .L_121)
	.align		4
.L_121:
        /*0298*/ 	.word	index@($__internal_19_$__cuda_sm70_shflsync_bfly_p)
        /*029c*/ 	.word	0x00000000


	//----- nvinfo : EIATTR_FRAME_SIZE
	.align		4
.L_122:
        /*02a0*/ 	.byte	0x04, 0x11
        /*02a2*/ 	.short	(.L_124 - .L_123)
	.align		4
.L_123:
        /*02a4*/ 	.word	index@(_ZN7cutlass13device_kernelIN5flash19enable_sm80_to_sm89INS1_16FlashAttnFwdSm80INS1_25CollectiveMainloopFwdSm80ILi8ELi1ELb1EN4cute5tupleIJNS5_1CILi128EEENS7_ILi48EEENS7_ILi256EEEEEELi256ENS_6half_tEfNS_4arch4Sm80ELb1ELb0ELb0ELb1ELb1ELb0ELb1ELb1EEENS1_21CollectiveEpilogueFwdINS6_IJS8_SA_S9_EEENS6_IJNS7_ILi1EEESI_SI_EEESC_SE_Li256ELb1ELb1ELb1ELb0EEENS1_36VarlenDynamicPersistentTileSchedulerILi128ELi48ELi256ELi256ELb1ELb1ELb0ELb1ELb1ELb1EEEEEEEEEvNT_6ParamsE)
        /*02a8*/ 	.word	0x00000220


	//----- nvinfo : EIATTR_REGCOUNT
	.align		4
.L_124:
        /*02ac*/ 	.byte	0x04, 0x2f
        /*02ae*/ 	.short	(.L_126 - .L_125)
	.align		4
.L_125:
        /*02b0*/ 	.word	index@(_ZN7cutlass13device_kernelIN5flash19enable_sm80_to_sm89INS1_16FlashAttnFwdSm80INS1_25CollectiveMainloopFwdSm80ILi8ELi1ELb1EN4cute5tupleIJNS5_1CILi128EEENS7_ILi64EEENS7_ILi256EEEEEELi256ENS_6half_tEfNS_4arch4Sm80ELb1ELb0ELb0ELb0ELb1ELb0ELb1ELb1EEENS1_21CollectiveEpilogueFwdINS6_IJS8_SA_S9_EEENS6_IJNS7_ILi1EEESI_SI_EEESC_SE_Li256ELb0ELb1ELb1ELb0EEENS1_30DynamicPersistentTileSchedulerILi256ELi256ELb1ELb1ELb0EEEEEEEEEvNT_6ParamsE)
        /*02b4*/ 	.word	0x000000ff


	//----- nvinfo : EIATTR_FRAME_SIZE
	.align		4
.L_126:
        /*02b8*/ 	.byte	0x04, 0x11
        /*02ba*/ 	.short	(.L_128 - .L_127)
	.align		4
.L_127:
        /*02bc*/ 	.word	index@($__internal_18_$__cuda_sm70_shflsync_idx_p)
        /*02c0*/ 	.word	0x00000000


	//----- nvinfo : EIATTR_FRAME_SIZE
	.align		4
.L_128:
        /*02c4*/ 	.byte	0x04, 0x11
        /*02c6*/ 	.short	(.L_130 - .L_129)
	.align		4
.L_129:
        /*02c8*/ 	.word	index@($__internal_17_$__cuda_sm70_shflsync_bfly_p)
        /*02cc*/ 	.word	0x00000000


	//----- nvinfo : EIATTR_FRAME_SIZE
	.align		4
.L_130:
        /*02d0*/ 	.byte	0x04, 0x11
        /*02d2*/ 	.short	(.L_132 - .L_131)
	.align		4
.L_131:
        /*02d4*/ 	.word	index@(_ZN7cutlass13device_kernelIN5flash19enable_sm80_to_sm89INS1_16FlashAttnFwdSm80INS1_25CollectiveMainloopFwdSm80ILi8ELi1ELb1EN4cute5tupleIJNS5_1CILi128EEENS7_ILi64EEENS7_ILi256EEEEEELi256ENS_6half_tEfNS_4arch4Sm80ELb1ELb0ELb0ELb0ELb1ELb0ELb1ELb1EEENS1_21CollectiveEpilogueFwdINS6_IJS8_SA_S9_EEENS6_IJNS7_ILi1EEESI_SI_EEESC_SE_Li256ELb0ELb1ELb1ELb0EEENS1_30DynamicPersistentTileSchedulerILi256ELi256ELb1ELb1ELb0EEEEEEEEEvNT_6ParamsE)
        /*02d8*/ 	.word	0x000001f8


	//----- nvinfo : EIATTR_REGCOUNT
	.align		4
.L_132:
        /*02dc*/ 	.byte	0x04, 0x2f
        /*02de*/ 	.short	(.L_134 - .L_133)
	.align		4
.L_133:
        /*02e0*/ 	.word	index@(_ZN7cutlass13device_kernelIN5flash19enable_sm80_to_sm89INS1_16FlashAttnFwdSm80INS1_25CollectiveMainloopFwdSm80ILi8ELi1ELb0EN4cute5tupleIJNS5_1CILi128EEENS7_ILi32EEENS7_ILi256EEEEEELi256ENS_6half_tEfNS_4arch4Sm80ELb0ELb1ELb0ELb1ELb1ELb1ELb1ELb1EEENS1_21CollectiveEpilogueFwdINS6_IJS8_SA_S9_EEENS6_IJNS7_ILi1EEESI_SI_EEESC_SE_Li256ELb1ELb1ELb1ELb0EEENS1_36VarlenDynamicPersistentTileSchedulerILi128ELi32ELi256ELi256ELb1ELb1ELb0ELb1ELb0ELb1EEEEEEEEEvNT_6ParamsE)
        /*02e4*/ 	.word	0x000000ff


	//----- nvinfo : EIATTR_FRAME_SIZE
	.align		4
.L_134:
        /*02e8*/ 	.byte	0x04, 0x11
        /*02ea*/ 	.short	(.L_136 - .L_135)
	.align		4
.L_135:
        /*02ec*/ 	.word	index@($__internal_16_$__cuda_sm70_votesync_ballot)
        /*02f0*/ 	.word	0x00000000


	//----- nvinfo : EIATTR_FRAME_SIZE
	.align		4
.L_136:
        /*02f4*/ 	.byte	0x04, 0x11
        /*02f6*/ 	.short	(.L_138 - .L_137)
	.align		4
.L_137:
        /*02f8*/ 	.word	index@($__internal_15_$__cuda_sm70_shflsync_up_p)
        /*02fc*/ 	.word	0x00000000


	//----- nvinfo : EIATTR_FRAME_SIZE
	.align		4
.L_138:
        /*0300*/ 	.byte	0x04, 0x11
        /*0302*/ 	.short	(.L_140 - .L_139)
	.align		4
.L_139:
        /*0304*/ 	.word	index@($__internal_14_$__cuda_sm70_shflsync_idx_p)
        /*0308*/ 	.word	0x00000000


	//----- nvinfo : EIATTR_FRAME_SIZE
	.align		4
.L_140:
        /*030c*/ 	.byte	0x04, 0x11
        /*030e*/ 	.short	(.L_142 - .L_141)
	.align		4
.L_141:
        /*0310*/ 	.word	index@($__internal_13_$__cuda_sm70_shflsync_bfly_p)
        /*0314*/ 	.word	0x00000000


	//----- nvinfo : EIATTR_FRAME_SIZE
	.align		4
.L_142:
        /*0318*/ 	.byte	0x04, 0x11
        /*031a*/ 	.short	(.L_144 - .L_143)
	.align		4
.L_143:
        /*031c*/ 	.word	index@(_ZN7cutlass13device_kernelIN5flash19enable_sm80_to_sm89INS1_16FlashAttnFwdSm80INS1_25CollectiveMainloopFwdSm80ILi8ELi1ELb0EN4cute5tupleIJNS5_1CILi128EEENS7_ILi32EEENS7_ILi256EEEEEELi256ENS_6half_tEfNS_4arch4Sm80ELb0ELb1ELb0ELb1ELb1ELb1ELb1ELb1EEENS1_21CollectiveEpilogueFwdINS6_IJS8_SA_S9_EEENS6_IJNS7_ILi1EEESI_SI_EEESC_SE_Li256ELb1ELb1ELb1ELb0EEENS1_36VarlenDynamicPersistentTileSchedulerILi128ELi32ELi256ELi256ELb1ELb1ELb0ELb1ELb0ELb1EEEEEEEEEvNT_6ParamsE)
        /*0320*/ 	.word	0x00000048


	//----- nvinfo : EIATTR_REGCOUNT
	.align		4
.L_144:
        /*0324*/ 	.byte	0x04, 0x2f
        /*0326*/ 	.short	(.L_146 - .L_145)
	.align		4
.L_145:
        /*0328*/ 	.word	index@(_ZN7cutlass13device_kernelIN5flash19enable_sm80_to_sm89INS1_16FlashAttnFwdSm80INS1_25CollectiveMainloopFwdSm80ILi8ELi1ELb1EN4cute5tupleIJNS5_1CILi128EEENS7_ILi48EEENS7_ILi256EEEEEELi256ENS_6half_tEfNS_4arch4Sm80ELb0ELb1ELb0ELb1ELb1ELb0ELb1ELb1EEENS1_21CollectiveEpilogueFwdINS6_IJS8_SA_S9_EEENS6_IJNS7_ILi1EEESI_SI_EEESC_SE_Li256ELb1ELb1ELb1ELb0EEENS1_36VarlenDynamicPersistentTileSchedulerILi128ELi48ELi256ELi256ELb1ELb1ELb0ELb1ELb0ELb1EEEEEEEEEvNT_6ParamsE)
        /*032c*/ 	.word	0x000000ff


	//----- nvinfo : EIATTR_FRAME_SIZE
	.align		4
.L_146:
        /*0330*/ 	.byte	0x04, 0x11
        /*0332*/ 	.short	(.L_148 - .L_147)
	.align		4
.L_147:
        /*0334*/ 	.word	index@($__internal_12_$__cuda_sm70_votesync_ballot)
        /*0338*/ 	.word	0x00000000


	//----- nvinfo : EIATTR_FRAME_SIZE
	.align		4
.L_148:
        /*033c*/ 	.byte	0x04, 0x11
        /*033e*/ 	.short	(.L_150 - .L_149)
	.align		4
.L_149:
        /*0340*/ 	.word	index@($__internal_11_$__cuda_sm70_shflsync_up_p)
        /*0344*/ 	.word	0x00000000


	//----- nvinfo : EIATTR_FRAME_SIZE
	.align		4
.L_150:
        /*0348*/ 	.byte	0x04, 0x11
        /*034a*/ 	.short	(.L_152 - .L_151)
	.align		4
.L_151:
        /*034c*/ 	.word	index@($__internal_10_$__cuda_sm70_shflsync_idx_p)
        /*0350*/ 	.word	0x00000000


	//----- nvinfo : EIATTR_FRAME_SIZE
	.align		4
.L_152:
        /*0354*/ 	.byte	0x04, 0x11
        /*0356*/ 	.short	(.L_154 - .L_153)
	.align		4
.L_153:
        /*0358*/ 	.word	index@($__internal_9_$__cuda_sm70_shflsync_bfly_p)
        /*035c*/ 	.word	0x00000000


	//----- nvinfo : EIATTR_FRAME_SIZE
	.align		4
.L_154:
        /*0360*/ 	.byte	0x04, 0x11
        /*0362*/ 	.short	(.L_156 - .L_155)
	.align		4
.L_155:
        /*0364*/ 	.word	index@(_ZN7cutlass13device_kernelIN5flash19enable_sm80_to_sm89INS1_16FlashAttnFwdSm80INS1_25CollectiveMainloopFwdSm80ILi8ELi1ELb1EN4cute5tupleIJNS5_1CILi128EEENS7_ILi48EEENS7_ILi256EEEEEELi256ENS_6half_tEfNS_4arch4Sm80ELb0ELb1ELb0ELb1ELb1ELb0ELb1ELb1EEENS1_21CollectiveEpilogueFwdINS6_IJS8_SA_S9_EEENS6_IJNS7_ILi1EEESI_SI_EEESC_SE_Li256ELb1ELb1ELb1ELb0EEENS1_36VarlenDynamicPersistentTileSchedulerILi128ELi48ELi256ELi256ELb1ELb1ELb0ELb1ELb0ELb1EEEEEEEEEvNT_6ParamsE)
        /*0368*/ 	.word	0x00000218


	//----- nvinfo : EIATTR_REGCOUNT
	.align		4
.L_156:
        /*036c*/ 	.byte	0x04, 0x2f
        /*036e*/ 	.short	(.L_158 - .L_157)
	.align		4
.L_157:
        /*0370*/ 	.word	index@(_ZN7cutlass13device_kernelIN5flash19enable_sm80_to_sm89INS1_16FlashAttnFwdSm80INS1_25CollectiveMainloopFwdSm80ILi8ELi1ELb1EN4cute5tupleIJNS5_1CILi128EEENS7_ILi48EEENS7_ILi256EEEEEELi256ENS_6half_tEfNS_4arch4Sm80ELb0ELb1ELb0ELb0ELb1ELb0ELb1ELb1EEENS1_21CollectiveEpilogueFwdINS6_IJS8_SA_S9_EEENS6_IJNS7_ILi1EEESI_SI_EEESC_SE_Li256ELb0ELb1ELb1ELb0EEENS1_19SingleTileSchedulerILb0ELb1ELb1ELi128EEEEEEEEEvNT_6ParamsE)
        /*0374*/ 	.word	0x000000ff


	//----- nvinfo : EIATTR_FRAME_SIZE
	.align		4
.L_158:
        /*0378*/ 	.byte	0x04, 0x11
        /*037a*/ 	.short	(.L_160 - .L_159)
	.align		4
.L_159:
        /*037c*/ 	.word	index@($__internal_8_$__cuda_sm70_shflsync_idx_p)
        /*0380*/ 	.word	0x00000000


	//----- nvinfo : EIATTR_FRAME_SIZE
	.align		4
.L_160:
        /*0384*/ 	.byte	0x04, 0x11
        /*0386*/ 	.short	(.L_162 - .L_161)
	.align		4
.L_161:
        /*0388*/ 	.word	index@(_ZN7cutlass13device_kernelIN5flash19enable_sm80_to_sm89INS1_16FlashAttnFwdSm80INS1_25CollectiveMainloopFwdSm80ILi8ELi1ELb1EN4cute5tupleIJNS5_1CILi128EEENS7_ILi48EEENS7_ILi256EEEEEELi256ENS_6half_tEfNS_4arch4Sm80ELb0ELb1ELb0ELb0ELb1ELb0ELb1ELb1EEENS1_21CollectiveEpilogueFwdINS6_IJS8_SA_S9_EEENS6_IJNS7_ILi1EEESI_SI_EEESC_SE_Li256ELb0ELb1ELb1ELb0EEENS1_19SingleTileSchedulerILb0ELb1ELb1ELi128EEEEEEEEEvNT_6ParamsE)
        /*038c*/ 	.word	0x00000078


	//----- nvinfo : EIATTR_REGCOUNT
	.align		4
.L_162:
        /*0390*/ 	.byte	0x04, 0x2f
        /*0392*/ 	.short	(.L_164 - .L_163)
	.align		4
.L_163:
        /*0394*/ 	.word	index@(_ZN7cutlass13device_kernelIN5flash19enable_sm80_to_sm89INS1_16FlashAttnFwdSm80INS1_25CollectiveMainloopFwdSm80ILi8ELi1ELb0EN4cute5tupleIJNS5_1CILi128EEENS7_ILi32EEENS7_ILi256EEEEEELi256ENS_6half_tEfNS_4arch4Sm80ELb0ELb0ELb0ELb1ELb1ELb1ELb1ELb1EEENS1_21CollectiveEpilogueFwdINS6_IJS8_SA_S9_EEENS6_IJNS7_ILi1EEESI_SI_EEESC_SE_Li256ELb1ELb1ELb1ELb0EEENS1_36VarlenDynamicPersistentTileSchedulerILi128ELi32ELi256ELi256ELb1ELb1ELb0ELb0ELb1ELb1EEEEEEEEEvNT_6ParamsE)
        /*0398*/ 	.word	0x000000ff


	//----- nvinfo : EIATTR_FRAME_SIZE
	.align		4
.L_164:
        /*039c*/ 	.byte	0x04, 0x11
        /*039e*/ 	.short	(.L_166 - .L_165)
	.align		4
.L_165:
        /*03a0*/ 	.word	index@($__internal_7_$__cuda_sm70_votesync_ballot)
        /*03a4*/ 	.word	0x00000000


	//----- nvinfo : EIATTR_FRAME_SIZE
	.align		4
.L_166:
        /*03a8*/ 	.byte	0x04, 0x11
        /*03aa*/ 	.short	(.L_168 - .L_167)
	.align		4
.L_167:
        /*03ac*/ 	.word	index@($__internal_6_$__cuda_sm70_shflsync_up_p)
        /*03b0*/ 	.word	0x00000000


	//----- nvinfo : EIATTR_FRAME_SIZE
	.align		4
.L_168:
        /*03b4*/ 	.byte	0x04, 0x11
        /*03b6*/ 	.short	(.L_170 - .L_169)
	.align		4
.L_169:
        /*03b8*/ 	.word	index@($__internal_5_$__cuda_sm70_shflsync_idx_p)
        /*03bc*/ 	.word	0x00000000


	//----- nvinfo : EIATTR_FRAME_SIZE
	.align		4
.L_170:
        /*03c0*/ 	.byte	0x04, 0x11
        /*03c2*/ 	.short	(.L_172 - .L_171)
	.align		4
.L_171:
        /*03c4*/ 	.word	index@($__internal_4_$__cuda_sm70_shflsync_bfly_p)
        /*03c8*/ 	.word	0x00000000


	//----- nvinfo : EIATTR_FRAME_SIZE
	.align		4
.L_172:
        /*03cc*/ 	.byte	0x04, 0x11
        /*03ce*/ 	.short	(.L_174 - .L_173)
	.align		4
.L_173:
        /*03d0*/ 	.word	index@(_ZN7cutlass13device_kernelIN5flash19enable_sm80_to_sm89INS1_16FlashAttnFwdSm80INS1_25CollectiveMainloopFwdSm80ILi8ELi1ELb0EN4cute5tupleIJNS5_1CILi128EEENS7_ILi32EEENS7_ILi256EEEEEELi256ENS_6half_tEfNS_4arch4Sm80ELb0ELb0ELb0ELb1ELb1ELb1ELb1ELb1EEENS1_21CollectiveEpilogueFwdINS6_IJS8_SA_S9_EEENS6_IJNS7_ILi1EEESI_SI_EEESC_SE_Li256ELb1ELb1ELb1ELb0EEENS1_36VarlenDynamicPersistentTileSchedulerILi128ELi32ELi256ELi256ELb1ELb1ELb0ELb0ELb1ELb1EEEEEEEEEvNT_6ParamsE)
        /*03d4*/ 	.word	0x00000058


	//----- nvinfo : EIATTR_REGCOUNT
	.align		4
.L_174:
        /*03d8*/ 	.byte	0x04, 0x2f
        /*03da*/ 	.short	(.L_176 - .L_175)
	.align		4
.L_175:
        /*03dc*/ 	.word	index@(_ZN7cutlass13device_kernelIN5flash19enable_sm80_to_sm89INS1_16FlashAttnFwdSm80INS1_25CollectiveMainloopFwdSm80ILi8ELi1ELb1EN4cute5tupleIJNS5_1CILi128EEENS7_ILi48EEENS7_ILi256EEEEEELi256ENS_6half_tEfNS_4arch4Sm80ELb0ELb0ELb0ELb1ELb1ELb0ELb1ELb1EEENS1_21CollectiveEpilogueFwdINS6_IJS8_SA_S9_EEENS6_IJNS7_ILi1EEESI_SI_EEESC_SE_Li256ELb1ELb1ELb1ELb0EEENS1_36VarlenDynamicPersistentTileSchedulerILi128ELi48ELi256ELi256ELb1ELb1ELb0ELb0ELb1ELb1EEEEEEEEEvNT_6ParamsE)
        /*03e0*/ 	.word	0x000000ff


	//----- nvinfo : EIATTR_FRAME_SIZE
	.align		4
.L_176:
        /*03e4*/ 	.byte	0x04, 0x11
        /*03e6*/ 	.short	(.L_178 - .L_177)
	.align		4
.L_177:
        /*03e8*/ 	.word	index@($__internal_3_$__cuda_sm70_votesync_ballot)
        /*03ec*/ 	.word	0x00000000


	//----- nvinfo : EIATTR_FRAME_SIZE
	.align		4
.L_178:
        /*03f0*/ 	.byte	0x04, 0x11
        /*03f2*/ 	.short	(.L_180 - .L_179)
	.align		4
.L_179:
        /*03f4*/ 	.word	index@($__internal_2_$__cuda_sm70_shflsync_up_p)
        /*03f8*/ 	.word	0x00000000


	//----- nvinfo : EIATTR_FRAME_SIZE
	.align		4
.L_180:
        /*03fc*/ 	.byte	0x04, 0x11
        /*03fe*/ 	.short	(.L_182 - .L_181)
	.align		4
.L_181:
        /*0400*/ 	.word	index@($__internal_1_$__cuda_sm70_shflsync_idx_p)
        /*0404*/ 	.word	0x00000000


	//----- nvinfo : EIATTR_FRAME_SIZE
	.align		4
.L_182:
        /*0408*/ 	.byte	0x04, 0x11
        /*040a*/ 	.short	(.L_184 - .L_183)
	.align		4
.L_183:
        /*040c*/ 	.word	index@($__internal_0_$__cuda_sm70_shflsync_bfly_p)
        /*0410*/ 	.word	0x00000000


	//----- nvinfo : EIATTR_FRAME_SIZE
	.align		4
.L_184:
        /*0414*/ 	.byte	0x04, 0x11
        /*0416*/ 	.short	(.L_186 - .L_185)
	.align		4
.L_185:
        /*0418*/ 	.word	index@(_ZN7cutlass13device_kernelIN5flash19enable_sm80_to_sm89INS1_16FlashAttnFwdSm80INS1_25CollectiveMainloopFwdSm80ILi8ELi1ELb1EN4cute5tupleIJNS5_1CILi128EEENS7_ILi48EEENS7_ILi256EEEEEELi256ENS_6half_tEfNS_4arch4Sm80ELb0ELb0ELb0ELb1ELb1ELb0ELb1ELb1EEENS1_21CollectiveEpilogueFwdINS6_IJS8_SA_S9_EEENS6_IJNS7_ILi1EEESI_SI_EEESC_SE_Li256ELb1ELb1ELb1ELb0EEENS1_36VarlenDynamicPersistentTileSchedulerILi128ELi48ELi256ELi256ELb1ELb1ELb0ELb0ELb1ELb1EEEEEEEEEvNT_6ParamsE)
        /*041c*/ 	.word	0x00000198


	//----- nvinfo : EIATTR_REGCOUNT
	.align		4
.L_186:
        /*0420*/ 	.byte	0x04, 0x2f
        /*0422*/ 	.short	(.L_188 - .L_187)
	.align		4
.L_187:
        /*0424*/ 	.word	index@(_ZN7cutlass13device_kernelIN5flash19enable_sm80_to_sm89INS1_16FlashAttnFwdSm80INS1_25CollectiveMainloopFwdSm80ILi8ELi1ELb1EN4cute5tupleIJNS5_1CILi128EEENS7_ILi64EEENS7_ILi256EEEEEELi256ENS_6half_tEfNS_4arch4Sm80ELb0ELb0ELb0ELb0ELb1ELb0ELb1ELb1EEENS1_21CollectiveEpilogueFwdINS6_IJS8_SA_S9_EEENS6_IJNS7_ILi1EEESI_SI_EEESC_SE_Li256ELb0ELb1ELb1ELb0EEENS1_19SingleTileSchedulerILb0ELb1ELb1ELi128EEEEEEEEEvNT_6ParamsE)
        /*0428*/ 	.word	0x000000ff


	//----- nvinfo : EIATTR_FRAME_SIZE
	.align		4
.L_188:
        /*042c*/ 	.byte	0x04, 0x11
        /*042e*/ 	.short	(.L_190 - .L_189)
	.align		4
.L_189:
        /*0430*/ 	.word	index@(_ZN7cutlass13device_kernelIN5flash19enable_sm80_to_sm89INS1_16FlashAttnFwdSm80INS1_25CollectiveMainloopFwdSm80ILi8ELi1ELb1EN4cute5tupleIJNS5_1CILi128EEENS7_ILi64EEENS7_ILi256EEEEEELi256ENS_6half_tEfNS_4arch4Sm80ELb0ELb0ELb0ELb0ELb1ELb0ELb1ELb1EEENS1_21CollectiveEpilogueFwdINS6_IJS8_SA_S9_EEENS6_IJNS7_ILi1EEESI_SI_EEESC_SE_Li256ELb0ELb1ELb1ELb0EEENS1_19SingleTileSchedulerILb0ELb1ELb1ELi128EEEEEEEEEvNT_6ParamsE)
        /*0434*/ 	.word	0x00000060


	//----- nvinfo : EIATTR_MIN_STACK_SIZE
	.align		4
.L_190:
        /*0438*/ 	.byte	0x04, 0x12
        /*043a*/ 	.short	(.L_192 - .L_191)
	.align		4
.L_191:
        /*043c*/ 	.word	index@(_ZN7cutlass13device_kernelIN5flash19enable_sm80_to_sm89INS1_16FlashAttnFwdSm80INS1_25CollectiveMainloopFwdSm80ILi8ELi1ELb1EN4cute5tupleIJNS5_1CILi128EEENS7_ILi64EEENS7_ILi256EEEEEELi256ENS_6half_tEfNS_4arch4Sm80ELb0ELb0ELb0ELb0ELb1ELb0ELb1ELb1EEENS1_21CollectiveEpilogueFwdINS6_IJS8_SA_S9_EEENS6_IJNS7_ILi1EEESI_SI_EEESC_SE_Li256ELb0ELb1ELb1ELb0EEENS1_19SingleTileSchedulerILb0ELb1ELb1ELi128EEEEEEEEEvNT_6ParamsE)
        /*0440*/ 	.word	0x00000060


	//----- nvinfo : EIATTR_MIN_STACK_SIZE
	.align		4
.L_192:
        /*0444*/ 	.byte	0x04, 0x12
        /*0446*/ 	.short	(.L_194 - .L_193)
	.align		4
.L_193:
        /*0448*/ 	.word	index@(_ZN7cutlass13device_kernelIN5flash19enable_sm80_to_sm89INS1_16FlashAttnFwdSm80INS1_25CollectiveMainloopFwdSm80ILi8ELi1ELb1EN4cute5tupleIJNS5_1CILi128EEENS7_ILi48EEENS7_ILi256EEEEEELi256ENS_6half_tEfNS_4arch4Sm80ELb0ELb0ELb0ELb1ELb1ELb0ELb1ELb1EEENS1_21CollectiveEpilogueFwdINS6_IJS8_SA_S9_EEENS6_IJNS7_ILi1EEESI_SI_EEESC_SE_Li256ELb1ELb1ELb1ELb0EEENS1_36VarlenDynamicPersistentTileSchedulerILi128ELi48ELi256ELi256ELb1ELb1ELb0ELb0ELb1ELb1EEEEEEEEEvNT_6ParamsE)
        /*044c*/ 	.word	0x00000198


	//----- nvinfo : EIATTR_MIN_STACK_SIZE
	.align		4
.L_194:
        /*0450*/ 	.byte	0x04, 0x12
        /*0452*/ 	.short	(.L_196 - .L_195)
	.align		4
.L_195:
        /*0454*/ 	.word	index@(_ZN7cutlass13device_kernelIN5flash19enable_sm80_to_sm89INS1_16FlashAttnFwdSm80INS1_25CollectiveMainloopFwdSm80ILi8ELi1ELb0EN4cute5tupleIJNS5_1CILi128EEENS7_ILi32EEENS7_ILi256EEEEEELi256ENS_6half_tEfNS_4arch4Sm80ELb0ELb0ELb0ELb1ELb1ELb1ELb1ELb1EEENS1_21CollectiveEpilogueFwdINS6_IJS8_SA_S9_EEENS6_IJNS7_ILi1EEESI_SI_EEESC_SE_Li256ELb1ELb1ELb1ELb0EEENS1_36VarlenDynamicPersistentTileSchedulerILi128ELi32ELi256ELi256ELb1ELb1ELb0ELb0ELb1ELb1EEEEEEEEEvNT_6ParamsE)
        /*0458*/ 	.word	0x00000058


	//----- nvinfo : EIATTR_MIN_STACK_SIZE
	.align		4
.L_196:
        /*045c*/ 	.byte	0x04, 0x12
        /*045e*/ 	.short	(.L_198 - .L_197)
	.align		4
.L_197:
        /*0460*/ 	.word	index@(_ZN7cutlass13device_kernelIN5flash19enable_sm80_to_sm89INS1_16FlashAttnFwdSm80INS1_25CollectiveMainloopFwdSm80ILi8ELi1ELb1EN4cute5tupleIJNS5_1CILi128EEENS7_ILi48EEENS7_ILi256EEEEEELi256ENS_6half_tEfNS_4arch4Sm80ELb0ELb1ELb0ELb0ELb1ELb0ELb1ELb1EEENS1_21CollectiveEpilogueFwdINS6_IJS8_SA_S9_EEENS6_IJNS7_ILi1EEESI_SI_EEESC_SE_Li256ELb0ELb1ELb1ELb0EEENS1_19SingleTileSchedulerILb0ELb1ELb1ELi128EEEEEEEEEvNT_6ParamsE)
        /*0464*/ 	.word	0x00000078


	//----- nvinfo : EIATTR_MIN_STACK_SIZE
	.align		4
.L_198:
        /*0468*/ 	.byte	0x04, 0x12
        /*046a*/ 	.short	(.L_200 - .L_199)
	.align		4
.L_199:
        /*046c*/ 	.word	index@(_ZN7cutlass13device_kernelIN5flash19enable_sm80_to_sm89INS1_16FlashAttnFwdSm80INS1_25CollectiveMainloopFwdSm80ILi8ELi1ELb1EN4cute5tupleIJNS5_1CILi128EEENS7_ILi48EEENS7_ILi256EEEEEELi256ENS_6half_tEfNS_4arch4Sm80ELb0ELb1ELb0ELb1ELb1ELb0ELb1ELb1EEENS1_21CollectiveEpilogueFwdINS6_IJS8_SA_S9_EEENS6_IJNS7_ILi1EEESI_SI_EEESC_SE_Li256ELb1ELb1ELb1ELb0EEENS1_36VarlenDynamicPersistentTileSchedulerILi128ELi48ELi256ELi256ELb1ELb1ELb0ELb1ELb0ELb1EEEEEEEEEvNT_6ParamsE)
        /*0470*/ 	.word	0x00000218


	//----- nvinfo : EIATTR_MIN_STACK_SIZE
	.align		4
.L_200:
        /*0474*/ 	.byte	0x04, 0x12
        /*0476*/ 	.short	(.L_202 - .L_201)
	.align		4
.L_201:
        /*0478*/ 	.word	index@(_ZN7cutlass13device_kernelIN5flash19enable_sm80_to_sm89INS1_16FlashAttnFwdSm80INS1_25CollectiveMainloopFwdSm80ILi8ELi1ELb0EN4cute5tupleIJNS5_1CILi128EEENS7_ILi32EEENS7_ILi256EEEEEELi256ENS_6half_tEfNS_4arch4Sm80ELb0ELb1ELb0ELb1ELb1ELb1ELb1ELb1EEENS1_21CollectiveEpilogueFwdINS6_IJS8_SA_S9_EEENS6_IJNS7_ILi1EEESI_SI_EEESC_SE_Li256ELb1ELb1ELb1ELb0EEENS1_36VarlenDynamicPersistentTileSchedulerILi128ELi32ELi256ELi256ELb1ELb1ELb0ELb1ELb0ELb1EEEEEEEEEvNT_6ParamsE)
        /*047c*/ 	.word	0x00000048


	//----- nvinfo : EIATTR_MIN_STACK_SIZE
	.align		4
.L_202:
        /*0480*/ 	.byte	0x04, 0x12
        /*0482*/ 	.short	(.L_204 - .L_203)
	.align		4
.L_203:
        /*0484*/ 	.word	index@(_ZN7cutlass13device_kernelIN5flash19enable_sm80_to_sm89INS1_16FlashAttnFwdSm80INS1_25CollectiveMainloopFwdSm80ILi8ELi1ELb1EN4cute5tupleIJNS5_1CILi128EEENS7_ILi64EEENS7_ILi256EEEEEELi256ENS_6half_tEfNS_4arch4Sm80ELb1ELb0ELb0ELb0ELb1ELb0ELb1ELb1EEENS1_21CollectiveEpilogueFwdINS6_IJS8_SA_S9_EEENS6_IJNS7_ILi1EEESI_SI_EEESC_SE_Li256ELb0ELb1ELb1ELb0EEENS1_30DynamicPersistentTileSchedulerILi256ELi256ELb1ELb1ELb0EEEEEEEEEvNT_6ParamsE)
        /*0488*/ 	.word	0x000001f8


	//----- nvinfo : EIATTR_MIN_STACK_SIZE
	.align		4
.L_204:
        /*048c*/ 	.byte	0x04, 0x12
        /*048e*/ 	.short	(.L_206 - .L_205)
	.align		4
.L_205:
        /*0490*/ 	.word	index@(_ZN7cutlass13device_kernelIN5flash19enable_sm80_to_sm89INS1_16FlashAttnFwdSm80INS1_25CollectiveMainloopFwdSm80ILi8ELi1ELb1EN4cute5tupleIJNS5_1CILi128EEENS7_ILi48EEENS7_ILi256EEEEEELi256ENS_6half_tEfNS_4arch4Sm80ELb1ELb0ELb0ELb1ELb1ELb0ELb1ELb1EEENS1_21CollectiveEpilogueFwdINS6_IJS8_SA_S9_EEENS6_IJNS7_ILi1EEESI_SI_EEESC_SE_Li256ELb1ELb1ELb1ELb0EEENS1_36VarlenDynamicPersistentTileSchedulerILi128ELi48ELi256ELi256ELb1ELb1ELb0ELb1ELb1ELb1EEEEEEEEEvNT_6ParamsE)
        /*0494*/ 	.word	0x00000220


	//----- nvinfo : EIATTR_MIN_STACK_SIZE
	.align		4
.L_206:
        /*0498*/ 	.byte	0x04, 0x12
        /*049a*/ 	.short	(.L_208 - .L_207)
	.align		4
.L_207:
        /*049c*/ 	.word	index@(_ZN7cutlass13device_kernelIN5flash19enable_sm80_to_sm89INS1_16FlashAttnFwdSm80INS1_25CollectiveMainloopFwdSm80ILi8ELi1ELb0EN4cute5tupleIJNS5_1CILi128EEENS7_ILi32EEENS7_ILi256EEEEEELi256ENS_6half_tEfNS_4arch4Sm80ELb1ELb0ELb0ELb1ELb1ELb1ELb1ELb1EEENS1_21CollectiveEpilogueFwdINS6_IJS8_SA_S9_EEENS6_IJNS7_ILi1EEESI_SI_EEESC_SE_Li256ELb1ELb1ELb1ELb0EEENS1_36VarlenDynamicPersistentTileSchedulerILi128ELi32ELi256ELi256ELb1ELb1ELb0ELb1ELb1ELb1EEEEEEEEEvNT_6ParamsE)
        /*04a0*/ 	.word	0x00000048


	//----- nvinfo : EIATTR_MIN_STACK_SIZE
	.align		4
.L_208:
        /*04a4*/ 	.byte	0x04, 0x12
        /*04a6*/ 	.short	(.L_210 - .L_209)
	.align		4
.L_209:
        /*04a8*/ 	.word	index@(_ZN7cutlass13device_kernelIN5flash19enable_sm80_to_sm89INS1_16FlashAttnFwdSm80INS1_25CollectiveMainloopFwdSm80ILi8ELi1ELb0EN4cute5tupleIJNS5_1CILi128EEENS7_ILi96EEENS7_ILi256EEEEEELi256ENS_6half_tEfNS_4arch4Sm80ELb0ELb0ELb0ELb0ELb1ELb0ELb1ELb1EEENS1_21CollectiveEpilogueFwdINS6_IJS8_SA_S9_EEENS6_IJNS7_ILi1EEESI_SI_EEESC_SE_Li256ELb0ELb1ELb1ELb0EEENS1_19SingleTileSchedulerILb0ELb1ELb1ELi128EEEEEEEEEvNT_6ParamsE)
        /*04ac*/ 	.word	0x00000048


	//----- nvinfo : EIATTR_MIN_STACK_SIZE
	.align		4
.L_210:
        /*04b0*/ 	.byte	0x04, 0x12
        /*04b2*/ 	.short	(.L_212 - .L_211)
	.align		4
.L_211:
        /*04b4*/ 	.word	index@(_ZN7cutlass13device_kernelIN5flash19enable_sm80_to_sm89INS1_16FlashAttnFwdSm80INS1_25CollectiveMainloopFwdSm80ILi8ELi1ELb0EN4cute5tupleIJNS5_1CILi128EEENS7_ILi64EEENS7_ILi256EEEEEELi256ENS_6half_tEfNS_4arch4Sm80ELb0ELb0ELb0ELb1ELb1ELb0ELb1ELb1EEENS1_21CollectiveEpilogueFwdINS6_IJS8_SA_S9_EEENS6_IJNS7_ILi1EEESI_SI_EEESC_SE_Li256ELb1ELb1ELb1ELb0EEENS1_36VarlenDynamicPersistentTileSchedulerILi128ELi64ELi256ELi256ELb1ELb1ELb0ELb0ELb1ELb1EEEEEEEEEvNT_6ParamsE)
        /*04b8*/ 	.word	0x00000158


	//----- nvinfo : EIATTR_MIN_STACK_SIZE
	.align		4
.L_212:
        /*04bc*/ 	.byte	0x04, 0x12
        /*04be*/ 	.short	(.L_214 - .L_213)
	.align		4
.L_213:
        /*04c0*/ 	.word	index@(_ZN7cutlass13device_kernelIN5flash19enable_sm80_to_sm89INS1_16FlashAttnFwdSm80INS1_25CollectiveMainloopFwdSm80ILi8ELi1ELb0EN4cute5tupleIJNS5_1CILi128EEENS7_ILi48EEENS7_ILi256EEEEEELi256ENS_6half_tEfNS_4arch4Sm80ELb0ELb0ELb0ELb1ELb1ELb1ELb1ELb1EEENS1_21CollectiveEpilogueFwdINS6_IJS8_SA_S9_EEENS6_IJNS7_ILi1EEESI_SI_EEESC_SE_Li256ELb1ELb1ELb1ELb0EEENS1_36VarlenDynamicPersistentTileSchedulerILi128ELi48ELi256ELi256ELb1ELb1ELb0ELb0ELb1ELb1EEEEEEEEEvNT_6ParamsE)
        /*04c4*/ 	.word	0x00000190


	//----- nvinfo : EIATTR_MIN_STACK_SIZE
	.align		4
.L_214:
        /*04c8*/ 	.byte	0x04, 0x12
        /*04ca*/ 	.short	(.L_216 - .L_215)
	.align		4
.L_215:
        /*04cc*/ 	.word	index@(_ZN7cutlass13device_kernelIN5flash19enable_sm80_to_sm89INS1_16FlashAttnFwdSm80INS1_25CollectiveMainloopFwdSm80ILi8ELi1ELb0EN4cute5tupleIJNS5_1CILi128EEENS7_ILi64EEENS7_ILi256EEEEEELi256ENS_6half_tEfNS_4arch4Sm80ELb0ELb1ELb0ELb0ELb1ELb0ELb1ELb1EEENS1_21CollectiveEpilogueFwdINS6_IJS8_SA_S9_EEENS6_IJNS7_ILi1EEESI_SI_EEESC_SE_Li256ELb0ELb1ELb1ELb0EEENS1_19SingleTileSchedulerILb0ELb1ELb1ELi128EEEEEEEEEvNT_6ParamsE)
        /*04d0*/ 	.word	0x00000000


	//----- nvinfo : EIATTR_MIN_STACK_SIZE
	.align		4
.L_216:
        /*04d4*/ 	.byte	0x04, 0x12
        /*04d6*/ 	.short	(.L_218 - .L_217)
	.align		4
.L_217:
        /*04d8*/ 	.word	index@(_ZN7cutlass13device_kernelIN5flash19enable_sm80_to_sm89INS1_16FlashAttnFwdSm80INS1_25CollectiveMainloopFwdSm80ILi8ELi1ELb0EN4cute5tupleIJNS5_1CILi128EEENS7_ILi64EEENS7_ILi256EEEEEELi256ENS_6half_tEfNS_4arch4Sm80ELb0ELb1ELb0ELb1ELb1ELb0ELb1ELb1EEENS1_21CollectiveEpilogueFwdINS6_IJS8_SA_S9_EEENS6_IJNS7_ILi1EEESI_SI_EEESC_SE_Li256ELb1ELb1ELb1ELb0EEENS1_36VarlenDynamicPersistentTileSchedulerILi128ELi64ELi256ELi256ELb1ELb1ELb0ELb1ELb0ELb1EEEEEEEEEvNT_6ParamsE)
        /*04dc*/ 	.word	0x00000030


	//----- nvinfo : EIATTR_MIN_STACK_SIZE
	.align		4
.L_218:
        /*04e0*/ 	.byte	0x04, 0x12
        /*04e2*/ 	.short	(.L_220 - .L_219)
	.align		4
.L_219:
        /*04e4*/ 	.word	index@(_ZN7cutlass13device_kernelIN5flash19enable_sm80_to_sm89INS1_16FlashAttnFwdSm80INS1_25CollectiveMainloopFwdSm80ILi8ELi1ELb0EN4cute5tupleIJNS5_1CILi128EEENS7_ILi48EEENS7_ILi256EEEEEELi256ENS_6half_tEfNS_4arch4Sm80ELb0ELb1ELb0ELb1ELb1ELb1ELb1ELb1EEENS1_21CollectiveEpilogueFwdINS6_IJS8_SA_S9_EEENS6_IJNS7_ILi1EEESI_SI_EEESC_SE_Li256ELb1ELb1ELb1ELb0EEENS1_36VarlenDynamicPersistentTileSchedulerILi128ELi48ELi256ELi256ELb1ELb1ELb0ELb1ELb0ELb1EEEEEEEEEvNT_6ParamsE)
        /*04e8*/ 	.word	0x000001e8


	//----- nvinfo : EIATTR_MIN_STACK_SIZE
	.align		4
.L_220:
        /*04ec*/ 	.byte	0x04, 0x12
        /*04ee*/ 	.short	(.L_222 - .L_221)
	.align		4
.L_221:
        /*04f0*/ 	.word	index@(_ZN7cutlass13device_kernelIN5flash19enable_sm80_to_sm89INS1_16FlashAttnFwdSm80INS1_25CollectiveMainloopFwdSm80ILi8ELi1ELb0EN4cute5tupleIJNS5_1CILi128EEENS7_ILi96EEENS7_ILi256EEEEEELi256ENS_6half_tEfNS_4arch4Sm80ELb1ELb0ELb0ELb0ELb1ELb0ELb1ELb1EEENS1_21CollectiveEpilogueFwdINS6_IJS8_SA_S9_EEENS6_IJNS7_ILi1EEESI_SI_EEESC_SE_Li256ELb0ELb1ELb1ELb0EEENS1_30DynamicPersistentTileSchedulerILi256ELi256ELb1ELb1ELb0EEEEEEEEEvNT_6ParamsE)
        /*04f4*/ 	.word	0x00000198


	//----- nvinfo : EIATTR_MIN_STACK_SIZE
	.align		4
.L_222:
        /*04f8*/ 	.byte	0x04, 0x12
        /*04fa*/ 	.short	(.L_224 - .L_223)
	.align		4
.L_223:
        /*04fc*/ 	.word	index@(_ZN7cutlass13device_kernelIN5flash19enable_sm80_to_sm89INS1_16FlashAttnFwdSm80INS1_25CollectiveMainloopFwdSm80ILi8ELi1ELb0EN4cute5tupleIJNS5_1CILi128EEENS7_ILi64EEENS7_ILi256EEEEEELi256ENS_6half_tEfNS_4arch4Sm80ELb1ELb0ELb0ELb1ELb1ELb0ELb1ELb1EEENS1_21CollectiveEpilogueFwdINS6_IJS8_SA_S9_EEENS6_IJNS7_ILi1EEESI_SI_EEESC_SE_Li256ELb1ELb1ELb1ELb0EEENS1_36VarlenDynamicPersistentTileSchedulerILi128ELi64ELi256ELi256ELb1ELb1ELb0ELb1ELb1ELb1EEEEEEEEEvNT_6ParamsE)
        /*0500*/ 	.word	0x00000038


	//----- nvinfo : EIATTR_MIN_STACK_SIZE
	.align		4
.L_224:
        /*0504*/ 	.byte	0x04, 0x12
        /*0506*/ 	.short	(.L_226 - .L_225)
	.align		4
.L_225:
        /*0508*/ 	.word	index@(_ZN7cutlass13device_kernelIN5flash19enable_sm80_to_sm89INS1_16FlashAttnFwdSm80INS1_25CollectiveMainloopFwdSm80ILi8ELi1ELb0EN4cute5tupleIJNS5_1CILi128EEENS7_ILi48EEENS7_ILi256EEEEEELi256ENS_6half_tEfNS_4arch4Sm80ELb1ELb0ELb0ELb1ELb1ELb1ELb1ELb1EEENS1_21CollectiveEpilogueFwdINS6_IJS8_SA_S9_EEENS6_IJNS7_ILi1EEESI_SI_EEESC_SE_Li256ELb1ELb1ELb1ELb0EEENS1_36VarlenDynamicPersistentTileSchedulerILi128ELi48ELi256ELi256ELb1ELb1ELb0ELb1ELb1ELb1EEEEEEEEEvNT_6ParamsE)
        /*050c*/ 	.word	0x00000198
.L_226:


//--------------------- .nv.info._ZN7cutlass13device_kernelIN5flash19enable_sm80_to_sm89INS1_16FlashAttnFwdSm80INS1_25CollectiveMainloopFwdSm80ILi8ELi1ELb1EN4cute5tupleIJNS5_1CILi128EEENS7_ILi64EEENS7_ILi256EEEEEELi256ENS_6half_tEfNS_4arch4Sm80ELb0ELb0ELb0ELb0ELb1ELb0ELb1ELb1EEENS1_21CollectiveEpilogueFwdINS6_IJS8_SA_S9_EEENS6_IJNS7_ILi1EEESI_SI_EEESC_SE_Li256ELb0ELb1ELb1ELb0EEENS1_19SingleTileSchedulerILb0ELb1ELb1ELi128EEEEEEEEEvNT_6ParamsE --------------------------
	.section	.nv.info._ZN7cutlass13device_kernelIN5flash19enable_sm80_to_sm89INS1_16FlashAttnFwdSm80INS1_25CollectiveMainloopFwdSm80ILi8ELi1ELb1EN4cute5tupleIJNS5_1CILi128EEENS7_ILi64EEENS7_ILi256EEEEEELi256ENS_6half_tEfNS_4arch4Sm80ELb0ELb0ELb0ELb0ELb1ELb0ELb1ELb1EEENS1_21CollectiveEpilogueFwdINS6_IJS8_SA_S9_EEENS6_IJNS7_ILi1EEESI_SI_EEESC_SE_Li256ELb0ELb1ELb1ELb0EEENS1_19SingleTileSchedulerILb0ELb1ELb1ELi128EEEEEEEEEvNT_6ParamsE,"",@"SHT_CUDA_INFO"
	.sectionflags	@""
	.align	4


	//----- nvinfo : EIATTR_CUDA_API_VERSION
	.align		4
        /*0000*/ 	.byte	0x04, 0x37
        /*0002*/ 	.short	(.L_228 - .L_227)
.L_227:
        /*0004*/ 	.word	0x00000082


	//----- nvinfo : EIATTR_SW2861232_WAR
	.align		4
.L_228:
        /*0008*/ 	.byte	0x01, 0x35
	.zero		2


	//----- nvinfo : EIATTR_PARAM_CBANK
	.align		4
        /*000c*/ 	.byte	0x04, 0x0a
        /*000e*/ 	.short	(.L_230 - .L_229)
	.align		4
.L_229:
        /*0010*/ 	.word	index@(.nv.constant0._ZN7cutlass13device_kernelIN5flash19enable_sm80_to_sm89INS1_16FlashAttnFwdSm80INS1_25CollectiveMainloopFwdSm80ILi8ELi1ELb1EN4cute5tupleIJNS5_1CILi128EEENS7_ILi64EEENS7_ILi256EEEEEELi256ENS_6half_tEfNS_4arch4Sm80ELb0ELb0ELb0ELb0ELb1ELb0ELb1ELb1EEENS1_21CollectiveEpilogueFwdINS6_IJS8_SA_S9_EEENS6_IJNS7_ILi1EEESI_SI_EEESC_SE_Li256ELb0ELb1ELb1ELb0EEENS1_19SingleTileSchedulerILb0ELb1ELb1ELi128EEEEEEEEEvNT_6ParamsE)
        /*0014*/ 	.short	0x0160
        /*0016*/ 	.short	0x0418


	//----- nvinfo : EIATTR_CBANK_PARAM_SIZE
	.align		4
.L_230:
        /*0018*/ 	.byte	0x03, 0x19
        /*001a*/ 	.short	0x0418


	//----- nvinfo : EIATTR_KPARAM_INFO
	.align		4
        /*001c*/ 	.byte	0x04, 0x17
        /*001e*/ 	.short	(.L_232 - .L_231)
.L_231:
        /*0020*/ 	.word	0x00000000
        /*0024*/ 	.short	0x0000
        /*0026*/ 	.short	0x0000
        /*0028*/ 	.byte	0x00, 0xf0, 0x61, 0x10


	//----- nvinfo : EIATTR_MAXREG_COUNT
	.align		4
.L_232:
        /*002c*/ 	.byte	0x03, 0x1b
        /*002e*/ 	.short	0x00ff


	//----- nvinfo : EIATTR_NUM_BARRIERS
	.align		4
        /*0030*/ 	.byte	0x02, 0x4c
        /*0032*/ 	.byte	0x02
	.zero		1


	//----- nvinfo : EIATTR_ANNOTATIONS
	.align		4
        /*0034*/ 	.byte	0x04, 0x55
        /*0036*/ 	.short	(.L_234 - .L_233)


	//   ....[0]....
.L_233:
        /*0038*/ 	.word	0x00000001
        /*003c*/ 	.byte	0xd0, 0x0c, 0x00, 0x00, 0x01, 0x00, 0x00, 0x00, 0x70, 0x14, 0x00, 0x00, 0x01, 0x00, 0x00, 0x00
        /* <DEDUP_REMOVED lines=33> */
        /*025c*/ 	.byte	0x60, 0x90, 0x00, 0x00


	//----- nvinfo : EIATTR_MERCURY_ISA_VERSION
	.align		4
.L_234:
        /*0260*/ 	.byte	0x03, 0x5f
        /*0262*/ 	.short	0x0000


	//----- nvinfo : EIATTR_COOP_GROUP_MASK_REGIDS
	.align		4
        /*0264*/ 	.byte	0x04, 0x29
        /*0266*/ 	.short	(.L_236 - .L_235)


	//   ....[0]....
.L_235:
        /*0268*/ 	.word	0xffffffff


	//   ....[1]....
        /*026c*/ 	.word	0xffffffff


	//   ....[2]....
        /*0270*/ 	.word	0xffffffff


	//   ....[3]....
        /*0274*/ 	.word	0xffffffff


	//   ....[4]....
        /*0278*/ 	.word	0xffffffff


	//   ....[5]....
        /*027c*/ 	.word	0xffffffff


	//   ....[6]....
        /*0280*/ 	.word	0xffffffff


	//   ....[7]....
        /*0284*/ 	.word	0xffffffff


	//   ....[8]....
        /*0288*/ 	.word	0xffffffff


	//   ....[9]....
        /*028c*/ 	.word	0xffffffff


	//   ....[10]....
        /*0290*/ 	.word	0xffffffff


	//   ....[11]....
        /*0294*/ 	.word	0xffffffff


	//   ....[12]....
        /*0298*/ 	.word	0xffffffff


	//   ....[13]....
        /*029c*/ 	.word	0xffffffff


	//   ....[14]....
        /*02a0*/ 	.word	0xffffffff


	//   ....[15]....
        /*02a4*/ 	.word	0xffffffff


	//   ....[16]....
        /*02a8*/ 	.word	0xffffffff


	//   ....[17]....
        /*02ac*/ 	.word	0xffffffff


	//   ....[18]....
        /*02b0*/ 	.word	0xffffffff


	//   ....[19]....
        /*02b4*/ 	.word	0xffffffff


	//   ....[20]....
        /*02b8*/ 	.word	0xffffffff


	//   ....[21]....
        /*02bc*/ 	.word	0xffffffff


	//   ....[22]....
        /*02c0*/ 	.word	0xffffffff


	//   ....[23]....
        /*02c4*/ 	.word	0xffffffff


	//   ....[24]....
        /*02c8*/ 	.word	0xffffffff


	//   ....[25]....
        /*02cc*/ 	.word	0xffffffff


	//   ....[26]....
        /*02d0*/ 	.word	0xffffffff


	//   ....[27]....
        /*02d4*/ 	.word	0xffffffff


	//   ....[28]....
        /*02d8*/ 	.word	0xffffffff


	//   ....[29]....
        /*02dc*/ 	.word	0xffffffff


	//   ....[30]....
        /*02e0*/ 	.word	0xffffffff


	//   ....[31]....
        /*02e4*/ 	.word	0xffffffff


	//   ....[32]....
        /*02e8*/ 	.word	0xffffffff


	//   ....[33]....
        /*02ec*/ 	.word	0xffffffff


	//   ....[34]....
        /*02f0*/ 	.word	0xffffffff


	//   ....[35]....
        /*02f4*/ 	.word	0xffffffff


	//   ....[36]....
        /*02f8*/ 	.word	0xffffffff


	//   ....[37]....
        /*02fc*/ 	.word	0xffffffff


	//   ....[38]....
        /*0300*/ 	.word	0xffffffff


	//   ....[39]....
        /*0304*/ 	.word	0xffffffff


	//   ....[40]....
        /*0308*/ 	.word	0xffffffff


	//   ....[41]....
        /*030c*/ 	.word	0xffffffff


	//   ....[42]....
        /*0310*/ 	.word	0xffffffff


	//   ....[43]....
        /*0314*/ 	.word	0xffffffff


	//   ....[44]....
        /*0318*/ 	.word	0xffffffff


	//   ....[45]....
        /*031c*/ 	.word	0xffffffff


	//   ....[46]....
        /*0320*/ 	.word	0xffffffff


	//   ....[47]....
        /*0324*/ 	.word	0xffffffff


	//   ....[48]....
        /*0328*/ 	.word	0xffffffff


	//----- nvinfo : EIATTR_COOP_GROUP_INSTR_OFFSETS
	.align		4
.L_236:
        /*032c*/ 	.byte	0x04, 0x28
        /*032e*/ 	.short	(.L_238 - .L_237)


	//   ....[0]....
.L_237:
        /*0330*/ 	.word	0x00000060


	//   ....[1]....
        /*0334*/ 	.word	0x00001130


	//   ....[2]....
        /*0338*/ 	.word	0x00001160


	//   ....[3]....
        /*033c*/ 	.word	0x000011f0


	//   ....[4]....
        /*0340*/ 	.word	0x00001250


	//   ....[5]....
        /*0344*/ 	.word	0x00001490


	//   ....[6]....
        /*0348*/ 	.word	0x000014b0


	//   ....[7]....
        /*034c*/ 	.word	0x00001530


	//   ....[8]....
        /*0350*/ 	.word	0x00001540


	//   ....[9]....
        /*0354*/ 	.word	0x000015e0


	//   ....[10]....
        /*0358*/ 	.word	0x00001620


	//   ....[11]....
        /*035c*/ 	.word	0x00001650


	//   ....[12]....
        /*0360*/ 	.word	0x00001660


	//   ....[13]....
        /*0364*/ 	.word	0x000016a0


	//   ....[14]....
        /*0368*/ 	.word	0x000016c0


	//   ....[15]....
        /*036c*/ 	.word	0x000018a0


	//   ....[16]....
        /*0370*/ 	.word	0x000018c0


	//   ....[17]....
        /*0374*/ 	.word	0x00002f60


	//   ....[18]....
        /*0378*/ 	.word	0x00002f70


	//   ....[19]....
        /*037c*/ 	.word	0x00003050


	//   ....[20]....
        /*0380*/ 	.word	0x00003070


	//   ....[21]....
        /*0384*/ 	.word	0x000037e0


	//   ....[22]....
        /*0388*/ 	.word	0x00003880


	//   ....[23]....
        /*038c*/ 	.word	0x000038a0


	//   ....[24]....
        /*0390*/ 	.word	0x00003900


	//   ....[25]....
        /*0394*/ 	.word	0x00005cf0


	//   ....[26]....
        /*0398*/ 	.word	0x00005d00


	//   ....[27]....
        /*039c*/ 	.word	0x00005d80


	//   ....[28]....
        /*03a0*/ 	.word	0x00005d90


	//   ....[29]....
        /*03a4*/ 	.word	0x00006160


	//   ....[30]....
        /*03a8*/ 	.word	0x00006170


	//   ....[31]....
        /*03ac*/ 	.word	0x00006180


	//   ....[32]....
        /*03b0*/ 	.word	0x000061f0


	//   ....[33]....
        /*03b4*/ 	.word	0x00007120


	//   ....[34]....
        /*03b8*/ 	.word	0x00007140


	//   ....[35]....
        /*03bc*/ 	.word	0x00007810


	//   ....[36]....
        /*03c0*/ 	.word	0x00007830


	//   ....[37]....
        /*03c4*/ 	.word	0x000090a0


	//   ....[38]....
        /*03c8*/ 	.word	0x000090b0


	//   ....[39]....
        /*03cc*/ 	.word	0x000090e0


	//   ....[40]....
        /*03d0*/ 	.word	0x000090f0


	//   ....[41]....
        /*03d4*/ 	.word	0x00009fd0


	//   ....[42]....
        /*03d8*/ 	.word	0x0000a010


	//   ....[43]....
        /*03dc*/ 	.word	0x0000a050


	//   ....[44]....
        /*03e0*/ 	.word	0x0000a080


	//   ....[45]....
        /*03e4*/ 	.word	0x0000a170


	//   ....[46]....
        /*03e8*/ 	.word	0x0000a190


	//   ....[47]....
        /*03ec*/ 	.word	0x0000adb0


	//   ....[48]....
        /*03f0*/ 	.word	0x0000adc0


	//----- nvinfo : EIATTR_EXIT_INSTR_OFFSETS
	.align		4
.L_238:
        /*03f4*/ 	.byte	0x04, 0x1c
        /*03f6*/ 	.short	(.L_240 - .L_239)


	//   ....[0]....
.L_239:
        /*03f8*/ 	.word	0x000001c0


	//   ....[1]....
        /*03fc*/ 	.word	0x0000add0


	//   ....[2]....
        /*0400*/ 	.word	0x0000b970


	//   ....[3]....
        /*0404*/ 	.word	0x0000b9c0


	//   ....[4]....
        /*0408*/ 	.word	0x0000b9f0


	//   ....[5]....
        /*040c*/ 	.word	0x0000ba50


	//   ....[6]....
        /*0410*/ 	.word	0x0000bce0


	//----- nvinfo : EIATTR_CTAIDZ_USED
	.align		4
.L_240:
        /*0414*/ 	.byte	0x01, 0x04
	.zero		2


	//----- nvinfo : EIATTR_MAX_THREADS
	.align		4
        /*0418*/ 	.byte	0x04, 0x05
        /*041a*/ 	.short	(.L_242 - .L_241)
.L_241:
        /*041c*/ 	.word	0x00000100
        /*0420*/ 	.word	0x00000001
        /*0424*/ 	.word	0x00000001


	//----- nvinfo : EIATTR_CRS_STACK_SIZE
	.align		4
.L_242:
        /*0428*/ 	.byte	0x04, 0x1e
        /*042a*/ 	.short	(.L_244 - .L_243)
.L_243:
        /*042c*/ 	.word	0x00000000
.L_244:


//--------------------- .nv.info._ZN7cutlass13device_kernelIN5flash19enable_sm80_to_sm89INS1_16FlashAttnFwdSm80INS1_25CollectiveMainloopFwdSm80ILi8ELi1ELb1EN4cute5tupleIJNS5_1CILi128EEENS7_ILi48EEENS7_ILi256EEEEEELi256ENS_6half_tEfNS_4arch4Sm80ELb0ELb0ELb0ELb1ELb1ELb0ELb1ELb1EEENS1_21CollectiveEpilogueFwdINS6_IJS8_SA_S9_EEENS6_IJNS7_ILi1EEESI_SI_EEESC_SE_Li256ELb1ELb1ELb1ELb0EEENS1_36VarlenDynamicPersistentTileSchedulerILi128ELi48ELi256ELi256ELb1ELb1ELb0ELb0ELb1ELb1EEEEEEEEEvNT_6ParamsE --------------------------
	.section	.nv.info._ZN7cutlass13device_kernelIN5flash19enable_sm80_to_sm89INS1_16FlashAttnFwdSm80INS1_25CollectiveMainloopFwdSm80ILi8ELi1ELb1EN4cute5tupleIJNS5_1CILi128EEENS7_ILi48EEENS7_ILi256EEEEEELi256ENS_6half_tEfNS_4arch4Sm80ELb0ELb0ELb0ELb1ELb1ELb0ELb1ELb1EEENS1_21CollectiveEpilogueFwdINS6_IJS8_SA_S9_EEENS6_IJNS7_ILi1EEESI_SI_EEESC_SE_Li256ELb1ELb1ELb1ELb0EEENS1_36VarlenDynamicPersistentTileSchedulerILi128ELi48ELi256ELi256ELb1ELb1ELb0ELb0ELb1ELb1EEEEEEEEEvNT_6ParamsE,"",@"SHT_CUDA_INFO"
	.sectionflags	@""
	.align	4


	//----- nvinfo : EIATTR_CUDA_API_VERSION
	.align		4
        /*0000*/ 	.byte	0x04, 0x37
        /*0002*/ 	.short	(.L_246 - .L_245)
.L_245:
        /*0004*/ 	.word	0x00000082


	//----- nvinfo : EIATTR_SW2861232_WAR
	.align		4
.L_246:
        /*0008*/ 	.byte	0x01, 0x35
	.zero		2


	//----- nvinfo : EIATTR_PARAM_CBANK
	.align		4
        /*000c*/ 	.byte	0x04, 0x0a
        /*000e*/ 	.short	(.L_248 - .L_247)
	.align		4
.L_247:
        /*0010*/ 	.word	index@(.nv.constant0._ZN7cutlass13device_kernelIN5flash19enable_sm80_to_sm89INS1_16FlashAttnFwdSm80INS1_25CollectiveMainloopFwdSm80ILi8ELi1ELb1EN4cute5tupleIJNS5_1CILi128EEENS7_ILi48EEENS7_ILi256EEEEEELi256ENS_6half_tEfNS_4arch4Sm80ELb0ELb0ELb0ELb1ELb1ELb0ELb1ELb1EEENS1_21CollectiveEpilogueFwdINS6_IJS8_SA_S9_EEENS6_IJNS7_ILi1EEESI_SI_EEESC_SE_Li256ELb1ELb1ELb1ELb0EEENS1_36VarlenDynamicPersistentTileSchedulerILi128ELi48ELi256ELi256ELb1ELb1ELb0ELb0ELb1ELb1EEEEEEEEEvNT_6ParamsE)
        /*0014*/ 	.short	0x0160
        /*0016*/ 	.short	0x0438


	//----- nvinfo : EIATTR_CBANK_PARAM_SIZE
	.align		4
.L_248:
        /*0018*/ 	.byte	0x03, 0x19
        /*001a*/ 	.short	0x0438


	//----- nvinfo : EIATTR_KPARAM_INFO
	.align		4
        /*001c*/ 	.byte	0x04, 0x17
        /*001e*/ 	.short	(.L_250 - .L_249)
.L_249:
        /*0020*/ 	.word	0x00000000
        /*0024*/ 	.short	0x0000
        /*0026*/ 	.short	0x0000
        /*0028*/ 	.byte	0x00, 0xf0, 0xe1, 0x10


	//----- nvinfo : EIATTR_MAXREG_COUNT
	.align		4
.L_250:
        /*002c*/ 	.byte	0x03, 0x1b
        /*002e*/ 	.short	0x00ff


	//----- nvinfo : EIATTR_NUM_BARRIERS
	.align		4
        /*0030*/ 	.byte	0x02, 0x4c
        /*0032*/ 	.byte	0x06
	.zero		1


	//----- nvinfo : EIATTR_ANNOTATIONS
	.align		4
        /*0034*/ 	.byte	0x04, 0x55
        /*0036*/ 	.short	(.L_252 - .L_251)


	//   ....[0]....
.L_251:
        /* <DEDUP_REMOVED lines=181> */
        /*0b7c*/ 	.byte	0xc0, 0x0d, 0x01, 0x00, 0x01, 0x00, 0x00, 0x00, 0xd0, 0x0d, 0x01, 0x00


	//----- nvinfo : EIATTR_MERCURY_ISA_VERSION
	.align		4
.L_252:
        /*0b88*/ 	.byte	0x03, 0x5f
        /*0b8a*/ 	.short	0x0000


	//----- nvinfo : EIATTR_INT_WARP_WIDE_INSTR_OFFSETS
	.align		4
        /*0b8c*/ 	.byte	0x04, 0x31
        /*0b8e*/ 	.short	(.L_254 - .L_253)


	//   ....[0]....
.L_253:
        /*0b90*/ 	.word	0x00009e50


	//   ....[1]....
        /*0b94*/ 	.word	0x00009ed0


	//----- nvinfo : EIATTR_COOP_GROUP_MASK_REGIDS
	.align		4
.L_254:
        /*0b98*/ 	.byte	0x04, 0x29
        /*0b9a*/ 	.short	(.L_256 - .L_255)


	//   ....[0]....
.L_255:
        /*0b9c*/ 	.word	0xffffffff


	//   ....[1]....
        /*0ba0*/ 	.word	0xffffffff


	//   ....[2]....
        /*0ba4*/ 	.word	0xffffffff


	//   ....[3]....
        /*0ba8*/ 	.word	0xffffffff


	//   ....[4]....
        /*0bac*/ 	.word	0xffffffff


	//   ....[5]....
        /*0bb0*/ 	.word	0xffffffff


	//   ....[6]....
        /*0bb4*/ 	.word	0xffffffff


	//   ....[7]....
        /*0bb8*/ 	.word	0xffffffff


	//   ....[8]....
        /*0bbc*/ 	.word	0xffffffff


	//   ....[9]....
        /*0bc0*/ 	.word	0xffffffff


	//   ....[10]....
        /*0bc4*/ 	.word	0xffffffff


	//   ....[11]....
        /*0bc8*/ 	.word	0xffffffff


	//   ....[12]....
        /*0bcc*/ 	.word	0xffffffff


	//   ....[13]....
        /*0bd0*/ 	.word	0xffffffff


	//   ....[14]....
        /*0bd4*/ 	.word	0xffffffff


	//   ....[15]....
        /*0bd8*/ 	.word	0xffffffff


	//   ....[16]....
        /*0bdc*/ 	.word	0xffffffff


	//   ....[17]....
        /*0be0*/ 	.word	0xffffffff


	//   ....[18]....
        /*0be4*/ 	.word	0xffffffff


	//   ....[19]....
        /*0be8*/ 	.word	0xffffffff


	//   ....[20]....
        /*0bec*/ 	.word	0xffffffff


	//   ....[21]....
        /*0bf0*/ 	.word	0xffffffff


	//   ....[22]....
        /*0bf4*/ 	.word	0xffffffff


	//   ....[23]....
        /*0bf8*/ 	.word	0xffffffff


	//   ....[24]....
        /*0bfc*/ 	.word	0xffffffff


	//   ....[25]....
        /*0c00*/ 	.word	0xffffffff


	//   ....[26]....
        /*0c04*/ 	.word	0xffffffff


	//   ....[27]....
        /*0c08*/ 	.word	0xffffffff


	//   ....[28]....
        /*0c0c*/ 	.word	0xffffffff


	//   ....[29]....
        /*0c10*/ 	.word	0xffffffff


	//   ....[30]....
        /*0c14*/ 	.word	0xffffffff


	//   ....[31]....
        /*0c18*/ 	.word	0xffffffff


	//   ....[32]....
        /*0c1c*/ 	.word	0xffffffff


	//   ....[33]....
        /*0c20*/ 	.word	0xffffffff


	//   ....[34]....
        /*0c24*/ 	.word	0xffffffff


	//   ....[35]....
        /*0c28*/ 	.word	0xffffffff


	//   ....[36]....
        /*0c2c*/ 	.word	0xffffffff


	//   ....[37]....
        /*0c30*/ 	.word	0xffffffff


	//   ....[38]....
        /*0c34*/ 	.word	0xffffffff


	//   ....[39]....
        /*0c38*/ 	.word	0xffffffff


	//   ....[40]....
        /*0c3c*/ 	.word	0xffffffff


	//   ....[41]....
        /*0c40*/ 	.word	0xffffffff


	//   ....[42]....
        /*0c44*/ 	.word	0xffffffff


	//   ....[43]....
        /*0c48*/ 	.word	0xffffffff


	//   ....[44]....
        /*0c4c*/ 	.word	0xffffffff


	//   ....[45]....
        /*0c50*/ 	.word	0xffffffff


	//   ....[46]....
        /*0c54*/ 	.word	0xffffffff


	//   ....[47]....
        /*0c58*/ 	.word	0xffffffff


	//   ....[48]....
        /*0c5c*/ 	.word	0xffffffff


	//   ....[49]....
        /*0c60*/ 	.word	0xffffffff


	//   ....[50]....
        /*0c64*/ 	.word	0xffffffff


	//   ....[51]....
        /*0c68*/ 	.word	0xffffffff


	//   ....[52]....
        /*0c6c*/ 	.word	0xffffffff


	//   ....[53]....
        /*0c70*/ 	.word	0xffffffff


	//   ....[54]....
        /*0c74*/ 	.word	0xffffffff


	//   ....[55]....
        /*0c78*/ 	.word	0xffffffff


	//   ....[56]....
        /*0c7c*/ 	.word	0xffffffff


	//   ....[57]....
        /*0c80*/ 	.word	0xffffffff


	//   ....[58]....
        /*0c84*/ 	.word	0xffffffff


	//   ....[59]....
        /*0c88*/ 	.word	0xffffffff


	//   ....[60]....
        /*0c8c*/ 	.word	0xffffffff


	//   ....[61]....
        /*0c90*/ 	.word	0xffffffff


	//   ....[62]....
        /*0c94*/ 	.word	0xffffffff


	//   ....[63]....
        /*0c98*/ 	.word	0xffffffff


	//   ....[64]....
        /*0c9c*/ 	.word	0xffffffff


	//   ....[65]....
        /*0ca0*/ 	.word	0xffffffff


	//   ....[66]....
        /*0ca4*/ 	.word	0xffffffff


	//   ....[67]....
        /*0ca8*/ 	.word	0xffffffff


	//   ....[68]....
        /*0cac*/ 	.word	0xffffffff


	//   ....[69]....
        /*0cb0*/ 	.word	0xffffffff


	//   ....[70]....
        /*0cb4*/ 	.word	0xffffffff


	//   ....[71]....
        /*0cb8*/ 	.word	0xffffffff


	//   ....[72]....
        /*0cbc*/ 	.word	0xffffffff


	//   ....[73]....
        /*0cc0*/ 	.word	0xffffffff


	//   ....[74]....
        /*0cc4*/ 	.word	0xffffffff


	//   ....[75]....
        /*0cc8*/ 	.word	0xffffffff


	//   ....[76]....
        /*0ccc*/ 	.word	0xffffffff


	//   ....[77]....
        /*0cd0*/ 	.word	0xffffffff


	//   ....[78]....
        /*0cd4*/ 	.word	0xffffffff


	//   ....[79]....
        /*0cd8*/ 	.word	0xffffffff


	//   ....[80]....
        /*0cdc*/ 	.word	0xffffffff


	//   ....[81]....
        /*0ce0*/ 	.word	0xffffffff


	//   ....[82]....
        /*0ce4*/ 	.word	0xffffffff


	//   ....[83]....
        /*0ce8*/ 	.word	0xffffffff


	//   ....[84]....
        /*0cec*/ 	.word	0xffffffff


	//   ....[85]....
        /*0cf0*/ 	.word	0xffffffff


	//   ....[86]....
        /*0cf4*/ 	.word	0xffffffff


	//   ....[87]....
        /*0cf8*/ 	.word	0xffffffff


	//   ....[88]....
        /*0cfc*/ 	.word	0xffffffff


	//   ....[89]....
        /*0d00*/ 	.word	0xffffffff


	//   ....[90]....
        /*0d04*/ 	.word	0xffffffff


	//   ....[91]....
        /*0d08*/ 	.word	0xffffffff


	//   ....[92]....
        /*0d0c*/ 	.word	0xffffffff


	//   ....[93]....
        /*0d10*/ 	.word	0xffffffff


	//   ....[94]....
        /*0d14*/ 	.word	0xffffffff


	//   ....[95]....
        /*0d18*/ 	.word	0xffffffff


	//   ....[96]....
        /*0d1c*/ 	.word	0xffffffff


	//   ....[97]....
        /*0d20*/ 	.word	0xffffffff


	//   ....[98]....
        /*0d24*/ 	.word	0xffffffff


	//   ....[99]....
        /*0d28*/ 	.word	0xffffffff


	//   ....[100]....
        /*0d2c*/ 	.word	0xffffffff


	//   ....[101]....
        /*0d30*/ 	.word	0xffffffff


	//   ....[102]....
        /*0d34*/ 	.word	0xffffffff


	//   ....[103]....
        /*0d38*/ 	.word	0xffffffff


	//   ....[104]....
        /*0d3c*/ 	.word	0xffffffff


	//   ....[105]....
        /*0d40*/ 	.word	0xffffffff


	//   ....[106]....
        /*0d44*/ 	.word	0xffffffff


	//   ....[107]....
        /*0d48*/ 	.word	0xffffffff


	//   ....[108]....
        /*0d4c*/ 	.word	0xffffffff


	//   ....[109]....
        /*0d50*/ 	.word	0xffffffff


	//   ....[110]....
        /*0d54*/ 	.word	0xffffffff


	//   ....[111]....
        /*0d58*/ 	.word	0xffffffff


	//   ....[112]....
        /*0d5c*/ 	.word	0xffffffff


	//   ....[113]....
        /*0d60*/ 	.word	0xffffffff


	//   ....[114]....
        /*0d64*/ 	.word	0xffffffff


	//   ....[115]....
        /*0d68*/ 	.word	0xffffffff


	//   ....[116]....
        /*0d6c*/ 	.word	0xffffffff


	//   ....[117]....
        /*0d70*/ 	.word	0xffffffff


	//   ....[118]....
        /*0d74*/ 	.word	0xffffffff


	//   ....[119]....
        /*0d78*/ 	.word	0xffffffff


	//   ....[120]....
        /*0d7c*/ 	.word	0xffffffff


	//   ....[121]....
        /*0d80*/ 	.word	0xffffffff


	//   ....[122]....
        /*0d84*/ 	.word	0xffffffff


	//   ....[123]....
        /*0d88*/ 	.word	0xffffffff


	//   ....[124]....
        /*0d8c*/ 	.word	0xffffffff


	//   ....[125]....
        /*0d90*/ 	.word	0xffffffff


	//   ....[126]....
        /*0d94*/ 	.word	0xffffffff


	//   ....[127]....
        /*0d98*/ 	.word	0xffffffff


	//   ....[128]....
        /*0d9c*/ 	.word	0xffffffff


	//   ....[129]....
        /*0da0*/ 	.word	0xffffffff


	//   ....[130]....
        /*0da4*/ 	.word	0xffffffff


	//   ....[131]....
        /*0da8*/ 	.word	0xffffffff


	//   ....[132]....
        /*0dac*/ 	.word	0xffffffff


	//   ....[133]....
        /*0db0*/ 	.word	0xffffffff


	//   ....[134]....
        /*0db4*/ 	.word	0xffffffff


	//   ....[135]....
        /*0db8*/ 	.word	0xffffffff


	//   ....[136]....
        /*0dbc*/ 	.word	0xffffffff


	//   ....[137]....
        /*0dc0*/ 	.word	0xffffffff


	//   ....[138]....
        /*0dc4*/ 	.word	0xffffffff


	//   ....[139]....
        /*0dc8*/ 	.word	0xffffffff


	//   ....[140]....
        /*0dcc*/ 	.word	0xffffffff


	//   ....[141]....
        /*0dd0*/ 	.word	0xffffffff


	//   ....[142]....
        /*0dd4*/ 	.word	0xffffffff


	//   ....[143]....
        /*0dd8*/ 	.word	0xffffffff


	//   ....[144]....
        /*0ddc*/ 	.word	0xffffffff


	//   ....[145]....
        /*0de0*/ 	.word	0xffffffff


	//   ....[146]....
        /*0de4*/ 	.word	0xffffffff


	//   ....[147]....
        /*0de8*/ 	.word	0xffffffff


	//   ....[148]....
        /*0dec*/ 	.word	0xffffffff


	//   ....[149]....
        /*0df0*/ 	.word	0xffffffff


	//   ....[150]....
        /*0df4*/ 	.word	0xffffffff


	//   ....[151]....
        /*0df8*/ 	.word	0xffffffff


	//   ....[152]....
        /*0dfc*/ 	.word	0xffffffff


	//   ....[153]....
        /*0e00*/ 	.word	0xffffffff


	//   ....[154]....
        /*0e04*/ 	.word	0xffffffff


	//   ....[155]....
        /*0e08*/ 	.word	0xffffffff


	//   ....[156]....
        /*0e0c*/ 	.word	0xffffffff


	//   ....[157]....
        /*0e10*/ 	.word	0xffffffff


	//   ....[158]....
        /*0e14*/ 	.word	0xffffffff


	//   ....[159]....
        /*0e18*/ 	.word	0xffffffff


	//   ....[160]....
        /*0e1c*/ 	.word	0xffffffff


	//   ....[161]....
        /*0e20*/ 	.word	0xffffffff


	//   ....[162]....
        /*0e24*/ 	.word	0xffffffff


	//   ....[163]....
        /*0e28*/ 	.word	0xffffffff


	//   ....[164]....
        /*0e2c*/ 	.word	0xffffffff


	//   ....[165]....
        /*0e30*/ 	.word	0xffffffff


	//   ....[166]....
        /*0e34*/ 	.word	0xffffffff


	//   ....[167]....
        /*0e38*/ 	.word	0xffffffff


	//   ....[168]....
        /*0e3c*/ 	.word	0xffffffff


	//   ....[169]....
        /*0e40*/ 	.word	0xffffffff


	//   ....[170]....
        /*0e44*/ 	.word	0xffffffff


	//   ....[171]....
        /*0e48*/ 	.word	0xffffffff


	//----- nvinfo : EIATTR_COOP_GROUP_INSTR_OFFSETS
	.align		4
.L_256:
        /*0e4c*/ 	.byte	0x04, 0x28
        /*0e4e*/ 	.short	(.L_258 - .L_257)


	//   ....[0]....
.L_257:
        /*0e50*/ 	.word	0x00000050


	//   ....[1]....
        /*0e54*/ 	.word	0x00000200


	//   ....[2]....
        /*0e58*/ 	.word	0x00000230


	//   ....[3]....
        /*0e5c*/ 	.word	0x00000260


	//   ....[4]....
        /*0e60*/ 	.word	0x00000290


	//   ....[5]....
        /*0e64*/ 	.word	0x000002c0


	//   ....[6]....
        /*0e68*/ 	.word	0x000002f0


	//   ....[7]....
        /*0e6c*/ 	.word	0x00000460


	//   ....[8]....
        /*0e70*/ 	.word	0x000004a0


	//   ....[9]....
        /*0e74*/ 	.word	0x000004d0


	//   ....[10]....
        /*0e78*/ 	.word	0x00000500


	//   ....[11]....
        /*0e7c*/ 	.word	0x00000530


	//   ....[12]....
        /*0e80*/ 	.word	0x00000560


	//   ....[13]....
        /*0e84*/ 	.word	0x000005f0


	//   ....[14]....
        /*0e88*/ 	.word	0x00000620


	//   ....[15]....
        /*0e8c*/ 	.word	0x00000640


	//   ....[16]....
        /*0e90*/ 	.word	0x000006a0


	//   ....[17]....
        /*0e94*/ 	.word	0x00002b60


	//   ....[18]....
        /*0e98*/ 	.word	0x00002b80


	//   ....[19]....
        /*0e9c*/ 	.word	0x00002bb0


	//   ....[20]....
        /*0ea0*/ 	.word	0x00002c20


	//   ....[21]....
        /*0ea4*/ 	.word	0x00002db0


	//   ....[22]....
        /*0ea8*/ 	.word	0x00002df0


	//   ....[23]....
        /*0eac*/ 	.word	0x00002f30


	//   ....[24]....
        /*0eb0*/ 	.word	0x00002fd0


	//   ....[25]....
        /*0eb4*/ 	.word	0x00003100


	//   ....[26]....
        /*0eb8*/ 	.word	0x00003120


	//   ....[27]....
        /*0ebc*/ 	.word	0x000031b0


	//   ....[28]....
        /*0ec0*/ 	.word	0x00003210


	//   ....[29]....
        /*0ec4*/ 	.word	0x000034d0


	//   ....[30]....
        /*0ec8*/ 	.word	0x000034e0


	//   ....[31]....
        /*0ecc*/ 	.word	0x000038d0


	//   ....[32]....
        /*0ed0*/ 	.word	0x000038e0


	//   ....[33]....
        /*0ed4*/ 	.word	0x00004760


	//   ....[34]....
        /*0ed8*/ 	.word	0x00004780


	//   ....[35]....
        /*0edc*/ 	.word	0x00004970


	//   ....[36]....
        /*0ee0*/ 	.word	0x00004980


	//   ....[37]....
        /*0ee4*/ 	.word	0x00004f20


	//   ....[38]....
        /*0ee8*/ 	.word	0x00004f50


	//   ....[39]....
        /*0eec*/ 	.word	0x00004f60


	//   ....[40]....
        /*0ef0*/ 	.word	0x00004f90


	//   ....[41]....
        /*0ef4*/ 	.word	0x000065d0


	//   ....[42]....
        /*0ef8*/ 	.word	0x000065f0


	//   ....[43]....
        /*0efc*/ 	.word	0x000067d0


	//   ....[44]....
        /*0f00*/ 	.word	0x000067e0


	//   ....[45]....
        /*0f04*/ 	.word	0x000075d0


	//   ....[46]....
        /*0f08*/ 	.word	0x000075f0


	//   ....[47]....
        /*0f0c*/ 	.word	0x000077b0


	//   ....[48]....
        /*0f10*/ 	.word	0x000077c0


	//   ....[49]....
        /*0f14*/ 	.word	0x00007b10


	//   ....[50]....
        /*0f18*/ 	.word	0x00007b40


	//   ....[51]....
        /*0f1c*/ 	.word	0x00007b60


	//   ....[52]....
        /*0f20*/ 	.word	0x00007b80


	//   ....[53]....
        /*0f24*/ 	.word	0x00009440


	//   ....[54]....
        /*0f28*/ 	.word	0x00009450


	//   ....[55]....
        /*0f2c*/ 	.word	0x00009480


	//   ....[56]....
        /*0f30*/ 	.word	0x00009490


	//   ....[57]....
        /*0f34*/ 	.word	0x0000ad40


	//   ....[58]....
        /*0f38*/ 	.word	0x0000ad50


	//   ....[59]....
        /*0f3c*/ 	.word	0x0000ad70


	//   ....[60]....
        /*0f40*/ 	.word	0x0000ad80


	//   ....[61]....
        /*0f44*/ 	.word	0x0000b1b0


	//   ....[62]....
        /*0f48*/ 	.word	0x0000b1d0


	//   ....[63]....
        /*0f4c*/ 	.word	0x0000b430


	//   ....[64]....
        /*0f50*/ 	.word	0x0000b440


	//   ....[65]....
        /*0f54*/ 	.word	0x0000b650


	//   ....[66]....
        /*0f58*/ 	.word	0x0000b670


	//   ....[67]....
        /*0f5c*/ 	.word	0x0000b880


	//   ....[68]....
        /*0f60*/ 	.word	0x0000b890


	//   ....[69]....
        /*0f64*/ 	.word	0x0000bc90


	//   ....[70]....
        /*0f68*/ 	.word	0x0000bcb0


	//   ....[71]....
        /*0f6c*/ 	.word	0x0000c900


	//   ....[72]....
        /*0f70*/ 	.word	0x0000c910


	//   ....[73]....
        /*0f74*/ 	.word	0x0000dd40


	//   ....[74]....
        /*0f78*/ 	.word	0x0000dd60


	//   ....[75]....
        /*0f7c*/ 	.word	0x0000dfd0


	//   ....[76]....
        /*0f80*/ 	.word	0x0000dfe0


	//   ....[77]....
        /*0f84*/ 	.word	0x0000e1f0


	//   ....[78]....
        /*0f88*/ 	.word	0x0000e210


	//   ....[79]....
        /*0f8c*/ 	.word	0x0000e420


	//   ....[80]....
        /*0f90*/ 	.word	0x0000e430


	//   ....[81]....
        /*0f94*/ 	.word	0x0000e700


	//   ....[82]....
        /*0f98*/ 	.word	0x0000e720


	//   ....[83]....
        /*0f9c*/ 	.word	0x0000e850


	//   ....[84]....
        /*0fa0*/ 	.word	0x0000e890


	//   ....[85]....
        /*0fa4*/ 	.word	0x0000e8c0


	//   ....[86]....
        /*0fa8*/ 	.word	0x0000e8f0


	//   ....[87]....
        /*0fac*/ 	.word	0x0000e920


	//   ....[88]....
        /*0fb0*/ 	.word	0x0000e950


	//   ....[89]....
        /*0fb4*/ 	.word	0x0000eab0


	//   ....[90]....
        /*0fb8*/ 	.word	0x0000eaf0


	//   ....[91]....
        /*0fbc*/ 	.word	0x0000eb20


	//   ....[92]....
        /*0fc0*/ 	.word	0x0000eb50


	//   ....[93]....
        /*0fc4*/ 	.word	0x0000eb80


	//   ....[94]....
        /*0fc8*/ 	.word	0x0000ebb0


	//   ....[95]....
        /*0fcc*/ 	.word	0x0000ec40


	//   ....[96]....
        /*0fd0*/ 	.word	0x0000ec70


	//   ....[97]....
        /*0fd4*/ 	.word	0x0000ec80


	//   ....[98]....
        /*0fd8*/ 	.word	0x0000ece0


	//   ....[99]....
        /*0fdc*/ 	.word	0x0000f2c0


	//   ....[100]....
        /*0fe0*/ 	.word	0x0000f320


	//   ....[101]....
        /*0fe4*/ 	.word	0x0000f370


	//   ....[102]....
        /*0fe8*/ 	.word	0x0000f3c0


	//   ....[103]....
        /*0fec*/ 	.word	0x0000f410


	//   ....[104]....
        /*0ff0*/ 	.word	0x0000f480


	//   ....[105]....
        /*0ff4*/ 	.word	0x0000f4c0


	//   ....[106]....
        /*0ff8*/ 	.word	0x0000f530


	//   ....[107]....
        /*0ffc*/ 	.word	0x0000f5a0


	//   ....[108]....
        /*1000*/ 	.word	0x0000f600


	//   ....[109]....
        /*1004*/ 	.word	0x0000f670


	//   ....[110]....
        /*1008*/ 	.word	0x0000f6d0


	//   ....[111]....
        /*100c*/ 	.word	0x0000f730


	//   ....[112]....
        /*1010*/ 	.word	0x0000f7a0


	//   ....[113]....
        /*1014*/ 	.word	0x0000f800


	//   ....[114]....
        /*1018*/ 	.word	0x0000f860


	//   ....[115]....
        /*101c*/ 	.word	0x0000f8b0


	//   ....[116]....
        /*1020*/ 	.word	0x0000f900


	//   ....[117]....
        /*1024*/ 	.word	0x0000f950


	//   ....[118]....
        /*1028*/ 	.word	0x0000f9a0


	//   ....[119]....
        /*102c*/ 	.word	0x0000fa10


	//   ....[120]....
        /*1030*/ 	.word	0x0000fa70


	//   ....[121]....
        /*1034*/ 	.word	0x0000fad0


	//   ....[122]....
        /*1038*/ 	.word	0x0000fb30


	//   ....[123]....
        /*103c*/ 	.word	0x0000fba0


	//   ....[124]....
        /*1040*/ 	.word	0x0000fc00


	//   ....[125]....
        /*1044*/ 	.word	0x0000fc60


	//   ....[126]....
        /*1048*/ 	.word	0x0000fca0


	//   ....[127]....
        /*104c*/ 	.word	0x0000fce0


	//   ....[128]....
        /*1050*/ 	.word	0x0000fd30


	//   ....[129]....
        /*1054*/ 	.word	0x0000fd70


	//   ....[130]....
        /*1058*/ 	.word	0x0000fdc0


	//   ....[131]....
        /*105c*/ 	.word	0x0000fe10


	//   ....[132]....
        /*1060*/ 	.word	0x0000fe60


	//   ....[133]....
        /*1064*/ 	.word	0x0000fec0


	//   ....[134]....
        /*1068*/ 	.word	0x0000ff30


	//   ....[135]....
        /*106c*/ 	.word	0x0000ffa0


	//   ....[136]....
        /*1070*/ 	.word	0x00010000


	//   ....[137]....
        /*1074*/ 	.word	0x00010060


	//   ....[138]....
        /*1078*/ 	.word	0x000100c0


	//   ....[139]....
        /*107c*/ 	.word	0x00010130


	//   ....[140]....
        /*1080*/ 	.word	0x00010190


	//   ....[141]....
        /*1084*/ 	.word	0x000101f0


	//   ....[142]....
        /*1088*/ 	.word	0x00010250


	//   ....[143]....
        /*108c*/ 	.word	0x000102c0


	//   ....[144]....
        /*1090*/ 	.word	0x00010320


	//   ....[145]....
        /*1094*/ 	.word	0x00010380


	//   ....[146]....
        /*1098*/ 	.word	0x000103e0


	//   ....[147]....
        /*109c*/ 	.word	0x00010450


	//   ....[148]....
        /*10a0*/ 	.word	0x000104b0


	//   ....[149]....
        /*10a4*/ 	.word	0x00010510


	//   ....[150]....
        /*10a8*/ 	.word	0x00010570


	//   ....[151]....
        /*10ac*/ 	.word	0x000105e0


	//   ....[152]....
        /*10b0*/ 	.word	0x00010640


	//   ....[153]....
        /*10b4*/ 	.word	0x000106a0


	//   ....[154]....
        /*10b8*/ 	.word	0x00010700


	//   ....[155]....
        /*10bc*/ 	.word	0x00010770


	//   ....[156]....
        /*10c0*/ 	.word	0x000107c0


	//   ....[157]....
        /*10c4*/ 	.word	0x00010800


	//   ....[158]....
        /*10c8*/ 	.word	0x00010850


	//   ....[159]....
        /*10cc*/ 	.word	0x000108a0


	//   ....[160]....
        /*10d0*/ 	.word	0x000108f0


	//   ....[161]....
        /*10d4*/ 	.word	0x00010960


	//   ....[162]....
        /*10d8*/ 	.word	0x000109a0


	//   ....[163]....
        /*10dc*/ 	.word	0x000109f0


	//   ....[164]....
        /*10e0*/ 	.word	0x00010a40


	//   ....[165]....
        /*10e4*/ 	.word	0x00010a90


	//   ....[166]....
        /*10e8*/ 	.word	0x00010ae0


	//   ....[167]....
        /*10ec*/ 	.word	0x00010b50


	//   ....[168]....
        /*10f0*/ 	.word	0x00010b90


	//   ....[169]....
        /*10f4*/ 	.word	0x00010c00


	//   ....[170]....
        /*10f8*/ 	.word	0x00010c60


	//   ....[171]....
        /*10fc*/ 	.word	0x00010cd0


	//----- nvinfo : EIATTR_EXIT_INSTR_OFFSETS
	.align		4
.L_258:
        /*1100*/ 	.byte	0x04, 0x1c
        /*1102*/ 	.short	(.L_260 - .L_259)


	//   ....[0]....
.L_259:
        /*1104*/ 	.word	0x00000c10


	//   ....[1]....
        /*1108*/ 	.word	0x0000f280


	//----- nvinfo : EIATTR_MAX_THREADS
	.align		4
.L_260:
        /*110c*/ 	.byte	0x04, 0x05
        /*110e*/ 	.short	(.L_262 - .L_261)
.L_261:
        /*1110*/ 	.word	0x00000100
        /*1114*/ 	.word	0x00000001
        /*1118*/ 	.word	0x00000001


	//----- nvinfo : EIATTR_CRS_STACK_SIZE
	.align		4
.L_262:
        /*111c*/ 	.byte	0x04, 0x1e
        /*111e*/ 	.short	(.L_264 - .L_263)
.L_263:
        /*1120*/ 	.word	0x00000000
.L_264:


//--------------------- .nv.info._ZN7cutlass13device_kernelIN5flash19enable_sm80_to_sm89INS1_16FlashAttnFwdSm80INS1_25CollectiveMainloopFwdSm80ILi8ELi1ELb0EN4cute5tupleIJNS5_1CILi128EEENS7_ILi32EEENS7_ILi256EEEEEELi256ENS_6half_tEfNS_4arch4Sm80ELb0ELb0ELb0ELb1ELb1ELb1ELb1ELb1EEENS1_21CollectiveEpilogueFwdINS6_IJS8_SA_S9_EEENS6_IJNS7_ILi1EEESI_SI_EEESC_SE_Li256ELb1ELb1ELb1ELb0EEENS1_36VarlenDynamicPersistentTileSchedulerILi128ELi32ELi256ELi256ELb1ELb1ELb0ELb0ELb1ELb1EEEEEEEEEvNT_6ParamsE --------------------------
	.section	.nv.info._ZN7cutlass13device_kernelIN5flash19enable_sm80_to_sm89INS1_16FlashAttnFwdSm80INS1_25CollectiveMainloopFwdSm80ILi8ELi1ELb0EN4cute5tupleIJNS5_1CILi128EEENS7_ILi32EEENS7_ILi256EEEEEELi256ENS_6half_tEfNS_4arch4Sm80ELb0ELb0ELb0ELb1ELb1ELb1ELb1ELb1EEENS1_21CollectiveEpilogueFwdINS6_IJS8_SA_S9_EEENS6_IJNS7_ILi1EEESI_SI_EEESC_SE_Li256ELb1ELb1ELb1ELb0EEENS1_36VarlenDynamicPersistentTileSchedulerILi128ELi32ELi256ELi256ELb1ELb1ELb0ELb0ELb1ELb1EEEEEEEEEvNT_6ParamsE,"",@"SHT_CUDA_INFO"
	.sectionflags	@""
	.align	4


	//----- nvinfo : EIATTR_CUDA_API_VERSION
	.align		4
        /*0000*/ 	.byte	0x04, 0x37
        /*0002*/ 	.short	(.L_266 - .L_265)
.L_265:
        /*0004*/ 	.word	0x00000082


	//----- nvinfo : EIATTR_SW2861232_WAR
	.align		4
.L_266:
        /*0008*/ 	.byte	0x01, 0x35
	.zero		2


	//----- nvinfo : EIATTR_PARAM_CBANK
	.align		4
        /*000c*/ 	.byte	0x04, 0x0a
        /*000e*/ 	.short	(.L_268 - .L_267)
	.align		4
.L_267:
        /*0010*/ 	.word	index@(.nv.constant0._ZN7cutlass13device_kernelIN5flash19enable_sm80_to_sm89INS1_16FlashAttnFwdSm80INS1_25CollectiveMainloopFwdSm80ILi8ELi1ELb0EN4cute5tupleIJNS5_1CILi128EEENS7_ILi32EEENS7_ILi256EEEEEELi256ENS_6half_tEfNS_4arch4Sm80ELb0ELb0ELb0ELb1ELb1ELb1ELb1ELb1EEENS1_21CollectiveEpilogueFwdINS6_IJS8_SA_S9_EEENS6_IJNS7_ILi1EEESI_SI_EEESC_SE_Li256ELb1ELb1ELb1ELb0EEENS1_36VarlenDynamicPersistentTileSchedulerILi128ELi32ELi256ELi256ELb1ELb1ELb0ELb0ELb1ELb1EEEEEEEEEvNT_6ParamsE)
        /*0014*/ 	.short	0x0160
        /*0016*/ 	.short	0x0438


	//----- nvinfo : EIATTR_CBANK_PARAM_SIZE
	.align		4
.L_268:
        /*0018*/ 	.byte	0x03, 0x19
        /*001a*/ 	.short	0x0438


	//----- nvinfo : EIATTR_KPARAM_INFO
	.align		4
        /*001c*/ 	.byte	0x04, 0x17
        /*001e*/ 	.short	(.L_270 - .L_269)
.L_269:
        /*0020*/ 	.word	0x00000000
        /*0024*/ 	.short	0x0000
        /*0026*/ 	.short	0x0000
        /*0028*/ 	.byte	0x00, 0xf0, 0xe1, 0x10


	//----- nvinfo : EIATTR_MAXREG_COUNT
	.align		4
.L_270:
        /*002c*/ 	.byte	0x03, 0x1b
        /*002e*/ 	.short	0x00ff


	//----- nvinfo : EIATTR_NUM_BARRIERS
	.align		4
        /*0030*/ 	.byte	0x02, 0x4c
        /*0032*/ 	.byte	0x06
	.zero		1


	//----- nvinfo : EIATTR_ANNOTATIONS
	.align		4
        /*0034*/ 	.byte	0x04, 0x55
        /*0036*/ 	.short	(.L_272 - .L_271)


	//   ....[0]....
.L_271:
        /* <DEDUP_REMOVED lines=25> */


	//----- nvinfo : EIATTR_MERCURY_ISA_VERSION
	.align		4
.L_272:
        /*01b0*/ 	.byte	0x03, 0x5f
        /*01b2*/ 	.short	0x0000


	//----- nvinfo : EIATTR_INT_WARP_WIDE_INSTR_OFFSETS
	.align		4
        /*01b4*/ 	.byte	0x04, 0x31
        /*01b6*/ 	.short	(.L_274 - .L_273)


	//   ....[0]....
.L_273:
        /*01b8*/ 	.word	0x00012140


	//   ....[1]....
        /*01bc*/ 	.word	0x000121b0


	//----- nvinfo : EIATTR_COOP_GROUP_MASK_REGIDS
	.align		4
.L_274:
        /*01c0*/ 	.byte	0x04, 0x29
        /*01c2*/ 	.short	(.L_276 - .L_275)


	//   ....[0]....
.L_275:
        /*01c4*/ 	.word	0xffffffff


	//   ....[1]....
        /*01c8*/ 	.word	0xffffffff


	//   ....[2]....
        /*01cc*/ 	.word	0xffffffff


	//   ....[3]....
        /*01d0*/ 	.word	0xffffffff


	//   ....[4]....
        /*01d4*/ 	.word	0xffffffff


	//   ....[5]....
        /*01d8*/ 	.word	0xffffffff


	//   ....[6]....
        /*01dc*/ 	.word	0xffffffff


	//   ....[7]....
        /*01e0*/ 	.word	0xffffffff


	//   ....[8]....
        /*01e4*/ 	.word	0xffffffff


	//   ....[9]....
        /*01e8*/ 	.word	0xffffffff


	//   ....[10]....
        /*01ec*/ 	.word	0xffffffff


	//   ....[11]....
        /*01f0*/ 	.word	0xffffffff


	//   ....[12]....
        /*01f4*/ 	.word	0xffffffff


	//   ....[13]....
        /*01f8*/ 	.word	0xffffffff


	//   ....[14]....
        /*01fc*/ 	.word	0xffffffff


	//   ....[15]....
        /*0200*/ 	.word	0xffffffff


	//   ....[16]....
        /*0204*/ 	.word	0xffffffff


	//   ....[17]....
        /*0208*/ 	.word	0xffffffff


	//   ....[18]....
        /*020c*/ 	.word	0xffffffff


	//   ....[19]....
        /*0210*/ 	.word	0xffffffff


	//   ....[20]....
        /*0214*/ 	.word	0xffffffff


	//   ....[21]....
        /*0218*/ 	.word	0xffffffff


	//   ....[22]....
        /*021c*/ 	.word	0xffffffff


	//   ....[23]....
        /*0220*/ 	.word	0xffffffff


	//   ....[24]....
        /*0224*/ 	.word	0xffffffff


	//   ....[25]....
        /*0228*/ 	.word	0xffffffff


	//   ....[26]....
        /*022c*/ 	.word	0xffffffff


	//   ....[27]....
        /*0230*/ 	.word	0xffffffff


	//   ....[28]....
        /*0234*/ 	.word	0xffffffff


	//   ....[29]....
        /*0238*/ 	.word	0xffffffff


	//   ....[30]....
        /*023c*/ 	.word	0xffffffff


	//   ....[31]....
        /*0240*/ 	.word	0xffffffff


	//   ....[32]....
        /*0244*/ 	.word	0xffffffff


	//   ....[33]....
        /*0248*/ 	.word	0xffffffff


	//   ....[34]....
        /*024c*/ 	.word	0xffffffff


	//   ....[35]....
        /*0250*/ 	.word	0xffffffff


	//   ....[36]....
        /*0254*/ 	.word	0xffffffff


	//   ....[37]....
        /*0258*/ 	.word	0xffffffff


	//   ....[38]....
        /*025c*/ 	.word	0xffffffff


	//   ....[39]....
        /*0260*/ 	.word	0xffffffff


	//   ....[40]....
        /*0264*/ 	.word	0xffffffff


	//   ....[41]....
        /*0268*/ 	.word	0xffffffff


	//   ....[42]....
        /*026c*/ 	.word	0xffffffff


	//   ....[43]....
        /*0270*/ 	.word	0xffffffff


	//   ....[44]....
        /*0274*/ 	.word	0xffffffff


	//   ....[45]....
        /*0278*/ 	.word	0xffffffff


	//   ....[46]....
        /*027c*/ 	.word	0xffffffff


	//   ....[47]....
        /*0280*/ 	.word	0xffffffff


	//   ....[48]....
        /*0284*/ 	.word	0xffffffff


	//   ....[49]....
        /*0288*/ 	.word	0xffffffff


	//   ....[50]....
        /*028c*/ 	.word	0xffffffff


	//   ....[51]....
        /*0290*/ 	.word	0xffffffff


	//   ....[52]....
        /*0294*/ 	.word	0xffffffff


	//   ....[53]....
        /*0298*/ 	.word	0xffffffff


	//   ....[54]....
        /*029c*/ 	.word	0xffffffff


	//   ....[55]....
        /*02a0*/ 	.word	0xffffffff


	//   ....[56]....
        /*02a4*/ 	.word	0xffffffff


	//   ....[57]....
        /*02a8*/ 	.word	0xffffffff


	//   ....[58]....
        /*02ac*/ 	.word	0xffffffff


	//   ....[59]....
        /*02b0*/ 	.word	0xffffffff


	//   ....[60]....
        /*02b4*/ 	.word	0xffffffff


	//   ....[61]....
        /*02b8*/ 	.word	0xffffffff


	//   ....[62]....
        /*02bc*/ 	.word	0xffffffff


	//   ....[63]....
        /*02c0*/ 	.word	0xffffffff


	//   ....[64]....
        /*02c4*/ 	.word	0xffffffff


	//   ....[65]....
        /*02c8*/ 	.word	0xffffffff


	//   ....[66]....
        /*02cc*/ 	.word	0xffffffff


	//   ....[67]....
        /*02d0*/ 	.word	0xffffffff


	//   ....[68]....
        /*02d4*/ 	.word	0xffffffff


	//   ....[69]....
        /*02d8*/ 	.word	0xffffffff


	//   ....[70]....
        /*02dc*/ 	.word	0xffffffff


	//   ....[71]....
        /*02e0*/ 	.word	0xffffffff


	//   ....[72]....
        /*02e4*/ 	.word	0xffffffff


	//   ....[73]....
        /*02e8*/ 	.word	0xffffffff


	//   ....[74]....
        /*02ec*/ 	.word	0xffffffff


	//   ....[75]....
        /*02f0*/ 	.word	0xffffffff


	//   ....[76]....
        /*02f4*/ 	.word	0xffffffff


	//   ....[77]....
        /*02f8*/ 	.word	0xffffffff


	//   ....[78]....
        /*02fc*/ 	.word	0xffffffff


	//   ....[79]....
        /*0300*/ 	.word	0xffffffff


	//   ....[80]....
        /*0304*/ 	.word	0xffffffff


	//   ....[81]....
        /*0308*/ 	.word	0xffffffff


	//   ....[82]....
        /*030c*/ 	.word	0xffffffff


	//   ....[83]....
        /*0310*/ 	.word	0xffffffff


	//   ....[84]....
        /*0314*/ 	.word	0xffffffff


	//   ....[85]....
        /*0318*/ 	.word	0xffffffff


	//   ....[86]....
        /*031c*/ 	.word	0xffffffff


	//   ....[87]....
        /*0320*/ 	.word	0xffffffff


	//   ....[88]....
        /*0324*/ 	.word	0xffffffff


	//   ....[89]....
        /*0328*/ 	.word	0xffffffff


	//   ....[90]....
        /*032c*/ 	.word	0xffffffff


	//   ....[91]....
        /*0330*/ 	.word	0xffffffff


	//   ....[92]....
        /*0334*/ 	.word	0xffffffff


	//   ....[93]....
        /*0338*/ 	.word	0xffffffff


	//   ....[94]....
        /*033c*/ 	.word	0xffffffff


	//   ....[95]....
        /*0340*/ 	.word	0xffffffff


	//   ....[96]....
        /*0344*/ 	.word	0xffffffff


	//   ....[97]....
        /*0348*/ 	.word	0xffffffff


	//   ....[98]....
        /*034c*/ 	.word	0xffffffff


	//   ....[99]....
        /*0350*/ 	.word	0xffffffff


	//   ....[100]....
        /*0354*/ 	.word	0xffffffff


	//   ....[101]....
        /*0358*/ 	.word	0xffffffff


	//   ....[102]....
        /*035c*/ 	.word	0xffffffff


	//   ....[103]....
        /*0360*/ 	.word	0xffffffff


	//   ....[104]....
        /*0364*/ 	.word	0xffffffff


	//   ....[105]....
        /*0368*/ 	.word	0xffffffff


	//   ....[106]....
        /*036c*/ 	.word	0xffffffff


	//   ....[107]....
        /*0370*/ 	.word	0xffffffff


	//   ....[108]....
        /*0374*/ 	.word	0xffffffff


	//   ....[109]....
        /*0378*/ 	.word	0xffffffff


	//   ....[110]....
        /*037c*/ 	.word	0xffffffff


	//   ....[111]....
        /*0380*/ 	.word	0xffffffff


	//   ....[112]....
        /*0384*/ 	.word	0xffffffff


	//   ....[113]....
        /*0388*/ 	.word	0xffffffff


	//   ....[114]....
        /*038c*/ 	.word	0xffffffff


	//   ....[115]....
        /*0390*/ 	.word	0xffffffff


	//   ....[116]....
        /*0394*/ 	.word	0xffffffff


	//   ....[117]....
        /*0398*/ 	.word	0xffffffff


	//   ....[118]....
        /*039c*/ 	.word	0xffffffff


	//   ....[119]....
        /*03a0*/ 	.word	0xffffffff


	//   ....[120]....
        /*03a4*/ 	.word	0xffffffff


	//   ....[121]....
        /*03a8*/ 	.word	0xffffffff


	//   ....[122]....
        /*03ac*/ 	.word	0xffffffff


	//   ....[123]....
        /*03b0*/ 	.word	0xffffffff


	//   ....[124]....
        /*03b4*/ 	.word	0xffffffff


	//   ....[125]....
        /*03b8*/ 	.word	0xffffffff


	//   ....[126]....
        /*03bc*/ 	.word	0xffffffff


	//   ....[127]....
        /*03c0*/ 	.word	0xffffffff


	//   ....[128]....
        /*03c4*/ 	.word	0xffffffff


	//   ....[129]....
        /*03c8*/ 	.word	0xffffffff


	//   ....[130]....
        /*03cc*/ 	.word	0xffffffff


	//   ....[131]....
        /*03d0*/ 	.word	0xffffffff


	//   ....[132]....
        /*03d4*/ 	.word	0xffffffff


	//   ....[133]....
        /*03d8*/ 	.word	0xffffffff


	//   ....[134]....
        /*03dc*/ 	.word	0xffffffff


	//   ....[135]....
        /*03e0*/ 	.word	0xffffffff


	//   ....[136]....
        /*03e4*/ 	.word	0xffffffff


	//   ....[137]....
        /*03e8*/ 	.word	0xffffffff


	//   ....[138]....
        /*03ec*/ 	.word	0xffffffff


	//   ....[139]....
        /*03f0*/ 	.word	0xffffffff


	//   ....[140]....
        /*03f4*/ 	.word	0xffffffff


	//   ....[141]....
        /*03f8*/ 	.word	0xffffffff


	//   ....[142]....
        /*03fc*/ 	.word	0xffffffff


	//   ....[143]....
        /*0400*/ 	.word	0xffffffff


	//   ....[144]....
        /*0404*/ 	.word	0xffffffff


	//   ....[145]....
        /*0408*/ 	.word	0xffffffff


	//   ....[146]....
        /*040c*/ 	.word	0xffffffff


	//   ....[147]....
        /*0410*/ 	.word	0xffffffff


	//   ....[148]....
        /*0414*/ 	.word	0xffffffff


	//   ....[149]....
        /*0418*/ 	.word	0xffffffff


	//   ....[150]....
        /*041c*/ 	.word	0xffffffff


	//   ....[151]....
        /*0420*/ 	.word	0xffffffff


	//   ....[152]....
        /*0424*/ 	.word	0xffffffff


	//   ....[153]....
        /*0428*/ 	.word	0xffffffff


	//   ....[154]....
        /*042c*/ 	.word	0xffffffff


	//   ....[155]....
        /*0430*/ 	.word	0xffffffff


	//   ....[156]....
        /*0434*/ 	.word	0xffffffff


	//   ....[157]....
        /*0438*/ 	.word	0xffffffff


	//   ....[158]....
        /*043c*/ 	.word	0xffffffff


	//   ....[159]....
        /*0440*/ 	.word	0xffffffff


	//   ....[160]....
        /*0444*/ 	.word	0xffffffff


	//   ....[161]....
        /*0448*/ 	.word	0xffffffff


	//   ....[162]....
        /*044c*/ 	.word	0xffffffff


	//   ....[163]....
        /*0450*/ 	.word	0xffffffff


	//   ....[164]....
        /*0454*/ 	.word	0xffffffff


	//   ....[165]....
        /*0458*/ 	.word	0xffffffff


	//   ....[166]....
        /*045c*/ 	.word	0xffffffff


	//   ....[167]....
        /*0460*/ 	.word	0xffffffff


	//   ....[168]....
        /*0464*/ 	.word	0xffffffff


	//   ....[169]....
        /*0468*/ 	.word	0xffffffff


	//   ....[170]....
        /*046c*/ 	.word	0xffffffff


	//   ....[171]....
        /*0470*/ 	.word	0xffffffff


	//   ....[172]....
        /*0474*/ 	.word	0xffffffff


	//   ....[173]....
        /*0478*/ 	.word	0xffffffff


	//   ....[174]....
        /*047c*/ 	.word	0xffffffff


	//   ....[175]....
        /*0480*/ 	.word	0xffffffff


	//   ....[176]....
        /*0484*/ 	.word	0xffffffff


	//   ....[177]....
        /*0488*/ 	.word	0xffffffff


	//----- nvinfo : EIATTR_COOP_GROUP_INSTR_OFFSETS
	.align		4
.L_276:
        /*048c*/ 	.byte	0x04, 0x28
        /*048e*/ 	.short	(.L_278 - .L_277)


	//   ....[0]....
.L_277:
        /*0490*/ 	.word	0x00000050


	//   ....[1]....
        /*0494*/ 	.word	0x000001e0


	//   ....[2]....
        /*0498*/ 	.word	0x00000210


	//   ....[3]....
        /*049c*/ 	.word	0x00000240


	//   ....[4]....
        /*04a0*/ 	.word	0x00000270


	//   ....[5]....
        /*04a4*/ 	.word	0x000002a0


	//   ....[6]....
        /*04a8*/ 	.word	0x000002d0


	//   ....[7]....
        /*04ac*/ 	.word	0x00000440


	//   ....[8]....
        /*04b0*/ 	.word	0x00000480


	//   ....[9]....
        /*04b4*/ 	.word	0x000004b0


	//   ....[10]....
        /*04b8*/ 	.word	0x000004e0


	//   ....[11]....
        /*04bc*/ 	.word	0x00000510


	//   ....[12]....
        /*04c0*/ 	.word	0x00000540


	//   ....[13]....
        /*04c4*/ 	.word	0x000005d0


	//   ....[14]....
        /*04c8*/ 	.word	0x00000600


	//   ....[15]....
        /*04cc*/ 	.word	0x00000620


	//   ....[16]....
        /*04d0*/ 	.word	0x00000680


	//   ....[17]....
        /*04d4*/ 	.word	0x000033b0


	//   ....[18]....
        /*04d8*/ 	.word	0x000033c0


	//   ....[19]....
        /*04dc*/ 	.word	0x000045d0


	//   ....[20]....
        /*04e0*/ 	.word	0x000045e0


	//   ....[21]....
        /*04e4*/ 	.word	0x000056f0


	//   ....[22]....
        /*04e8*/ 	.word	0x00005710


	//   ....[23]....
        /*04ec*/ 	.word	0x00005ad0


	//   ....[24]....
        /*04f0*/ 	.word	0x00005ae0


	//   ....[25]....
        /*04f4*/ 	.word	0x00006790


	//   ....[26]....
        /*04f8*/ 	.word	0x000067b0


	//   ....[27]....
        /*04fc*/ 	.word	0x00006930


	//   ....[28]....
        /*0500*/ 	.word	0x00006940


	//   ....[29]....
        /*0504*/ 	.word	0x00006aa0


	//   ....[30]....
        /*0508*/ 	.word	0x00006ac0


	//   ....[31]....
        /*050c*/ 	.word	0x00006c20


	//   ....[32]....
        /*0510*/ 	.word	0x00006c30


	//   ....[33]....
        /*0514*/ 	.word	0x00007020


	//   ....[34]....
        /*0518*/ 	.word	0x00007030


	//   ....[35]....
        /*051c*/ 	.word	0x000072a0


	//   ....[36]....
        /*0520*/ 	.word	0x000072e0


	//   ....[37]....
        /*0524*/ 	.word	0x00007320


	//   ....[38]....
        /*0528*/ 	.word	0x00007350


	//   ....[39]....
        /*052c*/ 	.word	0x0000a470


	//   ....[40]....
        /*0530*/ 	.word	0x0000a4b0


	//   ....[41]....
        /*0534*/ 	.word	0x0000a4f0


	//   ....[42]....
        /*0538*/ 	.word	0x0000a520


	//   ....[43]....
        /*053c*/ 	.word	0x0000db90


	//   ....[44]....
        /*0540*/ 	.word	0x0000dba0


	//   ....[45]....
        /*0544*/ 	.word	0x0000e670


	//   ....[46]....
        /*0548*/ 	.word	0x0000e690


	//   ....[47]....
        /*054c*/ 	.word	0x0000ea30


	//   ....[48]....
        /*0550*/ 	.word	0x0000ea40


	//   ....[49]....
        /*0554*/ 	.word	0x0000ea70


	//   ....[50]....
        /*0558*/ 	.word	0x0000ea80


	//   ....[51]....
        /*055c*/ 	.word	0x0000f7d0


	//   ....[52]....
        /*0560*/ 	.word	0x0000f7e0


	//   ....[53]....
        /*0564*/ 	.word	0x000101c0


	//   ....[54]....
        /*0568*/ 	.word	0x000101e0


	//   ....[55]....
        /*056c*/ 	.word	0x00010410


	//   ....[56]....
        /*0570*/ 	.word	0x00010430


	//   ....[57]....
        /*0574*/ 	.word	0x00010450


	//   ....[58]....
        /*0578*/ 	.word	0x00010470


	//   ....[59]....
        /*057c*/ 	.word	0x00011730


	//   ....[60]....
        /*0580*/ 	.word	0x00011760


	//   ....[61]....
        /*0584*/ 	.word	0x00011780


	//   ....[62]....
        /*0588*/ 	.word	0x000117a0


	//   ....[63]....
        /*058c*/ 	.word	0x00012f20


	//   ....[64]....
        /*0590*/ 	.word	0x00012f40


	//   ....[65]....
        /*0594*/ 	.word	0x00012f50


	//   ....[66]....
        /*0598*/ 	.word	0x00012f70


	//   ....[67]....
        /*059c*/ 	.word	0x00013330


	//   ....[68]....
        /*05a0*/ 	.word	0x00013350


	//   ....[69]....
        /*05a4*/ 	.word	0x000134b0


	//   ....[70]....
        /*05a8*/ 	.word	0x000134c0


	//   ....[71]....
        /*05ac*/ 	.word	0x00013630


	//   ....[72]....
        /*05b0*/ 	.word	0x00013650


	//   ....[73]....
        /*05b4*/ 	.word	0x000137c0


	//   ....[74]....
        /*05b8*/ 	.word	0x000137d0


	//   ....[75]....
        /*05bc*/ 	.word	0x00013b30


	//   ....[76]....
        /*05c0*/ 	.word	0x00013b50


	//   ....[77]....
        /*05c4*/ 	.word	0x000148e0


	//   ....[78]....
        /*05c8*/ 	.word	0x000148f0


	//   ....[79]....
        /*05cc*/ 	.word	0x00015e50


	//   ....[80]....
        /*05d0*/ 	.word	0x00015e70


	//   ....[81]....
        /*05d4*/ 	.word	0x00015fe0


	//   ....[82]....
        /*05d8*/ 	.word	0x00015ff0


	//   ....[83]....
        /*05dc*/ 	.word	0x00016160


	//   ....[84]....
        /*05e0*/ 	.word	0x00016180


	//   ....[85]....
        /*05e4*/ 	.word	0x000162f0


	//   ....[86]....
        /*05e8*/ 	.word	0x00016300


	//   ....[87]....
        /*05ec*/ 	.word	0x00016510


	//   ....[88]....
        /*05f0*/ 	.word	0x00016530


	//   ....[89]....
        /*05f4*/ 	.word	0x00016650


	//   ....[90]....
        /*05f8*/ 	.word	0x00016690


	//   ....[91]....
        /*05fc*/ 	.word	0x000166c0


	//   ....[92]....
        /*0600*/ 	.word	0x000166f0


	//   ....[93]....
        /*0604*/ 	.word	0x00016720


	//   ....[94]....
        /*0608*/ 	.word	0x00016750


	//   ....[95]....
        /*060c*/ 	.word	0x000168b0


	//   ....[96]....
        /*0610*/ 	.word	0x000168f0


	//   ....[97]....
        /*0614*/ 	.word	0x00016920


	//   ....[98]....
        /*0618*/ 	.word	0x00016950


	//   ....[99]....
        /*061c*/ 	.word	0x00016980


	//   ....[100]....
        /*0620*/ 	.word	0x000169b0


	//   ....[101]....
        /*0624*/ 	.word	0x00016a40


	//   ....[102]....
        /*0628*/ 	.word	0x00016a70


	//   ....[103]....
        /*062c*/ 	.word	0x00016a80


	//   ....[104]....
        /*0630*/ 	.word	0x00016ae0


	//   ....[105]....
        /*0634*/ 	.word	0x00017020


	//   ....[106]....
        /*0638*/ 	.word	0x00017080


	//   ....[107]....
        /*063c*/ 	.word	0x000170d0


	//   ....[108]....
        /*0640*/ 	.word	0x00017120


	//   ....[109]....
        /*0644*/ 	.word	0x00017170


	//   ....[110]....
        /*0648*/ 	.word	0x000171e0


	//   ....[111]....
        /*064c*/ 	.word	0x00017230


	//   ....[112]....
        /*0650*/ 	.word	0x00017290


	//   ....[113]....
        /*0654*/ 	.word	0x00017300


	//   ....[114]....
        /*0658*/ 	.word	0x00017360


	//   ....[115]....
        /*065c*/ 	.word	0x000173d0


	//   ....[116]....
        /*0660*/ 	.word	0x00017440


	//   ....[117]....
        /*0664*/ 	.word	0x000174b0


	//   ....[118]....
        /*0668*/ 	.word	0x00017510


	//   ....[119]....
        /*066c*/ 	.word	0x00017580


	//   ....[120]....
        /*0670*/ 	.word	0x000175f0


	//   ....[121]....
        /*0674*/ 	.word	0x00017660


	//   ....[122]....
        /*0678*/ 	.word	0x000176c0


	//   ....[123]....
        /*067c*/ 	.word	0x00017730


	//   ....[124]....
        /*0680*/ 	.word	0x000177a0


	//   ....[125]....
        /*0684*/ 	.word	0x00017800


	//   ....[126]....
        /*0688*/ 	.word	0x00017850


	//   ....[127]....
        /*068c*/ 	.word	0x000178a0


	//   ....[128]....
        /*0690*/ 	.word	0x000178f0


	//   ....[129]....
        /*0694*/ 	.word	0x00017950


	//   ....[130]....
        /*0698*/ 	.word	0x000179c0


	//   ....[131]....
        /*069c*/ 	.word	0x00017a30


	//   ....[132]....
        /*06a0*/ 	.word	0x00017a80


	//   ....[133]....
        /*06a4*/ 	.word	0x00017ac0


	//   ....[134]....
        /*06a8*/ 	.word	0x00017b10


	//   ....[135]....
        /*06ac*/ 	.word	0x00017b50


	//   ....[136]....
        /*06b0*/ 	.word	0x00017ba0


	//   ....[137]....
        /*06b4*/ 	.word	0x00017bf0


	//   ....[138]....
        /*06b8*/ 	.word	0x00017c40


	//   ....[139]....
        /*06bc*/ 	.word	0x00017c90


	//   ....[140]....
        /*06c0*/ 	.word	0x00017d00


	//   ....[141]....
        /*06c4*/ 	.word	0x00017d70


	//   ....[142]....
        /*06c8*/ 	.word	0x00017de0


	//   ....[143]....
        /*06cc*/ 	.word	0x00017e40


	//   ....[144]....
        /*06d0*/ 	.word	0x00017eb0


	//   ....[145]....
        /*06d4*/ 	.word	0x00017f20


	//   ....[146]....
        /*06d8*/ 	.word	0x00017f90


	//   ....[147]....
        /*06dc*/ 	.word	0x00017ff0


	//   ....[148]....
        /*06e0*/ 	.word	0x00018060


	//   ....[149]....
        /*06e4*/ 	.word	0x000180d0


	//   ....[150]....
        /*06e8*/ 	.word	0x00018140


	//   ....[151]....
        /*06ec*/ 	.word	0x000181a0


	//   ....[152]....
        /*06f0*/ 	.word	0x00018210


	//   ....[153]....
        /*06f4*/ 	.word	0x00018280


	//   ....[154]....
        /*06f8*/ 	.word	0x000182f0


	//   ....[155]....
        /*06fc*/ 	.word	0x00018350


	//   ....[156]....
        /*0700*/ 	.word	0x000183c0


	//   ....[157]....
        /*0704*/ 	.word	0x00018430


	//   ....[158]....
        /*0708*/ 	.word	0x000184a0


	//   ....[159]....
        /*070c*/ 	.word	0x00018500


	//   ....[160]....
        /*0710*/ 	.word	0x00018570


	//   ....[161]....
        /*0714*/ 	.word	0x000185e0


	//   ....[162]....
        /*0718*/ 	.word	0x00018630


	//   ....[163]....
        /*071c*/ 	.word	0x00018670


	//   ....[164]....
        /*0720*/ 	.word	0x000186c0


	//   ....[165]....
        /*0724*/ 	.word	0x00018710


	//   ....[166]....
        /*0728*/ 	.word	0x00018760


	//   ....[167]....
        /*072c*/ 	.word	0x000187d0


	//   ....[168]....
        /*0730*/ 	.word	0x00018820


	//   ....[169]....
        /*0734*/ 	.word	0x00018870


	//   ....[170]....
        /*0738*/ 	.word	0x000188c0


	//   ....[171]....
        /*073c*/ 	.word	0x00018910


	//   ....[172]....
        /*0740*/ 	.word	0x00018960


	//   ....[173]....
        /*0744*/ 	.word	0x000189d0


	//   ....[174]....
        /*0748*/ 	.word	0x00018a20


	//   ....[175]....
        /*074c*/ 	.word	0x00018a80


	//   ....[176]....
        /*0750*/ 	.word	0x00018ae0


	//   ....[177]....
        /*0754*/ 	.word	0x00018b50


	//----- nvinfo : EIATTR_EXIT_INSTR_OFFSETS
	.align		4
.L_278:
        /*0758*/ 	.byte	0x04, 0x1c
        /*075a*/ 	.short	(.L_280 - .L_279)


	//   ....[0]....
.L_279:
        /*075c*/ 	.word	0x00000b40


	//   ....[1]....
        /*0760*/ 	.word	0x00016fe0


	//----- nvinfo : EIATTR_MAX_THREADS
	.align		4
.L_280:
        /*0764*/ 	.byte	0x04, 0x05
        /*0766*/ 	.short	(.L_282 - .L_281)
.L_281:
        /*0768*/ 	.word	0x00000100
        /*076c*/ 	.word	0x00000001
        /*0770*/ 	.word	0x00000001


	//----- nvinfo : EIATTR_CRS_STACK_SIZE
	.align		4
.L_282:
        /*0774*/ 	.byte	0x04, 0x1e
        /*0776*/ 	.short	(.L_284 - .L_283)
.L_283:
        /*0778*/ 	.word	0x00000000
.L_284:


//--------------------- .nv.info._ZN7cutlass13device_kernelIN5flash19enable_sm80_to_sm89INS1_16FlashAttnFwdSm80INS1_25CollectiveMainloopFwdSm80ILi8ELi1ELb1EN4cute5tupleIJNS5_1CILi128EEENS7_ILi48EEENS7_ILi256EEEEEELi256ENS_6half_tEfNS_4arch4Sm80ELb0ELb1ELb0ELb0ELb1ELb0ELb1ELb1EEENS1_21CollectiveEpilogueFwdINS6_IJS8_SA_S9_EEENS6_IJNS7_ILi1EEESI_SI_EEESC_SE_Li256ELb0ELb1ELb1ELb0EEENS1_19SingleTileSchedulerILb0ELb1ELb1ELi128EEEEEEEEEvNT_6ParamsE --------------------------
	.section	.nv.info._ZN7cutlass13device_kernelIN5flash19enable_sm80_to_sm89INS1_16FlashAttnFwdSm80INS1_25CollectiveMainloopFwdSm80ILi8ELi1ELb1EN4cute5tupleIJNS5_1CILi128EEENS7_ILi48EEENS7_ILi256EEEEEELi256ENS_6half_tEfNS_4arch4Sm80ELb0ELb1ELb0ELb0ELb1ELb0ELb1ELb1EEENS1_21CollectiveEpilogueFwdINS6_IJS8_SA_S9_EEENS6_IJNS7_ILi1EEESI_SI_EEESC_SE_Li256ELb0ELb1ELb1ELb0EEENS1_19SingleTileSchedulerILb0ELb1ELb1ELi128EEEEEEEEEvNT_6ParamsE,"",@"SHT_CUDA_INFO"
	.sectionflags	@""
	.align	4


	//----- nvinfo : EIATTR_CUDA_API_VERSION
	.align		4
        /*0000*/ 	.byte	0x04, 0x37
        /*0002*/ 	.short	(.L_286 - .L_285)
.L_285:
        /*0004*/ 	.word	0x00000082


	//----- nvinfo : EIATTR_SW2861232_WAR
	.align		4
.L_286:
        /*0008*/ 	.byte	0x01, 0x35
	.zero		2


	//----- nvinfo : EIATTR_PARAM_CBANK
	.align		4
        /*000c*/ 	.byte	0x04, 0x0a
        /*000e*/ 	.short	(.L_288 - .L_287)
	.align		4
.L_287:
        /*0010*/ 	.word	index@(.nv.constant0._ZN7cutlass13device_kernelIN5flash19enable_sm80_to_sm89INS1_16FlashAttnFwdSm80INS1_25CollectiveMainloopFwdSm80ILi8ELi1ELb1EN4cute5tupleIJNS5_1CILi128EEENS7_ILi48EEENS7_ILi256EEEEEELi256ENS_6half_tEfNS_4arch4Sm80ELb0ELb1ELb0ELb0ELb1ELb0ELb1ELb1EEENS1_21CollectiveEpilogueFwdINS6_IJS8_SA_S9_EEENS6_IJNS7_ILi1EEESI_SI_EEESC_SE_Li256ELb0ELb1ELb1ELb0EEENS1_19SingleTileSchedulerILb0ELb1ELb1ELi128EEEEEEEEEvNT_6ParamsE)
        /*0014*/ 	.short	0x0160
        /*0016*/ 	.short	0x0418


	//----- nvinfo : EIATTR_CBANK_PARAM_SIZE
	.align		4
.L_288:
        /*0018*/ 	.byte	0x03, 0x19
        /*001a*/ 	.short	0x0418


	//----- nvinfo : EIATTR_KPARAM_INFO
	.align		4
        /*001c*/ 	.byte	0x04, 0x17
        /*001e*/ 	.short	(.L_290 - .L_289)
.L_289:
        /*0020*/ 	.word	0x00000000
        /*0024*/ 	.short	0x0000
        /*0026*/ 	.short	0x0000
        /*0028*/ 	.byte	0x00, 0xf0, 0x61, 0x10


	//----- nvinfo : EIATTR_MAXREG_COUNT
	.align		4
.L_290:
        /*002c*/ 	.byte	0x03, 0x1b
        /*002e*/ 	.short	0x00ff


	//----- nvinfo : EIATTR_NUM_BARRIERS
	.align		4
        /*0030*/ 	.byte	0x02, 0x4c
        /*0032*/ 	.byte	0x02
	.zero		1


	//----- nvinfo : EIATTR_ANNOTATIONS
	.align		4
        /*0034*/ 	.byte	0x04, 0x55
        /*0036*/ 	.short	(.L_292 - .L_291)


	//   ....[0]....
.L_291:
        /* <DEDUP_REMOVED lines=96> */


	//----- nvinfo : EIATTR_MERCURY_ISA_VERSION
	.align		4
.L_292:
        /*0628*/ 	.byte	0x03, 0x5f
        /*062a*/ 	.short	0x0000


	//----- nvinfo : EIATTR_COOP_GROUP_MASK_REGIDS
	.align		4
        /*062c*/ 	.byte	0x04, 0x29
        /*062e*/ 	.short	(.L_294 - .L_293)


	//   ....[0]....
.L_293:
        /*0630*/ 	.word	0xffffffff


	//   ....[1]....
        /*0634*/ 	.word	0xffffffff


	//   ....[2]....
        /*0638*/ 	.word	0xffffffff


	//   ....[3]....
        /*063c*/ 	.word	0xffffffff


	//   ....[4]....
        /*0640*/ 	.word	0xffffffff


	//   ....[5]....
        /*0644*/ 	.word	0xffffffff


	//   ....[6]....
        /*0648*/ 	.word	0xffffffff


	//   ....[7]....
        /*064c*/ 	.word	0xffffffff


	//   ....[8]....
        /*0650*/ 	.word	0xffffffff


	//   ....[9]....
        /*0654*/ 	.word	0xffffffff


	//   ....[10]....
        /*0658*/ 	.word	0xffffffff


	//   ....[11]....
        /*065c*/ 	.word	0xffffffff


	//   ....[12]....
        /*0660*/ 	.word	0xffffffff


	//   ....[13]....
        /*0664*/ 	.word	0xffffffff


	//   ....[14]....
        /*0668*/ 	.word	0xffffffff


	//   ....[15]....
        /*066c*/ 	.word	0xffffffff


	//   ....[16]....
        /*0670*/ 	.word	0xffffffff


	//   ....[17]....
        /*0674*/ 	.word	0xffffffff


	//   ....[18]....
        /*0678*/ 	.word	0xffffffff


	//   ....[19]....
        /*067c*/ 	.word	0xffffffff


	//   ....[20]....
        /*0680*/ 	.word	0xffffffff


	//   ....[21]....
        /*0684*/ 	.word	0xffffffff


	//   ....[22]....
        /*0688*/ 	.word	0xffffffff


	//   ....[23]....
        /*068c*/ 	.word	0xffffffff


	//   ....[24]....
        /*0690*/ 	.word	0xffffffff


	//   ....[25]....
        /*0694*/ 	.word	0xffffffff


	//   ....[26]....
        /*0698*/ 	.word	0xffffffff


	//   ....[27]....
        /*069c*/ 	.word	0xffffffff


	//   ....[28]....
        /*06a0*/ 	.word	0xffffffff


	//   ....[29]....
        /*06a4*/ 	.word	0xffffffff


	//   ....[30]....
        /*06a8*/ 	.word	0xffffffff


	//   ....[31]....
        /*06ac*/ 	.word	0xffffffff


	//   ....[32]....
        /*06b0*/ 	.word	0xffffffff


	//   ....[33]....
        /*06b4*/ 	.word	0xffffffff


	//   ....[34]....
        /*06b8*/ 	.word	0xffffffff


	//   ....[35]....
        /*06bc*/ 	.word	0xffffffff


	//   ....[36]....
        /*06c0*/ 	.word	0xffffffff


	//   ....[37]....
        /*06c4*/ 	.word	0xffffffff


	//   ....[38]....
        /*06c8*/ 	.word	0xffffffff


	//   ....[39]....
        /*06cc*/ 	.word	0xffffffff


	//   ....[40]....
        /*06d0*/ 	.word	0xffffffff


	//   ....[41]....
        /*06d4*/ 	.word	0xffffffff


	//   ....[42]....
        /*06d8*/ 	.word	0xffffffff


	//   ....[43]....
        /*06dc*/ 	.word	0xffffffff


	//   ....[44]....
        /*06e0*/ 	.word	0xffffffff


	//   ....[45]....
        /*06e4*/ 	.word	0xffffffff


	//   ....[46]....
        /*06e8*/ 	.word	0xffffffff


	//   ....[47]....
        /*06ec*/ 	.word	0xffffffff


	//   ....[48]....
        /*06f0*/ 	.word	0xffffffff


	//   ....[49]....
        /*06f4*/ 	.word	0xffffffff


	//   ....[50]....
        /*06f8*/ 	.word	0xffffffff


	//   ....[51]....
        /*06fc*/ 	.word	0xffffffff


	//   ....[52]....
        /*0700*/ 	.word	0xffffffff


	//   ....[53]....
        /*0704*/ 	.word	0xffffffff


	//   ....[54]....
        /*0708*/ 	.word	0xffffffff


	//   ....[55]....
        /*070c*/ 	.word	0xffffffff


	//   ....[56]....
        /*0710*/ 	.word	0xffffffff


	//   ....[57]....
        /*0714*/ 	.word	0xffffffff


	//   ....[58]....
        /*0718*/ 	.word	0xffffffff


	//   ....[59]....
        /*071c*/ 	.word	0xffffffff


	//   ....[60]....
        /*0720*/ 	.word	0xffffffff


	//   ....[61]....
        /*0724*/ 	.word	0xffffffff


	//   ....[62]....
        /*0728*/ 	.word	0xffffffff


	//   ....[63]....
        /*072c*/ 	.word	0xffffffff


	//   ....[64]....
        /*0730*/ 	.word	0xffffffff


	//   ....[65]....
        /*0734*/ 	.word	0xffffffff


	//   ....[66]....
        /*0738*/ 	.word	0xffffffff


	//   ....[67]....
        /*073c*/ 	.word	0xffffffff


	//   ....[68]....
        /*0740*/ 	.word	0xffffffff


	//   ....[69]....
        /*0744*/ 	.word	0xffffffff


	//   ....[70]....
        /*0748*/ 	.word	0xffffffff


	//   ....[71]....
        /*074c*/ 	.word	0xffffffff


	//   ....[72]....
        /*0750*/ 	.word	0xffffffff


	//   ....[73]....
        /*0754*/ 	.word	0xffffffff


	//   ....[74]....
        /*0758*/ 	.word	0xffffffff


	//   ....[75]....
        /*075c*/ 	.word	0xffffffff


	//   ....[76]....
        /*0760*/ 	.word	0xffffffff


	//   ....[77]....
        /*0764*/ 	.word	0xffffffff


	//   ....[78]....
        /*0768*/ 	.word	0xffffffff


	//   ....[79]....
        /*076c*/ 	.word	0xffffffff


	//   ....[80]....
        /*0770*/ 	.word	0xffffffff


	//   ....[81]....
        /*0774*/ 	.word	0xffffffff


	//   ....[82]....
        /*0778*/ 	.word	0xffffffff


	//   ....[83]....
        /*077c*/ 	.word	0xffffffff


	//   ....[84]....
        /*0780*/ 	.word	0xffffffff


	//   ....[85]....
        /*0784*/ 	.word	0xffffffff


	//   ....[86]....
        /*0788*/ 	.word	0xffffffff


	//----- nvinfo : EIATTR_COOP_GROUP_INSTR_OFFSETS
	.align		4
.L_294:
        /*078c*/ 	.byte	0x04, 0x28
        /*078e*/ 	.short	(.L_296 - .L_295)


	//   ....[0]....
.L_295:
        /*0790*/ 	.word	0x00000060


	//   ....[1]....
        /*0794*/ 	.word	0x000016e0


	//   ....[2]....
        /*0798*/ 	.word	0x00001720


	//   ....[3]....
        /*079c*/ 	.word	0x00001780


	//   ....[4]....
        /*07a0*/ 	.word	0x000017b0


	//   ....[5]....
        /*07a4*/ 	.word	0x00001970


	//   ....[6]....
        /*07a8*/ 	.word	0x00001990


	//   ....[7]....
        /*07ac*/ 	.word	0x000019a0


	//   ....[8]....
        /*07b0*/ 	.word	0x000019b0


	//   ....[9]....
        /*07b4*/ 	.word	0x00001b00


	//   ....[10]....
        /*07b8*/ 	.word	0x00001b40


	//   ....[11]....
        /*07bc*/ 	.word	0x00001df0


	//   ....[12]....
        /*07c0*/ 	.word	0x00001e00


	//   ....[13]....
        /*07c4*/ 	.word	0x00002160


	//   ....[14]....
        /*07c8*/ 	.word	0x00002190


	//   ....[15]....
        /*07cc*/ 	.word	0x00002580


	//   ....[16]....
        /*07d0*/ 	.word	0x00002590


	//   ....[17]....
        /*07d4*/ 	.word	0x000035a0


	//   ....[18]....
        /*07d8*/ 	.word	0x000035b0


	//   ....[19]....
        /*07dc*/ 	.word	0x000036c0


	//   ....[20]....
        /*07e0*/ 	.word	0x000036e0


	//   ....[21]....
        /*07e4*/ 	.word	0x00003a00


	//   ....[22]....
        /*07e8*/ 	.word	0x00003c50


	//   ....[23]....
        /*07ec*/ 	.word	0x000047e0


	//   ....[24]....
        /*07f0*/ 	.word	0x00004830


	//   ....[25]....
        /*07f4*/ 	.word	0x000049d0


	//   ....[26]....
        /*07f8*/ 	.word	0x00004a40


	//   ....[27]....
        /*07fc*/ 	.word	0x00006520


	//   ....[28]....
        /*0800*/ 	.word	0x00006540


	//   ....[29]....
        /*0804*/ 	.word	0x00006690


	//   ....[30]....
        /*0808*/ 	.word	0x000066a0


	//   ....[31]....
        /*080c*/ 	.word	0x00007400


	//   ....[32]....
        /*0810*/ 	.word	0x00007420


	//   ....[33]....
        /*0814*/ 	.word	0x00007530


	//   ....[34]....
        /*0818*/ 	.word	0x00007550


	//   ....[35]....
        /*081c*/ 	.word	0x00007750


	//   ....[36]....
        /*0820*/ 	.word	0x00007d90


	//   ....[37]....
        /*0824*/ 	.word	0x00008110


	//   ....[38]....
        /*0828*/ 	.word	0x00008130


	//   ....[39]....
        /*082c*/ 	.word	0x00008c50


	//   ....[40]....
        /*0830*/ 	.word	0x00008c70


	//   ....[41]....
        /*0834*/ 	.word	0x0000a4d0


	//   ....[42]....
        /*0838*/ 	.word	0x0000a4e0


	//   ....[43]....
        /*083c*/ 	.word	0x0000a640


	//   ....[44]....
        /*0840*/ 	.word	0x0000a650


	//   ....[45]....
        /*0844*/ 	.word	0x0000b3e0


	//   ....[46]....
        /*0848*/ 	.word	0x0000b400


	//   ....[47]....
        /*084c*/ 	.word	0x0000b4f0


	//   ....[48]....
        /*0850*/ 	.word	0x0000b500


	//   ....[49]....
        /*0854*/ 	.word	0x0000b700


	//   ....[50]....
        /*0858*/ 	.word	0x0000b720


	//   ....[51]....
        /*085c*/ 	.word	0x0000bd20


	//   ....[52]....
        /*0860*/ 	.word	0x0000bd40


	//   ....[53]....
        /*0864*/ 	.word	0x0000d380


	//   ....[54]....
        /*0868*/ 	.word	0x0000d390


	//   ....[55]....
        /*086c*/ 	.word	0x0000d560


	//   ....[56]....
        /*0870*/ 	.word	0x0000d570


	//   ....[57]....
        /*0874*/ 	.word	0x0000e350


	//   ....[58]....
        /*0878*/ 	.word	0x0000e360


	//   ....[59]....
        /*087c*/ 	.word	0x0000e420


	//   ....[60]....
        /*0880*/ 	.word	0x0000e450


	//   ....[61]....
        /*0884*/ 	.word	0x0000e630


	//   ....[62]....
        /*0888*/ 	.word	0x0000ec50


	//   ....[63]....
        /*088c*/ 	.word	0x0000efc0


	//   ....[64]....
        /*0890*/ 	.word	0x0000efe0


	//   ....[65]....
        /*0894*/ 	.word	0x0000fb00


	//   ....[66]....
        /*0898*/ 	.word	0x0000fb20


	//   ....[67]....
        /*089c*/ 	.word	0x00010d70


	//   ....[68]....
        /*08a0*/ 	.word	0x00010d80


	//   ....[69]....
        /*08a4*/ 	.word	0x00010db0


	//   ....[70]....
        /*08a8*/ 	.word	0x00010dc0


	//   ....[71]....
        /*08ac*/ 	.word	0x00011cd0


	//   ....[72]....
        /*08b0*/ 	.word	0x00011d10


	//   ....[73]....
        /*08b4*/ 	.word	0x00011d30


	//   ....[74]....
        /*08b8*/ 	.word	0x00011d50


	//   ....[75]....
        /*08bc*/ 	.word	0x00011dd0


	//   ....[76]....
        /*08c0*/ 	.word	0x00011e00


	//   ....[77]....
        /*08c4*/ 	.word	0x00012a60


	//   ....[78]....
        /*08c8*/ 	.word	0x00012a70


	//   ....[79]....
        /*08cc*/ 	.word	0x000139d0


	//   ....[80]....
        /*08d0*/ 	.word	0x00013a20


	//   ....[81]....
        /*08d4*/ 	.word	0x00013a70


	//   ....[82]....
        /*08d8*/ 	.word	0x00013ac0


	//   ....[83]....
        /*08dc*/ 	.word	0x00013b20


	//   ....[84]....
        /*08e0*/ 	.word	0x00013b70


	//   ....[85]....
        /*08e4*/ 	.word	0x00013bc0


	//   ....[86]....
        /*08e8*/ 	.word	0x00013c10


	//----- nvinfo : EIATTR_EXIT_INSTR_OFFSETS
	.align		4
.L_296:
        /*08ec*/ 	.byte	0x04, 0x1c
        /*08ee*/ 	.short	(.L_298 - .L_297)


	//   ....[0]....
.L_297:
        /*08f0*/ 	.word	0x000001c0


	//   ....[1]....
        /*08f4*/ 	.word	0x00012a80


	//   ....[2]....
        /*08f8*/ 	.word	0x00013620


	//   ....[3]....
        /*08fc*/ 	.word	0x00013670


	//   ....[4]....
        /*0900*/ 	.word	0x000136a0


	//   ....[5]....
        /*0904*/ 	.word	0x00013700


	//   ....[6]....
        /*0908*/ 	.word	0x00013990


	//----- nvinfo : EIATTR_CTAIDZ_USED
	.align		4
.L_298:
        /*090c*/ 	.byte	0x01, 0x04
	.zero		2


	//----- nvinfo : EIATTR_MAX_THREADS
	.align		4
        /*0910*/ 	.byte	0x04, 0x05
        /*0912*/ 	.short	(.L_300 - .L_299)
.L_299:
        /*0914*/ 	.word	0x00000100
        /*0918*/ 	.word	0x00000001
        /*091c*/ 	.word	0x00000001


	//----- nvinfo : EIATTR_CRS_STACK_SIZE
	.align		4
.L_300:
        /*0920*/ 	.byte	0x04, 0x1e
        /*0922*/ 	.short	(.L_302 - .L_301)
.L_301:
        /*0924*/ 	.word	0x00000000
.L_302:


//--------------------- .nv.info._ZN7cutlass13device_kernelIN5flash19enable_sm80_to_sm89INS1_16FlashAttnFwdSm80INS1_25CollectiveMainloopFwdSm80ILi8ELi1ELb1EN4cute5tupleIJNS5_1CILi128EEENS7_ILi48EEENS7_ILi256EEEEEELi256ENS_6half_tEfNS_4arch4Sm80ELb0ELb1ELb0ELb1ELb1ELb0ELb1ELb1EEENS1_21CollectiveEpilogueFwdINS6_IJS8_SA_S9_EEENS6_IJNS7_ILi1EEESI_SI_EEESC_SE_Li256ELb1ELb1ELb1ELb0EEENS1_36VarlenDynamicPersistentTileSchedulerILi128ELi48ELi256ELi256ELb1ELb1ELb0ELb1ELb0ELb1EEEEEEEEEvNT_6ParamsE --------------------------
	.section	.nv.info._ZN7cutlass13device_kernelIN5flash19enable_sm80_to_sm89INS1_16FlashAttnFwdSm80INS1_25CollectiveMainloopFwdSm80ILi8ELi1ELb1EN4cute5tupleIJNS5_1CILi128EEENS7_ILi48EEENS7_ILi256EEEEEELi256ENS_6half_tEfNS_4arch4Sm80ELb0ELb1ELb0ELb1ELb1ELb0ELb1ELb1EEENS1_21CollectiveEpilogueFwdINS6_IJS8_SA_S9_EEENS6_IJNS7_ILi1EEESI_SI_EEESC_SE_Li256ELb1ELb1ELb1ELb0EEENS1_36VarlenDynamicPersistentTileSchedulerILi128ELi48ELi256ELi256ELb1ELb1ELb0ELb1ELb0ELb1EEEEEEEEEvNT_6ParamsE,"",@"SHT_CUDA_INFO"
	.sectionflags	@""
	.align	4


	//----- nvinfo : EIATTR_CUDA_API_VERSION
	.align		4
        /*0000*/ 	.byte	0x04, 0x37
        /*0002*/ 	.short	(.L_304 - .L_303)
.L_303:
        /*0004*/ 	.word	0x00000082


	//----- nvinfo : EIATTR_SW2861232_WAR
	.align		4
.L_304:
        /*0008*/ 	.byte	0x01, 0x35
	.zero		2


	//----- nvinfo : EIATTR_PARAM_CBANK
	.align		4
        /*000c*/ 	.byte	0x04, 0x0a
        /*000e*/ 	.short	(.L_306 - .L_305)
	.align		4
.L_305:
        /*0010*/ 	.word	index@(.nv.constant0._ZN7cutlass13device_kernelIN5flash19enable_sm80_to_sm89INS1_16FlashAttnFwdSm80INS1_25CollectiveMainloopFwdSm80ILi8ELi1ELb1EN4cute5tupleIJNS5_1CILi128EEENS7_ILi48EEENS7_ILi256EEEEEELi256ENS_6half_tEfNS_4arch4Sm80ELb0ELb1ELb0ELb1ELb1ELb0ELb1ELb1EEENS1_21CollectiveEpilogueFwdINS6_IJS8_SA_S9_EEENS6_IJNS7_ILi1EEESI_SI_EEESC_SE_Li256ELb1ELb1ELb1ELb0EEENS1_36VarlenDynamicPersistentTileSchedulerILi128ELi48ELi256ELi256ELb1ELb1ELb0ELb1ELb0ELb1EEEEEEEEEvNT_6ParamsE)
        /*0014*/ 	.short	0x0160
        /*0016*/ 	.short	0x0438


	//----- nvinfo : EIATTR_CBANK_PARAM_SIZE
	.align		4
.L_306:
        /*0018*/ 	.byte	0x03, 0x19
        /*001a*/ 	.short	0x0438


	//----- nvinfo : EIATTR_KPARAM_INFO
	.align		4
        /*001c*/ 	.byte	0x04, 0x17
        /*001e*/ 	.short	(.L_308 - .L_307)
.L_307:
        /*0020*/ 	.word	0x00000000
        /*0024*/ 	.short	0x0000
        /*0026*/ 	.short	0x0000
        /*0028*/ 	.byte	0x00, 0xf0, 0xe1, 0x10


	//----- nvinfo : EIATTR_MAXREG_COUNT
	.align		4
.L_308:
        /*002c*/ 	.byte	0x03, 0x1b
        /*002e*/ 	.short	0x00ff


	//----- nvinfo : EIATTR_NUM_BARRIERS
	.align		4
        /*0030*/ 	.byte	0x02, 0x4c
        /*0032*/ 	.byte	0x06
	.zero		1


	//----- nvinfo : EIATTR_ANNOTATIONS
	.align		4
        /*0034*/ 	.byte	0x04, 0x55
        /*0036*/ 	.short	(.L_310 - .L_309)


	//   ....[0]....
.L_309:
        /* <DEDUP_REMOVED lines=470> */


	//----- nvinfo : EIATTR_MERCURY_ISA_VERSION
	.align		4
.L_310:
        /*1d88*/ 	.byte	0x03, 0x5f
        /*1d8a*/ 	.short	0x0000


	//----- nvinfo : EIATTR_INT_WARP_WIDE_INSTR_OFFSETS
	.align		4
        /*1d8c*/ 	.byte	0x04, 0x31
        /*1d8e*/ 	.short	(.L_312 - .L_311)


	//   ....[0]....
.L_311:
        /*1d90*/ 	.word	0x00013730


	//   ....[1]....
        /*1d94*/ 	.word	0x000137b0


	//----- nvinfo : EIATTR_COOP_GROUP_MASK_REGIDS
	.align		4
.L_312:
        /*1d98*/ 	.byte	0x04, 0x29
        /*1d9a*/ 	.short	(.L_314 - .L_313)


	//   ....[0]....
.L_313:
        /*1d9c*/ 	.word	0xffffffff


	//   ....[1]....
        /*1da0*/ 	.word	0xffffffff


	//   ....[2]....
        /*1da4*/ 	.word	0xffffffff


	//   ....[3]....
        /*1da8*/ 	.word	0xffffffff


	//   ....[4]....
        /*1dac*/ 	.word	0xffffffff


	//   ....[5]....
        /*1db0*/ 	.word	0xffffffff


	//   ....[6]....
        /*1db4*/ 	.word	0xffffffff


	//   ....[7]....
        /*1db8*/ 	.word	0xffffffff


	//   ....[8]....
        /*1dbc*/ 	.word	0xffffffff


	//   ....[9]....
        /*1dc0*/ 	.word	0xffffffff


	//   ....[10]....
        /*1dc4*/ 	.word	0xffffffff


	//   ....[11]....
        /*1dc8*/ 	.word	0xffffffff


	//   ....[12]....
        /*1dcc*/ 	.word	0xffffffff


	//   ....[13]....
        /*1dd0*/ 	.word	0xffffffff


	//   ....[14]....
        /*1dd4*/ 	.word	0xffffffff


	//   ....[15]....
        /*1dd8*/ 	.word	0xffffffff


	//   ....[16]....
        /*1ddc*/ 	.word	0xffffffff


	//   ....[17]....
        /*1de0*/ 	.word	0xffffffff


	//   ....[18]....
        /*1de4*/ 	.word	0xffffffff


	//   ....[19]....
        /*1de8*/ 	.word	0xffffffff


	//   ....[20]....
        /*1dec*/ 	.word	0xffffffff


	//   ....[21]....
        /*1df0*/ 	.word	0xffffffff


	//   ....[22]....
        /*1df4*/ 	.word	0xffffffff


	//   ....[23]....
        /*1df8*/ 	.word	0xffffffff


	//   ....[24]....
        /*1dfc*/ 	.word	0xffffffff


	//   ....[25]....
        /*1e00*/ 	.word	0xffffffff


	//   ....[26]....
        /*1e04*/ 	.word	0xffffffff


	//   ....[27]....
        /*1e08*/ 	.word	0xffffffff


	//   ....[28]....
        /*1e0c*/ 	.word	0xffffffff


	//   ....[29]....
        /*1e10*/ 	.word	0xffffffff


	//   ....[30]....
        /*1e14*/ 	.word	0xffffffff


	//   ....[31]....
        /*1e18*/ 	.word	0xffffffff


	//   ....[32]....
        /*1e1c*/ 	.word	0xffffffff


	//   ....[33]....
        /*1e20*/ 	.word	0xffffffff


	//   ....[34]....
        /*1e24*/ 	.word	0xffffffff


	//   ....[35]....
        /*1e28*/ 	.word	0xffffffff


	//   ....[36]....
        /*1e2c*/ 	.word	0xffffffff


	//   ....[37]....
        /*1e30*/ 	.word	0xffffffff


	//   ....[38]....
        /*1e34*/ 	.word	0xffffffff


	//   ....[39]....
        /*1e38*/ 	.word	0xffffffff


	//   ....[40]....
        /*1e3c*/ 	.word	0xffffffff


	//   ....[41]....
        /*1e40*/ 	.word	0xffffffff


	//   ....[42]....
        /*1e44*/ 	.word	0xffffffff


	//   ....[43]....
        /*1e48*/ 	.word	0xffffffff


	//   ....[44]....
        /*1e4c*/ 	.word	0xffffffff


	//   ....[45]....
        /*1e50*/ 	.word	0xffffffff


	//   ....[46]....
        /*1e54*/ 	.word	0xffffffff


	//   ....[47]....
        /*1e58*/ 	.word	0xffffffff


	//   ....[48]....
        /*1e5c*/ 	.word	0xffffffff


	//   ....[49]....
        /*1e60*/ 	.word	0xffffffff


	//   ....[50]....
        /*1e64*/ 	.word	0xffffffff


	//   ....[51]....
        /*1e68*/ 	.word	0xffffffff


	//   ....[52]....
        /*1e6c*/ 	.word	0xffffffff


	//   ....[53]....
        /*1e70*/ 	.word	0xffffffff


	//   ....[54]....
        /*1e74*/ 	.word	0xffffffff


	//   ....[55]....
        /*1e78*/ 	.word	0xffffffff


	//   ....[56]....
        /*1e7c*/ 	.word	0xffffffff


	//   ....[57]....
        /*1e80*/ 	.word	0xffffffff


	//   ....[58]....
        /*1e84*/ 	.word	0xffffffff


	//   ....[59]....
        /*1e88*/ 	.word	0xffffffff


	//   ....[60]....
        /*1e8c*/ 	.word	0xffffffff


	//   ....[61]....
        /*1e90*/ 	.word	0xffffffff


	//   ....[62]....
        /*1e94*/ 	.word	0xffffffff


	//   ....[63]....
        /*1e98*/ 	.word	0xffffffff


	//   ....[64]....
        /*1e9c*/ 	.word	0xffffffff


	//   ....[65]....
        /*1ea0*/ 	.word	0xffffffff


	//   ....[66]....
        /*1ea4*/ 	.word	0xffffffff


	//   ....[67]....
        /*1ea8*/ 	.word	0xffffffff


	//   ....[68]....
        /*1eac*/ 	.word	0xffffffff


	//   ....[69]....
        /*1eb0*/ 	.word	0xffffffff


	//   ....[70]....
        /*1eb4*/ 	.word	0xffffffff


	//   ....[71]....
        /*1eb8*/ 	.word	0xffffffff


	//   ....[72]....
        /*1ebc*/ 	.word	0xffffffff


	//   ....[73]....
        /*1ec0*/ 	.word	0xffffffff


	//   ....[74]....
        /*1ec4*/ 	.word	0xffffffff


	//   ....[75]....
        /*1ec8*/ 	.word	0xffffffff


	//   ....[76]....
        /*1ecc*/ 	.word	0xffffffff


	//   ....[77]....
        /*1ed0*/ 	.word	0xffffffff


	//   ....[78]....
        /*1ed4*/ 	.word	0xffffffff


	//   ....[79]....
        /*1ed8*/ 	.word	0xffffffff


	//   ....[80]....
        /*1edc*/ 	.word	0xffffffff


	//   ....[81]....
        /*1ee0*/ 	.word	0xffffffff


	//   ....[82]....
        /*1ee4*/ 	.word	0xffffffff


	//   ....[83]....
        /*1ee8*/ 	.word	0xffffffff


	//   ....[84]....
        /*1eec*/ 	.word	0xffffffff


	//   ....[85]....
        /*1ef0*/ 	.word	0xffffffff


	//   ....[86]....
        /*1ef4*/ 	.word	0xffffffff


	//   ....[87]....
        /*1ef8*/ 	.word	0xffffffff


	//   ....[88]....
        /*1efc*/ 	.word	0xffffffff


	//   ....[89]....
        /*1f00*/ 	.word	0xffffffff


	//   ....[90]....
        /*1f04*/ 	.word	0xffffffff


	//   ....[91]....
        /*1f08*/ 	.word	0xffffffff


	//   ....[92]....
        /*1f0c*/ 	.word	0xffffffff


	//   ....[93]....
        /*1f10*/ 	.word	0xffffffff


	//   ....[94]....
        /*1f14*/ 	.word	0xffffffff


	//   ....[95]....
        /*1f18*/ 	.word	0xffffffff


	//   ....[96]....
        /*1f1c*/ 	.word	0xffffffff


	//   ....[97]....
        /*1f20*/ 	.word	0xffffffff


	//   ....[98]....
        /*1f24*/ 	.word	0xffffffff


	//   ....[99]....
        /*1f28*/ 	.word	0xffffffff


	//   ....[100]....
        /*1f2c*/ 	.word	0xffffffff


	//   ....[101]....
        /*1f30*/ 	.word	0xffffffff


	//   ....[102]....
        /*1f34*/ 	.word	0xffffffff


	//   ....[103]....
        /*1f38*/ 	.word	0xffffffff


	//   ....[104]....
        /*1f3c*/ 	.word	0xffffffff


	//   ....[105]....
        /*1f40*/ 	.word	0xffffffff


	//   ....[106]....
        /*1f44*/ 	.word	0xffffffff


	//   ....[107]....
        /*1f48*/ 	.word	0xffffffff


	//   ....[108]....
        /*1f4c*/ 	.word	0xffffffff


	//   ....[109]....
        /*1f50*/ 	.word	0xffffffff


	//   ....[110]....
        /*1f54*/ 	.word	0xffffffff


	//   ....[111]....
        /*1f58*/ 	.word	0xffffffff


	//   ....[112]....
        /*1f5c*/ 	.word	0xffffffff


	//   ....[113]....
        /*1f60*/ 	.word	0xffffffff


	//   ....[114]....
        /*1f64*/ 	.word	0xffffffff


	//   ....[115]....
        /*1f68*/ 	.word	0xffffffff


	//   ....[116]....
        /*1f6c*/ 	.word	0xffffffff


	//   ....[117]....
        /*1f70*/ 	.word	0xffffffff


	//   ....[118]....
        /*1f74*/ 	.word	0xffffffff


	//   ....[119]....
        /*1f78*/ 	.word	0xffffffff


	//   ....[120]....
        /*1f7c*/ 	.word	0xffffffff


	//   ....[121]....
        /*1f80*/ 	.word	0xffffffff


	//   ....[122]....
        /*1f84*/ 	.word	0xffffffff


	//   ....[123]....
        /*1f88*/ 	.word	0xffffffff


	//   ....[124]....
        /*1f8c*/ 	.word	0xffffffff


	//   ....[125]....
        /*1f90*/ 	.word	0xffffffff


	//   ....[126]....
        /*1f94*/ 	.word	0xffffffff


	//   ....[127]....
        /*1f98*/ 	.word	0xffffffff


	//   ....[128]....
        /*1f9c*/ 	.word	0xffffffff


	//   ....[129]....
        /*1fa0*/ 	.word	0xffffffff


	//   ....[130]....
        /*1fa4*/ 	.word	0xffffffff


	//   ....[131]....
        /*1fa8*/ 	.word	0xffffffff


	//   ....[132]....
        /*1fac*/ 	.word	0xffffffff


	//   ....[133]....
        /*1fb0*/ 	.word	0xffffffff


	//   ....[134]....
        /*1fb4*/ 	.word	0xffffffff


	//   ....[135]....
        /*1fb8*/ 	.word	0xffffffff


	//   ....[136]....
        /*1fbc*/ 	.word	0xffffffff


	//   ....[137]....
        /*1fc0*/ 	.word	0xffffffff


	//   ....[138]....
        /*1fc4*/ 	.word	0xffffffff


	//   ....[139]....
        /*1fc8*/ 	.word	0xffffffff


	//   ....[140]....
        /*1fcc*/ 	.word	0xffffffff


	//   ....[141]....
        /*1fd0*/ 	.word	0xffffffff


	//   ....[142]....
        /*1fd4*/ 	.word	0xffffffff


	//   ....[143]....
        /*1fd8*/ 	.word	0xffffffff


	//   ....[144]....
        /*1fdc*/ 	.word	0xffffffff


	//   ....[145]....
        /*1fe0*/ 	.word	0xffffffff


	//   ....[146]....
        /*1fe4*/ 	.word	0xffffffff


	//   ....[147]....
        /*1fe8*/ 	.word	0xffffffff


	//   ....[148]....
        /*1fec*/ 	.word	0xffffffff


	//   ....[149]....
        /*1ff0*/ 	.word	0xffffffff


	//   ....[150]....
        /*1ff4*/ 	.word	0xffffffff


	//   ....[151]....
        /*1ff8*/ 	.word	0xffffffff


	//   ....[152]....
        /*1ffc*/ 	.word	0xffffffff


	//   ....[153]....
        /*2000*/ 	.word	0xffffffff


	//   ....[154]....
        /*2004*/ 	.word	0xffffffff


	//   ....[155]....
        /*2008*/ 	.word	0xffffffff


	//   ....[156]....
        /*200c*/ 	.word	0xffffffff


	//   ....[157]....
        /*2010*/ 	.word	0xffffffff


	//   ....[158]....
        /*2014*/ 	.word	0xffffffff


	//   ....[159]....
        /*2018*/ 	.word	0xffffffff


	//   ....[160]....
        /*201c*/ 	.word	0xffffffff


	//   ....[161]....
        /*2020*/ 	.word	0xffffffff


	//   ....[162]....
        /*2024*/ 	.word	0xffffffff


	//   ....[163]....
        /*2028*/ 	.word	0xffffffff


	//   ....[164]....
        /*202c*/ 	.word	0xffffffff


	//   ....[165]....
        /*2030*/ 	.word	0xffffffff


	//   ....[166]....
        /*2034*/ 	.word	0xffffffff


	//   ....[167]....
        /*2038*/ 	.word	0xffffffff


	//   ....[168]....
        /*203c*/ 	.word	0xffffffff


	//   ....[169]....
        /*2040*/ 	.word	0xffffffff


	//   ....[170]....
        /*2044*/ 	.word	0xffffffff


	//   ....[171]....
        /*2048*/ 	.word	0xffffffff


	//   ....[172]....
        /*204c*/ 	.word	0xffffffff


	//   ....[173]....
        /*2050*/ 	.word	0xffffffff


	//   ....[174]....
        /*2054*/ 	.word	0xffffffff


	//   ....[175]....
        /*2058*/ 	.word	0xffffffff


	//   ....[176]....
        /*205c*/ 	.word	0xffffffff


	//   ....[177]....
        /*2060*/ 	.word	0xffffffff


	//   ....[178]....
        /*2064*/ 	.word	0xffffffff


	//   ....[179]....
        /*2068*/ 	.word	0xffffffff


	//   ....[180]....
        /*206c*/ 	.word	0xffffffff


	//   ....[181]....
        /*2070*/ 	.word	0xffffffff


	//   ....[182]....
        /*2074*/ 	.word	0xffffffff


	//   ....[183]....
        /*2078*/ 	.word	0xffffffff


	//   ....[184]....
        /*207c*/ 	.word	0xffffffff


	//   ....[185]....
        /*2080*/ 	.word	0xffffffff


	//   ....[186]....
        /*2084*/ 	.word	0xffffffff


	//   ....[187]....
        /*2088*/ 	.word	0xffffffff


	//   ....[188]....
        /*208c*/ 	.word	0xffffffff


	//   ....[189]....
        /*2090*/ 	.word	0xffffffff


	//   ....[190]....
        /*2094*/ 	.word	0xffffffff


	//   ....[191]....
        /*2098*/ 	.word	0xffffffff


	//   ....[192]....
        /*209c*/ 	.word	0xffffffff


	//   ....[193]....
        /*20a0*/ 	.word	0xffffffff


	//   ....[194]....
        /*20a4*/ 	.word	0xffffffff


	//   ....[195]....
        /*20a8*/ 	.word	0xffffffff


	//   ....[196]....
        /*20ac*/ 	.word	0xffffffff


	//   ....[197]....
        /*20b0*/ 	.word	0xffffffff


	//   ....[198]....
        /*20b4*/ 	.word	0xffffffff


	//   ....[199]....
        /*20b8*/ 	.word	0xffffffff


	//   ....[200]....
        /*20bc*/ 	.word	0xffffffff


	//   ....[201]....
        /*20c0*/ 	.word	0xffffffff


	//   ....[202]....
        /*20c4*/ 	.word	0xffffffff


	//   ....[203]....
        /*20c8*/ 	.word	0xffffffff


	//   ....[204]....
        /*20cc*/ 	.word	0xffffffff


	//   ....[205]....
        /*20d0*/ 	.word	0xffffffff


	//   ....[206]....
        /*20d4*/ 	.word	0xffffffff


	//   ....[207]....
        /*20d8*/ 	.word	0xffffffff


	//   ....[208]....
        /*20dc*/ 	.word	0xffffffff


	//   ....[209]....
        /*20e0*/ 	.word	0xffffffff


	//   ....[210]....
        /*20e4*/ 	.word	0xffffffff


	//   ....[211]....
        /*20e8*/ 	.word	0xffffffff


	//   ....[212]....
        /*20ec*/ 	.word	0xffffffff


	//   ....[213]....
        /*20f0*/ 	.word	0xffffffff


	//   ....[214]....
        /*20f4*/ 	.word	0xffffffff


	//   ....[215]....
        /*20f8*/ 	.word	0xffffffff


	//   ....[216]....
        /*20fc*/ 	.word	0xffffffff


	//   ....[217]....
        /*2100*/ 	.word	0xffffffff


	//   ....[218]....
        /*2104*/ 	.word	0xffffffff


	//   ....[219]....
        /*2108*/ 	.word	0xffffffff


	//   ....[220]....
        /*210c*/ 	.word	0xffffffff


	//   ....[221]....
        /*2110*/ 	.word	0xffffffff


	//   ....[222]....
        /*2114*/ 	.word	0xffffffff


	//   ....[223]....
        /*2118*/ 	.word	0xffffffff


	//   ....[224]....
        /*211c*/ 	.word	0xffffffff


	//   ....[225]....
        /*2120*/ 	.word	0xffffffff


	//   ....[226]....
        /*2124*/ 	.word	0xffffffff


	//   ....[227]....
        /*2128*/ 	.word	0xffffffff


	//   ....[228]....
        /*212c*/ 	.word	0xffffffff


	//   ....[229]....
        /*2130*/ 	.word	0xffffffff


	//   ....[230]....
        /*2134*/ 	.word	0xffffffff


	//   ....[231]....
        /*2138*/ 	.word	0xffffffff


	//----- nvinfo : EIATTR_COOP_GROUP_INSTR_OFFSETS
	.align		4
.L_314:
        /*213c*/ 	.byte	0x04, 0x28
        /*213e*/ 	.short	(.L_316 - .L_315)


	//   ....[0]....
.L_315:
        /*2140*/ 	.word	0x00000050


	//   ....[1]....
        /*2144*/ 	.word	0x00000200


	//   ....[2]....
        /*2148*/ 	.word	0x00000230


	//   ....[3]....
        /*214c*/ 	.word	0x00000260


	//   ....[4]....
        /*2150*/ 	.word	0x00000290


	//   ....[5]....
        /*2154*/ 	.word	0x000002c0


	//   ....[6]....
        /*2158*/ 	.word	0x000002f0


	//   ....[7]....
        /*215c*/ 	.word	0x00000450


	//   ....[8]....
        /*2160*/ 	.word	0x00000490


	//   ....[9]....
        /*2164*/ 	.word	0x000004c0


	//   ....[10]....
        /*2168*/ 	.word	0x000004f0


	//   ....[11]....
        /*216c*/ 	.word	0x00000520


	//   ....[12]....
        /*2170*/ 	.word	0x00000550


	//   ....[13]....
        /*2174*/ 	.word	0x000005e0


	//   ....[14]....
        /*2178*/ 	.word	0x00000630


	//   ....[15]....
        /*217c*/ 	.word	0x00000650


	//   ....[16]....
        /*2180*/ 	.word	0x000006b0


	//   ....[17]....
        /*2184*/ 	.word	0x00003560


	//   ....[18]....
        /*2188*/ 	.word	0x00003590


	//   ....[19]....
        /*218c*/ 	.word	0x000035c0


	//   ....[20]....
        /*2190*/ 	.word	0x000035e0


	//   ....[21]....
        /*2194*/ 	.word	0x000037c0


	//   ....[22]....
        /*2198*/ 	.word	0x000037e0


	//   ....[23]....
        /*219c*/ 	.word	0x00003820


	//   ....[24]....
        /*21a0*/ 	.word	0x00003850


	//   ....[25]....
        /*21a4*/ 	.word	0x00003aa0


	//   ....[26]....
        /*21a8*/ 	.word	0x00003ad0


	//   ....[27]....
        /*21ac*/ 	.word	0x00003cd0


	//   ....[28]....
        /*21b0*/ 	.word	0x00003d20


	//   ....[29]....
        /*21b4*/ 	.word	0x00004000


	//   ....[30]....
        /*21b8*/ 	.word	0x00004010


	//   ....[31]....
        /*21bc*/ 	.word	0x00004510


	//   ....[32]....
        /*21c0*/ 	.word	0x00004520


	//   ....[33]....
        /*21c4*/ 	.word	0x00005490


	//   ....[34]....
        /*21c8*/ 	.word	0x000054b0


	//   ....[35]....
        /*21cc*/ 	.word	0x00005710


	//   ....[36]....
        /*21d0*/ 	.word	0x00005720


	//   ....[37]....
        /*21d4*/ 	.word	0x00005a90


	//   ....[38]....
        /*21d8*/ 	.word	0x00006050


	//   ....[39]....
        /*21dc*/ 	.word	0x00006640


	//   ....[40]....
        /*21e0*/ 	.word	0x00006670


	//   ....[41]....
        /*21e4*/ 	.word	0x00006690


	//   ....[42]....
        /*21e8*/ 	.word	0x000066a0


	//   ....[43]....
        /*21ec*/ 	.word	0x00007e50


	//   ....[44]....
        /*21f0*/ 	.word	0x00007e70


	//   ....[45]....
        /*21f4*/ 	.word	0x000080c0


	//   ....[46]....
        /*21f8*/ 	.word	0x000080d0


	//   ....[47]....
        /*21fc*/ 	.word	0x00008eb0


	//   ....[48]....
        /*2200*/ 	.word	0x00008ed0


	//   ....[49]....
        /*2204*/ 	.word	0x00009140


	//   ....[50]....
        /*2208*/ 	.word	0x00009150


	//   ....[51]....
        /*220c*/ 	.word	0x000094d0


	//   ....[52]....
        /*2210*/ 	.word	0x00009af0


	//   ....[53]....
        /*2214*/ 	.word	0x0000a150


	//   ....[54]....
        /*2218*/ 	.word	0x0000a180


	//   ....[55]....
        /*221c*/ 	.word	0x0000a1a0


	//   ....[56]....
        /*2220*/ 	.word	0x0000a1c0


	//   ....[57]....
        /*2224*/ 	.word	0x0000bfc0


	//   ....[58]....
        /*2228*/ 	.word	0x0000bfe0


	//   ....[59]....
        /*222c*/ 	.word	0x0000c230


	//   ....[60]....
        /*2230*/ 	.word	0x0000c240


	//   ....[61]....
        /*2234*/ 	.word	0x0000d020


	//   ....[62]....
        /*2238*/ 	.word	0x0000d040


	//   ....[63]....
        /*223c*/ 	.word	0x0000d2b0


	//   ....[64]....
        /*2240*/ 	.word	0x0000d2c0


	//   ....[65]....
        /*2244*/ 	.word	0x0000d6c0


	//   ....[66]....
        /*2248*/ 	.word	0x0000d6f0


	//   ....[67]....
        /*224c*/ 	.word	0x0000d710


	//   ....[68]....
        /*2250*/ 	.word	0x0000d730


	//   ....[69]....
        /*2254*/ 	.word	0x0000f1f0


	//   ....[70]....
        /*2258*/ 	.word	0x0000f2e0


	//   ....[71]....
        /*225c*/ 	.word	0x0000f450


	//   ....[72]....
        /*2260*/ 	.word	0x0000f460


	//   ....[73]....
        /*2264*/ 	.word	0x00010240


	//   ....[74]....
        /*2268*/ 	.word	0x00010260


	//   ....[75]....
        /*226c*/ 	.word	0x00010410


	//   ....[76]....
        /*2270*/ 	.word	0x00010420


	//   ....[77]....
        /*2274*/ 	.word	0x000106e0


	//   ....[78]....
        /*2278*/ 	.word	0x00010d00


	//   ....[79]....
        /*227c*/ 	.word	0x00011360


	//   ....[80]....
        /*2280*/ 	.word	0x00011390


	//   ....[81]....
        /*2284*/ 	.word	0x000113b0


	//   ....[82]....
        /*2288*/ 	.word	0x000113d0


	//   ....[83]....
        /*228c*/ 	.word	0x00012cf0


	//   ....[84]....
        /*2290*/ 	.word	0x00012d40


	//   ....[85]....
        /*2294*/ 	.word	0x00012d60


	//   ....[86]....
        /*2298*/ 	.word	0x00012d70


	//   ....[87]....
        /*229c*/ 	.word	0x000145f0


	//   ....[88]....
        /*22a0*/ 	.word	0x00014610


	//   ....[89]....
        /*22a4*/ 	.word	0x00014630


	//   ....[90]....
        /*22a8*/ 	.word	0x00014650


	//   ....[91]....
        /*22ac*/ 	.word	0x00014a10


	//   ....[92]....
        /*22b0*/ 	.word	0x00014a30


	//   ....[93]....
        /*22b4*/ 	.word	0x00014c70


	//   ....[94]....
        /*22b8*/ 	.word	0x00014c80


	//   ....[95]....
        /*22bc*/ 	.word	0x00014e70


	//   ....[96]....
        /*22c0*/ 	.word	0x00014e90


	//   ....[97]....
        /*22c4*/ 	.word	0x00015080


	//   ....[98]....
        /*22c8*/ 	.word	0x00015090


	//   ....[99]....
        /*22cc*/ 	.word	0x00015470


	//   ....[100]....
        /*22d0*/ 	.word	0x00015490


	//   ....[101]....
        /*22d4*/ 	.word	0x000160e0


	//   ....[102]....
        /*22d8*/ 	.word	0x000160f0


	//   ....[103]....
        /*22dc*/ 	.word	0x00017570


	//   ....[104]....
        /*22e0*/ 	.word	0x00017590


	//   ....[105]....
        /*22e4*/ 	.word	0x000177e0


	//   ....[106]....
        /*22e8*/ 	.word	0x000177f0


	//   ....[107]....
        /*22ec*/ 	.word	0x000179e0


	//   ....[108]....
        /*22f0*/ 	.word	0x00017a00


	//   ....[109]....
        /*22f4*/ 	.word	0x00017bf0


	//   ....[110]....
        /*22f8*/ 	.word	0x00017c00


	//   ....[111]....
        /*22fc*/ 	.word	0x00017eb0


	//   ....[112]....
        /*2300*/ 	.word	0x00017ed0


	//   ....[113]....
        /*2304*/ 	.word	0x00018000


	//   ....[114]....
        /*2308*/ 	.word	0x00018040


	//   ....[115]....
        /*230c*/ 	.word	0x00018070


	//   ....[116]....
        /*2310*/ 	.word	0x000180a0


	//   ....[117]....
        /*2314*/ 	.word	0x000180d0


	//   ....[118]....
        /*2318*/ 	.word	0x00018100


	//   ....[119]....
        /*231c*/ 	.word	0x00018260


	//   ....[120]....
        /*2320*/ 	.word	0x000182a0


	//   ....[121]....
        /*2324*/ 	.word	0x000182d0


	//   ....[122]....
        /*2328*/ 	.word	0x00018300


	//   ....[123]....
        /*232c*/ 	.word	0x00018330


	//   ....[124]....
        /*2330*/ 	.word	0x00018360


	//   ....[125]....
        /*2334*/ 	.word	0x000183f0


	//   ....[126]....
        /*2338*/ 	.word	0x00018450


	//   ....[127]....
        /*233c*/ 	.word	0x00018460


	//   ....[128]....
        /*2340*/ 	.word	0x000184c0


	//   ....[129]....
        /*2344*/ 	.word	0x00018f30


	//   ....[130]....
        /*2348*/ 	.word	0x00018f90


	//   ....[131]....
        /*234c*/ 	.word	0x00018fe0


	//   ....[132]....
        /*2350*/ 	.word	0x00019030


	//   ....[133]....
        /*2354*/ 	.word	0x00019080


	//   ....[134]....
        /*2358*/ 	.word	0x00019110


	//   ....[135]....
        /*235c*/ 	.word	0x00019160


	//   ....[136]....
        /*2360*/ 	.word	0x000191f0


	//   ....[137]....
        /*2364*/ 	.word	0x00019280


	//   ....[138]....
        /*2368*/ 	.word	0x00019310


	//   ....[139]....
        /*236c*/ 	.word	0x000193a0


	//   ....[140]....
        /*2370*/ 	.word	0x00019420


	//   ....[141]....
        /*2374*/ 	.word	0x000194b0


	//   ....[142]....
        /*2378*/ 	.word	0x00019540


	//   ....[143]....
        /*237c*/ 	.word	0x000195d0


	//   ....[144]....
        /*2380*/ 	.word	0x00019650


	//   ....[145]....
        /*2384*/ 	.word	0x000196e0


	//   ....[146]....
        /*2388*/ 	.word	0x00019770


	//   ....[147]....
        /*238c*/ 	.word	0x000197d0


	//   ....[148]....
        /*2390*/ 	.word	0x00019820


	//   ....[149]....
        /*2394*/ 	.word	0x00019870


	//   ....[150]....
        /*2398*/ 	.word	0x000198c0


	//   ....[151]....
        /*239c*/ 	.word	0x00019950


	//   ....[152]....
        /*23a0*/ 	.word	0x000199e0


	//   ....[153]....
        /*23a4*/ 	.word	0x00019a70


	//   ....[154]....
        /*23a8*/ 	.word	0x00019af0


	//   ....[155]....
        /*23ac*/ 	.word	0x00019b80


	//   ....[156]....
        /*23b0*/ 	.word	0x00019c10


	//   ....[157]....
        /*23b4*/ 	.word	0x00019ca0


	//   ....[158]....
        /*23b8*/ 	.word	0x00019d20


	//   ....[159]....
        /*23bc*/ 	.word	0x00019db0


	//   ....[160]....
        /*23c0*/ 	.word	0x00019e40


	//   ....[161]....
        /*23c4*/ 	.word	0x00019e90


	//   ....[162]....
        /*23c8*/ 	.word	0x00019ed0


	//   ....[163]....
        /*23cc*/ 	.word	0x00019f20


	//   ....[164]....
        /*23d0*/ 	.word	0x00019f60


	//   ....[165]....
        /*23d4*/ 	.word	0x00019fe0


	//   ....[166]....
        /*23d8*/ 	.word	0x0001a070


	//   ....[167]....
        /*23dc*/ 	.word	0x0001a100


	//   ....[168]....
        /*23e0*/ 	.word	0x0001a180


	//   ....[169]....
        /*23e4*/ 	.word	0x0001a210


	//   ....[170]....
        /*23e8*/ 	.word	0x0001a2a0


	//   ....[171]....
        /*23ec*/ 	.word	0x0001a330


	//   ....[172]....
        /*23f0*/ 	.word	0x0001a3b0


	//   ....[173]....
        /*23f4*/ 	.word	0x0001a400


	//   ....[174]....
        /*23f8*/ 	.word	0x0001a440


	//   ....[175]....
        /*23fc*/ 	.word	0x0001a490


	//   ....[176]....
        /*2400*/ 	.word	0x0001a4d0


	//   ....[177]....
        /*2404*/ 	.word	0x0001a550


	//   ....[178]....
        /*2408*/ 	.word	0x0001a5e0


	//   ....[179]....
        /*240c*/ 	.word	0x0001a660


	//   ....[180]....
        /*2410*/ 	.word	0x0001a6f0


	//   ....[181]....
        /*2414*/ 	.word	0x0001a780


	//   ....[182]....
        /*2418*/ 	.word	0x0001a810


	//   ....[183]....
        /*241c*/ 	.word	0x0001a890


	//   ....[184]....
        /*2420*/ 	.word	0x0001a920


	//   ....[185]....
        /*2424*/ 	.word	0x0001a9b0


	//   ....[186]....
        /*2428*/ 	.word	0x0001aa00


	//   ....[187]....
        /*242c*/ 	.word	0x0001aa40


	//   ....[188]....
        /*2430*/ 	.word	0x0001aa90


	//   ....[189]....
        /*2434*/ 	.word	0x0001aae0


	//   ....[190]....
        /*2438*/ 	.word	0x0001ab30


	//   ....[191]....
        /*243c*/ 	.word	0x0001ab80


	//   ....[192]....
        /*2440*/ 	.word	0x0001abd0


	//   ....[193]....
        /*2444*/ 	.word	0x0001ac30


	//   ....[194]....
        /*2448*/ 	.word	0x0001acc0


	//   ....[195]....
        /*244c*/ 	.word	0x0001ad50


	//   ....[196]....
        /*2450*/ 	.word	0x0001ade0


	//   ....[197]....
        /*2454*/ 	.word	0x0001ae60


	//   ....[198]....
        /*2458*/ 	.word	0x0001aef0


	//   ....[199]....
        /*245c*/ 	.word	0x0001af80


	//   ....[200]....
        /*2460*/ 	.word	0x0001b010


	//   ....[201]....
        /*2464*/ 	.word	0x0001b090


	//   ....[202]....
        /*2468*/ 	.word	0x0001b120


	//   ....[203]....
        /*246c*/ 	.word	0x0001b1b0


	//   ....[204]....
        /*2470*/ 	.word	0x0001b240


	//   ....[205]....
        /*2474*/ 	.word	0x0001b2c0


	//   ....[206]....
        /*2478*/ 	.word	0x0001b350


	//   ....[207]....
        /*247c*/ 	.word	0x0001b3e0


	//   ....[208]....
        /*2480*/ 	.word	0x0001b470


	//   ....[209]....
        /*2484*/ 	.word	0x0001b4f0


	//   ....[210]....
        /*2488*/ 	.word	0x0001b580


	//   ....[211]....
        /*248c*/ 	.word	0x0001b610


	//   ....[212]....
        /*2490*/ 	.word	0x0001b6a0


	//   ....[213]....
        /*2494*/ 	.word	0x0001b720


	//   ....[214]....
        /*2498*/ 	.word	0x0001b7b0


	//   ....[215]....
        /*249c*/ 	.word	0x0001b840


	//   ....[216]....
        /*24a0*/ 	.word	0x0001b890


	//   ....[217]....
        /*24a4*/ 	.word	0x0001b8d0


	//   ....[218]....
        /*24a8*/ 	.word	0x0001b920


	//   ....[219]....
        /*24ac*/ 	.word	0x0001b970


	//   ....[220]....
        /*24b0*/ 	.word	0x0001b9c0


	//   ....[221]....
        /*24b4*/ 	.word	0x0001ba50


	//   ....[222]....
        /*24b8*/ 	.word	0x0001baa0


	//   ....[223]....
        /*24bc*/ 	.word	0x0001baf0


	//   ....[224]....
        /*24c0*/ 	.word	0x0001bb40


	//   ....[225]....
        /*24c4*/ 	.word	0x0001bb90


	//   ....[226]....
        /*24c8*/ 	.word	0x0001bbe0


	//   ....[227]....
        /*24cc*/ 	.word	0x0001bc70


	//   ....[228]....
        /*24d0*/ 	.word	0x0001bcc0


	//   ....[229]....
        /*24d4*/ 	.word	0x0001bd50


	//   ....[230]....
        /*24d8*/ 	.word	0x0001bdd0


	//   ....[231]....
        /*24dc*/ 	.word	0x0001be60


	//----- nvinfo : EIATTR_EXIT_INSTR_OFFSETS
	.align		4
.L_316:
        /*24e0*/ 	.byte	0x04, 0x1c
        /*24e2*/ 	.short	(.L_318 - .L_317)


	//   ....[0]....
.L_317:
        /*24e4*/ 	.word	0x000010d0


	//   ....[1]....
        /*24e8*/ 	.word	0x00018ef0


	//----- nvinfo : EIATTR_MAX_THREADS
	.align		4
.L_318:
        /*24ec*/ 	.byte	0x04, 0x05
        /*24ee*/ 	.short	(.L_320 - .L_319)
.L_319:
        /*24f0*/ 	.word	0x00000100
        /*24f4*/ 	.word	0x00000001
        /*24f8*/ 	.word	0x00000001


	//----- nvinfo : EIATTR_CRS_STACK_SIZE
	.align		4
.L_320:
        /*24fc*/ 	.byte	0x04, 0x1e
        /*24fe*/ 	.short	(.L_322 - .L_321)
.L_321:
        /*2500*/ 	.word	0x00000000
.L_322:


//--------------------- .nv.info._ZN7cutlass13device_kernelIN5flash19enable_sm80_to_sm89INS1_16FlashAttnFwdSm80INS1_25CollectiveMainloopFwdSm80ILi8ELi1ELb0EN4cute5tupleIJNS5_1CILi128EEENS7_ILi32EEENS7_ILi256EEEEEELi256ENS_6half_tEfNS_4arch4Sm80ELb0ELb1ELb0ELb1ELb1ELb1ELb1ELb1EEENS1_21CollectiveEpilogueFwdINS6_IJS8_SA_S9_EEENS6_IJNS7_ILi1EEESI_SI_EEESC_SE_Li256ELb1ELb1ELb1ELb0EEENS1_36VarlenDynamicPersistentTileSchedulerILi128ELi32ELi256ELi256ELb1ELb1ELb0ELb1ELb0ELb1EEEEEEEEEvNT_6ParamsE --------------------------
	.section	.nv.info._ZN7cutlass13device_kernelIN5flash19enable_sm80_to_sm89INS1_16FlashAttnFwdSm80INS1_25CollectiveMainloopFwdSm80ILi8ELi1ELb0EN4cute5tupleIJNS5_1CILi128EEENS7_ILi32EEENS7_ILi256EEEEEELi256ENS_6half_tEfNS_4arch4Sm80ELb0ELb1ELb0ELb1ELb1ELb1ELb1ELb1EEENS1_21CollectiveEpilogueFwdINS6_IJS8_SA_S9_EEENS6_IJNS7_ILi1EEESI_SI_EEESC_SE_Li256ELb1ELb1ELb1ELb0EEENS1_36VarlenDynamicPersistentTileSchedulerILi128ELi32ELi256ELi256ELb1ELb1ELb0ELb1ELb0ELb1EEEEEEEEEvNT_6ParamsE,"",@"SHT_CUDA_INFO"
	.sectionflags	@""
	.align	4


	//----- nvinfo : EIATTR_CUDA_API_VERSION
	.align		4
        /*0000*/ 	.byte	0x04, 0x37
        /*0002*/ 	.short	(.L_324 - .L_323)
.L_323:
        /*0004*/ 	.word	0x00000082


	//----- nvinfo : EIATTR_SW2861232_WAR
	.align		4
.L_324:
        /*0008*/ 	.byte	0x01, 0x35
	.zero		2


	//----- nvinfo : EIATTR_PARAM_CBANK
	.align		4
        /*000c*/ 	.byte	0x04, 0x0a
        /*000e*/ 	.short	(.L_326 - .L_325)
	.align		4
.L_325:
        /*0010*/ 	.word	index@(.nv.constant0._ZN7cutlass13device_kernelIN5flash19enable_sm80_to_sm89INS1_16FlashAttnFwdSm80INS1_25CollectiveMainloopFwdSm80ILi8ELi1ELb0EN4cute5tupleIJNS5_1CILi128EEENS7_ILi32EEENS7_ILi256EEEEEELi256ENS_6half_tEfNS_4arch4Sm80ELb0ELb1ELb0ELb1ELb1ELb1ELb1ELb1EEENS1_21CollectiveEpilogueFwdINS6_IJS8_SA_S9_EEENS6_IJNS7_ILi1EEESI_SI_EEESC_SE_Li256ELb1ELb1ELb1ELb0EEENS1_36VarlenDynamicPersistentTileSchedulerILi128ELi32ELi256ELi256ELb1ELb1ELb0ELb1ELb0ELb1EEEEEEEEEvNT_6ParamsE)
        /*0014*/ 	.short	0x0160
        /*0016*/ 	.short	0x0438


	//----- nvinfo : EIATTR_CBANK_PARAM_SIZE
	.align		4
.L_326:
        /*0018*/ 	.byte	0x03, 0x19
        /*001a*/ 	.short	0x0438


	//----- nvinfo : EIATTR_KPARAM_INFO
	.align		4
        /*001c*/ 	.byte	0x04, 0x17
        /*001e*/ 	.short	(.L_328 - .L_327)
.L_327:
        /*0020*/ 	.word	0x00000000
        /*0024*/ 	.short	0x0000
        /*0026*/ 	.short	0x0000
        /*0028*/ 	.byte	0x00, 0xf0, 0xe1, 0x10


	//----- nvinfo : EIATTR_MAXREG_COUNT
	.align		4
.L_328:
        /*002c*/ 	.byte	0x03, 0x1b
        /*002e*/ 	.short	0x00ff


	//----- nvinfo : EIATTR_NUM_BARRIERS
	.align		4
        /*0030*/ 	.byte	0x02, 0x4c
        /*0032*/ 	.byte	0x06
	.zero		1


	//----- nvinfo : EIATTR_ANNOTATIONS
	.align		4
        /*0034*/ 	.byte	0x04, 0x55
        /*0036*/ 	.short	(.L_330 - .L_329)


	//   ....[0]....
.L_329:
        /* <DEDUP_REMOVED lines=21> */


	//----- nvinfo : EIATTR_MERCURY_ISA_VERSION
	.align		4
.L_330:
        /*0170*/ 	.byte	0x03, 0x5f
        /*0172*/ 	.short	0x0000


	//----- nvinfo : EIATTR_INT_WARP_WIDE_INSTR_OFFSETS
	.align		4
        /*0174*/ 	.byte	0x04, 0x31
        /*0176*/ 	.short	(.L_332 - .L_331)


	//   ....[0]....
.L_331:
        /*0178*/ 	.word	0x0001afe0


	//   ....[1]....
        /*017c*/ 	.word	0x0001b050


	//----- nvinfo : EIATTR_COOP_GROUP_MASK_REGIDS
	.align		4
.L_332:
        /*0180*/ 	.byte	0x04, 0x29
        /*0182*/ 	.short	(.L_334 - .L_333)


	//   ....[0]....
.L_333:
        /*0184*/ 	.word	0xffffffff


	//   ....[1]....
        /*0188*/ 	.word	0xffffffff


	//   ....[2]....
        /*018c*/ 	.word	0xffffffff


	//   ....[3]....
        /*0190*/ 	.word	0xffffffff


	//   ....[4]....
        /*0194*/ 	.word	0xffffffff


	//   ....[5]....
        /*0198*/ 	.word	0xffffffff


	//   ....[6]....
        /*019c*/ 	.word	0xffffffff


	//   ....[7]....
        /*01a0*/ 	.word	0xffffffff


	//   ....[8]....
        /*01a4*/ 	.word	0xffffffff


	//   ....[9]....
        /*01a8*/ 	.word	0xffffffff


	//   ....[10]....
        /*01ac*/ 	.word	0xffffffff


	//   ....[11]....
        /*01b0*/ 	.word	0xffffffff


	//   ....[12]....
        /*01b4*/ 	.word	0xffffffff


	//   ....[13]....
        /*01b8*/ 	.word	0xffffffff


	//   ....[14]....
        /*01bc*/ 	.word	0xffffffff


	//   ....[15]....
        /*01c0*/ 	.word	0xffffffff


	//   ....[16]....
        /*01c4*/ 	.word	0xffffffff


	//   ....[17]....
        /*01c8*/ 	.word	0xffffffff


	//   ....[18]....
        /*01cc*/ 	.word	0xffffffff


	//   ....[19]....
        /*01d0*/ 	.word	0xffffffff


	//   ....[20]....
        /*01d4*/ 	.word	0xffffffff


	//   ....[21]....
        /*01d8*/ 	.word	0xffffffff


	//   ....[22]....
        /*01dc*/ 	.word	0xffffffff


	//   ....[23]....
        /*01e0*/ 	.word	0xffffffff


	//   ....[24]....
        /*01e4*/ 	.word	0xffffffff


	//   ....[25]....
        /*01e8*/ 	.word	0xffffffff


	//   ....[26]....
        /*01ec*/ 	.word	0xffffffff


	//   ....[27]....
        /*01f0*/ 	.word	0xffffffff


	//   ....[28]....
        /*01f4*/ 	.word	0xffffffff


	//   ....[29]....
        /*01f8*/ 	.word	0xffffffff


	//   ....[30]....
        /*01fc*/ 	.word	0xffffffff


	//   ....[31]....
        /*0200*/ 	.word	0xffffffff


	//   ....[32]....
        /*0204*/ 	.word	0xffffffff


	//   ....[33]....
        /*0208*/ 	.word	0xffffffff


	//   ....[34]....
        /*020c*/ 	.word	0xffffffff


	//   ....[35]....
        /*0210*/ 	.word	0xffffffff


	//   ....[36]....
        /*0214*/ 	.word	0xffffffff


	//   ....[37]....
        /*0218*/ 	.word	0xffffffff


	//   ....[38]....
        /*021c*/ 	.word	0xffffffff


	//   ....[39]....
        /*0220*/ 	.word	0xffffffff


	//   ....[40]....
        /*0224*/ 	.word	0xffffffff


	//   ....[41]....
        /*0228*/ 	.word	0xffffffff


	//   ....[42]....
        /*022c*/ 	.word	0xffffffff


	//   ....[43]....
        /*0230*/ 	.word	0xffffffff


	//   ....[44]....
        /*0234*/ 	.word	0xffffffff


	//   ....[45]....
        /*0238*/ 	.word	0xffffffff


	//   ....[46]....
        /*023c*/ 	.word	0xffffffff


	//   ....[47]....
        /*0240*/ 	.word	0xffffffff


	//   ....[48]....
        /*0244*/ 	.word	0xffffffff


	//   ....[49]....
        /*0248*/ 	.word	0xffffffff


	//   ....[50]....
        /*024c*/ 	.word	0xffffffff


	//   ....[51]....
        /*0250*/ 	.word	0xffffffff


	//   ....[52]....
        /*0254*/ 	.word	0xffffffff


	//   ....[53]....
        /*0258*/ 	.word	0xffffffff


	//   ....[54]....
        /*025c*/ 	.word	0xffffffff


	//   ....[55]....
        /*0260*/ 	.word	0xffffffff


	//   ....[56]....
        /*0264*/ 	.word	0xffffffff


	//   ....[57]....
        /*0268*/ 	.word	0xffffffff


	//   ....[58]....
        /*026c*/ 	.word	0xffffffff


	//   ....[59]....
        /*0270*/ 	.word	0xffffffff


	//   ....[60]....
        /*0274*/ 	.word	0xffffffff


	//   ....[61]....
        /*0278*/ 	.word	0xffffffff


	//   ....[62]....
        /*027c*/ 	.word	0xffffffff


	//   ....[63]....
        /*0280*/ 	.word	0xffffffff


	//   ....[64]....
        /*0284*/ 	.word	0xffffffff


	//   ....[65]....
        /*0288*/ 	.word	0xffffffff


	//   ....[66]....
        /*028c*/ 	.word	0xffffffff


	//   ....[67]....
        /*0290*/ 	.word	0xffffffff


	//   ....[68]....
        /*0294*/ 	.word	0xffffffff


	//   ....[69]....
        /*0298*/ 	.word	0xffffffff


	//   ....[70]....
        /*029c*/ 	.word	0xffffffff


	//   ....[71]....
        /*02a0*/ 	.word	0xffffffff


	//   ....[72]....
        /*02a4*/ 	.word	0xffffffff


	//   ....[73]....
        /*02a8*/ 	.word	0xffffffff


	//   ....[74]....
        /*02ac*/ 	.word	0xffffffff


	//   ....[75]....
        /*02b0*/ 	.word	0xffffffff


	//   ....[76]....
        /*02b4*/ 	.word	0xffffffff


	//   ....[77]....
        /*02b8*/ 	.word	0xffffffff


	//   ....[78]....
        /*02bc*/ 	.word	0xffffffff


	//   ....[79]....
        /*02c0*/ 	.word	0xffffffff


	//   ....[80]....
        /*02c4*/ 	.word	0xffffffff


	//   ....[81]....
        /*02c8*/ 	.word	0xffffffff


	//   ....[82]....
        /*02cc*/ 	.word	0xffffffff


	//   ....[83]....
        /*02d0*/ 	.word	0xffffffff


	//   ....[84]....
        /*02d4*/ 	.word	0xffffffff


	//   ....[85]....
        /*02d8*/ 	.word	0xffffffff


	//   ....[86]....
        /*02dc*/ 	.word	0xffffffff


	//   ....[87]....
        /*02e0*/ 	.word	0xffffffff


	//   ....[88]....
        /*02e4*/ 	.word	0xffffffff


	//   ....[89]....
        /*02e8*/ 	.word	0xffffffff


	//   ....[90]....
        /*02ec*/ 	.word	0xffffffff


	//   ....[91]....
        /*02f0*/ 	.word	0xffffffff


	//   ....[92]....
        /*02f4*/ 	.word	0xffffffff


	//   ....[93]....
        /*02f8*/ 	.word	0xffffffff


	//   ....[94]....
        /*02fc*/ 	.word	0xffffffff


	//   ....[95]....
        /*0300*/ 	.word	0xffffffff


	//   ....[96]....
        /*0304*/ 	.word	0xffffffff


	//   ....[97]....
        /*0308*/ 	.word	0xffffffff


	//   ....[98]....
        /*030c*/ 	.word	0xffffffff


	//   ....[99]....
        /*0310*/ 	.word	0xffffffff


	//   ....[100]....
        /*0314*/ 	.word	0xffffffff


	//   ....[101]....
        /*0318*/ 	.word	0xffffffff


	//   ....[102]....
        /*031c*/ 	.word	0xffffffff


	//   ....[103]....
        /*0320*/ 	.word	0xffffffff


	//   ....[104]....
        /*0324*/ 	.word	0xffffffff


	//   ....[105]....
        /*0328*/ 	.word	0xffffffff


	//   ....[106]....
        /*032c*/ 	.word	0xffffffff


	//   ....[107]....
        /*0330*/ 	.word	0xffffffff


	//   ....[108]....
        /*0334*/ 	.word	0xffffffff


	//   ....[109]....
        /*0338*/ 	.word	0xffffffff


	//   ....[110]....
        /*033c*/ 	.word	0xffffffff


	//   ....[111]....
        /*0340*/ 	.word	0xffffffff


	//   ....[112]....
        /*0344*/ 	.word	0xffffffff


	//   ....[113]....
        /*0348*/ 	.word	0xffffffff


	//   ....[114]....
        /*034c*/ 	.word	0xffffffff


	//   ....[115]....
        /*0350*/ 	.word	0xffffffff


	//   ....[116]....
        /*0354*/ 	.word	0xffffffff


	//   ....[117]....
        /*0358*/ 	.word	0xffffffff


	//   ....[118]....
        /*035c*/ 	.word	0xffffffff


	//   ....[119]....
        /*0360*/ 	.word	0xffffffff


	//   ....[120]....
        /*0364*/ 	.word	0xffffffff


	//   ....[121]....
        /*0368*/ 	.word	0xffffffff


	//   ....[122]....
        /*036c*/ 	.word	0xffffffff


	//   ....[123]....
        /*0370*/ 	.word	0xffffffff


	//   ....[124]....
        /*0374*/ 	.word	0xffffffff


	//   ....[125]....
        /*0378*/ 	.word	0xffffffff


	//   ....[126]....
        /*037c*/ 	.word	0xffffffff


	//   ....[127]....
        /*0380*/ 	.word	0xffffffff


	//   ....[128]....
        /*0384*/ 	.word	0xffffffff


	//   ....[129]....
        /*0388*/ 	.word	0xffffffff


	//   ....[130]....
        /*038c*/ 	.word	0xffffffff


	//   ....[131]....
        /*0390*/ 	.word	0xffffffff


	//   ....[132]....
        /*0394*/ 	.word	0xffffffff


	//   ....[133]....
        /*0398*/ 	.word	0xffffffff


	//   ....[134]....
        /*039c*/ 	.word	0xffffffff


	//   ....[135]....
        /*03a0*/ 	.word	0xffffffff


	//   ....[136]....
        /*03a4*/ 	.word	0xffffffff


	//   ....[137]....
        /*03a8*/ 	.word	0xffffffff


	//   ....[138]....
        /*03ac*/ 	.word	0xffffffff


	//   ....[139]....
        /*03b0*/ 	.word	0xffffffff


	//   ....[140]....
        /*03b4*/ 	.word	0xffffffff


	//   ....[141]....
        /*03b8*/ 	.word	0xffffffff


	//   ....[142]....
        /*03bc*/ 	.word	0xffffffff


	//   ....[143]....
        /*03c0*/ 	.word	0xffffffff


	//   ....[144]....
        /*03c4*/ 	.word	0xffffffff


	//   ....[145]....
        /*03c8*/ 	.word	0xffffffff


	//   ....[146]....
        /*03cc*/ 	.word	0xffffffff


	//   ....[147]....
        /*03d0*/ 	.word	0xffffffff


	//   ....[148]....
        /*03d4*/ 	.word	0xffffffff


	//   ....[149]....
        /*03d8*/ 	.word	0xffffffff


	//   ....[150]....
        /*03dc*/ 	.word	0xffffffff


	//   ....[151]....
        /*03e0*/ 	.word	0xffffffff


	//   ....[152]....
        /*03e4*/ 	.word	0xffffffff


	//   ....[153]....
        /*03e8*/ 	.word	0xffffffff


	//   ....[154]....
        /*03ec*/ 	.word	0xffffffff


	//   ....[155]....
        /*03f0*/ 	.word	0xffffffff


	//   ....[156]....
        /*03f4*/ 	.word	0xffffffff


	//   ....[157]....
        /*03f8*/ 	.word	0xffffffff


	//   ....[158]....
        /*03fc*/ 	.word	0xffffffff


	//   ....[159]....
        /*0400*/ 	.word	0xffffffff


	//   ....[160]....
        /*0404*/ 	.word	0xffffffff


	//   ....[161]....
        /*0408*/ 	.word	0xffffffff


	//   ....[162]....
        /*040c*/ 	.word	0xffffffff


	//   ....[163]....
        /*0410*/ 	.word	0xffffffff


	//   ....[164]....
        /*0414*/ 	.word	0xffffffff


	//   ....[165]....
        /*0418*/ 	.word	0xffffffff


	//   ....[166]....
        /*041c*/ 	.word	0xffffffff


	//   ....[167]....
        /*0420*/ 	.word	0xffffffff


	//   ....[168]....
        /*0424*/ 	.word	0xffffffff


	//   ....[169]....
        /*0428*/ 	.word	0xffffffff


	//   ....[170]....
        /*042c*/ 	.word	0xffffffff


	//   ....[171]....
        /*0430*/ 	.word	0xffffffff


	//   ....[172]....
        /*0434*/ 	.word	0xffffffff


	//   ....[173]....
        /*0438*/ 	.word	0xffffffff


	//   ....[174]....
        /*043c*/ 	.word	0xffffffff


	//   ....[175]....
        /*0440*/ 	.word	0xffffffff


	//   ....[176]....
        /*0444*/ 	.word	0xffffffff


	//   ....[177]....
        /*0448*/ 	.word	0xffffffff


	//   ....[178]....
        /*044c*/ 	.word	0xffffffff


	//   ....[179]....
        /*0450*/ 	.word	0xffffffff


	//   ....[180]....
        /*0454*/ 	.word	0xffffffff


	//   ....[181]....
        /*0458*/ 	.word	0xffffffff


	//   ....[182]....
        /*045c*/ 	.word	0xffffffff


	//   ....[183]....
        /*0460*/ 	.word	0xffffffff


	//   ....[184]....
        /*0464*/ 	.word	0xffffffff


	//   ....[185]....
        /*0468*/ 	.word	0xffffffff


	//   ....[186]....
        /*046c*/ 	.word	0xffffffff


	//   ....[187]....
        /*0470*/ 	.word	0xffffffff


	//   ....[188]....
        /*0474*/ 	.word	0xffffffff


	//   ....[189]....
        /*0478*/ 	.word	0xffffffff


	//   ....[190]....
        /*047c*/ 	.word	0xffffffff


	//   ....[191]....
        /*0480*/ 	.word	0xffffffff


	//   ....[192]....
        /*0484*/ 	.word	0xffffffff


	//   ....[193]....
        /*0488*/ 	.word	0xffffffff


	//   ....[194]....
        /*048c*/ 	.word	0xffffffff


	//   ....[195]....
        /*0490*/ 	.word	0xffffffff


	//   ....[196]....
        /*0494*/ 	.word	0xffffffff


	//   ....[197]....
        /*0498*/ 	.word	0xffffffff


	//   ....[198]....
        /*049c*/ 	.word	0xffffffff


	//   ....[199]....
        /*04a0*/ 	.word	0xffffffff


	//   ....[200]....
        /*04a4*/ 	.word	0xffffffff


	//   ....[201]....
        /*04a8*/ 	.word	0xffffffff


	//   ....[202]....
        /*04ac*/ 	.word	0xffffffff


	//   ....[203]....
        /*04b0*/ 	.word	0xffffffff


	//   ....[204]....
        /*04b4*/ 	.word	0xffffffff


	//   ....[205]....
        /*04b8*/ 	.word	0xffffffff


	//   ....[206]....
        /*04bc*/ 	.word	0xffffffff


	//   ....[207]....
        /*04c0*/ 	.word	0xffffffff


	//   ....[208]....
        /*04c4*/ 	.word	0xffffffff


	//   ....[209]....
        /*04c8*/ 	.word	0xffffffff


	//   ....[210]....
        /*04cc*/ 	.word	0xffffffff


	//   ....[211]....
        /*04d0*/ 	.word	0xffffffff


	//   ....[212]....
        /*04d4*/ 	.word	0xffffffff


	//   ....[213]....
        /*04d8*/ 	.word	0xffffffff


	//   ....[214]....
        /*04dc*/ 	.word	0xffffffff


	//   ....[215]....
        /*04e0*/ 	.word	0xffffffff


	//   ....[216]....
        /*04e4*/ 	.word	0xffffffff


	//   ....[217]....
        /*04e8*/ 	.word	0xffffffff


	//   ....[218]....
        /*04ec*/ 	.word	0xffffffff


	//   ....[219]....
        /*04f0*/ 	.word	0xffffffff


	//   ....[220]....
        /*04f4*/ 	.word	0xffffffff


	//   ....[221]....
        /*04f8*/ 	.word	0xffffffff


	//   ....[222]....
        /*04fc*/ 	.word	0xffffffff


	//   ....[223]....
        /*0500*/ 	.word	0xffffffff


	//   ....[224]....
        /*0504*/ 	.word	0xffffffff


	//   ....[225]....
        /*0508*/ 	.word	0xffffffff


	//   ....[226]....
        /*050c*/ 	.word	0xffffffff


	//   ....[227]....
        /*0510*/ 	.word	0xffffffff


	//   ....[228]....
        /*0514*/ 	.word	0xffffffff


	//   ....[229]....
        /*0518*/ 	.word	0xffffffff


	//   ....[230]....
        /*051c*/ 	.word	0xffffffff


	//   ....[231]....
        /*0520*/ 	.word	0xffffffff


	//   ....[232]....
        /*0524*/ 	.word	0xffffffff


	//   ....[233]....
        /*0528*/ 	.word	0xffffffff


	//   ....[234]....
        /*052c*/ 	.word	0xffffffff


	//   ....[235]....
        /*0530*/ 	.word	0xffffffff


	//   ....[236]....
        /*0534*/ 	.word	0xffffffff


	//   ....[237]....
        /*0538*/ 	.word	0xffffffff


	//   ....[238]....
        /*053c*/ 	.word	0xffffffff


	//   ....[239]....
        /*0540*/ 	.word	0xffffffff


	//   ....[240]....
        /*0544*/ 	.word	0xffffffff


	//   ....[241]....
        /*0548*/ 	.word	0xffffffff


	//   ....[242]....
        /*054c*/ 	.word	0xffffffff


	//   ....[243]....
        /*0550*/ 	.word	0xffffffff


	//   ....[244]....
        /*0554*/ 	.word	0xffffffff


	//   ....[245]....
        /*0558*/ 	.word	0xffffffff


	//----- nvinfo : EIATTR_COOP_GROUP_INSTR_OFFSETS
	.align		4
.L_334:
        /*055c*/ 	.byte	0x04, 0x28
        /*055e*/ 	.short	(.L_336 - .L_335)


	//   ....[0]....
.L_335:
        /*0560*/ 	.word	0x00000050


	//   ....[1]....
        /*0564*/ 	.word	0x000001e0


	//   ....[2]....
        /*0568*/ 	.word	0x00000210


	//   ....[3]....
        /*056c*/ 	.word	0x00000240


	//   ....[4]....
        /*0570*/ 	.word	0x00000270


	//   ....[5]....
        /*0574*/ 	.word	0x000002a0


	//   ....[6]....
        /*0578*/ 	.word	0x000002d0


	//   ....[7]....
        /*057c*/ 	.word	0x00000430


	//   ....[8]....
        /*0580*/ 	.word	0x00000470


	//   ....[9]....
        /*0584*/ 	.word	0x000004a0


	//   ....[10]....
        /*0588*/ 	.word	0x000004d0


	//   ....[11]....
        /*058c*/ 	.word	0x00000500


	//   ....[12]....
        /*0590*/ 	.word	0x00000530


	//   ....[13]....
        /*0594*/ 	.word	0x000005c0


	//   ....[14]....
        /*0598*/ 	.word	0x00000600


	//   ....[15]....
        /*059c*/ 	.word	0x00000620


	//   ....[16]....
        /*05a0*/ 	.word	0x00000680


	//   ....[17]....
        /*05a4*/ 	.word	0x00003b00


	//   ....[18]....
        /*05a8*/ 	.word	0x00003b10


	//   ....[19]....
        /*05ac*/ 	.word	0x00004d20


	//   ....[20]....
        /*05b0*/ 	.word	0x00004d30


	//   ....[21]....
        /*05b4*/ 	.word	0x00005e40


	//   ....[22]....
        /*05b8*/ 	.word	0x00005e60


	//   ....[23]....
        /*05bc*/ 	.word	0x00006220


	//   ....[24]....
        /*05c0*/ 	.word	0x00006230


	//   ....[25]....
        /*05c4*/ 	.word	0x000072a0


	//   ....[26]....
        /*05c8*/ 	.word	0x000072c0


	//   ....[27]....
        /*05cc*/ 	.word	0x00007440


	//   ....[28]....
        /*05d0*/ 	.word	0x00007450


	//   ....[29]....
        /*05d4*/ 	.word	0x000075d0


	//   ....[30]....
        /*05d8*/ 	.word	0x000075f0


	//   ....[31]....
        /*05dc*/ 	.word	0x00007770


	//   ....[32]....
        /*05e0*/ 	.word	0x00007780


	//   ....[33]....
        /*05e4*/ 	.word	0x00007b70


	//   ....[34]....
        /*05e8*/ 	.word	0x00007b80


	//   ....[35]....
        /*05ec*/ 	.word	0x00007f60


	//   ....[36]....
        /*05f0*/ 	.word	0x00007f80


	//   ....[37]....
        /*05f4*/ 	.word	0x00007fa0


	//   ....[38]....
        /*05f8*/ 	.word	0x00007fc0


	//   ....[39]....
        /*05fc*/ 	.word	0x000084a0


	//   ....[40]....
        /*0600*/ 	.word	0x000084e0


	//   ....[41]....
        /*0604*/ 	.word	0x00008520


	//   ....[42]....
        /*0608*/ 	.word	0x00008560


	//   ....[43]....
        /*060c*/ 	.word	0x00008a10


	//   ....[44]....
        /*0610*/ 	.word	0x00008a50


	//   ....[45]....
        /*0614*/ 	.word	0x00008a90


	//   ....[46]....
        /*0618*/ 	.word	0x00008ad0


	//   ....[47]....
        /*061c*/ 	.word	0x00008e10


	//   ....[48]....
        /*0620*/ 	.word	0x00008e50


	//   ....[49]....
        /*0624*/ 	.word	0x00008e90


	//   ....[50]....
        /*0628*/ 	.word	0x00009000


	//   ....[51]....
        /*062c*/ 	.word	0x0000c570


	//   ....[52]....
        /*0630*/ 	.word	0x0000c5c0


	//   ....[53]....
        /*0634*/ 	.word	0x0000c5e0


	//   ....[54]....
        /*0638*/ 	.word	0x0000c5f0


	//   ....[55]....
        /*063c*/ 	.word	0x0000c7f0


	//   ....[56]....
        /*0640*/ 	.word	0x0000c890


	//   ....[57]....
        /*0644*/ 	.word	0x0000c900


	//   ....[58]....
        /*0648*/ 	.word	0x0000c9c0


	//   ....[59]....
        /*064c*/ 	.word	0x0000cc50


	//   ....[60]....
        /*0650*/ 	.word	0x0000cd00


	//   ....[61]....
        /*0654*/ 	.word	0x0000cd80


	//   ....[62]....
        /*0658*/ 	.word	0x0000ce00


	//   ....[63]....
        /*065c*/ 	.word	0x0000d0a0


	//   ....[64]....
        /*0660*/ 	.word	0x0000d0e0


	//   ....[65]....
        /*0664*/ 	.word	0x0000d120


	//   ....[66]....
        /*0668*/ 	.word	0x0000d190


	//   ....[67]....
        /*066c*/ 	.word	0x00010c90


	//   ....[68]....
        /*0670*/ 	.word	0x00010ca0


	//   ....[69]....
        /*0674*/ 	.word	0x000117b0


	//   ....[70]....
        /*0678*/ 	.word	0x000117d0


	//   ....[71]....
        /*067c*/ 	.word	0x00011a10


	//   ....[72]....
        /*0680*/ 	.word	0x00011d70


	//   ....[73]....
        /*0684*/ 	.word	0x000121a0


	//   ....[74]....
        /*0688*/ 	.word	0x000121d0


	//   ....[75]....
        /*068c*/ 	.word	0x000121e0


	//   ....[76]....
        /*0690*/ 	.word	0x00012210


	//   ....[77]....
        /*0694*/ 	.word	0x00013060


	//   ....[78]....
        /*0698*/ 	.word	0x00013080


	//   ....[79]....
        /*069c*/ 	.word	0x00013aa0


	//   ....[80]....
        /*06a0*/ 	.word	0x00013ac0


	//   ....[81]....
        /*06a4*/ 	.word	0x00013ce0


	//   ....[82]....
        /*06a8*/ 	.word	0x00014070


	//   ....[83]....
        /*06ac*/ 	.word	0x000144f0


	//   ....[84]....
        /*06b0*/ 	.word	0x00014520


	//   ....[85]....
        /*06b4*/ 	.word	0x00014540


	//   ....[86]....
        /*06b8*/ 	.word	0x00014560


	//   ....[87]....
        /*06bc*/ 	.word	0x00015c50


	//   ....[88]....
        /*06c0*/ 	.word	0x00015c70


	//   ....[89]....
        /*06c4*/ 	.word	0x000166c0


	//   ....[90]....
        /*06c8*/ 	.word	0x000166e0


	//   ....[91]....
        /*06cc*/ 	.word	0x00016960


	//   ....[92]....
        /*06d0*/ 	.word	0x00016990


	//   ....[93]....
        /*06d4*/ 	.word	0x000169b0


	//   ....[94]....
        /*06d8*/ 	.word	0x000169d0


	//   ....[95]....
        /*06dc*/ 	.word	0x00017e10


	//   ....[96]....
        /*06e0*/ 	.word	0x00017e30


	//   ....[97]....
        /*06e4*/ 	.word	0x00018830


	//   ....[98]....
        /*06e8*/ 	.word	0x00018850


	//   ....[99]....
        /*06ec*/ 	.word	0x00018a30


	//   ....[100]....
        /*06f0*/ 	.word	0x00018dc0


	//   ....[101]....
        /*06f4*/ 	.word	0x00019240


	//   ....[102]....
        /*06f8*/ 	.word	0x00019270


	//   ....[103]....
        /*06fc*/ 	.word	0x00019290


	//   ....[104]....
        /*0700*/ 	.word	0x000192b0


	//   ....[105]....
        /*0704*/ 	.word	0x0001a5d0


	//   ....[106]....
        /*0708*/ 	.word	0x0001a600


	//   ....[107]....
        /*070c*/ 	.word	0x0001a620


	//   ....[108]....
        /*0710*/ 	.word	0x0001a640


	//   ....[109]....
        /*0714*/ 	.word	0x0001bdc0


	//   ....[110]....
        /*0718*/ 	.word	0x0001bde0


	//   ....[111]....
        /*071c*/ 	.word	0x0001bdf0


	//   ....[112]....
        /*0720*/ 	.word	0x0001be00


	//   ....[113]....
        /*0724*/ 	.word	0x0001c1c0


	//   ....[114]....
        /*0728*/ 	.word	0x0001c1e0


	//   ....[115]....
        /*072c*/ 	.word	0x0001c340


	//   ....[116]....
        /*0730*/ 	.word	0x0001c350


	//   ....[117]....
        /*0734*/ 	.word	0x0001c4c0


	//   ....[118]....
        /*0738*/ 	.word	0x0001c4e0


	//   ....[119]....
        /*073c*/ 	.word	0x0001c650


	//   ....[120]....
        /*0740*/ 	.word	0x0001c660


	//   ....[121]....
        /*0744*/ 	.word	0x0001c9c0


	//   ....[122]....
        /*0748*/ 	.word	0x0001c9e0


	//   ....[123]....
        /*074c*/ 	.word	0x0001d730


	//   ....[124]....
        /*0750*/ 	.word	0x0001d740


	//   ....[125]....
        /*0754*/ 	.word	0x0001ec60


	//   ....[126]....
        /*0758*/ 	.word	0x0001ec80


	//   ....[127]....
        /*075c*/ 	.word	0x0001edf0


	//   ....[128]....
        /*0760*/ 	.word	0x0001ee00


	//   ....[129]....
        /*0764*/ 	.word	0x0001ef70


	//   ....[130]....
        /*0768*/ 	.word	0x0001ef90


	//   ....[131]....
        /*076c*/ 	.word	0x0001f100


	//   ....[132]....
        /*0770*/ 	.word	0x0001f110


	//   ....[133]....
        /*0774*/ 	.word	0x0001f320


	//   ....[134]....
        /*0778*/ 	.word	0x0001f340


	//   ....[135]....
        /*077c*/ 	.word	0x0001f460


	//   ....[136]....
        /*0780*/ 	.word	0x0001f4a0


	//   ....[137]....
        /*0784*/ 	.word	0x0001f4d0


	//   ....[138]....
        /*0788*/ 	.word	0x0001f500


	//   ....[139]....
        /*078c*/ 	.word	0x0001f530


	//   ....[140]....
        /*0790*/ 	.word	0x0001f560


	//   ....[141]....
        /*0794*/ 	.word	0x0001f6c0


	//   ....[142]....
        /*0798*/ 	.word	0x0001f700


	//   ....[143]....
        /*079c*/ 	.word	0x0001f730


	//   ....[144]....
        /*07a0*/ 	.word	0x0001f760


	//   ....[145]....
        /*07a4*/ 	.word	0x0001f790


	//   ....[146]....
        /*07a8*/ 	.word	0x0001f7c0


	//   ....[147]....
        /*07ac*/ 	.word	0x0001f850


	//   ....[148]....
        /*07b0*/ 	.word	0x0001f890


	//   ....[149]....
        /*07b4*/ 	.word	0x0001f8a0


	//   ....[150]....
        /*07b8*/ 	.word	0x0001f900


	//   ....[151]....
        /*07bc*/ 	.word	0x000202d0


	//   ....[152]....
        /*07c0*/ 	.word	0x00020330


	//   ....[153]....
        /*07c4*/ 	.word	0x00020380


	//   ....[154]....
        /*07c8*/ 	.word	0x000203d0


	//   ....[155]....
        /*07cc*/ 	.word	0x00020420


	//   ....[156]....
        /*07d0*/ 	.word	0x00020490


	//   ....[157]....
        /*07d4*/ 	.word	0x000204d0


	//   ....[158]....
        /*07d8*/ 	.word	0x00020540


	//   ....[159]....
        /*07dc*/ 	.word	0x000205b0


	//   ....[160]....
        /*07e0*/ 	.word	0x00020610


	//   ....[161]....
        /*07e4*/ 	.word	0x00020680


	//   ....[162]....
        /*07e8*/ 	.word	0x000206f0


	//   ....[163]....
        /*07ec*/ 	.word	0x00020750


	//   ....[164]....
        /*07f0*/ 	.word	0x000207b0


	//   ....[165]....
        /*07f4*/ 	.word	0x00020810


	//   ....[166]....
        /*07f8*/ 	.word	0x00020880


	//   ....[167]....
        /*07fc*/ 	.word	0x000208e0


	//   ....[168]....
        /*0800*/ 	.word	0x00020940


	//   ....[169]....
        /*0804*/ 	.word	0x00020990


	//   ....[170]....
        /*0808*/ 	.word	0x00020a00


	//   ....[171]....
        /*080c*/ 	.word	0x00020a60


	//   ....[172]....
        /*0810*/ 	.word	0x00020ad0


	//   ....[173]....
        /*0814*/ 	.word	0x00020b30


	//   ....[174]....
        /*0818*/ 	.word	0x00020b80


	//   ....[175]....
        /*081c*/ 	.word	0x00020bd0


	//   ....[176]....
        /*0820*/ 	.word	0x00020c20


	//   ....[177]....
        /*0824*/ 	.word	0x00020c80


	//   ....[178]....
        /*0828*/ 	.word	0x00020cf0


	//   ....[179]....
        /*082c*/ 	.word	0x00020d40


	//   ....[180]....
        /*0830*/ 	.word	0x00020db0


	//   ....[181]....
        /*0834*/ 	.word	0x00020e10


	//   ....[182]....
        /*0838*/ 	.word	0x00020e80


	//   ....[183]....
        /*083c*/ 	.word	0x00020ed0


	//   ....[184]....
        /*0840*/ 	.word	0x00020f10


	//   ....[185]....
        /*0844*/ 	.word	0x00020f60


	//   ....[186]....
        /*0848*/ 	.word	0x00020fa0


	//   ....[187]....
        /*084c*/ 	.word	0x00020ff0


	//   ....[188]....
        /*0850*/ 	.word	0x00021060


	//   ....[189]....
        /*0854*/ 	.word	0x000210b0


	//   ....[190]....
        /*0858*/ 	.word	0x00021120


	//   ....[191]....
        /*085c*/ 	.word	0x00021160


	//   ....[192]....
        /*0860*/ 	.word	0x000211a0


	//   ....[193]....
        /*0864*/ 	.word	0x000211f0


	//   ....[194]....
        /*0868*/ 	.word	0x00021230


	//   ....[195]....
        /*086c*/ 	.word	0x00021280


	//   ....[196]....
        /*0870*/ 	.word	0x000212d0


	//   ....[197]....
        /*0874*/ 	.word	0x00021340


	//   ....[198]....
        /*0878*/ 	.word	0x000213a0


	//   ....[199]....
        /*087c*/ 	.word	0x00021410


	//   ....[200]....
        /*0880*/ 	.word	0x00021460


	//   ....[201]....
        /*0884*/ 	.word	0x000214a0


	//   ....[202]....
        /*0888*/ 	.word	0x000214f0


	//   ....[203]....
        /*088c*/ 	.word	0x00021540


	//   ....[204]....
        /*0890*/ 	.word	0x00021590


	//   ....[205]....
        /*0894*/ 	.word	0x000215e0


	//   ....[206]....
        /*0898*/ 	.word	0x00021630


	//   ....[207]....
        /*089c*/ 	.word	0x00021680


	//   ....[208]....
        /*08a0*/ 	.word	0x000216f0


	//   ....[209]....
        /*08a4*/ 	.word	0x00021760


	//   ....[210]....
        /*08a8*/ 	.word	0x000217c0


	//   ....[211]....
        /*08ac*/ 	.word	0x00021820


	//   ....[212]....
        /*08b0*/ 	.word	0x00021880


	//   ....[213]....
        /*08b4*/ 	.word	0x000218f0


	//   ....[214]....
        /*08b8*/ 	.word	0x00021950


	//   ....[215]....
        /*08bc*/ 	.word	0x000219b0


	//   ....[216]....
        /*08c0*/ 	.word	0x00021a10


	//   ....[217]....
        /*08c4*/ 	.word	0x00021a80


	//   ....[218]....
        /*08c8*/ 	.word	0x00021ae0


	//   ....[219]....
        /*08cc*/ 	.word	0x00021b40


	//   ....[220]....
        /*08d0*/ 	.word	0x00021ba0


	//   ....[221]....
        /*08d4*/ 	.word	0x00021c10


	//   ....[222]....
        /*08d8*/ 	.word	0x00021c70


	//   ....[223]....
        /*08dc*/ 	.word	0x00021cd0


	//   ....[224]....
        /*08e0*/ 	.word	0x00021d30


	//   ....[225]....
        /*08e4*/ 	.word	0x00021da0


	//   ....[226]....
        /*08e8*/ 	.word	0x00021e00


	//   ....[227]....
        /*08ec*/ 	.word	0x00021e60


	//   ....[228]....
        /*08f0*/ 	.word	0x00021ec0


	//   ....[229]....
        /*08f4*/ 	.word	0x00021f30


	//   ....[230]....
        /*08f8*/ 	.word	0x00021f80


	//   ....[231]....
        /*08fc*/ 	.word	0x00021fc0


	//   ....[232]....
        /*0900*/ 	.word	0x00022010


	//   ....[233]....
        /*0904*/ 	.word	0x00022060


	//   ....[234]....
        /*0908*/ 	.word	0x000220b0


	//   ....[235]....
        /*090c*/ 	.word	0x00022120


	//   ....[236]....
        /*0910*/ 	.word	0x00022160


	//   ....[237]....
        /*0914*/ 	.word	0x000221b0


	//   ....[238]....
        /*0918*/ 	.word	0x00022200


	//   ....[239]....
        /*091c*/ 	.word	0x00022250


	//   ....[240]....
        /*0920*/ 	.word	0x000222a0


	//   ....[241]....
        /*0924*/ 	.word	0x00022310


	//   ....[242]....
        /*0928*/ 	.word	0x00022350


	//   ....[243]....
        /*092c*/ 	.word	0x000223c0


	//   ....[244]....
        /*0930*/ 	.word	0x00022420


	//   ....[245]....
        /*0934*/ 	.word	0x00022490


	//----- nvinfo : EIATTR_EXIT_INSTR_OFFSETS
	.align		4
.L_336:
        /*0938*/ 	.byte	0x04, 0x1c
        /*093a*/ 	.short	(.L_338 - .L_337)


	//   ....[0]....
.L_337:
        /*093c*/ 	.word	0x00000fe0


	//   ....[1]....
        /*0940*/ 	.word	0x00020290


	//----- nvinfo : EIATTR_MAX_THREADS
	.align		4
.L_338:
        /*0944*/ 	.byte	0x04, 0x05
        /*0946*/ 	.short	(.L_340 - .L_339)
.L_339:
        /*0948*/ 	.word	0x00000100
        /*094c*/ 	.word	0x00000001
        /*0950*/ 	.word	0x00000001


	//----- nvinfo : EIATTR_CRS_STACK_SIZE
	.align		4
.L_340:
        /*0954*/ 	.byte	0x04, 0x1e
        /*0956*/ 	.short	(.L_342 - .L_341)
.L_341:
        /*0958*/ 	.word	0x00000000
.L_342:


//--------------------- .nv.info._ZN7cutlass13device_kernelIN5flash19enable_sm80_to_sm89INS1_16FlashAttnFwdSm80INS1_25CollectiveMainloopFwdSm80ILi8ELi1ELb1EN4cute5tupleIJNS5_1CILi128EEENS7_ILi64EEENS7_ILi256EEEEEELi256ENS_6half_tEfNS_4arch4Sm80ELb1ELb0ELb0ELb0ELb1ELb0ELb1ELb1EEENS1_21CollectiveEpilogueFwdINS6_IJS8_SA_S9_EEENS6_IJNS7_ILi1EEESI_SI_EEESC_SE_Li256ELb0ELb1ELb1ELb0EEENS1_30DynamicPersistentTileSchedulerILi256ELi256ELb1ELb1ELb0EEEEEEEEEvNT_6ParamsE --------------------------
	.section	.nv.info._ZN7cutlass13device_kernelIN5flash19enable_sm80_to_sm89INS1_16FlashAttnFwdSm80INS1_25CollectiveMainloopFwdSm80ILi8ELi1ELb1EN4cute5tupleIJNS5_1CILi128EEENS7_ILi64EEENS7_ILi256EEEEEELi256ENS_6half_tEfNS_4arch4Sm80ELb1ELb0ELb0ELb0ELb1ELb0ELb1ELb1EEENS1_21CollectiveEpilogueFwdINS6_IJS8_SA_S9_EEENS6_IJNS7_ILi1EEESI_SI_EEESC_SE_Li256ELb0ELb1ELb1ELb0EEENS1_30DynamicPersistentTileSchedulerILi256ELi256ELb1ELb1ELb0EEEEEEEEEvNT_6ParamsE,"",@"SHT_CUDA_INFO"
	.sectionflags	@""
	.align	4


	//----- nvinfo : EIATTR_CUDA_API_VERSION
	.align		4
        /*0000*/ 	.byte	0x04, 0x37
        /*0002*/ 	.short	(.L_344 - .L_343)
.L_343:
        /*0004*/ 	.word	0x00000082


	//----- nvinfo : EIATTR_SW2861232_WAR
	.align		4
.L_344:
        /*0008*/ 	.byte	0x01, 0x35
	.zero		2


	//----- nvinfo : EIATTR_PARAM_CBANK
	.align		4
        /*000c*/ 	.byte	0x04, 0x0a
        /*000e*/ 	.short	(.L_346 - .L_345)
	.align		4
.L_345:
        /*0010*/ 	.word	index@(.nv.constant0._ZN7cutlass13device_kernelIN5flash19enable_sm80_to_sm89INS1_16FlashAttnFwdSm80INS1_25CollectiveMainloopFwdSm80ILi8ELi1ELb1EN4cute5tupleIJNS5_1CILi128EEENS7_ILi64EEENS7_ILi256EEEEEELi256ENS_6half_tEfNS_4arch4Sm80ELb1ELb0ELb0ELb0ELb1ELb0ELb1ELb1EEENS1_21CollectiveEpilogueFwdINS6_IJS8_SA_S9_EEENS6_IJNS7_ILi1EEESI_SI_EEESC_SE_Li256ELb0ELb1ELb1ELb0EEENS1_30DynamicPersistentTileSchedulerILi256ELi256ELb1ELb1ELb0EEEEEEEEEvNT_6ParamsE)
        /*0014*/ 	.short	0x0160
        /*0016*/ 	.short	0x0428


	//----- nvinfo : EIATTR_CBANK_PARAM_SIZE
	.align		4
.L_346:
        /*0018*/ 	.byte	0x03, 0x19
        /*001a*/ 	.short	0x0428


	//----- nvinfo : EIATTR_KPARAM_INFO
	.align		4
        /*001c*/ 	.byte	0x04, 0x17
        /*001e*/ 	.short	(.L_348 - .L_347)
.L_347:
        /*0020*/ 	.word	0x00000000
        /*0024*/ 	.short	0x0000
        /*0026*/ 	.short	0x0000
        /*0028*/ 	.byte	0x00, 0xf0, 0xa1, 0x10


	//----- nvinfo : EIATTR_MAXREG_COUNT
	.align		4
.L_348:
        /*002c*/ 	.byte	0x03, 0x1b
        /*002e*/ 	.short	0x00ff


	//----- nvinfo : EIATTR_NUM_BARRIERS
	.align		4
        /*0030*/ 	.byte	0x02, 0x4c
        /*0032*/ 	.byte	0x06
	.zero		1


	//----- nvinfo : EIATTR_ANNOTATIONS
	.align		4
        /*0034*/ 	.byte	0x04, 0x55
        /*0036*/ 	.short	(.L_350 - .L_349)


	//   ....[0]....
.L_349:
        /* <DEDUP_REMOVED lines=214> */


	//----- nvinfo : EIATTR_MERCURY_ISA_VERSION
	.align		4
.L_350:
        /*0d88*/ 	.byte	0x03, 0x5f
        /*0d8a*/ 	.short	0x0000


	//----- nvinfo : EIATTR_INT_WARP_WIDE_INSTR_OFFSETS
	.align		4
        /*0d8c*/ 	.byte	0x04, 0x31
        /*0d8e*/ 	.short	(.L_352 - .L_351)


	//   ....[0]....
.L_351:
        /*0d90*/ 	.word	0x0000ed50


	//   ....[1]....
        /*0d94*/ 	.word	0x0000edd0


	//----- nvinfo : EIATTR_COOP_GROUP_MASK_REGIDS
	.align		4
.L_352:
        /*0d98*/ 	.byte	0x04, 0x29
        /*0d9a*/ 	.short	(.L_354 - .L_353)


	//   ....[0]....
.L_353:
        /*0d9c*/ 	.word	0xffffffff


	//   ....[1]....
        /*0da0*/ 	.word	0xffffffff


	//   ....[2]....
        /*0da4*/ 	.word	0xffffffff


	//   ....[3]....
        /*0da8*/ 	.word	0xffffffff


	//   ....[4]....
        /*0dac*/ 	.word	0xffffffff


	//   ....[5]....
        /*0db0*/ 	.word	0xffffffff


	//   ....[6]....
        /*0db4*/ 	.word	0xffffffff


	//   ....[7]....
        /*0db8*/ 	.word	0xffffffff


	//   ....[8]....
        /*0dbc*/ 	.word	0xffffffff


	//   ....[9]....
        /*0dc0*/ 	.word	0xffffffff


	//   ....[10]....
        /*0dc4*/ 	.word	0xffffffff


	//   ....[11]....
        /*0dc8*/ 	.word	0xffffffff


	//   ....[12]....
        /*0dcc*/ 	.word	0xffffffff


	//   ....[13]....
        /*0dd0*/ 	.word	0xffffffff


	//   ....[14]....
        /*0dd4*/ 	.word	0xffffffff


	//   ....[15]....
        /*0dd8*/ 	.word	0xffffffff


	//   ....[16]....
        /*0ddc*/ 	.word	0xffffffff


	//   ....[17]....
        /*0de0*/ 	.word	0xffffffff


	//   ....[18]....
        /*0de4*/ 	.word	0xffffffff


	//   ....[19]....
        /*0de8*/ 	.word	0xffffffff


	//   ....[20]....
        /*0dec*/ 	.word	0xffffffff


	//   ....[21]....
        /*0df0*/ 	.word	0xffffffff


	//   ....[22]....
        /*0df4*/ 	.word	0xffffffff


	//   ....[23]....
        /*0df8*/ 	.word	0xffffffff


	//   ....[24]....
        /*0dfc*/ 	.word	0xffffffff


	//   ....[25]....
        /*0e00*/ 	.word	0xffffffff


	//   ....[26]....
        /*0e04*/ 	.word	0xffffffff


	//   ....[27]....
        /*0e08*/ 	.word	0xffffffff


	//   ....[28]....
        /*0e0c*/ 	.word	0xffffffff


	//   ....[29]....
        /*0e10*/ 	.word	0xffffffff


	//   ....[30]....
        /*0e14*/ 	.word	0xffffffff


	//   ....[31]....
        /*0e18*/ 	.word	0xffffffff


	//   ....[32]....
        /*0e1c*/ 	.word	0xffffffff


	//   ....[33]....
        /*0e20*/ 	.word	0xffffffff


	//   ....[34]....
        /*0e24*/ 	.word	0xffffffff


	//   ....[35]....
        /*0e28*/ 	.word	0xffffffff


	//   ....[36]....
        /*0e2c*/ 	.word	0xffffffff


	//   ....[37]....
        /*0e30*/ 	.word	0xffffffff


	//   ....[38]....
        /*0e34*/ 	.word	0xffffffff


	//   ....[39]....
        /*0e38*/ 	.word	0xffffffff


	//   ....[40]....
        /*0e3c*/ 	.word	0xffffffff


	//   ....[41]....
        /*0e40*/ 	.word	0xffffffff


	//   ....[42]....
        /*0e44*/ 	.word	0xffffffff


	//   ....[43]....
        /*0e48*/ 	.word	0xffffffff


	//   ....[44]....
        /*0e4c*/ 	.word	0xffffffff


	//   ....[45]....
        /*0e50*/ 	.word	0xffffffff


	//   ....[46]....
        /*0e54*/ 	.word	0xffffffff


	//   ....[47]....
        /*0e58*/ 	.word	0xffffffff


	//   ....[48]....
        /*0e5c*/ 	.word	0xffffffff


	//   ....[49]....
        /*0e60*/ 	.word	0xffffffff


	//   ....[50]....
        /*0e64*/ 	.word	0xffffffff


	//   ....[51]....
        /*0e68*/ 	.word	0xffffffff


	//   ....[52]....
        /*0e6c*/ 	.word	0xffffffff


	//   ....[53]....
        /*0e70*/ 	.word	0xffffffff


	//   ....[54]....
        /*0e74*/ 	.word	0xffffffff


	//   ....[55]....
        /*0e78*/ 	.word	0xffffffff


	//   ....[56]....
        /*0e7c*/ 	.word	0xffffffff


	//   ....[57]....
        /*0e80*/ 	.word	0xffffffff


	//   ....[58]....
        /*0e84*/ 	.word	0xffffffff


	//   ....[59]....
        /*0e88*/ 	.word	0xffffffff


	//   ....[60]....
        /*0e8c*/ 	.word	0xffffffff


	//   ....[61]....
        /*0e90*/ 	.word	0xffffffff


	//   ....[62]....
        /*0e94*/ 	.word	0xffffffff


	//   ....[63]....
        /*0e98*/ 	.word	0xffffffff


	//   ....[64]....
        /*0e9c*/ 	.word	0xffffffff


	//   ....[65]....
        /*0ea0*/ 	.word	0xffffffff


	//   ....[66]....
        /*0ea4*/ 	.word	0xffffffff


	//   ....[67]....
        /*0ea8*/ 	.word	0xffffffff


	//   ....[68]....
        /*0eac*/ 	.word	0xffffffff


	//   ....[69]....
        /*0eb0*/ 	.word	0xffffffff


	//   ....[70]....
        /*0eb4*/ 	.word	0xffffffff


	//   ....[71]....
        /*0eb8*/ 	.word	0xffffffff


	//   ....[72]....
        /*0ebc*/ 	.word	0xffffffff


	//   ....[73]....
        /*0ec0*/ 	.word	0xffffffff


	//   ....[74]....
        /*0ec4*/ 	.word	0xffffffff


	//   ....[75]....
        /*0ec8*/ 	.word	0xffffffff


	//   ....[76]....
        /*0ecc*/ 	.word	0xffffffff


	//   ....[77]....
        /*0ed0*/ 	.word	0xffffffff


	//   ....[78]....
        /*0ed4*/ 	.word	0xffffffff


	//   ....[79]....
        /*0ed8*/ 	.word	0xffffffff


	//   ....[80]....
        /*0edc*/ 	.word	0xffffffff


	//   ....[81]....
        /*0ee0*/ 	.word	0xffffffff


	//   ....[82]....
        /*0ee4*/ 	.word	0xffffffff


	//   ....[83]....
        /*0ee8*/ 	.word	0xffffffff


	//   ....[84]....
        /*0eec*/ 	.word	0xffffffff


	//   ....[85]....
        /*0ef0*/ 	.word	0xffffffff


	//   ....[86]....
        /*0ef4*/ 	.word	0xffffffff


	//   ....[87]....
        /*0ef8*/ 	.word	0xffffffff


	//   ....[88]....
        /*0efc*/ 	.word	0xffffffff


	//   ....[89]....
        /*0f00*/ 	.word	0xffffffff


	//   ....[90]....
        /*0f04*/ 	.word	0xffffffff


	//   ....[91]....
        /*0f08*/ 	.word	0xffffffff


	//   ....[92]....
        /*0f0c*/ 	.word	0xffffffff


	//   ....[93]....
        /*0f10*/ 	.word	0xffffffff


	//   ....[94]....
        /*0f14*/ 	.word	0xffffffff


	//   ....[95]....
        /*0f18*/ 	.word	0xffffffff


	//   ....[96]....
        /*0f1c*/ 	.word	0xffffffff


	//   ....[97]....
        /*0f20*/ 	.word	0xffffffff


	//   ....[98]....
        /*0f24*/ 	.word	0xffffffff


	//   ....[99]....
        /*0f28*/ 	.word	0xffffffff


	//   ....[100]....
        /*0f2c*/ 	.word	0xffffffff


	//   ....[101]....
        /*0f30*/ 	.word	0xffffffff


	//   ....[102]....
        /*0f34*/ 	.word	0xffffffff


	//   ....[103]....
        /*0f38*/ 	.word	0xffffffff


	//   ....[104]....
        /*0f3c*/ 	.word	0xffffffff


	//----- nvinfo : EIATTR_COOP_GROUP_INSTR_OFFSETS
	.align		4
.L_354:
        /*0f40*/ 	.byte	0x04, 0x28
        /*0f42*/ 	.short	(.L_356 - .L_355)


	//   ....[0]....
.L_355:
        /*0f44*/ 	.word	0x00000050


	//   ....[1]....
        /*0f48*/ 	.word	0x00002020


	//   ....[2]....
        /*0f4c*/ 	.word	0x00002040


	//   ....[3]....
        /*0f50*/ 	.word	0x00002070


	//   ....[4]....
        /*0f54*/ 	.word	0x00002090


	//   ....[5]....
        /*0f58*/ 	.word	0x00002260


	//   ....[6]....
        /*0f5c*/ 	.word	0x00002280


	//   ....[7]....
        /*0f60*/ 	.word	0x000022c0


	//   ....[8]....
        /*0f64*/ 	.word	0x00002300


	//   ....[9]....
        /*0f68*/ 	.word	0x00002600


	//   ....[10]....
        /*0f6c*/ 	.word	0x00002620


	//   ....[11]....
        /*0f70*/ 	.word	0x00002660


	//   ....[12]....
        /*0f74*/ 	.word	0x00002680


	//   ....[13]....
        /*0f78*/ 	.word	0x00002a60


	//   ....[14]....
        /*0f7c*/ 	.word	0x00002b60


	//   ....[15]....
        /*0f80*/ 	.word	0x00002bb0


	//   ....[16]....
        /*0f84*/ 	.word	0x00002bd0


	//   ....[17]....
        /*0f88*/ 	.word	0x00003f40


	//   ....[18]....
        /*0f8c*/ 	.word	0x00003fb0


	//   ....[19]....
        /*0f90*/ 	.word	0x00004050


	//   ....[20]....
        /*0f94*/ 	.word	0x00004090


	//   ....[21]....
        /*0f98*/ 	.word	0x00004400


	//   ....[22]....
        /*0f9c*/ 	.word	0x00004640


	//   ....[23]....
        /*0fa0*/ 	.word	0x00004a40


	//   ....[24]....
        /*0fa4*/ 	.word	0x00004a60


	//   ....[25]....
        /*0fa8*/ 	.word	0x00004a80


	//   ....[26]....
        /*0fac*/ 	.word	0x00004aa0


	//   ....[27]....
        /*0fb0*/ 	.word	0x00006790


	//   ....[28]....
        /*0fb4*/ 	.word	0x00006800


	//   ....[29]....
        /*0fb8*/ 	.word	0x00006900


	//   ....[30]....
        /*0fbc*/ 	.word	0x00006930


	//   ....[31]....
        /*0fc0*/ 	.word	0x00007c20


	//   ....[32]....
        /*0fc4*/ 	.word	0x00007c90


	//   ....[33]....
        /*0fc8*/ 	.word	0x00007d90


	//   ....[34]....
        /*0fcc*/ 	.word	0x00007dc0


	//   ....[35]....
        /*0fd0*/ 	.word	0x000080f0


	//   ....[36]....
        /*0fd4*/ 	.word	0x00008320


	//   ....[37]....
        /*0fd8*/ 	.word	0x00008640


	//   ....[38]....
        /*0fdc*/ 	.word	0x00008660


	//   ....[39]....
        /*0fe0*/ 	.word	0x00008780


	//   ....[40]....
        /*0fe4*/ 	.word	0x000087a0


	//   ....[41]....
        /*0fe8*/ 	.word	0x0000aa50


	//   ....[42]....
        /*0fec*/ 	.word	0x0000aad0


	//   ....[43]....
        /*0ff0*/ 	.word	0x0000abf0


	//   ....[44]....
        /*0ff4*/ 	.word	0x0000ac00


	//   ....[45]....
        /*0ff8*/ 	.word	0x0000be90


	//   ....[46]....
        /*0ffc*/ 	.word	0x0000bed0


	//   ....[47]....
        /*1000*/ 	.word	0x0000bfd0


	//   ....[48]....
        /*1004*/ 	.word	0x0000c000


	//   ....[49]....
        /*1008*/ 	.word	0x0000c390


	//   ....[50]....
        /*100c*/ 	.word	0x0000c3b0


	//   ....[51]....
        /*1010*/ 	.word	0x0000c3d0


	//   ....[52]....
        /*1014*/ 	.word	0x0000c3f0


	//   ....[53]....
        /*1018*/ 	.word	0x0000e2c0


	//   ....[54]....
        /*101c*/ 	.word	0x0000e310


	//   ....[55]....
        /*1020*/ 	.word	0x0000e330


	//   ....[56]....
        /*1024*/ 	.word	0x0000e350


	//   ....[57]....
        /*1028*/ 	.word	0x0000ef20


	//   ....[58]....
        /*102c*/ 	.word	0x0000f750


	//   ....[59]....
        /*1030*/ 	.word	0x0000f760


	//   ....[60]....
        /*1034*/ 	.word	0x0000f770


	//   ....[61]....
        /*1038*/ 	.word	0x0000f780


	//   ....[62]....
        /*103c*/ 	.word	0x0000f8b0


	//   ....[63]....
        /*1040*/ 	.word	0x0000f8d0


	//   ....[64]....
        /*1044*/ 	.word	0x00010100


	//   ....[65]....
        /*1048*/ 	.word	0x00010110


	//   ....[66]....
        /*104c*/ 	.word	0x00010ca0


	//   ....[67]....
        /*1050*/ 	.word	0x00010db0


	//   ....[68]....
        /*1054*/ 	.word	0x00010e20


	//   ....[69]....
        /*1058*/ 	.word	0x00011040


	//   ....[70]....
        /*105c*/ 	.word	0x000110b0


	//   ....[71]....
        /*1060*/ 	.word	0x00011110


	//   ....[72]....
        /*1064*/ 	.word	0x00011180


	//   ....[73]....
        /*1068*/ 	.word	0x000115c0


	//   ....[74]....
        /*106c*/ 	.word	0x00011610


	//   ....[75]....
        /*1070*/ 	.word	0x00011660


	//   ....[76]....
        /*1074*/ 	.word	0x000116b0


	//   ....[77]....
        /*1078*/ 	.word	0x00011720


	//   ....[78]....
        /*107c*/ 	.word	0x00011790


	//   ....[79]....
        /*1080*/ 	.word	0x000119b0


	//   ....[80]....
        /*1084*/ 	.word	0x00011a20


	//   ....[81]....
        /*1088*/ 	.word	0x00011a80


	//   ....[82]....
        /*108c*/ 	.word	0x00011af0


	//   ....[83]....
        /*1090*/ 	.word	0x00011d10


	//   ....[84]....
        /*1094*/ 	.word	0x00011d80


	//   ....[85]....
        /*1098*/ 	.word	0x00011de0


	//   ....[86]....
        /*109c*/ 	.word	0x00011e50


	//   ....[87]....
        /*10a0*/ 	.word	0x00012290


	//   ....[88]....
        /*10a4*/ 	.word	0x000122d0


	//   ....[89]....
        /*10a8*/ 	.word	0x00012320


	//   ....[90]....
        /*10ac*/ 	.word	0x00012360


	//   ....[91]....
        /*10b0*/ 	.word	0x000123c0


	//   ....[92]....
        /*10b4*/ 	.word	0x00012420


	//   ....[93]....
        /*10b8*/ 	.word	0x00012490


	//   ....[94]....
        /*10bc*/ 	.word	0x00012640


	//   ....[95]....
        /*10c0*/ 	.word	0x000126b0


	//   ....[96]....
        /*10c4*/ 	.word	0x000126f0


	//   ....[97]....
        /*10c8*/ 	.word	0x00012730


	//   ....[98]....
        /*10cc*/ 	.word	0x00012780


	//   ....[99]....
        /*10d0*/ 	.word	0x000127c0


	//   ....[100]....
        /*10d4*/ 	.word	0x00012810


	//   ....[101]....
        /*10d8*/ 	.word	0x00012870


	//   ....[102]....
        /*10dc*/ 	.word	0x000128c0


	//   ....[103]....
        /*10e0*/ 	.word	0x00012920


	//   ....[104]....
        /*10e4*/ 	.word	0x00012990


	//----- nvinfo : EIATTR_EXIT_INSTR_OFFSETS
	.align		4
.L_356:
        /*10e8*/ 	.byte	0x04, 0x1c
        /*10ea*/ 	.short	(.L_358 - .L_357)


	//   ....[0]....
.L_357:
        /*10ec*/ 	.word	0x000000a0


	//   ....[1]....
        /*10f0*/ 	.word	0x00010d60


	//----- nvinfo : EIATTR_MAX_THREADS
	.align		4
.L_358:
        /*10f4*/ 	.byte	0x04, 0x05
        /*10f6*/ 	.short	(.L_360 - .L_359)
.L_359:
        /*10f8*/ 	.word	0x00000100
        /*10fc*/ 	.word	0x00000001
        /*1100*/ 	.word	0x00000001


	//----- nvinfo : EIATTR_CRS_STACK_SIZE
	.align		4
.L_360:
        /*1104*/ 	.byte	0x04, 0x1e
        /*1106*/ 	.short	(.L_362 - .L_361)
.L_361:
        /*1108*/ 	.word	0x00000000
.L_362:


//--------------------- .nv.info._ZN7cutlass13device_kernelIN5flash19enable_sm80_to_sm89INS1_16FlashAttnFwdSm80INS1_25CollectiveMainloopFwdSm80ILi8ELi1ELb1EN4cute5tupleIJNS5_1CILi128EEENS7_ILi48EEENS7_ILi256EEEEEELi256ENS_6half_tEfNS_4arch4Sm80ELb1ELb0ELb0ELb1ELb1ELb0ELb1ELb1EEENS1_21CollectiveEpilogueFwdINS6_IJS8_SA_S9_EEENS6_IJNS7_ILi1EEESI_SI_EEESC_SE_Li256ELb1ELb1ELb1ELb0EEENS1_36VarlenDynamicPersistentTileSchedulerILi128ELi48ELi256ELi256ELb1ELb1ELb0ELb1ELb1ELb1EEEEEEEEEvNT_6ParamsE --------------------------
	.section	.nv.info._ZN7cutlass13device_kernelIN5flash19enable_sm80_to_sm89INS1_16FlashAttnFwdSm80INS1_25CollectiveMainloopFwdSm80ILi8ELi1ELb1EN4cute5tupleIJNS5_1CILi128EEENS7_ILi48EEENS7_ILi256EEEEEELi256ENS_6half_tEfNS_4arch4Sm80ELb1ELb0ELb0ELb1ELb1ELb0ELb1ELb1EEENS1_21CollectiveEpilogueFwdINS6_IJS8_SA_S9_EEENS6_IJNS7_ILi1EEESI_SI_EEESC_SE_Li256ELb1ELb1ELb1ELb0EEENS1_36VarlenDynamicPersistentTileSchedulerILi128ELi48ELi256ELi256ELb1ELb1ELb0ELb1ELb1ELb1EEEEEEEEEvNT_6ParamsE,"",@"SHT_CUDA_INFO"
	.sectionflags	@""
	.align	4


	//----- nvinfo : EIATTR_CUDA_API_VERSION
	.align		4
        /*0000*/ 	.byte	0x04, 0x37
        /*0002*/ 	.short	(.L_364 - .L_363)
.L_363:
        /*0004*/ 	.word	0x00000082


	//----- nvinfo : EIATTR_SW2861232_WAR
	.align		4
.L_364:
        /*0008*/ 	.byte	0x01, 0x35
	.zero		2


	//----- nvinfo : EIATTR_PARAM_CBANK
	.align		4
        /*000c*/ 	.byte	0x04, 0x0a
        /*000e*/ 	.short	(.L_366 - .L_365)
	.align		4
.L_365:
        /*0010*/ 	.word	index@(.nv.constant0._ZN7cutlass13device_kernelIN5flash19enable_sm80_to_sm89INS1_16FlashAttnFwdSm80INS1_25CollectiveMainloopFwdSm80ILi8ELi1ELb1EN4cute5tupleIJNS5_1CILi128EEENS7_ILi48EEENS7_ILi256EEEEEELi256ENS_6half_tEfNS_4arch4Sm80ELb1ELb0ELb0ELb1ELb1ELb0ELb1ELb1EEENS1_21CollectiveEpilogueFwdINS6_IJS8_SA_S9_EEENS6_IJNS7_ILi1EEESI_SI_EEESC_SE_Li256ELb1ELb1ELb1ELb0EEENS1_36VarlenDynamicPersistentTileSchedulerILi128ELi48ELi256ELi256ELb1ELb1ELb0ELb1ELb1ELb1EEEEEEEEEvNT_6ParamsE)
        /*0014*/ 	.short	0x0160
        /*0016*/ 	.short	0x0438


	//----- nvinfo : EIATTR_CBANK_PARAM_SIZE
	.align		4
.L_366:
        /*0018*/ 	.byte	0x03, 0x19
        /*001a*/ 	.short	0x0438


	//----- nvinfo : EIATTR_KPARAM_INFO
	.align		4
        /*001c*/ 	.byte	0x04, 0x17
        /*001e*/ 	.short	(.L_368 - .L_367)
.L_367:
        /*0020*/ 	.word	0x00000000
        /*0024*/ 	.short	0x0000
        /*0026*/ 	.short	0x0000
        /*0028*/ 	.byte	0x00, 0xf0, 0xe1, 0x10


	//----- nvinfo : EIATTR_MAXREG_COUNT
	.align		4
.L_368:
        /*002c*/ 	.byte	0x03, 0x1b
        /*002e*/ 	.short	0x00ff


	//----- nvinfo : EIATTR_NUM_BARRIERS
	.align		4
        /*0030*/ 	.byte	0x02, 0x4c
        /*0032*/ 	.byte	0x06
	.zero		1


	//----- nvinfo : EIATTR_ANNOTATIONS
	.align		4
        /*0034*/ 	.byte	0x04, 0x55
        /*0036*/ 	.short	(.L_370 - .L_369)


	//   ....[0]....
.L_369:
        /* <DEDUP_REMOVED lines=343> */


	//----- nvinfo : EIATTR_MERCURY_ISA_VERSION
	.align		4
.L_370:
        /*1598*/ 	.byte	0x03, 0x5f
        /*159a*/ 	.short	0x0000


	//----- nvinfo : EIATTR_INT_WARP_WIDE_INSTR_OFFSETS
	.align		4
        /*159c*/ 	.byte	0x04, 0x31
        /*159e*/ 	.short	(.L_372 - .L_371)


	//   ....[0]....
.L_371:
        /*15a0*/ 	.word	0x0000e1b0


	//   ....[1]....
        /*15a4*/ 	.word	0x0000e230


	//----- nvinfo : EIATTR_COOP_GROUP_MASK_REGIDS
	.align		4
.L_372:
        /*15a8*/ 	.byte	0x04, 0x29
        /*15aa*/ 	.short	(.L_374 - .L_373)


	//   ....[0]....
.L_373:
        /*15ac*/ 	.word	0xffffffff


	//   ....[1]....
        /*15b0*/ 	.word	0xffffffff


	//   ....[2]....
        /*15b4*/ 	.word	0xffffffff


	//   ....[3]....
        /*15b8*/ 	.word	0xffffffff


	//   ....[4]....
        /*15bc*/ 	.word	0xffffffff


	//   ....[5]....
        /*15c0*/ 	.word	0xffffffff


	//   ....[6]....
        /*15c4*/ 	.word	0xffffffff


	//   ....[7]....
        /*15c8*/ 	.word	0xffffffff


	//   ....[8]....
        /*15cc*/ 	.word	0xffffffff


	//   ....[9]....
        /*15d0*/ 	.word	0xffffffff


	//   ....[10]....
        /*15d4*/ 	.word	0xffffffff


	//   ....[11]....
        /*15d8*/ 	.word	0xffffffff


	//   ....[12]....
        /*15dc*/ 	.word	0xffffffff


	//   ....[13]....
        /*15e0*/ 	.word	0xffffffff


	//   ....[14]....
        /*15e4*/ 	.word	0xffffffff


	//   ....[15]....
        /*15e8*/ 	.word	0xffffffff


	//   ....[16]....
        /*15ec*/ 	.word	0xffffffff


	//   ....[17]....
        /*15f0*/ 	.word	0xffffffff


	//   ....[18]....
        /*15f4*/ 	.word	0xffffffff


	//   ....[19]....
        /*15f8*/ 	.word	0xffffffff


	//   ....[20]....
        /*15fc*/ 	.word	0xffffffff


	//   ....[21]....
        /*1600*/ 	.word	0xffffffff


	//   ....[22]....
        /*1604*/ 	.word	0xffffffff


	//   ....[23]....
        /*1608*/ 	.word	0xffffffff


	//   ....[24]....
        /*160c*/ 	.word	0xffffffff


	//   ....[25]....
        /*1610*/ 	.word	0xffffffff


	//   ....[26]....
        /*1614*/ 	.word	0xffffffff


	//   ....[27]....
        /*1618*/ 	.word	0xffffffff


	//   ....[28]....
        /*161c*/ 	.word	0xffffffff


	//   ....[29]....
        /*1620*/ 	.word	0xffffffff


	//   ....[30]....
        /*1624*/ 	.word	0xffffffff


	//   ....[31]....
        /*1628*/ 	.word	0xffffffff


	//   ....[32]....
        /*162c*/ 	.word	0xffffffff


	//   ....[33]....
        /*1630*/ 	.word	0xffffffff


	//   ....[34]....
        /*1634*/ 	.word	0xffffffff


	//   ....[35]....
        /*1638*/ 	.word	0xffffffff


	//   ....[36]....
        /*163c*/ 	.word	0xffffffff


	//   ....[37]....
        /*1640*/ 	.word	0xffffffff


	//   ....[38]....
        /*1644*/ 	.word	0xffffffff


	//   ....[39]....
        /*1648*/ 	.word	0xffffffff


	//   ....[40]....
        /*164c*/ 	.word	0xffffffff


	//   ....[41]....
        /*1650*/ 	.word	0xffffffff


	//   ....[42]....
        /*1654*/ 	.word	0xffffffff


	//   ....[43]....
        /*1658*/ 	.word	0xffffffff


	//   ....[44]....
        /*165c*/ 	.word	0xffffffff


	//   ....[45]....
        /*1660*/ 	.word	0xffffffff


	//   ....[46]....
        /*1664*/ 	.word	0xffffffff


	//   ....[47]....
        /*1668*/ 	.word	0xffffffff


	//   ....[48]....
        /*166c*/ 	.word	0xffffffff


	//   ....[49]....
        /*1670*/ 	.word	0xffffffff


	//   ....[50]....
        /*1674*/ 	.word	0xffffffff


	//   ....[51]....
        /*1678*/ 	.word	0xffffffff


	//   ....[52]....
        /*167c*/ 	.word	0xffffffff


	//   ....[53]....
        /*1680*/ 	.word	0xffffffff


	//   ....[54]....
        /*1684*/ 	.word	0xffffffff


	//   ....[55]....
        /*1688*/ 	.word	0xffffffff


	//   ....[56]....
        /*168c*/ 	.word	0xffffffff


	//   ....[57]....
        /*1690*/ 	.word	0xffffffff


	//   ....[58]....
        /*1694*/ 	.word	0xffffffff


	//   ....[59]....
        /*1698*/ 	.word	0xffffffff


	//   ....[60]....
        /*169c*/ 	.word	0xffffffff


	//   ....[61]....
        /*16a0*/ 	.word	0xffffffff


	//   ....[62]....
        /*16a4*/ 	.word	0xffffffff


	//   ....[63]....
        /*16a8*/ 	.word	0xffffffff


	//   ....[64]....
        /*16ac*/ 	.word	0xffffffff


	//   ....[65]....
        /*16b0*/ 	.word	0xffffffff


	//   ....[66]....
        /*16b4*/ 	.word	0xffffffff


	//   ....[67]....
        /*16b8*/ 	.word	0xffffffff


	//   ....[68]....
        /*16bc*/ 	.word	0xffffffff


	//   ....[69]....
        /*16c0*/ 	.word	0xffffffff


	//   ....[70]....
        /*16c4*/ 	.word	0xffffffff


	//   ....[71]....
        /*16c8*/ 	.word	0xffffffff


	//   ....[72]....
        /*16cc*/ 	.word	0xffffffff


	//   ....[73]....
        /*16d0*/ 	.word	0xffffffff


	//   ....[74]....
        /*16d4*/ 	.word	0xffffffff


	//   ....[75]....
        /*16d8*/ 	.word	0xffffffff


	//   ....[76]....
        /*16dc*/ 	.word	0xffffffff


	//   ....[77]....
        /*16e0*/ 	.word	0xffffffff


	//   ....[78]....
        /*16e4*/ 	.word	0xffffffff


	//   ....[79]....
        /*16e8*/ 	.word	0xffffffff


	//   ....[80]....
        /*16ec*/ 	.word	0xffffffff


	//   ....[81]....
        /*16f0*/ 	.word	0xffffffff


	//   ....[82]....
        /*16f4*/ 	.word	0xffffffff


	//   ....[83]....
        /*16f8*/ 	.word	0xffffffff


	//   ....[84]....
        /*16fc*/ 	.word	0xffffffff


	//   ....[85]....
        /*1700*/ 	.word	0xffffffff


	//   ....[86]....
        /*1704*/ 	.word	0xffffffff


	//   ....[87]....
        /*1708*/ 	.word	0xffffffff


	//   ....[88]....
        /*170c*/ 	.word	0xffffffff


	//   ....[89]....
        /*1710*/ 	.word	0xffffffff


	//   ....[90]....
        /*1714*/ 	.word	0xffffffff


	//   ....[91]....
        /*1718*/ 	.word	0xffffffff


	//   ....[92]....
        /*171c*/ 	.word	0xffffffff


	//   ....[93]....
        /*1720*/ 	.word	0xffffffff


	//   ....[94]....
        /*1724*/ 	.word	0xffffffff


	//   ....[95]....
        /*1728*/ 	.word	0xffffffff


	//   ....[96]....
        /*172c*/ 	.word	0xffffffff


	//   ....[97]....
        /*1730*/ 	.word	0xffffffff


	//   ....[98]....
        /*1734*/ 	.word	0xffffffff


	//   ....[99]....
        /*1738*/ 	.word	0xffffffff


	//   ....[100]....
        /*173c*/ 	.word	0xffffffff


	//   ....[101]....
        /*1740*/ 	.word	0xffffffff


	//   ....[102]....
        /*1744*/ 	.word	0xffffffff


	//   ....[103]....
        /*1748*/ 	.word	0xffffffff


	//   ....[104]....
        /*174c*/ 	.word	0xffffffff


	//   ....[105]....
        /*1750*/ 	.word	0xffffffff


	//   ....[106]....
        /*1754*/ 	.word	0xffffffff


	//   ....[107]....
        /*1758*/ 	.word	0xffffffff


	//   ....[108]....
        /*175c*/ 	.word	0xffffffff


	//   ....[109]....
        /*1760*/ 	.word	0xffffffff


	//   ....[110]....
        /*1764*/ 	.word	0xffffffff


	//   ....[111]....
        /*1768*/ 	.word	0xffffffff


	//   ....[112]....
        /*176c*/ 	.word	0xffffffff


	//   ....[113]....
        /*1770*/ 	.word	0xffffffff


	//   ....[114]....
        /*1774*/ 	.word	0xffffffff


	//   ....[115]....
        /*1778*/ 	.word	0xffffffff


	//   ....[116]....
        /*177c*/ 	.word	0xffffffff


	//   ....[117]....
        /*1780*/ 	.word	0xffffffff


	//   ....[118]....
        /*1784*/ 	.word	0xffffffff


	//   ....[119]....
        /*1788*/ 	.word	0xffffffff


	//   ....[120]....
        /*178c*/ 	.word	0xffffffff


	//   ....[121]....
        /*1790*/ 	.word	0xffffffff


	//   ....[122]....
        /*1794*/ 	.word	0xffffffff


	//   ....[123]....
        /*1798*/ 	.word	0xffffffff


	//   ....[124]....
        /*179c*/ 	.word	0xffffffff


	//   ....[125]....
        /*17a0*/ 	.word	0xffffffff


	//   ....[126]....
        /*17a4*/ 	.word	0xffffffff


	//   ....[127]....
        /*17a8*/ 	.word	0xffffffff


	//   ....[128]....
        /*17ac*/ 	.word	0xffffffff


	//   ....[129]....
        /*17b0*/ 	.word	0xffffffff


	//   ....[130]....
        /*17b4*/ 	.word	0xffffffff


	//   ....[131]....
        /*17b8*/ 	.word	0xffffffff


	//   ....[132]....
        /*17bc*/ 	.word	0xffffffff


	//   ....[133]....
        /*17c0*/ 	.word	0xffffffff


	//   ....[134]....
        /*17c4*/ 	.word	0xffffffff


	//   ....[135]....
        /*17c8*/ 	.word	0xffffffff


	//   ....[136]....
        /*17cc*/ 	.word	0xffffffff


	//   ....[137]....
        /*17d0*/ 	.word	0xffffffff


	//   ....[138]....
        /*17d4*/ 	.word	0xffffffff


	//   ....[139]....
        /*17d8*/ 	.word	0xffffffff


	//   ....[140]....
        /*17dc*/ 	.word	0xffffffff


	//   ....[141]....
        /*17e0*/ 	.word	0xffffffff


	//   ....[142]....
        /*17e4*/ 	.word	0xffffffff


	//   ....[143]....
        /*17e8*/ 	.word	0xffffffff


	//   ....[144]....
        /*17ec*/ 	.word	0xffffffff


	//   ....[145]....
        /*17f0*/ 	.word	0xffffffff


	//   ....[146]....
        /*17f4*/ 	.word	0xffffffff


	//   ....[147]....
        /*17f8*/ 	.word	0xffffffff


	//   ....[148]....
        /*17fc*/ 	.word	0xffffffff


	//   ....[149]....
        /*1800*/ 	.word	0xffffffff


	//   ....[150]....
        /*1804*/ 	.word	0xffffffff


	//   ....[151]....
        /*1808*/ 	.word	0xffffffff


	//   ....[152]....
        /*180c*/ 	.word	0xffffffff


	//   ....[153]....
        /*1810*/ 	.word	0xffffffff


	//   ....[154]....
        /*1814*/ 	.word	0xffffffff


	//   ....[155]....
        /*1818*/ 	.word	0xffffffff


	//   ....[156]....
        /*181c*/ 	.word	0xffffffff


	//   ....[157]....
        /*1820*/ 	.word	0xffffffff


	//   ....[158]....
        /*1824*/ 	.word	0xffffffff


	//   ....[159]....
        /*1828*/ 	.word	0xffffffff


	//   ....[160]....
        /*182c*/ 	.word	0xffffffff


	//   ....[161]....
        /*1830*/ 	.word	0xffffffff


	//   ....[162]....
        /*1834*/ 	.word	0xffffffff


	//   ....[163]....
        /*1838*/ 	.word	0xffffffff


	//   ....[164]....
        /*183c*/ 	.word	0xffffffff


	//   ....[165]....
        /*1840*/ 	.word	0xffffffff


	//   ....[166]....
        /*1844*/ 	.word	0xffffffff


	//   ....[167]....
        /*1848*/ 	.word	0xffffffff


	//   ....[168]....
        /*184c*/ 	.word	0xffffffff


	//   ....[169]....
        /*1850*/ 	.word	0xffffffff


	//   ....[170]....
        /*1854*/ 	.word	0xffffffff


	//   ....[171]....
        /*1858*/ 	.word	0xffffffff


	//   ....[172]....
        /*185c*/ 	.word	0xffffffff


	//   ....[173]....
        /*1860*/ 	.word	0xffffffff


	//   ....[174]....
        /*1864*/ 	.word	0xffffffff


	//   ....[175]....
        /*1868*/ 	.word	0xffffffff


	//   ....[176]....
        /*186c*/ 	.word	0xffffffff


	//   ....[177]....
        /*1870*/ 	.word	0xffffffff


	//   ....[178]....
        /*1874*/ 	.word	0xffffffff


	//   ....[179]....
        /*1878*/ 	.word	0xffffffff


	//   ....[180]....
        /*187c*/ 	.word	0xffffffff


	//   ....[181]....
        /*1880*/ 	.word	0xffffffff


	//   ....[182]....
        /*1884*/ 	.word	0xffffffff


	//   ....[183]....
        /*1888*/ 	.word	0xffffffff


	//   ....[184]....
        /*188c*/ 	.word	0xffffffff


	//   ....[185]....
        /*1890*/ 	.word	0xffffffff


	//   ....[186]....
        /*1894*/ 	.word	0xffffffff


	//   ....[187]....
        /*1898*/ 	.word	0xffffffff


	//   ....[188]....
        /*189c*/ 	.word	0xffffffff


	//   ....[189]....
        /*18a0*/ 	.word	0xffffffff


	//   ....[190]....
        /*18a4*/ 	.word	0xffffffff


	//   ....[191]....
        /*18a8*/ 	.word	0xffffffff


	//   ....[192]....
        /*18ac*/ 	.word	0xffffffff


	//   ....[193]....
        /*18b0*/ 	.word	0xffffffff


	//   ....[194]....
        /*18b4*/ 	.word	0xffffffff


	//   ....[195]....
        /*18b8*/ 	.word	0xffffffff


	//   ....[196]....
        /*18bc*/ 	.word	0xffffffff


	//   ....[197]....
        /*18c0*/ 	.word	0xffffffff


	//   ....[198]....
        /*18c4*/ 	.word	0xffffffff


	//   ....[199]....
        /*18c8*/ 	.word	0xffffffff


	//   ....[200]....
        /*18cc*/ 	.word	0xffffffff


	//   ....[201]....
        /*18d0*/ 	.word	0xffffffff


	//   ....[202]....
        /*18d4*/ 	.word	0xffffffff


	//   ....[203]....
        /*18d8*/ 	.word	0xffffffff


	//----- nvinfo : EIATTR_COOP_GROUP_INSTR_OFFSETS
	.align		4
.L_374:
        /*18dc*/ 	.byte	0x04, 0x28
        /*18de*/ 	.short	(.L_376 - .L_375)


	//   ....[0]....
.L_375:
        /*18e0*/ 	.word	0x00000050


	//   ....[1]....
        /*18e4*/ 	.word	0x00000200


	//   ....[2]....
        /*18e8*/ 	.word	0x00000230


	//   ....[3]....
        /*18ec*/ 	.word	0x00000260


	//   ....[4]....
        /*18f0*/ 	.word	0x00000290


	//   ....[5]....
        /*18f4*/ 	.word	0x000002c0


	//   ....[6]....
        /*18f8*/ 	.word	0x000002f0


	//   ....[7]....
        /*18fc*/ 	.word	0x00000450


	//   ....[8]....
        /*1900*/ 	.word	0x00000490


	//   ....[9]....
        /*1904*/ 	.word	0x000004c0


	//   ....[10]....
        /*1908*/ 	.word	0x000004f0


	//   ....[11]....
        /*190c*/ 	.word	0x00000520


	//   ....[12]....
        /*1910*/ 	.word	0x00000550


	//   ....[13]....
        /*1914*/ 	.word	0x000005e0


	//   ....[14]....
        /*1918*/ 	.word	0x00000630


	//   ....[15]....
        /*191c*/ 	.word	0x00000650


	//   ....[16]....
        /*1920*/ 	.word	0x000006b0


	//   ....[17]....
        /*1924*/ 	.word	0x000032f0


	//   ....[18]....
        /*1928*/ 	.word	0x00003320


	//   ....[19]....
        /*192c*/ 	.word	0x00003350


	//   ....[20]....
        /*1930*/ 	.word	0x00003370


	//   ....[21]....
        /*1934*/ 	.word	0x00003560


	//   ....[22]....
        /*1938*/ 	.word	0x00003580


	//   ....[23]....
        /*193c*/ 	.word	0x00003660


	//   ....[24]....
        /*1940*/ 	.word	0x000036b0


	//   ....[25]....
        /*1944*/ 	.word	0x00003820


	//   ....[26]....
        /*1948*/ 	.word	0x00003840


	//   ....[27]....
        /*194c*/ 	.word	0x00003960


	//   ....[28]....
        /*1950*/ 	.word	0x00003af0


	//   ....[29]....
        /*1954*/ 	.word	0x00003d80


	//   ....[30]....
        /*1958*/ 	.word	0x00003d90


	//   ....[31]....
        /*195c*/ 	.word	0x00004260


	//   ....[32]....
        /*1960*/ 	.word	0x00004270


	//   ....[33]....
        /*1964*/ 	.word	0x000051c0


	//   ....[34]....
        /*1968*/ 	.word	0x000051e0


	//   ....[35]....
        /*196c*/ 	.word	0x00005440


	//   ....[36]....
        /*1970*/ 	.word	0x00005450


	//   ....[37]....
        /*1974*/ 	.word	0x00005770


	//   ....[38]....
        /*1978*/ 	.word	0x00005930


	//   ....[39]....
        /*197c*/ 	.word	0x00005c30


	//   ....[40]....
        /*1980*/ 	.word	0x00005c50


	//   ....[41]....
        /*1984*/ 	.word	0x00005c80


	//   ....[42]....
        /*1988*/ 	.word	0x00005c90


	//   ....[43]....
        /*198c*/ 	.word	0x000072c0


	//   ....[44]....
        /*1990*/ 	.word	0x000072e0


	//   ....[45]....
        /*1994*/ 	.word	0x00007540


	//   ....[46]....
        /*1998*/ 	.word	0x00007550


	//   ....[47]....
        /*199c*/ 	.word	0x00008320


	//   ....[48]....
        /*19a0*/ 	.word	0x00008340


	//   ....[49]....
        /*19a4*/ 	.word	0x00008570


	//   ....[50]....
        /*19a8*/ 	.word	0x00008580


	//   ....[51]....
        /*19ac*/ 	.word	0x000088a0


	//   ....[52]....
        /*19b0*/ 	.word	0x00008a50


	//   ....[53]....
        /*19b4*/ 	.word	0x00008cb0


	//   ....[54]....
        /*19b8*/ 	.word	0x00008cd0


	//   ....[55]....
        /*19bc*/ 	.word	0x00008db0


	//   ....[56]....
        /*19c0*/ 	.word	0x00008dd0


	//   ....[57]....
        /*19c4*/ 	.word	0x0000a8e0


	//   ....[58]....
        /*19c8*/ 	.word	0x0000a9d0


	//   ....[59]....
        /*19cc*/ 	.word	0x0000ab40


	//   ....[60]....
        /*19d0*/ 	.word	0x0000ab50


	//   ....[61]....
        /*19d4*/ 	.word	0x0000b910


	//   ....[62]....
        /*19d8*/ 	.word	0x0000b930


	//   ....[63]....
        /*19dc*/ 	.word	0x0000bae0


	//   ....[64]....
        /*19e0*/ 	.word	0x0000baf0


	//   ....[65]....
        /*19e4*/ 	.word	0x0000be30


	//   ....[66]....
        /*19e8*/ 	.word	0x0000be60


	//   ....[67]....
        /*19ec*/ 	.word	0x0000be80


	//   ....[68]....
        /*19f0*/ 	.word	0x0000bea0


	//   ....[69]....
        /*19f4*/ 	.word	0x0000d770


	//   ....[70]....
        /*19f8*/ 	.word	0x0000d7c0


	//   ....[71]....
        /*19fc*/ 	.word	0x0000d7e0


	//   ....[72]....
        /*1a00*/ 	.word	0x0000d7f0


	//   ....[73]....
        /*1a04*/ 	.word	0x0000f0a0


	//   ....[74]....
        /*1a08*/ 	.word	0x0000f0c0


	//   ....[75]....
        /*1a0c*/ 	.word	0x0000f0e0


	//   ....[76]....
        /*1a10*/ 	.word	0x0000f100


	//   ....[77]....
        /*1a14*/ 	.word	0x0000f4b0


	//   ....[78]....
        /*1a18*/ 	.word	0x0000f4d0


	//   ....[79]....
        /*1a1c*/ 	.word	0x0000f710


	//   ....[80]....
        /*1a20*/ 	.word	0x0000f720


	//   ....[81]....
        /*1a24*/ 	.word	0x0000f910


	//   ....[82]....
        /*1a28*/ 	.word	0x0000f930


	//   ....[83]....
        /*1a2c*/ 	.word	0x0000fb20


	//   ....[84]....
        /*1a30*/ 	.word	0x0000fb30


	//   ....[85]....
        /*1a34*/ 	.word	0x0000ff10


	//   ....[86]....
        /*1a38*/ 	.word	0x0000ff30


	//   ....[87]....
        /*1a3c*/ 	.word	0x00010b80


	//   ....[88]....
        /*1a40*/ 	.word	0x00010b90


	//   ....[89]....
        /*1a44*/ 	.word	0x00012040


	//   ....[90]....
        /*1a48*/ 	.word	0x00012060


	//   ....[91]....
        /*1a4c*/ 	.word	0x000122b0


	//   ....[92]....
        /*1a50*/ 	.word	0x000122c0


	//   ....[93]....
        /*1a54*/ 	.word	0x000124b0


	//   ....[94]....
        /*1a58*/ 	.word	0x000124d0


	//   ....[95]....
        /*1a5c*/ 	.word	0x000126c0


	//   ....[96]....
        /*1a60*/ 	.word	0x000126d0


	//   ....[97]....
        /*1a64*/ 	.word	0x00012980


	//   ....[98]....
        /*1a68*/ 	.word	0x000129a0


	//   ....[99]....
        /*1a6c*/ 	.word	0x00012ad0


	//   ....[100]....
        /*1a70*/ 	.word	0x00012b10


	//   ....[101]....
        /*1a74*/ 	.word	0x00012b40


	//   ....[102]....
        /*1a78*/ 	.word	0x00012b70


	//   ....[103]....
        /*1a7c*/ 	.word	0x00012ba0


	//   ....[104]....
        /*1a80*/ 	.word	0x00012bd0


	//   ....[105]....
        /*1a84*/ 	.word	0x00012d30


	//   ....[106]....
        /*1a88*/ 	.word	0x00012d70


	//   ....[107]....
        /*1a8c*/ 	.word	0x00012da0


	//   ....[108]....
        /*1a90*/ 	.word	0x00012dd0


	//   ....[109]....
        /*1a94*/ 	.word	0x00012e00


	//   ....[110]....
        /*1a98*/ 	.word	0x00012e30


	//   ....[111]....
        /*1a9c*/ 	.word	0x00012ec0


	//   ....[112]....
        /*1aa0*/ 	.word	0x00012f20


	//   ....[113]....
        /*1aa4*/ 	.word	0x00012f30


	//   ....[114]....
        /*1aa8*/ 	.word	0x00012f90


	//   ....[115]....
        /*1aac*/ 	.word	0x00013a00


	//   ....[116]....
        /*1ab0*/ 	.word	0x00013a60


	//   ....[117]....
        /*1ab4*/ 	.word	0x00013ab0


	//   ....[118]....
        /*1ab8*/ 	.word	0x00013b00


	//   ....[119]....
        /*1abc*/ 	.word	0x00013b50


	//   ....[120]....
        /*1ac0*/ 	.word	0x00013bc0


	//   ....[121]....
        /*1ac4*/ 	.word	0x00013c00


	//   ....[122]....
        /*1ac8*/ 	.word	0x00013c70


	//   ....[123]....
        /*1acc*/ 	.word	0x00013ce0


	//   ....[124]....
        /*1ad0*/ 	.word	0x00013d40


	//   ....[125]....
        /*1ad4*/ 	.word	0x00013db0


	//   ....[126]....
        /*1ad8*/ 	.word	0x00013e10


	//   ....[127]....
        /*1adc*/ 	.word	0x00013e70


	//   ....[128]....
        /*1ae0*/ 	.word	0x00013ee0


	//   ....[129]....
        /*1ae4*/ 	.word	0x00013f40


	//   ....[130]....
        /*1ae8*/ 	.word	0x00013fa0


	//   ....[131]....
        /*1aec*/ 	.word	0x00014000


	//   ....[132]....
        /*1af0*/ 	.word	0x00014060


	//   ....[133]....
        /*1af4*/ 	.word	0x000143a0


	//   ....[134]....
        /*1af8*/ 	.word	0x000143f0


	//   ....[135]....
        /*1afc*/ 	.word	0x00014440


	//   ....[136]....
        /*1b00*/ 	.word	0x00014490


	//   ....[137]....
        /*1b04*/ 	.word	0x00014500


	//   ....[138]....
        /*1b08*/ 	.word	0x00014570


	//   ....[139]....
        /*1b0c*/ 	.word	0x000145d0


	//   ....[140]....
        /*1b10*/ 	.word	0x00014630


	//   ....[141]....
        /*1b14*/ 	.word	0x00014690


	//   ....[142]....
        /*1b18*/ 	.word	0x00014700


	//   ....[143]....
        /*1b1c*/ 	.word	0x00014760


	//   ....[144]....
        /*1b20*/ 	.word	0x000147c0


	//   ....[145]....
        /*1b24*/ 	.word	0x00014820


	//   ....[146]....
        /*1b28*/ 	.word	0x00014880


	//   ....[147]....
        /*1b2c*/ 	.word	0x00014bc0


	//   ....[148]....
        /*1b30*/ 	.word	0x00014c00


	//   ....[149]....
        /*1b34*/ 	.word	0x00014c50


	//   ....[150]....
        /*1b38*/ 	.word	0x00014c90


	//   ....[151]....
        /*1b3c*/ 	.word	0x00014cf0


	//   ....[152]....
        /*1b40*/ 	.word	0x00014d50


	//   ....[153]....
        /*1b44*/ 	.word	0x00014db0


	//   ....[154]....
        /*1b48*/ 	.word	0x00014e10


	//   ....[155]....
        /*1b4c*/ 	.word	0x00014e80


	//   ....[156]....
        /*1b50*/ 	.word	0x00014ee0


	//   ....[157]....
        /*1b54*/ 	.word	0x00014f40


	//   ....[158]....
        /*1b58*/ 	.word	0x00014f80


	//   ....[159]....
        /*1b5c*/ 	.word	0x00014fc0


	//   ....[160]....
        /*1b60*/ 	.word	0x00015010


	//   ....[161]....
        /*1b64*/ 	.word	0x00015050


	//   ....[162]....
        /*1b68*/ 	.word	0x000150a0


	//   ....[163]....
        /*1b6c*/ 	.word	0x000150f0


	//   ....[164]....
        /*1b70*/ 	.word	0x00015140


	//   ....[165]....
        /*1b74*/ 	.word	0x000151a0


	//   ....[166]....
        /*1b78*/ 	.word	0x00015210


	//   ....[167]....
        /*1b7c*/ 	.word	0x00015280


	//   ....[168]....
        /*1b80*/ 	.word	0x000152e0


	//   ....[169]....
        /*1b84*/ 	.word	0x00015340


	//   ....[170]....
        /*1b88*/ 	.word	0x000153a0


	//   ....[171]....
        /*1b8c*/ 	.word	0x00015410


	//   ....[172]....
        /*1b90*/ 	.word	0x00015470


	//   ....[173]....
        /*1b94*/ 	.word	0x000154d0


	//   ....[174]....
        /*1b98*/ 	.word	0x00015530


	//   ....[175]....
        /*1b9c*/ 	.word	0x000155a0


	//   ....[176]....
        /*1ba0*/ 	.word	0x00015600


	//   ....[177]....
        /*1ba4*/ 	.word	0x00015660


	//   ....[178]....
        /*1ba8*/ 	.word	0x000156c0


	//   ....[179]....
        /*1bac*/ 	.word	0x00015730


	//   ....[180]....
        /*1bb0*/ 	.word	0x00015790


	//   ....[181]....
        /*1bb4*/ 	.word	0x000157f0


	//   ....[182]....
        /*1bb8*/ 	.word	0x00015850


	//   ....[183]....
        /*1bbc*/ 	.word	0x000158c0


	//   ....[184]....
        /*1bc0*/ 	.word	0x00015920


	//   ....[185]....
        /*1bc4*/ 	.word	0x00015980


	//   ....[186]....
        /*1bc8*/ 	.word	0x000159e0


	//   ....[187]....
        /*1bcc*/ 	.word	0x00015a50


	//   ....[188]....
        /*1bd0*/ 	.word	0x00015aa0


	//   ....[189]....
        /*1bd4*/ 	.word	0x00015ae0


	//   ....[190]....
        /*1bd8*/ 	.word	0x00015b30


	//   ....[191]....
        /*1bdc*/ 	.word	0x00015b80


	//   ....[192]....
        /*1be0*/ 	.word	0x00015bd0


	//   ....[193]....
        /*1be4*/ 	.word	0x00015c40


	//   ....[194]....
        /*1be8*/ 	.word	0x00015c80


	//   ....[195]....
        /*1bec*/ 	.word	0x00015cd0


	//   ....[196]....
        /*1bf0*/ 	.word	0x00015d20


	//   ....[197]....
        /*1bf4*/ 	.word	0x00015d70


	//   ....[198]....
        /*1bf8*/ 	.word	0x00015dc0


	//   ....[199]....
        /*1bfc*/ 	.word	0x00015e30


	//   ....[200]....
        /*1c00*/ 	.word	0x00015e70


	//   ....[201]....
        /*1c04*/ 	.word	0x00015ee0


	//   ....[202]....
        /*1c08*/ 	.word	0x00015f40


	//   ....[203]....
        /*1c0c*/ 	.word	0x00015fb0


	//----- nvinfo : EIATTR_EXIT_INSTR_OFFSETS
	.align		4
.L_376:
        /*1c10*/ 	.byte	0x04, 0x1c
        /*1c12*/ 	.short	(.L_378 - .L_377)


	//   ....[0]....
.L_377:
        /*1c14*/ 	.word	0x000010d0


	//   ....[1]....
        /*1c18*/ 	.word	0x000139c0


	//----- nvinfo : EIATTR_MAX_THREADS
	.align		4
.L_378:
        /*1c1c*/ 	.byte	0x04, 0x05
        /*1c1e*/ 	.short	(.L_380 - .L_379)
.L_379:
        /*1c20*/ 	.word	0x00000100
        /*1c24*/ 	.word	0x00000001
        /*1c28*/ 	.word	0x00000001


	//----- nvinfo : EIATTR_CRS_STACK_SIZE
	.align		4
.L_380:
        /*1c2c*/ 	.byte	0x04, 0x1e
        /*1c2e*/ 	.short	(.L_382 - .L_381)
.L_381:
        /*1c30*/ 	.word	0x00000000
.L_382:


//--------------------- .nv.info._ZN7cutlass13device_kernelIN5flash19enable_sm80_to_sm89INS1_16FlashAttnFwdSm80INS1_25CollectiveMainloopFwdSm80ILi8ELi1ELb0EN4cute5tupleIJNS5_1CILi128EEENS7_ILi32EEENS7_ILi256EEEEEELi256ENS_6half_tEfNS_4arch4Sm80ELb1ELb0ELb0ELb1ELb1ELb1ELb1ELb1EEENS1_21CollectiveEpilogueFwdINS6_IJS8_SA_S9_EEENS6_IJNS7_ILi1EEESI_SI_EEESC_SE_Li256ELb1ELb1ELb1ELb0EEENS1_36VarlenDynamicPersistentTileSchedulerILi128ELi32ELi256ELi256ELb1ELb1ELb0ELb1ELb1ELb1EEEEEEEEEvNT_6ParamsE --------------------------
	.section	.nv.info._ZN7cutlass13device_kernelIN5flash19enable_sm80_to_sm89INS1_16FlashAttnFwdSm80INS1_25CollectiveMainloopFwdSm80ILi8ELi1ELb0EN4cute5tupleIJNS5_1CILi128EEENS7_ILi32EEENS7_ILi256EEEEEELi256ENS_6half_tEfNS_4arch4Sm80ELb1ELb0ELb0ELb1ELb1ELb1ELb1ELb1EEENS1_21CollectiveEpilogueFwdINS6_IJS8_SA_S9_EEENS6_IJNS7_ILi1EEESI_SI_EEESC_SE_Li256ELb1ELb1ELb1ELb0EEENS1_36VarlenDynamicPersistentTileSchedulerILi128ELi32ELi256ELi256ELb1ELb1ELb0ELb1ELb1ELb1EEEEEEEEEvNT_6ParamsE,"",@"SHT_CUDA_INFO"
	.sectionflags	@""
	.align	4


	//----- nvinfo : EIATTR_CUDA_API_VERSION
	.align		4
        /*0000*/ 	.byte	0x04, 0x37
        /*0002*/ 	.short	(.L_384 - .L_383)
.L_383:
        /*0004*/ 	.word	0x00000082


	//----- nvinfo : EIATTR_SW2861232_WAR
	.align		4
.L_384:
        /*0008*/ 	.byte	0x01, 0x35
	.zero		2


	//----- nvinfo : EIATTR_PARAM_CBANK
	.align		4
        /*000c*/ 	.byte	0x04, 0x0a
        /*000e*/ 	.short	(.L_386 - .L_385)
	.align		4
.L_385:
        /*0010*/ 	.word	index@(.nv.constant0._ZN7cutlass13device_kernelIN5flash19enable_sm80_to_sm89INS1_16FlashAttnFwdSm80INS1_25CollectiveMainloopFwdSm80ILi8ELi1ELb0EN4cute5tupleIJNS5_1CILi128EEENS7_ILi32EEENS7_ILi256EEEEEELi256ENS_6half_tEfNS_4arch4Sm80ELb1ELb0ELb0ELb1ELb1ELb1ELb1ELb1EEENS1_21CollectiveEpilogueFwdINS6_IJS8_SA_S9_EEENS6_IJNS7_ILi1EEESI_SI_EEESC_SE_Li256ELb1ELb1ELb1ELb0EEENS1_36VarlenDynamicPersistentTileSchedulerILi128ELi32ELi256ELi256ELb1ELb1ELb0ELb1ELb1ELb1EEEEEEEEEvNT_6ParamsE)
        /*0014*/ 	.short	0x0160
        /*0016*/ 	.short	0x0438


	//----- nvinfo : EIATTR_CBANK_PARAM_SIZE
	.align		4
.L_386:
        /*0018*/ 	.byte	0x03, 0x19
        /*001a*/ 	.short	0x0438


	//----- nvinfo : EIATTR_KPARAM_INFO
	.align		4
        /*001c*/ 	.byte	0x04, 0x17
        /*001e*/ 	.short	(.L_388 - .L_387)
.L_387:
        /*0020*/ 	.word	0x00000000
        /*0024*/ 	.short	0x0000
        /*0026*/ 	.short	0x0000
        /*0028*/ 	.byte	0x00, 0xf0, 0xe1, 0x10


	//----- nvinfo : EIATTR_MAXREG_COUNT
	.align		4
.L_388:
        /*002c*/ 	.byte	0x03, 0x1b
        /*002e*/ 	.short	0x00ff


	//----- nvinfo : EIATTR_NUM_BARRIERS
	.align		4
        /*0030*/ 	.byte	0x02, 0x4c
        /*0032*/ 	.byte	0x06
	.zero		1


	//----- nvinfo : EIATTR_ANNOTATIONS
	.align		4
        /*0034*/ 	.byte	0x04, 0x55
        /*0036*/ 	.short	(.L_390 - .L_389)


	//   ....[0]....
.L_389:
        /* <DEDUP_REMOVED lines=21> */


	//----- nvinfo : EIATTR_MERCURY_ISA_VERSION
	.align		4
.L_390:
        /*0170*/ 	.byte	0x03, 0x5f
        /*0172*/ 	.short	0x0000


	//----- nvinfo : EIATTR_INT_WARP_WIDE_INSTR_OFFSETS
	.align		4
        /*0174*/ 	.byte	0x04, 0x31
        /*0176*/ 	.short	(.L_392 - .L_391)


	//   ....[0]....
.L_391:
        /*0178*/ 	.word	0x00017350


	//   ....[1]....
        /*017c*/ 	.word	0x000173c0


	//----- nvinfo : EIATTR_COOP_GROUP_MASK_REGIDS
	.align		4
.L_392:
        /*0180*/ 	.byte	0x04, 0x29
        /*0182*/ 	.short	(.L_394 - .L_393)


	//   ....[0]....
.L_393:
        /*0184*/ 	.word	0xffffffff


	//   ....[1]....
        /*0188*/ 	.word	0xffffffff


	//   ....[2]....
        /*018c*/ 	.word	0xffffffff


	//   ....[3]....
        /*0190*/ 	.word	0xffffffff


	//   ....[4]....
        /*0194*/ 	.word	0xffffffff


	//   ....[5]....
        /*0198*/ 	.word	0xffffffff


	//   ....[6]....
        /*019c*/ 	.word	0xffffffff


	//   ....[7]....
        /*01a0*/ 	.word	0xffffffff


	//   ....[8]....
        /*01a4*/ 	.word	0xffffffff


	//   ....[9]....
        /*01a8*/ 	.word	0xffffffff


	//   ....[10]....
        /*01ac*/ 	.word	0xffffffff


	//   ....[11]....
        /*01b0*/ 	.word	0xffffffff


	//   ....[12]....
        /*01b4*/ 	.word	0xffffffff


	//   ....[13]....
        /*01b8*/ 	.word	0xffffffff


	//   ....[14]....
        /*01bc*/ 	.word	0xffffffff


	//   ....[15]....
        /*01c0*/ 	.word	0xffffffff


	//   ....[16]....
        /*01c4*/ 	.word	0xffffffff


	//   ....[17]....
        /*01c8*/ 	.word	0xffffffff


	//   ....[18]....
        /*01cc*/ 	.word	0xffffffff


	//   ....[19]....
        /*01d0*/ 	.word	0xffffffff


	//   ....[20]....
        /*01d4*/ 	.word	0xffffffff


	//   ....[21]....
        /*01d8*/ 	.word	0xffffffff


	//   ....[22]....
        /*01dc*/ 	.word	0xffffffff


	//   ....[23]....
        /*01e0*/ 	.word	0xffffffff


	//   ....[24]....
        /*01e4*/ 	.word	0xffffffff


	//   ....[25]....
        /*01e8*/ 	.word	0xffffffff


	//   ....[26]....
        /*01ec*/ 	.word	0xffffffff


	//   ....[27]....
        /*01f0*/ 	.word	0xffffffff


	//   ....[28]....
        /*01f4*/ 	.word	0xffffffff


	//   ....[29]....
        /*01f8*/ 	.word	0xffffffff


	//   ....[30]....
        /*01fc*/ 	.word	0xffffffff


	//   ....[31]....
        /*0200*/ 	.word	0xffffffff


	//   ....[32]....
        /*0204*/ 	.word	0xffffffff


	//   ....[33]....
        /*0208*/ 	.word	0xffffffff


	//   ....[34]....
        /*020c*/ 	.word	0xffffffff


	//   ....[35]....
        /*0210*/ 	.word	0xffffffff


	//   ....[36]....
        /*0214*/ 	.word	0xffffffff


	//   ....[37]....
        /*0218*/ 	.word	0xffffffff


	//   ....[38]....
        /*021c*/ 	.word	0xffffffff


	//   ....[39]....
        /*0220*/ 	.word	0xffffffff


	//   ....[40]....
        /*0224*/ 	.word	0xffffffff


	//   ....[41]....
        /*0228*/ 	.word	0xffffffff


	//   ....[42]....
        /*022c*/ 	.word	0xffffffff


	//   ....[43]....
        /*0230*/ 	.word	0xffffffff


	//   ....[44]....
        /*0234*/ 	.word	0xffffffff


	//   ....[45]....
        /*0238*/ 	.word	0xffffffff


	//   ....[46]....
        /*023c*/ 	.word	0xffffffff


	//   ....[47]....
        /*0240*/ 	.word	0xffffffff


	//   ....[48]....
        /*0244*/ 	.word	0xffffffff


	//   ....[49]....
        /*0248*/ 	.word	0xffffffff


	//   ....[50]....
        /*024c*/ 	.word	0xffffffff


	//   ....[51]....
        /*0250*/ 	.word	0xffffffff


	//   ....[52]....
        /*0254*/ 	.word	0xffffffff


	//   ....[53]....
        /*0258*/ 	.word	0xffffffff


	//   ....[54]....
        /*025c*/ 	.word	0xffffffff


	//   ....[55]....
        /*0260*/ 	.word	0xffffffff


	//   ....[56]....
        /*0264*/ 	.word	0xffffffff


	//   ....[57]....
        /*0268*/ 	.word	0xffffffff


	//   ....[58]....
        /*026c*/ 	.word	0xffffffff


	//   ....[59]....
        /*0270*/ 	.word	0xffffffff


	//   ....[60]....
        /*0274*/ 	.word	0xffffffff


	//   ....[61]....
        /*0278*/ 	.word	0xffffffff


	//   ....[62]....
        /*027c*/ 	.word	0xffffffff


	//   ....[63]....
        /*0280*/ 	.word	0xffffffff


	//   ....[64]....
        /*0284*/ 	.word	0xffffffff


	//   ....[65]....
        /*0288*/ 	.word	0xffffffff


	//   ....[66]....
        /*028c*/ 	.word	0xffffffff


	//   ....[67]....
        /*0290*/ 	.word	0xffffffff


	//   ....[68]....
        /*0294*/ 	.word	0xffffffff


	//   ....[69]....
        /*0298*/ 	.word	0xffffffff


	//   ....[70]....
        /*029c*/ 	.word	0xffffffff


	//   ....[71]....
        /*02a0*/ 	.word	0xffffffff


	//   ....[72]....
        /*02a4*/ 	.word	0xffffffff


	//   ....[73]....
        /*02a8*/ 	.word	0xffffffff


	//   ....[74]....
        /*02ac*/ 	.word	0xffffffff


	//   ....[75]....
        /*02b0*/ 	.word	0xffffffff


	//   ....[76]....
        /*02b4*/ 	.word	0xffffffff


	//   ....[77]....
        /*02b8*/ 	.word	0xffffffff


	//   ....[78]....
        /*02bc*/ 	.word	0xffffffff


	//   ....[79]....
        /*02c0*/ 	.word	0xffffffff


	//   ....[80]....
        /*02c4*/ 	.word	0xffffffff


	//   ....[81]....
        /*02c8*/ 	.word	0xffffffff


	//   ....[82]....
        /*02cc*/ 	.word	0xffffffff


	//   ....[83]....
        /*02d0*/ 	.word	0xffffffff


	//   ....[84]....
        /*02d4*/ 	.word	0xffffffff


	//   ....[85]....
        /*02d8*/ 	.word	0xffffffff


	//   ....[86]....
        /*02dc*/ 	.word	0xffffffff


	//   ....[87]....
        /*02e0*/ 	.word	0xffffffff


	//   ....[88]....
        /*02e4*/ 	.word	0xffffffff


	//   ....[89]....
        /*02e8*/ 	.word	0xffffffff


	//   ....[90]....
        /*02ec*/ 	.word	0xffffffff


	//   ....[91]....
        /*02f0*/ 	.word	0xffffffff


	//   ....[92]....
        /*02f4*/ 	.word	0xffffffff


	//   ....[93]....
        /*02f8*/ 	.word	0xffffffff


	//   ....[94]....
        /*02fc*/ 	.word	0xffffffff


	//   ....[95]....
        /*0300*/ 	.word	0xffffffff


	//   ....[96]....
        /*0304*/ 	.word	0xffffffff


	//   ....[97]....
        /*0308*/ 	.word	0xffffffff


	//   ....[98]....
        /*030c*/ 	.word	0xffffffff


	//   ....[99]....
        /*0310*/ 	.word	0xffffffff


	//   ....[100]....
        /*0314*/ 	.word	0xffffffff


	//   ....[101]....
        /*0318*/ 	.word	0xffffffff


	//   ....[102]....
        /*031c*/ 	.word	0xffffffff


	//   ....[103]....
        /*0320*/ 	.word	0xffffffff


	//   ....[104]....
        /*0324*/ 	.word	0xffffffff


	//   ....[105]....
        /*0328*/ 	.word	0xffffffff


	//   ....[106]....
        /*032c*/ 	.word	0xffffffff


	//   ....[107]....
        /*0330*/ 	.word	0xffffffff


	//   ....[108]....
        /*0334*/ 	.word	0xffffffff


	//   ....[109]....
        /*0338*/ 	.word	0xffffffff


	//   ....[110]....
        /*033c*/ 	.word	0xffffffff


	//   ....[111]....
        /*0340*/ 	.word	0xffffffff


	//   ....[112]....
        /*0344*/ 	.word	0xffffffff


	//   ....[113]....
        /*0348*/ 	.word	0xffffffff


	//   ....[114]....
        /*034c*/ 	.word	0xffffffff


	//   ....[115]....
        /*0350*/ 	.word	0xffffffff


	//   ....[116]....
        /*0354*/ 	.word	0xffffffff


	//   ....[117]....
        /*0358*/ 	.word	0xffffffff


	//   ....[118]....
        /*035c*/ 	.word	0xffffffff


	//   ....[119]....
        /*0360*/ 	.word	0xffffffff


	//   ....[120]....
        /*0364*/ 	.word	0xffffffff


	//   ....[121]....
        /*0368*/ 	.word	0xffffffff


	//   ....[122]....
        /*036c*/ 	.word	0xffffffff


	//   ....[123]....
        /*0370*/ 	.word	0xffffffff


	//   ....[124]....
        /*0374*/ 	.word	0xffffffff


	//   ....[125]....
        /*0378*/ 	.word	0xffffffff


	//   ....[126]....
        /*037c*/ 	.word	0xffffffff


	//   ....[127]....
        /*0380*/ 	.word	0xffffffff


	//   ....[128]....
        /*0384*/ 	.word	0xffffffff


	//   ....[129]....
        /*0388*/ 	.word	0xffffffff


	//   ....[130]....
        /*038c*/ 	.word	0xffffffff


	//   ....[131]....
        /*0390*/ 	.word	0xffffffff


	//   ....[132]....
        /*0394*/ 	.word	0xffffffff


	//   ....[133]....
        /*0398*/ 	.word	0xffffffff


	//   ....[134]....
        /*039c*/ 	.word	0xffffffff


	//   ....[135]....
        /*03a0*/ 	.word	0xffffffff


	//   ....[136]....
        /*03a4*/ 	.word	0xffffffff


	//   ....[137]....
        /*03a8*/ 	.word	0xffffffff


	//   ....[138]....
        /*03ac*/ 	.word	0xffffffff


	//   ....[139]....
        /*03b0*/ 	.word	0xffffffff


	//   ....[140]....
        /*03b4*/ 	.word	0xffffffff


	//   ....[141]....
        /*03b8*/ 	.word	0xffffffff


	//   ....[142]....
        /*03bc*/ 	.word	0xffffffff


	//   ....[143]....
        /*03c0*/ 	.word	0xffffffff


	//   ....[144]....
        /*03c4*/ 	.word	0xffffffff


	//   ....[145]....
        /*03c8*/ 	.word	0xffffffff


	//   ....[146]....
        /*03cc*/ 	.word	0xffffffff


	//   ....[147]....
        /*03d0*/ 	.word	0xffffffff


	//   ....[148]....
        /*03d4*/ 	.word	0xffffffff


	//   ....[149]....
        /*03d8*/ 	.word	0xffffffff


	//   ....[150]....
        /*03dc*/ 	.word	0xffffffff


	//   ....[151]....
        /*03e0*/ 	.word	0xffffffff


	//   ....[152]....
        /*03e4*/ 	.word	0xffffffff


	//   ....[153]....
        /*03e8*/ 	.word	0xffffffff


	//   ....[154]....
        /*03ec*/ 	.word	0xffffffff


	//   ....[155]....
        /*03f0*/ 	.word	0xffffffff


	//   ....[156]....
        /*03f4*/ 	.word	0xffffffff


	//   ....[157]....
        /*03f8*/ 	.word	0xffffffff


	//   ....[158]....
        /*03fc*/ 	.word	0xffffffff


	//   ....[159]....
        /*0400*/ 	.word	0xffffffff


	//   ....[160]....
        /*0404*/ 	.word	0xffffffff


	//   ....[161]....
        /*0408*/ 	.word	0xffffffff


	//   ....[162]....
        /*040c*/ 	.word	0xffffffff


	//   ....[163]....
        /*0410*/ 	.word	0xffffffff


	//   ....[164]....
        /*0414*/ 	.word	0xffffffff


	//   ....[165]....
        /*0418*/ 	.word	0xffffffff


	//   ....[166]....
        /*041c*/ 	.word	0xffffffff


	//   ....[167]....
        /*0420*/ 	.word	0xffffffff


	//   ....[168]....
        /*0424*/ 	.word	0xffffffff


	//   ....[169]....
        /*0428*/ 	.word	0xffffffff


	//   ....[170]....
        /*042c*/ 	.word	0xffffffff


	//   ....[171]....
        /*0430*/ 	.word	0xffffffff


	//   ....[172]....
        /*0434*/ 	.word	0xffffffff


	//   ....[173]....
        /*0438*/ 	.word	0xffffffff


	//   ....[174]....
        /*043c*/ 	.word	0xffffffff


	//   ....[175]....
        /*0440*/ 	.word	0xffffffff


	//   ....[176]....
        /*0444*/ 	.word	0xffffffff


	//   ....[177]....
        /*0448*/ 	.word	0xffffffff


	//   ....[178]....
        /*044c*/ 	.word	0xffffffff


	//   ....[179]....
        /*0450*/ 	.word	0xffffffff


	//   ....[180]....
        /*0454*/ 	.word	0xffffffff


	//   ....[181]....
        /*0458*/ 	.word	0xffffffff


	//   ....[182]....
        /*045c*/ 	.word	0xffffffff


	//   ....[183]....
        /*0460*/ 	.word	0xffffffff


	//   ....[184]....
        /*0464*/ 	.word	0xffffffff


	//   ....[185]....
        /*0468*/ 	.word	0xffffffff


	//   ....[186]....
        /*046c*/ 	.word	0xffffffff


	//   ....[187]....
        /*0470*/ 	.word	0xffffffff


	//   ....[188]....
        /*0474*/ 	.word	0xffffffff


	//   ....[189]....
        /*0478*/ 	.word	0xffffffff


	//   ....[190]....
        /*047c*/ 	.word	0xffffffff


	//   ....[191]....
        /*0480*/ 	.word	0xffffffff


	//   ....[192]....
        /*0484*/ 	.word	0xffffffff


	//   ....[193]....
        /*0488*/ 	.word	0xffffffff


	//   ....[194]....
        /*048c*/ 	.word	0xffffffff


	//   ....[195]....
        /*0490*/ 	.word	0xffffffff


	//   ....[196]....
        /*0494*/ 	.word	0xffffffff


	//   ....[197]....
        /*0498*/ 	.word	0xffffffff


	//   ....[198]....
        /*049c*/ 	.word	0xffffffff


	//   ....[199]....
        /*04a0*/ 	.word	0xffffffff


	//   ....[200]....
        /*04a4*/ 	.word	0xffffffff


	//   ....[201]....
        /*04a8*/ 	.word	0xffffffff


	//   ....[202]....
        /*04ac*/ 	.word	0xffffffff


	//   ....[203]....
        /*04b0*/ 	.word	0xffffffff


	//   ....[204]....
        /*04b4*/ 	.word	0xffffffff


	//   ....[205]....
        /*04b8*/ 	.word	0xffffffff


	//   ....[206]....
        /*04bc*/ 	.word	0xffffffff


	//   ....[207]....
        /*04c0*/ 	.word	0xffffffff


	//   ....[208]....
        /*04c4*/ 	.word	0xffffffff


	//   ....[209]....
        /*04c8*/ 	.word	0xffffffff


	//   ....[210]....
        /*04cc*/ 	.word	0xffffffff


	//   ....[211]....
        /*04d0*/ 	.word	0xffffffff


	//   ....[212]....
        /*04d4*/ 	.word	0xffffffff


	//   ....[213]....
        /*04d8*/ 	.word	0xffffffff


	//   ....[214]....
        /*04dc*/ 	.word	0xffffffff


	//   ....[215]....
        /*04e0*/ 	.word	0xffffffff


	//   ....[216]....
        /*04e4*/ 	.word	0xffffffff


	//   ....[217]....
        /*04e8*/ 	.word	0xffffffff


	//   ....[218]....
        /*04ec*/ 	.word	0xffffffff


	//   ....[219]....
        /*04f0*/ 	.word	0xffffffff


	//   ....[220]....
        /*04f4*/ 	.word	0xffffffff


	//   ....[221]....
        /*04f8*/ 	.word	0xffffffff


	//   ....[222]....
        /*04fc*/ 	.word	0xffffffff


	//   ....[223]....
        /*0500*/ 	.word	0xffffffff


	//   ....[224]....
        /*0504*/ 	.word	0xffffffff


	//   ....[225]....
        /*0508*/ 	.word	0xffffffff


	//----- nvinfo : EIATTR_COOP_GROUP_INSTR_OFFSETS
	.align		4
.L_394:
        /*050c*/ 	.byte	0x04, 0x28
        /*050e*/ 	.short	(.L_396 - .L_395)


	//   ....[0]....
.L_395:
        /*0510*/ 	.word	0x00000050


	//   ....[1]....
        /*0514*/ 	.word	0x000001e0


	//   ....[2]....
        /*0518*/ 	.word	0x00000210


	//   ....[3]....
        /*051c*/ 	.word	0x00000240


	//   ....[4]....
        /*0520*/ 	.word	0x00000270


	//   ....[5]....
        /*0524*/ 	.word	0x000002a0


	//   ....[6]....
        /*0528*/ 	.word	0x000002d0


	//   ....[7]....
        /*052c*/ 	.word	0x00000430


	//   ....[8]....
        /*0530*/ 	.word	0x00000470


	//   ....[9]....
        /*0534*/ 	.word	0x000004a0


	//   ....[10]....
        /*0538*/ 	.word	0x000004d0


	//   ....[11]....
        /*053c*/ 	.word	0x00000500


	//   ....[12]....
        /*0540*/ 	.word	0x00000530


	//   ....[13]....
        /*0544*/ 	.word	0x000005c0


	//   ....[14]....
        /*0548*/ 	.word	0x00000600


	//   ....[15]....
        /*054c*/ 	.word	0x00000620


	//   ....[16]....
        /*0550*/ 	.word	0x00000680


	//   ....[17]....
        /*0554*/ 	.word	0x00003890


	//   ....[18]....
        /*0558*/ 	.word	0x000038a0


	//   ....[19]....
        /*055c*/ 	.word	0x00004ab0


	//   ....[20]....
        /*0560*/ 	.word	0x00004ac0


	//   ....[21]....
        /*0564*/ 	.word	0x00005bd0


	//   ....[22]....
        /*0568*/ 	.word	0x00005bf0


	//   ....[23]....
        /*056c*/ 	.word	0x00005fb0


	//   ....[24]....
        /*0570*/ 	.word	0x00005fc0


	//   ....[25]....
        /*0574*/ 	.word	0x00006cf0


	//   ....[26]....
        /*0578*/ 	.word	0x00006d10


	//   ....[27]....
        /*057c*/ 	.word	0x00006e90


	//   ....[28]....
        /*0580*/ 	.word	0x00006ea0


	//   ....[29]....
        /*0584*/ 	.word	0x00007020


	//   ....[30]....
        /*0588*/ 	.word	0x00007040


	//   ....[31]....
        /*058c*/ 	.word	0x000071c0


	//   ....[32]....
        /*0590*/ 	.word	0x000071d0


	//   ....[33]....
        /*0594*/ 	.word	0x000075d0


	//   ....[34]....
        /*0598*/ 	.word	0x000075e0


	//   ....[35]....
        /*059c*/ 	.word	0x000079c0


	//   ....[36]....
        /*05a0*/ 	.word	0x000079e0


	//   ....[37]....
        /*05a4*/ 	.word	0x00007a00


	//   ....[38]....
        /*05a8*/ 	.word	0x00007a20


	//   ....[39]....
        /*05ac*/ 	.word	0x00007db0


	//   ....[40]....
        /*05b0*/ 	.word	0x00007ee0


	//   ....[41]....
        /*05b4*/ 	.word	0x00007f40


	//   ....[42]....
        /*05b8*/ 	.word	0x00007f80


	//   ....[43]....
        /*05bc*/ 	.word	0x00008460


	//   ....[44]....
        /*05c0*/ 	.word	0x000084a0


	//   ....[45]....
        /*05c4*/ 	.word	0x000084e0


	//   ....[46]....
        /*05c8*/ 	.word	0x00008520


	//   ....[47]....
        /*05cc*/ 	.word	0x00008870


	//   ....[48]....
        /*05d0*/ 	.word	0x000088d0


	//   ....[49]....
        /*05d4*/ 	.word	0x00008910


	//   ....[50]....
        /*05d8*/ 	.word	0x00008a50


	//   ....[51]....
        /*05dc*/ 	.word	0x0000bfc0


	//   ....[52]....
        /*05e0*/ 	.word	0x0000c010


	//   ....[53]....
        /*05e4*/ 	.word	0x0000c030


	//   ....[54]....
        /*05e8*/ 	.word	0x0000c040


	//   ....[55]....
        /*05ec*/ 	.word	0x0000c240


	//   ....[56]....
        /*05f0*/ 	.word	0x0000c2e0


	//   ....[57]....
        /*05f4*/ 	.word	0x0000c330


	//   ....[58]....
        /*05f8*/ 	.word	0x0000c3b0


	//   ....[59]....
        /*05fc*/ 	.word	0x0000c6a0


	//   ....[60]....
        /*0600*/ 	.word	0x0000c750


	//   ....[61]....
        /*0604*/ 	.word	0x0000c7d0


	//   ....[62]....
        /*0608*/ 	.word	0x0000c850


	//   ....[63]....
        /*060c*/ 	.word	0x0000cb10


	//   ....[64]....
        /*0610*/ 	.word	0x0000cb70


	//   ....[65]....
        /*0614*/ 	.word	0x0000cbe0


	//   ....[66]....
        /*0618*/ 	.word	0x0000cc20


	//   ....[67]....
        /*061c*/ 	.word	0x000106f0


	//   ....[68]....
        /*0620*/ 	.word	0x00010710


	//   ....[69]....
        /*0624*/ 	.word	0x00011210


	//   ....[70]....
        /*0628*/ 	.word	0x00011230


	//   ....[71]....
        /*062c*/ 	.word	0x00011450


	//   ....[72]....
        /*0630*/ 	.word	0x00011590


	//   ....[73]....
        /*0634*/ 	.word	0x00011790


	//   ....[74]....
        /*0638*/ 	.word	0x000117b0


	//   ....[75]....
        /*063c*/ 	.word	0x000117d0


	//   ....[76]....
        /*0640*/ 	.word	0x000117f0


	//   ....[77]....
        /*0644*/ 	.word	0x000124b0


	//   ....[78]....
        /*0648*/ 	.word	0x000124d0


	//   ....[79]....
        /*064c*/ 	.word	0x00012f20


	//   ....[80]....
        /*0650*/ 	.word	0x00012f40


	//   ....[81]....
        /*0654*/ 	.word	0x00013160


	//   ....[82]....
        /*0658*/ 	.word	0x00013290


	//   ....[83]....
        /*065c*/ 	.word	0x00013430


	//   ....[84]....
        /*0660*/ 	.word	0x00013450


	//   ....[85]....
        /*0664*/ 	.word	0x000134f0


	//   ....[86]....
        /*0668*/ 	.word	0x00013510


	//   ....[87]....
        /*066c*/ 	.word	0x000149b0


	//   ....[88]....
        /*0670*/ 	.word	0x000149d0


	//   ....[89]....
        /*0674*/ 	.word	0x000153d0


	//   ....[90]....
        /*0678*/ 	.word	0x000153f0


	//   ....[91]....
        /*067c*/ 	.word	0x00015620


	//   ....[92]....
        /*0680*/ 	.word	0x00015640


	//   ....[93]....
        /*0684*/ 	.word	0x00015660


	//   ....[94]....
        /*0688*/ 	.word	0x00015680


	//   ....[95]....
        /*068c*/ 	.word	0x00016940


	//   ....[96]....
        /*0690*/ 	.word	0x00016970


	//   ....[97]....
        /*0694*/ 	.word	0x00016990


	//   ....[98]....
        /*0698*/ 	.word	0x000169b0


	//   ....[99]....
        /*069c*/ 	.word	0x00018130


	//   ....[100]....
        /*06a0*/ 	.word	0x00018150


	//   ....[101]....
        /*06a4*/ 	.word	0x00018160


	//   ....[102]....
        /*06a8*/ 	.word	0x00018170


	//   ....[103]....
        /*06ac*/ 	.word	0x00018530


	//   ....[104]....
        /*06b0*/ 	.word	0x00018550


	//   ....[105]....
        /*06b4*/ 	.word	0x000186b0


	//   ....[106]....
        /*06b8*/ 	.word	0x000186c0


	//   ....[107]....
        /*06bc*/ 	.word	0x00018830


	//   ....[108]....
        /*06c0*/ 	.word	0x00018850


	//   ....[109]....
        /*06c4*/ 	.word	0x000189c0


	//   ....[110]....
        /*06c8*/ 	.word	0x000189d0


	//   ....[111]....
        /*06cc*/ 	.word	0x00018d30


	//   ....[112]....
        /*06d0*/ 	.word	0x00018d50


	//   ....[113]....
        /*06d4*/ 	.word	0x00019b00


	//   ....[114]....
        /*06d8*/ 	.word	0x00019b10


	//   ....[115]....
        /*06dc*/ 	.word	0x0001b090


	//   ....[116]....
        /*06e0*/ 	.word	0x0001b0b0


	//   ....[117]....
        /*06e4*/ 	.word	0x0001b220


	//   ....[118]....
        /*06e8*/ 	.word	0x0001b230


	//   ....[119]....
        /*06ec*/ 	.word	0x0001b3a0


	//   ....[120]....
        /*06f0*/ 	.word	0x0001b3c0


	//   ....[121]....
        /*06f4*/ 	.word	0x0001b530


	//   ....[122]....
        /*06f8*/ 	.word	0x0001b540


	//   ....[123]....
        /*06fc*/ 	.word	0x0001b750


	//   ....[124]....
        /*0700*/ 	.word	0x0001b770


	//   ....[125]....
        /*0704*/ 	.word	0x0001b890


	//   ....[126]....
        /*0708*/ 	.word	0x0001b8d0


	//   ....[127]....
        /*070c*/ 	.word	0x0001b900


	//   ....[128]....
        /*0710*/ 	.word	0x0001b930


	//   ....[129]....
        /*0714*/ 	.word	0x0001b960


	//   ....[130]....
        /*0718*/ 	.word	0x0001b990


	//   ....[131]....
        /*071c*/ 	.word	0x0001baf0


	//   ....[132]....
        /*0720*/ 	.word	0x0001bb30


	//   ....[133]....
        /*0724*/ 	.word	0x0001bb60


	//   ....[134]....
        /*0728*/ 	.word	0x0001bb90


	//   ....[135]....
        /*072c*/ 	.word	0x0001bbc0


	//   ....[136]....
        /*0730*/ 	.word	0x0001bbf0


	//   ....[137]....
        /*0734*/ 	.word	0x0001bc80


	//   ....[138]....
        /*0738*/ 	.word	0x0001bcc0


	//   ....[139]....
        /*073c*/ 	.word	0x0001bcd0


	//   ....[140]....
        /*0740*/ 	.word	0x0001bd30


	//   ....[141]....
        /*0744*/ 	.word	0x0001c700


	//   ....[142]....
        /*0748*/ 	.word	0x0001c760


	//   ....[143]....
        /*074c*/ 	.word	0x0001c7b0


	//   ....[144]....
        /*0750*/ 	.word	0x0001c800


	//   ....[145]....
        /*0754*/ 	.word	0x0001c850


	//   ....[146]....
        /*0758*/ 	.word	0x0001c8c0


	//   ....[147]....
        /*075c*/ 	.word	0x0001c900


	//   ....[148]....
        /*0760*/ 	.word	0x0001c970


	//   ....[149]....
        /*0764*/ 	.word	0x0001c9e0


	//   ....[150]....
        /*0768*/ 	.word	0x0001ca40


	//   ....[151]....
        /*076c*/ 	.word	0x0001cab0


	//   ....[152]....
        /*0770*/ 	.word	0x0001cb20


	//   ....[153]....
        /*0774*/ 	.word	0x0001cb80


	//   ....[154]....
        /*0778*/ 	.word	0x0001cbe0


	//   ....[155]....
        /*077c*/ 	.word	0x0001cc40


	//   ....[156]....
        /*0780*/ 	.word	0x0001ccb0


	//   ....[157]....
        /*0784*/ 	.word	0x0001cd10


	//   ....[158]....
        /*0788*/ 	.word	0x0001cd70


	//   ....[159]....
        /*078c*/ 	.word	0x0001cdc0


	//   ....[160]....
        /*0790*/ 	.word	0x0001ce30


	//   ....[161]....
        /*0794*/ 	.word	0x0001ce90


	//   ....[162]....
        /*0798*/ 	.word	0x0001cef0


	//   ....[163]....
        /*079c*/ 	.word	0x0001d130


	//   ....[164]....
        /*07a0*/ 	.word	0x0001d180


	//   ....[165]....
        /*07a4*/ 	.word	0x0001d1d0


	//   ....[166]....
        /*07a8*/ 	.word	0x0001d220


	//   ....[167]....
        /*07ac*/ 	.word	0x0001d280


	//   ....[168]....
        /*07b0*/ 	.word	0x0001d2f0


	//   ....[169]....
        /*07b4*/ 	.word	0x0001d340


	//   ....[170]....
        /*07b8*/ 	.word	0x0001d3b0


	//   ....[171]....
        /*07bc*/ 	.word	0x0001d410


	//   ....[172]....
        /*07c0*/ 	.word	0x0001d470


	//   ....[173]....
        /*07c4*/ 	.word	0x0001d6b0


	//   ....[174]....
        /*07c8*/ 	.word	0x0001d6f0


	//   ....[175]....
        /*07cc*/ 	.word	0x0001d740


	//   ....[176]....
        /*07d0*/ 	.word	0x0001d780


	//   ....[177]....
        /*07d4*/ 	.word	0x0001d7d0


	//   ....[178]....
        /*07d8*/ 	.word	0x0001d820


	//   ....[179]....
        /*07dc*/ 	.word	0x0001d890


	//   ....[180]....
        /*07e0*/ 	.word	0x0001d8d0


	//   ....[181]....
        /*07e4*/ 	.word	0x0001d910


	//   ....[182]....
        /*07e8*/ 	.word	0x0001d960


	//   ....[183]....
        /*07ec*/ 	.word	0x0001d9a0


	//   ....[184]....
        /*07f0*/ 	.word	0x0001d9f0


	//   ....[185]....
        /*07f4*/ 	.word	0x0001da40


	//   ....[186]....
        /*07f8*/ 	.word	0x0001da90


	//   ....[187]....
        /*07fc*/ 	.word	0x0001dae0


	//   ....[188]....
        /*0800*/ 	.word	0x0001db50


	//   ....[189]....
        /*0804*/ 	.word	0x0001dbc0


	//   ....[190]....
        /*0808*/ 	.word	0x0001dc20


	//   ....[191]....
        /*080c*/ 	.word	0x0001dc80


	//   ....[192]....
        /*0810*/ 	.word	0x0001dce0


	//   ....[193]....
        /*0814*/ 	.word	0x0001dd50


	//   ....[194]....
        /*0818*/ 	.word	0x0001ddb0


	//   ....[195]....
        /*081c*/ 	.word	0x0001de10


	//   ....[196]....
        /*0820*/ 	.word	0x0001de70


	//   ....[197]....
        /*0824*/ 	.word	0x0001dee0


	//   ....[198]....
        /*0828*/ 	.word	0x0001df40


	//   ....[199]....
        /*082c*/ 	.word	0x0001dfa0


	//   ....[200]....
        /*0830*/ 	.word	0x0001e000


	//   ....[201]....
        /*0834*/ 	.word	0x0001e070


	//   ....[202]....
        /*0838*/ 	.word	0x0001e0d0


	//   ....[203]....
        /*083c*/ 	.word	0x0001e130


	//   ....[204]....
        /*0840*/ 	.word	0x0001e190


	//   ....[205]....
        /*0844*/ 	.word	0x0001e200


	//   ....[206]....
        /*0848*/ 	.word	0x0001e260


	//   ....[207]....
        /*084c*/ 	.word	0x0001e2c0


	//   ....[208]....
        /*0850*/ 	.word	0x0001e320


	//   ....[209]....
        /*0854*/ 	.word	0x0001e390


	//   ....[210]....
        /*0858*/ 	.word	0x0001e3e0


	//   ....[211]....
        /*085c*/ 	.word	0x0001e420


	//   ....[212]....
        /*0860*/ 	.word	0x0001e470


	//   ....[213]....
        /*0864*/ 	.word	0x0001e4c0


	//   ....[214]....
        /*0868*/ 	.word	0x0001e510


	//   ....[215]....
        /*086c*/ 	.word	0x0001e580


	//   ....[216]....
        /*0870*/ 	.word	0x0001e5c0


	//   ....[217]....
        /*0874*/ 	.word	0x0001e610


	//   ....[218]....
        /*0878*/ 	.word	0x0001e660


	//   ....[219]....
        /*087c*/ 	.word	0x0001e6b0


	//   ....[220]....
        /*0880*/ 	.word	0x0001e700


	//   ....[221]....
        /*0884*/ 	.word	0x0001e770


	//   ....[222]....
        /*0888*/ 	.word	0x0001e7b0


	//   ....[223]....
        /*088c*/ 	.word	0x0001e820


	//   ....[224]....
        /*0890*/ 	.word	0x0001e880


	//   ....[225]....
        /*0894*/ 	.word	0x0001e8f0


	//----- nvinfo : EIATTR_EXIT_INSTR_OFFSETS
	.align		4
.L_396:
        /*0898*/ 	.byte	0x04, 0x1c
        /*089a*/ 	.short	(.L_398 - .L_397)


	//   ....[0]....
.L_397:
        /*089c*/ 	.word	0x00000fe0


	//   ....[1]....
        /*08a0*/ 	.word	0x0001c6c0


	//----- nvinfo : EIATTR_MAX_THREADS
	.align		4
.L_398:
        /*08a4*/ 	.byte	0x04, 0x05
        /*08a6*/ 	.short	(.L_400 - .L_399)
.L_399:
        /*08a8*/ 	.word	0x00000100
        /*08ac*/ 	.word	0x00000001
        /*08b0*/ 	.word	0x00000001


	//----- nvinfo : EIATTR_CRS_STACK_SIZE
	.align		4
.L_400:
        /*08b4*/ 	.byte	0x04, 0x1e
        /*08b6*/ 	.short	(.L_402 - .L_401)
.L_401:
        /*08b8*/ 	.word	0x00000000
.L_402:


//--------------------- .nv.info._ZN7cutlass13device_kernelIN5flash19enable_sm80_to_sm89INS1_16FlashAttnFwdSm80INS1_25CollectiveMainloopFwdSm80ILi8ELi1ELb0EN4cute5tupleIJNS5_1CILi128EEENS7_ILi96EEENS7_ILi256EEEEEELi256ENS_6half_tEfNS_4arch4Sm80ELb0ELb0ELb0ELb0ELb1ELb0ELb1ELb1EEENS1_21CollectiveEpilogueFwdINS6_IJS8_SA_S9_EEENS6_IJNS7_ILi1EEESI_SI_EEESC_SE_Li256ELb0ELb1ELb1ELb0EEENS1_19SingleTileSchedulerILb0ELb1ELb1ELi128EEEEEEEEEvNT_6ParamsE --------------------------
	.section	.nv.info._ZN7cutlass13device_kernelIN5flash19enable_sm80_to_sm89INS1_16FlashAttnFwdSm80INS1_25CollectiveMainloopFwdSm80ILi8ELi1ELb0EN4cute5tupleIJNS5_1CILi128EEENS7_ILi96EEENS7_ILi256EEEEEELi256ENS_6half_tEfNS_4arch4Sm80ELb0ELb0ELb0ELb0ELb1ELb0ELb1ELb1EEENS1_21CollectiveEpilogueFwdINS6_IJS8_SA_S9_EEENS6_IJNS7_ILi1EEESI_SI_EEESC_SE_Li256ELb0ELb1ELb1ELb0EEENS1_19SingleTileSchedulerILb0ELb1ELb1ELi128EEEEEEEEEvNT_6ParamsE,"",@"SHT_CUDA_INFO"
	.sectionflags	@""
	.align	4


	//----- nvinfo : EIATTR_CUDA_API_VERSION
	.align		4
        /*0000*/ 	.byte	0x04, 0x37
        /*0002*/ 	.short	(.L_404 - .L_403)
.L_403:
        /*0004*/ 	.word	0x00000082


	//----- nvinfo : EIATTR_SW2861232_WAR
	.align		4
.L_404:
        /*0008*/ 	.byte	0x01, 0x35
	.zero		2


	//----- nvinfo : EIATTR_PARAM_CBANK
	.align		4
        /*000c*/ 	.byte	0x04, 0x0a
        /*000e*/ 	.short	(.L_406 - .L_405)
	.align		4
.L_405:
        /*0010*/ 	.word	index@(.nv.constant0._ZN7cutlass13device_kernelIN5flash19enable_sm80_to_sm89INS1_16FlashAttnFwdSm80INS1_25CollectiveMainloopFwdSm80ILi8ELi1ELb0EN4cute5tupleIJNS5_1CILi128EEENS7_ILi96EEENS7_ILi256EEEEEELi256ENS_6half_tEfNS_4arch4Sm80ELb0ELb0ELb0ELb0ELb1ELb0ELb1ELb1EEENS1_21CollectiveEpilogueFwdINS6_IJS8_SA_S9_EEENS6_IJNS7_ILi1EEESI_SI_EEESC_SE_Li256ELb0ELb1ELb1ELb0EEENS1_19SingleTileSchedulerILb0ELb1ELb1ELi128EEEEEEEEEvNT_6ParamsE)
        /*0014*/ 	.short	0x0160
        /*0016*/ 	.short	0x0418


	//----- nvinfo : EIATTR_CBANK_PARAM_SIZE
	.align		4
.L_406:
        /*0018*/ 	.byte	0x03, 0x19
        /*001a*/ 	.short	0x0418


	//----- nvinfo : EIATTR_KPARAM_INFO
	.align		4
        /*001c*/ 	.byte	0x04, 0x17
        /*001e*/ 	.short	(.L_408 - .L_407)
.L_407:
        /*0020*/ 	.word	0x00000000
        /*0024*/ 	.short	0x0000
        /*0026*/ 	.short	0x0000
        /*0028*/ 	.byte	0x00, 0xf0, 0x61, 0x10


	//----- nvinfo : EIATTR_MAXREG_COUNT
	.align		4
.L_408:
        /*002c*/ 	.byte	0x03, 0x1b
        /*002e*/ 	.short	0x00ff


	//----- nvinfo : EIATTR_NUM_BARRIERS
	.align		4
        /*0030*/ 	.byte	0x02, 0x4c
        /*0032*/ 	.byte	0x02
	.zero		1


	//----- nvinfo : EIATTR_ANNOTATIONS
	.align		4
        /*0034*/ 	.byte	0x04, 0x55
        /*0036*/ 	.short	(.L_410 - .L_409)


	//   ....[0]....
.L_409:
        /* <DEDUP_REMOVED lines=24> */


	//----- nvinfo : EIATTR_MERCURY_ISA_VERSION
	.align		4
.L_410:
        /*01a8*/ 	.byte	0x03, 0x5f
        /*01aa*/ 	.short	0x0000


	//----- nvinfo : EIATTR_COOP_GROUP_MASK_REGIDS
	.align		4
        /*01ac*/ 	.byte	0x04, 0x29
        /*01ae*/ 	.short	(.L_412 - .L_411)


	//   ....[0]....
.L_411:
        /*01b0*/ 	.word	0xffffffff


	//   ....[1]....
        /*01b4*/ 	.word	0xffffffff


	//   ....[2]....
        /*01b8*/ 	.word	0xffffffff


	//   ....[3]....
        /*01bc*/ 	.word	0xffffffff


	//   ....[4]....
        /*01c0*/ 	.word	0xffffffff


	//   ....[5]....
        /*01c4*/ 	.word	0xffffffff


	//   ....[6]....
        /*01c8*/ 	.word	0xffffffff


	//   ....[7]....
        /*01cc*/ 	.word	0xffffffff


	//   ....[8]....
        /*01d0*/ 	.word	0xffffffff


	//   ....[9]....
        /*01d4*/ 	.word	0xffffffff


	//   ....[10]....
        /*01d8*/ 	.word	0xffffffff


	//   ....[11]....
        /*01dc*/ 	.word	0xffffffff


	//   ....[12]....
        /*01e0*/ 	.word	0xffffffff


	//   ....[13]....
        /*01e4*/ 	.word	0xffffffff


	//   ....[14]....
        /*01e8*/ 	.word	0xffffffff


	//   ....[15]....
        /*01ec*/ 	.word	0xffffffff


	//   ....[16]....
        /*01f0*/ 	.word	0xffffffff


	//   ....[17]....
        /*01f4*/ 	.word	0xffffffff


	//   ....[18]....
        /*01f8*/ 	.word	0xffffffff


	//   ....[19]....
        /*01fc*/ 	.word	0xffffffff


	//   ....[20]....
        /*0200*/ 	.word	0xffffffff


	//   ....[21]....
        /*0204*/ 	.word	0xffffffff


	//   ....[22]....
        /*0208*/ 	.word	0xffffffff


	//   ....[23]....
        /*020c*/ 	.word	0xffffffff


	//   ....[24]....
        /*0210*/ 	.word	0xffffffff


	//   ....[25]....
        /*0214*/ 	.word	0xffffffff


	//   ....[26]....
        /*0218*/ 	.word	0xffffffff


	//   ....[27]....
        /*021c*/ 	.word	0xffffffff


	//   ....[28]....
        /*0220*/ 	.word	0xffffffff


	//   ....[29]....
        /*0224*/ 	.word	0xffffffff


	//   ....[30]....
        /*0228*/ 	.word	0xffffffff


	//   ....[31]....
        /*022c*/ 	.word	0xffffffff


	//   ....[32]....
        /*0230*/ 	.word	0xffffffff


	//   ....[33]....
        /*0234*/ 	.word	0xffffffff


	//   ....[34]....
        /*0238*/ 	.word	0xffffffff


	//   ....[35]....
        /*023c*/ 	.word	0xffffffff


	//   ....[36]....
        /*0240*/ 	.word	0xffffffff


	//   ....[37]....
        /*0244*/ 	.word	0xffffffff


	//   ....[38]....
        /*0248*/ 	.word	0xffffffff


	//   ....[39]....
        /*024c*/ 	.word	0xffffffff


	//   ....[40]....
        /*0250*/ 	.word	0xffffffff


	//   ....[41]....
        /*0254*/ 	.word	0xffffffff


	//   ....[42]....
        /*0258*/ 	.word	0xffffffff


	//   ....[43]....
        /*025c*/ 	.word	0xffffffff


	//   ....[44]....
        /*0260*/ 	.word	0xffffffff


	//   ....[45]....
        /*0264*/ 	.word	0xffffffff


	//   ....[46]....
        /*0268*/ 	.word	0xffffffff


	//   ....[47]....
        /*026c*/ 	.word	0xffffffff


	//   ....[48]....
        /*0270*/ 	.word	0xffffffff


	//   ....[49]....
        /*0274*/ 	.word	0xffffffff


	//   ....[50]....
        /*0278*/ 	.word	0xffffffff


	//   ....[51]....
        /*027c*/ 	.word	0xffffffff


	//   ....[52]....
        /*0280*/ 	.word	0xffffffff


	//   ....[53]....
        /*0284*/ 	.word	0xffffffff


	//   ....[54]....
        /*0288*/ 	.word	0xffffffff


	//   ....[55]....
        /*028c*/ 	.word	0xffffffff


	//   ....[56]....
        /*0290*/ 	.word	0xffffffff


	//   ....[57]....
        /*0294*/ 	.word	0xffffffff


	//   ....[58]....
        /*0298*/ 	.word	0xffffffff


	//----- nvinfo : EIATTR_COOP_GROUP_INSTR_OFFSETS
	.align		4
.L_412:
        /*029c*/ 	.byte	0x04, 0x28
        /*029e*/ 	.short	(.L_414 - .L_413)


	//   ....[0]....
.L_413:
        /*02a0*/ 	.word	0x00000060


	//   ....[1]....
        /*02a4*/ 	.word	0x00000ee0


	//   ....[2]....
        /*02a8*/ 	.word	0x00000f00


	//   ....[3]....
        /*02ac*/ 	.word	0x00001150


	//   ....[4]....
        /*02b0*/ 	.word	0x00001180


	//   ....[5]....
        /*02b4*/ 	.word	0x000012f0


	//   ....[6]....
        /*02b8*/ 	.word	0x00001320


	//   ....[7]....
        /*02bc*/ 	.word	0x00001480


	//   ....[8]....
        /*02c0*/ 	.word	0x000014c0


	//   ....[9]....
        /*02c4*/ 	.word	0x00001bf0


	//   ....[10]....
        /*02c8*/ 	.word	0x00001c30


	//   ....[11]....
        /*02cc*/ 	.word	0x00001c60


	//   ....[12]....
        /*02d0*/ 	.word	0x00001ca0


	//   ....[13]....
        /*02d4*/ 	.word	0x00001ce0


	//   ....[14]....
        /*02d8*/ 	.word	0x00001d20


	//   ....[15]....
        /*02dc*/ 	.word	0x00001d50


	//   ....[16]....
        /*02e0*/ 	.word	0x00001d90


	//   ....[17]....
        /*02e4*/ 	.word	0x00001e80


	//   ....[18]....
        /*02e8*/ 	.word	0x00001eb0


	//   ....[19]....
        /*02ec*/ 	.word	0x00001ef0


	//   ....[20]....
        /*02f0*/ 	.word	0x00001f30


	//   ....[21]....
        /*02f4*/ 	.word	0x00003bd0


	//   ....[22]....
        /*02f8*/ 	.word	0x00003bf0


	//   ....[23]....
        /*02fc*/ 	.word	0x00003c00


	//   ....[24]....
        /*0300*/ 	.word	0x00003c10


	//   ....[25]....
        /*0304*/ 	.word	0x00003ca0


	//   ....[26]....
        /*0308*/ 	.word	0x00003cb0


	//   ....[27]....
        /*030c*/ 	.word	0x000047b0


	//   ....[28]....
        /*0310*/ 	.word	0x00004840


	//   ....[29]....
        /*0314*/ 	.word	0x00004870


	//   ....[30]....
        /*0318*/ 	.word	0x000048e0


	//   ....[31]....
        /*031c*/ 	.word	0x00006810


	//   ....[32]....
        /*0320*/ 	.word	0x00006820


	//   ....[33]....
        /*0324*/ 	.word	0x00006830


	//   ....[34]....
        /*0328*/ 	.word	0x00006840


	//   ....[35]....
        /*032c*/ 	.word	0x00006850


	//   ....[36]....
        /*0330*/ 	.word	0x00006860


	//   ....[37]....
        /*0334*/ 	.word	0x00006c20


	//   ....[38]....
        /*0338*/ 	.word	0x00006c30


	//   ....[39]....
        /*033c*/ 	.word	0x00006d90


	//   ....[40]....
        /*0340*/ 	.word	0x00006dc0


	//   ....[41]....
        /*0344*/ 	.word	0x00006dd0


	//   ....[42]....
        /*0348*/ 	.word	0x00006de0


	//   ....[43]....
        /*034c*/ 	.word	0x00008670


	//   ....[44]....
        /*0350*/ 	.word	0x00008680


	//   ....[45]....
        /*0354*/ 	.word	0x000086b0


	//   ....[46]....
        /*0358*/ 	.word	0x000086c0


	//   ....[47]....
        /*035c*/ 	.word	0x0000acf0


	//   ....[48]....
        /*0360*/ 	.word	0x0000ad00


	//   ....[49]....
        /*0364*/ 	.word	0x0000ad30


	//   ....[50]....
        /*0368*/ 	.word	0x0000ad40


	//   ....[51]....
        /*036c*/ 	.word	0x0000bc30


	//   ....[52]....
        /*0370*/ 	.word	0x0000bc70


	//   ....[53]....
        /*0374*/ 	.word	0x0000bca0


	//   ....[54]....
        /*0378*/ 	.word	0x0000bce0


	//   ....[55]....
        /*037c*/ 	.word	0x0000bd80


	//   ....[56]....
        /*0380*/ 	.word	0x0000bda0


	//   ....[57]....
        /*0384*/ 	.word	0x0000c9f0


	//   ....[58]....
        /*0388*/ 	.word	0x0000ca00


	//----- nvinfo : EIATTR_EXIT_INSTR_OFFSETS
	.align		4
.L_414:
        /*038c*/ 	.byte	0x04, 0x1c
        /*038e*/ 	.short	(.L_416 - .L_415)


	//   ....[0]....
.L_415:
        /*0390*/ 	.word	0x000001c0


	//   ....[1]....
        /*0394*/ 	.word	0x0000ca10


	//   ....[2]....
        /*0398*/ 	.word	0x0000d5b0


	//   ....[3]....
        /*039c*/ 	.word	0x0000d600


	//   ....[4]....
        /*03a0*/ 	.word	0x0000d630


	//   ....[5]....
        /*03a4*/ 	.word	0x0000d690


	//   ....[6]....
        /*03a8*/ 	.word	0x0000d920


	//----- nvinfo : EIATTR_CTAIDZ_USED
	.align		4
.L_416:
        /*03ac*/ 	.byte	0x01, 0x04
	.zero		2


	//----- nvinfo : EIATTR_MAX_THREADS
	.align		4
        /*03b0*/ 	.byte	0x04, 0x05
        /*03b2*/ 	.short	(.L_418 - .L_417)
.L_417:
        /*03b4*/ 	.word	0x00000100
        /*03b8*/ 	.word	0x00000001
        /*03bc*/ 	.word	0x00000001


	//----- nvinfo : EIATTR_CRS_STACK_SIZE
	.align		4
.L_418:
        /*03c0*/ 	.byte	0x04, 0x1e
        /*03c2*/ 	.short	(.L_420 - .L_419)
.L_419:
        /*03c4*/ 	.word	0x00000000
.L_420:


//--------------------- .nv.info._ZN7cutlass13device_kernelIN5flash19enable_sm80_to_sm89INS1_16FlashAttnFwdSm80INS1_25CollectiveMainloopFwdSm80ILi8ELi1ELb0EN4cute5tupleIJNS5_1CILi128EEENS7_ILi64EEENS7_ILi256EEEEEELi256ENS_6half_tEfNS_4arch4Sm80ELb0ELb0ELb0ELb1ELb1ELb0ELb1ELb1EEENS1_21CollectiveEpilogueFwdINS6_IJS8_SA_S9_EEENS6_IJNS7_ILi1EEESI_SI_EEESC_SE_Li256ELb1ELb1ELb1ELb0EEENS1_36VarlenDynamicPersistentTileSchedulerILi128ELi64ELi256ELi256ELb1ELb1ELb0ELb0ELb1ELb1EEEEEEEEEvNT_6ParamsE --------------------------
	.section	.nv.info._ZN7cutlass13device_kernelIN5flash19enable_sm80_to_sm89INS1_16FlashAttnFwdSm80INS1_25CollectiveMainloopFwdSm80ILi8ELi1ELb0EN4cute5tupleIJNS5_1CILi128EEENS7_ILi64EEENS7_ILi256EEEEEELi256ENS_6half_tEfNS_4arch4Sm80ELb0ELb0ELb0ELb1ELb1ELb0ELb1ELb1EEENS1_21CollectiveEpilogueFwdINS6_IJS8_SA_S9_EEENS6_IJNS7_ILi1EEESI_SI_EEESC_SE_Li256ELb1ELb1ELb1ELb0EEENS1_36VarlenDynamicPersistentTileSchedulerILi128ELi64ELi256ELi256ELb1ELb1ELb0ELb0ELb1ELb1EEEEEEEEEvNT_6ParamsE,"",@"SHT_CUDA_INFO"
	.sectionflags	@""
	.align	4


	//----- nvinfo : EIATTR_CUDA_API_VERSION
	.align		4
        /*0000*/ 	.byte	0x04, 0x37
        /*0002*/ 	.short	(.L_422 - .L_421)
.L_421:
        /*0004*/ 	.word	0x00000082


	//----- nvinfo : EIATTR_SW2861232_WAR
	.align		4
.L_422:
        /*0008*/ 	.byte	0x01, 0x35
	.zero		2


	//----- nvinfo : EIATTR_PARAM_CBANK
	.align		4
        /*000c*/ 	.byte	0x04, 0x0a
        /*000e*/ 	.short	(.L_424 - .L_423)
	.align		4
.L_423:
        /*0010*/ 	.word	index@(.nv.constant0._ZN7cutlass13device_kernelIN5flash19enable_sm80_to_sm89INS1_16FlashAttnFwdSm80INS1_25CollectiveMainloopFwdSm80ILi8ELi1ELb0EN4cute5tupleIJNS5_1CILi128EEENS7_ILi64EEENS7_ILi256EEEEEELi256ENS_6half_tEfNS_4arch4Sm80ELb0ELb0ELb0ELb1ELb1ELb0ELb1ELb1EEENS1_21CollectiveEpilogueFwdINS6_IJS8_SA_S9_EEENS6_IJNS7_ILi1EEESI_SI_EEESC_SE_Li256ELb1ELb1ELb1ELb0EEENS1_36VarlenDynamicPersistentTileSchedulerILi128ELi64ELi256ELi256ELb1ELb1ELb0ELb0ELb1ELb1EEEEEEEEEvNT_6ParamsE)
        /*0014*/ 	.short	0x0160
        /*0016*/ 	.short	0x0438


	//----- nvinfo : EIATTR_CBANK_PARAM_SIZE
	.align		4
.L_424:
        /*0018*/ 	.byte	0x03, 0x19
        /*001a*/ 	.short	0x0438


	//----- nvinfo : EIATTR_KPARAM_INFO
	.align		4
        /*001c*/ 	.byte	0x04, 0x17
        /*001e*/ 	.short	(.L_426 - .L_425)
.L_425:
        /*0020*/ 	.word	0x00000000
        /*0024*/ 	.short	0x0000
        /*0026*/ 	.short	0x0000
        /*0028*/ 	.byte	0x00, 0xf0, 0xe1, 0x10


	//----- nvinfo : EIATTR_MAXREG_COUNT
	.align		4
.L_426:
        /*002c*/ 	.byte	0x03, 0x1b
        /*002e*/ 	.short	0x00ff


	//----- nvinfo : EIATTR_NUM_BARRIERS
	.align		4
        /*0030*/ 	.byte	0x02, 0x4c
        /*0032*/ 	.byte	0x06
	.zero		1


	//----- nvinfo : EIATTR_ANNOTATIONS
	.align		4
        /*0034*/ 	.byte	0x04, 0x55
        /*0036*/ 	.short	(.L_428 - .L_427)


	//   ....[0]....
.L_427:
        /* <DEDUP_REMOVED lines=142> */


	//----- nvinfo : EIATTR_MERCURY_ISA_VERSION
	.align		4
.L_428:
        /*0908*/ 	.byte	0x03, 0x5f
        /*090a*/ 	.short	0x0000


	//----- nvinfo : EIATTR_INT_WARP_WIDE_INSTR_OFFSETS
	.align		4
        /*090c*/ 	.byte	0x04, 0x31
        /*090e*/ 	.short	(.L_430 - .L_429)


	//   ....[0]....
.L_429:
        /*0910*/ 	.word	0x0000a8d0


	//   ....[1]....
        /*0914*/ 	.word	0x0000a950


	//----- nvinfo : EIATTR_COOP_GROUP_MASK_REGIDS
	.align		4
.L_430:
        /*0918*/ 	.byte	0x04, 0x29
        /*091a*/ 	.short	(.L_432 - .L_431)


	//   ....[0]....
.L_431:
        /*091c*/ 	.word	0xffffffff


	//   ....[1]....
        /*0920*/ 	.word	0xffffffff


	//   ....[2]....
        /*0924*/ 	.word	0xffffffff


	//   ....[3]....
        /*0928*/ 	.word	0xffffffff


	//   ....[4]....
        /*092c*/ 	.word	0xffffffff


	//   ....[5]....
        /*0930*/ 	.word	0xffffffff


	//   ....[6]....
        /*0934*/ 	.word	0xffffffff


	//   ....[7]....
        /*0938*/ 	.word	0xffffffff


	//   ....[8]....
        /*093c*/ 	.word	0xffffffff


	//   ....[9]....
        /*0940*/ 	.word	0xffffffff


	//   ....[10]....
        /*0944*/ 	.word	0xffffffff


	//   ....[11]....
        /*0948*/ 	.word	0xffffffff


	//   ....[12]....
        /*094c*/ 	.word	0xffffffff


	//   ....[13]....
        /*0950*/ 	.word	0xffffffff


	//   ....[14]....
        /*0954*/ 	.word	0xffffffff


	//   ....[15]....
        /*0958*/ 	.word	0xffffffff


	//   ....[16]....
        /*095c*/ 	.word	0xffffffff


	//   ....[17]....
        /*0960*/ 	.word	0xffffffff


	//   ....[18]....
        /*0964*/ 	.word	0xffffffff


	//   ....[19]....
        /*0968*/ 	.word	0xffffffff


	//   ....[20]....
        /*096c*/ 	.word	0xffffffff


	//   ....[21]....
        /*0970*/ 	.word	0xffffffff


	//   ....[22]....
        /*0974*/ 	.word	0xffffffff


	//   ....[23]....
        /*0978*/ 	.word	0xffffffff


	//   ....[24]....
        /*097c*/ 	.word	0xffffffff


	//   ....[25]....
        /*0980*/ 	.word	0xffffffff


	//   ....[26]....
        /*0984*/ 	.word	0xffffffff


	//   ....[27]....
        /*0988*/ 	.word	0xffffffff


	//   ....[28]....
        /*098c*/ 	.word	0xffffffff


	//   ....[29]....
        /*0990*/ 	.word	0xffffffff


	//   ....[30]....
        /*0994*/ 	.word	0xffffffff


	//   ....[31]....
        /*0998*/ 	.word	0xffffffff


	//   ....[32]....
        /*099c*/ 	.word	0xffffffff


	//   ....[33]....
        /*09a0*/ 	.word	0xffffffff


	//   ....[34]....
        /*09a4*/ 	.word	0xffffffff


	//   ....[35]....
        /*09a8*/ 	.word	0xffffffff


	//   ....[36]....
        /*09ac*/ 	.word	0xffffffff


	//   ....[37]....
        /*09b0*/ 	.word	0xffffffff


	//   ....[38]....
        /*09b4*/ 	.word	0xffffffff


	//   ....[39]....
        /*09b8*/ 	.word	0xffffffff


	//   ....[40]....
        /*09bc*/ 	.word	0xffffffff


	//   ....[41]....
        /*09c0*/ 	.word	0xffffffff


	//   ....[42]....
        /*09c4*/ 	.word	0xffffffff


	//   ....[43]....
        /*09c8*/ 	.word	0xffffffff


	//   ....[44]....
        /*09cc*/ 	.word	0xffffffff


	//   ....[45]....
        /*09d0*/ 	.word	0xffffffff


	//   ....[46]....
        /*09d4*/ 	.word	0xffffffff


	//   ....[47]....
        /*09d8*/ 	.word	0xffffffff


	//   ....[48]....
        /*09dc*/ 	.word	0xffffffff


	//   ....[49]....
        /*09e0*/ 	.word	0xffffffff


	//   ....[50]....
        /*09e4*/ 	.word	0xffffffff


	//   ....[51]....
        /*09e8*/ 	.word	0xffffffff


	//   ....[52]....
        /*09ec*/ 	.word	0xffffffff


	//   ....[53]....
        /*09f0*/ 	.word	0xffffffff


	//   ....[54]....
        /*09f4*/ 	.word	0xffffffff


	//   ....[55]....
        /*09f8*/ 	.word	0xffffffff


	//   ....[56]....
        /*09fc*/ 	.word	0xffffffff


	//   ....[57]....
        /*0a00*/ 	.word	0xffffffff


	//   ....[58]....
        /*0a04*/ 	.word	0xffffffff


	//   ....[59]....
        /*0a08*/ 	.word	0xffffffff


	//   ....[60]....
        /*0a0c*/ 	.word	0xffffffff


	//   ....[61]....
        /*0a10*/ 	.word	0xffffffff


	//   ....[62]....
        /*0a14*/ 	.word	0xffffffff


	//   ....[63]....
        /*0a18*/ 	.word	0xffffffff


	//   ....[64]....
        /*0a1c*/ 	.word	0xffffffff


	//   ....[65]....
        /*0a20*/ 	.word	0xffffffff


	//   ....[66]....
        /*0a24*/ 	.word	0xffffffff


	//   ....[67]....
        /*0a28*/ 	.word	0xffffffff


	//   ....[68]....
        /*0a2c*/ 	.word	0xffffffff


	//   ....[69]....
        /*0a30*/ 	.word	0xffffffff


	//   ....[70]....
        /*0a34*/ 	.word	0xffffffff


	//   ....[71]....
        /*0a38*/ 	.word	0xffffffff


	//   ....[72]....
        /*0a3c*/ 	.word	0xffffffff


	//   ....[73]....
        /*0a40*/ 	.word	0xffffffff


	//   ....[74]....
        /*0a44*/ 	.word	0xffffffff


	//   ....[75]....
        /*0a48*/ 	.word	0xffffffff


	//   ....[76]....
        /*0a4c*/ 	.word	0xffffffff


	//   ....[77]....
        /*0a50*/ 	.word	0xffffffff


	//   ....[78]....
        /*0a54*/ 	.word	0xffffffff


	//   ....[79]....
        /*0a58*/ 	.word	0xffffffff


	//   ....[80]....
        /*0a5c*/ 	.word	0xffffffff


	//   ....[81]....
        /*0a60*/ 	.word	0xffffffff


	//   ....[82]....
        /*0a64*/ 	.word	0xffffffff


	//   ....[83]....
        /*0a68*/ 	.word	0xffffffff


	//   ....[84]....
        /*0a6c*/ 	.word	0xffffffff


	//   ....[85]....
        /*0a70*/ 	.word	0xffffffff


	//   ....[86]....
        /*0a74*/ 	.word	0xffffffff


	//   ....[87]....
        /*0a78*/ 	.word	0xffffffff


	//   ....[88]....
        /*0a7c*/ 	.word	0xffffffff


	//   ....[89]....
        /*0a80*/ 	.word	0xffffffff


	//   ....[90]....
        /*0a84*/ 	.word	0xffffffff


	//   ....[91]....
        /*0a88*/ 	.word	0xffffffff


	//   ....[92]....
        /*0a8c*/ 	.word	0xffffffff


	//   ....[93]....
        /*0a90*/ 	.word	0xffffffff


	//   ....[94]....
        /*0a94*/ 	.word	0xffffffff


	//   ....[95]....
        /*0a98*/ 	.word	0xffffffff


	//   ....[96]....
        /*0a9c*/ 	.word	0xffffffff


	//   ....[97]....
        /*0aa0*/ 	.word	0xffffffff


	//   ....[98]....
        /*0aa4*/ 	.word	0xffffffff


	//   ....[99]....
        /*0aa8*/ 	.word	0xffffffff


	//   ....[100]....
        /*0aac*/ 	.word	0xffffffff


	//   ....[101]....
        /*0ab0*/ 	.word	0xffffffff


	//   ....[102]....
        /*0ab4*/ 	.word	0xffffffff


	//   ....[103]....
        /*0ab8*/ 	.word	0xffffffff


	//   ....[104]....
        /*0abc*/ 	.word	0xffffffff


	//   ....[105]....
        /*0ac0*/ 	.word	0xffffffff


	//   ....[106]....
        /*0ac4*/ 	.word	0xffffffff


	//   ....[107]....
        /*0ac8*/ 	.word	0xffffffff


	//   ....[108]....
        /*0acc*/ 	.word	0xffffffff


	//   ....[109]....
        /*0ad0*/ 	.word	0xffffffff


	//   ....[110]....
        /*0ad4*/ 	.word	0xffffffff


	//   ....[111]....
        /*0ad8*/ 	.word	0xffffffff


	//   ....[112]....
        /*0adc*/ 	.word	0xffffffff


	//   ....[113]....
        /*0ae0*/ 	.word	0xffffffff


	//   ....[114]....
        /*0ae4*/ 	.word	0xffffffff


	//   ....[115]....
        /*0ae8*/ 	.word	0xffffffff


	//   ....[116]....
        /*0aec*/ 	.word	0xffffffff


	//   ....[117]....
        /*0af0*/ 	.word	0xffffffff


	//   ....[118]....
        /*0af4*/ 	.word	0xffffffff


	//   ....[119]....
        /*0af8*/ 	.word	0xffffffff


	//   ....[120]....
        /*0afc*/ 	.word	0xffffffff


	//   ....[121]....
        /*0b00*/ 	.word	0xffffffff


	//   ....[122]....
        /*0b04*/ 	.word	0xffffffff


	//   ....[123]....
        /*0b08*/ 	.word	0xffffffff


	//   ....[124]....
        /*0b0c*/ 	.word	0xffffffff


	//   ....[125]....
        /*0b10*/ 	.word	0xffffffff


	//   ....[126]....
        /*0b14*/ 	.word	0xffffffff


	//   ....[127]....
        /*0b18*/ 	.word	0xffffffff


	//   ....[128]....
        /*0b1c*/ 	.word	0xffffffff


	//   ....[129]....
        /*0b20*/ 	.word	0xffffffff


	//   ....[130]....
        /*0b24*/ 	.word	0xffffffff


	//   ....[131]....
        /*0b28*/ 	.word	0xffffffff


	//   ....[132]....
        /*0b2c*/ 	.word	0xffffffff


	//   ....[133]....
        /*0b30*/ 	.word	0xffffffff


	//   ....[134]....
        /*0b34*/ 	.word	0xffffffff


	//   ....[135]....
        /*0b38*/ 	.word	0xffffffff


	//   ....[136]....
        /*0b3c*/ 	.word	0xffffffff


	//   ....[137]....
        /*0b40*/ 	.word	0xffffffff


	//   ....[138]....
        /*0b44*/ 	.word	0xffffffff


	//   ....[139]....
        /*0b48*/ 	.word	0xffffffff


	//   ....[140]....
        /*0b4c*/ 	.word	0xffffffff


	//   ....[141]....
        /*0b50*/ 	.word	0xffffffff


	//   ....[142]....
        /*0b54*/ 	.word	0xffffffff


	//   ....[143]....
        /*0b58*/ 	.word	0xffffffff


	//   ....[144]....
        /*0b5c*/ 	.word	0xffffffff


	//   ....[145]....
        /*0b60*/ 	.word	0xffffffff


	//   ....[146]....
        /*0b64*/ 	.word	0xffffffff


	//   ....[147]....
        /*0b68*/ 	.word	0xffffffff


	//   ....[148]....
        /*0b6c*/ 	.word	0xffffffff


	//   ....[149]....
        /*0b70*/ 	.word	0xffffffff


	//   ....[150]....
        /*0b74*/ 	.word	0xffffffff


	//   ....[151]....
        /*0b78*/ 	.word	0xffffffff


	//   ....[152]....
        /*0b7c*/ 	.word	0xffffffff


	//   ....[153]....
        /*0b80*/ 	.word	0xffffffff


	//   ....[154]....
        /*0b84*/ 	.word	0xffffffff


	//   ....[155]....
        /*0b88*/ 	.word	0xffffffff


	//   ....[156]....
        /*0b8c*/ 	.word	0xffffffff


	//   ....[157]....
        /*0b90*/ 	.word	0xffffffff


	//   ....[158]....
        /*0b94*/ 	.word	0xffffffff


	//   ....[159]....
        /*0b98*/ 	.word	0xffffffff


	//   ....[160]....
        /*0b9c*/ 	.word	0xffffffff


	//   ....[161]....
        /*0ba0*/ 	.word	0xffffffff


	//   ....[162]....
        /*0ba4*/ 	.word	0xffffffff


	//   ....[163]....
        /*0ba8*/ 	.word	0xffffffff


	//   ....[164]....
        /*0bac*/ 	.word	0xffffffff


	//   ....[165]....
        /*0bb0*/ 	.word	0xffffffff


	//   ....[166]....
        /*0bb4*/ 	.word	0xffffffff


	//   ....[167]....
        /*0bb8*/ 	.word	0xffffffff


	//   ....[168]....
        /*0bbc*/ 	.word	0xffffffff


	//   ....[169]....
        /*0bc0*/ 	.word	0xffffffff


	//   ....[170]....
        /*0bc4*/ 	.word	0xffffffff


	//   ....[171]....
        /*0bc8*/ 	.word	0xffffffff


	//   ....[172]....
        /*0bcc*/ 	.word	0xffffffff


	//   ....[173]....
        /*0bd0*/ 	.word	0xffffffff


	//   ....[174]....
        /*0bd4*/ 	.word	0xffffffff


	//   ....[175]....
        /*0bd8*/ 	.word	0xffffffff


	//----- nvinfo : EIATTR_COOP_GROUP_INSTR_OFFSETS
	.align		4
.L_432:
        /*0bdc*/ 	.byte	0x04, 0x28
        /*0bde*/ 	.short	(.L_434 - .L_433)


	//   ....[0]....
.L_433:
        /*0be0*/ 	.word	0x00000050


	//   ....[1]....
        /*0be4*/ 	.word	0x00000200


	//   ....[2]....
        /*0be8*/ 	.word	0x00000230


	//   ....[3]....
        /*0bec*/ 	.word	0x00000260


	//   ....[4]....
        /*0bf0*/ 	.word	0x00000290


	//   ....[5]....
        /*0bf4*/ 	.word	0x000002c0


	//   ....[6]....
        /*0bf8*/ 	.word	0x000002f0


	//   ....[7]....
        /*0bfc*/ 	.word	0x00000460


	//   ....[8]....
        /*0c00*/ 	.word	0x000004a0


	//   ....[9]....
        /*0c04*/ 	.word	0x000004d0


	//   ....[10]....
        /*0c08*/ 	.word	0x00000500


	//   ....[11]....
        /*0c0c*/ 	.word	0x00000530


	//   ....[12]....
        /*0c10*/ 	.word	0x00000560


	//   ....[13]....
        /*0c14*/ 	.word	0x000005f0


	//   ....[14]....
        /*0c18*/ 	.word	0x00000620


	//   ....[15]....
        /*0c1c*/ 	.word	0x00000640


	//   ....[16]....
        /*0c20*/ 	.word	0x000006a0


	//   ....[17]....
        /*0c24*/ 	.word	0x00002970


	//   ....[18]....
        /*0c28*/ 	.word	0x00002990


	//   ....[19]....
        /*0c2c*/ 	.word	0x00002b50


	//   ....[20]....
        /*0c30*/ 	.word	0x00002b60


	//   ....[21]....
        /*0c34*/ 	.word	0x00002d00


	//   ....[22]....
        /*0c38*/ 	.word	0x00002d20


	//   ....[23]....
        /*0c3c*/ 	.word	0x00002ec0


	//   ....[24]....
        /*0c40*/ 	.word	0x00002ed0


	//   ....[25]....
        /*0c44*/ 	.word	0x00003410


	//   ....[26]....
        /*0c48*/ 	.word	0x00003440


	//   ....[27]....
        /*0c4c*/ 	.word	0x00003460


	//   ....[28]....
        /*0c50*/ 	.word	0x00003470


	//   ....[29]....
        /*0c54*/ 	.word	0x00003670


	//   ....[30]....
        /*0c58*/ 	.word	0x00003690


	//   ....[31]....
        /*0c5c*/ 	.word	0x00003780


	//   ....[32]....
        /*0c60*/ 	.word	0x00003960


	//   ....[33]....
        /*0c64*/ 	.word	0x00004970


	//   ....[34]....
        /*0c68*/ 	.word	0x00004990


	//   ....[35]....
        /*0c6c*/ 	.word	0x00004a90


	//   ....[36]....
        /*0c70*/ 	.word	0x00004aa0


	//   ....[37]....
        /*0c74*/ 	.word	0x000051b0


	//   ....[38]....
        /*0c78*/ 	.word	0x000051c0


	//   ....[39]....
        /*0c7c*/ 	.word	0x000051f0


	//   ....[40]....
        /*0c80*/ 	.word	0x00005200


	//   ....[41]....
        /*0c84*/ 	.word	0x00006af0


	//   ....[42]....
        /*0c88*/ 	.word	0x00006b00


	//   ....[43]....
        /*0c8c*/ 	.word	0x00006b30


	//   ....[44]....
        /*0c90*/ 	.word	0x00006b40


	//   ....[45]....
        /*0c94*/ 	.word	0x00007d20


	//   ....[46]....
        /*0c98*/ 	.word	0x00007d40


	//   ....[47]....
        /*0c9c*/ 	.word	0x00007e50


	//   ....[48]....
        /*0ca0*/ 	.word	0x00007e70


	//   ....[49]....
        /*0ca4*/ 	.word	0x00008210


	//   ....[50]....
        /*0ca8*/ 	.word	0x00008230


	//   ....[51]....
        /*0cac*/ 	.word	0x00008250


	//   ....[52]....
        /*0cb0*/ 	.word	0x00008270


	//   ....[53]....
        /*0cb4*/ 	.word	0x00009eb0


	//   ....[54]....
        /*0cb8*/ 	.word	0x00009ee0


	//   ....[55]....
        /*0cbc*/ 	.word	0x00009f00


	//   ....[56]....
        /*0cc0*/ 	.word	0x00009f10


	//   ....[57]....
        /*0cc4*/ 	.word	0x0000b7c0


	//   ....[58]....
        /*0cc8*/ 	.word	0x0000b7d0


	//   ....[59]....
        /*0ccc*/ 	.word	0x0000b7f0


	//   ....[60]....
        /*0cd0*/ 	.word	0x0000b800


	//   ....[61]....
        /*0cd4*/ 	.word	0x0000bbb0


	//   ....[62]....
        /*0cd8*/ 	.word	0x0000bbd0


	//   ....[63]....
        /*0cdc*/ 	.word	0x0000bd90


	//   ....[64]....
        /*0ce0*/ 	.word	0x0000bda0


	//   ....[65]....
        /*0ce4*/ 	.word	0x0000bf50


	//   ....[66]....
        /*0ce8*/ 	.word	0x0000bf70


	//   ....[67]....
        /*0cec*/ 	.word	0x0000c120


	//   ....[68]....
        /*0cf0*/ 	.word	0x0000c130


	//   ....[69]....
        /*0cf4*/ 	.word	0x0000c4d0


	//   ....[70]....
        /*0cf8*/ 	.word	0x0000c4f0


	//   ....[71]....
        /*0cfc*/ 	.word	0x0000d140


	//   ....[72]....
        /*0d00*/ 	.word	0x0000d150


	//   ....[73]....
        /*0d04*/ 	.word	0x0000e4f0


	//   ....[74]....
        /*0d08*/ 	.word	0x0000e510


	//   ....[75]....
        /*0d0c*/ 	.word	0x0000e6e0


	//   ....[76]....
        /*0d10*/ 	.word	0x0000e6f0


	//   ....[77]....
        /*0d14*/ 	.word	0x0000e8a0


	//   ....[78]....
        /*0d18*/ 	.word	0x0000e8c0


	//   ....[79]....
        /*0d1c*/ 	.word	0x0000ea70


	//   ....[80]....
        /*0d20*/ 	.word	0x0000ea80


	//   ....[81]....
        /*0d24*/ 	.word	0x0000ecf0


	//   ....[82]....
        /*0d28*/ 	.word	0x0000ed10


	//   ....[83]....
        /*0d2c*/ 	.word	0x0000ee40


	//   ....[84]....
        /*0d30*/ 	.word	0x0000ee80


	//   ....[85]....
        /*0d34*/ 	.word	0x0000eeb0


	//   ....[86]....
        /*0d38*/ 	.word	0x0000eee0


	//   ....[87]....
        /*0d3c*/ 	.word	0x0000ef10


	//   ....[88]....
        /*0d40*/ 	.word	0x0000ef40


	//   ....[89]....
        /*0d44*/ 	.word	0x0000f0a0


	//   ....[90]....
        /*0d48*/ 	.word	0x0000f0e0


	//   ....[91]....
        /*0d4c*/ 	.word	0x0000f110


	//   ....[92]....
        /*0d50*/ 	.word	0x0000f140


	//   ....[93]....
        /*0d54*/ 	.word	0x0000f170


	//   ....[94]....
        /*0d58*/ 	.word	0x0000f1a0


	//   ....[95]....
        /*0d5c*/ 	.word	0x0000f230


	//   ....[96]....
        /*0d60*/ 	.word	0x0000f260


	//   ....[97]....
        /*0d64*/ 	.word	0x0000f270


	//   ....[98]....
        /*0d68*/ 	.word	0x0000f2d0


	//   ....[99]....
        /*0d6c*/ 	.word	0x0000f8b0


	//   ....[100]....
        /*0d70*/ 	.word	0x0000f910


	//   ....[101]....
        /*0d74*/ 	.word	0x0000f960


	//   ....[102]....
        /*0d78*/ 	.word	0x0000f9b0


	//   ....[103]....
        /*0d7c*/ 	.word	0x0000fa00


	//   ....[104]....
        /*0d80*/ 	.word	0x0000fa70


	//   ....[105]....
        /*0d84*/ 	.word	0x0000fac0


	//   ....[106]....
        /*0d88*/ 	.word	0x0000fb20


	//   ....[107]....
        /*0d8c*/ 	.word	0x0000fb90


	//   ....[108]....
        /*0d90*/ 	.word	0x0000fbf0


	//   ....[109]....
        /*0d94*/ 	.word	0x0000fc60


	//   ....[110]....
        /*0d98*/ 	.word	0x0000fcd0


	//   ....[111]....
        /*0d9c*/ 	.word	0x0000fd40


	//   ....[112]....
        /*0da0*/ 	.word	0x0000fda0


	//   ....[113]....
        /*0da4*/ 	.word	0x0000fe10


	//   ....[114]....
        /*0da8*/ 	.word	0x0000fe80


	//   ....[115]....
        /*0dac*/ 	.word	0x0000fef0


	//   ....[116]....
        /*0db0*/ 	.word	0x0000ff50


	//   ....[117]....
        /*0db4*/ 	.word	0x0000ffc0


	//   ....[118]....
        /*0db8*/ 	.word	0x00010030


	//   ....[119]....
        /*0dbc*/ 	.word	0x000101a0


	//   ....[120]....
        /*0dc0*/ 	.word	0x00010200


	//   ....[121]....
        /*0dc4*/ 	.word	0x00010260


	//   ....[122]....
        /*0dc8*/ 	.word	0x000102b0


	//   ....[123]....
        /*0dcc*/ 	.word	0x00010300


	//   ....[124]....
        /*0dd0*/ 	.word	0x00010350


	//   ....[125]....
        /*0dd4*/ 	.word	0x000103c0


	//   ....[126]....
        /*0dd8*/ 	.word	0x00010430


	//   ....[127]....
        /*0ddc*/ 	.word	0x000104a0


	//   ....[128]....
        /*0de0*/ 	.word	0x00010620


	//   ....[129]....
        /*0de4*/ 	.word	0x00010680


	//   ....[130]....
        /*0de8*/ 	.word	0x000106d0


	//   ....[131]....
        /*0dec*/ 	.word	0x00010710


	//   ....[132]....
        /*0df0*/ 	.word	0x00010760


	//   ....[133]....
        /*0df4*/ 	.word	0x000107a0


	//   ....[134]....
        /*0df8*/ 	.word	0x000107f0


	//   ....[135]....
        /*0dfc*/ 	.word	0x00010840


	//   ....[136]....
        /*0e00*/ 	.word	0x00010890


	//   ....[137]....
        /*0e04*/ 	.word	0x000108e0


	//   ....[138]....
        /*0e08*/ 	.word	0x00010950


	//   ....[139]....
        /*0e0c*/ 	.word	0x000109c0


	//   ....[140]....
        /*0e10*/ 	.word	0x00010a30


	//   ....[141]....
        /*0e14*/ 	.word	0x00010a90


	//   ....[142]....
        /*0e18*/ 	.word	0x00010b00


	//   ....[143]....
        /*0e1c*/ 	.word	0x00010b70


	//   ....[144]....
        /*0e20*/ 	.word	0x00010be0


	//   ....[145]....
        /*0e24*/ 	.word	0x00010c40


	//   ....[146]....
        /*0e28*/ 	.word	0x00010cb0


	//   ....[147]....
        /*0e2c*/ 	.word	0x00010d20


	//   ....[148]....
        /*0e30*/ 	.word	0x00010d90


	//   ....[149]....
        /*0e34*/ 	.word	0x00010df0


	//   ....[150]....
        /*0e38*/ 	.word	0x00010e60


	//   ....[151]....
        /*0e3c*/ 	.word	0x00010ed0


	//   ....[152]....
        /*0e40*/ 	.word	0x00010f40


	//   ....[153]....
        /*0e44*/ 	.word	0x00010fa0


	//   ....[154]....
        /*0e48*/ 	.word	0x00011010


	//   ....[155]....
        /*0e4c*/ 	.word	0x00011080


	//   ....[156]....
        /*0e50*/ 	.word	0x000110f0


	//   ....[157]....
        /*0e54*/ 	.word	0x00011150


	//   ....[158]....
        /*0e58*/ 	.word	0x000111c0


	//   ....[159]....
        /*0e5c*/ 	.word	0x00011230


	//   ....[160]....
        /*0e60*/ 	.word	0x00011280


	//   ....[161]....
        /*0e64*/ 	.word	0x000112c0


	//   ....[162]....
        /*0e68*/ 	.word	0x00011310


	//   ....[163]....
        /*0e6c*/ 	.word	0x00011360


	//   ....[164]....
        /*0e70*/ 	.word	0x000113b0


	//   ....[165]....
        /*0e74*/ 	.word	0x00011420


	//   ....[166]....
        /*0e78*/ 	.word	0x00011470


	//   ....[167]....
        /*0e7c*/ 	.word	0x000114c0


	//   ....[168]....
        /*0e80*/ 	.word	0x00011510


	//   ....[169]....
        /*0e84*/ 	.word	0x00011560


	//   ....[170]....
        /*0e88*/ 	.word	0x000115b0


	//   ....[171]....
        /*0e8c*/ 	.word	0x00011620


	//   ....[172]....
        /*0e90*/ 	.word	0x00011670


	//   ....[173]....
        /*0e94*/ 	.word	0x000116d0


	//   ....[174]....
        /*0e98*/ 	.word	0x00011730


	//   ....[175]....
        /*0e9c*/ 	.word	0x000117a0


	//----- nvinfo : EIATTR_EXIT_INSTR_OFFSETS
	.align		4
.L_434:
        /*0ea0*/ 	.byte	0x04, 0x1c
        /*0ea2*/ 	.short	(.L_436 - .L_435)


	//   ....[0]....
.L_435:
        /*0ea4*/ 	.word	0x00000c10


	//   ....[1]....
        /*0ea8*/ 	.word	0x0000f870


	//----- nvinfo : EIATTR_MAX_THREADS
	.align		4
.L_436:
        /*0eac*/ 	.byte	0x04, 0x05
        /*0eae*/ 	.short	(.L_438 - .L_437)
.L_437:
        /*0eb0*/ 	.word	0x00000100
        /*0eb4*/ 	.word	0x00000001
        /*0eb8*/ 	.word	0x00000001


	//----- nvinfo : EIATTR_CRS_STACK_SIZE
	.align		4
.L_438:
        /*0ebc*/ 	.byte	0x04, 0x1e
        /*0ebe*/ 	.short	(.L_440 - .L_439)
.L_439:
        /*0ec0*/ 	.word	0x00000000
.L_440:


//--------------------- .nv.info._ZN7cutlass13device_kernelIN5flash19enable_sm80_to_sm89INS1_16FlashAttnFwdSm80INS1_25CollectiveMainloopFwdSm80ILi8ELi1ELb0EN4cute5tupleIJNS5_1CILi128EEENS7_ILi48EEENS7_ILi256EEEEEELi256ENS_6half_tEfNS_4arch4Sm80ELb0ELb0ELb0ELb1ELb1ELb1ELb1ELb1EEENS1_21CollectiveEpilogueFwdINS6_IJS8_SA_S9_EEENS6_IJNS7_ILi1EEESI_SI_EEESC_SE_Li256ELb1ELb1ELb1ELb0EEENS1_36VarlenDynamicPersistentTileSchedulerILi128ELi48ELi256ELi256ELb1ELb1ELb0ELb0ELb1ELb1EEEEEEEEEvNT_6ParamsE --------------------------
	.section	.nv.info._ZN7cutlass13device_kernelIN5flash19enable_sm80_to_sm89INS1_16FlashAttnFwdSm80INS1_25CollectiveMainloopFwdSm80ILi8ELi1ELb0EN4cute5tupleIJNS5_1CILi128EEENS7_ILi48EEENS7_ILi256EEEEEELi256ENS_6half_tEfNS_4arch4Sm80ELb0ELb0ELb0ELb1ELb1ELb1ELb1ELb1EEENS1_21CollectiveEpilogueFwdINS6_IJS8_SA_S9_EEENS6_IJNS7_ILi1EEESI_SI_EEESC_SE_Li256ELb1ELb1ELb1ELb0EEENS1_36VarlenDynamicPersistentTileSchedulerILi128ELi48ELi256ELi256ELb1ELb1ELb0ELb0ELb1ELb1EEEEEEEEEvNT_6ParamsE,"",@"SHT_CUDA_INFO"
	.sectionflags	@""
	.align	4


	//----- nvinfo : EIATTR_CUDA_API_VERSION
	.align		4
        /*0000*/ 	.byte	0x04, 0x37
        /*0002*/ 	.short	(.L_442 - .L_441)
.L_441:
        /*0004*/ 	.word	0x00000082


	//----- nvinfo : EIATTR_SW2861232_WAR
	.align		4
.L_442:
        /*0008*/ 	.byte	0x01, 0x35
	.zero		2


	//----- nvinfo : EIATTR_PARAM_CBANK
	.align		4
        /*000c*/ 	.byte	0x04, 0x0a
        /*000e*/ 	.short	(.L_444 - .L_443)
	.align		4
.L_443:
        /*0010*/ 	.word	index@(.nv.constant0._ZN7cutlass13device_kernelIN5flash19enable_sm80_to_sm89INS1_16FlashAttnFwdSm80INS1_25CollectiveMainloopFwdSm80ILi8ELi1ELb0EN4cute5tupleIJNS5_1CILi128EEENS7_ILi48EEENS7_ILi256EEEEEELi256ENS_6half_tEfNS_4arch4Sm80ELb0ELb0ELb0ELb1ELb1ELb1ELb1ELb1EEENS1_21CollectiveEpilogueFwdINS6_IJS8_SA_S9_EEENS6_IJNS7_ILi1EEESI_SI_EEESC_SE_Li256ELb1ELb1ELb1ELb0EEENS1_36VarlenDynamicPersistentTileSchedulerILi128ELi48ELi256ELi256ELb1ELb1ELb0ELb0ELb1ELb1EEEEEEEEEvNT_6ParamsE)
        /*0014*/ 	.short	0x0160
        /*0016*/ 	.short	0x0438


	//----- nvinfo : EIATTR_CBANK_PARAM_SIZE
	.align		4
.L_444:
        /*0018*/ 	.byte	0x03, 0x19
        /*001a*/ 	.short	0x0438


	//----- nvinfo : EIATTR_KPARAM_INFO
	.align		4
        /*001c*/ 	.byte	0x04, 0x17
        /*001e*/ 	.short	(.L_446 - .L_445)
.L_445:
        /*0020*/ 	.word	0x00000000
        /*0024*/ 	.short	0x0000
        /*0026*/ 	.short	0x0000
        /*0028*/ 	.byte	0x00, 0xf0, 0xe1, 0x10


	//----- nvinfo : EIATTR_MAXREG_COUNT
	.align		4
.L_446:
        /*002c*/ 	.byte	0x03, 0x1b
        /*002e*/ 	.short	0x00ff


	//----- nvinfo : EIATTR_NUM_BARRIERS
	.align		4
        /*0030*/ 	.byte	0x02, 0x4c
        /*0032*/ 	.byte	0x06
	.zero		1


	//----- nvinfo : EIATTR_ANNOTATIONS
	.align		4
        /*0034*/ 	.byte	0x04, 0x55
        /*0036*/ 	.short	(.L_448 - .L_447)


	//   ....[0]....
.L_447:
        /* <DEDUP_REMOVED lines=159> */


	//----- nvinfo : EIATTR_MERCURY_ISA_VERSION
	.align		4
.L_448:
        /*0a18*/ 	.byte	0x03, 0x5f
        /*0a1a*/ 	.short	0x0000


	//----- nvinfo : EIATTR_INT_WARP_WIDE_INSTR_OFFSETS
	.align		4
        /*0a1c*/ 	.byte	0x04, 0x31
        /*0a1e*/ 	.short	(.L_450 - .L_449)


	//   ....[0]....
.L_449:
        /*0a20*/ 	.word	0x000170a0


	//   ....[1]....
        /*0a24*/ 	.word	0x00017110


	//----- nvinfo : EIATTR_COOP_GROUP_MASK_REGIDS
	.align		4
.L_450:
        /*0a28*/ 	.byte	0x04, 0x29
        /*0a2a*/ 	.short	(.L_452 - .L_451)


	//   ....[0]....
.L_451:
        /*0a2c*/ 	.word	0xffffffff


	//   ....[1]....
        /*0a30*/ 	.word	0xffffffff


	//   ....[2]....
        /*0a34*/ 	.word	0xffffffff


	//   ....[3]....
        /*0a38*/ 	.word	0xffffffff


	//   ....[4]....
        /*0a3c*/ 	.word	0xffffffff


	//   ....[5]....
        /*0a40*/ 	.word	0xffffffff


	//   ....[6]....
        /*0a44*/ 	.word	0xffffffff


	//   ....[7]....
        /*0a48*/ 	.word	0xffffffff


	//   ....[8]....
        /*0a4c*/ 	.word	0xffffffff


	//   ....[9]....
        /*0a50*/ 	.word	0xffffffff


	//   ....[10]....
        /*0a54*/ 	.word	0xffffffff


	//   ....[11]....
        /*0a58*/ 	.word	0xffffffff


	//   ....[12]....
        /*0a5c*/ 	.word	0xffffffff


	//   ....[13]....
        /*0a60*/ 	.word	0xffffffff


	//   ....[14]....
        /*0a64*/ 	.word	0xffffffff


	//   ....[15]....
        /*0a68*/ 	.word	0xffffffff


	//   ....[16]....
        /*0a6c*/ 	.word	0xffffffff


	//   ....[17]....
        /*0a70*/ 	.word	0xffffffff


	//   ....[18]....
        /*0a74*/ 	.word	0xffffffff


	//   ....[19]....
        /*0a78*/ 	.word	0xffffffff


	//   ....[20]....
        /*0a7c*/ 	.word	0xffffffff


	//   ....[21]....
        /*0a80*/ 	.word	0xffffffff


	//   ....[22]....
        /*0a84*/ 	.word	0xffffffff


	//   ....[23]....
        /*0a88*/ 	.word	0xffffffff


	//   ....[24]....
        /*0a8c*/ 	.word	0xffffffff


	//   ....[25]....
        /*0a90*/ 	.word	0xffffffff


	//   ....[26]....
        /*0a94*/ 	.word	0xffffffff


	//   ....[27]....
        /*0a98*/ 	.word	0xffffffff


	//   ....[28]....
        /*0a9c*/ 	.word	0xffffffff


	//   ....[29]....
        /*0aa0*/ 	.word	0xffffffff


	//   ....[30]....
        /*0aa4*/ 	.word	0xffffffff


	//   ....[31]....
        /*0aa8*/ 	.word	0xffffffff


	//   ....[32]....
        /*0aac*/ 	.word	0xffffffff


	//   ....[33]....
        /*0ab0*/ 	.word	0xffffffff


	//   ....[34]....
        /*0ab4*/ 	.word	0xffffffff


	//   ....[35]....
        /*0ab8*/ 	.word	0xffffffff


	//   ....[36]....
        /*0abc*/ 	.word	0xffffffff


	//   ....[37]....
        /*0ac0*/ 	.word	0xffffffff


	//   ....[38]....
        /*0ac4*/ 	.word	0xffffffff


	//   ....[39]....
        /*0ac8*/ 	.word	0xffffffff


	//   ....[40]....
        /*0acc*/ 	.word	0xffffffff


	//   ....[41]....
        /*0ad0*/ 	.word	0xffffffff


	//   ....[42]....
        /*0ad4*/ 	.word	0xffffffff


	//   ....[43]....
        /*0ad8*/ 	.word	0xffffffff


	//   ....[44]....
        /*0adc*/ 	.word	0xffffffff


	//   ....[45]....
        /*0ae0*/ 	.word	0xffffffff


	//   ....[46]....
        /*0ae4*/ 	.word	0xffffffff


	//   ....[47]....
        /*0ae8*/ 	.word	0xffffffff


	//   ....[48]....
        /*0aec*/ 	.word	0xffffffff


	//   ....[49]....
        /*0af0*/ 	.word	0xffffffff


	//   ....[50]....
        /*0af4*/ 	.word	0xffffffff


	//   ....[51]....
        /*0af8*/ 	.word	0xffffffff


	//   ....[52]....
        /*0afc*/ 	.word	0xffffffff


	//   ....[53]....
        /*0b00*/ 	.word	0xffffffff


	//   ....[54]....
        /*0b04*/ 	.word	0xffffffff


	//   ....[55]....
        /*0b08*/ 	.word	0xffffffff


	//   ....[56]....
        /*0b0c*/ 	.word	0xffffffff


	//   ....[57]....
        /*0b10*/ 	.word	0xffffffff


	//   ....[58]....
        /*0b14*/ 	.word	0xffffffff


	//   ....[59]....
        /*0b18*/ 	.word	0xffffffff


	//   ....[60]....
        /*0b1c*/ 	.word	0xffffffff


	//   ....[61]....
        /*0b20*/ 	.word	0xffffffff


	//   ....[62]....
        /*0b24*/ 	.word	0xffffffff


	//   ....[63]....
        /*0b28*/ 	.word	0xffffffff


	//   ....[64]....
        /*0b2c*/ 	.word	0xffffffff


	//   ....[65]....
        /*0b30*/ 	.word	0xffffffff


	//   ....[66]....
        /*0b34*/ 	.word	0xffffffff


	//   ....[67]....
        /*0b38*/ 	.word	0xffffffff


	//   ....[68]....
        /*0b3c*/ 	.word	0xffffffff


	//   ....[69]....
        /*0b40*/ 	.word	0xffffffff


	//   ....[70]....
        /*0b44*/ 	.word	0xffffffff


	//   ....[71]....
        /*0b48*/ 	.word	0xffffffff


	//   ....[72]....
        /*0b4c*/ 	.word	0xffffffff


	//   ....[73]....
        /*0b50*/ 	.word	0xffffffff


	//   ....[74]....
        /*0b54*/ 	.word	0xffffffff


	//   ....[75]....
        /*0b58*/ 	.word	0xffffffff


	//   ....[76]....
        /*0b5c*/ 	.word	0xffffffff


	//   ....[77]....
        /*0b60*/ 	.word	0xffffffff


	//   ....[78]....
        /*0b64*/ 	.word	0xffffffff


	//   ....[79]....
        /*0b68*/ 	.word	0xffffffff


	//   ....[80]....
        /*0b6c*/ 	.word	0xffffffff


	//   ....[81]....
        /*0b70*/ 	.word	0xffffffff


	//   ....[82]....
        /*0b74*/ 	.word	0xffffffff


	//   ....[83]....
        /*0b78*/ 	.word	0xffffffff


	//   ....[84]....
        /*0b7c*/ 	.word	0xffffffff


	//   ....[85]....
        /*0b80*/ 	.word	0xffffffff


	//   ....[86]....
        /*0b84*/ 	.word	0xffffffff


	//   ....[87]....
        /*0b88*/ 	.word	0xffffffff


	//   ....[88]....
        /*0b8c*/ 	.word	0xffffffff


	//   ....[89]....
        /*0b90*/ 	.word	0xffffffff


	//   ....[90]....
        /*0b94*/ 	.word	0xffffffff


	//   ....[91]....
        /*0b98*/ 	.word	0xffffffff


	//   ....[92]....
        /*0b9c*/ 	.word	0xffffffff


	//   ....[93]....
        /*0ba0*/ 	.word	0xffffffff


	//   ....[94]....
        /*0ba4*/ 	.word	0xffffffff


	//   ....[95]....
        /*0ba8*/ 	.word	0xffffffff


	//   ....[96]....
        /*0bac*/ 	.word	0xffffffff


	//   ....[97]....
        /*0bb0*/ 	.word	0xffffffff


	//   ....[98]....
        /*0bb4*/ 	.word	0xffffffff


	//   ....[99]....
        /*0bb8*/ 	.word	0xffffffff


	//   ....[100]....
        /*0bbc*/ 	.word	0xffffffff


	//   ....[101]....
        /*0bc0*/ 	.word	0xffffffff


	//   ....[102]....
        /*0bc4*/ 	.word	0xffffffff


	//   ....[103]....
        /*0bc8*/ 	.word	0xffffffff


	//   ....[104]....
        /*0bcc*/ 	.word	0xffffffff


	//   ....[105]....
        /*0bd0*/ 	.word	0xffffffff


	//   ....[106]....
        /*0bd4*/ 	.word	0xffffffff


	//   ....[107]....
        /*0bd8*/ 	.word	0xffffffff


	//   ....[108]....
        /*0bdc*/ 	.word	0xffffffff


	//   ....[109]....
        /*0be0*/ 	.word	0xffffffff


	//   ....[110]....
        /*0be4*/ 	.word	0xffffffff


	//   ....[111]....
        /*0be8*/ 	.word	0xffffffff


	//   ....[112]....
        /*0bec*/ 	.word	0xffffffff


	//   ....[113]....
        /*0bf0*/ 	.word	0xffffffff


	//   ....[114]....
        /*0bf4*/ 	.word	0xffffffff


	//   ....[115]....
        /*0bf8*/ 	.word	0xffffffff


	//   ....[116]....
        /*0bfc*/ 	.word	0xffffffff


	//   ....[117]....
        /*0c00*/ 	.word	0xffffffff


	//   ....[118]....
        /*0c04*/ 	.word	0xffffffff


	//   ....[119]....
        /*0c08*/ 	.word	0xffffffff


	//   ....[120]....
        /*0c0c*/ 	.word	0xffffffff


	//   ....[121]....
        /*0c10*/ 	.word	0xffffffff


	//   ....[122]....
        /*0c14*/ 	.word	0xffffffff


	//   ....[123]....
        /*0c18*/ 	.word	0xffffffff


	//   ....[124]....
        /*0c1c*/ 	.word	0xffffffff


	//   ....[125]....
        /*0c20*/ 	.word	0xffffffff


	//   ....[126]....
        /*0c24*/ 	.word	0xffffffff


	//   ....[127]....
        /*0c28*/ 	.word	0xffffffff


	//   ....[128]....
        /*0c2c*/ 	.word	0xffffffff


	//   ....[129]....
        /*0c30*/ 	.word	0xffffffff


	//   ....[130]....
        /*0c34*/ 	.word	0xffffffff


	//   ....[131]....
        /*0c38*/ 	.word	0xffffffff


	//   ....[132]....
        /*0c3c*/ 	.word	0xffffffff


	//   ....[133]....
        /*0c40*/ 	.word	0xffffffff


	//   ....[134]....
        /*0c44*/ 	.word	0xffffffff


	//   ....[135]....
        /*0c48*/ 	.word	0xffffffff


	//   ....[136]....
        /*0c4c*/ 	.word	0xffffffff


	//   ....[137]....
        /*0c50*/ 	.word	0xffffffff


	//   ....[138]....
        /*0c54*/ 	.word	0xffffffff


	//   ....[139]....
        /*0c58*/ 	.word	0xffffffff


	//   ....[140]....
        /*0c5c*/ 	.word	0xffffffff


	//   ....[141]....
        /*0c60*/ 	.word	0xffffffff


	//   ....[142]....
        /*0c64*/ 	.word	0xffffffff


	//   ....[143]....
        /*0c68*/ 	.word	0xffffffff


	//   ....[144]....
        /*0c6c*/ 	.word	0xffffffff


	//   ....[145]....
        /*0c70*/ 	.word	0xffffffff


	//   ....[146]....
        /*0c74*/ 	.word	0xffffffff


	//   ....[147]....
        /*0c78*/ 	.word	0xffffffff


	//   ....[148]....
        /*0c7c*/ 	.word	0xffffffff


	//   ....[149]....
        /*0c80*/ 	.word	0xffffffff


	//   ....[150]....
        /*0c84*/ 	.word	0xffffffff


	//   ....[151]....
        /*0c88*/ 	.word	0xffffffff


	//   ....[152]....
        /*0c8c*/ 	.word	0xffffffff


	//   ....[153]....
        /*0c90*/ 	.word	0xffffffff


	//   ....[154]....
        /*0c94*/ 	.word	0xffffffff


	//   ....[155]....
        /*0c98*/ 	.word	0xffffffff


	//   ....[156]....
        /*0c9c*/ 	.word	0xffffffff


	//   ....[157]....
        /*0ca0*/ 	.word	0xffffffff


	//   ....[158]....
        /*0ca4*/ 	.word	0xffffffff


	//   ....[159]....
        /*0ca8*/ 	.word	0xffffffff


	//   ....[160]....
        /*0cac*/ 	.word	0xffffffff


	//   ....[161]....
        /*0cb0*/ 	.word	0xffffffff


	//   ....[162]....
        /*0cb4*/ 	.word	0xffffffff


	//   ....[163]....
        /*0cb8*/ 	.word	0xffffffff


	//   ....[164]....
        /*0cbc*/ 	.word	0xffffffff


	//   ....[165]....
        /*0cc0*/ 	.word	0xffffffff


	//   ....[166]....
        /*0cc4*/ 	.word	0xffffffff


	//   ....[167]....
        /*0cc8*/ 	.word	0xffffffff


	//   ....[168]....
        /*0ccc*/ 	.word	0xffffffff


	//   ....[169]....
        /*0cd0*/ 	.word	0xffffffff


	//   ....[170]....
        /*0cd4*/ 	.word	0xffffffff


	//   ....[171]....
        /*0cd8*/ 	.word	0xffffffff


	//   ....[172]....
        /*0cdc*/ 	.word	0xffffffff


	//   ....[173]....
        /*0ce0*/ 	.word	0xffffffff


	//   ....[174]....
        /*0ce4*/ 	.word	0xffffffff


	//   ....[175]....
        /*0ce8*/ 	.word	0xffffffff


	//   ....[176]....
        /*0cec*/ 	.word	0xffffffff


	//   ....[177]....
        /*0cf0*/ 	.word	0xffffffff


	//   ....[178]....
        /*0cf4*/ 	.word	0xffffffff


	//   ....[179]....
        /*0cf8*/ 	.word	0xffffffff


	//   ....[180]....
        /*0cfc*/ 	.word	0xffffffff


	//   ....[181]....
        /*0d00*/ 	.word	0xffffffff


	//   ....[182]....
        /*0d04*/ 	.word	0xffffffff


	//   ....[183]....
        /*0d08*/ 	.word	0xffffffff


	//   ....[184]....
        /*0d0c*/ 	.word	0xffffffff


	//   ....[185]....
        /*0d10*/ 	.word	0xffffffff


	//   ....[186]....
        /*0d14*/ 	.word	0xffffffff


	//   ....[187]....
        /*0d18*/ 	.word	0xffffffff


	//   ....[188]....
        /*0d1c*/ 	.word	0xffffffff


	//   ....[189]....
        /*0d20*/ 	.word	0xffffffff


	//   ....[190]....
        /*0d24*/ 	.word	0xffffffff


	//   ....[191]....
        /*0d28*/ 	.word	0xffffffff


	//   ....[192]....
        /*0d2c*/ 	.word	0xffffffff


	//   ....[193]....
        /*0d30*/ 	.word	0xffffffff


	//   ....[194]....
        /*0d34*/ 	.word	0xffffffff


	//   ....[195]....
        /*0d38*/ 	.word	0xffffffff


	//   ....[196]....
        /*0d3c*/ 	.word	0xffffffff


	//   ....[197]....
        /*0d40*/ 	.word	0xffffffff


	//   ....[198]....
        /*0d44*/ 	.word	0xffffffff


	//   ....[199]....
        /*0d48*/ 	.word	0xffffffff


	//   ....[200]....
        /*0d4c*/ 	.word	0xffffffff


	//   ....[201]....
        /*0d50*/ 	.word	0xffffffff


	//   ....[202]....
        /*0d54*/ 	.word	0xffffffff


	//   ....[203]....
        /*0d58*/ 	.word	0xffffffff


	//----- nvinfo : EIATTR_COOP_GROUP_INSTR_OFFSETS
	.align		4
.L_452:
        /*0d5c*/ 	.byte	0x04, 0x28
        /*0d5e*/ 	.short	(.L_454 - .L_453)


	//   ....[0]....
.L_453:
        /*0d60*/ 	.word	0x00000050


	//   ....[1]....
        /*0d64*/ 	.word	0x00000200


	//   ....[2]....
        /*0d68*/ 	.word	0x00000230


	//   ....[3]....
        /*0d6c*/ 	.word	0x00000260


	//   ....[4]....
        /*0d70*/ 	.word	0x00000290


	//   ....[5]....
        /*0d74*/ 	.word	0x000002c0


	//   ....[6]....
        /*0d78*/ 	.word	0x000002f0


	//   ....[7]....
        /*0d7c*/ 	.word	0x00000460


	//   ....[8]....
        /*0d80*/ 	.word	0x000004a0


	//   ....[9]....
        /*0d84*/ 	.word	0x000004d0


	//   ....[10]....
        /*0d88*/ 	.word	0x00000500


	//   ....[11]....
        /*0d8c*/ 	.word	0x00000530


	//   ....[12]....
        /*0d90*/ 	.word	0x00000560


	//   ....[13]....
        /*0d94*/ 	.word	0x000005f0


	//   ....[14]....
        /*0d98*/ 	.word	0x00000620


	//   ....[15]....
        /*0d9c*/ 	.word	0x00000640


	//   ....[16]....
        /*0da0*/ 	.word	0x000006a0


	//   ....[17]....
        /*0da4*/ 	.word	0x00003fd0


	//   ....[18]....
        /*0da8*/ 	.word	0x00004060


	//   ....[19]....
        /*0dac*/ 	.word	0x00005070


	//   ....[20]....
        /*0db0*/ 	.word	0x00005080


	//   ....[21]....
        /*0db4*/ 	.word	0x00006590


	//   ....[22]....
        /*0db8*/ 	.word	0x00006600


	//   ....[23]....
        /*0dbc*/ 	.word	0x000076a0


	//   ....[24]....
        /*0dc0*/ 	.word	0x000076b0


	//   ....[25]....
        /*0dc4*/ 	.word	0x00008650


	//   ....[26]....
        /*0dc8*/ 	.word	0x00008680


	//   ....[27]....
        /*0dcc*/ 	.word	0x00008840


	//   ....[28]....
        /*0dd0*/ 	.word	0x00008860


	//   ....[29]....
        /*0dd4*/ 	.word	0x00008c90


	//   ....[30]....
        /*0dd8*/ 	.word	0x00008d50


	//   ....[31]....
        /*0ddc*/ 	.word	0x00008ef0


	//   ....[32]....
        /*0de0*/ 	.word	0x00008f10


	//   ....[33]....
        /*0de4*/ 	.word	0x00009db0


	//   ....[34]....
        /*0de8*/ 	.word	0x00009dd0


	//   ....[35]....
        /*0dec*/ 	.word	0x00009f60


	//   ....[36]....
        /*0df0*/ 	.word	0x00009f70


	//   ....[37]....
        /*0df4*/ 	.word	0x0000a0e0


	//   ....[38]....
        /*0df8*/ 	.word	0x0000a100


	//   ....[39]....
        /*0dfc*/ 	.word	0x0000a270


	//   ....[40]....
        /*0e00*/ 	.word	0x0000a280


	//   ....[41]....
        /*0e04*/ 	.word	0x0000a6f0


	//   ....[42]....
        /*0e08*/ 	.word	0x0000a710


	//   ....[43]....
        /*0e0c*/ 	.word	0x0000a800


	//   ....[44]....
        /*0e10*/ 	.word	0x0000a810


	//   ....[45]....
        /*0e14*/ 	.word	0x0000aa70


	//   ....[46]....
        /*0e18*/ 	.word	0x0000aab0


	//   ....[47]....
        /*0e1c*/ 	.word	0x0000aaf0


	//   ....[48]....
        /*0e20*/ 	.word	0x0000ab20


	//   ....[49]....
        /*0e24*/ 	.word	0x0000dc60


	//   ....[50]....
        /*0e28*/ 	.word	0x0000dca0


	//   ....[51]....
        /*0e2c*/ 	.word	0x0000dce0


	//   ....[52]....
        /*0e30*/ 	.word	0x0000dd10


	//   ....[53]....
        /*0e34*/ 	.word	0x00011370


	//   ....[54]....
        /*0e38*/ 	.word	0x000113a0


	//   ....[55]....
        /*0e3c*/ 	.word	0x000115a0


	//   ....[56]....
        /*0e40*/ 	.word	0x000115b0


	//   ....[57]....
        /*0e44*/ 	.word	0x00012370


	//   ....[58]....
        /*0e48*/ 	.word	0x00012390


	//   ....[59]....
        /*0e4c*/ 	.word	0x000124f0


	//   ....[60]....
        /*0e50*/ 	.word	0x00012500


	//   ....[61]....
        /*0e54*/ 	.word	0x00012a10


	//   ....[62]....
        /*0e58*/ 	.word	0x00012a40


	//   ....[63]....
        /*0e5c*/ 	.word	0x00012a50


	//   ....[64]....
        /*0e60*/ 	.word	0x00012a80


	//   ....[65]....
        /*0e64*/ 	.word	0x00013c20


	//   ....[66]....
        /*0e68*/ 	.word	0x00013c30


	//   ....[67]....
        /*0e6c*/ 	.word	0x00013d70


	//   ....[68]....
        /*0e70*/ 	.word	0x00013d80


	//   ....[69]....
        /*0e74*/ 	.word	0x00014ac0


	//   ....[70]....
        /*0e78*/ 	.word	0x00014ae0


	//   ....[71]....
        /*0e7c*/ 	.word	0x00014c00


	//   ....[72]....
        /*0e80*/ 	.word	0x00014c10


	//   ....[73]....
        /*0e84*/ 	.word	0x00014ec0


	//   ....[74]....
        /*0e88*/ 	.word	0x00014ef0


	//   ....[75]....
        /*0e8c*/ 	.word	0x00014f10


	//   ....[76]....
        /*0e90*/ 	.word	0x00014f30


	//   ....[77]....
        /*0e94*/ 	.word	0x00016690


	//   ....[78]....
        /*0e98*/ 	.word	0x000166b0


	//   ....[79]....
        /*0e9c*/ 	.word	0x000166d0


	//   ....[80]....
        /*0ea0*/ 	.word	0x000166f0


	//   ....[81]....
        /*0ea4*/ 	.word	0x00017f80


	//   ....[82]....
        /*0ea8*/ 	.word	0x00017fa0


	//   ....[83]....
        /*0eac*/ 	.word	0x00017fc0


	//   ....[84]....
        /*0eb0*/ 	.word	0x00017fe0


	//   ....[85]....
        /*0eb4*/ 	.word	0x00018380


	//   ....[86]....
        /*0eb8*/ 	.word	0x000183a0


	//   ....[87]....
        /*0ebc*/ 	.word	0x00018500


	//   ....[88]....
        /*0ec0*/ 	.word	0x00018510


	//   ....[89]....
        /*0ec4*/ 	.word	0x00018680


	//   ....[90]....
        /*0ec8*/ 	.word	0x000186a0


	//   ....[91]....
        /*0ecc*/ 	.word	0x00018810


	//   ....[92]....
        /*0ed0*/ 	.word	0x00018820


	//   ....[93]....
        /*0ed4*/ 	.word	0x00018bc0


	//   ....[94]....
        /*0ed8*/ 	.word	0x00018be0


	//   ....[95]....
        /*0edc*/ 	.word	0x00019820


	//   ....[96]....
        /*0ee0*/ 	.word	0x00019830


	//   ....[97]....
        /*0ee4*/ 	.word	0x0001acc0


	//   ....[98]....
        /*0ee8*/ 	.word	0x0001ace0


	//   ....[99]....
        /*0eec*/ 	.word	0x0001ae50


	//   ....[100]....
        /*0ef0*/ 	.word	0x0001ae60


	//   ....[101]....
        /*0ef4*/ 	.word	0x0001afd0


	//   ....[102]....
        /*0ef8*/ 	.word	0x0001aff0


	//   ....[103]....
        /*0efc*/ 	.word	0x0001b160


	//   ....[104]....
        /*0f00*/ 	.word	0x0001b170


	//   ....[105]....
        /*0f04*/ 	.word	0x0001b3a0


	//   ....[106]....
        /*0f08*/ 	.word	0x0001b3c0


	//   ....[107]....
        /*0f0c*/ 	.word	0x0001b4f0


	//   ....[108]....
        /*0f10*/ 	.word	0x0001b530


	//   ....[109]....
        /*0f14*/ 	.word	0x0001b560


	//   ....[110]....
        /*0f18*/ 	.word	0x0001b590


	//   ....[111]....
        /*0f1c*/ 	.word	0x0001b5c0


	//   ....[112]....
        /*0f20*/ 	.word	0x0001b5f0


	//   ....[113]....
        /*0f24*/ 	.word	0x0001b750


	//   ....[114]....
        /*0f28*/ 	.word	0x0001b790


	//   ....[115]....
        /*0f2c*/ 	.word	0x0001b7c0


	//   ....[116]....
        /*0f30*/ 	.word	0x0001b7f0


	//   ....[117]....
        /*0f34*/ 	.word	0x0001b820


	//   ....[118]....
        /*0f38*/ 	.word	0x0001b850


	//   ....[119]....
        /*0f3c*/ 	.word	0x0001b8e0


	//   ....[120]....
        /*0f40*/ 	.word	0x0001b910


	//   ....[121]....
        /*0f44*/ 	.word	0x0001b920


	//   ....[122]....
        /*0f48*/ 	.word	0x0001b980


	//   ....[123]....
        /*0f4c*/ 	.word	0x0001bf70


	//   ....[124]....
        /*0f50*/ 	.word	0x0001bfd0


	//   ....[125]....
        /*0f54*/ 	.word	0x0001c030


	//   ....[126]....
        /*0f58*/ 	.word	0x0001c090


	//   ....[127]....
        /*0f5c*/ 	.word	0x0001c0f0


	//   ....[128]....
        /*0f60*/ 	.word	0x0001c160


	//   ....[129]....
        /*0f64*/ 	.word	0x0001c1b0


	//   ....[130]....
        /*0f68*/ 	.word	0x0001c210


	//   ....[131]....
        /*0f6c*/ 	.word	0x0001c280


	//   ....[132]....
        /*0f70*/ 	.word	0x0001c2e0


	//   ....[133]....
        /*0f74*/ 	.word	0x0001c350


	//   ....[134]....
        /*0f78*/ 	.word	0x0001c3c0


	//   ....[135]....
        /*0f7c*/ 	.word	0x0001c430


	//   ....[136]....
        /*0f80*/ 	.word	0x0001c490


	//   ....[137]....
        /*0f84*/ 	.word	0x0001c500


	//   ....[138]....
        /*0f88*/ 	.word	0x0001c570


	//   ....[139]....
        /*0f8c*/ 	.word	0x0001c5e0


	//   ....[140]....
        /*0f90*/ 	.word	0x0001c640


	//   ....[141]....
        /*0f94*/ 	.word	0x0001c6b0


	//   ....[142]....
        /*0f98*/ 	.word	0x0001c710


	//   ....[143]....
        /*0f9c*/ 	.word	0x0001c780


	//   ....[144]....
        /*0fa0*/ 	.word	0x0001c7f0


	//   ....[145]....
        /*0fa4*/ 	.word	0x0001c860


	//   ....[146]....
        /*0fa8*/ 	.word	0x0001c8c0


	//   ....[147]....
        /*0fac*/ 	.word	0x0001c920


	//   ....[148]....
        /*0fb0*/ 	.word	0x0001c980


	//   ....[149]....
        /*0fb4*/ 	.word	0x0001c9d0


	//   ....[150]....
        /*0fb8*/ 	.word	0x0001ca20


	//   ....[151]....
        /*0fbc*/ 	.word	0x0001ca90


	//   ....[152]....
        /*0fc0*/ 	.word	0x0001cb00


	//   ....[153]....
        /*0fc4*/ 	.word	0x0001cb60


	//   ....[154]....
        /*0fc8*/ 	.word	0x0001cbd0


	//   ....[155]....
        /*0fcc*/ 	.word	0x0001cc40


	//   ....[156]....
        /*0fd0*/ 	.word	0x0001ccb0


	//   ....[157]....
        /*0fd4*/ 	.word	0x0001cd10


	//   ....[158]....
        /*0fd8*/ 	.word	0x0001cd60


	//   ....[159]....
        /*0fdc*/ 	.word	0x0001cdb0


	//   ....[160]....
        /*0fe0*/ 	.word	0x0001ce00


	//   ....[161]....
        /*0fe4*/ 	.word	0x0001ce40


	//   ....[162]....
        /*0fe8*/ 	.word	0x0001cea0


	//   ....[163]....
        /*0fec*/ 	.word	0x0001cee0


	//   ....[164]....
        /*0ff0*/ 	.word	0x0001cf30


	//   ....[165]....
        /*0ff4*/ 	.word	0x0001cf70


	//   ....[166]....
        /*0ff8*/ 	.word	0x0001cfe0


	//   ....[167]....
        /*0ffc*/ 	.word	0x0001d050


	//   ....[168]....
        /*1000*/ 	.word	0x0001d0c0


	//   ....[169]....
        /*1004*/ 	.word	0x0001d120


	//   ....[170]....
        /*1008*/ 	.word	0x0001d190


	//   ....[171]....
        /*100c*/ 	.word	0x0001d200


	//   ....[172]....
        /*1010*/ 	.word	0x0001d270


	//   ....[173]....
        /*1014*/ 	.word	0x0001d2d0


	//   ....[174]....
        /*1018*/ 	.word	0x0001d340


	//   ....[175]....
        /*101c*/ 	.word	0x0001d3b0


	//   ....[176]....
        /*1020*/ 	.word	0x0001d420


	//   ....[177]....
        /*1024*/ 	.word	0x0001d480


	//   ....[178]....
        /*1028*/ 	.word	0x0001d4f0


	//   ....[179]....
        /*102c*/ 	.word	0x0001d560


	//   ....[180]....
        /*1030*/ 	.word	0x0001d5d0


	//   ....[181]....
        /*1034*/ 	.word	0x0001d630


	//   ....[182]....
        /*1038*/ 	.word	0x0001d6a0


	//   ....[183]....
        /*103c*/ 	.word	0x0001d710


	//   ....[184]....
        /*1040*/ 	.word	0x0001d780


	//   ....[185]....
        /*1044*/ 	.word	0x0001d7e0


	//   ....[186]....
        /*1048*/ 	.word	0x0001d850


	//   ....[187]....
        /*104c*/ 	.word	0x0001d8c0


	//   ....[188]....
        /*1050*/ 	.word	0x0001d920


	//   ....[189]....
        /*1054*/ 	.word	0x0001d970


	//   ....[190]....
        /*1058*/ 	.word	0x0001d9d0


	//   ....[191]....
        /*105c*/ 	.word	0x0001da30


	//   ....[192]....
        /*1060*/ 	.word	0x0001da90


	//   ....[193]....
        /*1064*/ 	.word	0x0001db00


	//   ....[194]....
        /*1068*/ 	.word	0x0001db60


	//   ....[195]....
        /*106c*/ 	.word	0x0001dbc0


	//   ....[196]....
        /*1070*/ 	.word	0x0001dc20


	//   ....[197]....
        /*1074*/ 	.word	0x0001dc80


	//   ....[198]....
        /*1078*/ 	.word	0x0001dce0


	//   ....[199]....
        /*107c*/ 	.word	0x0001dd50


	//   ....[200]....
        /*1080*/ 	.word	0x0001dda0


	//   ....[201]....
        /*1084*/ 	.word	0x0001de00


	//   ....[202]....
        /*1088*/ 	.word	0x0001de60


	//   ....[203]....
        /*108c*/ 	.word	0x0001ded0


	//----- nvinfo : EIATTR_EXIT_INSTR_OFFSETS
	.align		4
.L_454:
        /*1090*/ 	.byte	0x04, 0x1c
        /*1092*/ 	.short	(.L_456 - .L_455)


	//   ....[0]....
.L_455:
        /*1094*/ 	.word	0x00000c10


	//   ....[1]....
        /*1098*/ 	.word	0x0001bf30


	//----- nvinfo : EIATTR_MAX_THREADS
	.align		4
.L_456:
        /*109c*/ 	.byte	0x04, 0x05
        /*109e*/ 	.short	(.L_458 - .L_457)
.L_457:
        /*10a0*/ 	.word	0x00000100
        /*10a4*/ 	.word	0x00000001
        /*10a8*/ 	.word	0x00000001


	//----- nvinfo : EIATTR_CRS_STACK_SIZE
	.align		4
.L_458:
        /*10ac*/ 	.byte	0x04, 0x1e
        /*10ae*/ 	.short	(.L_460 - .L_459)
.L_459:
        /*10b0*/ 	.word	0x00000000
.L_460:


//--------------------- .nv.info._ZN7cutlass13device_kernelIN5flash19enable_sm80_to_sm89INS1_16FlashAttnFwdSm80INS1_25CollectiveMainloopFwdSm80ILi8ELi1ELb0EN4cute5tupleIJNS5_1CILi128EEENS7_ILi64EEENS7_ILi256EEEEEELi256ENS_6half_tEfNS_4arch4Sm80ELb0ELb1ELb0ELb0ELb1ELb0ELb1ELb1EEENS1_21CollectiveEpilogueFwdINS6_IJS8_SA_S9_EEENS6_IJNS7_ILi1EEESI_SI_EEESC_SE_Li256ELb0ELb1ELb1ELb0EEENS1_19SingleTileSchedulerILb0ELb1ELb1ELi128EEEEEEEEEvNT_6ParamsE --------------------------
	.section	.nv.info._ZN7cutlass13device_kernelIN5flash19enable_sm80_to_sm89INS1_16FlashAttnFwdSm80INS1_25CollectiveMainloopFwdSm80ILi8ELi1ELb0EN4cute5tupleIJNS5_1CILi128EEENS7_ILi64EEENS7_ILi256EEEEEELi256ENS_6half_tEfNS_4arch4Sm80ELb0ELb1ELb0ELb0ELb1ELb0ELb1ELb1EEENS1_21CollectiveEpilogueFwdINS6_IJS8_SA_S9_EEENS6_IJNS7_ILi1EEESI_SI_EEESC_SE_Li256ELb0ELb1ELb1ELb0EEENS1_19SingleTileSchedulerILb0ELb1ELb1ELi128EEEEEEEEEvNT_6ParamsE,"",@"SHT_CUDA_INFO"
	.sectionflags	@""
	.align	4


	//----- nvinfo : EIATTR_CUDA_API_VERSION
	.align		4
        /*0000*/ 	.byte	0x04, 0x37
        /*0002*/ 	.short	(.L_462 - .L_461)
.L_461:
        /*0004*/ 	.word	0x00000082


	//----- nvinfo : EIATTR_SW2861232_WAR
	.align		4
.L_462:
        /*0008*/ 	.byte	0x01, 0x35
	.zero		2


	//----- nvinfo : EIATTR_PARAM_CBANK
	.align		4
        /*000c*/ 	.byte	0x04, 0x0a
        /*000e*/ 	.short	(.L_464 - .L_463)
	.align		4
.L_463:
        /*0010*/ 	.word	index@(.nv.constant0._ZN7cutlass13device_kernelIN5flash19enable_sm80_to_sm89INS1_16FlashAttnFwdSm80INS1_25CollectiveMainloopFwdSm80ILi8ELi1ELb0EN4cute5tupleIJNS5_1CILi128EEENS7_ILi64EEENS7_ILi256EEEEEELi256ENS_6half_tEfNS_4arch4Sm80ELb0ELb1ELb0ELb0ELb1ELb0ELb1ELb1EEENS1_21CollectiveEpilogueFwdINS6_IJS8_SA_S9_EEENS6_IJNS7_ILi1EEESI_SI_EEESC_SE_Li256ELb0ELb1ELb1ELb0EEENS1_19SingleTileSchedulerILb0ELb1ELb1ELi128EEEEEEEEEvNT_6ParamsE)
        /*0014*/ 	.short	0x0160
        /*0016*/ 	.short	0x0418


	//----- nvinfo : EIATTR_CBANK_PARAM_SIZE
	.align		4
.L_464:
        /*0018*/ 	.byte	0x03, 0x19
        /*001a*/ 	.short	0x0418


	//----- nvinfo : EIATTR_KPARAM_INFO
	.align		4
        /*001c*/ 	.byte	0x04, 0x17
        /*001e*/ 	.short	(.L_466 - .L_465)
.L_465:
        /*0020*/ 	.word	0x00000000
        /*0024*/ 	.short	0x0000
        /*0026*/ 	.short	0x0000
        /*0028*/ 	.byte	0x00, 0xf0, 0x61, 0x10


	//----- nvinfo : EIATTR_MAXREG_COUNT
	.align		4
.L_466:
        /*002c*/ 	.byte	0x03, 0x1b
        /*002e*/ 	.short	0x00ff


	//----- nvinfo : EIATTR_NUM_BARRIERS
	.align		4
        /*0030*/ 	.byte	0x02, 0x4c
        /*0032*/ 	.byte	0x02
	.zero		1


	//----- nvinfo : EIATTR_MERCURY_ISA_VERSION
	.align		4
        /*0034*/ 	.byte	0x03, 0x5f
        /*0036*/ 	.short	0x0000


	//----- nvinfo : EIATTR_COOP_GROUP_MASK_REGIDS
	.align		4
        /*0038*/ 	.byte	0x04, 0x29
        /*003a*/ 	.short	(.L_468 - .L_467)


	//   ....[0]....
.L_467:
        /*003c*/ 	.word	0xffffffff


	//   ....[1]....
        /*0040*/ 	.word	0xffffffff


	//   ....[2]....
        /*0044*/ 	.word	0xffffffff


	//   ....[3]....
        /*0048*/ 	.word	0xffffffff


	//   ....[4]....
        /*004c*/ 	.word	0xffffffff


	//   ....[5]....
        /*0050*/ 	.word	0xffffffff


	//   ....[6]....
        /*0054*/ 	.word	0xffffffff


	//   ....[7]....
        /*0058*/ 	.word	0xffffffff


	//   ....[8]....
        /*005c*/ 	.word	0xffffffff


	//   ....[9]....
        /*0060*/ 	.word	0xffffffff


	//   ....[10]....
        /*0064*/ 	.word	0xffffffff


	//   ....[11]....
        /*0068*/ 	.word	0xffffffff


	//   ....[12]....
        /*006c*/ 	.word	0xffffffff


	//   ....[13]....
        /*0070*/ 	.word	0xffffffff


	//   ....[14]....
        /*0074*/ 	.word	0xffffffff


	//   ....[15]....
        /*0078*/ 	.word	0xffffffff


	//   ....[16]....
        /*007c*/ 	.word	0xffffffff


	//   ....[17]....
        /*0080*/ 	.word	0xffffffff


	//   ....[18]....
        /*0084*/ 	.word	0xffffffff


	//   ....[19]....
        /*0088*/ 	.word	0xffffffff


	//   ....[20]....
        /*008c*/ 	.word	0xffffffff


	//   ....[21]....
        /*0090*/ 	.word	0xffffffff


	//   ....[22]....
        /*0094*/ 	.word	0xffffffff


	//   ....[23]....
        /*0098*/ 	.word	0xffffffff


	//   ....[24]....
        /*009c*/ 	.word	0xffffffff


	//   ....[25]....
        /*00a0*/ 	.word	0xffffffff


	//   ....[26]....
        /*00a4*/ 	.word	0xffffffff


	//   ....[27]....
        /*00a8*/ 	.word	0xffffffff


	//   ....[28]....
        /*00ac*/ 	.word	0xffffffff


	//   ....[29]....
        /*00b0*/ 	.word	0xffffffff


	//   ....[30]....
        /*00b4*/ 	.word	0xffffffff


	//   ....[31]....
        /*00b8*/ 	.word	0xffffffff


	//   ....[32]....
        /*00bc*/ 	.word	0xffffffff


	//   ....[33]....
        /*00c0*/ 	.word	0xffffffff


	//   ....[34]....
        /*00c4*/ 	.word	0xffffffff


	//   ....[35]....
        /*00c8*/ 	.word	0xffffffff


	//   ....[36]....
        /*00cc*/ 	.word	0xffffffff


	//   ....[37]....
        /*00d0*/ 	.word	0xffffffff


	//   ....[38]....
        /*00d4*/ 	.word	0xffffffff


	//   ....[39]....
        /*00d8*/ 	.word	0xffffffff


	//   ....[40]....
        /*00dc*/ 	.word	0xffffffff


	//   ....[41]....
        /*00e0*/ 	.word	0xffffffff


	//   ....[42]....
        /*00e4*/ 	.word	0xffffffff


	//   ....[43]....
        /*00e8*/ 	.word	0xffffffff


	//   ....[44]....
        /*00ec*/ 	.word	0xffffffff


	//   ....[45]....
        /*00f0*/ 	.word	0xffffffff


	//   ....[46]....
        /*00f4*/ 	.word	0xffffffff


	//   ....[47]....
        /*00f8*/ 	.word	0xffffffff


	//   ....[48]....
        /*00fc*/ 	.word	0xffffffff


	//   ....[49]....
        /*0100*/ 	.word	0xffffffff


	//   ....[50]....
        /*0104*/ 	.word	0xffffffff


	//   ....[51]....
        /*0108*/ 	.word	0xffffffff


	//   ....[52]....
        /*010c*/ 	.word	0xffffffff


	//   ....[53]....
        /*0110*/ 	.word	0xffffffff


	//   ....[54]....
        /*0114*/ 	.word	0xffffffff


	//   ....[55]....
        /*0118*/ 	.word	0xffffffff


	//   ....[56]....
        /*011c*/ 	.word	0xffffffff


	//   ....[57]....
        /*0120*/ 	.word	0xffffffff


	//   ....[58]....
        /*0124*/ 	.word	0xffffffff


	//   ....[59]....
        /*0128*/ 	.word	0xffffffff


	//   ....[60]....
        /*012c*/ 	.word	0xffffffff


	//   ....[61]....
        /*0130*/ 	.word	0xffffffff


	//   ....[62]....
        /*0134*/ 	.word	0xffffffff


	//   ....[63]....
        /*0138*/ 	.word	0xffffffff


	//   ....[64]....
        /*013c*/ 	.word	0xffffffff


	//   ....[65]....
        /*0140*/ 	.word	0xffffffff


	//   ....[66]....
        /*0144*/ 	.word	0xffffffff


	//   ....[67]....
        /*0148*/ 	.word	0xffffffff


	//   ....[68]....
        /*014c*/ 	.word	0xffffffff


	//   ....[69]....
        /*0150*/ 	.word	0xffffffff


	//   ....[70]....
        /*0154*/ 	.word	0xffffffff


	//   ....[71]....
        /*0158*/ 	.word	0xffffffff


	//   ....[72]....
        /*015c*/ 	.word	0xffffffff


	//   ....[73]....
        /*0160*/ 	.word	0xffffffff


	//   ....[74]....
        /*0164*/ 	.word	0xffffffff


	//   ....[75]....
        /*0168*/ 	.word	0xffffffff


	//   ....[76]....
        /*016c*/ 	.word	0xffffffff


	//   ....[77]....
        /*0170*/ 	.word	0xffffffff


	//   ....[78]....
        /*0174*/ 	.word	0xffffffff


	//----- nvinfo : EIATTR_COOP_GROUP_INSTR_OFFSETS
	.align		4
.L_468:
        /*0178*/ 	.byte	0x04, 0x28
        /*017a*/ 	.short	(.L_470 - .L_469)


	//   ....[0]....
.L_469:
        /*017c*/ 	.word	0x00000050


	//   ....[1]....
        /*0180*/ 	.word	0x000013d0


	//   ....[2]....
        /*0184*/ 	.word	0x00001410


	//   ....[3]....
        /*0188*/ 	.word	0x00001690


	//   ....[4]....
        /*018c*/ 	.word	0x000016c0


	//   ....[5]....
        /*0190*/ 	.word	0x00001830


	//   ....[6]....
        /*0194*/ 	.word	0x00001860


	//   ....[7]....
        /*0198*/ 	.word	0x000019c0


	//   ....[8]....
        /*019c*/ 	.word	0x00001a00


	//   ....[9]....
        /*01a0*/ 	.word	0x00002080


	//   ....[10]....
        /*01a4*/ 	.word	0x000020b0


	//   ....[11]....
        /*01a8*/ 	.word	0x000020e0


	//   ....[12]....
        /*01ac*/ 	.word	0x00002110


	//   ....[13]....
        /*01b0*/ 	.word	0x00002140


	//   ....[14]....
        /*01b4*/ 	.word	0x00002170


	//   ....[15]....
        /*01b8*/ 	.word	0x00002190


	//   ....[16]....
        /*01bc*/ 	.word	0x000021b0


	//   ....[17]....
        /*01c0*/ 	.word	0x00003800


	//   ....[18]....
        /*01c4*/ 	.word	0x00003830


	//   ....[19]....
        /*01c8*/ 	.word	0x00003850


	//   ....[20]....
        /*01cc*/ 	.word	0x000038d0


	//   ....[21]....
        /*01d0*/ 	.word	0x00003c70


	//   ....[22]....
        /*01d4*/ 	.word	0x00003e60


	//   ....[23]....
        /*01d8*/ 	.word	0x00004720


	//   ....[24]....
        /*01dc*/ 	.word	0x000049f0


	//   ....[25]....
        /*01e0*/ 	.word	0x00004a00


	//   ....[26]....
        /*01e4*/ 	.word	0x00004a70


	//   ....[27]....
        /*01e8*/ 	.word	0x000061b0


	//   ....[28]....
        /*01ec*/ 	.word	0x000061d0


	//   ....[29]....
        /*01f0*/ 	.word	0x000061e0


	//   ....[30]....
        /*01f4*/ 	.word	0x000061f0


	//   ....[31]....
        /*01f8*/ 	.word	0x00007300


	//   ....[32]....
        /*01fc*/ 	.word	0x00007330


	//   ....[33]....
        /*0200*/ 	.word	0x00007340


	//   ....[34]....
        /*0204*/ 	.word	0x00007350


	//   ....[35]....
        /*0208*/ 	.word	0x000075e0


	//   ....[36]....
        /*020c*/ 	.word	0x00007870


	//   ....[37]....
        /*0210*/ 	.word	0x00008170


	//   ....[38]....
        /*0214*/ 	.word	0x00008240


	//   ....[39]....
        /*0218*/ 	.word	0x000084a0


	//   ....[40]....
        /*021c*/ 	.word	0x00008590


	//   ....[41]....
        /*0220*/ 	.word	0x0000a960


	//   ....[42]....
        /*0224*/ 	.word	0x0000a990


	//   ....[43]....
        /*0228*/ 	.word	0x0000a9a0


	//   ....[44]....
        /*022c*/ 	.word	0x0000a9b0


	//   ....[45]....
        /*0230*/ 	.word	0x0000bad0


	//   ....[46]....
        /*0234*/ 	.word	0x0000baf0


	//   ....[47]....
        /*0238*/ 	.word	0x0000bb00


	//   ....[48]....
        /*023c*/ 	.word	0x0000bb10


	//   ....[49]....
        /*0240*/ 	.word	0x0000bf60


	//   ....[50]....
        /*0244*/ 	.word	0x0000bf80


	//   ....[51]....
        /*0248*/ 	.word	0x0000bfb0


	//   ....[52]....
        /*024c*/ 	.word	0x0000bfc0


	//   ....[53]....
        /*0250*/ 	.word	0x0000dd70


	//   ....[54]....
        /*0254*/ 	.word	0x0000dd80


	//   ....[55]....
        /*0258*/ 	.word	0x0000dda0


	//   ....[56]....
        /*025c*/ 	.word	0x0000ddb0


	//   ....[57]....
        /*0260*/ 	.word	0x0000ee50


	//   ....[58]....
        /*0264*/ 	.word	0x0000ee60


	//   ....[59]....
        /*0268*/ 	.word	0x0000ee70


	//   ....[60]....
        /*026c*/ 	.word	0x0000ee80


	//   ....[61]....
        /*0270*/ 	.word	0x0000f0c0


	//   ....[62]....
        /*0274*/ 	.word	0x0000f400


	//   ....[63]....
        /*0278*/ 	.word	0x0000fc50


	//   ....[64]....
        /*027c*/ 	.word	0x0000fd10


	//   ....[65]....
        /*0280*/ 	.word	0x0000ff70


	//   ....[66]....
        /*0284*/ 	.word	0x000100c0


	//   ....[67]....
        /*0288*/ 	.word	0x00011bb0


	//   ....[68]....
        /*028c*/ 	.word	0x00011be0


	//   ....[69]....
        /*0290*/ 	.word	0x00011c30


	//   ....[70]....
        /*0294*/ 	.word	0x00011c40


	//   ....[71]....
        /*0298*/ 	.word	0x00012b10


	//   ....[72]....
        /*029c*/ 	.word	0x00012b40


	//   ....[73]....
        /*02a0*/ 	.word	0x00012b80


	//   ....[74]....
        /*02a4*/ 	.word	0x00012bb0


	//   ....[75]....
        /*02a8*/ 	.word	0x00012ca0


	//   ....[76]....
        /*02ac*/ 	.word	0x00012cb0


	//   ....[77]....
        /*02b0*/ 	.word	0x000138e0


	//   ....[78]....
        /*02b4*/ 	.word	0x000138f0


	//----- nvinfo : EIATTR_EXIT_INSTR_OFFSETS
	.align		4
.L_470:
        /*02b8*/ 	.byte	0x04, 0x1c
        /*02ba*/ 	.short	(.L_472 - .L_471)


	//   ....[0]....
.L_471:
        /*02bc*/ 	.word	0x000001b0


	//   ....[1]....
        /*02c0*/ 	.word	0x00013900


	//   ....[2]....
        /*02c4*/ 	.word	0x000144a0


	//   ....[3]....
        /*02c8*/ 	.word	0x000144f0


	//   ....[4]....
        /*02cc*/ 	.word	0x00014520


	//   ....[5]....
        /*02d0*/ 	.word	0x00014580


	//   ....[6]....
        /*02d4*/ 	.word	0x00014810


	//----- nvinfo : EIATTR_CTAIDZ_USED
	.align		4
.L_472:
        /*02d8*/ 	.byte	0x01, 0x04
	.zero		2


	//----- nvinfo : EIATTR_MAX_THREADS
	.align		4
        /*02dc*/ 	.byte	0x04, 0x05
        /*02de*/ 	.short	(.L_474 - .L_473)
.L_473:
        /*02e0*/ 	.word	0x00000100
        /*02e4*/ 	.word	0x00000001
        /*02e8*/ 	.word	0x00000001


	//----- nvinfo : EIATTR_CRS_STACK_SIZE
	.align		4
.L_474:
        /*02ec*/ 	.byte	0x04, 0x1e
        /*02ee*/ 	.short	(.L_476 - .L_475)
.L_475:
        /*02f0*/ 	.word	0x00000000
.L_476:


//--------------------- .nv.info._ZN7cutlass13device_kernelIN5flash19enable_sm80_to_sm89INS1_16FlashAttnFwdSm80INS1_25CollectiveMainloopFwdSm80ILi8ELi1ELb0EN4cute5tupleIJNS5_1CILi128EEENS7_ILi64EEENS7_ILi256EEEEEELi256ENS_6half_tEfNS_4arch4Sm80ELb0ELb1ELb0ELb1ELb1ELb0ELb1ELb1EEENS1_21CollectiveEpilogueFwdINS6_IJS8_SA_S9_EEENS6_IJNS7_ILi1EEESI_SI_EEESC_SE_Li256ELb1ELb1ELb1ELb0EEENS1_36VarlenDynamicPersistentTileSchedulerILi128ELi64ELi256ELi256ELb1ELb1ELb0ELb1ELb0ELb1EEEEEEEEEvNT_6ParamsE --------------------------
	.section	.nv.info._ZN7cutlass13device_kernelIN5flash19enable_sm80_to_sm89INS1_16FlashAttnFwdSm80INS1_25CollectiveMainloopFwdSm80ILi8ELi1ELb0EN4cute5tupleIJNS5_1CILi128EEENS7_ILi64EEENS7_ILi256EEEEEELi256ENS_6half_tEfNS_4arch4Sm80ELb0ELb1ELb0ELb1ELb1ELb0ELb1ELb1EEENS1_21CollectiveEpilogueFwdINS6_IJS8_SA_S9_EEENS6_IJNS7_ILi1EEESI_SI_EEESC_SE_Li256ELb1ELb1ELb1ELb0EEENS1_36VarlenDynamicPersistentTileSchedulerILi128ELi64ELi256ELi256ELb1ELb1ELb0ELb1ELb0ELb1EEEEEEEEEvNT_6ParamsE,"",@"SHT_CUDA_INFO"
	.sectionflags	@""
	.align	4


	//----- nvinfo : EIATTR_CUDA_API_VERSION
	.align		4
        /*0000*/ 	.byte	0x04, 0x37
        /*0002*/ 	.short	(.L_478 - .L_477)
.L_477:
        /*0004*/ 	.word	0x00000082


	//----- nvinfo : EIATTR_SW2861232_WAR
	.align		4
.L_478:
        /*0008*/ 	.byte	0x01, 0x35
	.zero		2


	//----- nvinfo : EIATTR_PARAM_CBANK
	.align		4
        /*000c*/ 	.byte	0x04, 0x0a
        /*000e*/ 	.short	(.L_480 - .L_479)
	.align		4
.L_479:
        /*0010*/ 	.word	index@(.nv.constant0._ZN7cutlass13device_kernelIN5flash19enable_sm80_to_sm89INS1_16FlashAttnFwdSm80INS1_25CollectiveMainloopFwdSm80ILi8ELi1ELb0EN4cute5tupleIJNS5_1CILi128EEENS7_ILi64EEENS7_ILi256EEEEEELi256ENS_6half_tEfNS_4arch4Sm80ELb0ELb1ELb0ELb1ELb1ELb0ELb1ELb1EEENS1_21CollectiveEpilogueFwdINS6_IJS8_SA_S9_EEENS6_IJNS7_ILi1EEESI_SI_EEESC_SE_Li256ELb1ELb1ELb1ELb0EEENS1_36VarlenDynamicPersistentTileSchedulerILi128ELi64ELi256ELi256ELb1ELb1ELb0ELb1ELb0ELb1EEEEEEEEEvNT_6ParamsE)
        /*0014*/ 	.short	0x0160
        /*0016*/ 	.short	0x0438


	//----- nvinfo : EIATTR_CBANK_PARAM_SIZE
	.align		4
.L_480:
        /*0018*/ 	.byte	0x03, 0x19
        /*001a*/ 	.short	0x0438


	//----- nvinfo : EIATTR_KPARAM_INFO
	.align		4
        /*001c*/ 	.byte	0x04, 0x17
        /*001e*/ 	.short	(.L_482 - .L_481)
.L_481:
        /*0020*/ 	.word	0x00000000
        /*0024*/ 	.short	0x0000
        /*0026*/ 	.short	0x0000
        /*0028*/ 	.byte	0x00, 0xf0, 0xe1, 0x10


	//----- nvinfo : EIATTR_MAXREG_COUNT
	.align		4
.L_482:
        /*002c*/ 	.byte	0x03, 0x1b
        /*002e*/ 	.short	0x00ff


	//----- nvinfo : EIATTR_NUM_BARRIERS
	.align		4
        /*0030*/ 	.byte	0x02, 0x4c
        /*0032*/ 	.byte	0x06
	.zero		1


	//----- nvinfo : EIATTR_ANNOTATIONS
	.align		4
        /*0034*/ 	.byte	0x04, 0x55
        /*0036*/ 	.short	(.L_484 - .L_483)


	//   ....[0]....
.L_483:
        /* <DEDUP_REMOVED lines=15> */


	//----- nvinfo : EIATTR_MERCURY_ISA_VERSION
	.align		4
.L_484:
        /*0118*/ 	.byte	0x03, 0x5f
        /*011a*/ 	.short	0x0000


	//----- nvinfo : EIATTR_INT_WARP_WIDE_INSTR_OFFSETS
	.align		4
        /*011c*/ 	.byte	0x04, 0x31
        /*011e*/ 	.short	(.L_486 - .L_485)


	//   ....[0]....
.L_485:
        /*0120*/ 	.word	0x00013c30


	//   ....[1]....
        /*0124*/ 	.word	0x00013cb0


	//----- nvinfo : EIATTR_COOP_GROUP_MASK_REGIDS
	.align		4
.L_486:
        /*0128*/ 	.byte	0x04, 0x29
        /*012a*/ 	.short	(.L_488 - .L_487)


	//   ....[0]....
.L_487:
        /*012c*/ 	.word	0xffffffff


	//   ....[1]....
        /*0130*/ 	.word	0xffffffff


	//   ....[2]....
        /*0134*/ 	.word	0xffffffff


	//   ....[3]....
        /*0138*/ 	.word	0xffffffff


	//   ....[4]....
        /*013c*/ 	.word	0xffffffff


	//   ....[5]....
        /*0140*/ 	.word	0xffffffff


	//   ....[6]....
        /*0144*/ 	.word	0xffffffff


	//   ....[7]....
        /*0148*/ 	.word	0xffffffff


	//   ....[8]....
        /*014c*/ 	.word	0xffffffff


	//   ....[9]....
        /*0150*/ 	.word	0xffffffff


	//   ....[10]....
        /*0154*/ 	.word	0xffffffff


	//   ....[11]....
        /*0158*/ 	.word	0xffffffff


	//   ....[12]....
        /*015c*/ 	.word	0xffffffff


	//   ....[13]....
        /*0160*/ 	.word	0xffffffff


	//   ....[14]....
        /*0164*/ 	.word	0xffffffff


	//   ....[15]....
        /*0168*/ 	.word	0xffffffff


	//   ....[16]....
        /*016c*/ 	.word	0xffffffff


	//   ....[17]....
        /*0170*/ 	.word	0xffffffff


	//   ....[18]....
        /*0174*/ 	.word	0xffffffff


	//   ....[19]....
        /*0178*/ 	.word	0xffffffff


	//   ....[20]....
        /*017c*/ 	.word	0xffffffff


	//   ....[21]....
        /*0180*/ 	.word	0xffffffff


	//   ....[22]....
        /*0184*/ 	.word	0xffffffff


	//   ....[23]....
        /*0188*/ 	.word	0xffffffff


	//   ....[24]....
        /*018c*/ 	.word	0xffffffff


	//   ....[25]....
        /*0190*/ 	.word	0xffffffff


	//   ....[26]....
        /*0194*/ 	.word	0xffffffff


	//   ....[27]....
        /*0198*/ 	.word	0xffffffff


	//   ....[28]....
        /*019c*/ 	.word	0xffffffff


	//   ....[29]....
        /*01a0*/ 	.word	0xffffffff


	//   ....[30]....
        /*01a4*/ 	.word	0xffffffff


	//   ....[31]....
        /*01a8*/ 	.word	0xffffffff


	//   ....[32]....
        /*01ac*/ 	.word	0xffffffff


	//   ....[33]....
        /*01b0*/ 	.word	0xffffffff


	//   ....[34]....
        /*01b4*/ 	.word	0xffffffff


	//   ....[35]....
        /*01b8*/ 	.word	0xffffffff


	//   ....[36]....
        /*01bc*/ 	.word	0xffffffff


	//   ....[37]....
        /*01c0*/ 	.word	0xffffffff


	//   ....[38]....
        /*01c4*/ 	.word	0xffffffff


	//   ....[39]....
        /*01c8*/ 	.word	0xffffffff


	//   ....[40]....
        /*01cc*/ 	.word	0xffffffff


	//   ....[41]....
        /*01d0*/ 	.word	0xffffffff


	//   ....[42]....
        /*01d4*/ 	.word	0xffffffff


	//   ....[43]....
        /*01d8*/ 	.word	0xffffffff


	//   ....[44]....
        /*01dc*/ 	.word	0xffffffff


	//   ....[45]....
        /*01e0*/ 	.word	0xffffffff


	//   ....[46]....
        /*01e4*/ 	.word	0xffffffff


	//   ....[47]....
        /*01e8*/ 	.word	0xffffffff


	//   ....[48]....
        /*01ec*/ 	.word	0xffffffff


	//   ....[49]....
        /*01f0*/ 	.word	0xffffffff


	//   ....[50]....
        /*01f4*/ 	.word	0xffffffff


	//   ....[51]....
        /*01f8*/ 	.word	0xffffffff


	//   ....[52]....
        /*01fc*/ 	.word	0xffffffff


	//   ....[53]....
        /*0200*/ 	.word	0xffffffff


	//   ....[54]....
        /*0204*/ 	.word	0xffffffff


	//   ....[55]....
        /*0208*/ 	.word	0xffffffff


	//   ....[56]....
        /*020c*/ 	.word	0xffffffff


	//   ....[57]....
        /*0210*/ 	.word	0xffffffff


	//   ....[58]....
        /*0214*/ 	.word	0xffffffff


	//   ....[59]....
        /*0218*/ 	.word	0xffffffff


	//   ....[60]....
        /*021c*/ 	.word	0xffffffff


	//   ....[61]....
        /*0220*/ 	.word	0xffffffff


	//   ....[62]....
        /*0224*/ 	.word	0xffffffff


	//   ....[63]....
        /*0228*/ 	.word	0xffffffff


	//   ....[64]....
        /*022c*/ 	.word	0xffffffff


	//   ....[65]....
        /*0230*/ 	.word	0xffffffff


	//   ....[66]....
        /*0234*/ 	.word	0xffffffff


	//   ....[67]....
        /*0238*/ 	.word	0xffffffff


	//   ....[68]....
        /*023c*/ 	.word	0xffffffff


	//   ....[69]....
        /*0240*/ 	.word	0xffffffff


	//   ....[70]....
        /*0244*/ 	.word	0xffffffff


	//   ....[71]....
        /*0248*/ 	.word	0xffffffff


	//   ....[72]....
        /*024c*/ 	.word	0xffffffff


	//   ....[73]....
        /*0250*/ 	.word	0xffffffff


	//   ....[74]....
        /*0254*/ 	.word	0xffffffff


	//   ....[75]....
        /*0258*/ 	.word	0xffffffff


	//   ....[76]....
        /*025c*/ 	.word	0xffffffff


	//   ....[77]....
        /*0260*/ 	.word	0xffffffff


	//   ....[78]....
        /*0264*/ 	.word	0xffffffff


	//   ....[79]....
        /*0268*/ 	.word	0xffffffff


	//   ....[80]....
        /*026c*/ 	.word	0xffffffff


	//   ....[81]....
        /*0270*/ 	.word	0xffffffff


	//   ....[82]....
        /*0274*/ 	.word	0xffffffff


	//   ....[83]....
        /*0278*/ 	.word	0xffffffff


	//   ....[84]....
        /*027c*/ 	.word	0xffffffff


	//   ....[85]....
        /*0280*/ 	.word	0xffffffff


	//   ....[86]....
        /*0284*/ 	.word	0xffffffff


	//   ....[87]....
        /*0288*/ 	.word	0xffffffff


	//   ....[88]....
        /*028c*/ 	.word	0xffffffff


	//   ....[89]....
        /*0290*/ 	.word	0xffffffff


	//   ....[90]....
        /*0294*/ 	.word	0xffffffff


	//   ....[91]....
        /*0298*/ 	.word	0xffffffff


	//   ....[92]....
        /*029c*/ 	.word	0xffffffff


	//   ....[93]....
        /*02a0*/ 	.word	0xffffffff


	//   ....[94]....
        /*02a4*/ 	.word	0xffffffff


	//   ....[95]....
        /*02a8*/ 	.word	0xffffffff


	//   ....[96]....
        /*02ac*/ 	.word	0xffffffff


	//   ....[97]....
        /*02b0*/ 	.word	0xffffffff


	//   ....[98]....
        /*02b4*/ 	.word	0xffffffff


	//   ....[99]....
        /*02b8*/ 	.word	0xffffffff


	//   ....[100]....
        /*02bc*/ 	.word	0xffffffff


	//   ....[101]....
        /*02c0*/ 	.word	0xffffffff


	//   ....[102]....
        /*02c4*/ 	.word	0xffffffff


	//   ....[103]....
        /*02c8*/ 	.word	0xffffffff


	//   ....[104]....
        /*02cc*/ 	.word	0xffffffff


	//   ....[105]....
        /*02d0*/ 	.word	0xffffffff


	//   ....[106]....
        /*02d4*/ 	.word	0xffffffff


	//   ....[107]....
        /*02d8*/ 	.word	0xffffffff


	//   ....[108]....
        /*02dc*/ 	.word	0xffffffff


	//   ....[109]....
        /*02e0*/ 	.word	0xffffffff


	//   ....[110]....
        /*02e4*/ 	.word	0xffffffff


	//   ....[111]....
        /*02e8*/ 	.word	0xffffffff


	//   ....[112]....
        /*02ec*/ 	.word	0xffffffff


	//   ....[113]....
        /*02f0*/ 	.word	0xffffffff


	//   ....[114]....
        /*02f4*/ 	.word	0xffffffff


	//   ....[115]....
        /*02f8*/ 	.word	0xffffffff


	//   ....[116]....
        /*02fc*/ 	.word	0xffffffff


	//   ....[117]....
        /*0300*/ 	.word	0xffffffff


	//   ....[118]....
        /*0304*/ 	.word	0xffffffff


	//   ....[119]....
        /*0308*/ 	.word	0xffffffff


	//   ....[120]....
        /*030c*/ 	.word	0xffffffff


	//   ....[121]....
        /*0310*/ 	.word	0xffffffff


	//   ....[122]....
        /*0314*/ 	.word	0xffffffff


	//   ....[123]....
        /*0318*/ 	.word	0xffffffff


	//   ....[124]....
        /*031c*/ 	.word	0xffffffff


	//   ....[125]....
        /*0320*/ 	.word	0xffffffff


	//   ....[126]....
        /*0324*/ 	.word	0xffffffff


	//   ....[127]....
        /*0328*/ 	.word	0xffffffff


	//   ....[128]....
        /*032c*/ 	.word	0xffffffff


	//   ....[129]....
        /*0330*/ 	.word	0xffffffff


	//   ....[130]....
        /*0334*/ 	.word	0xffffffff


	//   ....[131]....
        /*0338*/ 	.word	0xffffffff


	//   ....[132]....
        /*033c*/ 	.word	0xffffffff


	//   ....[133]....
        /*0340*/ 	.word	0xffffffff


	//   ....[134]....
        /*0344*/ 	.word	0xffffffff


	//   ....[135]....
        /*0348*/ 	.word	0xffffffff


	//   ....[136]....
        /*034c*/ 	.word	0xffffffff


	//   ....[137]....
        /*0350*/ 	.word	0xffffffff


	//   ....[138]....
        /*0354*/ 	.word	0xffffffff


	//   ....[139]....
        /*0358*/ 	.word	0xffffffff


	//   ....[140]....
        /*035c*/ 	.word	0xffffffff


	//   ....[141]....
        /*0360*/ 	.word	0xffffffff


	//   ....[142]....
        /*0364*/ 	.word	0xffffffff


	//   ....[143]....
        /*0368*/ 	.word	0xffffffff


	//   ....[144]....
        /*036c*/ 	.word	0xffffffff


	//   ....[145]....
        /*0370*/ 	.word	0xffffffff


	//   ....[146]....
        /*0374*/ 	.word	0xffffffff


	//   ....[147]....
        /*0378*/ 	.word	0xffffffff


	//   ....[148]....
        /*037c*/ 	.word	0xffffffff


	//   ....[149]....
        /*0380*/ 	.word	0xffffffff


	//   ....[150]....
        /*0384*/ 	.word	0xffffffff


	//   ....[151]....
        /*0388*/ 	.word	0xffffffff


	//   ....[152]....
        /*038c*/ 	.word	0xffffffff


	//   ....[153]....
        /*0390*/ 	.word	0xffffffff


	//   ....[154]....
        /*0394*/ 	.word	0xffffffff


	//   ....[155]....
        /*0398*/ 	.word	0xffffffff


	//   ....[156]....
        /*039c*/ 	.word	0xffffffff


	//   ....[157]....
        /*03a0*/ 	.word	0xffffffff


	//   ....[158]....
        /*03a4*/ 	.word	0xffffffff


	//   ....[159]....
        /*03a8*/ 	.word	0xffffffff


	//   ....[160]....
        /*03ac*/ 	.word	0xffffffff


	//   ....[161]....
        /*03b0*/ 	.word	0xffffffff


	//   ....[162]....
        /*03b4*/ 	.word	0xffffffff


	//   ....[163]....
        /*03b8*/ 	.word	0xffffffff


	//   ....[164]....
        /*03bc*/ 	.word	0xffffffff


	//   ....[165]....
        /*03c0*/ 	.word	0xffffffff


	//   ....[166]....
        /*03c4*/ 	.word	0xffffffff


	//   ....[167]....
        /*03c8*/ 	.word	0xffffffff


	//   ....[168]....
        /*03cc*/ 	.word	0xffffffff


	//   ....[169]....
        /*03d0*/ 	.word	0xffffffff


	//   ....[170]....
        /*03d4*/ 	.word	0xffffffff


	//   ....[171]....
        /*03d8*/ 	.word	0xffffffff


	//   ....[172]....
        /*03dc*/ 	.word	0xffffffff


	//   ....[173]....
        /*03e0*/ 	.word	0xffffffff


	//   ....[174]....
        /*03e4*/ 	.word	0xffffffff


	//   ....[175]....
        /*03e8*/ 	.word	0xffffffff


	//   ....[176]....
        /*03ec*/ 	.word	0xffffffff


	//   ....[177]....
        /*03f0*/ 	.word	0xffffffff


	//   ....[178]....
        /*03f4*/ 	.word	0xffffffff


	//   ....[179]....
        /*03f8*/ 	.word	0xffffffff


	//   ....[180]....
        /*03fc*/ 	.word	0xffffffff


	//   ....[181]....
        /*0400*/ 	.word	0xffffffff


	//   ....[182]....
        /*0404*/ 	.word	0xffffffff


	//   ....[183]....
        /*0408*/ 	.word	0xffffffff


	//   ....[184]....
        /*040c*/ 	.word	0xffffffff


	//   ....[185]....
        /*0410*/ 	.word	0xffffffff


	//   ....[186]....
        /*0414*/ 	.word	0xffffffff


	//   ....[187]....
        /*0418*/ 	.word	0xffffffff


	//   ....[188]....
        /*041c*/ 	.word	0xffffffff


	//   ....[189]....
        /*0420*/ 	.word	0xffffffff


	//   ....[190]....
        /*0424*/ 	.word	0xffffffff


	//   ....[191]....
        /*0428*/ 	.word	0xffffffff


	//   ....[192]....
        /*042c*/ 	.word	0xffffffff


	//   ....[193]....
        /*0430*/ 	.word	0xffffffff


	//   ....[194]....
        /*0434*/ 	.word	0xffffffff


	//   ....[195]....
        /*0438*/ 	.word	0xffffffff


	//   ....[196]....
        /*043c*/ 	.word	0xffffffff


	//   ....[197]....
        /*0440*/ 	.word	0xffffffff


	//   ....[198]....
        /*0444*/ 	.word	0xffffffff


	//   ....[199]....
        /*0448*/ 	.word	0xffffffff


	//   ....[200]....
        /*044c*/ 	.word	0xffffffff


	//   ....[201]....
        /*0450*/ 	.word	0xffffffff


	//   ....[202]....
        /*0454*/ 	.word	0xffffffff


	//   ....[203]....
        /*0458*/ 	.word	0xffffffff


	//   ....[204]....
        /*045c*/ 	.word	0xffffffff


	//   ....[205]....
        /*0460*/ 	.word	0xffffffff


	//   ....[206]....
        /*0464*/ 	.word	0xffffffff


	//   ....[207]....
        /*0468*/ 	.word	0xffffffff


	//   ....[208]....
        /*046c*/ 	.word	0xffffffff


	//   ....[209]....
        /*0470*/ 	.word	0xffffffff


	//   ....[210]....
        /*0474*/ 	.word	0xffffffff


	//   ....[211]....
        /*0478*/ 	.word	0xffffffff


	//   ....[212]....
        /*047c*/ 	.word	0xffffffff


	//   ....[213]....
        /*0480*/ 	.word	0xffffffff


	//   ....[214]....
        /*0484*/ 	.word	0xffffffff


	//   ....[215]....
        /*0488*/ 	.word	0xffffffff


	//   ....[216]....
        /*048c*/ 	.word	0xffffffff


	//   ....[217]....
        /*0490*/ 	.word	0xffffffff


	//   ....[218]....
        /*0494*/ 	.word	0xffffffff


	//   ....[219]....
        /*0498*/ 	.word	0xffffffff


	//   ....[220]....
        /*049c*/ 	.word	0xffffffff


	//   ....[221]....
        /*04a0*/ 	.word	0xffffffff


	//   ....[222]....
        /*04a4*/ 	.word	0xffffffff


	//   ....[223]....
        /*04a8*/ 	.word	0xffffffff


	//   ....[224]....
        /*04ac*/ 	.word	0xffffffff


	//   ....[225]....
        /*04b0*/ 	.word	0xffffffff


	//   ....[226]....
        /*04b4*/ 	.word	0xffffffff


	//   ....[227]....
        /*04b8*/ 	.word	0xffffffff


	//   ....[228]....
        /*04bc*/ 	.word	0xffffffff


	//   ....[229]....
        /*04c0*/ 	.word	0xffffffff


	//   ....[230]....
        /*04c4*/ 	.word	0xffffffff


	//   ....[231]....
        /*04c8*/ 	.word	0xffffffff


	//   ....[232]....
        /*04cc*/ 	.word	0xffffffff


	//   ....[233]....
        /*04d0*/ 	.word	0xffffffff


	//   ....[234]....
        /*04d4*/ 	.word	0xffffffff


	//   ....[235]....
        /*04d8*/ 	.word	0xffffffff


	//----- nvinfo : EIATTR_COOP_GROUP_INSTR_OFFSETS
	.align		4
.L_488:
        /*04dc*/ 	.byte	0x04, 0x28
        /*04de*/ 	.short	(.L_490 - .L_489)


	//   ....[0]....
.L_489:
        /*04e0*/ 	.word	0x00000050


	//   ....[1]....
        /*04e4*/ 	.word	0x000001e0


	//   ....[2]....
        /*04e8*/ 	.word	0x00000210


	//   ....[3]....
        /*04ec*/ 	.word	0x00000240


	//   ....[4]....
        /*04f0*/ 	.word	0x00000270


	//   ....[5]....
        /*04f4*/ 	.word	0x000002a0


	//   ....[6]....
        /*04f8*/ 	.word	0x000002d0


	//   ....[7]....
        /*04fc*/ 	.word	0x00000430


	//   ....[8]....
        /*0500*/ 	.word	0x00000470


	//   ....[9]....
        /*0504*/ 	.word	0x000004a0


	//   ....[10]....
        /*0508*/ 	.word	0x000004d0


	//   ....[11]....
        /*050c*/ 	.word	0x00000500


	//   ....[12]....
        /*0510*/ 	.word	0x00000530


	//   ....[13]....
        /*0514*/ 	.word	0x000005c0


	//   ....[14]....
        /*0518*/ 	.word	0x00000600


	//   ....[15]....
        /*051c*/ 	.word	0x00000620


	//   ....[16]....
        /*0520*/ 	.word	0x00000680


	//   ....[17]....
        /*0524*/ 	.word	0x00002c40


	//   ....[18]....
        /*0528*/ 	.word	0x00002c60


	//   ....[19]....
        /*052c*/ 	.word	0x00002e10


	//   ....[20]....
        /*0530*/ 	.word	0x00002e20


	//   ....[21]....
        /*0534*/ 	.word	0x00002fc0


	//   ....[22]....
        /*0538*/ 	.word	0x00002fe0


	//   ....[23]....
        /*053c*/ 	.word	0x00003180


	//   ....[24]....
        /*0540*/ 	.word	0x00003190


	//   ....[25]....
        /*0544*/ 	.word	0x000036a0


	//   ....[26]....
        /*0548*/ 	.word	0x000036c0


	//   ....[27]....
        /*054c*/ 	.word	0x000036d0


	//   ....[28]....
        /*0550*/ 	.word	0x00003720


	//   ....[29]....
        /*0554*/ 	.word	0x00003950


	//   ....[30]....
        /*0558*/ 	.word	0x00003970


	//   ....[31]....
        /*055c*/ 	.word	0x00003980


	//   ....[32]....
        /*0560*/ 	.word	0x00003990


	//   ....[33]....
        /*0564*/ 	.word	0x00004c60


	//   ....[34]....
        /*0568*/ 	.word	0x00004c80


	//   ....[35]....
        /*056c*/ 	.word	0x00004dc0


	//   ....[36]....
        /*0570*/ 	.word	0x00004de0


	//   ....[37]....
        /*0574*/ 	.word	0x000050c0


	//   ....[38]....
        /*0578*/ 	.word	0x000055a0


	//   ....[39]....
        /*057c*/ 	.word	0x00005c50


	//   ....[40]....
        /*0580*/ 	.word	0x00005c80


	//   ....[41]....
        /*0584*/ 	.word	0x00005c90


	//   ....[42]....
        /*0588*/ 	.word	0x00005cc0


	//   ....[43]....
        /*058c*/ 	.word	0x00007580


	//   ....[44]....
        /*0590*/ 	.word	0x000075a0


	//   ....[45]....
        /*0594*/ 	.word	0x00007690


	//   ....[46]....
        /*0598*/ 	.word	0x000076c0


	//   ....[47]....
        /*059c*/ 	.word	0x00008860


	//   ....[48]....
        /*05a0*/ 	.word	0x00008880


	//   ....[49]....
        /*05a4*/ 	.word	0x000089a0


	//   ....[50]....
        /*05a8*/ 	.word	0x000089d0


	//   ....[51]....
        /*05ac*/ 	.word	0x00008cc0


	//   ....[52]....
        /*05b0*/ 	.word	0x000091d0


	//   ....[53]....
        /*05b4*/ 	.word	0x000098d0


	//   ....[54]....
        /*05b8*/ 	.word	0x00009900


	//   ....[55]....
        /*05bc*/ 	.word	0x00009920


	//   ....[56]....
        /*05c0*/ 	.word	0x00009940


	//   ....[57]....
        /*05c4*/ 	.word	0x0000baa0


	//   ....[58]....
        /*05c8*/ 	.word	0x0000bac0


	//   ....[59]....
        /*05cc*/ 	.word	0x0000bbb0


	//   ....[60]....
        /*05d0*/ 	.word	0x0000bbe0


	//   ....[61]....
        /*05d4*/ 	.word	0x0000cd80


	//   ....[62]....
        /*05d8*/ 	.word	0x0000cda0


	//   ....[63]....
        /*05dc*/ 	.word	0x0000cec0


	//   ....[64]....
        /*05e0*/ 	.word	0x0000cef0


	//   ....[65]....
        /*05e4*/ 	.word	0x0000d310


	//   ....[66]....
        /*05e8*/ 	.word	0x0000d340


	//   ....[67]....
        /*05ec*/ 	.word	0x0000d360


	//   ....[68]....
        /*05f0*/ 	.word	0x0000d380


	//   ....[69]....
        /*05f4*/ 	.word	0x0000f300


	//   ....[70]....
        /*05f8*/ 	.word	0x0000f310


	//   ....[71]....
        /*05fc*/ 	.word	0x0000f350


	//   ....[72]....
        /*0600*/ 	.word	0x0000f380


	//   ....[73]....
        /*0604*/ 	.word	0x00010590


	//   ....[74]....
        /*0608*/ 	.word	0x000105b0


	//   ....[75]....
        /*060c*/ 	.word	0x000106c0


	//   ....[76]....
        /*0610*/ 	.word	0x000106e0


	//   ....[77]....
        /*0614*/ 	.word	0x00010900


	//   ....[78]....
        /*0618*/ 	.word	0x00010e10


	//   ....[79]....
        /*061c*/ 	.word	0x00011510


	//   ....[80]....
        /*0620*/ 	.word	0x00011540


	//   ....[81]....
        /*0624*/ 	.word	0x00011560


	//   ....[82]....
        /*0628*/ 	.word	0x00011580


	//   ....[83]....
        /*062c*/ 	.word	0x00013220


	//   ....[84]....
        /*0630*/ 	.word	0x00013250


	//   ....[85]....
        /*0634*/ 	.word	0x00013270


	//   ....[86]....
        /*0638*/ 	.word	0x00013280


	//   ....[87]....
        /*063c*/ 	.word	0x00014aa0


	//   ....[88]....
        /*0640*/ 	.word	0x00014ab0


	//   ....[89]....
        /*0644*/ 	.word	0x00014ad0


	//   ....[90]....
        /*0648*/ 	.word	0x00014af0


	//   ....[91]....
        /*064c*/ 	.word	0x00014e80


	//   ....[92]....
        /*0650*/ 	.word	0x00014ea0


	//   ....[93]....
        /*0654*/ 	.word	0x00015050


	//   ....[94]....
        /*0658*/ 	.word	0x00015060


	//   ....[95]....
        /*065c*/ 	.word	0x00015210


	//   ....[96]....
        /*0660*/ 	.word	0x00015230


	//   ....[97]....
        /*0664*/ 	.word	0x000153e0


	//   ....[98]....
        /*0668*/ 	.word	0x000153f0


	//   ....[99]....
        /*066c*/ 	.word	0x00015790


	//   ....[100]....
        /*0670*/ 	.word	0x000157b0


	//   ....[101]....
        /*0674*/ 	.word	0x000165e0


	//   ....[102]....
        /*0678*/ 	.word	0x000165f0


	//   ....[103]....
        /*067c*/ 	.word	0x00017bf0


	//   ....[104]....
        /*0680*/ 	.word	0x00017c10


	//   ....[105]....
        /*0684*/ 	.word	0x00017dd0


	//   ....[106]....
        /*0688*/ 	.word	0x00017de0


	//   ....[107]....
        /*068c*/ 	.word	0x00017f90


	//   ....[108]....
        /*0690*/ 	.word	0x00017fb0


	//   ....[109]....
        /*0694*/ 	.word	0x00018160


	//   ....[110]....
        /*0698*/ 	.word	0x00018170


	//   ....[111]....
        /*069c*/ 	.word	0x000183c0


	//   ....[112]....
        /*06a0*/ 	.word	0x000183e0


	//   ....[113]....
        /*06a4*/ 	.word	0x00018500


	//   ....[114]....
        /*06a8*/ 	.word	0x00018540


	//   ....[115]....
        /*06ac*/ 	.word	0x00018570


	//   ....[116]....
        /*06b0*/ 	.word	0x000185a0


	//   ....[117]....
        /*06b4*/ 	.word	0x000185d0


	//   ....[118]....
        /*06b8*/ 	.word	0x00018600


	//   ....[119]....
        /*06bc*/ 	.word	0x00018750


	//   ....[120]....
        /*06c0*/ 	.word	0x00018790


	//   ....[121]....
        /*06c4*/ 	.word	0x000187c0


	//   ....[122]....
        /*06c8*/ 	.word	0x000187f0


	//   ....[123]....
        /*06cc*/ 	.word	0x00018820


	//   ....[124]....
        /*06d0*/ 	.word	0x00018850


	//   ....[125]....
        /*06d4*/ 	.word	0x000188e0


	//   ....[126]....
        /*06d8*/ 	.word	0x00018920


	//   ....[127]....
        /*06dc*/ 	.word	0x00018930


	//   ....[128]....
        /*06e0*/ 	.word	0x00018990


	//   ....[129]....
        /*06e4*/ 	.word	0x00019340


	//   ....[130]....
        /*06e8*/ 	.word	0x000193a0


	//   ....[131]....
        /*06ec*/ 	.word	0x000193f0


	//   ....[132]....
        /*06f0*/ 	.word	0x00019440


	//   ....[133]....
        /*06f4*/ 	.word	0x00019490


	//   ....[134]....
        /*06f8*/ 	.word	0x00019500


	//   ....[135]....
        /*06fc*/ 	.word	0x00019550


	//   ....[136]....
        /*0700*/ 	.word	0x000195c0


	//   ....[137]....
        /*0704*/ 	.word	0x00019630


	//   ....[138]....
        /*0708*/ 	.word	0x000196a0


	//   ....[139]....
        /*070c*/ 	.word	0x00019710


	//   ....[140]....
        /*0710*/ 	.word	0x00019780


	//   ....[141]....
        /*0714*/ 	.word	0x000197f0


	//   ....[142]....
        /*0718*/ 	.word	0x00019850


	//   ....[143]....
        /*071c*/ 	.word	0x000198c0


	//   ....[144]....
        /*0720*/ 	.word	0x00019930


	//   ....[145]....
        /*0724*/ 	.word	0x000199a0


	//   ....[146]....
        /*0728*/ 	.word	0x00019a00


	//   ....[147]....
        /*072c*/ 	.word	0x00019a70


	//   ....[148]....
        /*0730*/ 	.word	0x00019ae0


	//   ....[149]....
        /*0734*/ 	.word	0x00019ca0


	//   ....[150]....
        /*0738*/ 	.word	0x00019d00


	//   ....[151]....
        /*073c*/ 	.word	0x00019d70


	//   ....[152]....
        /*0740*/ 	.word	0x00019de0


	//   ....[153]....
        /*0744*/ 	.word	0x00019e40


	//   ....[154]....
        /*0748*/ 	.word	0x00019e90


	//   ....[155]....
        /*074c*/ 	.word	0x00019ee0


	//   ....[156]....
        /*0750*/ 	.word	0x00019f30


	//   ....[157]....
        /*0754*/ 	.word	0x00019fa0


	//   ....[158]....
        /*0758*/ 	.word	0x0001a010


	//   ....[159]....
        /*075c*/ 	.word	0x0001a1d0


	//   ....[160]....
        /*0760*/ 	.word	0x0001a230


	//   ....[161]....
        /*0764*/ 	.word	0x0001a2a0


	//   ....[162]....
        /*0768*/ 	.word	0x0001a310


	//   ....[163]....
        /*076c*/ 	.word	0x0001a4d0


	//   ....[164]....
        /*0770*/ 	.word	0x0001a530


	//   ....[165]....
        /*0774*/ 	.word	0x0001a5a0


	//   ....[166]....
        /*0778*/ 	.word	0x0001a610


	//   ....[167]....
        /*077c*/ 	.word	0x0001a660


	//   ....[168]....
        /*0780*/ 	.word	0x0001a6a0


	//   ....[169]....
        /*0784*/ 	.word	0x0001a6f0


	//   ....[170]....
        /*0788*/ 	.word	0x0001a730


	//   ....[171]....
        /*078c*/ 	.word	0x0001a790


	//   ....[172]....
        /*0790*/ 	.word	0x0001a800


	//   ....[173]....
        /*0794*/ 	.word	0x0001a9c0


	//   ....[174]....
        /*0798*/ 	.word	0x0001aa20


	//   ....[175]....
        /*079c*/ 	.word	0x0001aa90


	//   ....[176]....
        /*07a0*/ 	.word	0x0001ab00


	//   ....[177]....
        /*07a4*/ 	.word	0x0001acc0


	//   ....[178]....
        /*07a8*/ 	.word	0x0001ad20


	//   ....[179]....
        /*07ac*/ 	.word	0x0001ad70


	//   ....[180]....
        /*07b0*/ 	.word	0x0001adb0


	//   ....[181]....
        /*07b4*/ 	.word	0x0001ae00


	//   ....[182]....
        /*07b8*/ 	.word	0x0001ae40


	//   ....[183]....
        /*07bc*/ 	.word	0x0001aea0


	//   ....[184]....
        /*07c0*/ 	.word	0x0001af10


	//   ....[185]....
        /*07c4*/ 	.word	0x0001af80


	//   ....[186]....
        /*07c8*/ 	.word	0x0001b100


	//   ....[187]....
        /*07cc*/ 	.word	0x0001b160


	//   ....[188]....
        /*07d0*/ 	.word	0x0001b1d0


	//   ....[189]....
        /*07d4*/ 	.word	0x0001b240


	//   ....[190]....
        /*07d8*/ 	.word	0x0001b290


	//   ....[191]....
        /*07dc*/ 	.word	0x0001b2d0


	//   ....[192]....
        /*07e0*/ 	.word	0x0001b320


	//   ....[193]....
        /*07e4*/ 	.word	0x0001b370


	//   ....[194]....
        /*07e8*/ 	.word	0x0001b3c0


	//   ....[195]....
        /*07ec*/ 	.word	0x0001b410


	//   ....[196]....
        /*07f0*/ 	.word	0x0001b460


	//   ....[197]....
        /*07f4*/ 	.word	0x0001b4b0


	//   ....[198]....
        /*07f8*/ 	.word	0x0001b520


	//   ....[199]....
        /*07fc*/ 	.word	0x0001b590


	//   ....[200]....
        /*0800*/ 	.word	0x0001b600


	//   ....[201]....
        /*0804*/ 	.word	0x0001b660


	//   ....[202]....
        /*0808*/ 	.word	0x0001b6d0


	//   ....[203]....
        /*080c*/ 	.word	0x0001b740


	//   ....[204]....
        /*0810*/ 	.word	0x0001b7b0


	//   ....[205]....
        /*0814*/ 	.word	0x0001b810


	//   ....[206]....
        /*0818*/ 	.word	0x0001b880


	//   ....[207]....
        /*081c*/ 	.word	0x0001b8f0


	//   ....[208]....
        /*0820*/ 	.word	0x0001b960


	//   ....[209]....
        /*0824*/ 	.word	0x0001b9c0


	//   ....[210]....
        /*0828*/ 	.word	0x0001ba30


	//   ....[211]....
        /*082c*/ 	.word	0x0001baa0


	//   ....[212]....
        /*0830*/ 	.word	0x0001bb10


	//   ....[213]....
        /*0834*/ 	.word	0x0001bb70


	//   ....[214]....
        /*0838*/ 	.word	0x0001bbe0


	//   ....[215]....
        /*083c*/ 	.word	0x0001bc50


	//   ....[216]....
        /*0840*/ 	.word	0x0001bcc0


	//   ....[217]....
        /*0844*/ 	.word	0x0001bd20


	//   ....[218]....
        /*0848*/ 	.word	0x0001bd90


	//   ....[219]....
        /*084c*/ 	.word	0x0001be00


	//   ....[220]....
        /*0850*/ 	.word	0x0001be50


	//   ....[221]....
        /*0854*/ 	.word	0x0001be90


	//   ....[222]....
        /*0858*/ 	.word	0x0001bee0


	//   ....[223]....
        /*085c*/ 	.word	0x0001bf30


	//   ....[224]....
        /*0860*/ 	.word	0x0001bf80


	//   ....[225]....
        /*0864*/ 	.word	0x0001bff0


	//   ....[226]....
        /*0868*/ 	.word	0x0001c040


	//   ....[227]....
        /*086c*/ 	.word	0x0001c090


	//   ....[228]....
        /*0870*/ 	.word	0x0001c0e0


	//   ....[229]....
        /*0874*/ 	.word	0x0001c130


	//   ....[230]....
        /*0878*/ 	.word	0x0001c180


	//   ....[231]....
        /*087c*/ 	.word	0x0001c1f0


	//   ....[232]....
        /*0880*/ 	.word	0x0001c240


	//   ....[233]....
        /*0884*/ 	.word	0x0001c2b0


	//   ....[234]....
        /*0888*/ 	.word	0x0001c310


	//   ....[235]....
        /*088c*/ 	.word	0x0001c380


	//----- nvinfo : EIATTR_EXIT_INSTR_OFFSETS
	.align		4
.L_490:
        /*0890*/ 	.byte	0x04, 0x1c
        /*0892*/ 	.short	(.L_492 - .L_491)


	//   ....[0]....
.L_491:
        /*0894*/ 	.word	0x00000fe0


	//   ....[1]....
        /*0898*/ 	.word	0x00019300


	//----- nvinfo : EIATTR_MAX_THREADS
	.align		4
.L_492:
        /*089c*/ 	.byte	0x04, 0x05
        /*089e*/ 	.short	(.L_494 - .L_493)
.L_493:
        /*08a0*/ 	.word	0x00000100
        /*08a4*/ 	.word	0x00000001
        /*08a8*/ 	.word	0x00000001


	//----- nvinfo : EIATTR_CRS_STACK_SIZE
	.align		4
.L_494:
        /*08ac*/ 	.byte	0x04, 0x1e
        /*08ae*/ 	.short	(.L_496 - .L_495)
.L_495:
        /*08b0*/ 	.word	0x00000000
.L_496:


//--------------------- .nv.info._ZN7cutlass13device_kernelIN5flash19enable_sm80_to_sm89INS1_16FlashAttnFwdSm80INS1_25CollectiveMainloopFwdSm80ILi8ELi1ELb0EN4cute5tupleIJNS5_1CILi128EEENS7_ILi48EEENS7_ILi256EEEEEELi256ENS_6half_tEfNS_4arch4Sm80ELb0ELb1ELb0ELb1ELb1ELb1ELb1ELb1EEENS1_21CollectiveEpilogueFwdINS6_IJS8_SA_S9_EEENS6_IJNS7_ILi1EEESI_SI_EEESC_SE_Li256ELb1ELb1ELb1ELb0EEENS1_36VarlenDynamicPersistentTileSchedulerILi128ELi48ELi256ELi256ELb1ELb1ELb0ELb1ELb0ELb1EEEEEEEEEvNT_6ParamsE --------------------------
	.section	.nv.info._ZN7cutlass13device_kernelIN5flash19enable_sm80_to_sm89INS1_16FlashAttnFwdSm80INS1_25CollectiveMainloopFwdSm80ILi8ELi1ELb0EN4cute5tupleIJNS5_1CILi128EEENS7_ILi48EEENS7_ILi256EEEEEELi256ENS_6half_tEfNS_4arch4Sm80ELb0ELb1ELb0ELb1ELb1ELb1ELb1ELb1EEENS1_21CollectiveEpilogueFwdINS6_IJS8_SA_S9_EEENS6_IJNS7_ILi1EEESI_SI_EEESC_SE_Li256ELb1ELb1ELb1ELb0EEENS1_36VarlenDynamicPersistentTileSchedulerILi128ELi48ELi256ELi256ELb1ELb1ELb0ELb1ELb0ELb1EEEEEEEEEvNT_6ParamsE,"",@"SHT_CUDA_INFO"
	.sectionflags	@""
	.align	4


	//----- nvinfo : EIATTR_CUDA_API_VERSION
	.align		4
        /*0000*/ 	.byte	0x04, 0x37
        /*0002*/ 	.short	(.L_498 - .L_497)
.L_497:
        /*0004*/ 	.word	0x00000082


	//----- nvinfo : EIATTR_SW2861232_WAR
	.align		4
.L_498:
        /*0008*/ 	.byte	0x01, 0x35
	.zero		2


	//----- nvinfo : EIATTR_PARAM_CBANK
	.align		4
        /*000c*/ 	.byte	0x04, 0x0a
        /*000e*/ 	.short	(.L_500 - .L_499)
	.align		4
.L_499:
        /*0010*/ 	.word	index@(.nv.constant0._ZN7cutlass13device_kernelIN5flash19enable_sm80_to_sm89INS1_16FlashAttnFwdSm80INS1_25CollectiveMainloopFwdSm80ILi8ELi1ELb0EN4cute5tupleIJNS5_1CILi128EEENS7_ILi48EEENS7_ILi256EEEEEELi256ENS_6half_tEfNS_4arch4Sm80ELb0ELb1ELb0ELb1ELb1ELb1ELb1ELb1EEENS1_21CollectiveEpilogueFwdINS6_IJS8_SA_S9_EEENS6_IJNS7_ILi1EEESI_SI_EEESC_SE_Li256ELb1ELb1ELb1ELb0EEENS1_36VarlenDynamicPersistentTileSchedulerILi128ELi48ELi256ELi256ELb1ELb1ELb0ELb1ELb0ELb1EEEEEEEEEvNT_6ParamsE)
        /*0014*/ 	.short	0x0160
        /*0016*/ 	.short	0x0438


	//----- nvinfo : EIATTR_CBANK_PARAM_SIZE
	.align		4
.L_500:
        /*0018*/ 	.byte	0x03, 0x19
        /*001a*/ 	.short	0x0438


	//----- nvinfo : EIATTR_KPARAM_INFO
	.align		4
        /*001c*/ 	.byte	0x04, 0x17
        /*001e*/ 	.short	(.L_502 - .L_501)
.L_501:
        /*0020*/ 	.word	0x00000000
        /*0024*/ 	.short	0x0000
        /*0026*/ 	.short	0x0000
        /*0028*/ 	.byte	0x00, 0xf0, 0xe1, 0x10


	//----- nvinfo : EIATTR_MAXREG_COUNT
	.align		4
.L_502:
        /*002c*/ 	.byte	0x03, 0x1b
        /*002e*/ 	.short	0x00ff


	//----- nvinfo : EIATTR_NUM_BARRIERS
	.align		4
        /*0030*/ 	.byte	0x02, 0x4c
        /*0032*/ 	.byte	0x06
	.zero		1


	//----- nvinfo : EIATTR_ANNOTATIONS
	.align		4
        /*0034*/ 	.byte	0x04, 0x55
        /*0036*/ 	.short	(.L_504 - .L_503)


	//   ....[0]....
.L_503:
        /* <DEDUP_REMOVED lines=160> */


	//----- nvinfo : EIATTR_MERCURY_ISA_VERSION
	.align		4
.L_504:
        /*0a20*/ 	.byte	0x03, 0x5f
        /*0a22*/ 	.short	0x0000


	//----- nvinfo : EIATTR_INT_WARP_WIDE_INSTR_OFFSETS
	.align		4
        /*0a24*/ 	.byte	0x04, 0x31
        /*0a26*/ 	.short	(.L_506 - .L_505)


	//   ....[0]....
.L_505:
        /*0a28*/ 	.word	0x0001a110


	//   ....[1]....
        /*0a2c*/ 	.word	0x0001a190


	//----- nvinfo : EIATTR_COOP_GROUP_MASK_REGIDS
	.align		4
.L_506:
        /*0a30*/ 	.byte	0x04, 0x29
        /*0a32*/ 	.short	(.L_508 - .L_507)


	//   ....[0]....
.L_507:
        /*0a34*/ 	.word	0xffffffff


	//   ....[1]....
        /*0a38*/ 	.word	0xffffffff


	//   ....[2]....
        /*0a3c*/ 	.word	0xffffffff


	//   ....[3]....
        /*0a40*/ 	.word	0xffffffff


	//   ....[4]....
        /*0a44*/ 	.word	0xffffffff


	//   ....[5]....
        /*0a48*/ 	.word	0xffffffff


	//   ....[6]....
        /*0a4c*/ 	.word	0xffffffff


	//   ....[7]....
        /*0a50*/ 	.word	0xffffffff


	//   ....[8]....
        /*0a54*/ 	.word	0xffffffff


	//   ....[9]....
        /*0a58*/ 	.word	0xffffffff


	//   ....[10]....
        /*0a5c*/ 	.word	0xffffffff


	//   ....[11]....
        /*0a60*/ 	.word	0xffffffff


	//   ....[12]....
        /*0a64*/ 	.word	0xffffffff


	//   ....[13]....
        /*0a68*/ 	.word	0xffffffff


	//   ....[14]....
        /*0a6c*/ 	.word	0xffffffff


	//   ....[15]....
        /*0a70*/ 	.word	0xffffffff


	//   ....[16]....
        /*0a74*/ 	.word	0xffffffff


	//   ....[17]....
        /*0a78*/ 	.word	0xffffffff


	//   ....[18]....
        /*0a7c*/ 	.word	0xffffffff


	//   ....[19]....
        /*0a80*/ 	.word	0xffffffff


	//   ....[20]....
        /*0a84*/ 	.word	0xffffffff


	//   ....[21]....
        /*0a88*/ 	.word	0xffffffff


	//   ....[22]....
        /*0a8c*/ 	.word	0xffffffff


	//   ....[23]....
        /*0a90*/ 	.word	0xffffffff


	//   ....[24]....
        /*0a94*/ 	.word	0xffffffff


	//   ....[25]....
        /*0a98*/ 	.word	0xffffffff


	//   ....[26]....
        /*0a9c*/ 	.word	0xffffffff


	//   ....[27]....
        /*0aa0*/ 	.word	0xffffffff


	//   ....[28]....
        /*0aa4*/ 	.word	0xffffffff


	//   ....[29]....
        /*0aa8*/ 	.word	0xffffffff


	//   ....[30]....
        /*0aac*/ 	.word	0xffffffff


	//   ....[31]....
        /*0ab0*/ 	.word	0xffffffff


	//   ....[32]....
        /*0ab4*/ 	.word	0xffffffff


	//   ....[33]....
        /*0ab8*/ 	.word	0xffffffff


	//   ....[34]....
        /*0abc*/ 	.word	0xffffffff


	//   ....[35]....
        /*0ac0*/ 	.word	0xffffffff


	//   ....[36]....
        /*0ac4*/ 	.word	0xffffffff


	//   ....[37]....
        /*0ac8*/ 	.word	0xffffffff


	//   ....[38]....
        /*0acc*/ 	.word	0xffffffff


	//   ....[39]....
        /*0ad0*/ 	.word	0xffffffff


	//   ....[40]....
        /*0ad4*/ 	.word	0xffffffff


	//   ....[41]....
        /*0ad8*/ 	.word	0xffffffff


	//   ....[42]....
        /*0adc*/ 	.word	0xffffffff


	//   ....[43]....
        /*0ae0*/ 	.word	0xffffffff


	//   ....[44]....
        /*0ae4*/ 	.word	0xffffffff


	//   ....[45]....
        /*0ae8*/ 	.word	0xffffffff


	//   ....[46]....
        /*0aec*/ 	.word	0xffffffff


	//   ....[47]....
        /*0af0*/ 	.word	0xffffffff


	//   ....[48]....
        /*0af4*/ 	.word	0xffffffff


	//   ....[49]....
        /*0af8*/ 	.word	0xffffffff


	//   ....[50]....
        /*0afc*/ 	.word	0xffffffff


	//   ....[51]....
        /*0b00*/ 	.word	0xffffffff


	//   ....[52]....
        /*0b04*/ 	.word	0xffffffff


	//   ....[53]....
        /*0b08*/ 	.word	0xffffffff


	//   ....[54]....
        /*0b0c*/ 	.word	0xffffffff


	//   ....[55]....
        /*0b10*/ 	.word	0xffffffff


	//   ....[56]....
        /*0b14*/ 	.word	0xffffffff


	//   ....[57]....
        /*0b18*/ 	.word	0xffffffff


	//   ....[58]....
        /*0b1c*/ 	.word	0xffffffff


	//   ....[59]....
        /*0b20*/ 	.word	0xffffffff


	//   ....[60]....
        /*0b24*/ 	.word	0xffffffff


	//   ....[61]....
        /*0b28*/ 	.word	0xffffffff


	//   ....[62]....
        /*0b2c*/ 	.word	0xffffffff


	//   ....[63]....
        /*0b30*/ 	.word	0xffffffff


	//   ....[64]....
        /*0b34*/ 	.word	0xffffffff


	//   ....[65]....
        /*0b38*/ 	.word	0xffffffff


	//   ....[66]....
        /*0b3c*/ 	.word	0xffffffff


	//   ....[67]....
        /*0b40*/ 	.word	0xffffffff


	//   ....[68]....
        /*0b44*/ 	.word	0xffffffff


	//   ....[69]....
        /*0b48*/ 	.word	0xffffffff


	//   ....[70]....
        /*0b4c*/ 	.word	0xffffffff


	//   ....[71]....
        /*0b50*/ 	.word	0xffffffff


	//   ....[72]....
        /*0b54*/ 	.word	0xffffffff


	//   ....[73]....
        /*0b58*/ 	.word	0xffffffff


	//   ....[74]....
        /*0b5c*/ 	.word	0xffffffff


	//   ....[75]....
        /*0b60*/ 	.word	0xffffffff


	//   ....[76]....
        /*0b64*/ 	.word	0xffffffff


	//   ....[77]....
        /*0b68*/ 	.word	0xffffffff


	//   ....[78]....
        /*0b6c*/ 	.word	0xffffffff


	//   ....[79]....
        /*0b70*/ 	.word	0xffffffff


	//   ....[80]....
        /*0b74*/ 	.word	0xffffffff


	//   ....[81]....
        /*0b78*/ 	.word	0xffffffff


	//   ....[82]....
        /*0b7c*/ 	.word	0xffffffff


	//   ....[83]....
        /*0b80*/ 	.word	0xffffffff


	//   ....[84]....
        /*0b84*/ 	.word	0xffffffff


	//   ....[85]....
        /*0b88*/ 	.word	0xffffffff


	//   ....[86]....
        /*0b8c*/ 	.word	0xffffffff


	//   ....[87]....
        /*0b90*/ 	.word	0xffffffff


	//   ....[88]....
        /*0b94*/ 	.word	0xffffffff


	//   ....[89]....
        /*0b98*/ 	.word	0xffffffff


	//   ....[90]....
        /*0b9c*/ 	.word	0xffffffff


	//   ....[91]....
        /*0ba0*/ 	.word	0xffffffff


	//   ....[92]....
        /*0ba4*/ 	.word	0xffffffff


	//   ....[93]....
        /*0ba8*/ 	.word	0xffffffff


	//   ....[94]....
        /*0bac*/ 	.word	0xffffffff


	//   ....[95]....
        /*0bb0*/ 	.word	0xffffffff


	//   ....[96]....
        /*0bb4*/ 	.word	0xffffffff


	//   ....[97]....
        /*0bb8*/ 	.word	0xffffffff


	//   ....[98]....
        /*0bbc*/ 	.word	0xffffffff


	//   ....[99]....
        /*0bc0*/ 	.word	0xffffffff


	//   ....[100]....
        /*0bc4*/ 	.word	0xffffffff


	//   ....[101]....
        /*0bc8*/ 	.word	0xffffffff


	//   ....[102]....
        /*0bcc*/ 	.word	0xffffffff


	//   ....[103]....
        /*0bd0*/ 	.word	0xffffffff


	//   ....[104]....
        /*0bd4*/ 	.word	0xffffffff


	//   ....[105]....
        /*0bd8*/ 	.word	0xffffffff


	//   ....[106]....
        /*0bdc*/ 	.word	0xffffffff


	//   ....[107]....
        /*0be0*/ 	.word	0xffffffff


	//   ....[108]....
        /*0be4*/ 	.word	0xffffffff


	//   ....[109]....
        /*0be8*/ 	.word	0xffffffff


	//   ....[110]....
        /*0bec*/ 	.word	0xffffffff


	//   ....[111]....
        /*0bf0*/ 	.word	0xffffffff


	//   ....[112]....
        /*0bf4*/ 	.word	0xffffffff


	//   ....[113]....
        /*0bf8*/ 	.word	0xffffffff


	//   ....[114]....
        /*0bfc*/ 	.word	0xffffffff


	//   ....[115]....
        /*0c00*/ 	.word	0xffffffff


	//   ....[116]....
        /*0c04*/ 	.word	0xffffffff


	//   ....[117]....
        /*0c08*/ 	.word	0xffffffff


	//   ....[118]....
        /*0c0c*/ 	.word	0xffffffff


	//   ....[119]....
        /*0c10*/ 	.word	0xffffffff


	//   ....[120]....
        /*0c14*/ 	.word	0xffffffff


	//   ....[121]....
        /*0c18*/ 	.word	0xffffffff


	//   ....[122]....
        /*0c1c*/ 	.word	0xffffffff


	//   ....[123]....
        /*0c20*/ 	.word	0xffffffff


	//   ....[124]....
        /*0c24*/ 	.word	0xffffffff


	//   ....[125]....
        /*0c28*/ 	.word	0xffffffff


	//   ....[126]....
        /*0c2c*/ 	.word	0xffffffff


	//   ....[127]....
        /*0c30*/ 	.word	0xffffffff


	//   ....[128]....
        /*0c34*/ 	.word	0xffffffff


	//   ....[129]....
        /*0c38*/ 	.word	0xffffffff


	//   ....[130]....
        /*0c3c*/ 	.word	0xffffffff


	//   ....[131]....
        /*0c40*/ 	.word	0xffffffff


	//   ....[132]....
        /*0c44*/ 	.word	0xffffffff


	//   ....[133]....
        /*0c48*/ 	.word	0xffffffff


	//   ....[134]....
        /*0c4c*/ 	.word	0xffffffff


	//   ....[135]....
        /*0c50*/ 	.word	0xffffffff


	//   ....[136]....
        /*0c54*/ 	.word	0xffffffff


	//   ....[137]....
        /*0c58*/ 	.word	0xffffffff


	//   ....[138]....
        /*0c5c*/ 	.word	0xffffffff


	//   ....[139]....
        /*0c60*/ 	.word	0xffffffff


	//   ....[140]....
        /*0c64*/ 	.word	0xffffffff


	//   ....[141]....
        /*0c68*/ 	.word	0xffffffff


	//   ....[142]....
        /*0c6c*/ 	.word	0xffffffff


	//   ....[143]....
        /*0c70*/ 	.word	0xffffffff


	//   ....[144]....
        /*0c74*/ 	.word	0xffffffff


	//   ....[145]....
        /*0c78*/ 	.word	0xffffffff


	//   ....[146]....
        /*0c7c*/ 	.word	0xffffffff


	//   ....[147]....
        /*0c80*/ 	.word	0xffffffff


	//   ....[148]....
        /*0c84*/ 	.word	0xffffffff


	//   ....[149]....
        /*0c88*/ 	.word	0xffffffff


	//   ....[150]....
        /*0c8c*/ 	.word	0xffffffff


	//   ....[151]....
        /*0c90*/ 	.word	0xffffffff


	//   ....[152]....
        /*0c94*/ 	.word	0xffffffff


	//   ....[153]....
        /*0c98*/ 	.word	0xffffffff


	//   ....[154]....
        /*0c9c*/ 	.word	0xffffffff


	//   ....[155]....
        /*0ca0*/ 	.word	0xffffffff


	//   ....[156]....
        /*0ca4*/ 	.word	0xffffffff


	//   ....[157]....
        /*0ca8*/ 	.word	0xffffffff


	//   ....[158]....
        /*0cac*/ 	.word	0xffffffff


	//   ....[159]....
        /*0cb0*/ 	.word	0xffffffff


	//   ....[160]....
        /*0cb4*/ 	.word	0xffffffff


	//   ....[161]....
        /*0cb8*/ 	.word	0xffffffff


	//   ....[162]....
        /*0cbc*/ 	.word	0xffffffff


	//   ....[163]....
        /*0cc0*/ 	.word	0xffffffff


	//   ....[164]....
        /*0cc4*/ 	.word	0xffffffff


	//   ....[165]....
        /*0cc8*/ 	.word	0xffffffff


	//   ....[166]....
        /*0ccc*/ 	.word	0xffffffff


	//   ....[167]....
        /*0cd0*/ 	.word	0xffffffff


	//   ....[168]....
        /*0cd4*/ 	.word	0xffffffff


	//   ....[169]....
        /*0cd8*/ 	.word	0xffffffff


	//   ....[170]....
        /*0cdc*/ 	.word	0xffffffff


	//   ....[171]....
        /*0ce0*/ 	.word	0xffffffff


	//   ....[172]....
        /*0ce4*/ 	.word	0xffffffff


	//   ....[173]....
        /*0ce8*/ 	.word	0xffffffff


	//   ....[174]....
        /*0cec*/ 	.word	0xffffffff


	//   ....[175]....
        /*0cf0*/ 	.word	0xffffffff


	//   ....[176]....
        /*0cf4*/ 	.word	0xffffffff


	//   ....[177]....
        /*0cf8*/ 	.word	0xffffffff


	//   ....[178]....
        /*0cfc*/ 	.word	0xffffffff


	//   ....[179]....
        /*0d00*/ 	.word	0xffffffff


	//   ....[180]....
        /*0d04*/ 	.word	0xffffffff


	//   ....[181]....
        /*0d08*/ 	.word	0xffffffff


	//   ....[182]....
        /*0d0c*/ 	.word	0xffffffff


	//   ....[183]....
        /*0d10*/ 	.word	0xffffffff


	//   ....[184]....
        /*0d14*/ 	.word	0xffffffff


	//   ....[185]....
        /*0d18*/ 	.word	0xffffffff


	//   ....[186]....
        /*0d1c*/ 	.word	0xffffffff


	//   ....[187]....
        /*0d20*/ 	.word	0xffffffff


	//   ....[188]....
        /*0d24*/ 	.word	0xffffffff


	//   ....[189]....
        /*0d28*/ 	.word	0xffffffff


	//   ....[190]....
        /*0d2c*/ 	.word	0xffffffff


	//   ....[191]....
        /*0d30*/ 	.word	0xffffffff


	//   ....[192]....
        /*0d34*/ 	.word	0xffffffff


	//   ....[193]....
        /*0d38*/ 	.word	0xffffffff


	//   ....[194]....
        /*0d3c*/ 	.word	0xffffffff


	//   ....[195]....
        /*0d40*/ 	.word	0xffffffff


	//   ....[196]....
        /*0d44*/ 	.word	0xffffffff


	//   ....[197]....
        /*0d48*/ 	.word	0xffffffff


	//   ....[198]....
        /*0d4c*/ 	.word	0xffffffff


	//   ....[199]....
        /*0d50*/ 	.word	0xffffffff


	//   ....[200]....
        /*0d54*/ 	.word	0xffffffff


	//   ....[201]....
        /*0d58*/ 	.word	0xffffffff


	//   ....[202]....
        /*0d5c*/ 	.word	0xffffffff


	//   ....[203]....
        /*0d60*/ 	.word	0xffffffff


	//   ....[204]....
        /*0d64*/ 	.word	0xffffffff


	//   ....[205]....
        /*0d68*/ 	.word	0xffffffff


	//   ....[206]....
        /*0d6c*/ 	.word	0xffffffff


	//   ....[207]....
        /*0d70*/ 	.word	0xffffffff


	//   ....[208]....
        /*0d74*/ 	.word	0xffffffff


	//   ....[209]....
        /*0d78*/ 	.word	0xffffffff


	//   ....[210]....
        /*0d7c*/ 	.word	0xffffffff


	//   ....[211]....
        /*0d80*/ 	.word	0xffffffff


	//   ....[212]....
        /*0d84*/ 	.word	0xffffffff


	//   ....[213]....
        /*0d88*/ 	.word	0xffffffff


	//   ....[214]....
        /*0d8c*/ 	.word	0xffffffff


	//   ....[215]....
        /*0d90*/ 	.word	0xffffffff


	//   ....[216]....
        /*0d94*/ 	.word	0xffffffff


	//   ....[217]....
        /*0d98*/ 	.word	0xffffffff


	//   ....[218]....
        /*0d9c*/ 	.word	0xffffffff


	//   ....[219]....
        /*0da0*/ 	.word	0xffffffff


	//   ....[220]....
        /*0da4*/ 	.word	0xffffffff


	//   ....[221]....
        /*0da8*/ 	.word	0xffffffff


	//   ....[222]....
        /*0dac*/ 	.word	0xffffffff


	//   ....[223]....
        /*0db0*/ 	.word	0xffffffff


	//   ....[224]....
        /*0db4*/ 	.word	0xffffffff


	//   ....[225]....
        /*0db8*/ 	.word	0xffffffff


	//   ....[226]....
        /*0dbc*/ 	.word	0xffffffff


	//   ....[227]....
        /*0dc0*/ 	.word	0xffffffff


	//   ....[228]....
        /*0dc4*/ 	.word	0xffffffff


	//   ....[229]....
        /*0dc8*/ 	.word	0xffffffff


	//   ....[230]....
        /*0dcc*/ 	.word	0xffffffff


	//   ....[231]....
        /*0dd0*/ 	.word	0xffffffff


	//   ....[232]....
        /*0dd4*/ 	.word	0xffffffff


	//   ....[233]....
        /*0dd8*/ 	.word	0xffffffff


	//   ....[234]....
        /*0ddc*/ 	.word	0xffffffff


	//   ....[235]....
        /*0de0*/ 	.word	0xffffffff


	//   ....[236]....
        /*0de4*/ 	.word	0xffffffff


	//   ....[237]....
        /*0de8*/ 	.word	0xffffffff


	//   ....[238]....
        /*0dec*/ 	.word	0xffffffff


	//   ....[239]....
        /*0df0*/ 	.word	0xffffffff


	//   ....[240]....
        /*0df4*/ 	.word	0xffffffff


	//   ....[241]....
        /*0df8*/ 	.word	0xffffffff


	//   ....[242]....
        /*0dfc*/ 	.word	0xffffffff


	//   ....[243]....
        /*0e00*/ 	.word	0xffffffff


	//   ....[244]....
        /*0e04*/ 	.word	0xffffffff


	//   ....[245]....
        /*0e08*/ 	.word	0xffffffff


	//   ....[246]....
        /*0e0c*/ 	.word	0xffffffff


	//   ....[247]....
        /*0e10*/ 	.word	0xffffffff


	//   ....[248]....
        /*0e14*/ 	.word	0xffffffff


	//   ....[249]....
        /*0e18*/ 	.word	0xffffffff


	//   ....[250]....
        /*0e1c*/ 	.word	0xffffffff


	//   ....[251]....
        /*0e20*/ 	.word	0xffffffff


	//   ....[252]....
        /*0e24*/ 	.word	0xffffffff


	//   ....[253]....
        /*0e28*/ 	.word	0xffffffff


	//   ....[254]....
        /*0e2c*/ 	.word	0xffffffff


	//   ....[255]....
        /*0e30*/ 	.word	0xffffffff


	//   ....[0]....
        /*0e34*/ 	.word	0xffffffff


	//   ....[1]....
        /*0e38*/ 	.word	0xffffffff


	//   ....[2]....
        /*0e3c*/ 	.word	0xffffffff


	//   ....[3]....
        /*0e40*/ 	.word	0xffffffff


	//   ....[4]....
        /*0e44*/ 	.word	0xffffffff


	//   ....[5]....
        /*0e48*/ 	.word	0xffffffff


	//   ....[6]....
        /*0e4c*/ 	.word	0xffffffff


	//   ....[7]....
        /*0e50*/ 	.word	0xffffffff


	//   ....[8]....
        /*0e54*/ 	.word	0xffffffff


	//   ....[9]....
        /*0e58*/ 	.word	0xffffffff


	//   ....[10]....
        /*0e5c*/ 	.word	0xffffffff


	//   ....[11]....
        /*0e60*/ 	.word	0xffffffff


	//   ....[12]....
        /*0e64*/ 	.word	0xffffffff


	//   ....[13]....
        /*0e68*/ 	.word	0xffffffff


	//   ....[14]....
        /*0e6c*/ 	.word	0xffffffff


	//   ....[15]....
        /*0e70*/ 	.word	0xffffffff


	//   ....[16]....
        /*0e74*/ 	.word	0xffffffff


	//   ....[17]....
        /*0e78*/ 	.word	0xffffffff


	//   ....[18]....
        /*0e7c*/ 	.word	0xffffffff


	//   ....[19]....
        /*0e80*/ 	.word	0xffffffff


	//   ....[20]....
        /*0e84*/ 	.word	0xffffffff


	//   ....[21]....
        /*0e88*/ 	.word	0xffffffff


	//   ....[22]....
        /*0e8c*/ 	.word	0xffffffff


	//   ....[23]....
        /*0e90*/ 	.word	0xffffffff


	//   ....[24]....
        /*0e94*/ 	.word	0xffffffff


	//   ....[25]....
        /*0e98*/ 	.word	0xffffffff


	//   ....[26]....
        /*0e9c*/ 	.word	0xffffffff


	//   ....[27]....
        /*0ea0*/ 	.word	0xffffffff


	//   ....[28]....
        /*0ea4*/ 	.word	0xffffffff


	//   ....[29]....
        /*0ea8*/ 	.word	0xffffffff


	//   ....[30]....
        /*0eac*/ 	.word	0xffffffff


	//   ....[31]....
        /*0eb0*/ 	.word	0xffffffff


	//   ....[32]....
        /*0eb4*/ 	.word	0xffffffff


	//   ....[33]....
        /*0eb8*/ 	.word	0xffffffff


	//   ....[34]....
        /*0ebc*/ 	.word	0xffffffff


	//   ....[35]....
        /*0ec0*/ 	.word	0xffffffff


	//   ....[36]....
        /*0ec4*/ 	.word	0xffffffff


	//   ....[37]....
        /*0ec8*/ 	.word	0xffffffff


	//   ....[38]....
        /*0ecc*/ 	.word	0xffffffff


	//   ....[39]....
        /*0ed0*/ 	.word	0xffffffff


	//   ....[40]....
        /*0ed4*/ 	.word	0xffffffff


	//   ....[41]....
        /*0ed8*/ 	.word	0xffffffff


	//   ....[42]....
        /*0edc*/ 	.word	0xffffffff


	//   ....[43]....
        /*0ee0*/ 	.word	0xffffffff


	//   ....[44]....
        /*0ee4*/ 	.word	0xffffffff


	//   ....[45]....
        /*0ee8*/ 	.word	0xffffffff


	//   ....[46]....
        /*0eec*/ 	.word	0xffffffff


	//   ....[47]....
        /*0ef0*/ 	.word	0xffffffff


	//   ....[48]....
        /*0ef4*/ 	.word	0xffffffff


	//   ....[49]....
        /*0ef8*/ 	.word	0xffffffff


	//   ....[50]....
        /*0efc*/ 	.word	0xffffffff


	//   ....[51]....
        /*0f00*/ 	.word	0xffffffff


	//   ....[52]....
        /*0f04*/ 	.word	0xffffffff


	//   ....[53]....
        /*0f08*/ 	.word	0xffffffff


	//   ....[54]....
        /*0f0c*/ 	.word	0xffffffff


	//   ....[55]....
        /*0f10*/ 	.word	0xffffffff


	//   ....[56]....
        /*0f14*/ 	.word	0xffffffff


	//   ....[57]....
        /*0f18*/ 	.word	0xffffffff


	//   ....[58]....
        /*0f1c*/ 	.word	0xffffffff


	//   ....[59]....
        /*0f20*/ 	.word	0xffffffff


	//   ....[60]....
        /*0f24*/ 	.word	0xffffffff


	//   ....[61]....
        /*0f28*/ 	.word	0xffffffff


	//   ....[62]....
        /*0f2c*/ 	.word	0xffffffff


	//   ....[63]....
        /*0f30*/ 	.word	0xffffffff


	//   ....[64]....
        /*0f34*/ 	.word	0xffffffff


	//----- nvinfo : EIATTR_COOP_GROUP_INSTR_OFFSETS
	.align		4
.L_508:
        /*0f38*/ 	.byte	0x04, 0x28
        /*0f3a*/ 	.short	(.L_510 - .L_509)


	//   ....[0]....
.L_509:
        /*0f3c*/ 	.word	0x00000060


	//   ....[1]....
        /*0f40*/ 	.word	0x00000260


	//   ....[2]....
        /*0f44*/ 	.word	0x00000290


	//   ....[3]....
        /*0f48*/ 	.word	0x000002c0


	//   ....[4]....
        /*0f4c*/ 	.word	0x000002f0


	//   ....[5]....
        /*0f50*/ 	.word	0x00000320


	//   ....[6]....
        /*0f54*/ 	.word	0x00000350


	//   ....[7]....
        /*0f58*/ 	.word	0x000004d0


	//   ....[8]....
        /*0f5c*/ 	.word	0x00000510


	//   ....[9]....
        /*0f60*/ 	.word	0x00000540


	//   ....[10]....
        /*0f64*/ 	.word	0x00000570


	//   ....[11]....
        /*0f68*/ 	.word	0x000005a0


	//   ....[12]....
        /*0f6c*/ 	.word	0x000005d0


	//   ....[13]....
        /*0f70*/ 	.word	0x00000660


	//   ....[14]....
        /*0f74*/ 	.word	0x000006b0


	//   ....[15]....
        /*0f78*/ 	.word	0x000006d0


	//   ....[16]....
        /*0f7c*/ 	.word	0x00000730


	//   ....[17]....
        /*0f80*/ 	.word	0x000044d0


	//   ....[18]....
        /*0f84*/ 	.word	0x00004530


	//   ....[19]....
        /*0f88*/ 	.word	0x00005570


	//   ....[20]....
        /*0f8c*/ 	.word	0x00005580


	//   ....[21]....
        /*0f90*/ 	.word	0x00006b00


	//   ....[22]....
        /*0f94*/ 	.word	0x00006b80


	//   ....[23]....
        /*0f98*/ 	.word	0x00007c80


	//   ....[24]....
        /*0f9c*/ 	.word	0x00007c90


	//   ....[25]....
        /*0fa0*/ 	.word	0x00008c50


	//   ....[26]....
        /*0fa4*/ 	.word	0x00008c80


	//   ....[27]....
        /*0fa8*/ 	.word	0x00008e40


	//   ....[28]....
        /*0fac*/ 	.word	0x00008e60


	//   ....[29]....
        /*0fb0*/ 	.word	0x00009340


	//   ....[30]....
        /*0fb4*/ 	.word	0x00009360


	//   ....[31]....
        /*0fb8*/ 	.word	0x000094f0


	//   ....[32]....
        /*0fbc*/ 	.word	0x00009510


	//   ....[33]....
        /*0fc0*/ 	.word	0x0000a900


	//   ....[34]....
        /*0fc4*/ 	.word	0x0000a920


	//   ....[35]....
        /*0fc8*/ 	.word	0x0000aa90


	//   ....[36]....
        /*0fcc*/ 	.word	0x0000aaa0


	//   ....[37]....
        /*0fd0*/ 	.word	0x0000ac10


	//   ....[38]....
        /*0fd4*/ 	.word	0x0000ac30


	//   ....[39]....
        /*0fd8*/ 	.word	0x0000ada0


	//   ....[40]....
        /*0fdc*/ 	.word	0x0000adb0


	//   ....[41]....
        /*0fe0*/ 	.word	0x0000b490


	//   ....[42]....
        /*0fe4*/ 	.word	0x0000b4d0


	//   ....[43]....
        /*0fe8*/ 	.word	0x0000b500


	//   ....[44]....
        /*0fec*/ 	.word	0x0000b530


	//   ....[45]....
        /*0ff0*/ 	.word	0x0000ba00


	//   ....[46]....
        /*0ff4*/ 	.word	0x0000ba10


	//   ....[47]....
        /*0ff8*/ 	.word	0x0000bbf0


	//   ....[48]....
        /*0ffc*/ 	.word	0x0000bc00


	//   ....[49]....
        /*1000*/ 	.word	0x0000caa0


	//   ....[50]....
        /*1004*/ 	.word	0x0000cac0


	//   ....[51]....
        /*1008*/ 	.word	0x0000cc80


	//   ....[52]....
        /*100c*/ 	.word	0x0000cc90


	//   ....[53]....
        /*1010*/ 	.word	0x0000d100


	//   ....[54]....
        /*1014*/ 	.word	0x0000d680


	//   ....[55]....
        /*1018*/ 	.word	0x0000dc30


	//   ....[56]....
        /*101c*/ 	.word	0x0000dc60


	//   ....[57]....
        /*1020*/ 	.word	0x0000dc70


	//   ....[58]....
        /*1024*/ 	.word	0x0000dca0


	//   ....[59]....
        /*1028*/ 	.word	0x0000f210


	//   ....[60]....
        /*102c*/ 	.word	0x0000f230


	//   ....[61]....
        /*1030*/ 	.word	0x0000f460


	//   ....[62]....
        /*1034*/ 	.word	0x0000f470


	//   ....[63]....
        /*1038*/ 	.word	0x00010260


	//   ....[64]....
        /*103c*/ 	.word	0x00010280


	//   ....[65]....
        /*1040*/ 	.word	0x00010420


	//   ....[66]....
        /*1044*/ 	.word	0x00010430


	//   ....[67]....
        /*1048*/ 	.word	0x00010700


	//   ....[68]....
        /*104c*/ 	.word	0x00010ca0


	//   ....[69]....
        /*1050*/ 	.word	0x00011290


	//   ....[70]....
        /*1054*/ 	.word	0x000112c0


	//   ....[71]....
        /*1058*/ 	.word	0x000112e0


	//   ....[72]....
        /*105c*/ 	.word	0x00011300


	//   ....[73]....
        /*1060*/ 	.word	0x00012f20


	//   ....[74]....
        /*1064*/ 	.word	0x00012f40


	//   ....[75]....
        /*1068*/ 	.word	0x00013170


	//   ....[76]....
        /*106c*/ 	.word	0x00013180


	//   ....[77]....
        /*1070*/ 	.word	0x00013f70


	//   ....[78]....
        /*1074*/ 	.word	0x00013f90


	//   ....[79]....
        /*1078*/ 	.word	0x00014130


	//   ....[80]....
        /*107c*/ 	.word	0x00014140


	//   ....[81]....
        /*1080*/ 	.word	0x00014470


	//   ....[82]....
        /*1084*/ 	.word	0x000144a0


	//   ....[83]....
        /*1088*/ 	.word	0x000144c0


	//   ....[84]....
        /*108c*/ 	.word	0x000144e0


	//   ....[85]....
        /*1090*/ 	.word	0x00015e10


	//   ....[86]....
        /*1094*/ 	.word	0x00015e30


	//   ....[87]....
        /*1098*/ 	.word	0x00016060


	//   ....[88]....
        /*109c*/ 	.word	0x00016070


	//   ....[89]....
        /*10a0*/ 	.word	0x00016e40


	//   ....[90]....
        /*10a4*/ 	.word	0x00016e60


	//   ....[91]....
        /*10a8*/ 	.word	0x00016ff0


	//   ....[92]....
        /*10ac*/ 	.word	0x00017000


	//   ....[93]....
        /*10b0*/ 	.word	0x000172d0


	//   ....[94]....
        /*10b4*/ 	.word	0x00017890


	//   ....[95]....
        /*10b8*/ 	.word	0x00017ea0


	//   ....[96]....
        /*10bc*/ 	.word	0x00017ed0


	//   ....[97]....
        /*10c0*/ 	.word	0x00017ef0


	//   ....[98]....
        /*10c4*/ 	.word	0x00017f10


	//   ....[99]....
        /*10c8*/ 	.word	0x000196f0


	//   ....[100]....
        /*10cc*/ 	.word	0x00019720


	//   ....[101]....
        /*10d0*/ 	.word	0x00019740


	//   ....[102]....
        /*10d4*/ 	.word	0x00019750


	//   ....[103]....
        /*10d8*/ 	.word	0x0001afe0


	//   ....[104]....
        /*10dc*/ 	.word	0x0001aff0


	//   ....[105]....
        /*10e0*/ 	.word	0x0001b010


	//   ....[106]....
        /*10e4*/ 	.word	0x0001b020


	//   ....[107]....
        /*10e8*/ 	.word	0x0001b3d0


	//   ....[108]....
        /*10ec*/ 	.word	0x0001b3f0


	//   ....[109]....
        /*10f0*/ 	.word	0x0001b560


	//   ....[110]....
        /*10f4*/ 	.word	0x0001b570


	//   ....[111]....
        /*10f8*/ 	.word	0x0001b6e0


	//   ....[112]....
        /*10fc*/ 	.word	0x0001b700


	//   ....[113]....
        /*1100*/ 	.word	0x0001b870


	//   ....[114]....
        /*1104*/ 	.word	0x0001b880


	//   ....[115]....
        /*1108*/ 	.word	0x0001bc00


	//   ....[116]....
        /*110c*/ 	.word	0x0001bc20


	//   ....[117]....
        /*1110*/ 	.word	0x0001c910


	//   ....[118]....
        /*1114*/ 	.word	0x0001c920


	//   ....[119]....
        /*1118*/ 	.word	0x0001ddb0


	//   ....[120]....
        /*111c*/ 	.word	0x0001ddd0


	//   ....[121]....
        /*1120*/ 	.word	0x0001df40


	//   ....[122]....
        /*1124*/ 	.word	0x0001df50


	//   ....[123]....
        /*1128*/ 	.word	0x0001e0c0


	//   ....[124]....
        /*112c*/ 	.word	0x0001e0e0


	//   ....[125]....
        /*1130*/ 	.word	0x0001e250


	//   ....[126]....
        /*1134*/ 	.word	0x0001e260


	//   ....[127]....
        /*1138*/ 	.word	0x0001e4c0


	//   ....[128]....
        /*113c*/ 	.word	0x0001e4e0


	//   ....[129]....
        /*1140*/ 	.word	0x0001e610


	//   ....[130]....
        /*1144*/ 	.word	0x0001e650


	//   ....[131]....
        /*1148*/ 	.word	0x0001e680


	//   ....[132]....
        /*114c*/ 	.word	0x0001e6b0


	//   ....[133]....
        /*1150*/ 	.word	0x0001e6e0


	//   ....[134]....
        /*1154*/ 	.word	0x0001e710


	//   ....[135]....
        /*1158*/ 	.word	0x0001e880


	//   ....[136]....
        /*115c*/ 	.word	0x0001e8c0


	//   ....[137]....
        /*1160*/ 	.word	0x0001e8f0


	//   ....[138]....
        /*1164*/ 	.word	0x0001e920


	//   ....[139]....
        /*1168*/ 	.word	0x0001e950


	//   ....[140]....
        /*116c*/ 	.word	0x0001e980


	//   ....[141]....
        /*1170*/ 	.word	0x0001ea10


	//   ....[142]....
        /*1174*/ 	.word	0x0001ea70


	//   ....[143]....
        /*1178*/ 	.word	0x0001ea80


	//   ....[144]....
        /*117c*/ 	.word	0x0001eae0


	//   ....[145]....
        /*1180*/ 	.word	0x0001f550


	//   ....[146]....
        /*1184*/ 	.word	0x0001f5b0


	//   ....[147]....
        /*1188*/ 	.word	0x0001f600


	//   ....[148]....
        /*118c*/ 	.word	0x0001f650


	//   ....[149]....
        /*1190*/ 	.word	0x0001f6a0


	//   ....[150]....
        /*1194*/ 	.word	0x0001f710


	//   ....[151]....
        /*1198*/ 	.word	0x0001f760


	//   ....[152]....
        /*119c*/ 	.word	0x0001f7d0


	//   ....[153]....
        /*11a0*/ 	.word	0x0001f840


	//   ....[154]....
        /*11a4*/ 	.word	0x0001f8b0


	//   ....[155]....
        /*11a8*/ 	.word	0x0001f920


	//   ....[156]....
        /*11ac*/ 	.word	0x0001f990


	//   ....[157]....
        /*11b0*/ 	.word	0x0001fa00


	//   ....[158]....
        /*11b4*/ 	.word	0x0001fa60


	//   ....[159]....
        /*11b8*/ 	.word	0x0001fad0


	//   ....[160]....
        /*11bc*/ 	.word	0x0001fb40


	//   ....[161]....
        /*11c0*/ 	.word	0x0001fbb0


	//   ....[162]....
        /*11c4*/ 	.word	0x0001fc10


	//   ....[163]....
        /*11c8*/ 	.word	0x0001fc80


	//   ....[164]....
        /*11cc*/ 	.word	0x0001fcf0


	//   ....[165]....
        /*11d0*/ 	.word	0x0001fd50


	//   ....[166]....
        /*11d4*/ 	.word	0x0001fdc0


	//   ....[167]....
        /*11d8*/ 	.word	0x0001fe30


	//   ....[168]....
        /*11dc*/ 	.word	0x0001fea0


	//   ....[169]....
        /*11e0*/ 	.word	0x0001ff00


	//   ....[170]....
        /*11e4*/ 	.word	0x0001ff70


	//   ....[171]....
        /*11e8*/ 	.word	0x0001ffe0


	//   ....[172]....
        /*11ec*/ 	.word	0x00020040


	//   ....[173]....
        /*11f0*/ 	.word	0x00020090


	//   ....[174]....
        /*11f4*/ 	.word	0x000200e0


	//   ....[175]....
        /*11f8*/ 	.word	0x00020130


	//   ....[176]....
        /*11fc*/ 	.word	0x00020190


	//   ....[177]....
        /*1200*/ 	.word	0x00020200


	//   ....[178]....
        /*1204*/ 	.word	0x00020270


	//   ....[179]....
        /*1208*/ 	.word	0x000202d0


	//   ....[180]....
        /*120c*/ 	.word	0x00020340


	//   ....[181]....
        /*1210*/ 	.word	0x000203b0


	//   ....[182]....
        /*1214*/ 	.word	0x00020420


	//   ....[183]....
        /*1218*/ 	.word	0x00020480


	//   ....[184]....
        /*121c*/ 	.word	0x000204f0


	//   ....[185]....
        /*1220*/ 	.word	0x00020560


	//   ....[186]....
        /*1224*/ 	.word	0x000205b0


	//   ....[187]....
        /*1228*/ 	.word	0x00020600


	//   ....[188]....
        /*122c*/ 	.word	0x00020650


	//   ....[189]....
        /*1230*/ 	.word	0x00020690


	//   ....[190]....
        /*1234*/ 	.word	0x00020700


	//   ....[191]....
        /*1238*/ 	.word	0x00020770


	//   ....[192]....
        /*123c*/ 	.word	0x000207e0


	//   ....[193]....
        /*1240*/ 	.word	0x00020840


	//   ....[194]....
        /*1244*/ 	.word	0x000208b0


	//   ....[195]....
        /*1248*/ 	.word	0x00020920


	//   ....[196]....
        /*124c*/ 	.word	0x00020990


	//   ....[197]....
        /*1250*/ 	.word	0x000209f0


	//   ....[198]....
        /*1254*/ 	.word	0x00020a40


	//   ....[199]....
        /*1258*/ 	.word	0x00020a90


	//   ....[200]....
        /*125c*/ 	.word	0x00020ae0


	//   ....[201]....
        /*1260*/ 	.word	0x00020b20


	//   ....[202]....
        /*1264*/ 	.word	0x00020b90


	//   ....[203]....
        /*1268*/ 	.word	0x00020c00


	//   ....[204]....
        /*126c*/ 	.word	0x00020c60


	//   ....[205]....
        /*1270*/ 	.word	0x00020cd0


	//   ....[206]....
        /*1274*/ 	.word	0x00020d40


	//   ....[207]....
        /*1278*/ 	.word	0x00020db0


	//   ....[208]....
        /*127c*/ 	.word	0x00020e10


	//   ....[209]....
        /*1280*/ 	.word	0x00020e80


	//   ....[210]....
        /*1284*/ 	.word	0x00020ef0


	//   ....[211]....
        /*1288*/ 	.word	0x00020f40


	//   ....[212]....
        /*128c*/ 	.word	0x00020f90


	//   ....[213]....
        /*1290*/ 	.word	0x00020fe0


	//   ....[214]....
        /*1294*/ 	.word	0x00021020


	//   ....[215]....
        /*1298*/ 	.word	0x00021080


	//   ....[216]....
        /*129c*/ 	.word	0x000210e0


	//   ....[217]....
        /*12a0*/ 	.word	0x00021130


	//   ....[218]....
        /*12a4*/ 	.word	0x00021180


	//   ....[219]....
        /*12a8*/ 	.word	0x000211f0


	//   ....[220]....
        /*12ac*/ 	.word	0x00021260


	//   ....[221]....
        /*12b0*/ 	.word	0x000212d0


	//   ....[222]....
        /*12b4*/ 	.word	0x00021330


	//   ....[223]....
        /*12b8*/ 	.word	0x000213a0


	//   ....[224]....
        /*12bc*/ 	.word	0x00021410


	//   ....[225]....
        /*12c0*/ 	.word	0x00021480


	//   ....[226]....
        /*12c4*/ 	.word	0x000214e0


	//   ....[227]....
        /*12c8*/ 	.word	0x00021550


	//   ....[228]....
        /*12cc*/ 	.word	0x000215c0


	//   ....[229]....
        /*12d0*/ 	.word	0x00021630


	//   ....[230]....
        /*12d4*/ 	.word	0x00021690


	//   ....[231]....
        /*12d8*/ 	.word	0x00021700


	//   ....[232]....
        /*12dc*/ 	.word	0x00021770


	//   ....[233]....
        /*12e0*/ 	.word	0x000217e0


	//   ....[234]....
        /*12e4*/ 	.word	0x00021840


	//   ....[235]....
        /*12e8*/ 	.word	0x000218b0


	//   ....[236]....
        /*12ec*/ 	.word	0x00021920


	//   ....[237]....
        /*12f0*/ 	.word	0x00021990


	//   ....[238]....
        /*12f4*/ 	.word	0x000219f0


	//   ....[239]....
        /*12f8*/ 	.word	0x00021a60


	//   ....[240]....
        /*12fc*/ 	.word	0x00021ad0


	//   ....[241]....
        /*1300*/ 	.word	0x00021b20


	//   ....[242]....
        /*1304*/ 	.word	0x00021b60


	//   ....[243]....
        /*1308*/ 	.word	0x00021bb0


	//   ....[244]....
        /*130c*/ 	.word	0x00021c00


	//   ....[245]....
        /*1310*/ 	.word	0x00021c50


	//   ....[246]....
        /*1314*/ 	.word	0x00021cc0


	//   ....[247]....
        /*1318*/ 	.word	0x00021d10


	//   ....[248]....
        /*131c*/ 	.word	0x00021d60


	//   ....[249]....
        /*1320*/ 	.word	0x00021db0


	//   ....[250]....
        /*1324*/ 	.word	0x00021e00


	//   ....[251]....
        /*1328*/ 	.word	0x00021e50


	//   ....[252]....
        /*132c*/ 	.word	0x00021ec0


	//   ....[253]....
        /*1330*/ 	.word	0x00021f10


	//   ....[254]....
        /*1334*/ 	.word	0x00021f80


	//   ....[255]....
        /*1338*/ 	.word	0x00021fe0


	//   ....[0]....
        /*133c*/ 	.word	0x00022050


	//   ....[1]....
        /*1340*/ 	.word	0x00022480


	//   ....[2]....
        /*1344*/ 	.word	0x000224a0


	//   ....[3]....
        /*1348*/ 	.word	0x000224c0


	//   ....[4]....
        /*134c*/ 	.word	0x000224d0


	//   ....[5]....
        /*1350*/ 	.word	0x00022a20


	//   ....[6]....
        /*1354*/ 	.word	0x00022a30


	//   ....[7]....
        /*1358*/ 	.word	0x00022a40


	//   ....[8]....
        /*135c*/ 	.word	0x00022a50


	//   ....[9]....
        /*1360*/ 	.word	0x00022fc0


	//   ....[10]....
        /*1364*/ 	.word	0x00022fe0


	//   ....[11]....
        /*1368*/ 	.word	0x00023000


	//   ....[12]....
        /*136c*/ 	.word	0x00023010


	//   ....[13]....
        /*1370*/ 	.word	0x000235e0


	//   ....[14]....
        /*1374*/ 	.word	0x00023600


	//   ....[15]....
        /*1378*/ 	.word	0x00023610


	//   ....[16]....
        /*137c*/ 	.word	0x00023620


	//   ....[17]....
        /*1380*/ 	.word	0x00026e70


	//   ....[18]....
        /*1384*/ 	.word	0x00026e90


	//   ....[19]....
        /*1388*/ 	.word	0x00026eb0


	//   ....[20]....
        /*138c*/ 	.word	0x00026ec0


	//   ....[21]....
        /*1390*/ 	.word	0x00027330


	//   ....[22]....
        /*1394*/ 	.word	0x00027340


	//   ....[23]....
        /*1398*/ 	.word	0x00027350


	//   ....[24]....
        /*139c*/ 	.word	0x00027360


	//   ....[25]....
        /*13a0*/ 	.word	0x00027790


	//   ....[26]....
        /*13a4*/ 	.word	0x000277b0


	//   ....[27]....
        /*13a8*/ 	.word	0x000277d0


	//   ....[28]....
        /*13ac*/ 	.word	0x000277e0


	//   ....[29]....
        /*13b0*/ 	.word	0x00027c70


	//   ....[30]....
        /*13b4*/ 	.word	0x00027c90


	//   ....[31]....
        /*13b8*/ 	.word	0x00027cb0


	//   ....[32]....
        /*13bc*/ 	.word	0x00027cc0


	//   ....[33]....
        /*13c0*/ 	.word	0x0002b960


	//   ....[34]....
        /*13c4*/ 	.word	0x0002b9d0


	//   ....[35]....
        /*13c8*/ 	.word	0x0002ba40


	//   ....[36]....
        /*13cc*/ 	.word	0x0002baa0


	//   ....[37]....
        /*13d0*/ 	.word	0x0002bb10


	//   ....[38]....
        /*13d4*/ 	.word	0x0002bb70


	//   ....[39]....
        /*13d8*/ 	.word	0x0002bbe0


	//   ....[40]....
        /*13dc*/ 	.word	0x0002bc40


	//   ....[41]....
        /*13e0*/ 	.word	0x0002bcb0


	//   ....[42]....
        /*13e4*/ 	.word	0x0002bd20


	//   ....[43]....
        /*13e8*/ 	.word	0x0002bd90


	//   ....[44]....
        /*13ec*/ 	.word	0x0002bdf0


	//   ....[45]....
        /*13f0*/ 	.word	0x0002be60


	//   ....[46]....
        /*13f4*/ 	.word	0x0002bed0


	//   ....[47]....
        /*13f8*/ 	.word	0x0002bf30


	//   ....[48]....
        /*13fc*/ 	.word	0x0002bf90


	//   ....[49]....
        /*1400*/ 	.word	0x0002c000


	//   ....[50]....
        /*1404*/ 	.word	0x0002c070


	//   ....[51]....
        /*1408*/ 	.word	0x0002c0e0


	//   ....[52]....
        /*140c*/ 	.word	0x0002c140


	//   ....[53]....
        /*1410*/ 	.word	0x0002c1b0


	//   ....[54]....
        /*1414*/ 	.word	0x0002c210


	//   ....[55]....
        /*1418*/ 	.word	0x0002c270


	//   ....[56]....
        /*141c*/ 	.word	0x0002c2d0


	//   ....[57]....
        /*1420*/ 	.word	0x0002c340


	//   ....[58]....
        /*1424*/ 	.word	0x0002c3b0


	//   ....[59]....
        /*1428*/ 	.word	0x0002c420


	//   ....[60]....
        /*142c*/ 	.word	0x0002c480


	//   ....[61]....
        /*1430*/ 	.word	0x0002c4f0


	//   ....[62]....
        /*1434*/ 	.word	0x0002c560


	//   ....[63]....
        /*1438*/ 	.word	0x0002c5d0


	//   ....[64]....
        /*143c*/ 	.word	0x0002c630


	//----- nvinfo : EIATTR_EXIT_INSTR_OFFSETS
	.align		4
.L_510:
        /*1440*/ 	.byte	0x04, 0x1c
        /*1442*/ 	.short	(.L_512 - .L_511)


	//   ....[0]....
.L_511:
        /*1444*/ 	.word	0x00001170


	//   ....[1]....
        /*1448*/ 	.word	0x0001f510


	//----- nvinfo : EIATTR_MAX_THREADS
	.align		4
.L_512:
        /*144c*/ 	.byte	0x04, 0x05
        /*144e*/ 	.short	(.L_514 - .L_513)
.L_513:
        /*1450*/ 	.word	0x00000100
        /*1454*/ 	.word	0x00000001
        /*1458*/ 	.word	0x00000001


	//----- nvinfo : EIATTR_CRS_STACK_SIZE
	.align		4
.L_514:
        /*145c*/ 	.byte	0x04, 0x1e
        /*145e*/ 	.short	(.L_516 - .L_515)
.L_515:
        /*1460*/ 	.word	0x00000000
.L_516:


//--------------------- .nv.info._ZN7cutlass13device_kernelIN5flash19enable_sm80_to_sm89INS1_16FlashAttnFwdSm80INS1_25CollectiveMainloopFwdSm80ILi8ELi1ELb0EN4cute5tupleIJNS5_1CILi128EEENS7_ILi96EEENS7_ILi256EEEEEELi256ENS_6half_tEfNS_4arch4Sm80ELb1ELb0ELb0ELb0ELb1ELb0ELb1ELb1EEENS1_21CollectiveEpilogueFwdINS6_IJS8_SA_S9_EEENS6_IJNS7_ILi1EEESI_SI_EEESC_SE_Li256ELb0ELb1ELb1ELb0EEENS1_30DynamicPersistentTileSchedulerILi256ELi256ELb1ELb1ELb0EEEEEEEEEvNT_6ParamsE --------------------------
	.section	.nv.info._ZN7cutlass13device_kernelIN5flash19enable_sm80_to_sm89INS1_16FlashAttnFwdSm80INS1_25CollectiveMainloopFwdSm80ILi8ELi1ELb0EN4cute5tupleIJNS5_1CILi128EEENS7_ILi96EEENS7_ILi256EEEEEELi256ENS_6half_tEfNS_4arch4Sm80ELb1ELb0ELb0ELb0ELb1ELb0ELb1ELb1EEENS1_21CollectiveEpilogueFwdINS6_IJS8_SA_S9_EEENS6_IJNS7_ILi1EEESI_SI_EEESC_SE_Li256ELb0ELb1ELb1ELb0EEENS1_30DynamicPersistentTileSchedulerILi256ELi256ELb1ELb1ELb0EEEEEEEEEvNT_6ParamsE,"",@"SHT_CUDA_INFO"
	.sectionflags	@""
	.align	4


	//----- nvinfo : EIATTR_CUDA_API_VERSION
	.align		4
        /*0000*/ 	.byte	0x04, 0x37
        /*0002*/ 	.short	(.L_518 - .L_517)
.L_517:
        /*0004*/ 	.word	0x00000082


	//----- nvinfo : EIATTR_SW2861232_WAR
	.align		4
.L_518:
        /*0008*/ 	.byte	0x01, 0x35
	.zero		2


	//----- nvinfo : EIATTR_PARAM_CBANK
	.align		4
        /*000c*/ 	.byte	0x04, 0x0a
        /*000e*/ 	.short	(.L_520 - .L_519)
	.align		4
.L_519:
        /*0010*/ 	.word	index@(.nv.constant0._ZN7cutlass13device_kernelIN5flash19enable_sm80_to_sm89INS1_16FlashAttnFwdSm80INS1_25CollectiveMainloopFwdSm80ILi8ELi1ELb0EN4cute5tupleIJNS5_1CILi128EEENS7_ILi96EEENS7_ILi256EEEEEELi256ENS_6half_tEfNS_4arch4Sm80ELb1ELb0ELb0ELb0ELb1ELb0ELb1ELb1EEENS1_21CollectiveEpilogueFwdINS6_IJS8_SA_S9_EEENS6_IJNS7_ILi1EEESI_SI_EEESC_SE_Li256ELb0ELb1ELb1ELb0EEENS1_30DynamicPersistentTileSchedulerILi256ELi256ELb1ELb1ELb0EEEEEEEEEvNT_6ParamsE)
        /*0014*/ 	.short	0x0160
        /*0016*/ 	.short	0x0428


	//----- nvinfo : EIATTR_CBANK_PARAM_SIZE
	.align		4
.L_520:
        /*0018*/ 	.byte	0x03, 0x19
        /*001a*/ 	.short	0x0428


	//----- nvinfo : EIATTR_KPARAM_INFO
	.align		4
        /*001c*/ 	.byte	0x04, 0x17
        /*001e*/ 	.short	(.L_522 - .L_521)
.L_521:
        /*0020*/ 	.word	0x00000000
        /*0024*/ 	.short	0x0000
        /*0026*/ 	.short	0x0000
        /*0028*/ 	.byte	0x00, 0xf0, 0xa1, 0x10


	//----- nvinfo : EIATTR_MAXREG_COUNT
	.align		4
.L_522:
        /*002c*/ 	.byte	0x03, 0x1b
        /*002e*/ 	.short	0x00ff


	//----- nvinfo : EIATTR_NUM_BARRIERS
	.align		4
        /*0030*/ 	.byte	0x02, 0x4c
        /*0032*/ 	.byte	0x06
	.zero		1


	//----- nvinfo : EIATTR_ANNOTATIONS
	.align		4
        /*0034*/ 	.byte	0x04, 0x55
        /*0036*/ 	.short	(.L_524 - .L_523)


	//   ....[0]....
.L_523:
        /* <DEDUP_REMOVED lines=191> */


	//----- nvinfo : EIATTR_MERCURY_ISA_VERSION
	.align		4
.L_524:
        /*0c18*/ 	.byte	0x03, 0x5f
        /*0c1a*/ 	.short	0x0000


	//----- nvinfo : EIATTR_INT_WARP_WIDE_INSTR_OFFSETS
	.align		4
        /*0c1c*/ 	.byte	0x04, 0x31
        /*0c1e*/ 	.short	(.L_526 - .L_525)


	//   ....[0]....
.L_525:
        /*0c20*/ 	.word	0x00012830


	//   ....[1]....
        /*0c24*/ 	.word	0x000128b0


	//----- nvinfo : EIATTR_COOP_GROUP_MASK_REGIDS
	.align		4
.L_526:
        /*0c28*/ 	.byte	0x04, 0x29
        /*0c2a*/ 	.short	(.L_528 - .L_527)


	//   ....[0]....
.L_527:
        /*0c2c*/ 	.word	0xffffffff


	//   ....[1]....
        /*0c30*/ 	.word	0xffffffff


	//   ....[2]....
        /*0c34*/ 	.word	0xffffffff


	//   ....[3]....
        /*0c38*/ 	.word	0xffffffff


	//   ....[4]....
        /*0c3c*/ 	.word	0xffffffff


	//   ....[5]....
        /*0c40*/ 	.word	0xffffffff


	//   ....[6]....
        /*0c44*/ 	.word	0xffffffff


	//   ....[7]....
        /*0c48*/ 	.word	0xffffffff


	//   ....[8]....
        /*0c4c*/ 	.word	0xffffffff


	//   ....[9]....
        /*0c50*/ 	.word	0xffffffff


	//   ....[10]....
        /*0c54*/ 	.word	0xffffffff


	//   ....[11]....
        /*0c58*/ 	.word	0xffffffff


	//   ....[12]....
        /*0c5c*/ 	.word	0xffffffff


	//   ....[13]....
        /*0c60*/ 	.word	0xffffffff


	//   ....[14]....
        /*0c64*/ 	.word	0xffffffff


	//   ....[15]....
        /*0c68*/ 	.word	0xffffffff


	//   ....[16]....
        /*0c6c*/ 	.word	0xffffffff


	//   ....[17]....
        /*0c70*/ 	.word	0xffffffff


	//   ....[18]....
        /*0c74*/ 	.word	0xffffffff


	//   ....[19]....
        /*0c78*/ 	.word	0xffffffff


	//   ....[20]....
        /*0c7c*/ 	.word	0xffffffff


	//   ....[21]....
        /*0c80*/ 	.word	0xffffffff


	//   ....[22]....
        /*0c84*/ 	.word	0xffffffff


	//   ....[23]....
        /*0c88*/ 	.word	0xffffffff


	//   ....[24]....
        /*0c8c*/ 	.word	0xffffffff


	//   ....[25]....
        /*0c90*/ 	.word	0xffffffff


	//   ....[26]....
        /*0c94*/ 	.word	0xffffffff


	//   ....[27]....
        /*0c98*/ 	.word	0xffffffff


	//   ....[28]....
        /*0c9c*/ 	.word	0xffffffff


	//   ....[29]....
        /*0ca0*/ 	.word	0xffffffff


	//   ....[30]....
        /*0ca4*/ 	.word	0xffffffff


	//   ....[31]....
        /*0ca8*/ 	.word	0xffffffff


	//   ....[32]....
        /*0cac*/ 	.word	0xffffffff


	//   ....[33]....
        /*0cb0*/ 	.word	0xffffffff


	//   ....[34]....
        /*0cb4*/ 	.word	0xffffffff


	//   ....[35]....
        /*0cb8*/ 	.word	0xffffffff


	//   ....[36]....
        /*0cbc*/ 	.word	0xffffffff


	//   ....[37]....
        /*0cc0*/ 	.word	0xffffffff


	//   ....[38]....
        /*0cc4*/ 	.word	0xffffffff


	//   ....[39]....
        /*0cc8*/ 	.word	0xffffffff


	//   ....[40]....
        /*0ccc*/ 	.word	0xffffffff


	//   ....[41]....
        /*0cd0*/ 	.word	0xffffffff


	//   ....[42]....
        /*0cd4*/ 	.word	0xffffffff


	//   ....[43]....
        /*0cd8*/ 	.word	0xffffffff


	//   ....[44]....
        /*0cdc*/ 	.word	0xffffffff


	//   ....[45]....
        /*0ce0*/ 	.word	0xffffffff


	//   ....[46]....
        /*0ce4*/ 	.word	0xffffffff


	//   ....[47]....
        /*0ce8*/ 	.word	0xffffffff


	//   ....[48]....
        /*0cec*/ 	.word	0xffffffff


	//   ....[49]....
        /*0cf0*/ 	.word	0xffffffff


	//   ....[50]....
        /*0cf4*/ 	.word	0xffffffff


	//   ....[51]....
        /*0cf8*/ 	.word	0xffffffff


	//   ....[52]....
        /*0cfc*/ 	.word	0xffffffff


	//   ....[53]....
        /*0d00*/ 	.word	0xffffffff


	//   ....[54]....
        /*0d04*/ 	.word	0xffffffff


	//   ....[55]....
        /*0d08*/ 	.word	0xffffffff


	//   ....[56]....
        /*0d0c*/ 	.word	0xffffffff


	//   ....[57]....
        /*0d10*/ 	.word	0xffffffff


	//   ....[58]....
        /*0d14*/ 	.word	0xffffffff


	//   ....[59]....
        /*0d18*/ 	.word	0xffffffff


	//   ....[60]....
        /*0d1c*/ 	.word	0xffffffff


	//   ....[61]....
        /*0d20*/ 	.word	0xffffffff


	//   ....[62]....
        /*0d24*/ 	.word	0xffffffff


	//   ....[63]....
        /*0d28*/ 	.word	0xffffffff


	//   ....[64]....
        /*0d2c*/ 	.word	0xffffffff


	//   ....[65]....
        /*0d30*/ 	.word	0xffffffff


	//   ....[66]....
        /*0d34*/ 	.word	0xffffffff


	//   ....[67]....
        /*0d38*/ 	.word	0xffffffff


	//   ....[68]....
        /*0d3c*/ 	.word	0xffffffff


	//   ....[69]....
        /*0d40*/ 	.word	0xffffffff


	//   ....[70]....
        /*0d44*/ 	.word	0xffffffff


	//   ....[71]....
        /*0d48*/ 	.word	0xffffffff


	//   ....[72]....
        /*0d4c*/ 	.word	0xffffffff


	//   ....[73]....
        /*0d50*/ 	.word	0xffffffff


	//   ....[74]....
        /*0d54*/ 	.word	0xffffffff


	//   ....[75]....
        /*0d58*/ 	.word	0xffffffff


	//   ....[76]....
        /*0d5c*/ 	.word	0xffffffff


	//   ....[77]....
        /*0d60*/ 	.word	0xffffffff


	//   ....[78]....
        /*0d64*/ 	.word	0xffffffff


	//   ....[79]....
        /*0d68*/ 	.word	0xffffffff


	//   ....[80]....
        /*0d6c*/ 	.word	0xffffffff


	//   ....[81]....
        /*0d70*/ 	.word	0xffffffff


	//   ....[82]....
        /*0d74*/ 	.word	0xffffffff


	//   ....[83]....
        /*0d78*/ 	.word	0xffffffff


	//   ....[84]....
        /*0d7c*/ 	.word	0xffffffff


	//   ....[85]....
        /*0d80*/ 	.word	0xffffffff


	//   ....[86]....
        /*0d84*/ 	.word	0xffffffff


	//   ....[87]....
        /*0d88*/ 	.word	0xffffffff


	//   ....[88]....
        /*0d8c*/ 	.word	0xffffffff


	//   ....[89]....
        /*0d90*/ 	.word	0xffffffff


	//   ....[90]....
        /*0d94*/ 	.word	0xffffffff


	//   ....[91]....
        /*0d98*/ 	.word	0xffffffff


	//   ....[92]....
        /*0d9c*/ 	.word	0xffffffff


	//   ....[93]....
        /*0da0*/ 	.word	0xffffffff


	//   ....[94]....
        /*0da4*/ 	.word	0xffffffff


	//   ....[95]....
        /*0da8*/ 	.word	0xffffffff


	//   ....[96]....
        /*0dac*/ 	.word	0xffffffff


	//   ....[97]....
        /*0db0*/ 	.word	0xffffffff


	//   ....[98]....
        /*0db4*/ 	.word	0xffffffff


	//   ....[99]....
        /*0db8*/ 	.word	0xffffffff


	//   ....[100]....
        /*0dbc*/ 	.word	0xffffffff


	//   ....[101]....
        /*0dc0*/ 	.word	0xffffffff


	//   ....[102]....
        /*0dc4*/ 	.word	0xffffffff


	//   ....[103]....
        /*0dc8*/ 	.word	0xffffffff


	//   ....[104]....
        /*0dcc*/ 	.word	0xffffffff


	//   ....[105]....
        /*0dd0*/ 	.word	0xffffffff


	//   ....[106]....
        /*0dd4*/ 	.word	0xffffffff


	//   ....[107]....
        /*0dd8*/ 	.word	0xffffffff


	//   ....[108]....
        /*0ddc*/ 	.word	0xffffffff


	//   ....[109]....
        /*0de0*/ 	.word	0xffffffff


	//   ....[110]....
        /*0de4*/ 	.word	0xffffffff


	//   ....[111]....
        /*0de8*/ 	.word	0xffffffff


	//   ....[112]....
        /*0dec*/ 	.word	0xffffffff


	//   ....[113]....
        /*0df0*/ 	.word	0xffffffff


	//   ....[114]....
        /*0df4*/ 	.word	0xffffffff


	//   ....[115]....
        /*0df8*/ 	.word	0xffffffff


	//   ....[116]....
        /*0dfc*/ 	.word	0xffffffff


	//   ....[117]....
        /*0e00*/ 	.word	0xffffffff


	//   ....[118]....
        /*0e04*/ 	.word	0xffffffff


	//   ....[119]....
        /*0e08*/ 	.word	0xffffffff


	//   ....[120]....
        /*0e0c*/ 	.word	0xffffffff


	//   ....[121]....
        /*0e10*/ 	.word	0xffffffff


	//   ....[122]....
        /*0e14*/ 	.word	0xffffffff


	//   ....[123]....
        /*0e18*/ 	.word	0xffffffff


	//   ....[124]....
        /*0e1c*/ 	.word	0xffffffff


	//   ....[125]....
        /*0e20*/ 	.word	0xffffffff


	//   ....[126]....
        /*0e24*/ 	.word	0xffffffff


	//   ....[127]....
        /*0e28*/ 	.word	0xffffffff


	//   ....[128]....
        /*0e2c*/ 	.word	0xffffffff


	//   ....[129]....
        /*0e30*/ 	.word	0xffffffff


	//   ....[130]....
        /*0e34*/ 	.word	0xffffffff


	//   ....[131]....
        /*0e38*/ 	.word	0xffffffff


	//   ....[132]....
        /*0e3c*/ 	.word	0xffffffff


	//   ....[133]....
        /*0e40*/ 	.word	0xffffffff


	//   ....[134]....
        /*0e44*/ 	.word	0xffffffff


	//----- nvinfo : EIATTR_COOP_GROUP_INSTR_OFFSETS
	.align		4
.L_528:
        /*0e48*/ 	.byte	0x04, 0x28
        /*0e4a*/ 	.short	(.L_530 - .L_529)


	//   ....[0]....
.L_529:
        /*0e4c*/ 	.word	0x00000050


	//   ....[1]....
        /*0e50*/ 	.word	0x00001dc0


	//   ....[2]....
        /*0e54*/ 	.word	0x00001de0


	//   ....[3]....
        /*0e58*/ 	.word	0x00002030


	//   ....[4]....
        /*0e5c*/ 	.word	0x00002040


	//   ....[5]....
        /*0e60*/ 	.word	0x00002220


	//   ....[6]....
        /*0e64*/ 	.word	0x00002240


	//   ....[7]....
        /*0e68*/ 	.word	0x00002420


	//   ....[8]....
        /*0e6c*/ 	.word	0x00002430


	//   ....[9]....
        /*0e70*/ 	.word	0x00002ab0


	//   ....[10]....
        /*0e74*/ 	.word	0x00002ad0


	//   ....[11]....
        /*0e78*/ 	.word	0x00002ae0


	//   ....[12]....
        /*0e7c*/ 	.word	0x00002b10


	//   ....[13]....
        /*0e80*/ 	.word	0x00002c50


	//   ....[14]....
        /*0e84*/ 	.word	0x00002c90


	//   ....[15]....
        /*0e88*/ 	.word	0x00002ee0


	//   ....[16]....
        /*0e8c*/ 	.word	0x00002fa0


	//   ....[17]....
        /*0e90*/ 	.word	0x00002fb0


	//   ....[18]....
        /*0e94*/ 	.word	0x00002fc0


	//   ....[19]....
        /*0e98*/ 	.word	0x000032b0


	//   ....[20]....
        /*0e9c*/ 	.word	0x000032f0


	//   ....[21]....
        /*0ea0*/ 	.word	0x00004ac0


	//   ....[22]....
        /*0ea4*/ 	.word	0x00004b20


	//   ....[23]....
        /*0ea8*/ 	.word	0x00004b30


	//   ....[24]....
        /*0eac*/ 	.word	0x00004b40


	//   ....[25]....
        /*0eb0*/ 	.word	0x00004c20


	//   ....[26]....
        /*0eb4*/ 	.word	0x00004c70


	//   ....[27]....
        /*0eb8*/ 	.word	0x00005020


	//   ....[28]....
        /*0ebc*/ 	.word	0x00005360


	//   ....[29]....
        /*0ec0*/ 	.word	0x00005960


	//   ....[30]....
        /*0ec4*/ 	.word	0x00005980


	//   ....[31]....
        /*0ec8*/ 	.word	0x000059a0


	//   ....[32]....
        /*0ecc*/ 	.word	0x000059c0


	//   ....[33]....
        /*0ed0*/ 	.word	0x00008000


	//   ....[34]....
        /*0ed4*/ 	.word	0x00008060


	//   ....[35]....
        /*0ed8*/ 	.word	0x00008070


	//   ....[36]....
        /*0edc*/ 	.word	0x000080e0


	//   ....[37]....
        /*0ee0*/ 	.word	0x000081a0


	//   ....[38]....
        /*0ee4*/ 	.word	0x00008260


	//   ....[39]....
        /*0ee8*/ 	.word	0x00009b00


	//   ....[40]....
        /*0eec*/ 	.word	0x00009b60


	//   ....[41]....
        /*0ef0*/ 	.word	0x00009b70


	//   ....[42]....
        /*0ef4*/ 	.word	0x00009be0


	//   ....[43]....
        /*0ef8*/ 	.word	0x00009ca0


	//   ....[44]....
        /*0efc*/ 	.word	0x00009d60


	//   ....[45]....
        /*0f00*/ 	.word	0x0000a060


	//   ....[46]....
        /*0f04*/ 	.word	0x0000a390


	//   ....[47]....
        /*0f08*/ 	.word	0x0000a830


	//   ....[48]....
        /*0f0c*/ 	.word	0x0000a850


	//   ....[49]....
        /*0f10*/ 	.word	0x0000a9f0


	//   ....[50]....
        /*0f14*/ 	.word	0x0000aa10


	//   ....[51]....
        /*0f18*/ 	.word	0x0000d510


	//   ....[52]....
        /*0f1c*/ 	.word	0x0000d570


	//   ....[53]....
        /*0f20*/ 	.word	0x0000d580


	//   ....[54]....
        /*0f24*/ 	.word	0x0000d590


	//   ....[55]....
        /*0f28*/ 	.word	0x0000d6b0


	//   ....[56]....
        /*0f2c*/ 	.word	0x0000d750


	//   ....[57]....
        /*0f30*/ 	.word	0x0000efb0


	//   ....[58]....
        /*0f34*/ 	.word	0x0000efd0


	//   ....[59]....
        /*0f38*/ 	.word	0x0000f0d0


	//   ....[60]....
        /*0f3c*/ 	.word	0x0000f0f0


	//   ....[61]....
        /*0f40*/ 	.word	0x0000f120


	//   ....[62]....
        /*0f44*/ 	.word	0x0000f1b0


	//   ....[63]....
        /*0f48*/ 	.word	0x0000f640


	//   ....[64]....
        /*0f4c*/ 	.word	0x0000f660


	//   ....[65]....
        /*0f50*/ 	.word	0x0000f680


	//   ....[66]....
        /*0f54*/ 	.word	0x0000f6a0


	//   ....[67]....
        /*0f58*/ 	.word	0x00011da0


	//   ....[68]....
        /*0f5c*/ 	.word	0x00011df0


	//   ....[69]....
        /*0f60*/ 	.word	0x00011e10


	//   ....[70]....
        /*0f64*/ 	.word	0x00011e30


	//   ....[71]....
        /*0f68*/ 	.word	0x00012a00


	//   ....[72]....
        /*0f6c*/ 	.word	0x00013220


	//   ....[73]....
        /*0f70*/ 	.word	0x00013230


	//   ....[74]....
        /*0f74*/ 	.word	0x00013260


	//   ....[75]....
        /*0f78*/ 	.word	0x00013280


	//   ....[76]....
        /*0f7c*/ 	.word	0x00013390


	//   ....[77]....
        /*0f80*/ 	.word	0x000133b0


	//   ....[78]....
        /*0f84*/ 	.word	0x00013be0


	//   ....[79]....
        /*0f88*/ 	.word	0x00013bf0


	//   ....[80]....
        /*0f8c*/ 	.word	0x00014780


	//   ....[81]....
        /*0f90*/ 	.word	0x00014890


	//   ....[82]....
        /*0f94*/ 	.word	0x00014900


	//   ....[83]....
        /*0f98*/ 	.word	0x00014970


	//   ....[84]....
        /*0f9c*/ 	.word	0x000149e0


	//   ....[85]....
        /*0fa0*/ 	.word	0x00014a50


	//   ....[86]....
        /*0fa4*/ 	.word	0x00014ad0


	//   ....[87]....
        /*0fa8*/ 	.word	0x00014b40


	//   ....[88]....
        /*0fac*/ 	.word	0x00014bb0


	//   ....[89]....
        /*0fb0*/ 	.word	0x00014c10


	//   ....[90]....
        /*0fb4*/ 	.word	0x00014c80


	//   ....[91]....
        /*0fb8*/ 	.word	0x00014e90


	//   ....[92]....
        /*0fbc*/ 	.word	0x00014f00


	//   ....[93]....
        /*0fc0*/ 	.word	0x00015110


	//   ....[94]....
        /*0fc4*/ 	.word	0x00015180


	//   ....[95]....
        /*0fc8*/ 	.word	0x000151e0


	//   ....[96]....
        /*0fcc*/ 	.word	0x00015250


	//   ....[97]....
        /*0fd0*/ 	.word	0x00015890


	//   ....[98]....
        /*0fd4*/ 	.word	0x000158e0


	//   ....[99]....
        /*0fd8*/ 	.word	0x00015930


	//   ....[100]....
        /*0fdc*/ 	.word	0x00015980


	//   ....[101]....
        /*0fe0*/ 	.word	0x000159f0


	//   ....[102]....
        /*0fe4*/ 	.word	0x00015a60


	//   ....[103]....
        /*0fe8*/ 	.word	0x00015c70


	//   ....[104]....
        /*0fec*/ 	.word	0x00015ce0


	//   ....[105]....
        /*0ff0*/ 	.word	0x00015ef0


	//   ....[106]....
        /*0ff4*/ 	.word	0x00015f60


	//   ....[107]....
        /*0ff8*/ 	.word	0x00015fc0


	//   ....[108]....
        /*0ffc*/ 	.word	0x00016030


	//   ....[109]....
        /*1000*/ 	.word	0x00016240


	//   ....[110]....
        /*1004*/ 	.word	0x000162b0


	//   ....[111]....
        /*1008*/ 	.word	0x000164c0


	//   ....[112]....
        /*100c*/ 	.word	0x00016530


	//   ....[113]....
        /*1010*/ 	.word	0x00016590


	//   ....[114]....
        /*1014*/ 	.word	0x00016600


	//   ....[115]....
        /*1018*/ 	.word	0x00016c40


	//   ....[116]....
        /*101c*/ 	.word	0x00016c80


	//   ....[117]....
        /*1020*/ 	.word	0x00016cd0


	//   ....[118]....
        /*1024*/ 	.word	0x00016d10


	//   ....[119]....
        /*1028*/ 	.word	0x00016d70


	//   ....[120]....
        /*102c*/ 	.word	0x00016dd0


	//   ....[121]....
        /*1030*/ 	.word	0x00016e40


	//   ....[122]....
        /*1034*/ 	.word	0x00016fd0


	//   ....[123]....
        /*1038*/ 	.word	0x00017040


	//   ....[124]....
        /*103c*/ 	.word	0x000171d0


	//   ....[125]....
        /*1040*/ 	.word	0x00017240


	//   ....[126]....
        /*1044*/ 	.word	0x00017280


	//   ....[127]....
        /*1048*/ 	.word	0x000172c0


	//   ....[128]....
        /*104c*/ 	.word	0x00017310


	//   ....[129]....
        /*1050*/ 	.word	0x00017350


	//   ....[130]....
        /*1054*/ 	.word	0x000173a0


	//   ....[131]....
        /*1058*/ 	.word	0x00017400


	//   ....[132]....
        /*105c*/ 	.word	0x00017450


	//   ....[133]....
        /*1060*/ 	.word	0x000174b0


	//   ....[134]....
        /*1064*/ 	.word	0x00017520


	//----- nvinfo : EIATTR_EXIT_INSTR_OFFSETS
	.align		4
.L_530:
        /*1068*/ 	.byte	0x04, 0x1c
        /*106a*/ 	.short	(.L_532 - .L_531)


	//   ....[0]....
.L_531:
        /*106c*/ 	.word	0x000000a0


	//   ....[1]....
        /*1070*/ 	.word	0x00014840


	//----- nvinfo : EIATTR_MAX_THREADS
	.align		4
.L_532:
        /*1074*/ 	.byte	0x04, 0x05
        /*1076*/ 	.short	(.L_534 - .L_533)
.L_533:
        /*1078*/ 	.word	0x00000100
        /*107c*/ 	.word	0x00000001
        /*1080*/ 	.word	0x00000001


	//----- nvinfo : EIATTR_CRS_STACK_SIZE
	.align		4
.L_534:
        /*1084*/ 	.byte	0x04, 0x1e
        /*1086*/ 	.short	(.L_536 - .L_535)
.L_535:
        /*1088*/ 	.word	0x00000000
.L_536:


//--------------------- .nv.info._ZN7cutlass13device_kernelIN5flash19enable_sm80_to_sm89INS1_16FlashAttnFwdSm80INS1_25CollectiveMainloopFwdSm80ILi8ELi1ELb0EN4cute5tupleIJNS5_1CILi128EEENS7_ILi64EEENS7_ILi256EEEEEELi256ENS_6half_tEfNS_4arch4Sm80ELb1ELb0ELb0ELb1ELb1ELb0ELb1ELb1EEENS1_21CollectiveEpilogueFwdINS6_IJS8_SA_S9_EEENS6_IJNS7_ILi1EEESI_SI_EEESC_SE_Li256ELb1ELb1ELb1ELb0EEENS1_36VarlenDynamicPersistentTileSchedulerILi128ELi64ELi256ELi256ELb1ELb1ELb0ELb1ELb1ELb1EEEEEEEEEvNT_6ParamsE --------------------------
	.section	.nv.info._ZN7cutlass13device_kernelIN5flash19enable_sm80_to_sm89INS1_16FlashAttnFwdSm80INS1_25CollectiveMainloopFwdSm80ILi8ELi1ELb0EN4cute5tupleIJNS5_1CILi128EEENS7_ILi64EEENS7_ILi256EEEEEELi256ENS_6half_tEfNS_4arch4Sm80ELb1ELb0ELb0ELb1ELb1ELb0ELb1ELb1EEENS1_21CollectiveEpilogueFwdINS6_IJS8_SA_S9_EEENS6_IJNS7_ILi1EEESI_SI_EEESC_SE_Li256ELb1ELb1ELb1ELb0EEENS1_36VarlenDynamicPersistentTileSchedulerILi128ELi64ELi256ELi256ELb1ELb1ELb0ELb1ELb1ELb1EEEEEEEEEvNT_6ParamsE,"",@"SHT_CUDA_INFO"
	.sectionflags	@""
	.align	4


	//----- nvinfo : EIATTR_CUDA_API_VERSION
	.align		4
        /*0000*/ 	.byte	0x04, 0x37
        /*0002*/ 	.short	(.L_538 - .L_537)
.L_537:
        /*0004*/ 	.word	0x00000082


	//----- nvinfo : EIATTR_SW2861232_WAR
	.align		4
.L_538:
        /*0008*/ 	.byte	0x01, 0x35
	.zero		2


	//----- nvinfo : EIATTR_PARAM_CBANK
	.align		4
        /*000c*/ 	.byte	0x04, 0x0a
        /*000e*/ 	.short	(.L_540 - .L_539)
	.align		4
.L_539:
        /*0010*/ 	.word	index@(.nv.constant0._ZN7cutlass13device_kernelIN5flash19enable_sm80_to_sm89INS1_16FlashAttnFwdSm80INS1_25CollectiveMainloopFwdSm80ILi8ELi1ELb0EN4cute5tupleIJNS5_1CILi128EEENS7_ILi64EEENS7_ILi256EEEEEELi256ENS_6half_tEfNS_4arch4Sm80ELb1ELb0ELb0ELb1ELb1ELb0ELb1ELb1EEENS1_21CollectiveEpilogueFwdINS6_IJS8_SA_S9_EEENS6_IJNS7_ILi1EEESI_SI_EEESC_SE_Li256ELb1ELb1ELb1ELb0EEENS1_36VarlenDynamicPersistentTileSchedulerILi128ELi64ELi256ELi256ELb1ELb1ELb0ELb1ELb1ELb1EEEEEEEEEvNT_6ParamsE)
        /*0014*/ 	.short	0x0160
        /*0016*/ 	.short	0x0438


	//----- nvinfo : EIATTR_CBANK_PARAM_SIZE
	.align		4
.L_540:
        /*0018*/ 	.byte	0x03, 0x19
        /*001a*/ 	.short	0x0438


	//----- nvinfo : EIATTR_KPARAM_INFO
	.align		4
        /*001c*/ 	.byte	0x04, 0x17
        /*001e*/ 	.short	(.L_542 - .L_541)
.L_541:
        /*0020*/ 	.word	0x00000000
        /*0024*/ 	.short	0x0000
        /*0026*/ 	.short	0x0000
        /*0028*/ 	.byte	0x00, 0xf0, 0xe1, 0x10


	//----- nvinfo : EIATTR_MAXREG_COUNT
	.align		4
.L_542:
        /*002c*/ 	.byte	0x03, 0x1b
        /*002e*/ 	.short	0x00ff


	//----- nvinfo : EIATTR_NUM_BARRIERS
	.align		4
        /*0030*/ 	.byte	0x02, 0x4c
        /*0032*/ 	.byte	0x06
	.zero		1


	//----- nvinfo : EIATTR_ANNOTATIONS
	.align		4
        /*0034*/ 	.byte	0x04, 0x55
        /*0036*/ 	.short	(.L_544 - .L_543)


	//   ....[0]....
.L_543:
        /* <DEDUP_REMOVED lines=16> */


	//----- nvinfo : EIATTR_MERCURY_ISA_VERSION
	.align		4
.L_544:
        /*0128*/ 	.byte	0x03, 0x5f
        /*012a*/ 	.short	0x0000


	//----- nvinfo : EIATTR_INT_WARP_WIDE_INSTR_OFFSETS
	.align		4
        /*012c*/ 	.byte	0x04, 0x31
        /*012e*/ 	.short	(.L_546 - .L_545)


	//   ....[0]....
.L_545:
        /*0130*/ 	.word	0x0000e660


	//   ....[1]....
        /*0134*/ 	.word	0x0000e6e0


	//----- nvinfo : EIATTR_COOP_GROUP_MASK_REGIDS
	.align		4
.L_546:
        /*0138*/ 	.byte	0x04, 0x29
        /*013a*/ 	.short	(.L_548 - .L_547)


	//   ....[0]....
.L_547:
        /*013c*/ 	.word	0xffffffff


	//   ....[1]....
        /*0140*/ 	.word	0xffffffff


	//   ....[2]....
        /*0144*/ 	.word	0xffffffff


	//   ....[3]....
        /*0148*/ 	.word	0xffffffff


	//   ....[4]....
        /*014c*/ 	.word	0xffffffff


	//   ....[5]....
        /*0150*/ 	.word	0xffffffff


	//   ....[6]....
        /*0154*/ 	.word	0xffffffff


	//   ....[7]....
        /*0158*/ 	.word	0xffffffff


	//   ....[8]....
        /*015c*/ 	.word	0xffffffff


	//   ....[9]....
        /*0160*/ 	.word	0xffffffff


	//   ....[10]....
        /*0164*/ 	.word	0xffffffff


	//   ....[11]....
        /*0168*/ 	.word	0xffffffff


	//   ....[12]....
        /*016c*/ 	.word	0xffffffff


	//   ....[13]....
        /*0170*/ 	.word	0xffffffff


	//   ....[14]....
        /*0174*/ 	.word	0xffffffff


	//   ....[15]....
        /*0178*/ 	.word	0xffffffff


	//   ....[16]....
        /*017c*/ 	.word	0xffffffff


	//   ....[17]....
        /*0180*/ 	.word	0xffffffff


	//   ....[18]....
        /*0184*/ 	.word	0xffffffff


	//   ....[19]....
        /*0188*/ 	.word	0xffffffff


	//   ....[20]....
        /*018c*/ 	.word	0xffffffff


	//   ....[21]....
        /*0190*/ 	.word	0xffffffff


	//   ....[22]....
        /*0194*/ 	.word	0xffffffff


	//   ....[23]....
        /*0198*/ 	.word	0xffffffff


	//   ....[24]....
        /*019c*/ 	.word	0xffffffff


	//   ....[25]....
        /*01a0*/ 	.word	0xffffffff


	//   ....[26]....
        /*01a4*/ 	.word	0xffffffff


	//   ....[27]....
        /*01a8*/ 	.word	0xffffffff


	//   ....[28]....
        /*01ac*/ 	.word	0xffffffff


	//   ....[29]....
        /*01b0*/ 	.word	0xffffffff


	//   ....[30]....
        /*01b4*/ 	.word	0xffffffff


	//   ....[31]....
        /*01b8*/ 	.word	0xffffffff


	//   ....[32]....
        /*01bc*/ 	.word	0xffffffff


	//   ....[33]....
        /*01c0*/ 	.word	0xffffffff


	//   ....[34]....
        /*01c4*/ 	.word	0xffffffff


	//   ....[35]....
        /*01c8*/ 	.word	0xffffffff


	//   ....[36]....
        /*01cc*/ 	.word	0xffffffff


	//   ....[37]....
        /*01d0*/ 	.word	0xffffffff


	//   ....[38]....
        /*01d4*/ 	.word	0xffffffff


	//   ....[39]....
        /*01d8*/ 	.word	0xffffffff


	//   ....[40]....
        /*01dc*/ 	.word	0xffffffff


	//   ....[41]....
        /*01e0*/ 	.word	0xffffffff


	//   ....[42]....
        /*01e4*/ 	.word	0xffffffff


	//   ....[43]....
        /*01e8*/ 	.word	0xffffffff


	//   ....[44]....
        /*01ec*/ 	.word	0xffffffff


	//   ....[45]....
        /*01f0*/ 	.word	0xffffffff


	//   ....[46]....
        /*01f4*/ 	.word	0xffffffff


	//   ....[47]....
        /*01f8*/ 	.word	0xffffffff


	//   ....[48]....
        /*01fc*/ 	.word	0xffffffff


	//   ....[49]....
        /*0200*/ 	.word	0xffffffff


	//   ....[50]....
        /*0204*/ 	.word	0xffffffff


	//   ....[51]....
        /*0208*/ 	.word	0xffffffff


	//   ....[52]....
        /*020c*/ 	.word	0xffffffff


	//   ....[53]....
        /*0210*/ 	.word	0xffffffff


	//   ....[54]....
        /*0214*/ 	.word	0xffffffff


	//   ....[55]....
        /*0218*/ 	.word	0xffffffff


	//   ....[56]....
        /*021c*/ 	.word	0xffffffff


	//   ....[57]....
        /*0220*/ 	.word	0xffffffff


	//   ....[58]....
        /*0224*/ 	.word	0xffffffff


	//   ....[59]....
        /*0228*/ 	.word	0xffffffff


	//   ....[60]....
        /*022c*/ 	.word	0xffffffff


	//   ....[61]....
        /*0230*/ 	.word	0xffffffff


	//   ....[62]....
        /*0234*/ 	.word	0xffffffff


	//   ....[63]....
        /*0238*/ 	.word	0xffffffff


	//   ....[64]....
        /*023c*/ 	.word	0xffffffff


	//   ....[65]....
        /*0240*/ 	.word	0xffffffff


	//   ....[66]....
        /*0244*/ 	.word	0xffffffff


	//   ....[67]....
        /*0248*/ 	.word	0xffffffff


	//   ....[68]....
        /*024c*/ 	.word	0xffffffff


	//   ....[69]....
        /*0250*/ 	.word	0xffffffff


	//   ....[70]....
        /*0254*/ 	.word	0xffffffff


	//   ....[71]....
        /*0258*/ 	.word	0xffffffff


	//   ....[72]....
        /*025c*/ 	.word	0xffffffff


	//   ....[73]....
        /*0260*/ 	.word	0xffffffff


	//   ....[74]....
        /*0264*/ 	.word	0xffffffff


	//   ....[75]....
        /*0268*/ 	.word	0xffffffff


	//   ....[76]....
        /*026c*/ 	.word	0xffffffff


	//   ....[77]....
        /*0270*/ 	.word	0xffffffff


	//   ....[78]....
        /*0274*/ 	.word	0xffffffff


	//   ....[79]....
        /*0278*/ 	.word	0xffffffff


	//   ....[80]....
        /*027c*/ 	.word	0xffffffff


	//   ....[81]....
        /*0280*/ 	.word	0xffffffff


	//   ....[82]....
        /*0284*/ 	.word	0xffffffff


	//   ....[83]....
        /*0288*/ 	.word	0xffffffff


	//   ....[84]....
        /*028c*/ 	.word	0xffffffff


	//   ....[85]....
        /*0290*/ 	.word	0xffffffff


	//   ....[86]....
        /*0294*/ 	.word	0xffffffff


	//   ....[87]....
        /*0298*/ 	.word	0xffffffff


	//   ....[88]....
        /*029c*/ 	.word	0xffffffff


	//   ....[89]....
        /*02a0*/ 	.word	0xffffffff


	//   ....[90]....
        /*02a4*/ 	.word	0xffffffff


	//   ....[91]....
        /*02a8*/ 	.word	0xffffffff


	//   ....[92]....
        /*02ac*/ 	.word	0xffffffff


	//   ....[93]....
        /*02b0*/ 	.word	0xffffffff


	//   ....[94]....
        /*02b4*/ 	.word	0xffffffff


	//   ....[95]....
        /*02b8*/ 	.word	0xffffffff


	//   ....[96]....
        /*02bc*/ 	.word	0xffffffff


	//   ....[97]....
        /*02c0*/ 	.word	0xffffffff


	//   ....[98]....
        /*02c4*/ 	.word	0xffffffff


	//   ....[99]....
        /*02c8*/ 	.word	0xffffffff


	//   ....[100]....
        /*02cc*/ 	.word	0xffffffff


	//   ....[101]....
        /*02d0*/ 	.word	0xffffffff


	//   ....[102]....
        /*02d4*/ 	.word	0xffffffff


	//   ....[103]....
        /*02d8*/ 	.word	0xffffffff


	//   ....[104]....
        /*02dc*/ 	.word	0xffffffff


	//   ....[105]....
        /*02e0*/ 	.word	0xffffffff


	//   ....[106]....
        /*02e4*/ 	.word	0xffffffff


	//   ....[107]....
        /*02e8*/ 	.word	0xffffffff


	//   ....[108]....
        /*02ec*/ 	.word	0xffffffff


	//   ....[109]....
        /*02f0*/ 	.word	0xffffffff


	//   ....[110]....
        /*02f4*/ 	.word	0xffffffff


	//   ....[111]....
        /*02f8*/ 	.word	0xffffffff


	//   ....[112]....
        /*02fc*/ 	.word	0xffffffff


	//   ....[113]....
        /*0300*/ 	.word	0xffffffff


	//   ....[114]....
        /*0304*/ 	.word	0xffffffff


	//   ....[115]....
        /*0308*/ 	.word	0xffffffff


	//   ....[116]....
        /*030c*/ 	.word	0xffffffff


	//   ....[117]....
        /*0310*/ 	.word	0xffffffff


	//   ....[118]....
        /*0314*/ 	.word	0xffffffff


	//   ....[119]....
        /*0318*/ 	.word	0xffffffff


	//   ....[120]....
        /*031c*/ 	.word	0xffffffff


	//   ....[121]....
        /*0320*/ 	.word	0xffffffff


	//   ....[122]....
        /*0324*/ 	.word	0xffffffff


	//   ....[123]....
        /*0328*/ 	.word	0xffffffff


	//   ....[124]....
        /*032c*/ 	.word	0xffffffff


	//   ....[125]....
        /*0330*/ 	.word	0xffffffff


	//   ....[126]....
        /*0334*/ 	.word	0xffffffff


	//   ....[127]....
        /*0338*/ 	.word	0xffffffff


	//   ....[128]....
        /*033c*/ 	.word	0xffffffff


	//   ....[129]....
        /*0340*/ 	.word	0xffffffff


	//   ....[130]....
        /*0344*/ 	.word	0xffffffff


	//   ....[131]....
        /*0348*/ 	.word	0xffffffff


	//   ....[132]....
        /*034c*/ 	.word	0xffffffff


	//   ....[133]....
        /*0350*/ 	.word	0xffffffff


	//   ....[134]....
        /*0354*/ 	.word	0xffffffff


	//   ....[135]....
        /*0358*/ 	.word	0xffffffff


	//   ....[136]....
        /*035c*/ 	.word	0xffffffff


	//   ....[137]....
        /*0360*/ 	.word	0xffffffff


	//   ....[138]....
        /*0364*/ 	.word	0xffffffff


	//   ....[139]....
        /*0368*/ 	.word	0xffffffff


	//   ....[140]....
        /*036c*/ 	.word	0xffffffff


	//   ....[141]....
        /*0370*/ 	.word	0xffffffff


	//   ....[142]....
        /*0374*/ 	.word	0xffffffff


	//   ....[143]....
        /*0378*/ 	.word	0xffffffff


	//   ....[144]....
        /*037c*/ 	.word	0xffffffff


	//   ....[145]....
        /*0380*/ 	.word	0xffffffff


	//   ....[146]....
        /*0384*/ 	.word	0xffffffff


	//   ....[147]....
        /*0388*/ 	.word	0xffffffff


	//   ....[148]....
        /*038c*/ 	.word	0xffffffff


	//   ....[149]....
        /*0390*/ 	.word	0xffffffff


	//   ....[150]....
        /*0394*/ 	.word	0xffffffff


	//   ....[151]....
        /*0398*/ 	.word	0xffffffff


	//   ....[152]....
        /*039c*/ 	.word	0xffffffff


	//   ....[153]....
        /*03a0*/ 	.word	0xffffffff


	//   ....[154]....
        /*03a4*/ 	.word	0xffffffff


	//   ....[155]....
        /*03a8*/ 	.word	0xffffffff


	//   ....[156]....
        /*03ac*/ 	.word	0xffffffff


	//   ....[157]....
        /*03b0*/ 	.word	0xffffffff


	//   ....[158]....
        /*03b4*/ 	.word	0xffffffff


	//   ....[159]....
        /*03b8*/ 	.word	0xffffffff


	//   ....[160]....
        /*03bc*/ 	.word	0xffffffff


	//   ....[161]....
        /*03c0*/ 	.word	0xffffffff


	//   ....[162]....
        /*03c4*/ 	.word	0xffffffff


	//   ....[163]....
        /*03c8*/ 	.word	0xffffffff


	//   ....[164]....
        /*03cc*/ 	.word	0xffffffff


	//   ....[165]....
        /*03d0*/ 	.word	0xffffffff


	//   ....[166]....
        /*03d4*/ 	.word	0xffffffff


	//   ....[167]....
        /*03d8*/ 	.word	0xffffffff


	//   ....[168]....
        /*03dc*/ 	.word	0xffffffff


	//   ....[169]....
        /*03e0*/ 	.word	0xffffffff


	//   ....[170]....
        /*03e4*/ 	.word	0xffffffff


	//   ....[171]....
        /*03e8*/ 	.word	0xffffffff


	//   ....[172]....
        /*03ec*/ 	.word	0xffffffff


	//   ....[173]....
        /*03f0*/ 	.word	0xffffffff


	//   ....[174]....
        /*03f4*/ 	.word	0xffffffff


	//   ....[175]....
        /*03f8*/ 	.word	0xffffffff


	//   ....[176]....
        /*03fc*/ 	.word	0xffffffff


	//   ....[177]....
        /*0400*/ 	.word	0xffffffff


	//   ....[178]....
        /*0404*/ 	.word	0xffffffff


	//   ....[179]....
        /*0408*/ 	.word	0xffffffff


	//   ....[180]....
        /*040c*/ 	.word	0xffffffff


	//   ....[181]....
        /*0410*/ 	.word	0xffffffff


	//   ....[182]....
        /*0414*/ 	.word	0xffffffff


	//   ....[183]....
        /*0418*/ 	.word	0xffffffff


	//   ....[184]....
        /*041c*/ 	.word	0xffffffff


	//   ....[185]....
        /*0420*/ 	.word	0xffffffff


	//   ....[186]....
        /*0424*/ 	.word	0xffffffff


	//   ....[187]....
        /*0428*/ 	.word	0xffffffff


	//   ....[188]....
        /*042c*/ 	.word	0xffffffff


	//   ....[189]....
        /*0430*/ 	.word	0xffffffff


	//   ....[190]....
        /*0434*/ 	.word	0xffffffff


	//   ....[191]....
        /*0438*/ 	.word	0xffffffff


	//   ....[192]....
        /*043c*/ 	.word	0xffffffff


	//   ....[193]....
        /*0440*/ 	.word	0xffffffff


	//   ....[194]....
        /*0444*/ 	.word	0xffffffff


	//   ....[195]....
        /*0448*/ 	.word	0xffffffff


	//   ....[196]....
        /*044c*/ 	.word	0xffffffff


	//   ....[197]....
        /*0450*/ 	.word	0xffffffff


	//   ....[198]....
        /*0454*/ 	.word	0xffffffff


	//   ....[199]....
        /*0458*/ 	.word	0xffffffff


	//   ....[200]....
        /*045c*/ 	.word	0xffffffff


	//   ....[201]....
        /*0460*/ 	.word	0xffffffff


	//   ....[202]....
        /*0464*/ 	.word	0xffffffff


	//   ....[203]....
        /*0468*/ 	.word	0xffffffff


	//   ....[204]....
        /*046c*/ 	.word	0xffffffff


	//   ....[205]....
        /*0470*/ 	.word	0xffffffff


	//   ....[206]....
        /*0474*/ 	.word	0xffffffff


	//   ....[207]....
        /*0478*/ 	.word	0xffffffff


	//----- nvinfo : EIATTR_COOP_GROUP_INSTR_OFFSETS
	.align		4
.L_548:
        /*047c*/ 	.byte	0x04, 0x28
        /*047e*/ 	.short	(.L_550 - .L_549)


	//   ....[0]....
.L_549:
        /*0480*/ 	.word	0x00000050


	//   ....[1]....
        /*0484*/ 	.word	0x000001e0


	//   ....[2]....
        /*0488*/ 	.word	0x00000210


	//   ....[3]....
        /*048c*/ 	.word	0x00000240


	//   ....[4]....
        /*0490*/ 	.word	0x00000270


	//   ....[5]....
        /*0494*/ 	.word	0x000002a0


	//   ....[6]....
        /*0498*/ 	.word	0x000002d0


	//   ....[7]....
        /*049c*/ 	.word	0x00000430


	//   ....[8]....
        /*04a0*/ 	.word	0x00000470


	//   ....[9]....
        /*04a4*/ 	.word	0x000004a0


	//   ....[10]....
        /*04a8*/ 	.word	0x000004d0


	//   ....[11]....
        /*04ac*/ 	.word	0x00000500


	//   ....[12]....
        /*04b0*/ 	.word	0x00000530


	//   ....[13]....
        /*04b4*/ 	.word	0x000005c0


	//   ....[14]....
        /*04b8*/ 	.word	0x00000600


	//   ....[15]....
        /*04bc*/ 	.word	0x00000620


	//   ....[16]....
        /*04c0*/ 	.word	0x00000680


	//   ....[17]....
        /*04c4*/ 	.word	0x00002980


	//   ....[18]....
        /*04c8*/ 	.word	0x000029a0


	//   ....[19]....
        /*04cc*/ 	.word	0x00002b50


	//   ....[20]....
        /*04d0*/ 	.word	0x00002b60


	//   ....[21]....
        /*04d4*/ 	.word	0x00002d00


	//   ....[22]....
        /*04d8*/ 	.word	0x00002d20


	//   ....[23]....
        /*04dc*/ 	.word	0x00002ec0


	//   ....[24]....
        /*04e0*/ 	.word	0x00002ed0


	//   ....[25]....
        /*04e4*/ 	.word	0x000033e0


	//   ....[26]....
        /*04e8*/ 	.word	0x00003400


	//   ....[27]....
        /*04ec*/ 	.word	0x00003410


	//   ....[28]....
        /*04f0*/ 	.word	0x00003420


	//   ....[29]....
        /*04f4*/ 	.word	0x00003600


	//   ....[30]....
        /*04f8*/ 	.word	0x00003630


	//   ....[31]....
        /*04fc*/ 	.word	0x00003660


	//   ....[32]....
        /*0500*/ 	.word	0x00003680


	//   ....[33]....
        /*0504*/ 	.word	0x00004930


	//   ....[34]....
        /*0508*/ 	.word	0x00004950


	//   ....[35]....
        /*050c*/ 	.word	0x00004a70


	//   ....[36]....
        /*0510*/ 	.word	0x00004ac0


	//   ....[37]....
        /*0514*/ 	.word	0x00004d50


	//   ....[38]....
        /*0518*/ 	.word	0x00004f90


	//   ....[39]....
        /*051c*/ 	.word	0x00005390


	//   ....[40]....
        /*0520*/ 	.word	0x000053b0


	//   ....[41]....
        /*0524*/ 	.word	0x000053d0


	//   ....[42]....
        /*0528*/ 	.word	0x000053f0


	//   ....[43]....
        /*052c*/ 	.word	0x00006b30


	//   ....[44]....
        /*0530*/ 	.word	0x00006b50


	//   ....[45]....
        /*0534*/ 	.word	0x00006c60


	//   ....[46]....
        /*0538*/ 	.word	0x00006c90


	//   ....[47]....
        /*053c*/ 	.word	0x00007df0


	//   ....[48]....
        /*0540*/ 	.word	0x00007e10


	//   ....[49]....
        /*0544*/ 	.word	0x00007f10


	//   ....[50]....
        /*0548*/ 	.word	0x00007f40


	//   ....[51]....
        /*054c*/ 	.word	0x00008200


	//   ....[52]....
        /*0550*/ 	.word	0x00008430


	//   ....[53]....
        /*0554*/ 	.word	0x00008750


	//   ....[54]....
        /*0558*/ 	.word	0x00008770


	//   ....[55]....
        /*055c*/ 	.word	0x00008890


	//   ....[56]....
        /*0560*/ 	.word	0x000088b0


	//   ....[57]....
        /*0564*/ 	.word	0x0000a890


	//   ....[58]....
        /*0568*/ 	.word	0x0000a8a0


	//   ....[59]....
        /*056c*/ 	.word	0x0000a8f0


	//   ....[60]....
        /*0570*/ 	.word	0x0000a910


	//   ....[61]....
        /*0574*/ 	.word	0x0000bad0


	//   ....[62]....
        /*0578*/ 	.word	0x0000baf0


	//   ....[63]....
        /*057c*/ 	.word	0x0000bc00


	//   ....[64]....
        /*0580*/ 	.word	0x0000bc20


	//   ....[65]....
        /*0584*/ 	.word	0x0000bfb0


	//   ....[66]....
        /*0588*/ 	.word	0x0000bfd0


	//   ....[67]....
        /*058c*/ 	.word	0x0000bff0


	//   ....[68]....
        /*0590*/ 	.word	0x0000c010


	//   ....[69]....
        /*0594*/ 	.word	0x0000dc50


	//   ....[70]....
        /*0598*/ 	.word	0x0000dc80


	//   ....[71]....
        /*059c*/ 	.word	0x0000dca0


	//   ....[72]....
        /*05a0*/ 	.word	0x0000dcb0


	//   ....[73]....
        /*05a4*/ 	.word	0x0000f500


	//   ....[74]....
        /*05a8*/ 	.word	0x0000f510


	//   ....[75]....
        /*05ac*/ 	.word	0x0000f520


	//   ....[76]....
        /*05b0*/ 	.word	0x0000f530


	//   ....[77]....
        /*05b4*/ 	.word	0x0000f8c0


	//   ....[78]....
        /*05b8*/ 	.word	0x0000f8e0


	//   ....[79]....
        /*05bc*/ 	.word	0x0000fa90


	//   ....[80]....
        /*05c0*/ 	.word	0x0000faa0


	//   ....[81]....
        /*05c4*/ 	.word	0x0000fc50


	//   ....[82]....
        /*05c8*/ 	.word	0x0000fc70


	//   ....[83]....
        /*05cc*/ 	.word	0x0000fe20


	//   ....[84]....
        /*05d0*/ 	.word	0x0000fe30


	//   ....[85]....
        /*05d4*/ 	.word	0x000101d0


	//   ....[86]....
        /*05d8*/ 	.word	0x000101f0


	//   ....[87]....
        /*05dc*/ 	.word	0x00011020


	//   ....[88]....
        /*05e0*/ 	.word	0x00011030


	//   ....[89]....
        /*05e4*/ 	.word	0x00012540


	//   ....[90]....
        /*05e8*/ 	.word	0x00012560


	//   ....[91]....
        /*05ec*/ 	.word	0x00012720


	//   ....[92]....
        /*05f0*/ 	.word	0x00012730


	//   ....[93]....
        /*05f4*/ 	.word	0x000128e0


	//   ....[94]....
        /*05f8*/ 	.word	0x00012900


	//   ....[95]....
        /*05fc*/ 	.word	0x00012ab0


	//   ....[96]....
        /*0600*/ 	.word	0x00012ac0


	//   ....[97]....
        /*0604*/ 	.word	0x00012d10


	//   ....[98]....
        /*0608*/ 	.word	0x00012d30


	//   ....[99]....
        /*060c*/ 	.word	0x00012e50


	//   ....[100]....
        /*0610*/ 	.word	0x00012e90


	//   ....[101]....
        /*0614*/ 	.word	0x00012ec0


	//   ....[102]....
        /*0618*/ 	.word	0x00012ef0


	//   ....[103]....
        /*061c*/ 	.word	0x00012f20


	//   ....[104]....
        /*0620*/ 	.word	0x00012f50


	//   ....[105]....
        /*0624*/ 	.word	0x000130a0


	//   ....[106]....
        /*0628*/ 	.word	0x000130e0


	//   ....[107]....
        /*062c*/ 	.word	0x00013110


	//   ....[108]....
        /*0630*/ 	.word	0x00013140


	//   ....[109]....
        /*0634*/ 	.word	0x00013170


	//   ....[110]....
        /*0638*/ 	.word	0x000131a0


	//   ....[111]....
        /*063c*/ 	.word	0x00013230


	//   ....[112]....
        /*0640*/ 	.word	0x00013270


	//   ....[113]....
        /*0644*/ 	.word	0x00013280


	//   ....[114]....
        /*0648*/ 	.word	0x000132e0


	//   ....[115]....
        /*064c*/ 	.word	0x00013c90


	//   ....[116]....
        /*0650*/ 	.word	0x00013cf0


	//   ....[117]....
        /*0654*/ 	.word	0x00013d40


	//   ....[118]....
        /*0658*/ 	.word	0x00013d90


	//   ....[119]....
        /*065c*/ 	.word	0x00013de0


	//   ....[120]....
        /*0660*/ 	.word	0x00013e50


	//   ....[121]....
        /*0664*/ 	.word	0x00013ea0


	//   ....[122]....
        /*0668*/ 	.word	0x00013f10


	//   ....[123]....
        /*066c*/ 	.word	0x00013f80


	//   ....[124]....
        /*0670*/ 	.word	0x00013ff0


	//   ....[125]....
        /*0674*/ 	.word	0x00014060


	//   ....[126]....
        /*0678*/ 	.word	0x000140d0


	//   ....[127]....
        /*067c*/ 	.word	0x00014140


	//   ....[128]....
        /*0680*/ 	.word	0x000141a0


	//   ....[129]....
        /*0684*/ 	.word	0x00014210


	//   ....[130]....
        /*0688*/ 	.word	0x00014280


	//   ....[131]....
        /*068c*/ 	.word	0x000142f0


	//   ....[132]....
        /*0690*/ 	.word	0x00014350


	//   ....[133]....
        /*0694*/ 	.word	0x000143c0


	//   ....[134]....
        /*0698*/ 	.word	0x00014430


	//   ....[135]....
        /*069c*/ 	.word	0x000145f0


	//   ....[136]....
        /*06a0*/ 	.word	0x00014650


	//   ....[137]....
        /*06a4*/ 	.word	0x000146c0


	//   ....[138]....
        /*06a8*/ 	.word	0x00014730


	//   ....[139]....
        /*06ac*/ 	.word	0x00014b70


	//   ....[140]....
        /*06b0*/ 	.word	0x00014bc0


	//   ....[141]....
        /*06b4*/ 	.word	0x00014c10


	//   ....[142]....
        /*06b8*/ 	.word	0x00014c60


	//   ....[143]....
        /*06bc*/ 	.word	0x00014cd0


	//   ....[144]....
        /*06c0*/ 	.word	0x00014d40


	//   ....[145]....
        /*06c4*/ 	.word	0x00014f00


	//   ....[146]....
        /*06c8*/ 	.word	0x00014f60


	//   ....[147]....
        /*06cc*/ 	.word	0x00014fd0


	//   ....[148]....
        /*06d0*/ 	.word	0x00015040


	//   ....[149]....
        /*06d4*/ 	.word	0x00015200


	//   ....[150]....
        /*06d8*/ 	.word	0x00015260


	//   ....[151]....
        /*06dc*/ 	.word	0x000152d0


	//   ....[152]....
        /*06e0*/ 	.word	0x00015340


	//   ....[153]....
        /*06e4*/ 	.word	0x00015780


	//   ....[154]....
        /*06e8*/ 	.word	0x000157c0


	//   ....[155]....
        /*06ec*/ 	.word	0x00015810


	//   ....[156]....
        /*06f0*/ 	.word	0x00015850


	//   ....[157]....
        /*06f4*/ 	.word	0x000158b0


	//   ....[158]....
        /*06f8*/ 	.word	0x00015920


	//   ....[159]....
        /*06fc*/ 	.word	0x00015990


	//   ....[160]....
        /*0700*/ 	.word	0x00015b10


	//   ....[161]....
        /*0704*/ 	.word	0x00015b70


	//   ....[162]....
        /*0708*/ 	.word	0x00015bc0


	//   ....[163]....
        /*070c*/ 	.word	0x00015c00


	//   ....[164]....
        /*0710*/ 	.word	0x00015c50


	//   ....[165]....
        /*0714*/ 	.word	0x00015c90


	//   ....[166]....
        /*0718*/ 	.word	0x00015ce0


	//   ....[167]....
        /*071c*/ 	.word	0x00015d30


	//   ....[168]....
        /*0720*/ 	.word	0x00015d80


	//   ....[169]....
        /*0724*/ 	.word	0x00015dd0


	//   ....[170]....
        /*0728*/ 	.word	0x00015e40


	//   ....[171]....
        /*072c*/ 	.word	0x00015eb0


	//   ....[172]....
        /*0730*/ 	.word	0x00015f20


	//   ....[173]....
        /*0734*/ 	.word	0x00015f80


	//   ....[174]....
        /*0738*/ 	.word	0x00015ff0


	//   ....[175]....
        /*073c*/ 	.word	0x00016060


	//   ....[176]....
        /*0740*/ 	.word	0x000160d0


	//   ....[177]....
        /*0744*/ 	.word	0x00016130


	//   ....[178]....
        /*0748*/ 	.word	0x000161a0


	//   ....[179]....
        /*074c*/ 	.word	0x00016210


	//   ....[180]....
        /*0750*/ 	.word	0x00016280


	//   ....[181]....
        /*0754*/ 	.word	0x000162e0


	//   ....[182]....
        /*0758*/ 	.word	0x00016350


	//   ....[183]....
        /*075c*/ 	.word	0x000163c0


	//   ....[184]....
        /*0760*/ 	.word	0x00016430


	//   ....[185]....
        /*0764*/ 	.word	0x00016490


	//   ....[186]....
        /*0768*/ 	.word	0x00016500


	//   ....[187]....
        /*076c*/ 	.word	0x00016570


	//   ....[188]....
        /*0770*/ 	.word	0x000165e0


	//   ....[189]....
        /*0774*/ 	.word	0x00016640


	//   ....[190]....
        /*0778*/ 	.word	0x000166b0


	//   ....[191]....
        /*077c*/ 	.word	0x00016720


	//   ....[192]....
        /*0780*/ 	.word	0x00016770


	//   ....[193]....
        /*0784*/ 	.word	0x000167b0


	//   ....[194]....
        /*0788*/ 	.word	0x00016800


	//   ....[195]....
        /*078c*/ 	.word	0x00016850


	//   ....[196]....
        /*0790*/ 	.word	0x000168a0


	//   ....[197]....
        /*0794*/ 	.word	0x00016910


	//   ....[198]....
        /*0798*/ 	.word	0x00016960


	//   ....[199]....
        /*079c*/ 	.word	0x000169b0


	//   ....[200]....
        /*07a0*/ 	.word	0x00016a00


	//   ....[201]....
        /*07a4*/ 	.word	0x00016a50


	//   ....[202]....
        /*07a8*/ 	.word	0x00016aa0


	//   ....[203]....
        /*07ac*/ 	.word	0x00016b10


	//   ....[204]....
        /*07b0*/ 	.word	0x00016b60


	//   ....[205]....
        /*07b4*/ 	.word	0x00016bd0


	//   ....[206]....
        /*07b8*/ 	.word	0x00016c30


	//   ....[207]....
        /*07bc*/ 	.word	0x00016ca0


	//----- nvinfo : EIATTR_EXIT_INSTR_OFFSETS
	.align		4
.L_550:
        /*07c0*/ 	.byte	0x04, 0x1c
        /*07c2*/ 	.short	(.L_552 - .L_551)


	//   ....[0]....
.L_551:
        /*07c4*/ 	.word	0x00000fe0


	//   ....[1]....
        /*07c8*/ 	.word	0x00013c50


	//----- nvinfo : EIATTR_MAX_THREADS
	.align		4
.L_552:
        /*07cc*/ 	.byte	0x04, 0x05
        /*07ce*/ 	.short	(.L_554 - .L_553)
.L_553:
        /*07d0*/ 	.word	0x00000100
        /*07d4*/ 	.word	0x00000001
        /*07d8*/ 	.word	0x00000001


	//----- nvinfo : EIATTR_CRS_STACK_SIZE
	.align		4
.L_554:
        /*07dc*/ 	.byte	0x04, 0x1e
        /*07de*/ 	.short	(.L_556 - .L_555)
.L_555:
        /*07e0*/ 	.word	0x00000000
.L_556:


//--------------------- .nv.info._ZN7cutlass13device_kernelIN5flash19enable_sm80_to_sm89INS1_16FlashAttnFwdSm80INS1_25CollectiveMainloopFwdSm80ILi8ELi1ELb0EN4cute5tupleIJNS5_1CILi128EEENS7_ILi48EEENS7_ILi256EEEEEELi256ENS_6half_tEfNS_4arch4Sm80ELb1ELb0ELb0ELb1ELb1ELb1ELb1ELb1EEENS1_21CollectiveEpilogueFwdINS6_IJS8_SA_S9_EEENS6_IJNS7_ILi1EEESI_SI_EEESC_SE_Li256ELb1ELb1ELb1ELb0EEENS1_36VarlenDynamicPersistentTileSchedulerILi128ELi48ELi256ELi256ELb1ELb1ELb0ELb1ELb1ELb1EEEEEEEEEvNT_6ParamsE --------------------------
	.section	.nv.info._ZN7cutlass13device_kernelIN5flash19enable_sm80_to_sm89INS1_16FlashAttnFwdSm80INS1_25CollectiveMainloopFwdSm80ILi8ELi1ELb0EN4cute5tupleIJNS5_1CILi128EEENS7_ILi48EEENS7_ILi256EEEEEELi256ENS_6half_tEfNS_4arch4Sm80ELb1ELb0ELb0ELb1ELb1ELb1ELb1ELb1EEENS1_21CollectiveEpilogueFwdINS6_IJS8_SA_S9_EEENS6_IJNS7_ILi1EEESI_SI_EEESC_SE_Li256ELb1ELb1ELb1ELb0EEENS1_36VarlenDynamicPersistentTileSchedulerILi128ELi48ELi256ELi256ELb1ELb1ELb0ELb1ELb1ELb1EEEEEEEEEvNT_6ParamsE,"",@"SHT_CUDA_INFO"
	.sectionflags	@""
	.align	4


	//----- nvinfo : EIATTR_CUDA_API_VERSION
	.align		4
        /*0000*/ 	.byte	0x04, 0x37
        /*0002*/ 	.short	(.L_558 - .L_557)
.L_557:
        /*0004*/ 	.word	0x00000082


	//----- nvinfo : EIATTR_SW2861232_WAR
	.align		4
.L_558:
        /*0008*/ 	.byte	0x01, 0x35
	.zero		2


	//----- nvinfo : EIATTR_PARAM_CBANK
	.align		4
        /*000c*/ 	.byte	0x04, 0x0a
        /*000e*/ 	.short	(.L_560 - .L_559)
	.align		4
.L_559:
        /*0010*/ 	.word	index@(.nv.constant0._ZN7cutlass13device_kernelIN5flash19enable_sm80_to_sm89INS1_16FlashAttnFwdSm80INS1_25CollectiveMainloopFwdSm80ILi8ELi1ELb0EN4cute5tupleIJNS5_1CILi128EEENS7_ILi48EEENS7_ILi256EEEEEELi256ENS_6half_tEfNS_4arch4Sm80ELb1ELb0ELb0ELb1ELb1ELb1ELb1ELb1EEENS1_21CollectiveEpilogueFwdINS6_IJS8_SA_S9_EEENS6_IJNS7_ILi1EEESI_SI_EEESC_SE_Li256ELb1ELb1ELb1ELb0EEENS1_36VarlenDynamicPersistentTileSchedulerILi128ELi48ELi256ELi256ELb1ELb1ELb0ELb1ELb1ELb1EEEEEEEEEvNT_6ParamsE)
        /*0014*/ 	.short	0x0160
        /*0016*/ 	.short	0x0438


	//----- nvinfo : EIATTR_CBANK_PARAM_SIZE
	.align		4
.L_560:
        /*0018*/ 	.byte	0x03, 0x19
        /*001a*/ 	.short	0x0438


	//----- nvinfo : EIATTR_KPARAM_INFO
	.align		4
        /*001c*/ 	.byte	0x04, 0x17
        /*001e*/ 	.short	(.L_562 - .L_561)
.L_561:
        /*0020*/ 	.word	0x00000000
        /*0024*/ 	.short	0x0000
        /*0026*/ 	.short	0x0000
        /*0028*/ 	.byte	0x00, 0xf0, 0xe1, 0x10


	//----- nvinfo : EIATTR_MAXREG_COUNT
	.align		4
.L_562:
        /*002c*/ 	.byte	0x03, 0x1b
        /*002e*/ 	.short	0x00ff


	//----- nvinfo : EIATTR_NUM_BARRIERS
	.align		4
        /*0030*/ 	.byte	0x02, 0x4c
        /*0032*/ 	.byte	0x06
	.zero		1


	//----- nvinfo : EIATTR_ANNOTATIONS
	.align		4
        /*0034*/ 	.byte	0x04, 0x55
        /*0036*/ 	.short	(.L_564 - .L_563)


	//   ....[0]....
.L_563:
        /* <DEDUP_REMOVED lines=174> */


	//----- nvinfo : EIATTR_MERCURY_ISA_VERSION
	.align		4
.L_564:
        /*0b00*/ 	.byte	0x03, 0x5f
        /*0b02*/ 	.short	0x0000


	//----- nvinfo : EIATTR_INT_WARP_WIDE_INSTR_OFFSETS
	.align		4
        /*0b04*/ 	.byte	0x04, 0x31
        /*0b06*/ 	.short	(.L_566 - .L_565)


	//   ....[0]....
.L_565:
        /*0b08*/ 	.word	0x0001d520


	//   ....[1]....
        /*0b0c*/ 	.word	0x0001d590


	//----- nvinfo : EIATTR_COOP_GROUP_MASK_REGIDS
	.align		4
.L_566:
        /*0b10*/ 	.byte	0x04, 0x29
        /*0b12*/ 	.short	(.L_568 - .L_567)


	//   ....[0]....
.L_567:
        /*0b14*/ 	.word	0xffffffff


	//   ....[1]....
        /*0b18*/ 	.word	0xffffffff


	//   ....[2]....
        /*0b1c*/ 	.word	0xffffffff


	//   ....[3]....
        /*0b20*/ 	.word	0xffffffff


	//   ....[4]....
        /*0b24*/ 	.word	0xffffffff


	//   ....[5]....
        /*0b28*/ 	.word	0xffffffff


	//   ....[6]....
        /*0b2c*/ 	.word	0xffffffff


	//   ....[7]....
        /*0b30*/ 	.word	0xffffffff


	//   ....[8]....
        /*0b34*/ 	.word	0xffffffff


	//   ....[9]....
        /*0b38*/ 	.word	0xffffffff


	//   ....[10]....
        /*0b3c*/ 	.word	0xffffffff


	//   ....[11]....
        /*0b40*/ 	.word	0xffffffff


	//   ....[12]....
        /*0b44*/ 	.word	0xffffffff


	//   ....[13]....
        /*0b48*/ 	.word	0xffffffff


	//   ....[14]....
        /*0b4c*/ 	.word	0xffffffff


	//   ....[15]....
        /*0b50*/ 	.word	0xffffffff


	//   ....[16]....
        /*0b54*/ 	.word	0xffffffff


	//   ....[17]....
        /*0b58*/ 	.word	0xffffffff


	//   ....[18]....
        /*0b5c*/ 	.word	0xffffffff


	//   ....[19]....
        /*0b60*/ 	.word	0xffffffff


	//   ....[20]....
        /*0b64*/ 	.word	0xffffffff


	//   ....[21]....
        /*0b68*/ 	.word	0xffffffff


	//   ....[22]....
        /*0b6c*/ 	.word	0xffffffff


	//   ....[23]....
        /*0b70*/ 	.word	0xffffffff


	//   ....[24]....
        /*0b74*/ 	.word	0xffffffff


	//   ....[25]....
        /*0b78*/ 	.word	0xffffffff


	//   ....[26]....
        /*0b7c*/ 	.word	0xffffffff


	//   ....[27]....
        /*0b80*/ 	.word	0xffffffff


	//   ....[28]....
        /*0b84*/ 	.word	0xffffffff


	//   ....[29]....
        /*0b88*/ 	.word	0xffffffff


	//   ....[30]....
        /*0b8c*/ 	.word	0xffffffff


	//   ....[31]....
        /*0b90*/ 	.word	0xffffffff


	//   ....[32]....
        /*0b94*/ 	.word	0xffffffff


	//   ....[33]....
        /*0b98*/ 	.word	0xffffffff


	//   ....[34]....
        /*0b9c*/ 	.word	0xffffffff


	//   ....[35]....
        /*0ba0*/ 	.word	0xffffffff


	//   ....[36]....
        /*0ba4*/ 	.word	0xffffffff


	//   ....[37]....
        /*0ba8*/ 	.word	0xffffffff


	//   ....[38]....
        /*0bac*/ 	.word	0xffffffff


	//   ....[39]....
        /*0bb0*/ 	.word	0xffffffff


	//   ....[40]....
        /*0bb4*/ 	.word	0xffffffff


	//   ....[41]....
        /*0bb8*/ 	.word	0xffffffff


	//   ....[42]....
        /*0bbc*/ 	.word	0xffffffff


	//   ....[43]....
        /*0bc0*/ 	.word	0xffffffff


	//   ....[44]....
        /*0bc4*/ 	.word	0xffffffff


	//   ....[45]....
        /*0bc8*/ 	.word	0xffffffff


	//   ....[46]....
        /*0bcc*/ 	.word	0xffffffff


	//   ....[47]....
        /*0bd0*/ 	.word	0xffffffff


	//   ....[48]....
        /*0bd4*/ 	.word	0xffffffff


	//   ....[49]....
        /*0bd8*/ 	.word	0xffffffff


	//   ....[50]....
        /*0bdc*/ 	.word	0xffffffff


	//   ....[51]....
        /*0be0*/ 	.word	0xffffffff


	//   ....[52]....
        /*0be4*/ 	.word	0xffffffff


	//   ....[53]....
        /*0be8*/ 	.word	0xffffffff


	//   ....[54]....
        /*0bec*/ 	.word	0xffffffff


	//   ....[55]....
        /*0bf0*/ 	.word	0xffffffff


	//   ....[56]....
        /*0bf4*/ 	.word	0xffffffff


	//   ....[57]....
        /*0bf8*/ 	.word	0xffffffff


	//   ....[58]....
        /*0bfc*/ 	.word	0xffffffff


	//   ....[59]....
        /*0c00*/ 	.word	0xffffffff


	//   ....[60]....
        /*0c04*/ 	.word	0xffffffff


	//   ....[61]....
        /*0c08*/ 	.word	0xffffffff


	//   ....[62]....
        /*0c0c*/ 	.word	0xffffffff


	//   ....[63]....
        /*0c10*/ 	.word	0xffffffff


	//   ....[64]....
        /*0c14*/ 	.word	0xffffffff


	//   ....[65]....
        /*0c18*/ 	.word	0xffffffff


	//   ....[66]....
        /*0c1c*/ 	.word	0xffffffff


	//   ....[67]....
        /*0c20*/ 	.word	0xffffffff


	//   ....[68]....
        /*0c24*/ 	.word	0xffffffff


	//   ....[69]....
        /*0c28*/ 	.word	0xffffffff


	//   ....[70]....
        /*0c2c*/ 	.word	0xffffffff


	//   ....[71]....
        /*0c30*/ 	.word	0xffffffff


	//   ....[72]....
        /*0c34*/ 	.word	0xffffffff


	//   ....[73]....
        /*0c38*/ 	.word	0xffffffff


	//   ....[74]....
        /*0c3c*/ 	.word	0xffffffff


	//   ....[75]....
        /*0c40*/ 	.word	0xffffffff


	//   ....[76]....
        /*0c44*/ 	.word	0xffffffff


	//   ....[77]....
        /*0c48*/ 	.word	0xffffffff


	//   ....[78]....
        /*0c4c*/ 	.word	0xffffffff


	//   ....[79]....
        /*0c50*/ 	.word	0xffffffff


	//   ....[80]....
        /*0c54*/ 	.word	0xffffffff


	//   ....[81]....
        /*0c58*/ 	.word	0xffffffff


	//   ....[82]....
        /*0c5c*/ 	.word	0xffffffff


	//   ....[83]....
        /*0c60*/ 	.word	0xffffffff


	//   ....[84]....
        /*0c64*/ 	.word	0xffffffff


	//   ....[85]....
        /*0c68*/ 	.word	0xffffffff


	//   ....[86]....
        /*0c6c*/ 	.word	0xffffffff


	//   ....[87]....
        /*0c70*/ 	.word	0xffffffff


	//   ....[88]....
        /*0c74*/ 	.word	0xffffffff


	//   ....[89]....
        /*0c78*/ 	.word	0xffffffff


	//   ....[90]....
        /*0c7c*/ 	.word	0xffffffff


	//   ....[91]....
        /*0c80*/ 	.word	0xffffffff


	//   ....[92]....
        /*0c84*/ 	.word	0xffffffff


	//   ....[93]....
        /*0c88*/ 	.word	0xffffffff


	//   ....[94]....
        /*0c8c*/ 	.word	0xffffffff


	//   ....[95]....
        /*0c90*/ 	.word	0xffffffff


	//   ....[96]....
        /*0c94*/ 	.word	0xffffffff


	//   ....[97]....
        /*0c98*/ 	.word	0xffffffff


	//   ....[98]....
        /*0c9c*/ 	.word	0xffffffff


	//   ....[99]....
        /*0ca0*/ 	.word	0xffffffff


	//   ....[100]....
        /*0ca4*/ 	.word	0xffffffff


	//   ....[101]....
        /*0ca8*/ 	.word	0xffffffff


	//   ....[102]....
        /*0cac*/ 	.word	0xffffffff


	//   ....[103]....
        /*0cb0*/ 	.word	0xffffffff


	//   ....[104]....
        /*0cb4*/ 	.word	0xffffffff


	//   ....[105]....
        /*0cb8*/ 	.word	0xffffffff


	//   ....[106]....
        /*0cbc*/ 	.word	0xffffffff


	//   ....[107]....
        /*0cc0*/ 	.word	0xffffffff


	//   ....[108]....
        /*0cc4*/ 	.word	0xffffffff


	//   ....[109]....
        /*0cc8*/ 	.word	0xffffffff


	//   ....[110]....
        /*0ccc*/ 	.word	0xffffffff


	//   ....[111]....
        /*0cd0*/ 	.word	0xffffffff


	//   ....[112]....
        /*0cd4*/ 	.word	0xffffffff


	//   ....[113]....
        /*0cd8*/ 	.word	0xffffffff


	//   ....[114]....
        /*0cdc*/ 	.word	0xffffffff


	//   ....[115]....
        /*0ce0*/ 	.word	0xffffffff


	//   ....[116]....
        /*0ce4*/ 	.word	0xffffffff


	//   ....[117]....
        /*0ce8*/ 	.word	0xffffffff


	//   ....[118]....
        /*0cec*/ 	.word	0xffffffff


	//   ....[119]....
        /*0cf0*/ 	.word	0xffffffff


	//   ....[120]....
        /*0cf4*/ 	.word	0xffffffff


	//   ....[121]....
        /*0cf8*/ 	.word	0xffffffff


	//   ....[122]....
        /*0cfc*/ 	.word	0xffffffff


	//   ....[123]....
        /*0d00*/ 	.word	0xffffffff


	//   ....[124]....
        /*0d04*/ 	.word	0xffffffff


	//   ....[125]....
        /*0d08*/ 	.word	0xffffffff


	//   ....[126]....
        /*0d0c*/ 	.word	0xffffffff


	//   ....[127]....
        /*0d10*/ 	.word	0xffffffff


	//   ....[128]....
        /*0d14*/ 	.word	0xffffffff


	//   ....[129]....
        /*0d18*/ 	.word	0xffffffff


	//   ....[130]....
        /*0d1c*/ 	.word	0xffffffff


	//   ....[131]....
        /*0d20*/ 	.word	0xffffffff


	//   ....[132]....
        /*0d24*/ 	.word	0xffffffff


	//   ....[133]....
        /*0d28*/ 	.word	0xffffffff


	//   ....[134]....
        /*0d2c*/ 	.word	0xffffffff


	//   ....[135]....
        /*0d30*/ 	.word	0xffffffff


	//   ....[136]....
        /*0d34*/ 	.word	0xffffffff


	//   ....[137]....
        /*0d38*/ 	.word	0xffffffff


	//   ....[138]....
        /*0d3c*/ 	.word	0xffffffff


	//   ....[139]....
        /*0d40*/ 	.word	0xffffffff


	//   ....[140]....
        /*0d44*/ 	.word	0xffffffff


	//   ....[141]....
        /*0d48*/ 	.word	0xffffffff


	//   ....[142]....
        /*0d4c*/ 	.word	0xffffffff


	//   ....[143]....
        /*0d50*/ 	.word	0xffffffff


	//   ....[144]....
        /*0d54*/ 	.word	0xffffffff


	//   ....[145]....
        /*0d58*/ 	.word	0xffffffff


	//   ....[146]....
        /*0d5c*/ 	.word	0xffffffff


	//   ....[147]....
        /*0d60*/ 	.word	0xffffffff


	//   ....[148]....
        /*0d64*/ 	.word	0xffffffff


	//   ....[149]....
        /*0d68*/ 	.word	0xffffffff


	//   ....[150]....
        /*0d6c*/ 	.word	0xffffffff


	//   ....[151]....
        /*0d70*/ 	.word	0xffffffff


	//   ....[152]....
        /*0d74*/ 	.word	0xffffffff


	//   ....[153]....
        /*0d78*/ 	.word	0xffffffff


	//   ....[154]....
        /*0d7c*/ 	.word	0xffffffff


	//   ....[155]....
        /*0d80*/ 	.word	0xffffffff


	//   ....[156]....
        /*0d84*/ 	.word	0xffffffff


	//   ....[157]....
        /*0d88*/ 	.word	0xffffffff


	//   ....[158]....
        /*0d8c*/ 	.word	0xffffffff


	//   ....[159]....
        /*0d90*/ 	.word	0xffffffff


	//   ....[160]....
        /*0d94*/ 	.word	0xffffffff


	//   ....[161]....
        /*0d98*/ 	.word	0xffffffff


	//   ....[162]....
        /*0d9c*/ 	.word	0xffffffff


	//   ....[163]....
        /*0da0*/ 	.word	0xffffffff


	//   ....[164]....
        /*0da4*/ 	.word	0xffffffff


	//   ....[165]....
        /*0da8*/ 	.word	0xffffffff


	//   ....[166]....
        /*0dac*/ 	.word	0xffffffff


	//   ....[167]....
        /*0db0*/ 	.word	0xffffffff


	//   ....[168]....
        /*0db4*/ 	.word	0xffffffff


	//   ....[169]....
        /*0db8*/ 	.word	0xffffffff


	//   ....[170]....
        /*0dbc*/ 	.word	0xffffffff


	//   ....[171]....
        /*0dc0*/ 	.word	0xffffffff


	//   ....[172]....
        /*0dc4*/ 	.word	0xffffffff


	//   ....[173]....
        /*0dc8*/ 	.word	0xffffffff


	//   ....[174]....
        /*0dcc*/ 	.word	0xffffffff


	//   ....[175]....
        /*0dd0*/ 	.word	0xffffffff


	//   ....[176]....
        /*0dd4*/ 	.word	0xffffffff


	//   ....[177]....
        /*0dd8*/ 	.word	0xffffffff


	//   ....[178]....
        /*0ddc*/ 	.word	0xffffffff


	//   ....[179]....
        /*0de0*/ 	.word	0xffffffff


	//   ....[180]....
        /*0de4*/ 	.word	0xffffffff


	//   ....[181]....
        /*0de8*/ 	.word	0xffffffff


	//   ....[182]....
        /*0dec*/ 	.word	0xffffffff


	//   ....[183]....
        /*0df0*/ 	.word	0xffffffff


	//   ....[184]....
        /*0df4*/ 	.word	0xffffffff


	//   ....[185]....
        /*0df8*/ 	.word	0xffffffff


	//   ....[186]....
        /*0dfc*/ 	.word	0xffffffff


	//   ....[187]....
        /*0e00*/ 	.word	0xffffffff


	//   ....[188]....
        /*0e04*/ 	.word	0xffffffff


	//   ....[189]....
        /*0e08*/ 	.word	0xffffffff


	//   ....[190]....
        /*0e0c*/ 	.word	0xffffffff


	//   ....[191]....
        /*0e10*/ 	.word	0xffffffff


	//   ....[192]....
        /*0e14*/ 	.word	0xffffffff


	//   ....[193]....
        /*0e18*/ 	.word	0xffffffff


	//   ....[194]....
        /*0e1c*/ 	.word	0xffffffff


	//   ....[195]....
        /*0e20*/ 	.word	0xffffffff


	//   ....[196]....
        /*0e24*/ 	.word	0xffffffff


	//   ....[197]....
        /*0e28*/ 	.word	0xffffffff


	//   ....[198]....
        /*0e2c*/ 	.word	0xffffffff


	//   ....[199]....
        /*0e30*/ 	.word	0xffffffff


	//   ....[200]....
        /*0e34*/ 	.word	0xffffffff


	//   ....[201]....
        /*0e38*/ 	.word	0xffffffff


	//   ....[202]....
        /*0e3c*/ 	.word	0xffffffff


	//   ....[203]....
        /*0e40*/ 	.word	0xffffffff


	//   ....[204]....
        /*0e44*/ 	.word	0xffffffff


	//   ....[205]....
        /*0e48*/ 	.word	0xffffffff


	//   ....[206]....
        /*0e4c*/ 	.word	0xffffffff


	//   ....[207]....
        /*0e50*/ 	.word	0xffffffff


	//   ....[208]....
        /*0e54*/ 	.word	0xffffffff


	//   ....[209]....
        /*0e58*/ 	.word	0xffffffff


	//   ....[210]....
        /*0e5c*/ 	.word	0xffffffff


	//   ....[211]....
        /*0e60*/ 	.word	0xffffffff


	//   ....[212]....
        /*0e64*/ 	.word	0xffffffff


	//   ....[213]....
        /*0e68*/ 	.word	0xffffffff


	//   ....[214]....
        /*0e6c*/ 	.word	0xffffffff


	//   ....[215]....
        /*0e70*/ 	.word	0xffffffff


	//   ....[216]....
        /*0e74*/ 	.word	0xffffffff


	//   ....[217]....
        /*0e78*/ 	.word	0xffffffff


	//   ....[218]....
        /*0e7c*/ 	.word	0xffffffff


	//   ....[219]....
        /*0e80*/ 	.word	0xffffffff


	//   ....[220]....
        /*0e84*/ 	.word	0xffffffff


	//   ....[221]....
        /*0e88*/ 	.word	0xffffffff


	//   ....[222]....
        /*0e8c*/ 	.word	0xffffffff


	//   ....[223]....
        /*0e90*/ 	.word	0xffffffff


	//   ....[224]....
        /*0e94*/ 	.word	0xffffffff


	//   ....[225]....
        /*0e98*/ 	.word	0xffffffff


	//   ....[226]....
        /*0e9c*/ 	.word	0xffffffff


	//   ....[227]....
        /*0ea0*/ 	.word	0xffffffff


	//   ....[228]....
        /*0ea4*/ 	.word	0xffffffff


	//   ....[229]....
        /*0ea8*/ 	.word	0xffffffff


	//   ....[230]....
        /*0eac*/ 	.word	0xffffffff


	//   ....[231]....
        /*0eb0*/ 	.word	0xffffffff


	//   ....[232]....
        /*0eb4*/ 	.word	0xffffffff


	//   ....[233]....
        /*0eb8*/ 	.word	0xffffffff


	//   ....[234]....
        /*0ebc*/ 	.word	0xffffffff


	//   ....[235]....
        /*0ec0*/ 	.word	0xffffffff


	//   ....[236]....
        /*0ec4*/ 	.word	0xffffffff


	//   ....[237]....
        /*0ec8*/ 	.word	0xffffffff


	//   ....[238]....
        /*0ecc*/ 	.word	0xffffffff


	//   ....[239]....
        /*0ed0*/ 	.word	0xffffffff


	//   ....[240]....
        /*0ed4*/ 	.word	0xffffffff


	//   ....[241]....
        /*0ed8*/ 	.word	0xffffffff


	//   ....[242]....
        /*0edc*/ 	.word	0xffffffff


	//   ....[243]....
        /*0ee0*/ 	.word	0xffffffff


	//   ....[244]....
        /*0ee4*/ 	.word	0xffffffff


	//   ....[245]....
        /*0ee8*/ 	.word	0xffffffff


	//   ....[246]....
        /*0eec*/ 	.word	0xffffffff


	//   ....[247]....
        /*0ef0*/ 	.word	0xffffffff


	//   ....[248]....
        /*0ef4*/ 	.word	0xffffffff


	//   ....[249]....
        /*0ef8*/ 	.word	0xffffffff


	//   ....[250]....
        /*0efc*/ 	.word	0xffffffff


	//   ....[251]....
        /*0f00*/ 	.word	0xffffffff


	//   ....[252]....
        /*0f04*/ 	.word	0xffffffff


	//   ....[253]....
        /*0f08*/ 	.word	0xffffffff


	//   ....[254]....
        /*0f0c*/ 	.word	0xffffffff


	//   ....[255]....
        /*0f10*/ 	.word	0xffffffff


	//   ....[0]....
        /*0f14*/ 	.word	0xffffffff


	//   ....[1]....
        /*0f18*/ 	.word	0xffffffff


	//   ....[2]....
        /*0f1c*/ 	.word	0xffffffff


	//   ....[3]....
        /*0f20*/ 	.word	0xffffffff


	//----- nvinfo : EIATTR_COOP_GROUP_INSTR_OFFSETS
	.align		4
.L_568:
        /*0f24*/ 	.byte	0x04, 0x28
        /*0f26*/ 	.short	(.L_570 - .L_569)


	//   ....[0]....
.L_569:
        /*0f28*/ 	.word	0x00000050


	//   ....[1]....
        /*0f2c*/ 	.word	0x00000200


	//   ....[2]....
        /*0f30*/ 	.word	0x00000230


	//   ....[3]....
        /*0f34*/ 	.word	0x00000260


	//   ....[4]....
        /*0f38*/ 	.word	0x00000290


	//   ....[5]....
        /*0f3c*/ 	.word	0x000002c0


	//   ....[6]....
        /*0f40*/ 	.word	0x000002f0


	//   ....[7]....
        /*0f44*/ 	.word	0x00000450


	//   ....[8]....
        /*0f48*/ 	.word	0x00000490


	//   ....[9]....
        /*0f4c*/ 	.word	0x000004c0


	//   ....[10]....
        /*0f50*/ 	.word	0x000004f0


	//   ....[11]....
        /*0f54*/ 	.word	0x00000520


	//   ....[12]....
        /*0f58*/ 	.word	0x00000550


	//   ....[13]....
        /*0f5c*/ 	.word	0x000005e0


	//   ....[14]....
        /*0f60*/ 	.word	0x00000630


	//   ....[15]....
        /*0f64*/ 	.word	0x00000650


	//   ....[16]....
        /*0f68*/ 	.word	0x000006b0


	//   ....[17]....
        /*0f6c*/ 	.word	0x00004560


	//   ....[18]....
        /*0f70*/ 	.word	0x000045f0


	//   ....[19]....
        /*0f74*/ 	.word	0x00005600


	//   ....[20]....
        /*0f78*/ 	.word	0x00005610


	//   ....[21]....
        /*0f7c*/ 	.word	0x00006b30


	//   ....[22]....
        /*0f80*/ 	.word	0x00006ba0


	//   ....[23]....
        /*0f84*/ 	.word	0x00007c40


	//   ....[24]....
        /*0f88*/ 	.word	0x00007c50


	//   ....[25]....
        /*0f8c*/ 	.word	0x00008bf0


	//   ....[26]....
        /*0f90*/ 	.word	0x00008c20


	//   ....[27]....
        /*0f94*/ 	.word	0x00008de0


	//   ....[28]....
        /*0f98*/ 	.word	0x00008e00


	//   ....[29]....
        /*0f9c*/ 	.word	0x00009230


	//   ....[30]....
        /*0fa0*/ 	.word	0x000092f0


	//   ....[31]....
        /*0fa4*/ 	.word	0x00009490


	//   ....[32]....
        /*0fa8*/ 	.word	0x000094b0


	//   ....[33]....
        /*0fac*/ 	.word	0x0000a3d0


	//   ....[34]....
        /*0fb0*/ 	.word	0x0000a3f0


	//   ....[35]....
        /*0fb4*/ 	.word	0x0000a580


	//   ....[36]....
        /*0fb8*/ 	.word	0x0000a590


	//   ....[37]....
        /*0fbc*/ 	.word	0x0000a710


	//   ....[38]....
        /*0fc0*/ 	.word	0x0000a730


	//   ....[39]....
        /*0fc4*/ 	.word	0x0000a8b0


	//   ....[40]....
        /*0fc8*/ 	.word	0x0000a8c0


	//   ....[41]....
        /*0fcc*/ 	.word	0x0000ad10


	//   ....[42]....
        /*0fd0*/ 	.word	0x0000ad30


	//   ....[43]....
        /*0fd4*/ 	.word	0x0000ae70


	//   ....[44]....
        /*0fd8*/ 	.word	0x0000ae80


	//   ....[45]....
        /*0fdc*/ 	.word	0x0000b230


	//   ....[46]....
        /*0fe0*/ 	.word	0x0000b250


	//   ....[47]....
        /*0fe4*/ 	.word	0x0000b270


	//   ....[48]....
        /*0fe8*/ 	.word	0x0000b290


	//   ....[49]....
        /*0fec*/ 	.word	0x0000b770


	//   ....[50]....
        /*0ff0*/ 	.word	0x0000b7b0


	//   ....[51]....
        /*0ff4*/ 	.word	0x0000b7f0


	//   ....[52]....
        /*0ff8*/ 	.word	0x0000b830


	//   ....[53]....
        /*0ffc*/ 	.word	0x0000bce0


	//   ....[54]....
        /*1000*/ 	.word	0x0000bd20


	//   ....[55]....
        /*1004*/ 	.word	0x0000bd60


	//   ....[56]....
        /*1008*/ 	.word	0x0000bda0


	//   ....[57]....
        /*100c*/ 	.word	0x0000c100


	//   ....[58]....
        /*1010*/ 	.word	0x0000c160


	//   ....[59]....
        /*1014*/ 	.word	0x0000c310


	//   ....[60]....
        /*1018*/ 	.word	0x0000c320


	//   ....[61]....
        /*101c*/ 	.word	0x0000f890


	//   ....[62]....
        /*1020*/ 	.word	0x0000f8b0


	//   ....[63]....
        /*1024*/ 	.word	0x0000f8d0


	//   ....[64]....
        /*1028*/ 	.word	0x0000f8e0


	//   ....[65]....
        /*102c*/ 	.word	0x0000fae0


	//   ....[66]....
        /*1030*/ 	.word	0x0000fc80


	//   ....[67]....
        /*1034*/ 	.word	0x0000fcc0


	//   ....[68]....
        /*1038*/ 	.word	0x0000fd00


	//   ....[69]....
        /*103c*/ 	.word	0x0000ff60


	//   ....[70]....
        /*1040*/ 	.word	0x00010100


	//   ....[71]....
        /*1044*/ 	.word	0x00010140


	//   ....[72]....
        /*1048*/ 	.word	0x00010180


	//   ....[73]....
        /*104c*/ 	.word	0x00010410


	//   ....[74]....
        /*1050*/ 	.word	0x00010470


	//   ....[75]....
        /*1054*/ 	.word	0x000104d0


	//   ....[76]....
        /*1058*/ 	.word	0x00010530


	//   ....[77]....
        /*105c*/ 	.word	0x00014090


	//   ....[78]....
        /*1060*/ 	.word	0x000140a0


	//   ....[79]....
        /*1064*/ 	.word	0x000142b0


	//   ....[80]....
        /*1068*/ 	.word	0x000142c0


	//   ....[81]....
        /*106c*/ 	.word	0x000150f0


	//   ....[82]....
        /*1070*/ 	.word	0x00015110


	//   ....[83]....
        /*1074*/ 	.word	0x000152a0


	//   ....[84]....
        /*1078*/ 	.word	0x000152b0


	//   ....[85]....
        /*107c*/ 	.word	0x00015500


	//   ....[86]....
        /*1080*/ 	.word	0x000156c0


	//   ....[87]....
        /*1084*/ 	.word	0x000159c0


	//   ....[88]....
        /*1088*/ 	.word	0x000159e0


	//   ....[89]....
        /*108c*/ 	.word	0x00015a00


	//   ....[90]....
        /*1090*/ 	.word	0x00015a20


	//   ....[91]....
        /*1094*/ 	.word	0x00016f30


	//   ....[92]....
        /*1098*/ 	.word	0x00016f50


	//   ....[93]....
        /*109c*/ 	.word	0x000170d0


	//   ....[94]....
        /*10a0*/ 	.word	0x000170e0


	//   ....[95]....
        /*10a4*/ 	.word	0x00017df0


	//   ....[96]....
        /*10a8*/ 	.word	0x00017e10


	//   ....[97]....
        /*10ac*/ 	.word	0x00017f80


	//   ....[98]....
        /*10b0*/ 	.word	0x00017f90


	//   ....[99]....
        /*10b4*/ 	.word	0x000181e0


	//   ....[100]....
        /*10b8*/ 	.word	0x00018390


	//   ....[101]....
        /*10bc*/ 	.word	0x000185f0


	//   ....[102]....
        /*10c0*/ 	.word	0x00018610


	//   ....[103]....
        /*10c4*/ 	.word	0x000186f0


	//   ....[104]....
        /*10c8*/ 	.word	0x00018710


	//   ....[105]....
        /*10cc*/ 	.word	0x0001a080


	//   ....[106]....
        /*10d0*/ 	.word	0x0001a090


	//   ....[107]....
        /*10d4*/ 	.word	0x0001a210


	//   ....[108]....
        /*10d8*/ 	.word	0x0001a220


	//   ....[109]....
        /*10dc*/ 	.word	0x0001af30


	//   ....[110]....
        /*10e0*/ 	.word	0x0001af50


	//   ....[111]....
        /*10e4*/ 	.word	0x0001b070


	//   ....[112]....
        /*10e8*/ 	.word	0x0001b080


	//   ....[113]....
        /*10ec*/ 	.word	0x0001b330


	//   ....[114]....
        /*10f0*/ 	.word	0x0001b360


	//   ....[115]....
        /*10f4*/ 	.word	0x0001b380


	//   ....[116]....
        /*10f8*/ 	.word	0x0001b3a0


	//   ....[117]....
        /*10fc*/ 	.word	0x0001cb00


	//   ....[118]....
        /*1100*/ 	.word	0x0001cb30


	//   ....[119]....
        /*1104*/ 	.word	0x0001cb50


	//   ....[120]....
        /*1108*/ 	.word	0x0001cb70


	//   ....[121]....
        /*110c*/ 	.word	0x0001e410


	//   ....[122]....
        /*1110*/ 	.word	0x0001e430


	//   ....[123]....
        /*1114*/ 	.word	0x0001e450


	//   ....[124]....
        /*1118*/ 	.word	0x0001e470


	//   ....[125]....
        /*111c*/ 	.word	0x0001e820


	//   ....[126]....
        /*1120*/ 	.word	0x0001e840


	//   ....[127]....
        /*1124*/ 	.word	0x0001e9a0


	//   ....[128]....
        /*1128*/ 	.word	0x0001e9b0


	//   ....[129]....
        /*112c*/ 	.word	0x0001eb20


	//   ....[130]....
        /*1130*/ 	.word	0x0001eb40


	//   ....[131]....
        /*1134*/ 	.word	0x0001ecb0


	//   ....[132]....
        /*1138*/ 	.word	0x0001ecc0


	//   ....[133]....
        /*113c*/ 	.word	0x0001f050


	//   ....[134]....
        /*1140*/ 	.word	0x0001f070


	//   ....[135]....
        /*1144*/ 	.word	0x0001fcb0


	//   ....[136]....
        /*1148*/ 	.word	0x0001fcc0


	//   ....[137]....
        /*114c*/ 	.word	0x00021160


	//   ....[138]....
        /*1150*/ 	.word	0x00021180


	//   ....[139]....
        /*1154*/ 	.word	0x000212f0


	//   ....[140]....
        /*1158*/ 	.word	0x00021300


	//   ....[141]....
        /*115c*/ 	.word	0x00021470


	//   ....[142]....
        /*1160*/ 	.word	0x00021490


	//   ....[143]....
        /*1164*/ 	.word	0x00021600


	//   ....[144]....
        /*1168*/ 	.word	0x00021610


	//   ....[145]....
        /*116c*/ 	.word	0x00021840


	//   ....[146]....
        /*1170*/ 	.word	0x00021860


	//   ....[147]....
        /*1174*/ 	.word	0x00021990


	//   ....[148]....
        /*1178*/ 	.word	0x000219d0


	//   ....[149]....
        /*117c*/ 	.word	0x00021a00


	//   ....[150]....
        /*1180*/ 	.word	0x00021a30


	//   ....[151]....
        /*1184*/ 	.word	0x00021a60


	//   ....[152]....
        /*1188*/ 	.word	0x00021a90


	//   ....[153]....
        /*118c*/ 	.word	0x00021bf0


	//   ....[154]....
        /*1190*/ 	.word	0x00021c30


	//   ....[155]....
        /*1194*/ 	.word	0x00021c60


	//   ....[156]....
        /*1198*/ 	.word	0x00021c90


	//   ....[157]....
        /*119c*/ 	.word	0x00021cc0


	//   ....[158]....
        /*11a0*/ 	.word	0x00021cf0


	//   ....[159]....
        /*11a4*/ 	.word	0x00021d80


	//   ....[160]....
        /*11a8*/ 	.word	0x00021de0


	//   ....[161]....
        /*11ac*/ 	.word	0x00021df0


	//   ....[162]....
        /*11b0*/ 	.word	0x00021e50


	//   ....[163]....
        /*11b4*/ 	.word	0x000228b0


	//   ....[164]....
        /*11b8*/ 	.word	0x00022910


	//   ....[165]....
        /*11bc*/ 	.word	0x00022970


	//   ....[166]....
        /*11c0*/ 	.word	0x000229d0


	//   ....[167]....
        /*11c4*/ 	.word	0x00022a30


	//   ....[168]....
        /*11c8*/ 	.word	0x00022aa0


	//   ....[169]....
        /*11cc*/ 	.word	0x00022af0


	//   ....[170]....
        /*11d0*/ 	.word	0x00022b50


	//   ....[171]....
        /*11d4*/ 	.word	0x00022bc0


	//   ....[172]....
        /*11d8*/ 	.word	0x00022c30


	//   ....[173]....
        /*11dc*/ 	.word	0x00022ca0


	//   ....[174]....
        /*11e0*/ 	.word	0x00022d10


	//   ....[175]....
        /*11e4*/ 	.word	0x00022d80


	//   ....[176]....
        /*11e8*/ 	.word	0x00022de0


	//   ....[177]....
        /*11ec*/ 	.word	0x00022e50


	//   ....[178]....
        /*11f0*/ 	.word	0x00022ec0


	//   ....[179]....
        /*11f4*/ 	.word	0x00022f30


	//   ....[180]....
        /*11f8*/ 	.word	0x00022f90


	//   ....[181]....
        /*11fc*/ 	.word	0x00023000


	//   ....[182]....
        /*1200*/ 	.word	0x00023060


	//   ....[183]....
        /*1204*/ 	.word	0x000230d0


	//   ....[184]....
        /*1208*/ 	.word	0x00023140


	//   ....[185]....
        /*120c*/ 	.word	0x000231b0


	//   ....[186]....
        /*1210*/ 	.word	0x00023210


	//   ....[187]....
        /*1214*/ 	.word	0x00023280


	//   ....[188]....
        /*1218*/ 	.word	0x000232f0


	//   ....[189]....
        /*121c*/ 	.word	0x00023630


	//   ....[190]....
        /*1220*/ 	.word	0x00023680


	//   ....[191]....
        /*1224*/ 	.word	0x000236d0


	//   ....[192]....
        /*1228*/ 	.word	0x00023720


	//   ....[193]....
        /*122c*/ 	.word	0x00023790


	//   ....[194]....
        /*1230*/ 	.word	0x00023800


	//   ....[195]....
        /*1234*/ 	.word	0x00023870


	//   ....[196]....
        /*1238*/ 	.word	0x000238d0


	//   ....[197]....
        /*123c*/ 	.word	0x00023940


	//   ....[198]....
        /*1240*/ 	.word	0x000239b0


	//   ....[199]....
        /*1244*/ 	.word	0x00023a20


	//   ....[200]....
        /*1248*/ 	.word	0x00023a80


	//   ....[201]....
        /*124c*/ 	.word	0x00023af0


	//   ....[202]....
        /*1250*/ 	.word	0x00023b60


	//   ....[203]....
        /*1254*/ 	.word	0x00023ea0


	//   ....[204]....
        /*1258*/ 	.word	0x00023ee0


	//   ....[205]....
        /*125c*/ 	.word	0x00023f30


	//   ....[206]....
        /*1260*/ 	.word	0x00023f70


	//   ....[207]....
        /*1264*/ 	.word	0x00023fe0


	//   ....[208]....
        /*1268*/ 	.word	0x00024050


	//   ....[209]....
        /*126c*/ 	.word	0x000240b0


	//   ....[210]....
        /*1270*/ 	.word	0x00024120


	//   ....[211]....
        /*1274*/ 	.word	0x00024190


	//   ....[212]....
        /*1278*/ 	.word	0x00024200


	//   ....[213]....
        /*127c*/ 	.word	0x00024260


	//   ....[214]....
        /*1280*/ 	.word	0x000242b0


	//   ....[215]....
        /*1284*/ 	.word	0x00024300


	//   ....[216]....
        /*1288*/ 	.word	0x00024350


	//   ....[217]....
        /*128c*/ 	.word	0x00024390


	//   ....[218]....
        /*1290*/ 	.word	0x000243f0


	//   ....[219]....
        /*1294*/ 	.word	0x00024440


	//   ....[220]....
        /*1298*/ 	.word	0x00024490


	//   ....[221]....
        /*129c*/ 	.word	0x000244d0


	//   ....[222]....
        /*12a0*/ 	.word	0x00024540


	//   ....[223]....
        /*12a4*/ 	.word	0x000245b0


	//   ....[224]....
        /*12a8*/ 	.word	0x00024620


	//   ....[225]....
        /*12ac*/ 	.word	0x00024680


	//   ....[226]....
        /*12b0*/ 	.word	0x000246f0


	//   ....[227]....
        /*12b4*/ 	.word	0x00024760


	//   ....[228]....
        /*12b8*/ 	.word	0x000247d0


	//   ....[229]....
        /*12bc*/ 	.word	0x00024830


	//   ....[230]....
        /*12c0*/ 	.word	0x000248a0


	//   ....[231]....
        /*12c4*/ 	.word	0x00024910


	//   ....[232]....
        /*12c8*/ 	.word	0x00024980


	//   ....[233]....
        /*12cc*/ 	.word	0x000249e0


	//   ....[234]....
        /*12d0*/ 	.word	0x00024a50


	//   ....[235]....
        /*12d4*/ 	.word	0x00024ac0


	//   ....[236]....
        /*12d8*/ 	.word	0x00024b30


	//   ....[237]....
        /*12dc*/ 	.word	0x00024b90


	//   ....[238]....
        /*12e0*/ 	.word	0x00024c00


	//   ....[239]....
        /*12e4*/ 	.word	0x00024c70


	//   ....[240]....
        /*12e8*/ 	.word	0x00024ce0


	//   ....[241]....
        /*12ec*/ 	.word	0x00024d40


	//   ....[242]....
        /*12f0*/ 	.word	0x00024db0


	//   ....[243]....
        /*12f4*/ 	.word	0x00024e20


	//   ....[244]....
        /*12f8*/ 	.word	0x00024e80


	//   ....[245]....
        /*12fc*/ 	.word	0x00024ed0


	//   ....[246]....
        /*1300*/ 	.word	0x00024f30


	//   ....[247]....
        /*1304*/ 	.word	0x00024f90


	//   ....[248]....
        /*1308*/ 	.word	0x00024ff0


	//   ....[249]....
        /*130c*/ 	.word	0x00025060


	//   ....[250]....
        /*1310*/ 	.word	0x000250c0


	//   ....[251]....
        /*1314*/ 	.word	0x00025120


	//   ....[252]....
        /*1318*/ 	.word	0x00025180


	//   ....[253]....
        /*131c*/ 	.word	0x000251e0


	//   ....[254]....
        /*1320*/ 	.word	0x00025240


	//   ....[255]....
        /*1324*/ 	.word	0x000252b0


	//   ....[0]....
        /*1328*/ 	.word	0x00025300


	//   ....[1]....
        /*132c*/ 	.word	0x00025360


	//   ....[2]....
        /*1330*/ 	.word	0x000253c0


	//   ....[3]....
        /*1334*/ 	.word	0x00025430


	//----- nvinfo : EIATTR_EXIT_INSTR_OFFSETS
	.align		4
.L_570:
        /*1338*/ 	.byte	0x04, 0x1c
        /*133a*/ 	.short	(.L_572 - .L_571)


	//   ....[0]....
.L_571:
        /*133c*/ 	.word	0x000010d0


	//   ....[1]....
        /*1340*/ 	.word	0x00022870


	//----- nvinfo : EIATTR_MAX_THREADS
	.align		4
.L_572:
        /*1344*/ 	.byte	0x04, 0x05
        /*1346*/ 	.short	(.L_574 - .L_573)
.L_573:
        /*1348*/ 	.word	0x00000100
        /*134c*/ 	.word	0x00000001
        /*1350*/ 	.word	0x00000001


	//----- nvinfo : EIATTR_CRS_STACK_SIZE
	.align		4
.L_574:
        /*1354*/ 	.byte	0x04, 0x1e
        /*1356*/ 	.short	(.L_576 - .L_575)
.L_575:
        /*1358*/ 	.word	0x00000000
.L_576:


//--------------------- .nv.callgraph             --------------------------
	.section	.nv.callgraph,"",@"SHT_CUDA_CALLGRAPH"
	.align	4
	.sectionentsize	8
	.align		4
        /*0000*/ 	.word	0x00000000
	.align		4
        /*0004*/ 	.word	0xffffffff
	.align		4
        /*0008*/ 	.word	0x00000000
	.align		4
        /*000c*/ 	.word	0xfffffffe
	.align		4
        /*0010*/ 	.word	0x00000000
	.align		4
        /*0014*/ 	.word	0xfffffffd
	.align		4
        /*0018*/ 	.word	0x00000000
	.align		4
        /*001c*/ 	.word	0xfffffffc


//--------------------- .nv.rel.action            --------------------------
	.section	.nv.rel.action,"",@"SHT_CUDA_RELOCINFO"
	.align	8
	.sectionentsize	8
        /*0000*/ 	.byte	0x73, 0x00, 0x00, 0x00, 0x00, 0x00, 0x00, 0x00, 0x00, 0x00, 0x00, 0x11, 0x25, 0x00, 0x05, 0x36


//--------------------- .nv.constant4             --------------------------
	.section	.nv.constant4,"a",@progbits
	.align	8
	.align		8
.nv.constant4:
        /*0000*/ 	.dword	_ZN78_INTERNAL_7e3e92b3_42_flash_fwd_hdim256_fp16_paged_split_sm80_cu_882f9858_32034cuda3std3__45__cpo5beginE
	.align		8
        /*0008*/ 	.dword	_ZN78_INTERNAL_7e3e92b3_42_flash_fwd_hdim256_fp16_paged_split_sm80_cu_882f9858_32034cuda3std3__45__cpo3endE
	.align		8
        /*0010*/ 	.dword	_ZN78_INTERNAL_7e3e92b3_42_flash_fwd_hdim256_fp16_paged_split_sm80_cu_882f9858_32034cuda3std3__45__cpo6cbeginE
	.align		8
        /*0018*/ 	.dword	_ZN78_INTERNAL_7e3e92b3_42_flash_fwd_hdim256_fp16_paged_split_sm80_cu_882f9858_32034cuda3std3__45__cpo4cendE
	.align		8
        /*0020*/ 	.dword	_ZN78_INTERNAL_7e3e92b3_42_flash_fwd_hdim256_fp16_paged_split_sm80_cu_882f9858_32034cuda3std3__480_GLOBAL__N__7e3e92b3_42_flash_fwd_hdim256_fp16_paged_split_sm80_cu_882f9858_32036ignoreE
	.align		8
        /*0028*/ 	.dword	_ZN78_INTERNAL_7e3e92b3_42_flash_fwd_hdim256_fp16_paged_split_sm80_cu_882f9858_32034cuda3std3__419piecewise_constructE
	.align		8
        /*0030*/ 	.dword	_ZN78_INTERNAL_7e3e92b3_42_flash_fwd_hdim256_fp16_paged_split_sm80_cu_882f9858_32034cuda3std3__48in_placeE
	.align		8
        /*0038*/ 	.dword	_ZN78_INTERNAL_7e3e92b3_42_flash_fwd_hdim256_fp16_paged_split_sm80_cu_882f9858_32034cuda3std6ranges3__45__cpo4swapE
	.align		8
        /*0040*/ 	.dword	_ZN78_INTERNAL_7e3e92b3_42_flash_fwd_hdim256_fp16_paged_split_sm80_cu_882f9858_32034cuda3std6ranges3__45__cpo9iter_moveE
	.align		8
        /*0048*/ 	.dword	_ZN78_INTERNAL_7e3e92b3_42_flash_fwd_hdim256_fp16_paged_split_sm80_cu_882f9858_32034cute7productE
	.align		8
        /*0050*/ 	.dword	_ZN78_INTERNAL_7e3e92b3_42_flash_fwd_hdim256_fp16_paged_split_sm80_cu_882f9858_32034cute1_E


//--------------------- .nv.constant0._ZN7cutlass13device_kernelIN5flash19enable_sm80_to_sm89INS1_16FlashAttnFwdSm80INS1_25CollectiveMainloopFwdSm80ILi8ELi1ELb1EN4cute5tupleIJNS5_1CILi128EEENS7_ILi64EEENS7_ILi256EEEEEELi256ENS_6half_tEfNS_4arch4Sm80ELb0ELb0ELb0ELb0ELb1ELb0ELb1ELb1EEENS1_21CollectiveEpilogueFwdINS6_IJS8_SA_S9_EEENS6_IJNS7_ILi1EEESI_SI_EEESC_SE_Li256ELb0ELb1ELb1ELb0EEENS1_19SingleTileSchedulerILb0ELb1ELb1ELi128EEEEEEEEEvNT_6ParamsE --------------------------
	.section	.nv.constant0._ZN7cutlass13device_kernelIN5flash19enable_sm80_to_sm89INS1_16FlashAttnFwdSm80INS1_25CollectiveMainloopFwdSm80ILi8ELi1ELb1EN4cute5tupleIJNS5_1CILi128EEENS7_ILi64EEENS7_ILi256EEEEEELi256ENS_6half_tEfNS_4arch4Sm80ELb0ELb0ELb0ELb0ELb1ELb0ELb1ELb1EEENS1_21CollectiveEpilogueFwdINS6_IJS8_SA_S9_EEENS6_IJNS7_ILi1EEESI_SI_EEESC_SE_Li256ELb0ELb1ELb1ELb0EEENS1_19SingleTileSchedulerILb0ELb1ELb1ELi128EEEEEEEEEvNT_6ParamsE,"a",@progbits
	.sectionflags	@""
	.align	4
.nv.constant0._ZN7cutlass13device_kernelIN5flash19enable_sm80_to_sm89INS1_16FlashAttnFwdSm80INS1_25CollectiveMainloopFwdSm80ILi8ELi1ELb1EN4cute5tupleIJNS5_1CILi128EEENS7_ILi64EEENS7_ILi256EEEEEELi256ENS_6half_tEfNS_4arch4Sm80ELb0ELb0ELb0ELb0ELb1ELb0ELb1ELb1EEENS1_21CollectiveEpilogueFwdINS6_IJS8_SA_S9_EEENS6_IJNS7_ILi1EEESI_SI_EEESC_SE_Li256ELb0ELb1ELb1ELb0EEENS1_19SingleTileSchedulerILb0ELb1ELb1ELi128EEEEEEEEEvNT_6ParamsE:
	.zero		1400


//--------------------- .nv.constant0._ZN7cutlass13device_kernelIN5flash19enable_sm80_to_sm89INS1_16FlashAttnFwdSm80INS1_25CollectiveMainloopFwdSm80ILi8ELi1ELb1EN4cute5tupleIJNS5_1CILi128EEENS7_ILi48EEENS7_ILi256EEEEEELi256ENS_6half_tEfNS_4arch4Sm80ELb0ELb0ELb0ELb1ELb1ELb0ELb1ELb1EEENS1_21CollectiveEpilogueFwdINS6_IJS8_SA_S9_EEENS6_IJNS7_ILi1EEESI_SI_EEESC_SE_Li256ELb1ELb1ELb1ELb0EEENS1_36VarlenDynamicPersistentTileSchedulerILi128ELi48ELi256ELi256ELb1ELb1ELb0ELb0ELb1ELb1EEEEEEEEEvNT_6ParamsE --------------------------
	.section	.nv.constant0._ZN7cutlass13device_kernelIN5flash19enable_sm80_to_sm89INS1_16FlashAttnFwdSm80INS1_25CollectiveMainloopFwdSm80ILi8ELi1ELb1EN4cute5tupleIJNS5_1CILi128EEENS7_ILi48EEENS7_ILi256EEEEEELi256ENS_6half_tEfNS_4arch4Sm80ELb0ELb0ELb0ELb1ELb1ELb0ELb1ELb1EEENS1_21CollectiveEpilogueFwdINS6_IJS8_SA_S9_EEENS6_IJNS7_ILi1EEESI_SI_EEESC_SE_Li256ELb1ELb1ELb1ELb0EEENS1_36VarlenDynamicPersistentTileSchedulerILi128ELi48ELi256ELi256ELb1ELb1ELb0ELb0ELb1ELb1EEEEEEEEEvNT_6ParamsE,"a",@progbits
	.sectionflags	@""
	.align	4
.nv.constant0._ZN7cutlass13device_kernelIN5flash19enable_sm80_to_sm89INS1_16FlashAttnFwdSm80INS1_25CollectiveMainloopFwdSm80ILi8ELi1ELb1EN4cute5tupleIJNS5_1CILi128EEENS7_ILi48EEENS7_ILi256EEEEEELi256ENS_6half_tEfNS_4arch4Sm80ELb0ELb0ELb0ELb1ELb1ELb0ELb1ELb1EEENS1_21CollectiveEpilogueFwdINS6_IJS8_SA_S9_EEENS6_IJNS7_ILi1EEESI_SI_EEESC_SE_Li256ELb1ELb1ELb1ELb0EEENS1_36VarlenDynamicPersistentTileSchedulerILi128ELi48ELi256ELi256ELb1ELb1ELb0ELb0ELb1ELb1EEEEEEEEEvNT_6ParamsE:
	.zero		1432


//--------------------- .nv.constant0._ZN7cutlass13device_kernelIN5flash19enable_sm80_to_sm89INS1_16FlashAttnFwdSm80INS1_25CollectiveMainloopFwdSm80ILi8ELi1ELb0EN4cute5tupleIJNS5_1CILi128EEENS7_ILi32EEENS7_ILi256EEEEEELi256ENS_6half_tEfNS_4arch4Sm80ELb0ELb0ELb0ELb1ELb1ELb1ELb1ELb1EEENS1_21CollectiveEpilogueFwdINS6_IJS8_SA_S9_EEENS6_IJNS7_ILi1EEESI_SI_EEESC_SE_Li256ELb1ELb1ELb1ELb0EEENS1_36VarlenDynamicPersistentTileSchedulerILi128ELi32ELi256ELi256ELb1ELb1ELb0ELb0ELb1ELb1EEEEEEEEEvNT_6ParamsE --------------------------
	.section	.nv.constant0._ZN7cutlass13device_kernelIN5flash19enable_sm80_to_sm89INS1_16FlashAttnFwdSm80INS1_25CollectiveMainloopFwdSm80ILi8ELi1ELb0EN4cute5tupleIJNS5_1CILi128EEENS7_ILi32EEENS7_ILi256EEEEEELi256ENS_6half_tEfNS_4arch4Sm80ELb0ELb0ELb0ELb1ELb1ELb1ELb1ELb1EEENS1_21CollectiveEpilogueFwdINS6_IJS8_SA_S9_EEENS6_IJNS7_ILi1EEESI_SI_EEESC_SE_Li256ELb1ELb1ELb1ELb0EEENS1_36VarlenDynamicPersistentTileSchedulerILi128ELi32ELi256ELi256ELb1ELb1ELb0ELb0ELb1ELb1EEEEEEEEEvNT_6ParamsE,"a",@progbits
	.sectionflags	@""
	.align	4
.nv.constant0._ZN7cutlass13device_kernelIN5flash19enable_sm80_to_sm89INS1_16FlashAttnFwdSm80INS1_25CollectiveMainloopFwdSm80ILi8ELi1ELb0EN4cute5tupleIJNS5_1CILi128EEENS7_ILi32EEENS7_ILi256EEEEEELi256ENS_6half_tEfNS_4arch4Sm80ELb0ELb0ELb0ELb1ELb1ELb1ELb1ELb1EEENS1_21CollectiveEpilogueFwdINS6_IJS8_SA_S9_EEENS6_IJNS7_ILi1EEESI_SI_EEESC_SE_Li256ELb1ELb1ELb1ELb0EEENS1_36VarlenDynamicPersistentTileSchedulerILi128ELi32ELi256ELi256ELb1ELb1ELb0ELb0ELb1ELb1EEEEEEEEEvNT_6ParamsE:
	.zero		1432


//--------------------- .nv.constant0._ZN7cutlass13device_kernelIN5flash19enable_sm80_to_sm89INS1_16FlashAttnFwdSm80INS1_25CollectiveMainloopFwdSm80ILi8ELi1ELb1EN4cute5tupleIJNS5_1CILi128EEENS7_ILi48EEENS7_ILi256EEEEEELi256ENS_6half_tEfNS_4arch4Sm80ELb0ELb1ELb0ELb0ELb1ELb0ELb1ELb1EEENS1_21CollectiveEpilogueFwdINS6_IJS8_SA_S9_EEENS6_IJNS7_ILi1EEESI_SI_EEESC_SE_Li256ELb0ELb1ELb1ELb0EEENS1_19SingleTileSchedulerILb0ELb1ELb1ELi128EEEEEEEEEvNT_6ParamsE --------------------------
	.section	.nv.constant0._ZN7cutlass13device_kernelIN5flash19enable_sm80_to_sm89INS1_16FlashAttnFwdSm80INS1_25CollectiveMainloopFwdSm80ILi8ELi1ELb1EN4cute5tupleIJNS5_1CILi128EEENS7_ILi48EEENS7_ILi256EEEEEELi256ENS_6half_tEfNS_4arch4Sm80ELb0ELb1ELb0ELb0ELb1ELb0ELb1ELb1EEENS1_21CollectiveEpilogueFwdINS6_IJS8_SA_S9_EEENS6_IJNS7_ILi1EEESI_SI_EEESC_SE_Li256ELb0ELb1ELb1ELb0EEENS1_19SingleTileSchedulerILb0ELb1ELb1ELi128EEEEEEEEEvNT_6ParamsE,"a",@progbits
	.sectionflags	@""
	.align	4
.nv.constant0._ZN7cutlass13device_kernelIN5flash19enable_sm80_to_sm89INS1_16FlashAttnFwdSm80INS1_25CollectiveMainloopFwdSm80ILi8ELi1ELb1EN4cute5tupleIJNS5_1CILi128EEENS7_ILi48EEENS7_ILi256EEEEEELi256ENS_6half_tEfNS_4arch4Sm80ELb0ELb1ELb0ELb0ELb1ELb0ELb1ELb1EEENS1_21CollectiveEpilogueFwdINS6_IJS8_SA_S9_EEENS6_IJNS7_ILi1EEESI_SI_EEESC_SE_Li256ELb0ELb1ELb1ELb0EEENS1_19SingleTileSchedulerILb0ELb1ELb1ELi128EEEEEEEEEvNT_6ParamsE:
	.zero		1400


//--------------------- .nv.constant0._ZN7cutlass13device_kernelIN5flash19enable_sm80_to_sm89INS1_16FlashAttnFwdSm80INS1_25CollectiveMainloopFwdSm80ILi8ELi1ELb1EN4cute5tupleIJNS5_1CILi128EEENS7_ILi48EEENS7_ILi256EEEEEELi256ENS_6half_tEfNS_4arch4Sm80ELb0ELb1ELb0ELb1ELb1ELb0ELb1ELb1EEENS1_21CollectiveEpilogueFwdINS6_IJS8_SA_S9_EEENS6_IJNS7_ILi1EEESI_SI_EEESC_SE_Li256ELb1ELb1ELb1ELb0EEENS1_36VarlenDynamicPersistentTileSchedulerILi128ELi48ELi256ELi256ELb1ELb1ELb0ELb1ELb0ELb1EEEEEEEEEvNT_6ParamsE --------------------------
	.section	.nv.constant0._ZN7cutlass13device_kernelIN5flash19enable_sm80_to_sm89INS1_16FlashAttnFwdSm80INS1_25CollectiveMainloopFwdSm80ILi8ELi1ELb1EN4cute5tupleIJNS5_1CILi128EEENS7_ILi48EEENS7_ILi256EEEEEELi256ENS_6half_tEfNS_4arch4Sm80ELb0ELb1ELb0ELb1ELb1ELb0ELb1ELb1EEENS1_21CollectiveEpilogueFwdINS6_IJS8_SA_S9_EEENS6_IJNS7_ILi1EEESI_SI_EEESC_SE_Li256ELb1ELb1ELb1ELb0EEENS1_36VarlenDynamicPersistentTileSchedulerILi128ELi48ELi256ELi256ELb1ELb1ELb0ELb1ELb0ELb1EEEEEEEEEvNT_6ParamsE,"a",@progbits
	.sectionflags	@""
	.align	4
.nv.constant0._ZN7cutlass13device_kernelIN5flash19enable_sm80_to_sm89INS1_16FlashAttnFwdSm80INS1_25CollectiveMainloopFwdSm80ILi8ELi1ELb1EN4cute5tupleIJNS5_1CILi128EEENS7_ILi48EEENS7_ILi256EEEEEELi256ENS_6half_tEfNS_4arch4Sm80ELb0ELb1ELb0ELb1ELb1ELb0ELb1ELb1EEENS1_21CollectiveEpilogueFwdINS6_IJS8_SA_S9_EEENS6_IJNS7_ILi1EEESI_SI_EEESC_SE_Li256ELb1ELb1ELb1ELb0EEENS1_36VarlenDynamicPersistentTileSchedulerILi128ELi48ELi256ELi256ELb1ELb1ELb0ELb1ELb0ELb1EEEEEEEEEvNT_6ParamsE:
	.zero		1432


//--------------------- .nv.constant0._ZN7cutlass13device_kernelIN5flash19enable_sm80_to_sm89INS1_16FlashAttnFwdSm80INS1_25CollectiveMainloopFwdSm80ILi8ELi1ELb0EN4cute5tupleIJNS5_1CILi128EEENS7_ILi32EEENS7_ILi256EEEEEELi256ENS_6half_tEfNS_4arch4Sm80ELb0ELb1ELb0ELb1ELb1ELb1ELb1ELb1EEENS1_21CollectiveEpilogueFwdINS6_IJS8_SA_S9_EEENS6_IJNS7_ILi1EEESI_SI_EEESC_SE_Li256ELb1ELb1ELb1ELb0EEENS1_36VarlenDynamicPersistentTileSchedulerILi128ELi32ELi256ELi256ELb1ELb1ELb0ELb1ELb0ELb1EEEEEEEEEvNT_6ParamsE --------------------------
	.section	.nv.constant0._ZN7cutlass13device_kernelIN5flash19enable_sm80_to_sm89INS1_16FlashAttnFwdSm80INS1_25CollectiveMainloopFwdSm80ILi8ELi1ELb0EN4cute5tupleIJNS5_1CILi128EEENS7_ILi32EEENS7_ILi256EEEEEELi256ENS_6half_tEfNS_4arch4Sm80ELb0ELb1ELb0ELb1ELb1ELb1ELb1ELb1EEENS1_21CollectiveEpilogueFwdINS6_IJS8_SA_S9_EEENS6_IJNS7_ILi1EEESI_SI_EEESC_SE_Li256ELb1ELb1ELb1ELb0EEENS1_36VarlenDynamicPersistentTileSchedulerILi128ELi32ELi256ELi256ELb1ELb1ELb0ELb1ELb0ELb1EEEEEEEEEvNT_6ParamsE,"a",@progbits
	.sectionflags	@""
	.align	4
.nv.constant0._ZN7cutlass13device_kernelIN5flash19enable_sm80_to_sm89INS1_16FlashAttnFwdSm80INS1_25CollectiveMainloopFwdSm80ILi8ELi1ELb0EN4cute5tupleIJNS5_1CILi128EEENS7_ILi32EEENS7_ILi256EEEEEELi256ENS_6half_tEfNS_4arch4Sm80ELb0ELb1ELb0ELb1ELb1ELb1ELb1ELb1EEENS1_21CollectiveEpilogueFwdINS6_IJS8_SA_S9_EEENS6_IJNS7_ILi1EEESI_SI_EEESC_SE_Li256ELb1ELb1ELb1ELb0EEENS1_36VarlenDynamicPersistentTileSchedulerILi128ELi32ELi256ELi256ELb1ELb1ELb0ELb1ELb0ELb1EEEEEEEEEvNT_6ParamsE:
	.zero		1432


//--------------------- .nv.constant0._ZN7cutlass13device_kernelIN5flash19enable_sm80_to_sm89INS1_16FlashAttnFwdSm80INS1_25CollectiveMainloopFwdSm80ILi8ELi1ELb1EN4cute5tupleIJNS5_1CILi128EEENS7_ILi64EEENS7_ILi256EEEEEELi256ENS_6half_tEfNS_4arch4Sm80ELb1ELb0ELb0ELb0ELb1ELb0ELb1ELb1EEENS1_21CollectiveEpilogueFwdINS6_IJS8_SA_S9_EEENS6_IJNS7_ILi1EEESI_SI_EEESC_SE_Li256ELb0ELb1ELb1ELb0EEENS1_30DynamicPersistentTileSchedulerILi256ELi256ELb1ELb1ELb0EEEEEEEEEvNT_6ParamsE --------------------------
	.section	.nv.constant0._ZN7cutlass13device_kernelIN5flash19enable_sm80_to_sm89INS1_16FlashAttnFwdSm80INS1_25CollectiveMainloopFwdSm80ILi8ELi1ELb1EN4cute5tupleIJNS5_1CILi128EEENS7_ILi64EEENS7_ILi256EEEEEELi256ENS_6half_tEfNS_4arch4Sm80ELb1ELb0ELb0ELb0ELb1ELb0ELb1ELb1EEENS1_21CollectiveEpilogueFwdINS6_IJS8_SA_S9_EEENS6_IJNS7_ILi1EEESI_SI_EEESC_SE_Li256ELb0ELb1ELb1ELb0EEENS1_30DynamicPersistentTileSchedulerILi256ELi256ELb1ELb1ELb0EEEEEEEEEvNT_6ParamsE,"a",@progbits
	.sectionflags	@""
	.align	4
.nv.constant0._ZN7cutlass13device_kernelIN5flash19enable_sm80_to_sm89INS1_16FlashAttnFwdSm80INS1_25CollectiveMainloopFwdSm80ILi8ELi1ELb1EN4cute5tupleIJNS5_1CILi128EEENS7_ILi64EEENS7_ILi256EEEEEELi256ENS_6half_tEfNS_4arch4Sm80ELb1ELb0ELb0ELb0ELb1ELb0ELb1ELb1EEENS1_21CollectiveEpilogueFwdINS6_IJS8_SA_S9_EEENS6_IJNS7_ILi1EEESI_SI_EEESC_SE_Li256ELb0ELb1ELb1ELb0EEENS1_30DynamicPersistentTileSchedulerILi256ELi256ELb1ELb1ELb0EEEEEEEEEvNT_6ParamsE:
	.zero		1416


//--------------------- .nv.constant0._ZN7cutlass13device_kernelIN5flash19enable_sm80_to_sm89INS1_16FlashAttnFwdSm80INS1_25CollectiveMainloopFwdSm80ILi8ELi1ELb1EN4cute5tupleIJNS5_1CILi128EEENS7_ILi48EEENS7_ILi256EEEEEELi256ENS_6half_tEfNS_4arch4Sm80ELb1ELb0ELb0ELb1ELb1ELb0ELb1ELb1EEENS1_21CollectiveEpilogueFwdINS6_IJS8_SA_S9_EEENS6_IJNS7_ILi1EEESI_SI_EEESC_SE_Li256ELb1ELb1ELb1ELb0EEENS1_36VarlenDynamicPersistentTileSchedulerILi128ELi48ELi256ELi256ELb1ELb1ELb0ELb1ELb1ELb1EEEEEEEEEvNT_6ParamsE --------------------------
	.section	.nv.constant0._ZN7cutlass13device_kernelIN5flash19enable_sm80_to_sm89INS1_16FlashAttnFwdSm80INS1_25CollectiveMainloopFwdSm80ILi8ELi1ELb1EN4cute5tupleIJNS5_1CILi128EEENS7_ILi48EEENS7_ILi256EEEEEELi256ENS_6half_tEfNS_4arch4Sm80ELb1ELb0ELb0ELb1ELb1ELb0ELb1ELb1EEENS1_21CollectiveEpilogueFwdINS6_IJS8_SA_S9_EEENS6_IJNS7_ILi1EEESI_SI_EEESC_SE_Li256ELb1ELb1ELb1ELb0EEENS1_36VarlenDynamicPersistentTileSchedulerILi128ELi48ELi256ELi256ELb1ELb1ELb0ELb1ELb1ELb1EEEEEEEEEvNT_6ParamsE,"a",@progbits
	.sectionflags	@""
	.align	4
.nv.constant0._ZN7cutlass13device_kernelIN5flash19enable_sm80_to_sm89INS1_16FlashAttnFwdSm80INS1_25CollectiveMainloopFwdSm80ILi8ELi1ELb1EN4cute5tupleIJNS5_1CILi128EEENS7_ILi48EEENS7_ILi256EEEEEELi256ENS_6half_tEfNS_4arch4Sm80ELb1ELb0ELb0ELb1ELb1ELb0ELb1ELb1EEENS1_21CollectiveEpilogueFwdINS6_IJS8_SA_S9_EEENS6_IJNS7_ILi1EEESI_SI_EEESC_SE_Li256ELb1ELb1ELb1ELb0EEENS1_36VarlenDynamicPersistentTileSchedulerILi128ELi48ELi256ELi256ELb1ELb1ELb0ELb1ELb1ELb1EEEEEEEEEvNT_6ParamsE:
	.zero		1432


//--------------------- .nv.constant0._ZN7cutlass13device_kernelIN5flash19enable_sm80_to_sm89INS1_16FlashAttnFwdSm80INS1_25CollectiveMainloopFwdSm80ILi8ELi1ELb0EN4cute5tupleIJNS5_1CILi128EEENS7_ILi32EEENS7_ILi256EEEEEELi256ENS_6half_tEfNS_4arch4Sm80ELb1ELb0ELb0ELb1ELb1ELb1ELb1ELb1EEENS1_21CollectiveEpilogueFwdINS6_IJS8_SA_S9_EEENS6_IJNS7_ILi1EEESI_SI_EEESC_SE_Li256ELb1ELb1ELb1ELb0EEENS1_36VarlenDynamicPersistentTileSchedulerILi128ELi32ELi256ELi256ELb1ELb1ELb0ELb1ELb1ELb1EEEEEEEEEvNT_6ParamsE --------------------------
	.section	.nv.constant0._ZN7cutlass13device_kernelIN5flash19enable_sm80_to_sm89INS1_16FlashAttnFwdSm80INS1_25CollectiveMainloopFwdSm80ILi8ELi1ELb0EN4cute5tupleIJNS5_1CILi128EEENS7_ILi32EEENS7_ILi256EEEEEELi256ENS_6half_tEfNS_4arch4Sm80ELb1ELb0ELb0ELb1ELb1ELb1ELb1ELb1EEENS1_21CollectiveEpilogueFwdINS6_IJS8_SA_S9_EEENS6_IJNS7_ILi1EEESI_SI_EEESC_SE_Li256ELb1ELb1ELb1ELb0EEENS1_36VarlenDynamicPersistentTileSchedulerILi128ELi32ELi256ELi256ELb1ELb1ELb0ELb1ELb1ELb1EEEEEEEEEvNT_6ParamsE,"a",@progbits
	.sectionflags	@""
	.align	4
.nv.constant0._ZN7cutlass13device_kernelIN5flash19enable_sm80_to_sm89INS1_16FlashAttnFwdSm80INS1_25CollectiveMainloopFwdSm80ILi8ELi1ELb0EN4cute5tupleIJNS5_1CILi128EEENS7_ILi32EEENS7_ILi256EEEEEELi256ENS_6half_tEfNS_4arch4Sm80ELb1ELb0ELb0ELb1ELb1ELb1ELb1ELb1EEENS1_21CollectiveEpilogueFwdINS6_IJS8_SA_S9_EEENS6_IJNS7_ILi1EEESI_SI_EEESC_SE_Li256ELb1ELb1ELb1ELb0EEENS1_36VarlenDynamicPersistentTileSchedulerILi128ELi32ELi256ELi256ELb1ELb1ELb0ELb1ELb1ELb1EEEEEEEEEvNT_6ParamsE:
	.zero		1432


//--------------------- .nv.constant0._ZN7cutlass13device_kernelIN5flash19enable_sm80_to_sm89INS1_16FlashAttnFwdSm80INS1_25CollectiveMainloopFwdSm80ILi8ELi1ELb0EN4cute5tupleIJNS5_1CILi128EEENS7_ILi96EEENS7_ILi256EEEEEELi256ENS_6half_tEfNS_4arch4Sm80ELb0ELb0ELb0ELb0ELb1ELb0ELb1ELb1EEENS1_21CollectiveEpilogueFwdINS6_IJS8_SA_S9_EEENS6_IJNS7_ILi1EEESI_SI_EEESC_SE_Li256ELb0ELb1ELb1ELb0EEENS1_19SingleTileSchedulerILb0ELb1ELb1ELi128EEEEEEEEEvNT_6ParamsE --------------------------
	.section	.nv.constant0._ZN7cutlass13device_kernelIN5flash19enable_sm80_to_sm89INS1_16FlashAttnFwdSm80INS1_25CollectiveMainloopFwdSm80ILi8ELi1ELb0EN4cute5tupleIJNS5_1CILi128EEENS7_ILi96EEENS7_ILi256EEEEEELi256ENS_6half_tEfNS_4arch4Sm80ELb0ELb0ELb0ELb0ELb1ELb0ELb1ELb1EEENS1_21CollectiveEpilogueFwdINS6_IJS8_SA_S9_EEENS6_IJNS7_ILi1EEESI_SI_EEESC_SE_Li256ELb0ELb1ELb1ELb0EEENS1_19SingleTileSchedulerILb0ELb1ELb1ELi128EEEEEEEEEvNT_6ParamsE,"a",@progbits
	.sectionflags	@""
	.align	4
.nv.constant0._ZN7cutlass13device_kernelIN5flash19enable_sm80_to_sm89INS1_16FlashAttnFwdSm80INS1_25CollectiveMainloopFwdSm80ILi8ELi1ELb0EN4cute5tupleIJNS5_1CILi128EEENS7_ILi96EEENS7_ILi256EEEEEELi256ENS_6half_tEfNS_4arch4Sm80ELb0ELb0ELb0ELb0ELb1ELb0ELb1ELb1EEENS1_21CollectiveEpilogueFwdINS6_IJS8_SA_S9_EEENS6_IJNS7_ILi1EEESI_SI_EEESC_SE_Li256ELb0ELb1ELb1ELb0EEENS1_19SingleTileSchedulerILb0ELb1ELb1ELi128EEEEEEEEEvNT_6ParamsE:
	.zero		1400


//--------------------- .nv.constant0._ZN7cutlass13device_kernelIN5flash19enable_sm80_to_sm89INS1_16FlashAttnFwdSm80INS1_25CollectiveMainloopFwdSm80ILi8ELi1ELb0EN4cute5tupleIJNS5_1CILi128EEENS7_ILi64EEENS7_ILi256EEEEEELi256ENS_6half_tEfNS_4arch4Sm80ELb0ELb0ELb0ELb1ELb1ELb0ELb1ELb1EEENS1_21CollectiveEpilogueFwdINS6_IJS8_SA_S9_EEENS6_IJNS7_ILi1EEESI_SI_EEESC_SE_Li256ELb1ELb1ELb1ELb0EEENS1_36VarlenDynamicPersistentTileSchedulerILi128ELi64ELi256ELi256ELb1ELb1ELb0ELb0ELb1ELb1EEEEEEEEEvNT_6ParamsE --------------------------
	.section	.nv.constant0._ZN7cutlass13device_kernelIN5flash19enable_sm80_to_sm89INS1_16FlashAttnFwdSm80INS1_25CollectiveMainloopFwdSm80ILi8ELi1ELb0EN4cute5tupleIJNS5_1CILi128EEENS7_ILi64EEENS7_ILi256EEEEEELi256ENS_6half_tEfNS_4arch4Sm80ELb0ELb0ELb0ELb1ELb1ELb0ELb1ELb1EEENS1_21CollectiveEpilogueFwdINS6_IJS8_SA_S9_EEENS6_IJNS7_ILi1EEESI_SI_EEESC_SE_Li256ELb1ELb1ELb1ELb0EEENS1_36VarlenDynamicPersistentTileSchedulerILi128ELi64ELi256ELi256ELb1ELb1ELb0ELb0ELb1ELb1EEEEEEEEEvNT_6ParamsE,"a",@progbits
	.sectionflags	@""
	.align	4
.nv.constant0._ZN7cutlass13device_kernelIN5flash19enable_sm80_to_sm89INS1_16FlashAttnFwdSm80INS1_25CollectiveMainloopFwdSm80ILi8ELi1ELb0EN4cute5tupleIJNS5_1CILi128EEENS7_ILi64EEENS7_ILi256EEEEEELi256ENS_6half_tEfNS_4arch4Sm80ELb0ELb0ELb0ELb1ELb1ELb0ELb1ELb1EEENS1_21CollectiveEpilogueFwdINS6_IJS8_SA_S9_EEENS6_IJNS7_ILi1EEESI_SI_EEESC_SE_Li256ELb1ELb1ELb1ELb0EEENS1_36VarlenDynamicPersistentTileSchedulerILi128ELi64ELi256ELi256ELb1ELb1ELb0ELb0ELb1ELb1EEEEEEEEEvNT_6ParamsE:
	.zero		1432


//--------------------- .nv.constant0._ZN7cutlass13device_kernelIN5flash19enable_sm80_to_sm89INS1_16FlashAttnFwdSm80INS1_25CollectiveMainloopFwdSm80ILi8ELi1ELb0EN4cute5tupleIJNS5_1CILi128EEENS7_ILi48EEENS7_ILi256EEEEEELi256ENS_6half_tEfNS_4arch4Sm80ELb0ELb0ELb0ELb1ELb1ELb1ELb1ELb1EEENS1_21CollectiveEpilogueFwdINS6_IJS8_SA_S9_EEENS6_IJNS7_ILi1EEESI_SI_EEESC_SE_Li256ELb1ELb1ELb1ELb0EEENS1_36VarlenDynamicPersistentTileSchedulerILi128ELi48ELi256ELi256ELb1ELb1ELb0ELb0ELb1ELb1EEEEEEEEEvNT_6ParamsE --------------------------
	.section	.nv.constant0._ZN7cutlass13device_kernelIN5flash19enable_sm80_to_sm89INS1_16FlashAttnFwdSm80INS1_25CollectiveMainloopFwdSm80ILi8ELi1ELb0EN4cute5tupleIJNS5_1CILi128EEENS7_ILi48EEENS7_ILi256EEEEEELi256ENS_6half_tEfNS_4arch4Sm80ELb0ELb0ELb0ELb1ELb1ELb1ELb1ELb1EEENS1_21CollectiveEpilogueFwdINS6_IJS8_SA_S9_EEENS6_IJNS7_ILi1EEESI_SI_EEESC_SE_Li256ELb1ELb1ELb1ELb0EEENS1_36VarlenDynamicPersistentTileSchedulerILi128ELi48ELi256ELi256ELb1ELb1ELb0ELb0ELb1ELb1EEEEEEEEEvNT_6ParamsE,"a",@progbits
	.sectionflags	@""
	.align	4
.nv.constant0._ZN7cutlass13device_kernelIN5flash19enable_sm80_to_sm89INS1_16FlashAttnFwdSm80INS1_25CollectiveMainloopFwdSm80ILi8ELi1ELb0EN4cute5tupleIJNS5_1CILi128EEENS7_ILi48EEENS7_ILi256EEEEEELi256ENS_6half_tEfNS_4arch4Sm80ELb0ELb0ELb0ELb1ELb1ELb1ELb1ELb1EEENS1_21CollectiveEpilogueFwdINS6_IJS8_SA_S9_EEENS6_IJNS7_ILi1EEESI_SI_EEESC_SE_Li256ELb1ELb1ELb1ELb0EEENS1_36VarlenDynamicPersistentTileSchedulerILi128ELi48ELi256ELi256ELb1ELb1ELb0ELb0ELb1ELb1EEEEEEEEEvNT_6ParamsE:
	.zero		1432


//--------------------- .nv.constant0._ZN7cutlass13device_kernelIN5flash19enable_sm80_to_sm89INS1_16FlashAttnFwdSm80INS1_25CollectiveMainloopFwdSm80ILi8ELi1ELb0EN4cute5tupleIJNS5_1CILi128EEENS7_ILi64EEENS7_ILi256EEEEEELi256ENS_6half_tEfNS_4arch4Sm80ELb0ELb1ELb0ELb0ELb1ELb0ELb1ELb1EEENS1_21CollectiveEpilogueFwdINS6_IJS8_SA_S9_EEENS6_IJNS7_ILi1EEESI_SI_EEESC_SE_Li256ELb0ELb1ELb1ELb0EEENS1_19SingleTileSchedulerILb0ELb1ELb1ELi128EEEEEEEEEvNT_6ParamsE --------------------------
	.section	.nv.constant0._ZN7cutlass13device_kernelIN5flash19enable_sm80_to_sm89INS1_16FlashAttnFwdSm80INS1_25CollectiveMainloopFwdSm80ILi8ELi1ELb0EN4cute5tupleIJNS5_1CILi128EEENS7_ILi64EEENS7_ILi256EEEEEELi256ENS_6half_tEfNS_4arch4Sm80ELb0ELb1ELb0ELb0ELb1ELb0ELb1ELb1EEENS1_21CollectiveEpilogueFwdINS6_IJS8_SA_S9_EEENS6_IJNS7_ILi1EEESI_SI_EEESC_SE_Li256ELb0ELb1ELb1ELb0EEENS1_19SingleTileSchedulerILb0ELb1ELb1ELi128EEEEEEEEEvNT_6ParamsE,"a",@progbits
	.sectionflags	@""
	.align	4
.nv.constant0._ZN7cutlass13device_kernelIN5flash19enable_sm80_to_sm89INS1_16FlashAttnFwdSm80INS1_25CollectiveMainloopFwdSm80ILi8ELi1ELb0EN4cute5tupleIJNS5_1CILi128EEENS7_ILi64EEENS7_ILi256EEEEEELi256ENS_6half_tEfNS_4arch4Sm80ELb0ELb1ELb0ELb0ELb1ELb0ELb1ELb1EEENS1_21CollectiveEpilogueFwdINS6_IJS8_SA_S9_EEENS6_IJNS7_ILi1EEESI_SI_EEESC_SE_Li256ELb0ELb1ELb1ELb0EEENS1_19SingleTileSchedulerILb0ELb1ELb1ELi128EEEEEEEEEvNT_6ParamsE:
	.zero		1400


//--------------------- .nv.constant0._ZN7cutlass13device_kernelIN5flash19enable_sm80_to_sm89INS1_16FlashAttnFwdSm80INS1_25CollectiveMainloopFwdSm80ILi8ELi1ELb0EN4cute5tupleIJNS5_1CILi128EEENS7_ILi64EEENS7_ILi256EEEEEELi256ENS_6half_tEfNS_4arch4Sm80ELb0ELb1ELb0ELb1ELb1ELb0ELb1ELb1EEENS1_21CollectiveEpilogueFwdINS6_IJS8_SA_S9_EEENS6_IJNS7_ILi1EEESI_SI_EEESC_SE_Li256ELb1ELb1ELb1ELb0EEENS1_36VarlenDynamicPersistentTileSchedulerILi128ELi64ELi256ELi256ELb1ELb1ELb0ELb1ELb0ELb1EEEEEEEEEvNT_6ParamsE --------------------------
	.section	.nv.constant0._ZN7cutlass13device_kernelIN5flash19enable_sm80_to_sm89INS1_16FlashAttnFwdSm80INS1_25CollectiveMainloopFwdSm80ILi8ELi1ELb0EN4cute5tupleIJNS5_1CILi128EEENS7_ILi64EEENS7_ILi256EEEEEELi256ENS_6half_tEfNS_4arch4Sm80ELb0ELb1ELb0ELb1ELb1ELb0ELb1ELb1EEENS1_21CollectiveEpilogueFwdINS6_IJS8_SA_S9_EEENS6_IJNS7_ILi1EEESI_SI_EEESC_SE_Li256ELb1ELb1ELb1ELb0EEENS1_36VarlenDynamicPersistentTileSchedulerILi128ELi64ELi256ELi256ELb1ELb1ELb0ELb1ELb0ELb1EEEEEEEEEvNT_6ParamsE,"a",@progbits
	.sectionflags	@""
	.align	4
.nv.constant0._ZN7cutlass13device_kernelIN5flash19enable_sm80_to_sm89INS1_16FlashAttnFwdSm80INS1_25CollectiveMainloopFwdSm80ILi8ELi1ELb0EN4cute5tupleIJNS5_1CILi128EEENS7_ILi64EEENS7_ILi256EEEEEELi256ENS_6half_tEfNS_4arch4Sm80ELb0ELb1ELb0ELb1ELb1ELb0ELb1ELb1EEENS1_21CollectiveEpilogueFwdINS6_IJS8_SA_S9_EEENS6_IJNS7_ILi1EEESI_SI_EEESC_SE_Li256ELb1ELb1ELb1ELb0EEENS1_36VarlenDynamicPersistentTileSchedulerILi128ELi64ELi256ELi256ELb1ELb1ELb0ELb1ELb0ELb1EEEEEEEEEvNT_6ParamsE:
	.zero		1432


//--------------------- .nv.constant0._ZN7cutlass13device_kernelIN5flash19enable_sm80_to_sm89INS1_16FlashAttnFwdSm80INS1_25CollectiveMainloopFwdSm80ILi8ELi1ELb0EN4cute5tupleIJNS5_1CILi128EEENS7_ILi48EEENS7_ILi256EEEEEELi256ENS_6half_tEfNS_4arch4Sm80ELb0ELb1ELb0ELb1ELb1ELb1ELb1ELb1EEENS1_21CollectiveEpilogueFwdINS6_IJS8_SA_S9_EEENS6_IJNS7_ILi1EEESI_SI_EEESC_SE_Li256ELb1ELb1ELb1ELb0EEENS1_36VarlenDynamicPersistentTileSchedulerILi128ELi48ELi256ELi256ELb1ELb1ELb0ELb1ELb0ELb1EEEEEEEEEvNT_6ParamsE --------------------------
	.section	.nv.constant0._ZN7cutlass13device_kernelIN5flash19enable_sm80_to_sm89INS1_16FlashAttnFwdSm80INS1_25CollectiveMainloopFwdSm80ILi8ELi1ELb0EN4cute5tupleIJNS5_1CILi128EEENS7_ILi48EEENS7_ILi256EEEEEELi256ENS_6half_tEfNS_4arch4Sm80ELb0ELb1ELb0ELb1ELb1ELb1ELb1ELb1EEENS1_21CollectiveEpilogueFwdINS6_IJS8_SA_S9_EEENS6_IJNS7_ILi1EEESI_SI_EEESC_SE_Li256ELb1ELb1ELb1ELb0EEENS1_36VarlenDynamicPersistentTileSchedulerILi128ELi48ELi256ELi256ELb1ELb1ELb0ELb1ELb0ELb1EEEEEEEEEvNT_6ParamsE,"a",@progbits
	.sectionflags	@""
	.align	4
.nv.constant0._ZN7cutlass13device_kernelIN5flash19enable_sm80_to_sm89INS1_16FlashAttnFwdSm80INS1_25CollectiveMainloopFwdSm80ILi8ELi1ELb0EN4cute5tupleIJNS5_1CILi128EEENS7_ILi48EEENS7_ILi256EEEEEELi256ENS_6half_tEfNS_4arch4Sm80ELb0ELb1ELb0ELb1ELb1ELb1ELb1ELb1EEENS1_21CollectiveEpilogueFwdINS6_IJS8_SA_S9_EEENS6_IJNS7_ILi1EEESI_SI_EEESC_SE_Li256ELb1ELb1ELb1ELb0EEENS1_36VarlenDynamicPersistentTileSchedulerILi128ELi48ELi256ELi256ELb1ELb1ELb0ELb1ELb0ELb1EEEEEEEEEvNT_6ParamsE:
	.zero		1432


//--------------------- .nv.constant0._ZN7cutlass13device_kernelIN5flash19enable_sm80_to_sm89INS1_16FlashAttnFwdSm80INS1_25CollectiveMainloopFwdSm80ILi8ELi1ELb0EN4cute5tupleIJNS5_1CILi128EEENS7_ILi96EEENS7_ILi256EEEEEELi256ENS_6half_tEfNS_4arch4Sm80ELb1ELb0ELb0ELb0ELb1ELb0ELb1ELb1EEENS1_21CollectiveEpilogueFwdINS6_IJS8_SA_S9_EEENS6_IJNS7_ILi1EEESI_SI_EEESC_SE_Li256ELb0ELb1ELb1ELb0EEENS1_30DynamicPersistentTileSchedulerILi256ELi256ELb1ELb1ELb0EEEEEEEEEvNT_6ParamsE --------------------------
	.section	.nv.constant0._ZN7cutlass13device_kernelIN5flash19enable_sm80_to_sm89INS1_16FlashAttnFwdSm80INS1_25CollectiveMainloopFwdSm80ILi8ELi1ELb0EN4cute5tupleIJNS5_1CILi128EEENS7_ILi96EEENS7_ILi256EEEEEELi256ENS_6half_tEfNS_4arch4Sm80ELb1ELb0ELb0ELb0ELb1ELb0ELb1ELb1EEENS1_21CollectiveEpilogueFwdINS6_IJS8_SA_S9_EEENS6_IJNS7_ILi1EEESI_SI_EEESC_SE_Li256ELb0ELb1ELb1ELb0EEENS1_30DynamicPersistentTileSchedulerILi256ELi256ELb1ELb1ELb0EEEEEEEEEvNT_6ParamsE,"a",@progbits
	.sectionflags	@""
	.align	4
.nv.constant0._ZN7cutlass13device_kernelIN5flash19enable_sm80_to_sm89INS1_16FlashAttnFwdSm80INS1_25CollectiveMainloopFwdSm80ILi8ELi1ELb0EN4cute5tupleIJNS5_1CILi128EEENS7_ILi96EEENS7_ILi256EEEEEELi256ENS_6half_tEfNS_4arch4Sm80ELb1ELb0ELb0ELb0ELb1ELb0ELb1ELb1EEENS1_21CollectiveEpilogueFwdINS6_IJS8_SA_S9_EEENS6_IJNS7_ILi1EEESI_SI_EEESC_SE_Li256ELb0ELb1ELb1ELb0EEENS1_30DynamicPersistentTileSchedulerILi256ELi256ELb1ELb1ELb0EEEEEEEEEvNT_6ParamsE:
	.zero		1416


//--------------------- .nv.constant0._ZN7cutlass13device_kernelIN5flash19enable_sm80_to_sm89INS1_16FlashAttnFwdSm80INS1_25CollectiveMainloopFwdSm80ILi8ELi1ELb0EN4cute5tupleIJNS5_1CILi128EEENS7_ILi64EEENS7_ILi256EEEEEELi256ENS_6half_tEfNS_4arch4Sm80ELb1ELb0ELb0ELb1ELb1ELb0ELb1ELb1EEENS1_21CollectiveEpilogueFwdINS6_IJS8_SA_S9_EEENS6_IJNS7_ILi1EEESI_SI_EEESC_SE_Li256ELb1ELb1ELb1ELb0EEENS1_36VarlenDynamicPersistentTileSchedulerILi128ELi64ELi256ELi256ELb1ELb1ELb0ELb1ELb1ELb1EEEEEEEEEvNT_6ParamsE --------------------------
	.section	.nv.constant0._ZN7cutlass13device_kernelIN5flash19enable_sm80_to_sm89INS1_16FlashAttnFwdSm80INS1_25CollectiveMainloopFwdSm80ILi8ELi1ELb0EN4cute5tupleIJNS5_1CILi128EEENS7_ILi64EEENS7_ILi256EEEEEELi256ENS_6half_tEfNS_4arch4Sm80ELb1ELb0ELb0ELb1ELb1ELb0ELb1ELb1EEENS1_21CollectiveEpilogueFwdINS6_IJS8_SA_S9_EEENS6_IJNS7_ILi1EEESI_SI_EEESC_SE_Li256ELb1ELb1ELb1ELb0EEENS1_36VarlenDynamicPersistentTileSchedulerILi128ELi64ELi256ELi256ELb1ELb1ELb0ELb1ELb1ELb1EEEEEEEEEvNT_6ParamsE,"a",@progbits
	.sectionflags	@""
	.align	4
.nv.constant0._ZN7cutlass13device_kernelIN5flash19enable_sm80_to_sm89INS1_16FlashAttnFwdSm80INS1_25CollectiveMainloopFwdSm80ILi8ELi1ELb0EN4cute5tupleIJNS5_1CILi128EEENS7_ILi64EEENS7_ILi256EEEEEELi256ENS_6half_tEfNS_4arch4Sm80ELb1ELb0ELb0ELb1ELb1ELb0ELb1ELb1EEENS1_21CollectiveEpilogueFwdINS6_IJS8_SA_S9_EEENS6_IJNS7_ILi1EEESI_SI_EEESC_SE_Li256ELb1ELb1ELb1ELb0EEENS1_36VarlenDynamicPersistentTileSchedulerILi128ELi64ELi256ELi256ELb1ELb1ELb0ELb1ELb1ELb1EEEEEEEEEvNT_6ParamsE:
	.zero		1432


//--------------------- .nv.constant0._ZN7cutlass13device_kernelIN5flash19enable_sm80_to_sm89INS1_16FlashAttnFwdSm80INS1_25CollectiveMainloopFwdSm80ILi8ELi1ELb0EN4cute5tupleIJNS5_1CILi128EEENS7_ILi48EEENS7_ILi256EEEEEELi256ENS_6half_tEfNS_4arch4Sm80ELb1ELb0ELb0ELb1ELb1ELb1ELb1ELb1EEENS1_21CollectiveEpilogueFwdINS6_IJS8_SA_S9_EEENS6_IJNS7_ILi1EEESI_SI_EEESC_SE_Li256ELb1ELb1ELb1ELb0EEENS1_36VarlenDynamicPersistentTileSchedulerILi128ELi48ELi256ELi256ELb1ELb1ELb0ELb1ELb1ELb1EEEEEEEEEvNT_6ParamsE --------------------------
	.section	.nv.constant0._ZN7cutlass13device_kernelIN5flash19enable_sm80_to_sm89INS1_16FlashAttnFwdSm80INS1_25CollectiveMainloopFwdSm80ILi8ELi1ELb0EN4cute5tupleIJNS5_1CILi128EEENS7_ILi48EEENS7_ILi256EEEEEELi256ENS_6half_tEfNS_4arch4Sm80ELb1ELb0ELb0ELb1ELb1ELb1ELb1ELb1EEENS1_21CollectiveEpilogueFwdINS6_IJS8_SA_S9_EEENS6_IJNS7_ILi1EEESI_SI_EEESC_SE_Li256ELb1ELb1ELb1ELb0EEENS1_36VarlenDynamicPersistentTileSchedulerILi128ELi48ELi256ELi256ELb1ELb1ELb0ELb1ELb1ELb1EEEEEEEEEvNT_6ParamsE,"a",@progbits
	.sectionflags	@""
	.align	4
.nv.constant0._ZN7cutlass13device_kernelIN5flash19enable_sm80_to_sm89INS1_16FlashAttnFwdSm80INS1_25CollectiveMainloopFwdSm80ILi8ELi1ELb0EN4cute5tupleIJNS5_1CILi128EEENS7_ILi48EEENS7_ILi256EEEEEELi256ENS_6half_tEfNS_4arch4Sm80ELb1ELb0ELb0ELb1ELb1ELb1ELb1ELb1EEENS1_21CollectiveEpilogueFwdINS6_IJS8_SA_S9_EEENS6_IJNS7_ILi1EEESI_SI_EEESC_SE_Li256ELb1ELb1ELb1ELb0EEENS1_36VarlenDynamicPersistentTileSchedulerILi128ELi48ELi256ELi256ELb1ELb1ELb0ELb1ELb1ELb1EEEEEEEEEvNT_6ParamsE:
	.zero		1432


//--------------------- .text._ZN7cutlass13device_kernelIN5flash19enable_sm80_to_sm89INS1_16FlashAttnFwdSm80INS1_25CollectiveMainloopFwdSm80ILi8ELi1ELb1EN4cute5tupleIJNS5_1CILi128EEENS7_ILi64EEENS7_ILi256EEEEEELi256ENS_6half_tEfNS_4arch4Sm80ELb0ELb0ELb0ELb0ELb1ELb0ELb1ELb1EEENS1_21CollectiveEpilogueFwdINS6_IJS8_SA_S9_EEENS6_IJNS7_ILi1EEESI_SI_EEESC_SE_Li256ELb0ELb1ELb1ELb0EEENS1_19SingleTileSchedulerILb0ELb1ELb1ELi128EEEEEEEEEvNT_6ParamsE --------------------------
	.section	.text._ZN7cutlass13device_kernelIN5flash19enable_sm80_to_sm89INS1_16FlashAttnFwdSm80INS1_25CollectiveMainloopFwdSm80ILi8ELi1ELb1EN4cute5tupleIJNS5_1CILi128EEENS7_ILi64EEENS7_ILi256EEEEEELi256ENS_6half_tEfNS_4arch4Sm80ELb0ELb0ELb0ELb0ELb1ELb0ELb1ELb1EEENS1_21CollectiveEpilogueFwdINS6_IJS8_SA_S9_EEENS6_IJNS7_ILi1EEESI_SI_EEESC_SE_Li256ELb0ELb1ELb1ELb0EEENS1_19SingleTileSchedulerILb0ELb1ELb1ELi128EEEEEEEEEvNT_6ParamsE,"ax",@progbits
	.sectioninfo	@"SHI_REGISTERS=255"
	.align	128
.text._ZN7cutlass13device_kernelIN5flash19enable_sm80_to_sm89INS1_16FlashAttnFwdSm80INS1_25CollectiveMainloopFwdSm80ILi8ELi1ELb1EN4cute5tupleIJNS5_1CILi128EEENS7_ILi64EEENS7_ILi256EEEEEELi256ENS_6half_tEfNS_4arch4Sm80ELb0ELb0ELb0ELb0ELb1ELb0ELb1ELb1EEENS1_21CollectiveEpilogueFwdINS6_IJS8_SA_S9_EEENS6_IJNS7_ILi1EEESI_SI_EEESC_SE_Li256ELb0ELb1ELb1ELb0EEENS1_19SingleTileSchedulerILb0ELb1ELb1ELi128EEEEEEEEEvNT_6ParamsE:
        .type           _ZN7cutlass13device_kernelIN5flash19enable_sm80_to_sm89INS1_16FlashAttnFwdSm80INS1_25CollectiveMainloopFwdSm80ILi8ELi1ELb1EN4cute5tupleIJNS5_1CILi128EEENS7_ILi64EEENS7_ILi256EEEEEELi256ENS_6half_tEfNS_4arch4Sm80ELb0ELb0ELb0ELb0ELb1ELb0ELb1ELb1EEENS1_21CollectiveEpilogueFwdINS6_IJS8_SA_S9_EEENS6_IJNS7_ILi1EEESI_SI_EEESC_SE_Li256ELb0ELb1ELb1ELb0EEENS1_19SingleTileSchedulerILb0ELb1ELb1ELi128EEEEEEEEEvNT_6ParamsE,@function
        .size           _ZN7cutlass13device_kernelIN5flash19enable_sm80_to_sm89INS1_16FlashAttnFwdSm80INS1_25CollectiveMainloopFwdSm80ILi8ELi1ELb1EN4cute5tupleIJNS5_1CILi128EEENS7_ILi64EEENS7_ILi256EEEEEELi256ENS_6half_tEfNS_4arch4Sm80ELb0ELb0ELb0ELb0ELb1ELb0ELb1ELb1EEENS1_21CollectiveEpilogueFwdINS6_IJS8_SA_S9_EEENS6_IJNS7_ILi1EEESI_SI_EEESC_SE_Li256ELb0ELb1ELb1ELb0EEENS1_19SingleTileSchedulerILb0ELb1ELb1ELi128EEEEEEEEEvNT_6ParamsE,(.L_x_3228 - _ZN7cutlass13device_kernelIN5flash19enable_sm80_to_sm89INS1_16FlashAttnFwdSm80INS1_25CollectiveMainloopFwdSm80ILi8ELi1ELb1EN4cute5tupleIJNS5_1CILi128EEENS7_ILi64EEENS7_ILi256EEEEEELi256ENS_6half_tEfNS_4arch4Sm80ELb0ELb0ELb0ELb0ELb1ELb0ELb1ELb1EEENS1_21CollectiveEpilogueFwdINS6_IJS8_SA_S9_EEENS6_IJNS7_ILi1EEESI_SI_EEESC_SE_Li256ELb0ELb1ELb1ELb0EEENS1_19SingleTileSchedulerILb0ELb1ELb1ELi128EEEEEEEEEvNT_6ParamsE)
        .other          _ZN7cutlass13device_kernelIN5flash19enable_sm80_to_sm89INS1_16FlashAttnFwdSm80INS1_25CollectiveMainloopFwdSm80ILi8ELi1ELb1EN4cute5tupleIJNS5_1CILi128EEENS7_ILi64EEENS7_ILi256EEEEEELi256ENS_6half_tEfNS_4arch4Sm80ELb0ELb0ELb0ELb0ELb1ELb0ELb1ELb1EEENS1_21CollectiveEpilogueFwdINS6_IJS8_SA_S9_EEENS6_IJNS7_ILi1EEESI_SI_EEESC_SE_Li256ELb0ELb1ELb1ELb0EEENS1_19SingleTileSchedulerILb0ELb1ELb1ELi128EEEEEEEEEvNT_6ParamsE,@"STO_CUDA_ENTRY STV_DEFAULT"
_ZN7cutlass13device_kernelIN5flash19enable_sm80_to_sm89INS1_16FlashAttnFwdSm80INS1_25CollectiveMainloopFwdSm80ILi8ELi1ELb1EN4cute5tupleIJNS5_1CILi128EEENS7_ILi64EEENS7_ILi256EEEEEELi256ENS_6half_tEfNS_4arch4Sm80ELb0ELb0ELb0ELb0ELb1ELb0ELb1ELb1EEENS1_21CollectiveEpilogueFwdINS6_IJS8_SA_S9_EEENS6_IJNS7_ILi1EEESI_SI_EEESC_SE_Li256ELb0ELb1ELb1ELb0EEENS1_19SingleTileSchedulerILb0ELb1ELb1ELi128EEEEEEEEEvNT_6ParamsE:
[----:B------:R-:W-:Y:S02]  /*0000*/  MOV R1, c[0x0][0x28] ;  /* 0x00000a0000017a02 */ /* 0x000fe40000000f00 */
[----:B------:R-:W1:Y:S01]  /*0010*/  S2R R132, SR_TID.X ;  /* 0x0000000000847919 */ /* 0x000e620000002100 */
[----:B------:R-:W2:Y:S01]  /*0020*/  S2UR UR6, SR_CTAID.Y ;  /* 0x00000000000679c3 */ /* 0x000ea20000002600 */
[----:B------:R-:W-:-:S07]  /*0030*/  IADD3 R1, R1, -0x60, RZ ;  /* 0xffffffa001017810 */ /* 0x000fce0007ffe0ff */
[----:B------:R-:W3:Y:S01]  /*0040*/  S2UR UR18, SR_CTAID.Z ;  /* 0x00000000001279c3 */ /* 0x000ee20000002700 */
[----:B-1----:R-:W-:-:S06]  /*0050*/  SHF.R.U32.HI R0, RZ, 0x5, R132 ;  /* 0x00000005ff007819 */ /* 0x002fcc0000011684 */
[----:B------:R-:W1:Y:S02]  /*0060*/  SHFL.IDX PT, R0, R0, RZ, 0x1f ;  /* 0x00001fff00007589 */ /* 0x000e6400000e0000 */
[----:B-1----:R-:W-:-:S13]  /*0070*/  ISETP.NE.AND P0, PT, R0, RZ, PT ;  /* 0x000000ff0000720c */ /* 0x002fda0003f05270 */
[----:B--23--:R-:W-:Y:S05]  /*0080*/  @!P0 BRA `(.L_x_0) ;  /* 0x0000009000008947 */ /* 0x00cfea0003800000 */
[----:B------:R-:W-:Y:S01]  /*0090*/  MOV R0, c[0x0][0x550] ;  /* 0x0001540000007a02 */ /* 0x000fe20000000f00 */
[----:B------:R-:W-:-:S03]  /*00a0*/  UMOV UR11, UR6 ;  /* 0x00000006000b7c82 */ /* 0x000fc60008000000 */
[----:B------:R-:W-:-:S13]  /*00b0*/  ISETP.NE.AND P0, PT, R0, 0x1, PT ;  /* 0x000000010000780c */ /* 0x000fda0003f05270 */
[----:B------:R-:W-:Y:S05]  /*00c0*/  @!P0 BRA `(.L_x_1) ;  /* 0x000000b000008947 */ /* 0x000fea0003800000 */
[----:B------:R-:W-:Y:S02]  /*00d0*/  ULDC UR4, c[0x0][0x554] ;  /* 0x0001550000047ab9 */ /* 0x000fe40000000800 */
[----:B------:R-:W-:Y:S02]  /*00e0*/  UIMAD.WIDE.U32 UR4, UR6, UR4, URZ ;  /* 0x00000004060472a5 */ /* 0x000fe4000f8e003f */
[----:B------:R-:W-:Y:S02]  /*00f0*/  ULDC UR11, c[0x0][0x558] ;  /* 0x00015600000b7ab9 */ /* 0x000fe40000000800 */
[----:B------:R-:W-:Y:S01]  /*0100*/  USHF.R.U32.HI UR11, URZ, UR11, UR5 ;  /* 0x0000000b3f0b7299 */ /* 0x000fe20008011605 */
[----:B------:R-:W-:Y:S05]  /*0110*/  BRA `(.L_x_1) ;  /* 0x0000006000007947 */ /* 0x000fea0003800000 */
.L_x_0:
[----:B------:R-:W-:Y:S02]  /*0120*/  ULDC.64 UR4, c[0x0][0x550] ;  /* 0x0001540000047ab9 */ /* 0x000fe40000000a00 */
[----:B------:R-:W-:Y:S02]  /*0130*/  UISETP.NE.AND UP0, UPT, UR4, 0x1, UPT ;  /* 0x000000010400788c */ /* 0x000fe4000bf05270 */
[----:B------:R-:W-:-:S02]  /*0140*/  UIMAD.WIDE.U32 UR8, UR6, UR5, URZ ;  /* 0x00000005060872a5 */ /* 0x000fc4000f8e003f */
[----:B------:R-:W-:Y:S02]  /*0150*/  ULDC UR4, c[0x0][0x558] ;  /* 0x0001560000047ab9 */ /* 0x000fe40000000800 */
[----:B------:R-:W-:-:S05]  /*0160*/  UMOV UR11, UR6 ;  /* 0x00000006000b7c82 */ /* 0x000fca0008000000 */
[----:B------:R-:W-:-:S03]  /*0170*/  @UP0 USHF.R.U32.HI UR11, URZ, UR4, UR9 ;  /* 0x000000043f0b0299 */ /* 0x000fc60008011609 */
.L_x_1:
[----:B------:R-:W-:Y:S01]  /*0180*/  ISETP.LE.AND P0, PT, RZ, UR18, PT ;  /* 0x00000012ff007c0c */ /* 0x000fe2000bf03270 */
[----:B------:R-:W-:Y:S02]  /*0190*/  UIADD3 UR5, -UR11, URZ, URZ ;  /* 0x0000003f0b057290 */ /* 0x000fe4000fffe13f */
[----:B------:R-:W-:Y:S02]  /*01a0*/  ULDC UR4, c[0x0][0x550] ;  /* 0x0001540000047ab9 */ /* 0x000fe40000000800 */
[----:B------:R-:W-:-:S08]  /*01b0*/  UIMAD UR6, UR5, UR4, UR6 ;  /* 0x00000004050672a4 */ /* 0x000fd0000f8e0206 */
[----:B------:R-:W-:Y:S05]  /*01c0*/  @!P0 EXIT ;  /* 0x000000000000894d */ /* 0x000fea0003800000 */
[----:B------:R-:W-:Y:S02]  /*01d0*/  ULDC.64 UR4, c[0x0][0x370] ;  /* 0x0000dc0000047ab9 */ /* 0x000fe40000000a00 */
[----:B------:R-:W-:Y:S02]  /*01e0*/  UISETP.NE.U32.AND UP0, UPT, URZ, UR4, UPT ;  /* 0x000000043f00728c */ /* 0x000fe4000bf05070 */
[----:B------:R-:W-:Y:S02]  /*01f0*/  ULDC.64 UR8, c[0x0][0x370] ;  /* 0x0000dc0000087ab9 */ /* 0x000fe40000000a00 */
[----:B------:R-:W-:Y:S02]  /*0200*/  UISETP.NE.AND.EX UP0, UPT, URZ, UR5, UPT, UP0 ;  /* 0x000000053f00728c */ /* 0x000fe4000bf05300 */
[----:B------:R-:W-:-:S04]  /*0210*/  ULDC.64 UR12, c[0x0][0x118] ;  /* 0x00004600000c7ab9 */ /* 0x000fc80000000a00 */
[----:B------:R-:W-:-:S05]  /*0220*/  PLOP3.LUT P0, PT, PT, PT, UP0, 0x80, 0x0 ;  /* 0x000000000000781c */ /* 0x000fca0003f0f008 */
[----:B------:R-:W-:Y:S02]  /*0230*/  @UP0 UMOV UR4, 0x4 ;  /* 0x0000000400040882 */ /* 0x000fe40000000000 */
[----:B------:R-:W-:-:S06]  /*0240*/  @UP0 UIMAD.WIDE UR4, UR18, UR4, UR8 ;  /* 0x00000004120402a5 */ /* 0x000fcc000f8e0208 */
[----:B------:R-:W-:Y:S02]  /*0250*/  IMAD.U32 R2, RZ, RZ, UR4 ;  /* 0x00000004ff027e24 */ /* 0x000fe4000f8e00ff */
[----:B------:R-:W-:-:S05]  /*0260*/  IMAD.U32 R3, RZ, RZ, UR5 ;  /* 0x00000005ff037e24 */ /* 0x000fca000f8e00ff */
[----:B------:R-:W2:Y:S01]  /*0270*/  @P0 LDG.E R2, [R2.64] ;  /* 0x0000000c02020981 */ /* 0x000ea2000c1e1900 */
[----:B------:R-:W-:Y:S02]  /*0280*/  ULDC UR4, c[0x0][0x2ac] ;  /* 0x0000ab0000047ab9 */ /* 0x000fe40000000800 */
[----:B------:R-:W-:Y:S02]  /*0290*/  ULDC UR10, c[0x0][0x1d0] ;  /* 0x00007400000a7ab9 */ /* 0x000fe40000000800 */
[----:B------:R-:W-:Y:S02]  /*02a0*/  UIMAD UR10, UR4, UR10, URZ ;  /* 0x0000000a040a72a4 */ /* 0x000fe4000f8e023f */
[----:B------:R-:W-:Y:S02]  /*02b0*/  UMOV UR9, URZ ;  /* 0x0000003f00097c82 */ /* 0x000fe40008000000 */
[----:B------:R-:W-:Y:S02]  /*02c0*/  UISETP.GE.AND UP0, UPT, UR10, 0x1, UPT ;  /* 0x000000010a00788c */ /* 0x000fe4000bf06270 */
[----:B------:R-:W-:-:S02]  /*02d0*/  UIADD3 UR5, UR10, 0x3f, URZ ;  /* 0x0000003f0a057890 */ /* 0x000fc4000fffe03f */
[----:B------:R-:W-:Y:S02]  /*02e0*/  UMOV UR17, URZ ;  /* 0x0000003f00117c82 */ /* 0x000fe40008000000 */
[----:B------:R-:W-:-:S04]  /*02f0*/  USHF.R.S32.HI UR4, URZ, 0x1f, UR5 ;  /* 0x0000001f3f047899 */ /* 0x000fc80008011405 */
[----:B------:R-:W-:-:S04]  /*0300*/  ULEA.HI UR4, UR4, UR5, URZ, 0x6 ;  /* 0x0000000504047291 */ /* 0x000fc8000f8f303f */
[----:B------:R-:W-:Y:S01]  /*0310*/  USHF.R.S32.HI UR7, URZ, 0x6, UR4 ;  /* 0x000000063f077899 */ /* 0x000fe20008011404 */
[----:B--2---:R1:W2:Y:S01]  /*0320*/  @P0 R2UR UR9, R2 ;  /* 0x00000000020903c2 */ /* 0x0042a200000e0000 */
[----:B------:R-:W-:-:S13]  /*0330*/  PLOP3.LUT P0, PT, PT, PT, UP0, 0x80, 0x0 ;  /* 0x000000000000781c */ /* 0x000fda0003f0f008 */
[----:B-12---:R-:W-:Y:S05]  /*0340*/  @!P0 BRA `(.L_x_2) ;  /* 0x0000025000008947 */ /* 0x006fea0003800000 */
[----:B------:R-:W-:Y:S02]  /*0350*/  USHF.R.U32.HI UR4, URZ, 0x10, UR6 ;  /* 0x000000103f047899 */ /* 0x000fe40008011606 */
[----:B------:R-:W-:Y:S02]  /*0360*/  ULDC UR5, c[0x0][0x338] ;  /* 0x0000ce0000057ab9 */ /* 0x000fe40000000800 */
[----:B------:R-:W-:Y:S02]  /*0370*/  UISETP.NE.AND UP0, UPT, UR4, URZ, UPT ;  /* 0x0000003f0400728c */ /* 0x000fe4000bf05270 */
[----:B------:R-:W-:Y:S02]  /*0380*/  UMOV UR20, URZ ;  /* 0x0000003f00147c82 */ /* 0x000fe40008000000 */
[----:B------:R-:W-:-:S04]  /*0390*/  USEL UR5, UR4, UR5, UP0 ;  /* 0x0000000504057287 */ /* 0x000fc80008000000 */
[----:B------:R-:W-:Y:S02]  /*03a0*/  UIADD3 UR16, UR7, -0x1, UR5 ;  /* 0xffffffff07107890 */ /* 0x000fe4000fffe005 */
[----:B------:R-:W-:-:S05]  /*03b0*/  IMAD.U32 R3, RZ, RZ, UR5 ;  /* 0x00000005ff037e24 */ /* 0x000fca000f8e00ff */
[----:B------:R-:W-:-:S04]  /*03c0*/  IABS R0, R3 ;  /* 0x0000000300007213 */ /* 0x000fc80000000000 */
[----:B------:R-:W1:Y:S02]  /*03d0*/  R2UR UR15, R0 ;  /* 0x00000000000f73c2 */ /* 0x000e6400000e0000 */
[----:B-1----:R-:W1:Y:S08]  /*03e0*/  I2F.RP R0, UR15 ;  /* 0x0000000f00007d06 */ /* 0x002e700008209400 */
[----:B-1----:R-:W1:Y:S02]  /*03f0*/  MUFU.RCP R0, R0 ;  /* 0x0000000000007308 */ /* 0x002e640000001000 */
[----:B-1----:R-:W-:-:S06]  /*0400*/  IADD3 R0, R0, 0xffffffe, RZ ;  /* 0x0ffffffe00007810 */ /* 0x002fcc0007ffe0ff */
[----:B------:R-:W1:Y:S02]  /*0410*/  F2I.FTZ.U32.TRUNC.NTZ R0, R0 ;  /* 0x0000000000007305 */ /* 0x000e64000021f000 */
[----:B-1----:R1:W2:Y:S02]  /*0420*/  R2UR UR21, R0 ;  /* 0x00000000001573c2 */ /* 0x0022a400000e0000 */
[----:B-1----:R-:W-:Y:S01]  /*0430*/  IMAD.U32 R0, RZ, RZ, UR16 ;  /* 0x00000010ff007e24 */ /* 0x002fe2000f8e00ff */
[----:B--2---:R-:W-:Y:S02]  /*0440*/  UIADD3 UR4, URZ, -UR21, URZ ;  /* 0x800000153f047290 */ /* 0x004fe4000fffe03f */
[----:B------:R-:W-:Y:S02]  /*0450*/  ULOP3.LUT UR16, UR16, UR5, URZ, 0x3c, !UPT ;  /* 0x0000000510107292 */ /* 0x000fe4000f8e3c3f */
[----:B------:R-:W-:Y:S01]  /*0460*/  IABS R2, R0 ;  /* 0x0000000000027213 */ /* 0x000fe20000000000 */
[----:B------:R-:W-:Y:S01]  /*0470*/  UIMAD UR4, UR4, UR15, URZ ;  /* 0x0000000f040472a4 */ /* 0x000fe2000f8e023f */
[----:B------:R-:W-:-:S02]  /*0480*/  IABS R0, R3 ;  /* 0x0000000300007213 */ /* 0x000fc40000000000 */
[----:B------:R-:W1:Y:S01]  /*0490*/  R2UR UR14, R2 ;  /* 0x00000000020e73c2 */ /* 0x000e6200000e0000 */
[----:B------:R-:W-:Y:S02]  /*04a0*/  UIMAD.WIDE.U32 UR20, UR21, UR4, UR20 ;  /* 0x00000004151472a5 */ /* 0x000fe4000f8e0014 */
[----:B------:R-:W-:-:S05]  /*04b0*/  IMAD.MOV R0, RZ, RZ, -R0 ;  /* 0x000000ffff007224 */ /* 0x000fca00078e0a00 */
[----:B------:R-:W2:Y:S01]  /*04c0*/  R2UR UR8, R0 ;  /* 0x00000000000873c2 */ /* 0x000ea200000e0000 */
[----:B------:R-:W-:Y:S02]  /*04d0*/  UMOV UR17, UR21 ;  /* 0x0000001500117c82 */ /* 0x000fe40008000000 */
[----:B-1----:R-:W-:-:S07]  /*04e0*/  UIMAD.WIDE.U32 UR20, UR17, UR14, URZ ;  /* 0x0000000e111472a5 */ /* 0x002fce000f8e003f */
[----:B------:R-:W-:Y:S02]  /*04f0*/  UMOV UR17, UR21 ;  /* 0x0000001500117c82 */ /* 0x000fe40008000000 */
[----:B--2---:R-:W-:-:S04]  /*0500*/  UIMAD UR8, UR17, UR8, UR14 ;  /* 0x00000008110872a4 */ /* 0x004fc8000f8e020e */
[----:B------:R-:W-:-:S11]  /*0510*/  UISETP.GT.U32.AND UP0, UPT, UR15, UR8, UPT ;  /* 0x000000080f00728c */ /* 0x000fd6000bf04070 */
[----:B------:R-:W-:Y:S02]  /*0520*/  @!UP0 UIADD3 UR8, UR8, -UR15, URZ ;  /* 0x8000000f08088290 */ /* 0x000fe4000fffe03f */
[----:B------:R-:W-:Y:S02]  /*0530*/  @!UP0 UIADD3 UR17, UR17, 0x1, URZ ;  /* 0x0000000111118890 */ /* 0x000fe4000fffe03f */
[----:B------:R-:W-:Y:S02]  /*0540*/  UISETP.GE.U32.AND UP1, UPT, UR8, UR15, UPT ;  /* 0x0000000f0800728c */ /* 0x000fe4000bf26070 */
[----:B------:R-:W-:-:S09]  /*0550*/  UISETP.GE.AND UP0, UPT, UR16, URZ, UPT ;  /* 0x0000003f1000728c */ /* 0x000fd2000bf06270 */
[----:B------:R-:W-:Y:S02]  /*0560*/  @UP1 UIADD3 UR17, UR17, 0x1, URZ ;  /* 0x0000000111111890 */ /* 0x000fe4000fffe03f */
[----:B------:R-:W-:Y:S02]  /*0570*/  UISETP.NE.AND UP1, UPT, UR5, URZ, UPT ;  /* 0x0000003f0500728c */ /* 0x000fe4000bf25270 */
[----:B------:R-:W-:-:S09]  /*0580*/  @!UP0 UIADD3 UR17, -UR17, URZ, URZ ;  /* 0x0000003f11118290 */ /* 0x000fd2000fffe13f */
[----:B------:R-:W-:Y:S02]  /*0590*/  @!UP1 ULOP3.LUT UR17, URZ, UR5, URZ, 0x33, !UPT ;  /* 0x000000053f119292 */ /* 0x000fe4000f8e333f */
.L_x_2:
[----:B------:R-:W-:Y:S01]  /*05a0*/  ULOP3.LUT UR8, UR6, 0xffff, URZ, 0xc0, !UPT ;  /* 0x0000ffff06087892 */ /* 0x000fe2000f8ec03f */
[----:B------:R-:W-:Y:S01]  /*05b0*/  PLOP3.LUT P2, PT, PT, PT, PT, 0x80, 0x0 ;  /* 0x000000000000781c */ /* 0x000fe20003f4f070 */
[----:B------:R-:W-:Y:S01]  /*05c0*/  CS2R R16, SRZ ;  /* 0x0000000000107805 */ /* 0x000fe2000001ff00 */
[----:B------:R-:W-:Y:S01]  /*05d0*/  CS2R R130, SRZ ;  /* 0x0000000000827805 */ /* 0x000fe2000001ff00 */
[----:B------:R-:W-:Y:S01]  /*05e0*/  UIMAD UR8, UR8, UR17, URZ ;  /* 0x00000011080872a4 */ /* 0x000fe2000f8e023f */
[----:B------:R-:W-:Y:S01]  /*05f0*/  CS2R R128, SRZ ;  /* 0x0000000000807805 */ /* 0x000fe2000001ff00 */
[----:B------:R-:W-:Y:S01]  /*0600*/  CS2R R126, SRZ ;  /* 0x00000000007e7805 */ /* 0x000fe2000001ff00 */
[----:B------:R-:W-:Y:S01]  /*0610*/  CS2R R124, SRZ ;  /* 0x00000000007c7805 */ /* 0x000fe2000001ff00 */
[----:B------:R-:W-:Y:S01]  /*0620*/  UIADD3 UR17, UR8, UR17, URZ ;  /* 0x0000001108117290 */ /* 0x000fe2000fffe03f */
[----:B------:R-:W-:Y:S01]  /*0630*/  CS2R R122, SRZ ;  /* 0x00000000007a7805 */ /* 0x000fe2000001ff00 */
[----:B------:R-:W-:Y:S01]  /*0640*/  CS2R R120, SRZ ;  /* 0x0000000000787805 */ /* 0x000fe2000001ff00 */
[----:B------:R-:W-:Y:S01]  /*0650*/  CS2R R118, SRZ ;  /* 0x0000000000767805 */ /* 0x000fe2000001ff00 */
[----:B------:R-:W-:Y:S01]  /*0660*/  UISETP.LT.AND UP0, UPT, UR7, UR17, UPT ;  /* 0x000000110700728c */ /* 0x000fe2000bf01270 */
[----:B------:R-:W-:Y:S01]  /*0670*/  CS2R R116, SRZ ;  /* 0x0000000000747805 */ /* 0x000fe2000001ff00 */
[----:B------:R-:W-:Y:S01]  /*0680*/  CS2R R114, SRZ ;  /* 0x0000000000727805 */ /* 0x000fe2000001ff00 */
[----:B------:R-:W-:Y:S01]  /*0690*/  CS2R R112, SRZ ;  /* 0x0000000000707805 */ /* 0x000fe2000001ff00 */
[----:B------:R-:W-:Y:S01]  /*06a0*/  USEL UR7, UR7, UR17, UP0 ;  /* 0x0000001107077287 */ /* 0x000fe20008000000 */
[----:B------:R-:W-:Y:S01]  /*06b0*/  CS2R R110, SRZ ;  /* 0x00000000006e7805 */ /* 0x000fe2000001ff00 */
[----:B------:R-:W-:Y:S01]  /*06c0*/  CS2R R108, SRZ ;  /* 0x00000000006c7805 */ /* 0x000fe2000001ff00 */
[----:B------:R-:W-:Y:S01]  /*06d0*/  CS2R R106, SRZ ;  /* 0x00000000006a7805 */ /* 0x000fe2000001ff00 */
[----:B------:R-:W-:Y:S01]  /*06e0*/  UISETP.GT.AND UP0, UPT, UR7, UR8, UPT ;  /* 0x000000080700728c */ /* 0x000fe2000bf04270 */
[----:B------:R-:W-:Y:S01]  /*06f0*/  CS2R R104, SRZ ;  /* 0x0000000000687805 */ /* 0x000fe2000001ff00 */
[----:B------:R-:W-:Y:S01]  /*0700*/  CS2R R102, SRZ ;  /* 0x0000000000667805 */ /* 0x000fe2000001ff00 */
[----:B------:R-:W-:Y:S01]  /*0710*/  CS2R R100, SRZ ;  /* 0x0000000000647805 */ /* 0x000fe2000001ff00 */
[----:B------:R-:W-:Y:S01]  /*0720*/  CS2R R98, SRZ ;  /* 0x0000000000627805 */ /* 0x000fe2000001ff00 */
[----:B------:R-:W-:Y:S01]  /*0730*/  CS2R R96, SRZ ;  /* 0x0000000000607805 */ /* 0x000fe2000001ff00 */
[----:B------:R-:W-:Y:S01]  /*0740*/  PLOP3.LUT P0, PT, PT, PT, UP0, 0x80, 0x0 ;  /* 0x000000000000781c */ /* 0x000fe20003f0f008 */
[----:B------:R-:W-:Y:S01]  /*0750*/  CS2R R94, SRZ ;  /* 0x00000000005e7805 */ /* 0x000fe2000001ff00 */
        /* <DEDUP_REMOVED lines=45> */
[----:B------:R-:W-:Y:S05]  /*0a30*/  @!P0 BRA `(.L_x_3) ;  /* 0x00008fe000008947 */ /* 0x000fea0003800000 */
[----:B------:R-:W-:Y:S02]  /*0a40*/  ULDC.64 UR4, c[0x0][0x340] ;  /* 0x0000d00000047ab9 */ /* 0x000fe40000000a00 */
[----:B------:R-:W-:-:S02]  /*0a50*/  UISETP.NE.U32.AND UP0, UPT, URZ, UR4, UPT ;  /* 0x000000043f00728c */ /* 0x000fc4000bf05070 */
[----:B------:R-:W-:Y:S02]  /*0a60*/  ULDC.64 UR14, c[0x0][0x340] ;  /* 0x0000d000000e7ab9 */ /* 0x000fe40000000a00 */
[----:B------:R-:W-:-:S06]  /*0a70*/  UISETP.NE.AND.EX UP0, UPT, URZ, UR5, UPT, UP0 ;  /* 0x000000053f00728c */ /* 0x000fcc000bf05300 */
[----:B------:R-:W-:-:S05]  /*0a80*/  PLOP3.LUT P0, PT, PT, PT, UP0, 0x80, 0x0 ;  /* 0x000000000000781c */ /* 0x000fca0003f0f008 */
[----:B------:R-:W-:Y:S02]  /*0a90*/  @UP0 UMOV UR4, 0x4 ;  /* 0x0000000400040882 */ /* 0x000fe40000000000 */
[----:B------:R-:W-:-:S06]  /*0aa0*/  @UP0 UIMAD.WIDE UR4, UR18, UR4, UR14 ;  /* 0x00000004120402a5 */ /* 0x000fcc000f8e020e */
[----:B------:R-:W-:Y:S02]  /*0ab0*/  IMAD.U32 R2, RZ, RZ, UR4 ;  /* 0x00000004ff027e24 */ /* 0x000fe4000f8e00ff */
[----:B------:R-:W-:Y:S01]  /*0ac0*/  IMAD.U32 R3, RZ, RZ, UR5 ;  /* 0x00000005ff037e24 */ /* 0x000fe2000f8e00ff */
[----:B------:R-:W-:Y:S01]  /*0ad0*/  SHF.R.S32.HI R36, RZ, 0x1f, R132 ;  /* 0x0000001fff247819 */ /* 0x000fe20000011484 */
[----:B------:R-:W-:Y:S01]  /*0ae0*/  UIADD3 UR6, UR7, -0x1, URZ ;  /* 0xffffffff07067890 */ /* 0x000fe2000fffe03f */
[----:B------:R-:W-:Y:S01]  /*0af0*/  IMAD.MOV.U32 R99, RZ, RZ, c[0x0][0x2b8] ;  /* 0x0000ae00ff637624 */ /* 0x000fe200078e00ff */
[----:B------:R-:W-:Y:S01]  /*0b00*/  ULDC.64 UR4, c[0x0][0x2b0] ;  /* 0x0000ac0000047ab9 */ /* 0x000fe20000000a00 */
[----:B------:R-:W2:Y:S01]  /*0b10*/  @P0 LDG.E R2, [R2.64] ;  /* 0x0000000c02020981 */ /* 0x000ea2000c1e1900 */
[----:B------:R-:W-:-:S03]  /*0b20*/  IMAD.MOV.U32 R21, RZ, RZ, RZ ;  /* 0x000000ffff157224 */ /* 0x000fc600078e00ff */
[----:B------:R-:W-:Y:S01]  /*0b30*/  BAR.SYNC.DEFER_BLOCKING 0x0 ;  /* 0x0000000000007b1d */ /* 0x000fe20000010000 */
[----:B------:R-:W-:-:S05]  /*0b40*/  ISETP.NE.AND P1, PT, R99, 0x1, PT ;  /* 0x000000016300780c */ /* 0x000fca0003f25270 */
[----:B------:R-:W1:Y:S01]  /*0b50*/  S2R R15, SR_CTAID.X ;  /* 0x00000000000f7919 */ /* 0x000e620000002500 */
[----:B------:R-:W-:Y:S01]  /*0b60*/  IMAD.MOV.U32 R20, RZ, RZ, c[0x0][0x2c4] ;  /* 0x0000b100ff147624 */ /* 0x000fe200078e00ff */
[----:B------:R-:W-:Y:S01]  /*0b70*/  USHF.R.S32.HI UR20, URZ, 0x1f, UR18 ;  /* 0x0000001f3f147899 */ /* 0x000fe20008011412 */
[----:B--2---:R2:W3:Y:S02]  /*0b80*/  @P0 R2UR UR15, R2 ;  /* 0x00000000020f03c2 */ /* 0x0044e400000e0000 */
[----:B---3--:R-:W-:Y:S02]  /*0b90*/  @!UP0 UMOV UR15, UR18 ;  /* 0x00000012000f8c82 */ /* 0x008fe40008000000 */
[----:B------:R-:W-:Y:S02]  /*0ba0*/  USHF.R.S32.HI UR14, URZ, 0x1f, UR15 ;  /* 0x0000001f3f0e7899 */ /* 0x000fe4000801140f */
[----:B------:R-:W-:Y:S02]  /*0bb0*/  UIMAD.WIDE.U32 UR16, UR15, UR4, URZ ;  /* 0x000000040f1072a5 */ /* 0x000fe4000f8e003f */
[----:B------:R-:W-:-:S04]  /*0bc0*/  UIMAD UR14, UR14, UR4, URZ ;  /* 0x000000040e0e72a4 */ /* 0x000fc8000f8e023f */
[----:B------:R-:W-:Y:S01]  /*0bd0*/  UIMAD UR14, UR15, UR5, UR14 ;  /* 0x000000050f0e72a4 */ /* 0x000fe2000f8e020e */
[----:B--2---:R-:W-:-:S03]  /*0be0*/  LEA.HI R2, R36, R132, RZ, 0x3 ;  /* 0x0000008424027211 */ /* 0x004fc600078f18ff */
[----:B------:R-:W-:Y:S02]  /*0bf0*/  UIADD3 UR14, UR17, UR14, URZ ;  /* 0x0000000e110e7290 */ /* 0x000fe4000fffe03f */
[----:B------:R-:W-:Y:S01]  /*0c00*/  USHF.R.S32.HI UR15, URZ, 0x1f, UR11 ;  /* 0x0000001f3f0f7899 */ /* 0x000fe2000801140b */
[----:B------:R-:W-:Y:S01]  /*0c10*/  LOP3.LUT R0, R2, 0xfffffff8, RZ, 0xc0, !PT ;  /* 0xfffffff802007812 */ /* 0x000fe200078ec0ff */
[----:B------:R-:W-:Y:S01]  /*0c20*/  ULDC.64 UR4, c[0x0][0x1b8] ;  /* 0x00006e0000047ab9 */ /* 0x000fe20000000a00 */
[----:B------:R-:W-:-:S03]  /*0c30*/  SHF.R.S32.HI R18, RZ, 0x3, R2 ;  /* 0x00000003ff127819 */ /* 0x000fc60000011402 */
[----:B------:R-:W-:Y:S02]  /*0c40*/  IMAD.IADD R19, R132, 0x1, -R0 ;  /* 0x0000000184137824 */ /* 0x000fe400078e0a00 */
[----:B------:R-:W-:Y:S02]  /*0c50*/  IMAD.U32 R0, RZ, RZ, UR6 ;  /* 0x00000006ff007e24 */ /* 0x000fe4000f8e00ff */
[----:B------:R-:W-:-:S04]  /*0c60*/  IMAD R98, R19, 0x20, R18 ;  /* 0x0000002013627824 */ /* 0x000fc800078e0212 */
[--C-:B------:R-:W-:Y:S01]  /*0c70*/  IMAD R0, R0, 0x40, R98.reuse ;  /* 0x0000004000007824 */ /* 0x100fe200078e0262 */
[----:B------:R-:W-:Y:S01]  /*0c80*/  UIMAD UR19, UR15, UR4, URZ ;  /* 0x000000040f1372a4 */ /* 0x000fe2000f8e023f */
[----:B-1----:R-:W-:Y:S01]  /*0c90*/  IMAD R5, R15, 0x80, R98 ;  /* 0x000000800f057824 */ /* 0x002fe200078e0262 */
[----:B------:R-:W-:Y:S01]  /*0ca0*/  UIMAD.WIDE.U32 UR22, UR11, UR4, URZ ;  /* 0x000000040b1672a5 */ /* 0x000fe2000f8e003f */
[----:B------:R-:W-:Y:S01]  /*0cb0*/  IMAD.SHL.U32 R133, R19, 0x8, RZ ;  /* 0x0000000813857824 */ /* 0x000fe200078e00ff */
[C---:B------:R-:W-:Y:S01]  /*0cc0*/  ISETP.GE.AND P0, PT, R0.reuse, UR10, PT ;  /* 0x0000000a00007c0c */ /* 0x040fe2000bf06270 */
[----:B------:R-:W-:Y:S01]  /*0cd0*/  STL [R1+0x3c], R98 ;  /* 0x00003c6201007387 */ /* 0x000fe20000100800 */
[----:B------:R-:W-:Y:S02]  /*0ce0*/  IADD3 R9, R0, UR9, RZ ;  /* 0x0000000900097c10 */ /* 0x000fe4000fffe0ff */
[----:B------:R-:W-:-:S03]  /*0cf0*/  ISETP.GT.OR P0, PT, R98, 0x3f, P0 ;  /* 0x0000003f6200780c */ /* 0x000fc60000704670 */
[----:B------:R-:W-:-:S04]  /*0d00*/  @P1 IMAD.HI.U32 R0, R9, c[0x0][0x2bc], RZ ;  /* 0x0000af0009001a27 */ /* 0x000fc800078e00ff */
[----:B------:R-:W-:Y:S01]  /*0d10*/  IMAD.MOV.U32 R7, RZ, RZ, R9 ;  /* 0x000000ffff077224 */ /* 0x000fe200078e0009 */
[----:B------:R-:W-:-:S05]  /*0d20*/  @P1 SHF.R.U32.HI R7, RZ, c[0x0][0x2c0], R0 ;  /* 0x0000b000ff071a19 */ /* 0x000fca0000011600 */
[----:B------:R-:W-:-:S04]  /*0d30*/  @!P0 IADD3 R0, P2, R7, UR16, RZ ;  /* 0x0000001007008c10 */ /* 0x000fc8000ff5e0ff */
[----:B------:R-:W-:Y:S02]  /*0d40*/  @!P0 LEA R2, P1, R0, c[0x0][0x2a0], 0x2 ;  /* 0x0000a80000028a11 */ /* 0x000fe400078210ff */
[----:B------:R-:W-:-:S04]  /*0d50*/  @!P0 LEA.HI.X.SX32 R3, R7, UR14, 0x1, P2 ;  /* 0x0000000e07038c11 */ /* 0x000fc800090f0eff */
[----:B------:R-:W-:-:S05]  /*0d60*/  @!P0 LEA.HI.X R3, R0, c[0x0][0x2a4], R3, 0x2, P1 ;  /* 0x0000a90000038a11 */ /* 0x000fca00008f1403 */
[----:B------:R1:W2:Y:S01]  /*0d70*/  @!P0 LDG.E R21, [R2.64] ;  /* 0x0000000c02158981 */ /* 0x0002a2000c1e1900 */
[C---:B------:R-:W-:Y:S01]  /*0d80*/  ISETP.NE.AND P0, PT, R20.reuse, 0x1, PT ;  /* 0x000000011400780c */ /* 0x040fe20003f05270 */
[----:B------:R-:W-:Y:S01]  /*0d90*/  UIMAD UR19, UR11, UR5, UR19 ;  /* 0x000000050b1372a4 */ /* 0x000fe2000f8e0213 */
[----:B------:R-:W-:Y:S01]  /*0da0*/  IMAD.MOV.U32 R4, RZ, RZ, R5 ;  /* 0x000000ffff047224 */ /* 0x000fe200078e0005 */
[----:B------:R-:W-:Y:S01]  /*0db0*/  IADD3 R58, R133, 0x80, RZ ;  /* 0x00000080853a7810 */ /* 0x000fe20007ffe0ff */
[----:B------:R-:W-:Y:S01]  /*0dc0*/  ULDC.64 UR4, c[0x0][0x1c0] ;  /* 0x0000700000047ab9 */ /* 0x000fe20000000a00 */
[----:B------:R-:W-:Y:S01]  /*0dd0*/  IMAD R20, R20, c[0x0][0x168], RZ ;  /* 0x00005a0014147a24 */ /* 0x000fe200078e02ff */
[----:B------:R-:W-:Y:S01]  /*0de0*/  UIMAD UR20, UR20, UR4, URZ ;  /* 0x00000004141472a4 */ /* 0x000fe2000f8e023f */
[----:B------:R-:W-:Y:S01]  /*0df0*/  IMAD R15, R15, 0x80, R18 ;  /* 0x000000800f0f7824 */ /* 0x000fe200078e0212 */
[----:B------:R-:W-:Y:S01]  /*0e00*/  UIADD3 UR23, UR23, UR19, URZ ;  /* 0x0000001317177290 */ /* 0x000fe2000fffe03f */
[C---:B------:R-:W-:Y:S01]  /*0e10*/  IADD3 R57, R133.reuse, 0x40, RZ ;  /* 0x0000004085397810 */ /* 0x040fe20007ffe0ff */
[----:B------:R-:W-:Y:S01]  /*0e20*/  UIMAD UR5, UR18, UR5, UR20 ;  /* 0x00000005120572a4 */ /* 0x000fe2000f8e0214 */
[----:B------:R-:W-:Y:S01]  /*0e30*/  IADD3 R56, R133, 0xc0, RZ ;  /* 0x000000c085387810 */ /* 0x000fe20007ffe0ff */
[----:B------:R-:W-:Y:S01]  /*0e40*/  UIMAD.WIDE.U32 UR18, UR18, UR4, UR22 ;  /* 0x00000004121272a5 */ /* 0x000fe2000f8e0016 */
[----:B------:R-:W-:Y:S01]  /*0e50*/  @P0 IMAD.HI.U32 R0, R5, c[0x0][0x2c8], RZ ;  /* 0x0000b20005000a27 */ /* 0x000fe200078e00ff */
[----:B------:R-:W-:Y:S01]  /*0e60*/  ISETP.GE.AND P4, PT, R133, c[0x0][0x198], PT ;  /* 0x0000660085007a0c */ /* 0x000fe20003f86270 */
[----:B------:R-:W-:Y:S01]  /*0e70*/  UIMAD UR10, UR6, -0x40, UR10 ;  /* 0xffffffc0060a78a4 */ /* 0x000fe2000f8e020a */
[----:B------:R-:W-:Y:S01]  /*0e80*/  SHF.R.S32.HI R8, RZ, 0x1f, R56 ;  /* 0x0000001fff087819 */ /* 0x000fe20000011438 */
[----:B------:R-:W-:Y:S01]  /*0e90*/  UIADD3 UR5, UR19, UR5, URZ ;  /* 0x0000000513057290 */ /* 0x000fe2000fffe03f */
[----:B------:R-:W-:Y:S01]  /*0ea0*/  @P0 SHF.R.U32.HI R4, RZ, c[0x0][0x2cc], R0 ;  /* 0x0000b300ff040a19 */ /* 0x000fe20000011600 */
[----:B------:R-:W-:Y:S01]  /*0eb0*/  UISETP.GT.AND UP0, UPT, UR6, UR8, UPT ;  /* 0x000000080600728c */ /* 0x000fe2000bf04270 */
[----:B------:R-:W-:-:S02]  /*0ec0*/  ISETP.GE.AND P3, PT, R57, c[0x0][0x198], PT ;  /* 0x0000660039007a0c */ /* 0x000fc40003f66270 */
[--C-:B------:R-:W-:Y:S01]  /*0ed0*/  SHF.R.S32.HI R6, RZ, 0x1f, R4.reuse ;  /* 0x0000001fff067819 */ /* 0x100fe20000011404 */
[----:B------:R-:W-:Y:S01]  /*0ee0*/  IMAD.MOV R0, RZ, RZ, -R4 ;  /* 0x000000ffff007224 */ /* 0x000fe200078e0a04 */
[----:B------:R-:W-:Y:S01]  /*0ef0*/  ISETP.GE.AND P2, PT, R58, c[0x0][0x198], PT ;  /* 0x000066003a007a0c */ /* 0x000fe20003f46270 */
[----:B-1----:R-:W-:Y:S01]  /*0f00*/  IMAD.U32 R3, RZ, RZ, UR19 ;  /* 0x00000013ff037e24 */ /* 0x002fe2000f8e00ff */
[----:B------:R-:W-:Y:S01]  /*0f10*/  LEA.HI R8, R8, R56, RZ, 0x3 ;  /* 0x0000003808087211 */ /* 0x000fe200078f18ff */
[----:B------:R-:W-:Y:S01]  /*0f20*/  IMAD R5, R0, c[0x0][0x2c4], R5 ;  /* 0x0000b10000057a24 */ /* 0x000fe200078e0205 */
[----:B------:R-:W-:Y:S01]  /*0f30*/  ISETP.GE.AND P5, PT, R56, c[0x0][0x198], PT ;  /* 0x0000660038007a0c */ /* 0x000fe20003fa6270 */
[----:B------:R-:W-:Y:S01]  /*0f40*/  IMAD.U32 R2, RZ, RZ, UR18 ;  /* 0x00000012ff027e24 */ /* 0x000fe2000f8e00ff */
[----:B------:R-:W-:Y:S01]  /*0f50*/  LOP3.LUT R177, R8, 0xfffffff8, RZ, 0xc0, !PT ;  /* 0xfffffff808b17812 */ /* 0x000fe200078ec0ff */
[----:B------:R-:W-:Y:S01]  /*0f60*/  IMAD.U32 R3, RZ, RZ, UR5 ;  /* 0x00000005ff037e24 */ /* 0x000fe2000f8e00ff */
[----:B------:R-:W-:Y:S01]  /*0f70*/  SHF.R.S32.HI R0, RZ, 0x1f, R5 ;  /* 0x0000001fff007819 */ /* 0x000fe20000011405 */
[----:B------:R-:W-:Y:S01]  /*0f80*/  IMAD R6, R6, c[0x0][0x1b0], RZ ;  /* 0x00006c0006067a24 */ /* 0x000fe200078e02ff */
[----:B------:R-:W-:Y:S01]  /*0f90*/  ULDC.64 UR4, c[0x0][0x1e8] ;  /* 0x00007a0000047ab9 */ /* 0x000fe20000000a00 */
[C---:B------:R-:W-:Y:S01]  /*0fa0*/  IMAD.WIDE.U32 R2, R4.reuse, c[0x0][0x1b0], R2 ;  /* 0x00006c0004027a25 */ /* 0x040fe200078e0002 */
[----:B------:R-:W-:Y:S01]  /*0fb0*/  UIMAD UR18, UR15, UR4, URZ ;  /* 0x000000040f1272a4 */ /* 0x000fe2000f8e023f */
[----:B------:R-:W-:Y:S01]  /*0fc0*/  ISETP.GE.AND P6, PT, R133, c[0x0][0x1d4], PT ;  /* 0x0000750085007a0c */ /* 0x000fe20003fc6270 */
[----:B------:R-:W-:Y:S01]  /*0fd0*/  UIMAD.WIDE.U32 UR20, UR11, UR4, URZ ;  /* 0x000000040b1472a5 */ /* 0x000fe2000f8e003f */
[----:B------:R-:W-:Y:S01]  /*0fe0*/  IMAD R4, R4, c[0x0][0x1b4], R6 ;  /* 0x00006d0004047a24 */ /* 0x000fe200078e0206 */
[----:B------:R-:W-:Y:S01]  /*0ff0*/  UIMAD UR18, UR11, UR5, UR18 ;  /* 0x000000050b1272a4 */ /* 0x000fe2000f8e0212 */
[----:B------:R-:W-:Y:S01]  /*1000*/  IMAD R0, R0, c[0x0][0x1a8], RZ ;  /* 0x00006a0000007a24 */ /* 0x000fe200078e02ff */
[----:B------:R-:W-:Y:S01]  /*1010*/  LEA.HI R92, R36, R132, RZ, 0x5 ;  /* 0x00000084245c7211 */ /* 0x000fe200078f28ff */
[----:B------:R-:W-:Y:S01]  /*1020*/  IMAD.IADD R3, R3, 0x1, R4 ;  /* 0x0000000103037824 */ /* 0x000fe200078e0204 */
[----:B------:R-:W-:Y:S01]  /*1030*/  UIADD3 UR18, UR21, UR18, URZ ;  /* 0x0000001215127290 */ /* 0x000fe2000fffe03f */
[C---:B------:R-:W-:Y:S01]  /*1040*/  IMAD R6, R5.reuse, c[0x0][0x1ac], R0 ;  /* 0x00006b0005067a24 */ /* 0x040fe200078e0200 */
[----:B------:R-:W-:Y:S01]  /*1050*/  ULDC.64 UR4, c[0x0][0x210] ;  /* 0x0000840000047ab9 */ /* 0x000fe20000000a00 */
[----:B------:R-:W-:Y:S01]  /*1060*/  IMAD.WIDE.U32 R2, R5, c[0x0][0x1a8], R2 ;  /* 0x00006a0005027a25 */ /* 0x000fe200078e0002 */
[----:B------:R-:W-:Y:S01]  /*1070*/  UIMAD UR15, UR15, UR4, URZ ;  /* 0x000000040f0f72a4 */ /* 0x000fe2000f8e023f */
[----:B------:R-:W-:Y:S01]  /*1080*/  SHF.R.S32.HI R97, RZ, 0x1f, R133 ;  /* 0x0000001fff617819 */ /* 0x000fe20000011485 */
[----:B------:R-:W-:Y:S01]  /*1090*/  UIMAD.WIDE.U32 UR22, UR11, UR4, URZ ;  /* 0x000000040b1672a5 */ /* 0x000fe2000f8e003f */
[----:B------:R-:W-:Y:S01]  /*10a0*/  IMAD.SHL.U32 R4, R18, 0x40, RZ ;  /* 0x0000004012047824 */ /* 0x000fe200078e00ff */
[----:B------:R-:W-:Y:S01]  /*10b0*/  LEA R13, P0, R2, c[0x0][0x160], 0x1 ;  /* 0x00005800020d7a11 */ /* 0x000fe200078008ff */
[----:B------:R-:W-:Y:S01]  /*10c0*/  IMAD.IADD R3, R3, 0x1, R6 ;  /* 0x0000000103037824 */ /* 0x000fe200078e0206 */
[----:B------:R-:W-:Y:S01]  /*10d0*/  UIMAD UR4, UR11, UR5, UR15 ;  /* 0x000000050b0472a4 */ /* 0x000fe2000f8e020f */
[----:B------:R-:W-:-:S02]  /*10e0*/  SHF.R.S32.HI R94, RZ, 0x1f, R177 ;  /* 0x0000001fff5e7819 */ /* 0x000fc400000114b1 */
[----:B------:R-:W-:Y:S01]  /*10f0*/  LOP3.LUT R0, R4, 0x1c0, RZ, 0xc0, !PT ;  /* 0x000001c004007812 */ /* 0x000fe200078ec0ff */
[----:B------:R-:W-:Y:S01]  /*1100*/  UIADD3 UR4, UR23, UR4, URZ ;  /* 0x0000000417047290 */ /* 0x000fe2000fffe03f */
[----:B------:R-:W-:Y:S02]  /*1110*/  LEA.HI.X R14, R2, c[0x0][0x164], R3, 0x1, P0 ;  /* 0x00005900020e7a11 */ /* 0x000fe400000f0c03 */
[----:B------:R-:W-:Y:S01]  /*1120*/  SHF.R.U32.HI R4, RZ, 0x3, R0 ;  /* 0x00000003ff047819 */ /* 0x000fe20000011600 */
[----:B------:R-:W-:Y:S01]  /*1130*/  SHFL.IDX PT, R2, R13, RZ, 0x181f ;  /* 0x00181fff0d027589 */ /* 0x000fe200000e0000 */
[----:B------:R-:W-:Y:S02]  /*1140*/  LOP3.LUT R0, R0, 0x38, R133, 0xf8, !PT ;  /* 0x0000003800007812 */ /* 0x000fe400078ef885 */
[----:B------:R-:W-:Y:S01]  /*1150*/  ISETP.GE.AND P0, PT, R15, R20, PT ;  /* 0x000000140f00720c */ /* 0x000fe20003f06270 */
[----:B------:R-:W1:Y:S01]  /*1160*/  SHFL.IDX PT, R3, R14, RZ, 0x181f ;  /* 0x00181fff0e037589 */ /* 0x000e6200000e0000 */
[----:B------:R-:W-:-:S02]  /*1170*/  LOP3.LUT R0, R0, R4, RZ, 0x3c, !PT ;  /* 0x0000000400007212 */ /* 0x000fc400078e3cff */
[----:B------:R-:W-:-:S05]  /*1180*/  LEA.HI R4, R36, R132, RZ, 0x6 ;  /* 0x0000008424047211 */ /* 0x000fca00078f30ff */
[----:B------:R-:W-:-:S05]  /*1190*/  IMAD.SHL.U32 R4, R4, 0x8, RZ ;  /* 0x0000000804047824 */ /* 0x000fca00078e00ff */
[----:B------:R-:W-:Y:S02]  /*11a0*/  LOP3.LUT R5, R0, 0xfffffe00, R4, 0xf8, !PT ;  /* 0xfffffe0000057812 */ /* 0x000fe400078ef804 */
[----:B------:R-:W-:Y:S02]  /*11b0*/  SHF.R.S32.HI R0, RZ, 0x1f, R58 ;  /* 0x0000001fff007819 */ /* 0x000fe4000001143a */
[----:B------:R-:W-:Y:S01]  /*11c0*/  SHF.R.S32.HI R4, RZ, 0x1f, R57 ;  /* 0x0000001fff047819 */ /* 0x000fe20000011439 */
[----:B------:R-:W-:Y:S01]  /*11d0*/  IMAD.SHL.U32 R93, R5, 0x2, RZ ;  /* 0x00000002055d7824 */ /* 0x000fe200078e00ff */
[----:B------:R-:W-:Y:S01]  /*11e0*/  LEA.HI R0, R0, R58, RZ, 0x3 ;  /* 0x0000003a00007211 */ /* 0x000fe200078f18ff */
[----:B------:R-:W-:Y:S01]  /*11f0*/  SHFL.IDX PT, R5, R14, 0x1, 0x181f ;  /* 0x00381f000e057f89 */ /* 0x000fe200000e0000 */
[----:B------:R-:W-:Y:S02]  /*1200*/  LEA.HI R4, R4, R57, RZ, 0x3 ;  /* 0x0000003904047211 */ /* 0x000fe400078f18ff */
[----:B------:R-:W-:Y:S01]  /*1210*/  LOP3.LUT R178, R0, 0xfffffff8, RZ, 0xc0, !PT ;  /* 0xfffffff800b27812 */ /* 0x000fe200078ec0ff */
[----:B------:R-:W-:Y:S01]  /*1220*/  IMAD.MOV R0, RZ, RZ, -R7 ;  /* 0x000000ffff007224 */ /* 0x000fe200078e0a07 */
[----:B------:R-:W-:Y:S01]  /*1230*/  LOP3.LUT R176, R4, 0xfffffff8, RZ, 0xc0, !PT ;  /* 0xfffffff804b07812 */ /* 0x000fe200078ec0ff */
[----:B-1----:R-:W-:Y:S01]  /*1240*/  @!P0 IMAD.WIDE R6, R133, 0x2, R2 ;  /* 0x0000000285068825 */ /* 0x002fe200078e0202 */
[----:B------:R-:W1:Y:S01]  /*1250*/  SHFL.IDX PT, R4, R13, 0x1, 0x181f ;  /* 0x00381f000d047f89 */ /* 0x000e6200000e0000 */
[----:B------:R-:W-:-:S02]  /*1260*/  SHF.R.S32.HI R95, RZ, 0x1f, R178 ;  /* 0x0000001fff5f7819 */ /* 0x000fc400000114b2 */
[----:B------:R-:W-:Y:S01]  /*1270*/  IMAD R16, R0, c[0x0][0x2b8], R9 ;  /* 0x0000ae0000107a24 */ /* 0x000fe200078e0209 */
[----:B------:R3:W-:Y:S01]  /*1280*/  @!P0 LDGSTS.E.BYPASS.LTC128B.128 [R93+0x100], [R6.64], !P4 ;  /* 0x00100000065d8fae */ /* 0x0007e2000e101d4c */
[----:B------:R-:W-:Y:S01]  /*1290*/  @!P0 IMAD.WIDE R8, R176, 0x2, R2 ;  /* 0x00000002b0088825 */ /* 0x000fe200078e0202 */
[----:B------:R-:W-:Y:S02]  /*12a0*/  IADD3 R0, R15, 0x20, RZ ;  /* 0x000000200f007810 */ /* 0x000fe40007ffe0ff */
[----:B------:R-:W-:Y:S02]  /*12b0*/  SHF.R.S32.HI R12, RZ, 0x1f, R16 ;  /* 0x0000001fff0c7819 */ /* 0x000fe40000011410 */
[----:B------:R4:W-:Y:S01]  /*12c0*/  @!P0 LDGSTS.E.BYPASS.LTC128B.128 [R93+0x4100], [R8.64], !P3 ;  /* 0x04100000085d8fae */ /* 0x0009e2000d901d4c */
[----:B------:R-:W-:Y:S01]  /*12d0*/  SHF.R.S32.HI R96, RZ, 0x1f, R176 ;  /* 0x0000001fff607819 */ /* 0x000fe200000114b0 */
[----:B---3--:R-:W-:-:S04]  /*12e0*/  @!P0 IMAD.WIDE R6, R178, 0x2, R2 ;  /* 0x00000002b2068825 */ /* 0x008fc800078e0202 */
[----:B------:R-:W-:Y:S01]  /*12f0*/  @!P0 IMAD.WIDE R2, R177, 0x2, R2 ;  /* 0x00000002b1028825 */ /* 0x000fe200078e0202 */
[----:B------:R3:W-:Y:S04]  /*1300*/  @!P0 LDGSTS.E.BYPASS.LTC128B.128 [R93+0x8100], [R6.64], !P2 ;  /* 0x08100000065d8fae */ /* 0x0007e8000d101d4c */
[----:B------:R5:W-:Y:S01]  /*1310*/  @!P0 LDGSTS.E.BYPASS.LTC128B.128 [R93+0xc100], [R2.64], !P5 ;  /* 0x0c100000025d8fae */ /* 0x000be2000e901d4c */
[----:B------:R-:W-:Y:S01]  /*1320*/  ISETP.GE.AND P0, PT, R0, R20, PT ;  /* 0x000000140000720c */ /* 0x000fe20003f06270 */
[----:B------:R-:W-:-:S04]  /*1330*/  IMAD R0, R12, c[0x0][0x1e0], RZ ;  /* 0x000078000c007a24 */ /* 0x000fc800078e02ff */
[----:B------:R-:W-:-:S08]  /*1340*/  IMAD R0, R16, c[0x0][0x1e4], R0 ;  /* 0x0000790010007a24 */ /* 0x000fd000078e0200 */
[----:B-1----:R-:W-:-:S04]  /*1350*/  @!P0 IMAD.WIDE R10, R133, 0x2, R4 ;  /* 0x00000002850a8825 */ /* 0x002fc800078e0204 */
[----:B----4-:R-:W-:Y:S01]  /*1360*/  @!P0 IMAD.WIDE R8, R176, 0x2, R4 ;  /* 0x00000002b0088825 */ /* 0x010fe200078e0204 */
[----:B------:R2:W-:Y:S01]  /*1370*/  @!P0 LDGSTS.E.BYPASS.LTC128B.128 [R93+0x1100], [R10.64], !P4 ;  /* 0x011000000a5d8fae */ /* 0x0005e2000e101d4c */
[----:B---3--:R-:W-:-:S03]  /*1380*/  IADD3 R6, R15, 0x40, RZ ;  /* 0x000000400f067810 */ /* 0x008fc60007ffe0ff */
[----:B------:R1:W-:Y:S01]  /*1390*/  @!P0 LDGSTS.E.BYPASS.LTC128B.128 [R93+0x5100], [R8.64], !P3 ;  /* 0x05100000085d8fae */ /* 0x0003e2000d901d4c */
[----:B-----5:R-:W-:Y:S01]  /*13a0*/  IMAD.WIDE.U32 R2, R16, c[0x0][0x1e0], RZ ;  /* 0x0000780010027a25 */ /* 0x020fe200078e00ff */
[----:B------:R-:W-:-:S03]  /*13b0*/  ISETP.GE.AND P1, PT, R6, R20, PT ;  /* 0x000000140600720c */ /* 0x000fc60003f26270 */
[----:B------:R-:W-:-:S04]  /*13c0*/  @!P0 IMAD.WIDE R6, R178, 0x2, R4 ;  /* 0x00000002b2068825 */ /* 0x000fc800078e0204 */
[----:B------:R-:W-:Y:S01]  /*13d0*/  IMAD.IADD R3, R3, 0x1, R0 ;  /* 0x0000000103037824 */ /* 0x000fe200078e0200 */
[----:B------:R3:W-:Y:S01]  /*13e0*/  @!P0 LDGSTS.E.BYPASS.LTC128B.128 [R93+0x9100], [R6.64], !P2 ;  /* 0x09100000065d8fae */ /* 0x0007e2000d101d4c */
[----:B------:R-:W-:-:S04]  /*13f0*/  @!P0 IMAD.WIDE R4, R177, 0x2, R4 ;  /* 0x00000002b1048825 */ /* 0x000fc800078e0204 */
[----:B------:R-:W-:Y:S01]  /*1400*/  IMAD R0, R12, c[0x0][0x208], RZ ;  /* 0x000082000c007a24 */ /* 0x000fe200078e02ff */
[----:B------:R4:W-:Y:S03]  /*1410*/  @!P0 LDGSTS.E.BYPASS.LTC128B.128 [R93+0xd100], [R4.64], !P5 ;  /* 0x0d100000045d8fae */ /* 0x0009e6000e901d4c */
[C---:B------:R-:W-:Y:S02]  /*1420*/  IMAD R0, R16.reuse, c[0x0][0x20c], R0 ;  /* 0x0000830010007a24 */ /* 0x040fe400078e0200 */
[----:B---3--:R-:W-:-:S04]  /*1430*/  IMAD.WIDE.U32 R6, R16, c[0x0][0x208], RZ ;  /* 0x0000820010067a25 */ /* 0x008fc800078e00ff */
[----:B------:R-:W-:Y:S01]  /*1440*/  IMAD.IADD R7, R7, 0x1, R0 ;  /* 0x0000000107077824 */ /* 0x000fe200078e0200 */
[----:B--2---:R-:W-:Y:S01]  /*1450*/  SHF.R.S32.HI R10, RZ, 0x1f, R21 ;  /* 0x0000001fff0a7819 */ /* 0x004fe20000011415 */
[C---:B----4-:R-:W-:Y:S01]  /*1460*/  IMAD.WIDE.U32 R4, R21.reuse, c[0x0][0x1f0], R2 ;  /* 0x00007c0015047a25 */ /* 0x050fe200078e0002 */
[----:B------:R-:W-:Y:S03]  /*1470*/  STL [R1+0x8], R21 ;  /* 0x0000081501007387 */ /* 0x000fe60000100800 */
[----:B-1----:R-:W-:Y:S01]  /*1480*/  IMAD R8, R10, c[0x0][0x1f0], RZ ;  /* 0x00007c000a087a24 */ /* 0x002fe200078e02ff */
[----:B------:R-:W-:Y:S01]  /*1490*/  SHFL.IDX PT, R2, R13, 0x2, 0x181f ;  /* 0x00581f000d027f89 */ /* 0x000fe200000e0000 */
[----:B------:R-:W-:-:S03]  /*14a0*/  IMAD.WIDE.U32 R6, R21, c[0x0][0x218], R6 ;  /* 0x0000860015067a25 */ /* 0x000fc600078e0006 */
[----:B------:R-:W1:Y:S01]  /*14b0*/  SHFL.IDX PT, R3, R14, 0x2, 0x181f ;  /* 0x00581f000e037f89 */ /* 0x000e6200000e0000 */
[----:B------:R-:W-:Y:S01]  /*14c0*/  IMAD R0, R21, c[0x0][0x1f4], R8 ;  /* 0x00007d0015007a24 */ /* 0x000fe200078e0208 */
[----:B------:R-:W-:Y:S02]  /*14d0*/  IADD3 R8, P0, R4, UR20, RZ ;  /* 0x0000001404087c10 */ /* 0x000fe4000ff1e0ff */
[----:B------:R-:W-:Y:S02]  /*14e0*/  STL [R1+0x4], R93 ;  /* 0x0000045d01007387 */ /* 0x000fe40000100800 */
[----:B------:R-:W-:Y:S01]  /*14f0*/  IADD3.X R9, R5, UR18, R0, P0, !PT ;  /* 0x0000001205097c10 */ /* 0x000fe200087fe400 */
[----:B------:R-:W-:Y:S01]  /*1500*/  IMAD R0, R10, c[0x0][0x218], RZ ;  /* 0x000086000a007a24 */ /* 0x000fe200078e02ff */
[C---:B------:R-:W-:Y:S01]  /*1510*/  LEA R17, P0, R8.reuse, c[0x0][0x1c8], 0x1 ;  /* 0x0000720008117a11 */ /* 0x040fe200078008ff */
[----:B------:R2:W-:Y:S04]  /*1520*/  STL [R1+0xc], R16 ;  /* 0x00000c1001007387 */ /* 0x0005e80000100800 */
[----:B------:R-:W-:Y:S04]  /*1530*/  SHFL.IDX PT, R4, R13, 0x3, 0x181f ;  /* 0x00781f000d047f89 */ /* 0x000fe800000e0000 */
[----:B------:R-:W3:Y:S01]  /*1540*/  SHFL.IDX PT, R5, R14, 0x3, 0x181f ;  /* 0x00781f000e057f89 */ /* 0x000ee200000e0000 */
[----:B--2---:R-:W-:Y:S01]  /*1550*/  LEA.HI.X R16, R8, c[0x0][0x1cc], R9, 0x1, P0 ;  /* 0x0000730008107a11 */ /* 0x004fe200000f0c09 */
[----:B------:R-:W-:Y:S01]  /*1560*/  IMAD R8, R21, c[0x0][0x21c], R0 ;  /* 0x0000870015087a24 */ /* 0x000fe200078e0200 */
[----:B------:R-:W-:-:S02]  /*1570*/  IADD3 R0, P0, R6, UR22, RZ ;  /* 0x0000001606007c10 */ /* 0x000fc4000ff1e0ff */
[----:B------:R-:W-:Y:S02]  /*1580*/  IADD3 R21, -R18, UR10, RZ ;  /* 0x0000000a12157c10 */ /* 0x000fe4000fffe1ff */
[----:B------:R-:W-:Y:S01]  /*1590*/  IADD3.X R6, R7, UR4, R8, P0, !PT ;  /* 0x0000000407067c10 */ /* 0x000fe200087fe408 */
[----:B-1----:R-:W-:Y:S01]  /*15a0*/  @!P1 IMAD.WIDE R8, R133, 0x2, R2 ;  /* 0x0000000285089825 */ /* 0x002fe200078e0202 */
[C---:B------:R-:W-:Y:S02]  /*15b0*/  LEA R10, P0, R0.reuse, c[0x0][0x1f8], 0x1 ;  /* 0x00007e00000a7a11 */ /* 0x040fe400078008ff */
[----:B------:R-:W-:Y:S02]  /*15c0*/  IADD3 R7, R15, 0x60, RZ ;  /* 0x000000600f077810 */ /* 0x000fe40007ffe0ff */
[----:B------:R-:W-:Y:S01]  /*15d0*/  LEA.HI.X R0, R0, c[0x0][0x1fc], R6, 0x1, P0 ;  /* 0x00007f0000007a11 */ /* 0x000fe200000f0c06 */
[----:B------:R-:W1:Y:S01]  /*15e0*/  SHFL.IDX PT, R13, R10, RZ, 0x181f ;  /* 0x00181fff0a0d7589 */ /* 0x000e6200000e0000 */
[----:B------:R-:W-:Y:S01]  /*15f0*/  ISETP.GE.AND P0, PT, R7, R20, PT ;  /* 0x000000140700720c */ /* 0x000fe20003f06270 */
[--C-:B------:R-:W-:Y:S01]  /*1600*/  @!P1 IMAD.WIDE R6, R176, 0x2, R2.reuse ;  /* 0x00000002b0069825 */ /* 0x100fe200078e0202 */
[----:B------:R-:W-:Y:S01]  /*1610*/  LEA.HI R20, R36, R132, RZ, 0x4 ;  /* 0x0000008424147211 */ /* 0x000fe200078f20ff */
[----:B------:R2:W4:Y:S04]  /*1620*/  SHFL.IDX PT, R14, R10, 0x1, 0x181f ;  /* 0x00381f000a0e7f89 */ /* 0x00052800000e0000 */
[----:B------:R5:W-:Y:S04]  /*1630*/  @!P1 LDGSTS.E.BYPASS.LTC128B.128 [R93+0x2100], [R8.64], !P4 ;  /* 0x02100000085d9fae */ /* 0x000be8000e101d4c */
[----:B------:R1:W-:Y:S04]  /*1640*/  @!P1 LDGSTS.E.BYPASS.LTC128B.128 [R93+0x6100], [R6.64], !P3 ;  /* 0x06100000065d9fae */ /* 0x0003e8000d901d4c */
[----:B------:R-:W3:Y:S04]  /*1650*/  SHFL.IDX PT, R12, R0, RZ, 0x181f ;  /* 0x00181fff000c7589 */ /* 0x000ee800000e0000 */
[----:B------:R4:W4:Y:S01]  /*1660*/  SHFL.IDX PT, R15, R0, 0x1, 0x181f ;  /* 0x00381f00000f7f89 */ /* 0x00092200000e0000 */
[----:B--2---:R-:W-:-:S05]  /*1670*/  @!P1 IMAD.WIDE R10, R178, 0x2, R2 ;  /* 0x00000002b20a9825 */ /* 0x004fca00078e0202 */
[----:B------:R2:W-:Y:S01]  /*1680*/  @!P1 LDGSTS.E.BYPASS.LTC128B.128 [R93+0xa100], [R10.64], !P2 ;  /* 0x0a1000000a5d9fae */ /* 0x0005e2000d101d4c */
[----:B-----5:R-:W-:-:S03]  /*1690*/  @!P1 IMAD.WIDE R8, R177, 0x2, R2 ;  /* 0x00000002b1089825 */ /* 0x020fc600078e0202 */
[----:B-1----:R-:W-:Y:S01]  /*16a0*/  SHFL.IDX PT, R6, R17, RZ, 0x181f ;  /* 0x00181fff11067589 */ /* 0x002fe200000e0000 */
[----:B---3--:R-:W-:-:S03]  /*16b0*/  @!P0 IMAD.WIDE R2, R133, 0x2, R4 ;  /* 0x0000000285028825 */ /* 0x008fc600078e0204 */
[----:B------:R-:W1:Y:S01]  /*16c0*/  SHFL.IDX PT, R7, R16, RZ, 0x181f ;  /* 0x00181fff10077589 */ /* 0x000e6200000e0000 */
[----:B----4-:R-:W-:-:S03]  /*16d0*/  LOP3.LUT R0, R20, 0xfffffff0, RZ, 0xc0, !PT ;  /* 0xfffffff014007812 */ /* 0x010fc600078ec0ff */
[----:B------:R3:W-:Y:S01]  /*16e0*/  @!P1 LDGSTS.E.BYPASS.LTC128B.128 [R93+0xe100], [R8.64], !P5 ;  /* 0x0e100000085d9fae */ /* 0x0007e2000e901d4c */
[----:B------:R-:W-:Y:S01]  /*16f0*/  ISETP.GE.AND P1, PT, R21, 0x1, PT ;  /* 0x000000011500780c */ /* 0x000fe20003f26270 */
[----:B------:R-:W-:Y:S02]  /*1700*/  IMAD.IADD R0, R132, 0x1, -R0 ;  /* 0x0000000184007824 */ /* 0x000fe400078e0a00 */
[----:B------:R4:W-:Y:S01]  /*1710*/  @!P0 LDGSTS.E.BYPASS.LTC128B.128 [R93+0x3100], [R2.64], !P4 ;  /* 0x03100000025d8fae */ /* 0x0009e2000e101d4c */
[----:B------:R-:W-:Y:S01]  /*1720*/  ISETP.GE.AND P4, PT, R58, c[0x0][0x1d4], PT ;  /* 0x000075003a007a0c */ /* 0x000fe20003f86270 */
[----:B--2---:R-:W-:-:S04]  /*1730*/  IMAD.WIDE R10, R133, 0x2, RZ ;  /* 0x00000002850a7825 */ /* 0x004fc800078e02ff */
[----:B---3--:R-:W-:-:S04]  /*1740*/  @!P0 IMAD.WIDE R8, R176, 0x2, R4 ;  /* 0x00000002b0088825 */ /* 0x008fc800078e0204 */
[--C-:B----4-:R-:W-:Y:S01]  /*1750*/  @!P0 IMAD.WIDE R2, R178, 0x2, R4.reuse ;  /* 0x00000002b2028825 */ /* 0x110fe200078e0204 */
[----:B------:R2:W-:Y:S01]  /*1760*/  @!P0 LDGSTS.E.BYPASS.LTC128B.128 [R93+0x7100], [R8.64], !P3 ;  /* 0x07100000085d8fae */ /* 0x0005e2000d901d4c */
[----:B------:R-:W-:Y:S02]  /*1770*/  ISETP.GE.AND P3, PT, R56, c[0x0][0x1d4], PT ;  /* 0x0000750038007a0c */ /* 0x000fe40003f66270 */
[----:B------:R-:W-:Y:S01]  /*1780*/  @!P0 IMAD.WIDE R4, R177, 0x2, R4 ;  /* 0x00000002b1048825 */ /* 0x000fe200078e0204 */
[----:B------:R3:W-:Y:S01]  /*1790*/  @!P0 LDGSTS.E.BYPASS.LTC128B.128 [R93+0xb100], [R2.64], !P2 ;  /* 0x0b100000025d8fae */ /* 0x0007e2000d101d4c */
[----:B------:R-:W-:-:S03]  /*17a0*/  IADD3 R30, P2, R13, R10, RZ ;  /* 0x0000000a0d1e7210 */ /* 0x000fc60007f5e0ff */
[----:B------:R4:W-:Y:S01]  /*17b0*/  @!P0 LDGSTS.E.BYPASS.LTC128B.128 [R93+0xf100], [R4.64], !P5 ;  /* 0x0f100000045d8fae */ /* 0x0009e2000e901d4c */
[----:B------:R-:W-:Y:S01]  /*17c0*/  IADD3 R26, P0, R10, R14, RZ ;  /* 0x0000000e0a1a7210 */ /* 0x000fe20007f1e0ff */
[----:B------:R-:W-:Y:S01]  /*17d0*/  IMAD.X R31, R12, 0x1, R11, P2 ;  /* 0x000000010c1f7824 */ /* 0x000fe200010e060b */
[----:B------:R-:W-:Y:S01]  /*17e0*/  ISETP.GE.AND P5, PT, R57, c[0x0][0x1d4], PT ;  /* 0x0000750039007a0c */ /* 0x000fe20003fa6270 */
[----:B------:R-:W0:Y:S02]  /*17f0*/  LDGDEPBAR ;  /* 0x00000000000079af */ /* 0x000e240000000000 */
[----:B------:R-:W-:Y:S02]  /*1800*/  IMAD.X R27, R11, 0x1, R15, P0 ;  /* 0x000000010b1b7824 */ /* 0x000fe400000e060f */
[----:B-1----:R-:W-:-:S04]  /*1810*/  @P1 IMAD.WIDE R10, R176, 0x2, R6 ;  /* 0x00000002b00a1825 */ /* 0x002fc800078e0206 */
[----:B--2---:R-:W-:-:S04]  /*1820*/  @P1 IMAD.WIDE R8, R178, 0x2, R6 ;  /* 0x00000002b2081825 */ /* 0x004fc800078e0206 */
[----:B---3--:R-:W-:-:S04]  /*1830*/  IMAD.WIDE R2, R176, 0x2, RZ ;  /* 0x00000002b0027825 */ /* 0x008fc800078e02ff */
[----:B----4-:R-:W-:Y:S01]  /*1840*/  @P1 IMAD.WIDE R4, R133, 0x2, R6 ;  /* 0x0000000285041825 */ /* 0x010fe200078e0206 */
[----:B------:R-:W-:Y:S02]  /*1850*/  IADD3 R28, P2, R13, R2, RZ ;  /* 0x000000020d1c7210 */ /* 0x000fe40007f5e0ff */
[----:B------:R-:W-:Y:S02]  /*1860*/  IADD3 R24, P0, R2, R14, RZ ;  /* 0x0000000e02187210 */ /* 0x000fe40007f1e0ff */
[----:B------:R1:W-:Y:S01]  /*1870*/  @P1 LDGSTS.E.BYPASS.LTC128B.128 [R93+0x10100], [R4.64], !P6 ;  /* 0x10100000045d1fae */ /* 0x0003e2000f101d4c */
[----:B------:R-:W-:Y:S02]  /*1880*/  IMAD.X R29, R12, 0x1, R3, P2 ;  /* 0x000000010c1d7824 */ /* 0x000fe400010e0603 */
[----:B------:R-:W-:Y:S01]  /*1890*/  IMAD.X R25, R3, 0x1, R15, P0 ;  /* 0x0000000103197824 */ /* 0x000fe200000e060f */
[----:B------:R-:W-:Y:S01]  /*18a0*/  SHFL.IDX PT, R2, R17, 0x1, 0x181f ;  /* 0x00381f0011027f89 */ /* 0x000fe200000e0000 */
[----:B------:R-:W-:-:S03]  /*18b0*/  ISETP.GT.AND P0, PT, R21, 0x20, PT ;  /* 0x000000201500780c */ /* 0x000fc60003f04270 */
[----:B------:R-:W2:Y:S04]  /*18c0*/  SHFL.IDX PT, R3, R16, 0x1, 0x181f ;  /* 0x00381f0010037f89 */ /* 0x000ea800000e0000 */
[----:B------:R3:W-:Y:S04]  /*18d0*/  @P1 LDGSTS.E.BYPASS.LTC128B.128 [R93+0x12100], [R10.64], !P5 ;  /* 0x121000000a5d1fae */ /* 0x0007e8000e901d4c */
[----:B------:R4:W-:Y:S01]  /*18e0*/  @P1 LDGSTS.E.BYPASS.LTC128B.128 [R93+0x14100], [R8.64], !P4 ;  /* 0x14100000085d1fae */ /* 0x0009e2000e101d4c */
[----:B-1----:R-:W-:-:S04]  /*18f0*/  @P1 IMAD.WIDE R4, R177, 0x2, R6 ;  /* 0x00000002b1041825 */ /* 0x002fc800078e0206 */
[----:B------:R-:W-:Y:S01]  /*1900*/  IMAD.WIDE R6, R178, 0x2, RZ ;  /* 0x00000002b2067825 */ /* 0x000fe200078e02ff */
[----:B------:R1:W-:Y:S04]  /*1910*/  @P1 LDGSTS.E.BYPASS.LTC128B.128 [R93+0x16100], [R4.64], !P3 ;  /* 0x16100000045d1fae */ /* 0x0003e8000d901d4c */
[----:B------:R-:W-:Y:S02]  /*1920*/  IADD3 R22, P1, R13, R6, RZ ;  /* 0x000000060d167210 */ /* 0x000fe40007f3e0ff */
[----:B---3--:R-:W-:-:S03]  /*1930*/  SHF.R.S32.HI R11, RZ, 0x1f, R0 ;  /* 0x0000001fff0b7819 */ /* 0x008fc60000011400 */
[----:B------:R-:W-:Y:S01]  /*1940*/  IMAD.X R23, R12, 0x1, R7, P1 ;  /* 0x000000010c177824 */ /* 0x000fe200008e0607 */
[----:B------:R-:W-:Y:S02]  /*1950*/  IADD3 R34, P1, R6, R14, RZ ;  /* 0x0000000e06227210 */ /* 0x000fe40007f3e0ff */
[----:B----4-:R-:W-:Y:S02]  /*1960*/  SHF.R.S32.HI R8, RZ, 0x4, R20 ;  /* 0x00000004ff087819 */ /* 0x010fe40000011414 */
[----:B------:R-:W-:Y:S01]  /*1970*/  LEA.HI R11, R11, R0, RZ, 0x3 ;  /* 0x000000000b0b7211 */ /* 0x000fe200078f18ff */
[----:B------:R-:W-:Y:S01]  /*1980*/  IMAD.X R35, R7, 0x1, R15, P1 ;  /* 0x0000000107237824 */ /* 0x000fe200008e060f */
[----:B------:R-:W-:Y:S02]  /*1990*/  LEA.HI R6, R20, R8, RZ, 0x1 ;  /* 0x0000000814067211 */ /* 0x000fe400078f08ff */
[----:B------:R-:W-:Y:S02]  /*19a0*/  LOP3.LUT R10, R11, 0xfffffff8, RZ, 0xc0, !PT ;  /* 0xfffffff80b0a7812 */ /* 0x000fe400078ec0ff */
[----:B------:R-:W-:Y:S01]  /*19b0*/  LOP3.LUT R9, R6, 0xfffffffe, RZ, 0xc0, !PT ;  /* 0xfffffffe06097812 */ /* 0x000fe200078ec0ff */
[----:B--2---:R-:W-:-:S04]  /*19c0*/  @P0 IMAD.WIDE R6, R133, 0x2, R2 ;  /* 0x0000000285060825 */ /* 0x004fc800078e0202 */
[----:B------:R-:W-:Y:S01]  /*19d0*/  IMAD.IADD R10, R0, 0x1, -R10 ;  /* 0x00000001000a7824 */ /* 0x000fe200078e0a0a */
[----:B------:R2:W-:Y:S01]  /*19e0*/  @P0 LDGSTS.E.BYPASS.LTC128B.128 [R93+0x11100], [R6.64], !P6 ;  /* 0x11100000065d0fae */ /* 0x0005e2000f101d4c */
[----:B-1----:R-:W-:-:S04]  /*19f0*/  IMAD.WIDE R4, R177, 0x2, RZ ;  /* 0x00000002b1047825 */ /* 0x002fc800078e02ff */
[----:B------:R-:W-:Y:S01]  /*1a00*/  IMAD.IADD R9, R8, 0x1, -R9 ;  /* 0x0000000108097824 */ /* 0x000fe200078e0a09 */
[----:B------:R-:W-:Y:S01]  /*1a10*/  IADD3 R16, P1, R13, R4, RZ ;  /* 0x000000040d107210 */ /* 0x000fe20007f3e0ff */
[----:B------:R-:W-:-:S04]  /*1a20*/  IMAD.SHL.U32 R0, R10, 0x40, RZ ;  /* 0x000000400a007824 */ /* 0x000fc800078e00ff */
[----:B------:R-:W-:Y:S01]  /*1a30*/  IMAD.X R17, R12, 0x1, R5, P1 ;  /* 0x000000010c117824 */ /* 0x000fe200008e0605 */
[----:B------:R-:W-:Y:S02]  /*1a40*/  IADD3 R32, P1, R4, R14, RZ ;  /* 0x0000000e04207210 */ /* 0x000fe40007f3e0ff */
[----:B------:R-:W-:-:S03]  /*1a50*/  LOP3.LUT R0, R0, 0x1c0, RZ, 0xc0, !PT ;  /* 0x000001c000007812 */ /* 0x000fc600078ec0ff */
[----:B------:R-:W-:Y:S01]  /*1a60*/  IMAD.X R33, R5, 0x1, R15, P1 ;  /* 0x0000000105217824 */ /* 0x000fe200008e060f */
[----:B------:R-:W-:Y:S01]  /*1a70*/  R2P PR, R10, 0x6 ;  /* 0x000000060a007804 */ /* 0x000fe20000000000 */
[----:B------:R-:W-:-:S05]  /*1a80*/  @P0 IMAD.WIDE R4, R176, 0x2, R2 ;  /* 0x00000002b0040825 */ /* 0x000fca00078e0202 */
[----:B------:R1:W-:Y:S01]  /*1a90*/  @P0 LDGSTS.E.BYPASS.LTC128B.128 [R93+0x13100], [R4.64], !P5 ;  /* 0x13100000045d0fae */ /* 0x0003e2000e901d4c */
[----:B--2---:R-:W-:-:S04]  /*1aa0*/  @P0 IMAD.WIDE R6, R178, 0x2, R2 ;  /* 0x00000002b2060825 */ /* 0x004fc800078e0202 */
[----:B------:R-:W-:Y:S01]  /*1ab0*/  @P0 IMAD.WIDE R2, R177, 0x2, R2 ;  /* 0x00000002b1020825 */ /* 0x000fe200078e0202 */
[----:B------:R2:W-:Y:S04]  /*1ac0*/  @P0 LDGSTS.E.BYPASS.LTC128B.128 [R93+0x15100], [R6.64], !P4 ;  /* 0x15100000065d0fae */ /* 0x0005e8000e101d4c */
[----:B------:R3:W-:Y:S01]  /*1ad0*/  @P0 LDGSTS.E.BYPASS.LTC128B.128 [R93+0x17100], [R2.64], !P3 ;  /* 0x17100000025d0fae */ /* 0x0007e2000d901d4c */
[----:B------:R-:W-:-:S03]  /*1ae0*/  LOP3.LUT P0, RZ, R19, 0x2, RZ, 0xc0, !PT ;  /* 0x0000000213ff7812 */ /* 0x000fc6000780c0ff */
[----:B------:R-:W0:Y:S01]  /*1af0*/  LDGDEPBAR ;  /* 0x00000000000079af */ /* 0x000e220000000000 */
[----:B-1----:R-:W-:Y:S02]  /*1b00*/  IMAD.SHL.U32 R4, R9, 0x8, RZ ;  /* 0x0000000809047824 */ /* 0x002fe400078e00ff */
[----:B------:R-:W-:-:S03]  /*1b10*/  IMAD.SHL.U32 R5, R19, 0x40, RZ ;  /* 0x0000004013057824 */ /* 0x000fc600078e00ff */
[----:B------:R-:W-:Y:S01]  /*1b20*/  LOP3.LUT R4, R0, 0x8, R4, 0xf8, !PT ;  /* 0x0000000800047812 */ /* 0x000fe200078ef804 */
[----:B--2---:R-:W-:Y:S02]  /*1b30*/  IMAD.MOV.U32 R6, RZ, RZ, 0x10 ;  /* 0x00000010ff067424 */ /* 0x004fe400078e00ff */
[----:B------:R-:W-:Y:S01]  /*1b40*/  IMAD.MOV.U32 R7, RZ, RZ, 0x20 ;  /* 0x00000020ff077424 */ /* 0x000fe200078e00ff */
[----:B---3--:R-:W-:Y:S01]  /*1b50*/  SHF.R.U32.HI R3, RZ, 0x3, R0 ;  /* 0x00000003ff037819 */ /* 0x008fe20000011600 */
[----:B------:R-:W-:Y:S01]  /*1b60*/  IMAD.SHL.U32 R2, R18, 0x8, RZ ;  /* 0x0000000812027824 */ /* 0x000fe200078e00ff */
[----:B------:R-:W-:Y:S01]  /*1b70*/  LOP3.LUT R0, R5, 0x1c0, RZ, 0xc0, !PT ;  /* 0x000001c005007812 */ /* 0x000fe200078ec0ff */
[----:B------:R-:W-:-:S04]  /*1b80*/  DEPBAR.LE SB0, 0x1 ;  /* 0x000080400000791a */ /* 0x000fc80000000000 */
[----:B------:R-:W-:Y:S01]  /*1b90*/  LOP3.LUT R5, R4, R3, RZ, 0x3c, !PT ;  /* 0x0000000304057212 */ /* 0x000fe200078e3cff */
[----:B------:R-:W-:Y:S01]  /*1ba0*/  IMAD.SHL.U32 R4, R11, 0x40, RZ ;  /* 0x000000400b047824 */ /* 0x000fe200078e00ff */
[----:B------:R-:W-:Y:S01]  /*1bb0*/  LOP3.LUT R3, R0, 0x8, R2, 0xf8, !PT ;  /* 0x0000000800037812 */ /* 0x000fe200078ef802 */
[----:B------:R-:W-:Y:S01]  /*1bc0*/  IMAD.SHL.U32 R2, R92, 0x20, RZ ;  /* 0x000000205c027824 */ /* 0x000fe200078e00ff */
[----:B------:R-:W-:Y:S02]  /*1bd0*/  SHF.R.U32.HI R0, RZ, 0x3, R0 ;  /* 0x00000003ff007819 */ /* 0x000fe40000011600 */
[----:B------:R-:W-:Y:S02]  /*1be0*/  LOP3.LUT R4, R5, 0xfffffe00, R4, 0xf8, !PT ;  /* 0xfffffe0005047812 */ /* 0x000fe400078ef804 */
[----:B------:R-:W-:Y:S02]  /*1bf0*/  LOP3.LUT R2, R2, 0x7ffffc00, RZ, 0xc0, !PT ;  /* 0x7ffffc0002027812 */ /* 0x000fe400078ec0ff */
[----:B------:R-:W-:-:S02]  /*1c00*/  LOP3.LUT R0, R3, R0, RZ, 0x3c, !PT ;  /* 0x0000000003007212 */ /* 0x000fc400078e3cff */
[----:B------:R-:W-:Y:S01]  /*1c10*/  SEL R5, R6, 0xfffffff0, !P1 ;  /* 0xfffffff006057807 */ /* 0x000fe20004800000 */
[----:B------:R-:W-:Y:S01]  /*1c20*/  IMAD.IADD R2, R4, 0x1, R2 ;  /* 0x0000000104027824 */ /* 0x000fe200078e0202 */
[----:B------:R-:W-:Y:S01]  /*1c30*/  BAR.SYNC.DEFER_BLOCKING 0x0 ;  /* 0x0000000000007b1d */ /* 0x000fe20000010000 */
[----:B------:R-:W-:Y:S01]  /*1c40*/  IMAD R0, R9, 0x200, R0 ;  /* 0x0000020009007824 */ /* 0x000fe200078e0200 */
[----:B------:R-:W-:Y:S01]  /*1c50*/  ISETP.GE.AND P1, PT, R133, c[0x0][0x1d4], PT ;  /* 0x0000750085007a0c */ /* 0x000fe20003f26270 */
[C---:B------:R-:W-:Y:S01]  /*1c60*/  IMAD.SHL.U32 R232, R2.reuse, 0x2, RZ ;  /* 0x0000000202e87824 */ /* 0x040fe200078e00ff */
[----:B------:R-:W-:Y:S01]  /*1c70*/  LEA R240, R2, 0x100, 0x1 ;  /* 0x0000010002f07811 */ /* 0x000fe200078e08ff */
[----:B------:R-:W-:Y:S01]  /*1c80*/  IMAD.SHL.U32 R134, R0, 0x2, RZ ;  /* 0x0000000200867824 */ /* 0x000fe200078e00ff */
[----:B------:R-:W-:Y:S02]  /*1c90*/  SEL R0, R7, 0xffffffe0, !P2 ;  /* 0xffffffe007007807 */ /* 0x000fe40005000000 */
[----:B------:R-:W-:Y:S01]  /*1ca0*/  SEL R3, R6, 0xfffffff0, !P0 ;  /* 0xfffffff006037807 */ /* 0x000fe20004000000 */
[--C-:B------:R-:W-:Y:S01]  /*1cb0*/  IMAD R236, R5, 0x2, R240.reuse ;  /* 0x0000000205ec7824 */ /* 0x100fe200078e02f0 */
[----:B------:R-:W-:Y:S01]  /*1cc0*/  ISETP.LT.OR P0, PT, R21, 0x1, P1 ;  /* 0x000000011500780c */ /* 0x000fe20000f01670 */
[C---:B------:R-:W-:Y:S01]  /*1cd0*/  IMAD R240, R0.reuse, 0x2, R240 ;  /* 0x0000000200f07824 */ /* 0x040fe200078e02f0 */
[----:B------:R-:W-:Y:S01]  /*1ce0*/  ISETP.GE.AND P1, PT, R57, c[0x0][0x1d4], PT ;  /* 0x0000750039007a0c */ /* 0x000fe20003f26270 */
[----:B------:R-:W-:Y:S01]  /*1cf0*/  IMAD R244, R0, 0x2, R236 ;  /* 0x0000000200f47824 */ /* 0x000fe200078e02ec */
[----:B------:R-:W-:Y:S01]  /*1d00*/  ISETP.GE.AND P2, PT, R58, c[0x0][0x1d4], PT ;  /* 0x000075003a007a0c */ /* 0x000fe20003f46270 */
[----:B------:R-:W-:Y:S01]  /*1d10*/  IMAD R6, R3, 0x2, R134 ;  /* 0x0000000203067824 */ /* 0x000fe200078e0286 */
[----:B------:R-:W-:Y:S04]  /*1d20*/  LDSM.16.M88.4 R168, [R232+0x100] ;  /* 0x00010000e8a8783b */ /* 0x000fe80000000200 */
[----:B------:R-:W-:Y:S04]  /*1d30*/  LDSM.16.M88.4 R200, [R232+0x4100] ;  /* 0x00410000e8c8783b */ /* 0x000fe80000000200 */
[----:B------:R-:W-:Y:S04]  /*1d40*/  LDSM.16.M88.4 R216, [R232+0x8100] ;  /* 0x00810000e8d8783b */ /* 0x000fe80000000200 */
[----:B------:R-:W-:Y:S04]  /*1d50*/  LDSM.16.M88.4 R172, [R236] ;  /* 0x00000000ecac783b */ /* 0x000fe80000000200 */
        /* <DEDUP_REMOVED lines=8> */
[----:B------:R-:W-:Y:S04]  /*1de0*/  LDSM.16.M88.4 R232, [R232+0xc100] ;  /* 0x00c10000e8e8783b */ /* 0x000fe80000000200 */
[----:B------:R-:W-:Y:S04]  /*1df0*/  LDSM.16.M88.4 R236, [R236+0xc000] ;  /* 0x00c00000ecec783b */ /* 0x000fe80000000200 */
[----:B------:R-:W-:Y:S04]  /*1e00*/  LDSM.16.M88.4 R240, [R240+0xc000] ;  /* 0x00c00000f0f0783b */ /* 0x000fe80000000200 */
[----:B------:R-:W-:Y:S04]  /*1e10*/  LDSM.16.M88.4 R244, [R244+0xc000] ;  /* 0x00c00000f4f4783b */ /* 0x000fe80000000200 */
[----:B------:R-:W-:Y:S06]  /*1e20*/  BAR.SYNC.DEFER_BLOCKING 0x0 ;  /* 0x0000000000007b1d */ /* 0x000fec0000010000 */
[----:B------:R-:W-:-:S04]  /*1e30*/  DEPBAR.LE SB0, 0x0 ;  /* 0x000080000000791a */ /* 0x000fc80000000000 */
[----:B------:R-:W-:Y:S06]  /*1e40*/  BAR.SYNC.DEFER_BLOCKING 0x0 ;  /* 0x0000000000007b1d */ /* 0x000fec0000010000 */
[----:B------:R-:W-:Y:S04]  /*1e50*/  LDSM.16.M88.4 R44, [R6+0x10100] ;  /* 0x01010000062c783b */ /* 0x000fe80000000200 */
[----:B------:R-:W-:Y:S04]  /*1e60*/  LDSM.16.M88.4 R40, [R6+0x10900] ;  /* 0x010900000628783b */ /* 0x000fe80000000200 */
[----:B------:R-:W-:Y:S04]  /*1e70*/  LDSM.16.M88.4 R68, [R6+0x11100] ;  /* 0x011100000644783b */ /* 0x000fe80000000200 */
[----:B------:R1:W-:Y:S04]  /*1e80*/  LDSM.16.M88.4 R72, [R6+0x11900] ;  /* 0x011900000648783b */ /* 0x0003e80000000200 */
[----:B------:R-:W-:Y:S04]  /*1e90*/  LDSM.16.M88.4 R8, [R134+0x10100] ;  /* 0x010100008608783b */ /* 0x000fe80000000200 */
[----:B------:R-:W2:Y:S04]  /*1ea0*/  LDSM.16.M88.4 R36, [R134+0x10900] ;  /* 0x010900008624783b */ /* 0x000ea80000000200 */
[----:B------:R-:W3:Y:S04]  /*1eb0*/  LDSM.16.M88.4 R48, [R134+0x11100] ;  /* 0x011100008630783b */ /* 0x000ee80000000200 */
[----:B------:R-:W4:Y:S04]  /*1ec0*/  LDSM.16.M88.4 R52, [R134+0x11900] ;  /* 0x011900008634783b */ /* 0x000f280000000200 */
[----:B------:R-:W-:Y:S01]  /*1ed0*/  @!PT LDS RZ, [RZ] ;  /* 0x00000000fffff984 */ /* 0x000fe20000000800 */
[----:B------:R-:W-:Y:S01]  /*1ee0*/  @!PT LDS RZ, [RZ] ;  /* 0x00000000fffff984 */ /* 0x000fe20000000800 */
[----:B------:R-:W-:Y:S01]  /*1ef0*/  @!PT LDS RZ, [RZ] ;  /* 0x00000000fffff984 */ /* 0x000fe20000000800 */
[----:B------:R5:W-:Y:S01]  /*1f00*/  LDGSTS.E.BYPASS.LTC128B.128 [R93+0x100], [R30.64], !P0 ;  /* 0x001000001e5d7fae */ /* 0x000be2000c101d4c */
[----:B------:R-:W-:-:S02]  /*1f10*/  ISETP.LT.OR P0, PT, R21, 0x1, P1 ;  /* 0x000000011500780c */ /* 0x000fc40000f01670 */
[----:B-1----:R-:W-:-:S05]  /*1f20*/  IADD3 R6, R134, 0x10100, RZ ;  /* 0x0001010086067810 */ /* 0x002fca0007ffe0ff */
[----:B------:R-:W-:-:S05]  /*1f30*/  IMAD R84, R3, 0x2, R6 ;  /* 0x0000000203547824 */ /* 0x000fca00078e0206 */
[----:B------:R-:W-:Y:S04]  /*1f40*/  STL [R1], R84 ;  /* 0x0000005401007387 */ /* 0x000fe80000100800 */
[----:B------:R5:W-:Y:S01]  /*1f50*/  LDGSTS.E.BYPASS.LTC128B.128 [R93+0x2100], [R28.64], !P0 ;  /* 0x021000001c5d7fae */ /* 0x000be2000c101d4c */
[C---:B------:R-:W-:Y:S02]  /*1f60*/  ISETP.LT.OR P0, PT, R21.reuse, 0x1, P2 ;  /* 0x000000011500780c */ /* 0x040fe40001701670 */
[----:B------:R-:W-:Y:S01]  /*1f70*/  ISETP.GE.AND P2, PT, R56, c[0x0][0x1d4], PT ;  /* 0x0000750038007a0c */ /* 0x000fe20003f46270 */
[----:B--2---:R-:W-:Y:S10]  /*1f80*/  HMMA.16816.F32 R12, R168, R36, RZ ;  /* 0x00000024a80c723c */ /* 0x004ff400000018ff */
[----:B------:R4:W-:Y:S01]  /*1f90*/  LDGSTS.E.BYPASS.LTC128B.128 [R93+0x4100], [R22.64], !P0 ;  /* 0x04100000165d7fae */ /* 0x0009e2000c101d4c */
[----:B------:R-:W-:Y:S11]  /*1fa0*/  ISETP.LT.OR P0, PT, R21, 0x1, P2 ;  /* 0x000000011500780c */ /* 0x000ff60001701670 */
[----:B------:R-:W-:Y:S02]  /*1fb0*/  @!UPT UIADD3 URZ, URZ, URZ, URZ ;  /* 0x0000003f3f3ff290 */ /* 0x000fe4000fffe03f */
[----:B------:R1:W-:Y:S01]  /*1fc0*/  LDGSTS.E.BYPASS.LTC128B.128 [R93+0x6100], [R16.64], !P0 ;  /* 0x06100000105d7fae */ /* 0x0003e2000c101d4c */
[----:B------:R-:W-:-:S04]  /*1fd0*/  ISETP.GE.AND P0, PT, R133, c[0x0][0x1d4], PT ;  /* 0x0000750085007a0c */ /* 0x000fc80003f06270 */
[C---:B------:R-:W-:Y:S01]  /*1fe0*/  ISETP.LT.OR P0, PT, R21.reuse, 0x21, P0 ;  /* 0x000000211500780c */ /* 0x040fe20000701670 */
[----:B------:R-:W-:Y:S08]  /*1ff0*/  HMMA.16816.F32 R60, R172, R40, R12 ;  /* 0x00000028ac3c723c */ /* 0x000ff0000000180c */
[----:B---3--:R-:W-:Y:S04]  /*2000*/  HMMA.16816.F32 R12, R168, R48, RZ ;  /* 0x00000030a80c723c */ /* 0x008fe800000018ff */
[----:B------:R2:W-:Y:S01]  /*2010*/  LDGSTS.E.BYPASS.LTC128B.128 [R93+0x1100], [R26.64], !P0 ;  /* 0x011000001a5d7fae */ /* 0x0005e2000c101d4c */
[----:B------:R-:W-:-:S02]  /*2020*/  ISETP.LT.OR P0, PT, R21, 0x21, P1 ;  /* 0x000000211500780c */ /* 0x000fc40000f01670 */
[----:B------:R-:W-:-:S04]  /*2030*/  ISETP.GE.AND P1, PT, R58, c[0x0][0x1d4], PT ;  /* 0x000075003a007a0c */ /* 0x000fc80003f26270 */
[----:B------:R-:W-:-:S07]  /*2040*/  ISETP.LT.OR P1, PT, R21, 0x21, P1 ;  /* 0x000000211500780c */ /* 0x000fce0000f21670 */
[----:B------:R2:W-:Y:S01]  /*2050*/  LDGSTS.E.BYPASS.LTC128B.128 [R93+0x3100], [R24.64], !P0 ;  /* 0x03100000185d7fae */ /* 0x0005e2000c101d4c */
[----:B------:R-:W-:Y:S02]  /*2060*/  LOP3.LUT P0, RZ, R19, 0x4, RZ, 0xc0, !PT ;  /* 0x0000000413ff7812 */ /* 0x000fe4000780c0ff */
[C---:B-1----:R-:W-:Y:S02]  /*2070*/  HMMA.16816.F32 R16, R168.reuse, R10, RZ ;  /* 0x0000000aa810723c */ /* 0x042fe400000018ff */
[----:B------:R-:W-:Y:S01]  /*2080*/  SEL R2, R7, 0xffffffe0, !P0 ;  /* 0xffffffe007027807 */ /* 0x000fe20004000000 */
[----:B------:R1:W-:Y:S01]  /*2090*/  LDGSTS.E.BYPASS.LTC128B.128 [R93+0x5100], [R34.64], !P1 ;  /* 0x05100000225d7fae */ /* 0x0003e2000c901d4c */
[----:B------:R-:W-:Y:S02]  /*20a0*/  ISETP.LT.OR P0, PT, R21, 0x21, P2 ;  /* 0x000000211500780c */ /* 0x000fe40001701670 */
[----:B------:R-:W-:Y:S01]  /*20b0*/  ISETP.GT.AND P1, PT, R98, 0x3f, PT ;  /* 0x0000003f6200780c */ /* 0x000fe20003f24270 */
[C---:B------:R-:W-:Y:S01]  /*20c0*/  IMAD R251, R2.reuse, 0x2, R134 ;  /* 0x0000000202fb7824 */ /* 0x040fe200078e0286 */
[----:B----4-:R-:W-:Y:S01]  /*20d0*/  HMMA.16816.F32 R20, R168, R52, RZ ;  /* 0x00000034a814723c */ /* 0x010fe200000018ff */
[----:B------:R-:W-:Y:S01]  /*20e0*/  IMAD R252, R2, 0x2, R84 ;  /* 0x0000000202fc7824 */ /* 0x000fe200078e0254 */
[----:B------:R-:W-:-:S05]  /*20f0*/  IADD3 R2, R93, 0x100, RZ ;  /* 0x000001005d027810 */ /* 0x000fca0007ffe0ff */
[----:B------:R-:W-:Y:S01]  /*2100*/  STL [R1+0x10], R2 ;  /* 0x0000100201007387 */ /* 0x000fe20000100800 */
[----:B------:R-:W-:Y:S03]  /*2110*/  HMMA.16816.F32 R12, R172, R68, R12 ;  /* 0x00000044ac0c723c */ /* 0x000fe6000000180c */
[----:B------:R1:W-:Y:S01]  /*2120*/  LDGSTS.E.BYPASS.LTC128B.128 [R93+0x7100], [R32.64], !P0 ;  /* 0x07100000205d7fae */ /* 0x0003e2000c101d4c */
[----:B------:R-:W-:-:S03]  /*2130*/  PLOP3.LUT P0, PT, PT, PT, UP0, 0x80, 0x0 ;  /* 0x000000000000781c */ /* 0x000fc60003f0f008 */
[----:B------:R-:W-:Y:S01]  /*2140*/  LDSM.16.M88.4 R80, [R252+0x1800] ;  /* 0x00180000fc50783b */ /* 0x000fe20000000200 */
[C---:B--2---:R-:W-:Y:S03]  /*2150*/  HMMA.16816.F32 R24, R168.reuse, R8, RZ ;  /* 0x00000008a818723c */ /* 0x044fe600000018ff */
[----:B------:R-:W-:Y:S04]  /*2160*/  LDSM.16.M88.4 R76, [R134+0x13900] ;  /* 0x01390000864c783b */ /* 0x000fe80000000200 */
[----:B------:R-:W-:Y:S01]  /*2170*/  LDSM.16.M88.4 R88, [R251+0x17900] ;  /* 0x01790000fb58783b */ /* 0x000fe20000000200 */
[----:B------:R-:W-:Y:S03]  /*2180*/  HMMA.16816.F32 R8, R168, R38, RZ ;  /* 0x00000026a808723c */ /* 0x000fe600000018ff */
[----:B------:R-:W-:Y:S04]  /*2190*/  LDSM.16.M88.4 R36, [R251+0x11100] ;  /* 0x01110000fb24783b */ /* 0x000fe80000000200 */
[----:B------:R-:W0:Y:S01]  /*21a0*/  LDGDEPBAR ;  /* 0x00000000000079af */ /* 0x000e220000000000 */
[C---:B------:R-:W-:Y:S03]  /*21b0*/  HMMA.16816.F32 R64, R172.reuse, R46, R16 ;  /* 0x0000002eac40723c */ /* 0x040fe60000001810 */
[----:B------:R-:W-:Y:S04]  /*21c0*/  LDSM.16.M88.4 R16, [R251+0x10900] ;  /* 0x01090000fb10783b */ /* 0x000fe80000000200 */
[----:B-1----:R-:W1:Y:S01]  /*21d0*/  LDSM.16.M88.4 R32, [R251+0x10100] ;  /* 0x01010000fb20783b */ /* 0x002e620000000200 */
[C---:B-----5:R-:W-:Y:S03]  /*21e0*/  HMMA.16816.F32 R28, R172.reuse, R44, R24 ;  /* 0x0000002cac1c723c */ /* 0x060fe60000001818 */
[----:B------:R-:W-:Y:S05]  /*21f0*/  LDSM.16.M88.4 R44, [R252] ;  /* 0x00000000fc2c783b */ /* 0x000fea0000000200 */
[----:B------:R-:W-:Y:S08]  /*2200*/  HMMA.16816.F32 R56, R172, R42, R8 ;  /* 0x0000002aac38723c */ /* 0x000ff00000001808 */
[C---:B------:R-:W-:Y:S01]  /*2210*/  HMMA.16816.F32 R8, R168.reuse, R50, RZ ;  /* 0x00000032a808723c */ /* 0x040fe200000018ff */
[----:B------:R-:W2:Y:S07]  /*2220*/  LDSM.16.M88.4 R48, [R251+0x11900] ;  /* 0x01190000fb30783b */ /* 0x000eae0000000200 */
[----:B------:R-:W-:Y:S01]  /*2230*/  HMMA.16816.F32 R24, R168, R54, RZ ;  /* 0x00000036a818723c */ /* 0x000fe200000018ff */
[----:B------:R-:W-:Y:S07]  /*2240*/  LDSM.16.M88.4 R52, [R134+0x12900] ;  /* 0x012900008634783b */ /* 0x000fee0000000200 */
[C---:B------:R-:W-:Y:S08]  /*2250*/  HMMA.16816.F32 R20, R172.reuse, R72, R20 ;  /* 0x00000048ac14723c */ /* 0x040ff00000001814 */
[C---:B------:R-:W-:Y:S01]  /*2260*/  HMMA.16816.F32 R8, R172.reuse, R70, R8 ;  /* 0x00000046ac08723c */ /* 0x040fe20000001808 */
[----:B------:R-:W-:Y:S07]  /*2270*/  LDSM.16.M88.4 R68, [R252+0x800] ;  /* 0x00080000fc44783b */ /* 0x000fee0000000200 */
[----:B------:R-:W-:Y:S01]  /*2280*/  HMMA.16816.F32 R24, R172, R74, R24 ;  /* 0x0000004aac18723c */ /* 0x000fe20000001818 */
[----:B------:R-:W3:Y:S07]  /*2290*/  LDSM.16.M88.4 R72, [R252+0x1000] ;  /* 0x00100000fc48783b */ /* 0x000eee0000000200 */
[C---:B-1----:R-:W-:Y:S08]  /*22a0*/  HMMA.16816.F32 R28, R192.reuse, R32, R28 ;  /* 0x00000020c01c723c */ /* 0x042ff0000000181c */
[C---:B------:R-:W-:Y:S01]  /*22b0*/  HMMA.16816.F32 R32, R192.reuse, R34, R64 ;  /* 0x00000022c020723c */ /* 0x040fe20000001840 */
[----:B------:R-:W-:Y:S07]  /*22c0*/  LDSM.16.M88.4 R64, [R134+0x13100] ;  /* 0x013100008640783b */ /* 0x000fee0000000200 */
[C---:B------:R-:W-:Y:S08]  /*22d0*/  HMMA.16816.F32 R12, R192.reuse, R36, R12 ;  /* 0x00000024c00c723c */ /* 0x040ff0000000180c */
[C---:B------:R-:W-:Y:S08]  /*22e0*/  HMMA.16816.F32 R8, R192.reuse, R38, R8 ;  /* 0x00000026c008723c */ /* 0x040ff00000001808 */
[C---:B------:R-:W-:Y:S01]  /*22f0*/  HMMA.16816.F32 R40, R192.reuse, R16, R60 ;  /* 0x00000010c028723c */ /* 0x040fe2000000183c */
[----:B------:R-:W-:Y:S07]  /*2300*/  LDSM.16.M88.4 R60, [R84+0x2800] ;  /* 0x00280000543c783b */ /* 0x000fee0000000200 */
[C---:B------:R-:W-:Y:S01]  /*2310*/  HMMA.16816.F32 R56, R192.reuse, R18, R56 ;  /* 0x00000012c038723c */ /* 0x040fe20000001838 */
[----:B------:R-:W-:Y:S07]  /*2320*/  LDSM.16.M88.4 R16, [R84+0x2000] ;  /* 0x002000005410783b */ /* 0x000fee0000000200 */
[C---:B--2---:R-:W-:Y:S08]  /*2330*/  HMMA.16816.F32 R20, R192.reuse, R48, R20 ;  /* 0x00000030c014723c */ /* 0x044ff00000001814 */
[----:B------:R-:W-:Y:S01]  /*2340*/  HMMA.16816.F32 R24, R192, R50, R24 ;  /* 0x00000032c018723c */ /* 0x000fe20000001818 */
[----:B------:R-:W1:Y:S07]  /*2350*/  LDSM.16.M88.4 R48, [R134+0x12100] ;  /* 0x012100008630783b */ /* 0x000e6e0000000200 */
[C---:B------:R-:W-:Y:S08]  /*2360*/  HMMA.16816.F32 R28, R196.reuse, R44, R28 ;  /* 0x0000002cc41c723c */ /* 0x040ff0000000181c */
[C---:B------:R-:W-:Y:S01]  /*2370*/  HMMA.16816.F32 R32, R196.reuse, R46, R32 ;  /* 0x0000002ec420723c */ /* 0x040fe20000001820 */
[----:B------:R-:W-:Y:S07]  /*2380*/  LDSM.16.M88.4 R44, [R251+0x12900] ;  /* 0x01290000fb2c783b */ /* 0x000fee0000000200 */
[C---:B---3--:R-:W-:Y:S08]  /*2390*/  HMMA.16816.F32 R12, R196.reuse, R72, R12 ;  /* 0x00000048c40c723c */ /* 0x048ff0000000180c */
[C---:B------:R-:W-:Y:S01]  /*23a0*/  HMMA.16816.F32 R8, R196.reuse, R74, R8 ;  /* 0x0000004ac408723c */ /* 0x040fe20000001808 */
[----:B------:R-:W-:Y:S07]  /*23b0*/  LDSM.16.M88.4 R72, [R251+0x13900] ;  /* 0x01390000fb48783b */ /* 0x000fee0000000200 */
[C---:B------:R-:W-:Y:S01]  /*23c0*/  HMMA.16816.F32 R36, R196.reuse, R68, R40 ;  /* 0x00000044c424723c */ /* 0x040fe20000001828 */
[----:B------:R-:W-:Y:S07]  /*23d0*/  LDSM.16.M88.4 R40, [R251+0x12100] ;  /* 0x01210000fb28783b */ /* 0x000fee0000000200 */
[C---:B------:R-:W-:Y:S01]  /*23e0*/  HMMA.16816.F32 R56, R196.reuse, R70, R56 ;  /* 0x00000046c438723c */ /* 0x040fe20000001838 */
[----:B------:R-:W2:Y:S07]  /*23f0*/  LDSM.16.M88.4 R68, [R84+0x3000] ;  /* 0x003000005444783b */ /* 0x000eae0000000200 */
[C---:B------:R-:W-:Y:S08]  /*2400*/  HMMA.16816.F32 R20, R196.reuse, R80, R20 ;  /* 0x00000050c414723c */ /* 0x040ff00000001814 */
[----:B------:R-:W-:Y:S01]  /*2410*/  HMMA.16816.F32 R24, R196, R82, R24 ;  /* 0x00000052c418723c */ /* 0x000fe20000001818 */
[----:B------:R-:W3:Y:S07]  /*2420*/  LDSM.16.M88.4 R80, [R84+0x3800] ;  /* 0x003800005450783b */ /* 0x000eee0000000200 */
[C---:B-1----:R-:W-:Y:S08]  /*2430*/  HMMA.16816.F32 R28, R200.reuse, R48, R28 ;  /* 0x00000030c81c723c */ /* 0x042ff0000000181c */
[C---:B------:R-:W-:Y:S01]  /*2440*/  HMMA.16816.F32 R32, R200.reuse, R50, R32 ;  /* 0x00000032c820723c */ /* 0x040fe20000001820 */
[----:B------:R-:W1:Y:S07]  /*2450*/  LDSM.16.M88.4 R48, [R251+0x13100] ;  /* 0x01310000fb30783b */ /* 0x000e6e0000000200 */
[C---:B------:R-:W-:Y:S08]  /*2460*/  HMMA.16816.F32 R12, R200.reuse, R64, R12 ;  /* 0x00000040c80c723c */ /* 0x040ff0000000180c */
[C---:B------:R-:W-:Y:S01]  /*2470*/  HMMA.16816.F32 R8, R200.reuse, R66, R8 ;  /* 0x00000042c808723c */ /* 0x040fe20000001808 */
[----:B------:R-:W-:Y:S07]  /*2480*/  LDSM.16.M88.4 R64, [R252+0x3000] ;  /* 0x00300000fc40783b */ /* 0x000fee0000000200 */
[C---:B------:R-:W-:Y:S08]  /*2490*/  HMMA.16816.F32 R36, R200.reuse, R52, R36 ;  /* 0x00000034c824723c */ /* 0x040ff00000001824 */
[C---:B------:R-:W-:Y:S01]  /*24a0*/  HMMA.16816.F32 R56, R200.reuse, R54, R56 ;  /* 0x00000036c838723c */ /* 0x040fe20000001838 */
[----:B------:R-:W-:Y:S07]  /*24b0*/  LDSM.16.M88.4 R52, [R252+0x2800] ;  /* 0x00280000fc34783b */ /* 0x000fee0000000200 */
[C---:B------:R-:W-:Y:S08]  /*24c0*/  HMMA.16816.F32 R20, R200.reuse, R76, R20 ;  /* 0x0000004cc814723c */ /* 0x040ff00000001814 */
[----:B------:R-:W-:Y:S01]  /*24d0*/  HMMA.16816.F32 R24, R200, R78, R24 ;  /* 0x0000004ec818723c */ /* 0x000fe20000001818 */
[----:B------:R-:W-:Y:S07]  /*24e0*/  LDSM.16.M88.4 R76, [R84+0x5800] ;  /* 0x00580000544c783b */ /* 0x000fee0000000200 */
[C---:B------:R-:W-:Y:S08]  /*24f0*/  HMMA.16816.F32 R28, R204.reuse, R16, R28 ;  /* 0x00000010cc1c723c */ /* 0x040ff0000000181c */
[C---:B------:R-:W-:Y:S01]  /*2500*/  HMMA.16816.F32 R32, R204.reuse, R18, R32 ;  /* 0x00000012cc20723c */ /* 0x040fe20000001820 */
[----:B------:R-:W4:Y:S07]  /*2510*/  LDSM.16.M88.4 R16, [R252+0x2000] ;  /* 0x00200000fc10783b */ /* 0x000f2e0000000200 */
[C---:B--2---:R-:W-:Y:S08]  /*2520*/  HMMA.16816.F32 R12, R204.reuse, R68, R12 ;  /* 0x00000044cc0c723c */ /* 0x044ff0000000180c */
[C---:B------:R-:W-:Y:S01]  /*2530*/  HMMA.16816.F32 R8, R204.reuse, R70, R8 ;  /* 0x00000046cc08723c */ /* 0x040fe20000001808 */
[----:B------:R-:W2:Y:S07]  /*2540*/  LDSM.16.M88.4 R68, [R252+0x3800] ;  /* 0x00380000fc44783b */ /* 0x000eae0000000200 */
[C---:B------:R-:W-:Y:S08]  /*2550*/  HMMA.16816.F32 R36, R204.reuse, R60, R36 ;  /* 0x0000003ccc24723c */ /* 0x040ff00000001824 */
[C---:B------:R-:W-:Y:S01]  /*2560*/  HMMA.16816.F32 R56, R204.reuse, R62, R56 ;  /* 0x0000003ecc38723c */ /* 0x040fe20000001838 */
[----:B------:R-:W-:Y:S07]  /*2570*/  LDSM.16.M88.4 R60, [R134+0x15100] ;  /* 0x01510000863c783b */ /* 0x000fee0000000200 */
[C---:B---3--:R-:W-:Y:S08]  /*2580*/  HMMA.16816.F32 R20, R204.reuse, R80, R20 ;  /* 0x00000050cc14723c */ /* 0x048ff00000001814 */
[----:B------:R-:W-:Y:S01]  /*2590*/  HMMA.16816.F32 R24, R204, R82, R24 ;  /* 0x00000052cc18723c */ /* 0x000fe20000001818 */
[----:B------:R-:W-:Y:S07]  /*25a0*/  LDSM.16.M88.4 R80, [R251+0x16900] ;  /* 0x01690000fb50783b */ /* 0x000fee0000000200 */
[C---:B------:R-:W-:Y:S08]  /*25b0*/  HMMA.16816.F32 R28, R208.reuse, R40, R28 ;  /* 0x00000028d01c723c */ /* 0x040ff0000000181c */
[C---:B------:R-:W-:Y:S01]  /*25c0*/  HMMA.16816.F32 R32, R208.reuse, R42, R32 ;  /* 0x0000002ad020723c */ /* 0x040fe20000001820 */
[----:B------:R-:W-:Y:S07]  /*25d0*/  LDSM.16.M88.4 R40, [R84+0x4000] ;  /* 0x004000005428783b */ /* 0x000fee0000000200 */
[C---:B-1----:R-:W-:Y:S08]  /*25e0*/  HMMA.16816.F32 R12, R208.reuse, R48, R12 ;  /* 0x00000030d00c723c */ /* 0x042ff0000000180c */
[C---:B------:R-:W-:Y:S01]  /*25f0*/  HMMA.16816.F32 R8, R208.reuse, R50, R8 ;  /* 0x00000032d008723c */ /* 0x040fe20000001808 */
[----:B------:R-:W-:Y:S07]  /*2600*/  LDSM.16.M88.4 R48, [R134+0x14900] ;  /* 0x014900008630783b */ /* 0x000fee0000000200 */
[C---:B------:R-:W-:Y:S08]  /*2610*/  HMMA.16816.F32 R36, R208.reuse, R44, R36 ;  /* 0x0000002cd024723c */ /* 0x040ff00000001824 */
[C---:B------:R-:W-:Y:S01]  /*2620*/  HMMA.16816.F32 R56, R208.reuse, R46, R56 ;  /* 0x0000002ed038723c */ /* 0x040fe20000001838 */
[----:B------:R-:W1:Y:S07]  /*2630*/  LDSM.16.M88.4 R44, [R134+0x14100] ;  /* 0x01410000862c783b */ /* 0x000e6e0000000200 */
[C---:B------:R-:W-:Y:S08]  /*2640*/  HMMA.16816.F32 R20, R208.reuse, R72, R20 ;  /* 0x00000048d014723c */ /* 0x040ff00000001814 */
[----:B------:R-:W-:Y:S01]  /*2650*/  HMMA.16816.F32 R24, R208, R74, R24 ;  /* 0x0000004ad018723c */ /* 0x000fe20000001818 */
[----:B------:R-:W3:Y:S07]  /*2660*/  LDSM.16.M88.4 R72, [R134+0x15900] ;  /* 0x015900008648783b */ /* 0x000eee0000000200 */
[C---:B----4-:R-:W-:Y:S08]  /*2670*/  HMMA.16816.F32 R28, R212.reuse, R16, R28 ;  /* 0x00000010d41c723c */ /* 0x050ff0000000181c */
[C---:B------:R-:W-:Y:S08]  /*2680*/  HMMA.16816.F32 R32, R212.reuse, R18, R32 ;  /* 0x00000012d420723c */ /* 0x040ff00000001820 */
[C---:B------:R-:W-:Y:S08]  /*2690*/  HMMA.16816.F32 R12, R212.reuse, R64, R12 ;  /* 0x00000040d40c723c */ /* 0x040ff0000000180c */
[C---:B------:R-:W-:Y:S01]  /*26a0*/  HMMA.16816.F32 R8, R212.reuse, R66, R8 ;  /* 0x00000042d408723c */ /* 0x040fe20000001808 */
[----:B------:R-:W-:Y:S07]  /*26b0*/  LDSM.16.M88.4 R64, [R251+0x15100] ;  /* 0x01510000fb40783b */ /* 0x000fee0000000200 */
[C---:B------:R-:W-:Y:S08]  /*26c0*/  HMMA.16816.F32 R36, R212.reuse, R52, R36 ;  /* 0x00000034d424723c */ /* 0x040ff00000001824 */
[C---:B------:R-:W-:Y:S01]  /*26d0*/  HMMA.16816.F32 R56, R212.reuse, R54, R56 ;  /* 0x00000036d438723c */ /* 0x040fe20000001838 */
[----:B------:R-:W-:Y:S07]  /*26e0*/  LDSM.16.M88.4 R52, [R84+0x4800] ;  /* 0x004800005434783b */ /* 0x000fee0000000200 */
[C---:B--2---:R-:W-:Y:S08]  /*26f0*/  HMMA.16816.F32 R20, R212.reuse, R68, R20 ;  /* 0x00000044d414723c */ /* 0x044ff00000001814 */
[----:B------:R-:W-:Y:S01]  /*2700*/  HMMA.16816.F32 R24, R212, R70, R24 ;  /* 0x00000046d418723c */ /* 0x000fe20000001818 */
[----:B------:R-:W2:Y:S07]  /*2710*/  LDSM.16.M88.4 R68, [R84+0x5000] ;  /* 0x005000005444783b */ /* 0x000eae0000000200 */
        /* <DEDUP_REMOVED lines=8> */
[----:B------:R-:W4:Y:S07]  /*27a0*/  LDSM.16.M88.4 R48, [R251+0x14900] ;  /* 0x01490000fb30783b */ /* 0x000f2e0000000200 */
[C---:B---3--:R-:W-:Y:S08]  /*27b0*/  HMMA.16816.F32 R8, R216.reuse, R72, R20 ;  /* 0x00000048d808723c */ /* 0x048ff00000001814 */
[----:B------:R-:W-:Y:S01]  /*27c0*/  HMMA.16816.F32 R24, R216, R74, R24 ;  /* 0x0000004ad818723c */ /* 0x000fe20000001818 */
[----:B------:R-:W3:Y:S07]  /*27d0*/  LDSM.16.M88.4 R72, [R251+0x15900] ;  /* 0x01590000fb48783b */ /* 0x000eee0000000200 */
[C---:B------:R-:W-:Y:S08]  /*27e0*/  HMMA.16816.F32 R28, R220.reuse, R40, R28 ;  /* 0x00000028dc1c723c */ /* 0x040ff0000000181c */
[C---:B------:R-:W-:Y:S01]  /*27f0*/  HMMA.16816.F32 R32, R220.reuse, R42, R32 ;  /* 0x0000002adc20723c */ /* 0x040fe20000001820 */
[----:B------:R-:W5:Y:S07]  /*2800*/  LDSM.16.M88.4 R40, [R252+0x4000] ;  /* 0x00400000fc28783b */ /* 0x000f6e0000000200 */
[C---:B--2---:R-:W-:Y:S08]  /*2810*/  HMMA.16816.F32 R20, R220.reuse, R68, R16 ;  /* 0x00000044dc14723c */ /* 0x044ff00000001810 */
[C---:B------:R-:W-:Y:S01]  /*2820*/  HMMA.16816.F32 R16, R220.reuse, R70, R12 ;  /* 0x00000046dc10723c */ /* 0x040fe2000000180c */
[----:B------:R-:W2:Y:S07]  /*2830*/  LDSM.16.M88.4 R68, [R252+0x5000] ;  /* 0x00500000fc44783b */ /* 0x000eae0000000200 */
[C---:B------:R-:W-:Y:S08]  /*2840*/  HMMA.16816.F32 R36, R220.reuse, R52, R36 ;  /* 0x00000034dc24723c */ /* 0x040ff00000001824 */
[C---:B------:R-:W-:Y:S01]  /*2850*/  HMMA.16816.F32 R56, R220.reuse, R54, R56 ;  /* 0x00000036dc38723c */ /* 0x040fe20000001838 */
[----:B------:R-:W-:Y:S07]  /*2860*/  LDSM.16.M88.4 R52, [R134+0x16900] ;  /* 0x016900008634783b */ /* 0x000fee0000000200 */
[C---:B------:R-:W-:Y:S08]  /*2870*/  HMMA.16816.F32 R12, R220.reuse, R76, R8 ;  /* 0x0000004cdc0c723c */ /* 0x040ff00000001808 */
[----:B------:R-:W-:Y:S01]  /*2880*/  HMMA.16816.F32 R8, R220, R78, R24 ;  /* 0x0000004edc08723c */ /* 0x000fe20000001818 */
[----:B------:R-:W2:Y:S07]  /*2890*/  LDSM.16.M88.4 R76, [R252+0x5800] ;  /* 0x00580000fc4c783b */ /* 0x000eae0000000200 */
[C---:B-1----:R-:W-:Y:S08]  /*28a0*/  HMMA.16816.F32 R28, R224.reuse, R44, R28 ;  /* 0x0000002ce01c723c */ /* 0x042ff0000000181c */
[C---:B------:R-:W-:Y:S01]  /*28b0*/  HMMA.16816.F32 R32, R224.reuse, R46, R32 ;  /* 0x0000002ee020723c */ /* 0x040fe20000001820 */
[----:B------:R-:W1:Y:S07]  /*28c0*/  LDSM.16.M88.4 R44, [R134+0x16100] ;  /* 0x01610000862c783b */ /* 0x000e6e0000000200 */
[C---:B------:R-:W-:Y:S08]  /*28d0*/  HMMA.16816.F32 R24, R224.reuse, R64, R20 ;  /* 0x00000040e018723c */ /* 0x040ff00000001814 */
[C---:B------:R-:W-:Y:S01]  /*28e0*/  HMMA.16816.F32 R20, R224.reuse, R66, R16 ;  /* 0x00000042e014723c */ /* 0x040fe20000001810 */
[----:B------:R-:W1:Y:S07]  /*28f0*/  LDSM.16.M88.4 R64, [R134+0x17100] ;  /* 0x017100008640783b */ /* 0x000e6e0000000200 */
[C---:B----4-:R-:W-:Y:S08]  /*2900*/  HMMA.16816.F32 R36, R224.reuse, R48, R36 ;  /* 0x00000030e024723c */ /* 0x050ff00000001824 */
[C---:B------:R-:W-:Y:S01]  /*2910*/  HMMA.16816.F32 R56, R224.reuse, R50, R56 ;  /* 0x00000032e038723c */ /* 0x040fe20000001838 */
[----:B------:R-:W-:Y:S07]  /*2920*/  LDSM.16.M88.4 R48, [R84+0x6800] ;  /* 0x006800005430783b */ /* 0x000fee0000000200 */
[C---:B---3--:R-:W-:Y:S08]  /*2930*/  HMMA.16816.F32 R16, R224.reuse, R72, R12 ;  /* 0x00000048e010723c */ /* 0x048ff0000000180c */
[----:B------:R-:W-:Y:S01]  /*2940*/  HMMA.16816.F32 R12, R224, R74, R8 ;  /* 0x0000004ae00c723c */ /* 0x000fe20000001808 */
[----:B------:R-:W3:Y:S07]  /*2950*/  LDSM.16.M88.4 R72, [R134+0x17900] ;  /* 0x017900008648783b */ /* 0x000eee0000000200 */
[C---:B-----5:R-:W-:Y:S08]  /*2960*/  HMMA.16816.F32 R8, R228.reuse, R40, R28 ;  /* 0x00000028e408723c */ /* 0x060ff0000000181c */
[C---:B------:R-:W-:Y:S01]  /*2970*/  HMMA.16816.F32 R32, R228.reuse, R42, R32 ;  /* 0x0000002ae420723c */ /* 0x040fe20000001820 */
[----:B------:R-:W4:Y:S07]  /*2980*/  LDSM.16.M88.4 R40, [R84+0x6000] ;  /* 0x006000005428783b */ /* 0x000f2e0000000200 */
[C---:B--2---:R-:W-:Y:S08]  /*2990*/  HMMA.16816.F32 R28, R228.reuse, R68, R24 ;  /* 0x00000044e41c723c */ /* 0x044ff00000001818 */
[C---:B------:R-:W-:Y:S01]  /*29a0*/  HMMA.16816.F32 R24, R228.reuse, R70, R20 ;  /* 0x00000046e418723c */ /* 0x040fe20000001814 */
[----:B------:R-:W-:Y:S07]  /*29b0*/  LDSM.16.M88.4 R68, [R84+0x7800] ;  /* 0x007800005444783b */ /* 0x000fee0000000200 */
[C---:B------:R-:W-:Y:S08]  /*29c0*/  HMMA.16816.F32 R36, R228.reuse, R60, R36 ;  /* 0x0000003ce424723c */ /* 0x040ff00000001824 */
[C---:B------:R-:W-:Y:S01]  /*29d0*/  HMMA.16816.F32 R56, R228.reuse, R62, R56 ;  /* 0x0000003ee438723c */ /* 0x040fe20000001838 */
[----:B------:R-:W2:Y:S04]  /*29e0*/  LDSM.16.M88.4 R60, [R84+0x7000] ;  /* 0x00700000543c783b */ /* 0x000ea80000000200 */
[----:B------:R-:W-:Y:S03]  /*29f0*/  LDSM.16.M88.4 R84, [R251+0x17100] ;  /* 0x01710000fb54783b */ /* 0x000fe60000000200 */
[C---:B------:R-:W-:Y:S08]  /*2a00*/  HMMA.16816.F32 R20, R228.reuse, R76, R16 ;  /* 0x0000004ce414723c */ /* 0x040ff00000001810 */
[----:B------:R-:W-:Y:S01]  /*2a10*/  HMMA.16816.F32 R16, R228, R78, R12 ;  /* 0x0000004ee410723c */ /* 0x000fe2000000180c */
[----:B------:R-:W5:Y:S07]  /*2a20*/  LDSM.16.M88.4 R76, [R251+0x16100] ;  /* 0x01610000fb4c783b */ /* 0x000f6e0000000200 */
[C---:B-1----:R-:W-:Y:S08]  /*2a30*/  HMMA.16816.F32 R12, R232.reuse, R44, R8 ;  /* 0x0000002ce80c723c */ /* 0x042ff00000001808 */
[C---:B------:R-:W-:Y:S08]  /*2a40*/  HMMA.16816.F32 R8, R232.reuse, R46, R32 ;  /* 0x0000002ee808723c */ /* 0x040ff00000001820 */
[C---:B------:R-:W-:Y:S08]  /*2a50*/  HMMA.16816.F32 R32, R232.reuse, R64, R28 ;  /* 0x00000040e820723c */ /* 0x040ff0000000181c */
[C---:B------:R-:W-:Y:S01]  /*2a60*/  HMMA.16816.F32 R28, R232.reuse, R66, R24 ;  /* 0x00000042e81c723c */ /* 0x040fe20000001818 */
[----:B------:R-:W-:Y:S07]  /*2a70*/  LDSM.16.M88.4 R64, [R252+0x7000] ;  /* 0x00700000fc40783b */ /* 0x000fee0000000200 */
[C---:B------:R-:W-:Y:S08]  /*2a80*/  HMMA.16816.F32 R36, R232.reuse, R52, R36 ;  /* 0x00000034e824723c */ /* 0x040ff00000001824 */
[C---:B------:R-:W-:Y:S08]  /*2a90*/  HMMA.16816.F32 R56, R232.reuse, R54, R56 ;  /* 0x00000036e838723c */ /* 0x040ff00000001838 */
[C---:B---3--:R-:W-:Y:S08]  /*2aa0*/  HMMA.16816.F32 R24, R232.reuse, R72, R20 ;  /* 0x00000048e818723c */ /* 0x048ff00000001814 */
[----:B------:R-:W-:Y:S01]  /*2ab0*/  HMMA.16816.F32 R20, R232, R74, R16 ;  /* 0x0000004ae814723c */ /* 0x000fe20000001810 */
[----:B------:R-:W1:Y:S07]  /*2ac0*/  LDSM.16.M88.4 R72, [R252+0x6000] ;  /* 0x00600000fc48783b */ /* 0x000e6e0000000200 */
[C---:B----4-:R-:W-:Y:S08]  /*2ad0*/  HMMA.16816.F32 R16, R236.reuse, R40, R12 ;  /* 0x00000028ec10723c */ /* 0x050ff0000000180c */
[C---:B------:R-:W-:Y:S08]  /*2ae0*/  HMMA.16816.F32 R12, R236.reuse, R42, R8 ;  /* 0x0000002aec0c723c */ /* 0x040ff00000001808 */
[C---:B------:R-:W-:Y:S08]  /*2af0*/  HMMA.16816.F32 R8, R236.reuse, R48, R36 ;  /* 0x00000030ec08723c */ /* 0x040ff00000001824 */
[C---:B------:R-:W-:Y:S08]  /*2b00*/  HMMA.16816.F32 R56, R236.reuse, R50, R56 ;  /* 0x00000032ec38723c */ /* 0x040ff00000001838 */
[C---:B--2---:R-:W-:Y:S08]  /*2b10*/  HMMA.16816.F32 R52, R236.reuse, R60, R32 ;  /* 0x0000003cec34723c */ /* 0x044ff00000001820 */
[C---:B------:R-:W-:Y:S08]  /*2b20*/  HMMA.16816.F32 R44, R236.reuse, R68, R24 ;  /* 0x00000044ec2c723c */ /* 0x040ff00000001818 */
[C---:B------:R-:W-:Y:S01]  /*2b30*/  HMMA.16816.F32 R48, R236.reuse, R62, R28 ;  /* 0x0000003eec30723c */ /* 0x040fe2000000181c */
[----:B------:R-:W-:Y:S07]  /*2b40*/  LDSM.16.M88.4 R60, [R252+0x7800] ;  /* 0x00780000fc3c783b */ /* 0x000fee0000000200 */
[----:B------:R-:W-:Y:S01]  /*2b50*/  HMMA.16816.F32 R40, R236, R70, R20 ;  /* 0x00000046ec28723c */ /* 0x000fe20000001814 */
[----:B------:R-:W2:Y:S01]  /*2b60*/  LDSM.16.M88.4 R68, [R252+0x6800] ;  /* 0x00680000fc44783b */ /* 0x000ea20000000200 */
[----:B------:R-:W-:-:S06]  /*2b70*/  DEPBAR.LE SB0, 0x0 ;  /* 0x000080000000791a */ /* 0x000fcc0000000000 */
[C---:B-----5:R-:W-:Y:S08]  /*2b80*/  HMMA.16816.F32 R36, R240.reuse, R76, R16 ;  /* 0x0000004cf024723c */ /* 0x060ff00000001810 */
[C---:B------:R-:W-:Y:S08]  /*2b90*/  HMMA.16816.F32 R32, R240.reuse, R78, R12 ;  /* 0x0000004ef020723c */ /* 0x040ff0000000180c */
[C---:B------:R-:W-:Y:S08]  /*2ba0*/  HMMA.16816.F32 R28, R240.reuse, R80, R8 ;  /* 0x00000050f01c723c */ /* 0x040ff00000001808 */
[C---:B------:R-:W-:Y:S08]  /*2bb0*/  HMMA.16816.F32 R20, R240.reuse, R84, R52 ;  /* 0x00000054f014723c */ /* 0x040ff00000001834 */
[C---:B------:R-:W-:Y:S08]  /*2bc0*/  HMMA.16816.F32 R12, R240.reuse, R88, R44 ;  /* 0x00000058f00c723c */ /* 0x040ff0000000182c */
[C---:B------:R-:W-:Y:S08]  /*2bd0*/  HMMA.16816.F32 R24, R240.reuse, R82, R56 ;  /* 0x00000052f018723c */ /* 0x040ff00000001838 */
[C---:B------:R-:W-:Y:S08]  /*2be0*/  HMMA.16816.F32 R16, R240.reuse, R86, R48 ;  /* 0x00000056f010723c */ /* 0x040ff00000001830 */
[----:B------:R-:W-:Y:S08]  /*2bf0*/  HMMA.16816.F32 R8, R240, R90, R40 ;  /* 0x0000005af008723c */ /* 0x000ff00000001828 */
[C---:B-1----:R-:W-:Y:S08]  /*2c00*/  HMMA.16816.F32 R44, R244.reuse, R72, R36 ;  /* 0x00000048f42c723c */ /* 0x042ff00000001824 */
[C---:B------:R-:W-:Y:S08]  /*2c10*/  HMMA.16816.F32 R72, R244.reuse, R74, R32 ;  /* 0x0000004af448723c */ /* 0x040ff00000001820 */
[C---:B--2---:R-:W-:Y:S08]  /*2c20*/  HMMA.16816.F32 R40, R244.reuse, R68, R28 ;  /* 0x00000044f428723c */ /* 0x044ff0000000181c */
[C---:B------:R-:W-:Y:S08]  /*2c30*/  HMMA.16816.F32 R36, R244.reuse, R64, R20 ;  /* 0x00000040f424723c */ /* 0x040ff00000001814 */
[C---:B------:R-:W-:Y:S08]  /*2c40*/  HMMA.16816.F32 R32, R244.reuse, R60, R12 ;  /* 0x0000003cf420723c */ /* 0x040ff0000000180c */
[C---:B------:R-:W-:Y:S08]  /*2c50*/  HMMA.16816.F32 R68, R244.reuse, R70, R24 ;  /* 0x00000046f444723c */ /* 0x040ff00000001818 */
[C---:B------:R-:W-:Y:S08]  /*2c60*/  HMMA.16816.F32 R64, R244.reuse, R66, R16 ;  /* 0x00000042f440723c */ /* 0x040ff00000001810 */
[----:B------:R-:W-:Y:S01]  /*2c70*/  HMMA.16816.F32 R60, R244, R62, R8 ;  /* 0x0000003ef43c723c */ /* 0x000fe20000001808 */
[----:B------:R-:W-:Y:S06]  /*2c80*/  BAR.SYNC.DEFER_BLOCKING 0x0 ;  /* 0x0000000000007b1d */ /* 0x000fec0000010000 */
[----:B------:R-:W-:Y:S05]  /*2c90*/  @!P0 BRA `(.L_x_4) ;  /* 0x0000052000008947 */ /* 0x000fea0003800000 */
[----:B------:R-:W-:Y:S01]  /*2ca0*/  ULEA UR6, UR6, UR9, 0x6 ;  /* 0x0000000906067291 */ /* 0x000fe2000f8e303f */
[----:B------:R-:W-:Y:S01]  /*2cb0*/  ISETP.NE.AND P2, PT, R99, 0x1, PT ;  /* 0x000000016300780c */ /* 0x000fe20003f45270 */
[----:B------:R-:W-:-:S04]  /*2cc0*/  IMAD.MOV.U32 R9, RZ, RZ, RZ ;  /* 0x000000ffff097224 */ /* 0x000fc800078e00ff */
[----:B------:R-:W-:-:S05]  /*2cd0*/  IMAD.U32 R3, RZ, RZ, UR6 ;  /* 0x00000006ff037e24 */ /* 0x000fca000f8e00ff */
[----:B------:R-:W-:-:S05]  /*2ce0*/  IADD3 R3, R3, -0x40, R98 ;  /* 0xffffffc003037810 */ /* 0x000fca0007ffe062 */
[----:B------:R-:W-:-:S04]  /*2cf0*/  @P2 IMAD.HI.U32 R6, R3, c[0x0][0x2bc], RZ ;  /* 0x0000af0003062a27 */ /* 0x000fc800078e00ff */
[----:B------:R-:W-:Y:S01]  /*2d00*/  IMAD.MOV.U32 R2, RZ, RZ, R3 ;  /* 0x000000ffff027224 */ /* 0x000fe200078e0003 */
[----:B------:R-:W-:-:S04]  /*2d10*/  @P2 SHF.R.U32.HI R2, RZ, c[0x0][0x2c0], R6 ;  /* 0x0000b000ff022a19 */ /* 0x000fc80000011606 */
[----:B------:R-:W-:-:S04]  /*2d20*/  @!P1 IADD3 R7, P0, R2, UR16, RZ ;  /* 0x0000001002079c10 */ /* 0x000fc8000ff1e0ff */
[----:B------:R-:W-:Y:S02]  /*2d30*/  @!P1 LEA.HI.X.SX32 R8, R2, UR14, 0x1, P0 ;  /* 0x0000000e02089c11 */ /* 0x000fe400080f0eff */
[----:B------:R-:W-:-:S04]  /*2d40*/  @!P1 LEA R6, P0, R7, c[0x0][0x2a0], 0x2 ;  /* 0x0000a80007069a11 */ /* 0x000fc800078010ff */
[----:B------:R-:W-:-:S05]  /*2d50*/  @!P1 LEA.HI.X R7, R7, c[0x0][0x2a4], R8, 0x2, P0 ;  /* 0x0000a90007079a11 */ /* 0x000fca00000f1408 */
[----:B------:R1:W2:Y:S01]  /*2d60*/  @!P1 LDG.E R9, [R6.64] ;  /* 0x0000000c06099981 */ /* 0x0002a2000c1e1900 */
[----:B------:R-:W-:Y:S01]  /*2d70*/  IMAD.MOV R2, RZ, RZ, -R2 ;  /* 0x000000ffff027224 */ /* 0x000fe200078e0a02 */
[----:B------:R-:W-:Y:S01]  /*2d80*/  SEL R28, RZ, 0x10, P6 ;  /* 0x00000010ff1c7807 */ /* 0x000fe20003000000 */
[----:B------:R-:W-:Y:S01]  /*2d90*/  IMAD.SHL.U32 R11, R133, 0x2, RZ ;  /* 0x00000002850b7824 */ /* 0x000fe200078e00ff */
[----:B------:R-:W-:Y:S01]  /*2da0*/  SEL R27, RZ, 0x10, P5 ;  /* 0x00000010ff1b7807 */ /* 0x000fe20002800000 */
[----:B------:R-:W-:Y:S01]  /*2db0*/  IMAD R10, R2, c[0x0][0x2b8], R3 ;  /* 0x0000ae00020a7a24 */ /* 0x000fe200078e0203 */
[----:B------:R-:W-:Y:S01]  /*2dc0*/  IADD3 R8, -R28, 0x10, RZ ;  /* 0x000000101c087810 */ /* 0x000fe20007ffe1ff */
[----:B------:R-:W-:Y:S01]  /*2dd0*/  IMAD.SHL.U32 R20, R178, 0x2, RZ ;  /* 0x00000002b2147824 */ /* 0x000fe200078e00ff */
[----:B------:R-:W-:Y:S01]  /*2de0*/  SEL R26, RZ, 0x10, P4 ;  /* 0x00000010ff1a7807 */ /* 0x000fe20002000000 */
[----:B------:R-:W-:Y:S01]  /*2df0*/  IMAD.SHL.U32 R22, R177, 0x2, RZ ;  /* 0x00000002b1167824 */ /* 0x000fe200078e00ff */
[----:B------:R-:W-:Y:S01]  /*2e00*/  SHF.R.S32.HI R2, RZ, 0x1f, R10 ;  /* 0x0000001fff027819 */ /* 0x000fe2000001140a */
[----:B------:R3:W-:Y:S01]  /*2e10*/  STL [R1+0xc], R10 ;  /* 0x00000c0a01007387 */ /* 0x0007e20000100800 */
[----:B------:R-:W-:-:S02]  /*2e20*/  LOP3.LUT R8, R8, 0xf, RZ, 0xc0, !PT ;  /* 0x0000000f08087812 */ /* 0x000fc400078ec0ff */
[----:B------:R-:W-:Y:S02]  /*2e30*/  SHF.L.U64.HI R21, R176, 0x1, R96 ;  /* 0x00000001b0157819 */ /* 0x000fe40000010260 */
[----:B------:R-:W-:Y:S02]  /*2e40*/  SEL R25, RZ, 0x10, P3 ;  /* 0x00000010ff197807 */ /* 0x000fe40001800000 */
[----:B------:R-:W-:Y:S02]  /*2e50*/  SHF.L.U64.HI R23, R178, 0x1, R95 ;  /* 0x00000001b2177819 */ /* 0x000fe4000001025f */
[----:B------:R-:W-:Y:S01]  /*2e60*/  SHF.L.U64.HI R24, R177, 0x1, R94 ;  /* 0x00000001b1187819 */ /* 0x000fe2000001025e */
[----:B-1----:R-:W-:Y:S02]  /*2e70*/  IMAD R6, R2, c[0x0][0x1e0], RZ ;  /* 0x0000780002067a24 */ /* 0x002fe400078e02ff */
[----:B------:R-:W-:-:S04]  /*2e80*/  IMAD.WIDE.U32 R2, R10, c[0x0][0x1e0], RZ ;  /* 0x000078000a027a25 */ /* 0x000fc800078e00ff */
[----:B------:R-:W-:-:S04]  /*2e90*/  IMAD R6, R10, c[0x0][0x1e4], R6 ;  /* 0x000079000a067a24 */ /* 0x000fc800078e0206 */
[----:B------:R-:W-:Y:S01]  /*2ea0*/  IMAD.IADD R3, R3, 0x1, R6 ;  /* 0x0000000103037824 */ /* 0x000fe200078e0206 */
[----:B---3--:R-:W-:-:S04]  /*2eb0*/  IADD3 R10, -R27, 0x10, RZ ;  /* 0x000000101b0a7810 */ /* 0x008fc80007ffe1ff */
[----:B------:R-:W-:Y:S02]  /*2ec0*/  LOP3.LUT R10, R10, 0xf, RZ, 0xc0, !PT ;  /* 0x0000000f0a0a7812 */ /* 0x000fe400078ec0ff */
[----:B--2---:R-:W-:Y:S01]  /*2ed0*/  SHF.R.S32.HI R6, RZ, 0x1f, R9 ;  /* 0x0000001fff067819 */ /* 0x004fe20000011409 */
[----:B------:R-:W-:Y:S01]  /*2ee0*/  IMAD.WIDE.U32 R2, R9, c[0x0][0x1f0], R2 ;  /* 0x00007c0009027a25 */ /* 0x000fe200078e0002 */
[----:B------:R1:W-:Y:S03]  /*2ef0*/  STL [R1+0x8], R9 ;  /* 0x0000080901007387 */ /* 0x0003e60000100800 */
[----:B------:R-:W-:Y:S01]  /*2f00*/  IMAD R6, R6, c[0x0][0x1f0], RZ ;  /* 0x00007c0006067a24 */ /* 0x000fe200078e02ff */
[----:B------:R-:W-:-:S03]  /*2f10*/  IADD3 R2, P0, R2, UR20, RZ ;  /* 0x0000001402027c10 */ /* 0x000fc6000ff1e0ff */
[----:B------:R-:W-:-:S05]  /*2f20*/  IMAD R6, R9, c[0x0][0x1f4], R6 ;  /* 0x00007d0009067a24 */ /* 0x000fca00078e0206 */
[----:B------:R-:W-:Y:S02]  /*2f30*/  IADD3.X R3, R3, UR18, R6, P0, !PT ;  /* 0x0000001203037c10 */ /* 0x000fe400087fe406 */
[----:B------:R-:W-:-:S04]  /*2f40*/  LEA R7, P0, R2, c[0x0][0x1c8], 0x1 ;  /* 0x0000720002077a11 */ /* 0x000fc800078008ff */
[----:B------:R-:W-:Y:S02]  /*2f50*/  LEA.HI.X R6, R2, c[0x0][0x1cc], R3, 0x1, P0 ;  /* 0x0000730002067a11 */ /* 0x000fe400000f0c03 */
[----:B------:R-:W2:Y:S04]  /*2f60*/  SHFL.IDX PT, R2, R7, 0x1, 0x181f ;  /* 0x00381f0007027f89 */ /* 0x000ea800000e0000 */
[----:B------:R-:W3:Y:S01]  /*2f70*/  SHFL.IDX PT, R3, R6, 0x1, 0x181f ;  /* 0x00381f0006037f89 */ /* 0x000ee200000e0000 */
[----:B-1----:R-:W-:Y:S02]  /*2f80*/  SHF.L.U64.HI R9, R133, 0x1, R97 ;  /* 0x0000000185097819 */ /* 0x002fe40000010261 */
[----:B--2---:R-:W-:Y:S01]  /*2f90*/  IADD3 R18, P2, P0, R8, R2, R11 ;  /* 0x0000000208127210 */ /* 0x004fe2000785e00b */
[----:B------:R-:W-:-:S03]  /*2fa0*/  IMAD.SHL.U32 R8, R176, 0x2, RZ ;  /* 0x00000002b0087824 */ /* 0x000fc600078e00ff */
[-C--:B---3--:R-:W-:Y:S02]  /*2fb0*/  IADD3.X R19, RZ, R3.reuse, R9, P2, P0 ;  /* 0x00000003ff137210 */ /* 0x088fe400017e0409 */
[----:B------:R-:W-:Y:S02]  /*2fc0*/  IADD3 R16, P2, P0, R10, R2, R8 ;  /* 0x000000020a107210 */ /* 0x000fe4000785e008 */
[----:B------:R-:W-:Y:S02]  /*2fd0*/  IADD3 R10, -R26, 0x10, RZ ;  /* 0x000000101a0a7810 */ /* 0x000fe40007ffe1ff */
[----:B------:R-:W-:Y:S02]  /*2fe0*/  IADD3.X R17, RZ, R3, R21, P2, P0 ;  /* 0x00000003ff117210 */ /* 0x000fe400017e0415 */
[----:B------:R-:W-:-:S04]  /*2ff0*/  LOP3.LUT R10, R10, 0xf, RZ, 0xc0, !PT ;  /* 0x0000000f0a0a7812 */ /* 0x000fc800078ec0ff */
[----:B------:R-:W-:Y:S02]  /*3000*/  IADD3 R14, P2, P0, R10, R2, R20 ;  /* 0x000000020a0e7210 */ /* 0x000fe4000785e014 */
[----:B------:R-:W-:Y:S02]  /*3010*/  IADD3 R10, -R25, 0x10, RZ ;  /* 0x00000010190a7810 */ /* 0x000fe40007ffe1ff */
[----:B------:R-:W-:Y:S02]  /*3020*/  IADD3.X R15, RZ, R3, R23, P2, P0 ;  /* 0x00000003ff0f7210 */ /* 0x000fe400017e0417 */
[----:B------:R-:W-:-:S04]  /*3030*/  LOP3.LUT R10, R10, 0xf, RZ, 0xc0, !PT ;  /* 0x0000000f0a0a7812 */ /* 0x000fc800078ec0ff */
[----:B------:R-:W-:Y:S02]  /*3040*/  IADD3 R12, P2, P0, R10, R2, R22 ;  /* 0x000000020a0c7210 */ /* 0x000fe4000785e016 */
[----:B------:R-:W1:Y:S02]  /*3050*/  SHFL.IDX PT, R2, R7, RZ, 0x181f ;  /* 0x00181fff07027589 */ /* 0x000e6400000e0000 */
[----:B------:R-:W-:Y:S02]  /*3060*/  IADD3.X R13, RZ, R3, R24, P2, P0 ;  /* 0x00000003ff0d7210 */ /* 0x000fe400017e0418 */
[----:B------:R-:W2:Y:S01]  /*3070*/  SHFL.IDX PT, R3, R6, RZ, 0x181f ;  /* 0x00181fff06037589 */ /* 0x000ea200000e0000 */
[----:B-1----:R-:W-:-:S05]  /*3080*/  IADD3 R10, P0, R2, R11, RZ ;  /* 0x0000000b020a7210 */ /* 0x002fca0007f1e0ff */
[----:B--2---:R-:W-:Y:S01]  /*3090*/  IMAD.X R11, R3, 0x1, R9, P0 ;  /* 0x00000001030b7824 */ /* 0x004fe200000e0609 */
[----:B------:R-:W-:-:S04]  /*30a0*/  IADD3 R8, P0, R2, R8, RZ ;  /* 0x0000000802087210 */ /* 0x000fc80007f1e0ff */
[----:B------:R1:W-:Y:S01]  /*30b0*/  LDGSTS.E.BYPASS.LTC128B.128 [R93+0x10100], [R10.64], !P6 ;  /* 0x101000000a5d7fae */ /* 0x0003e2000f101d4c */
[----:B------:R-:W-:Y:S01]  /*30c0*/  IMAD.X R9, R3, 0x1, R21, P0 ;  /* 0x0000000103097824 */ /* 0x000fe200000e0615 */
[----:B------:R-:W-:-:S04]  /*30d0*/  IADD3 R6, P0, R2, R20, RZ ;  /* 0x0000001402067210 */ /* 0x000fc80007f1e0ff */
[----:B------:R1:W-:Y:S01]  /*30e0*/  LDGSTS.E.BYPASS.LTC128B.128 [R93+0x12100], [R8.64], !P5 ;  /* 0x12100000085d7fae */ /* 0x0003e2000e901d4c */
[----:B------:R-:W-:Y:S01]  /*30f0*/  IMAD.X R7, R3, 0x1, R23, P0 ;  /* 0x0000000103077824 */ /* 0x000fe200000e0617 */
[----:B------:R-:W-:-:S04]  /*3100*/  IADD3 R2, P0, R2, R22, RZ ;  /* 0x0000001602027210 */ /* 0x000fc80007f1e0ff */
[----:B------:R1:W-:Y:S01]  /*3110*/  LDGSTS.E.BYPASS.LTC128B.128 [R93+0x14100], [R6.64], !P4 ;  /* 0x14100000065d7fae */ /* 0x0003e2000e101d4c */
[----:B------:R-:W-:Y:S01]  /*3120*/  IMAD.X R3, R3, 0x1, R24, P0 ;  /* 0x0000000103037824 */ /* 0x000fe200000e0618 */
[----:B------:R-:W-:-:S04]  /*3130*/  ISETP.NE.U32.AND P0, PT, R28, RZ, PT ;  /* 0x000000ff1c00720c */ /* 0x000fc80003f05070 */
[----:B------:R1:W-:Y:S09]  /*3140*/  LDGSTS.E.BYPASS.LTC128B.128 [R93+0x16100], [R2.64], !P3 ;  /* 0x16100000025d7fae */ /* 0x0003f2000d901d4c */
[----:B------:R1:W-:Y:S01]  /*3150*/  LDGSTS.E.BYPASS.LTC128B.128.ZFILL [R93+0x11100], [R18.64], P0 ;  /* 0x11100000125d7fae */ /* 0x0003e20008141d4c */
[----:B------:R-:W-:-:S13]  /*3160*/  ISETP.NE.U32.AND P0, PT, R27, RZ, PT ;  /* 0x000000ff1b00720c */ /* 0x000fda0003f05070 */
[----:B------:R1:W-:Y:S01]  /*3170*/  LDGSTS.E.BYPASS.LTC128B.128.ZFILL [R93+0x13100], [R16.64], P0 ;  /* 0x13100000105d7fae */ /* 0x0003e20008141d4c */
[----:B------:R-:W-:-:S13]  /*3180*/  ISETP.NE.U32.AND P0, PT, R26, RZ, PT ;  /* 0x000000ff1a00720c */ /* 0x000fda0003f05070 */
[----:B------:R1:W-:Y:S01]  /*3190*/  LDGSTS.E.BYPASS.LTC128B.128.ZFILL [R93+0x15100], [R14.64], P0 ;  /* 0x151000000e5d7fae */ /* 0x0003e20008141d4c */
[----:B------:R-:W-:-:S13]  /*31a0*/  ISETP.NE.U32.AND P0, PT, R25, RZ, PT ;  /* 0x000000ff1900720c */ /* 0x000fda0003f05070 */
[----:B------:R1:W-:Y:S02]  /*31b0*/  LDGSTS.E.BYPASS.LTC128B.128.ZFILL [R93+0x17100], [R12.64], P0 ;  /* 0x171000000c5d7fae */ /* 0x0003e40008141d4c */
.L_x_4:
[----:B-1----:R-:W-:Y:S01]  /*31c0*/  LOP3.LUT R2, R92, 0xffffffe0, RZ, 0xc0, !PT ;  /* 0xffffffe05c027812 */ /* 0x002fe200078ec0ff */
[----:B------:R-:W-:Y:S01]  /*31d0*/  IMAD.U32 R6, RZ, RZ, UR10 ;  /* 0x0000000aff067e24 */ /* 0x000fe2000f8e00ff */
[----:B------:R-:W-:Y:S01]  /*31e0*/  STL [R1+0x48], R168 ;  /* 0x000048a801007387 */ /* 0x000fe20000100800 */
[----:B------:R-:W-:Y:S02]  /*31f0*/  IMAD.SHL.U32 R135, R4, 0x2, RZ ;  /* 0x0000000204877824 */ /* 0x000fe400078e00ff */
[----:B------:R-:W-:Y:S01]  /*3200*/  IMAD.IADD R2, R132, 0x1, -R2 ;  /* 0x0000000184027824 */ /* 0x000fe200078e0a02 */
[----:B------:R-:W-:Y:S01]  /*3210*/  STL [R1+0x44], R134 ;  /* 0x0000448601007387 */ /* 0x000fe20000100800 */
[----:B------:R-:W-:Y:S01]  /*3220*/  IMAD R248, R5, 0x2, R135 ;  /* 0x0000000205f87824 */ /* 0x000fe200078e0287 */
[C---:B------:R-:W-:Y:S02]  /*3230*/  LEA R250, R0.reuse, R135, 0x1 ;  /* 0x0000008700fa7211 */ /* 0x040fe400078e08ff */
[----:B------:R-:W-:Y:S01]  /*3240*/  SHF.R.S32.HI R3, RZ, 0x1f, R2 ;  /* 0x0000001fff037819 */ /* 0x000fe20000011402 */
[----:B------:R-:W-:Y:S01]  /*3250*/  LDSM.16.MT88.4 R24, [R135+0x100] ;  /* 0x000100008718783b */ /* 0x000fe20000004200 */
[----:B------:R-:W-:-:S02]  /*3260*/  IMAD R249, R0, 0x2, R248 ;  /* 0x0000000200f97824 */ /* 0x000fc400078e02f8 */
[----:B------:R-:W-:Y:S01]  /*3270*/  LEA.HI R3, R3, R2, RZ, 0x2 ;  /* 0x0000000203037211 */ /* 0x000fe200078f10ff */
[----:B------:R-:W-:Y:S03]  /*3280*/  LDSM.16.MT88.4 R28, [R135+0x900] ;  /* 0x00090000871c783b */ /* 0x000fe60000004200 */
[----:B------:R-:W-:Y:S01]  /*3290*/  LOP3.LUT R3, R3, 0x7ffffffc, RZ, 0xc0, !PT ;  /* 0x7ffffffc03037812 */ /* 0x000fe200078ec0ff */
[----:B------:R-:W-:Y:S03]  /*32a0*/  LDSM.16.MT88.4 R48, [R250+0x100] ;  /* 0x00010000fa30783b */ /* 0x000fe60000004200 */
[----:B------:R-:W-:Y:S01]  /*32b0*/  IADD3 R2, R2, -R3, RZ ;  /* 0x8000000302027210 */ /* 0x000fe20007ffe0ff */
[----:B------:R-:W-:Y:S04]  /*32c0*/  LDSM.16.MT88.4 R52, [R248+0x900] ;  /* 0x00090000f834783b */ /* 0x000fe80000004200 */
[----:B------:R-:W-:Y:S01]  /*32d0*/  IMAD R2, R2, -0x2, R6 ;  /* 0xfffffffe02027824 */ /* 0x000fe200078e0206 */
[----:B------:R-:W-:Y:S04]  /*32e0*/  LDSM.16.MT88.4 R76, [R249+0x2100] ;  /* 0x00210000f94c783b */ /* 0x000fe80000004200 */
[----:B------:R-:W-:Y:S01]  /*32f0*/  ISETP.GT.AND P0, PT, R2, RZ, PT ;  /* 0x000000ff0200720c */ /* 0x000fe20003f04270 */
[----:B------:R-:W-:Y:S03]  /*3300*/  LDSM.16.MT88.4 R80, [R249+0x2900] ;  /* 0x00290000f950783b */ /* 0x000fe60000004200 */
[----:B------:R-:W-:Y:S01]  /*3310*/  FSEL R15, R46, -INF , P0 ;  /* 0xff8000002e0f7808 */ /* 0x000fe20000000000 */
[----:B------:R-:W-:Y:S01]  /*3320*/  STL [R1+0x40], R133 ;  /* 0x0000408501007387 */ /* 0x000fe20000100800 */
[----:B------:R-:W-:-:S02]  /*3330*/  FSEL R10, R44, -INF , P0 ;  /* 0xff8000002c0a7808 */ /* 0x000fc40000000000 */
[C---:B------:R-:W-:Y:S01]  /*3340*/  ISETP.GT.AND P0, PT, R2.reuse, 0x1, PT ;  /* 0x000000010200780c */ /* 0x040fe20003f04270 */
[----:B------:R-:W0:Y:S03]  /*3350*/  LDGDEPBAR ;  /* 0x00000000000079af */ /* 0x000e260000000000 */
[----:B------:R-:W-:Y:S02]  /*3360*/  FSEL R16, R47, -INF , P0 ;  /* 0xff8000002f107808 */ /* 0x000fe40000000000 */
[----:B------:R-:W-:Y:S02]  /*3370*/  FSEL R9, R45, -INF , P0 ;  /* 0xff8000002d097808 */ /* 0x000fe40000000000 */
[----:B------:R-:W-:Y:S01]  /*3380*/  ISETP.GT.AND P0, PT, R2, 0x8, PT ;  /* 0x000000080200780c */ /* 0x000fe20003f04270 */
[----:B------:R-:W-:Y:S01]  /*3390*/  LDSM.16.MT88.4 R44, [R250+0x900] ;  /* 0x00090000fa2c783b */ /* 0x000fe20000004200 */
[----:B------:R-:W-:-:S02]  /*33a0*/  FMNMX.FTZ R3, R10, R9, !PT ;  /* 0x000000090a037209 */ /* 0x000fc40007810000 */
[----:B------:R-:W-:Y:S02]  /*33b0*/  FSEL R17, R74, -INF , P0 ;  /* 0xff8000004a117808 */ /* 0x000fe40000000000 */
[----:B------:R-:W-:Y:S02]  /*33c0*/  FSEL R8, R72, -INF , P0 ;  /* 0xff80000048087808 */ /* 0x000fe40000000000 */
[----:B------:R-:W-:Y:S02]  /*33d0*/  ISETP.GT.AND P0, PT, R2, 0x9, PT ;  /* 0x000000090200780c */ /* 0x000fe40003f04270 */
[----:B------:R-:W-:Y:S02]  /*33e0*/  FMNMX.FTZ R3, R8, R3, !PT ;  /* 0x0000000308037209 */ /* 0x000fe40007810000 */
[----:B------:R-:W-:Y:S02]  /*33f0*/  FSEL R18, R75, -INF , P0 ;  /* 0xff8000004b127808 */ /* 0x000fe40000000000 */
[----:B------:R-:W-:-:S02]  /*3400*/  FSEL R7, R73, -INF , P0 ;  /* 0xff80000049077808 */ /* 0x000fc40000000000 */
[----:B------:R-:W-:Y:S01]  /*3410*/  ISETP.GT.AND P0, PT, R2, 0x10, PT ;  /* 0x000000100200780c */ /* 0x000fe20003f04270 */
[----:B------:R-:W-:Y:S01]  /*3420*/  LDSM.16.MT88.4 R72, [R249+0x900] ;  /* 0x00090000f948783b */ /* 0x000fe20000004200 */
[----:B------:R-:W-:Y:S02]  /*3430*/  FMNMX.FTZ R3, R7, R3, !PT ;  /* 0x0000000307037209 */ /* 0x000fe40007810000 */
[----:B------:R-:W-:Y:S02]  /*3440*/  FSEL R19, R42, -INF , P0 ;  /* 0xff8000002a137808 */ /* 0x000fe40000000000 */
[----:B------:R-:W-:Y:S02]  /*3450*/  FSEL R6, R40, -INF , P0 ;  /* 0xff80000028067808 */ /* 0x000fe40000000000 */
[----:B------:R-:W-:Y:S02]  /*3460*/  ISETP.GT.AND P0, PT, R2, 0x11, PT ;  /* 0x000000110200780c */ /* 0x000fe40003f04270 */
[----:B------:R-:W-:-:S02]  /*3470*/  FMNMX.FTZ R3, R6, R3, !PT ;  /* 0x0000000306037209 */ /* 0x000fc40007810000 */
[----:B------:R-:W-:Y:S02]  /*3480*/  FSEL R20, R43, -INF , P0 ;  /* 0xff8000002b147808 */ /* 0x000fe40000000000 */
[----:B------:R-:W-:Y:S02]  /*3490*/  FSEL R13, R41, -INF , P0 ;  /* 0xff800000290d7808 */ /* 0x000fe40000000000 */
[----:B------:R-:W-:Y:S02]  /*34a0*/  ISETP.GT.AND P0, PT, R2, 0x18, PT ;  /* 0x000000180200780c */ /* 0x000fe40003f04270 */
[----:B------:R-:W-:Y:S02]  /*34b0*/  FMNMX.FTZ R3, R13, R3, !PT ;  /* 0x000000030d037209 */ /* 0x000fe40007810000 */
[----:B------:R-:W-:Y:S02]  /*34c0*/  FSEL R22, R70, -INF , P0 ;  /* 0xff80000046167808 */ /* 0x000fe40000000000 */
[----:B------:R-:W-:-:S02]  /*34d0*/  FSEL R11, R68, -INF , P0 ;  /* 0xff800000440b7808 */ /* 0x000fc40000000000 */
[C---:B------:R-:W-:Y:S02]  /*34e0*/  ISETP.GT.AND P0, PT, R2.reuse, 0x19, PT ;  /* 0x000000190200780c */ /* 0x040fe40003f04270 */
[----:B------:R-:W-:Y:S02]  /*34f0*/  FMNMX.FTZ R3, R11, R3, !PT ;  /* 0x000000030b037209 */ /* 0x000fe40007810000 */
        /* <DEDUP_REMOVED lines=20> */
[----:B------:R-:W-:Y:S01]  /*3640*/  ISETP.GT.AND P0, PT, R2, 0x30, PT ;  /* 0x000000300200780c */ /* 0x000fe20003f04270 */
[----:B------:R-:W-:Y:S01]  /*3650*/  LDSM.16.MT88.4 R64, [R248+0x2100] ;  /* 0x00210000f840783b */ /* 0x000fe20000004200 */
[----:B------:R-:W-:Y:S02]  /*3660*/  FMNMX.FTZ R12, R15, R16, !PT ;  /* 0x000000100f0c7209 */ /* 0x000fe40007810000 */
[----:B------:R-:W-:Y:S02]  /*3670*/  FSEL R106, R34, -INF , P0 ;  /* 0xff800000226a7808 */ /* 0x000fe40000000000 */
[----:B------:R-:W-:-:S02]  /*3680*/  FSEL R93, R32, -INF , P0 ;  /* 0xff800000205d7808 */ /* 0x000fc40000000000 */
[----:B------:R-:W-:Y:S02]  /*3690*/  ISETP.GT.AND P0, PT, R2, 0x31, PT ;  /* 0x000000310200780c */ /* 0x000fe40003f04270 */
[----:B------:R-:W-:Y:S02]  /*36a0*/  FMNMX.FTZ R3, R94, R3, !PT ;  /* 0x000000035e037209 */ /* 0x000fe40007810000 */
[----:B------:R-:W-:Y:S02]  /*36b0*/  FSEL R99, R35, -INF , P0 ;  /* 0xff80000023637808 */ /* 0x000fe40000000000 */
[----:B------:R-:W-:Y:S02]  /*36c0*/  FSEL R92, R33, -INF , P0 ;  /* 0xff800000215c7808 */ /* 0x000fe40000000000 */
[----:B------:R-:W-:Y:S01]  /*36d0*/  FMNMX.FTZ R12, R17, R12, !PT ;  /* 0x0000000c110c7209 */ /* 0x000fe20007810000 */
[----:B------:R-:W-:Y:S01]  /*36e0*/  LDSM.16.MT88.4 R32, [R249+0x100] ;  /* 0x00010000f920783b */ /* 0x000fe20000004200 */
[----:B------:R-:W-:-:S02]  /*36f0*/  ISETP.GT.AND P0, PT, R2, 0x38, PT ;  /* 0x000000380200780c */ /* 0x000fc40003f04270 */
[----:B------:R-:W-:Y:S02]  /*3700*/  FMNMX.FTZ R3, R93, R3, !PT ;  /* 0x000000035d037209 */ /* 0x000fe40007810000 */
[----:B------:R-:W-:Y:S02]  /*3710*/  FMNMX.FTZ R12, R18, R12, !PT ;  /* 0x0000000c120c7209 */ /* 0x000fe40007810000 */
[----:B------:R-:W-:Y:S02]  /*3720*/  FSEL R98, R62, -INF , P0 ;  /* 0xff8000003e627808 */ /* 0x000fe40000000000 */
[----:B------:R-:W-:Y:S02]  /*3730*/  FSEL R91, R60, -INF , P0 ;  /* 0xff8000003c5b7808 */ /* 0x000fe40000000000 */
[----:B------:R-:W-:Y:S02]  /*3740*/  ISETP.GT.AND P0, PT, R2, 0x39, PT ;  /* 0x000000390200780c */ /* 0x000fe40003f04270 */
[----:B------:R-:W-:-:S02]  /*3750*/  FMNMX.FTZ R2, R92, R3, !PT ;  /* 0x000000035c027209 */ /* 0x000fc40007810000 */
[----:B------:R-:W-:Y:S02]  /*3760*/  FMNMX.FTZ R3, R19, R12, !PT ;  /* 0x0000000c13037209 */ /* 0x000fe40007810000 */
[----:B------:R-:W-:Y:S02]  /*3770*/  FSEL R89, R61, -INF , P0 ;  /* 0xff8000003d597808 */ /* 0x000fe40000000000 */
[----:B------:R-:W-:Y:S02]  /*3780*/  FMNMX.FTZ R3, R20, R3, !PT ;  /* 0x0000000314037209 */ /* 0x000fe40007810000 */
[----:B------:R-:W-:Y:S02]  /*3790*/  FMNMX.FTZ R2, R91, R2, !PT ;  /* 0x000000025b027209 */ /* 0x000fe40007810000 */
[----:B------:R-:W-:Y:S02]  /*37a0*/  FMNMX.FTZ R3, R22, R3, !PT ;  /* 0x0000000316037209 */ /* 0x000fe40007810000 */
[----:B------:R-:W-:-:S02]  /*37b0*/  FMNMX.FTZ R2, R89, R2, !PT ;  /* 0x0000000259027209 */ /* 0x000fc40007810000 */
[----:B------:R-:W-:Y:S02]  /*37c0*/  FMNMX.FTZ R3, R23, R3, !PT ;  /* 0x0000000317037209 */ /* 0x000fe40007810000 */
[----:B------:R-:W-:Y:S01]  /*37d0*/  FSEL R90, R63, -INF , P0 ;  /* 0xff8000003f5a7808 */ /* 0x000fe20000000000 */
[----:B------:R-:W1:Y:S01]  /*37e0*/  SHFL.BFLY PT, R12, R2, 0x2, 0x1f ;  /* 0x0c401f00020c7f89 */ /* 0x000e6200000e0000 */
[----:B------:R-:W-:-:S03]  /*37f0*/  FMNMX.FTZ R3, R105, R3, !PT ;  /* 0x0000000369037209 */ /* 0x000fc60007810000 */
[----:B------:R-:W-:Y:S01]  /*3800*/  LDSM.16.MT88.4 R60, [R135+0x2900] ;  /* 0x00290000873c783b */ /* 0x000fe20000004200 */
[----:B------:R-:W-:-:S04]  /*3810*/  FMNMX.FTZ R3, R104, R3, !PT ;  /* 0x0000000368037209 */ /* 0x000fc80007810000 */
[----:B------:R-:W-:-:S04]  /*3820*/  FMNMX.FTZ R3, R108, R3, !PT ;  /* 0x000000036c037209 */ /* 0x000fc80007810000 */
[----:B------:R-:W-:-:S04]  /*3830*/  FMNMX.FTZ R3, R107, R3, !PT ;  /* 0x000000036b037209 */ /* 0x000fc80007810000 */
[----:B------:R-:W-:-:S04]  /*3840*/  FMNMX.FTZ R3, R106, R3, !PT ;  /* 0x000000036a037209 */ /* 0x000fc80007810000 */
[----:B------:R-:W-:Y:S02]  /*3850*/  FMNMX.FTZ R3, R99, R3, !PT ;  /* 0x0000000363037209 */ /* 0x000fe40007810000 */
[----:B-1----:R-:W-:Y:S02]  /*3860*/  FMNMX.FTZ R2, R2, R12, !PT ;  /* 0x0000000c02027209 */ /* 0x002fe40007810000 */
[----:B------:R-:W-:-:S03]  /*3870*/  FMNMX.FTZ R3, R98, R3, !PT ;  /* 0x0000000362037209 */ /* 0x000fc60007810000 */
[----:B------:R-:W1:Y:S01]  /*3880*/  SHFL.BFLY PT, R132, R2, 0x1, 0x1f ;  /* 0x0c201f0002847f89 */ /* 0x000e6200000e0000 */
[----:B------:R-:W-:-:S05]  /*3890*/  FMNMX.FTZ R3, R90, R3, !PT ;  /* 0x000000035a037209 */ /* 0x000fca0007810000 */
[----:B------:R-:W2:Y:S01]  /*38a0*/  SHFL.BFLY PT, R21, R3, 0x2, 0x1f ;  /* 0x0c401f0003157f89 */ /* 0x000ea200000e0000 */
[----:B-1----:R-:W-:-:S04]  /*38b0*/  FMNMX.FTZ R132, R2, R132, !PT ;  /* 0x0000008402847209 */ /* 0x002fc80007810000 */
[C---:B------:R-:W-:Y:S01]  /*38c0*/  FSETP.NEU.FTZ.AND P0, PT, R132.reuse, -INF , PT ;  /* 0xff8000008400780b */ /* 0x040fe20003f1d000 */
[----:B------:R-:W-:Y:S01]  /*38d0*/  FMUL.FTZ R12, R132, c[0x0][0x2d0] ;  /* 0x0000b400840c7a20 */ /* 0x000fe20000410000 */
[----:B--2---:R-:W-:-:S04]  /*38e0*/  FMNMX.FTZ R2, R3, R21, !PT ;  /* 0x0000001503027209 */ /* 0x004fc80007810000 */
[----:B------:R-:W-:Y:S01]  /*38f0*/  FSEL R12, R12, RZ, P0 ;  /* 0x000000ff0c0c7208 */ /* 0x000fe20000000000 */
[----:B------:R-:W1:Y:S04]  /*3900*/  SHFL.BFLY PT, R3, R2, 0x1, 0x1f ;  /* 0x0c201f0002037f89 */ /* 0x000e6800000e0000 */
[--C-:B------:R-:W-:Y:S02]  /*3910*/  FFMA.FTZ R14, R14, c[0x0][0x2d0], -R12.reuse ;  /* 0x0000b4000e0e7a23 */ /* 0x100fe4000001080c */
[--C-:B------:R-:W-:Y:S02]  /*3920*/  FFMA.FTZ R13, R13, c[0x0][0x2d0], -R12.reuse ;  /* 0x0000b4000d0d7a23 */ /* 0x100fe4000001080c */
[----:B------:R-:W-:Y:S01]  /*3930*/  MUFU.EX2 R138, R14 ;  /* 0x0000000e008a7308 */ /* 0x000fe20000000800 */
[----:B------:R-:W-:-:S02]  /*3940*/  FFMA.FTZ R10, R10, c[0x0][0x2d0], -R12 ;  /* 0x0000b4000a0a7a23 */ /* 0x000fc4000001080c */
[--C-:B------:R-:W-:Y:S02]  /*3950*/  FFMA.FTZ R9, R9, c[0x0][0x2d0], -R12.reuse ;  /* 0x0000b40009097a23 */ /* 0x100fe4000001080c */
[--C-:B------:R-:W-:Y:S02]  /*3960*/  FFMA.FTZ R8, R8, c[0x0][0x2d0], -R12.reuse ;  /* 0x0000b40008087a23 */ /* 0x100fe4000001080c */
[--C-:B------:R-:W-:Y:S01]  /*3970*/  FFMA.FTZ R7, R7, c[0x0][0x2d0], -R12.reuse ;  /* 0x0000b40007077a23 */ /* 0x100fe2000001080c */
[----:B------:R-:W-:Y:S01]  /*3980*/  MUFU.EX2 R139, R13 ;  /* 0x0000000d008b7308 */ /* 0x000fe20000000800 */
[--C-:B------:R-:W-:Y:S02]  /*3990*/  FFMA.FTZ R11, R11, c[0x0][0x2d0], -R12.reuse ;  /* 0x0000b4000b0b7a23 */ /* 0x100fe4000001080c */
[----:B------:R-:W-:Y:S01]  /*39a0*/  FFMA.FTZ R6, R6, c[0x0][0x2d0], -R12 ;  /* 0x0000b40006067a23 */ /* 0x000fe2000001080c */
[----:B-1----:R-:W-:-:S04]  /*39b0*/  FMNMX.FTZ R2, R3, R2, !PT ;  /* 0x0000000203027209 */ /* 0x002fc80007810000 */
[----:B------:R-:W-:Y:S01]  /*39c0*/  MUFU.EX2 R87, R10 ;  /* 0x0000000a00577308 */ /* 0x000fe20000000800 */
[C---:B------:R-:W-:Y:S01]  /*39d0*/  FSETP.NEU.FTZ.AND P0, PT, R2.reuse, -INF , PT ;  /* 0xff8000000200780b */ /* 0x040fe20003f1d000 */
[----:B------:R-:W-:-:S06]  /*39e0*/  FMUL.FTZ R3, R2, c[0x0][0x2d0] ;  /* 0x0000b40002037a20 */ /* 0x000fcc0000410000 */
[----:B------:R-:W1:Y:S01]  /*39f0*/  MUFU.EX2 R85, R9 ;  /* 0x0000000900557308 */ /* 0x000e620000000800 */
[----:B------:R-:W-:-:S05]  /*3a00*/  FSEL R3, R3, RZ, P0 ;  /* 0x000000ff03037208 */ /* 0x000fca0000000000 */
[--C-:B------:R-:W-:Y:S02]  /*3a10*/  FFMA.FTZ R4, R17, c[0x0][0x2d0], -R3.reuse ;  /* 0x0000b40011047a23 */ /* 0x100fe40000010803 */
[--C-:B------:R-:W-:Y:S01]  /*3a20*/  FFMA.FTZ R15, R15, c[0x0][0x2d0], -R3.reuse ;  /* 0x0000b4000f0f7a23 */ /* 0x100fe20000010803 */
[----:B------:R1:W-:Y:S01]  /*3a30*/  MUFU.EX2 R86, R8 ;  /* 0x0000000800567308 */ /* 0x0003e20000000800 */
[----:B------:R-:W-:-:S07]  /*3a40*/  FFMA.FTZ R16, R16, c[0x0][0x2d0], -R3 ;  /* 0x0000b40010107a23 */ /* 0x000fce0000010803 */
[----:B------:R2:W-:Y:S08]  /*3a50*/  MUFU.EX2 R14, R4 ;  /* 0x00000004000e7308 */ /* 0x0005f00000000800 */
[----:B------:R-:W3:Y:S01]  /*3a60*/  MUFU.EX2 R88, R7 ;  /* 0x0000000700587308 */ /* 0x000ee20000000800 */
[----:B-1----:R-:W-:Y:S01]  /*3a70*/  F2FP.PACK_AB R8, R85, R87 ;  /* 0x000000575508723e */ /* 0x002fe200000000ff */
[----:B--2---:R-:W-:-:S06]  /*3a80*/  FFMA.FTZ R4, R18, c[0x0][0x2d0], -R3 ;  /* 0x0000b40012047a23 */ /* 0x004fcc0000010803 */
[----:B------:R-:W-:Y:S01]  /*3a90*/  MUFU.EX2 R15, R15 ;  /* 0x0000000f000f7308 */ /* 0x000fe20000000800 */
[----:B---3--:R-:W-:-:S07]  /*3aa0*/  F2FP.PACK_AB R10, R88, R86 ;  /* 0x00000056580a723e */ /* 0x008fce00000000ff */
[----:B------:R-:W1:Y:S08]  /*3ab0*/  MUFU.EX2 R13, R16 ;  /* 0x00000010000d7308 */ /* 0x000e700000000800 */
[----:B------:R2:W3:Y:S08]  /*3ac0*/  MUFU.EX2 R84, R4 ;  /* 0x0000000400547308 */ /* 0x0004f00000000800 */
[----:B------:R3:W4:Y:S01]  /*3ad0*/  MUFU.EX2 R145, R11 ;  /* 0x0000000b00917308 */ /* 0x0007220000000800 */
[----:B-1----:R-:W-:Y:S01]  /*3ae0*/  F2FP.PACK_AB R9, R13, R15 ;  /* 0x0000000f0d09723e */ /* 0x002fe200000000ff */
[----:B--2---:R-:W-:-:S06]  /*3af0*/  FFMA.FTZ R4, R19, c[0x0][0x2d0], -R3 ;  /* 0x0000b40013047a23 */ /* 0x004fcc0000010803 */
[----:B------:R4:W-:Y:S01]  /*3b00*/  MUFU.EX2 R144, R6 ;  /* 0x0000000600907308 */ /* 0x0009e20000000800 */
[----:B---3--:R-:W-:-:S07]  /*3b10*/  F2FP.PACK_AB R11, R84, R14 ;  /* 0x0000000e540b723e */ /* 0x008fce00000000ff */
[----:B------:R1:W-:Y:S01]  /*3b20*/  MUFU.EX2 R183, R4 ;  /* 0x0000000400b77308 */ /* 0x0003e20000000800 */
[----:B------:R-:W-:Y:S01]  /*3b30*/  HMMA.16816.F32 R16, R8, R26, RZ ;  /* 0x0000001a0810723c */ /* 0x000fe200000018ff */
[----:B----4-:R-:W-:-:S07]  /*3b40*/  F2FP.PACK_AB R6, R138, R145 ;  /* 0x000000918a06723e */ /* 0x010fce00000000ff */
[----:B------:R-:W-:Y:S01]  /*3b50*/  HMMA.16816.F32 R40, R8, R36, RZ ;  /* 0x000000240828723c */ /* 0x000fe200000018ff */
[----:B-1----:R-:W-:-:S04]  /*3b60*/  FFMA.FTZ R4, R20, c[0x0][0x2d0], -R3 ;  /* 0x0000b40014047a23 */ /* 0x002fc80000010803 */
[----:B------:R1:W2:Y:S02]  /*3b70*/  MUFU.EX2 R127, R4 ;  /* 0x00000004007f7308 */ /* 0x0002a40000000800 */
[----:B-1----:R-:W-:Y:S01]  /*3b80*/  FFMA.FTZ R4, R22, c[0x0][0x2d0], -R3 ;  /* 0x0000b40016047a23 */ /* 0x002fe20000010803 */
[----:B--2---:R-:W-:-:S05]  /*3b90*/  F2FP.PACK_AB R5, R127, R183 ;  /* 0x000000b77f05723e */ /* 0x004fca00000000ff */
[----:B------:R1:W-:Y:S02]  /*3ba0*/  MUFU.EX2 R126, R4 ;  /* 0x00000004007e7308 */ /* 0x0003e40000000800 */
[----:B-1----:R-:W-:Y:S02]  /*3bb0*/  FFMA.FTZ R4, R23, c[0x0][0x2d0], -R3 ;  /* 0x0000b40017047a23 */ /* 0x002fe40000010803 */
[C---:B------:R-:W-:Y:S04]  /*3bc0*/  HMMA.16816.F32 R20, R8.reuse, R24, RZ ;  /* 0x000000180814723c */ /* 0x040fe800000018ff */
[----:B------:R1:W2:Y:S04]  /*3bd0*/  MUFU.EX2 R125, R4 ;  /* 0x00000004007d7308 */ /* 0x0002a80000000800 */
[----:B------:R-:W-:Y:S01]  /*3be0*/  HMMA.16816.F32 R24, R8, R38, RZ ;  /* 0x000000260818723c */ /* 0x000fe200000018ff */
[----:B-1----:R-:W-:-:S02]  /*3bf0*/  F2FP.PACK_AB R4, R139, R144 ;  /* 0x000000908b04723e */ /* 0x002fc400000000ff */
[----:B--2---:R-:W-:Y:S11]  /*3c00*/  F2FP.PACK_AB R7, R125, R126 ;  /* 0x0000007e7d07723e */ /* 0x004ff600000000ff */
[----:B------:R-:W-:Y:S02]  /*3c10*/  @!UPT UIADD3 URZ, URZ, URZ, URZ ;  /* 0x0000003f3f3ff290 */ /* 0x000fe4000fffe03f */
[C---:B------:R-:W-:Y:S08]  /*3c20*/  HMMA.16816.F32 R164, R4.reuse, R28, R20 ;  /* 0x0000001c04a4723c */ /* 0x040ff00000001814 */
[----:B------:R-:W-:Y:S01]  /*3c30*/  HMMA.16816.F32 R56, R4, R30, R16 ;  /* 0x0000001e0438723c */ /* 0x000fe20000001810 */
[----:B------:R-:W1:Y:S07]  /*3c40*/  LDSM.16.MT88.4 R28, [R135+0x2100] ;  /* 0x00210000871c783b */ /* 0x000e6e0000004200 */
[C---:B------:R-:W-:Y:S08]  /*3c50*/  HMMA.16816.F32 R20, R8.reuse, R48, RZ ;  /* 0x000000300814723c */ /* 0x040ff000000018ff */
[----:B------:R-:W-:Y:S08]  /*3c60*/  HMMA.16816.F32 R16, R8, R50, RZ ;  /* 0x000000320810723c */ /* 0x000ff000000018ff */
[----:B------:R-:W-:Y:S01]  /*3c70*/  IMAD.MOV.U32 R131, RZ, RZ, R57 ;  /* 0x000000ffff837224 */ /* 0x000fe200078e0039 */
[----:B------:R-:W-:Y:S01]  /*3c80*/  MOV R130, R56 ;  /* 0x0000003800827202 */ /* 0x000fe20000000f00 */
[----:B------:R-:W-:Y:S01]  /*3c90*/  IMAD.MOV.U32 R113, RZ, RZ, R58 ;  /* 0x000000ffff717224 */ /* 0x000fe200078e003a */
[----:B------:R-:W-:Y:S01]  /*3ca0*/  HMMA.16816.F32 R156, R4, R52, R40 ;  /* 0x00000034049c723c */ /* 0x000fe20000001828 */
[----:B------:R-:W-:-:S07]  /*3cb0*/  IMAD.MOV.U32 R112, RZ, RZ, R59 ;  /* 0x000000ffff707224 */ /* 0x000fce00078e003b */
[C---:B------:R-:W-:Y:S08]  /*3cc0*/  HMMA.16816.F32 R56, R4.reuse, R44, R20 ;  /* 0x0000002c0438723c */ /* 0x040ff00000001814 */
[C---:B------:R-:W-:Y:S01]  /*3cd0*/  HMMA.16816.F32 R148, R4.reuse, R54, R24 ;  /* 0x000000360494723c */ /* 0x040fe20000001818 */
[----:B------:R-:W2:Y:S07]  /*3ce0*/  LDSM.16.MT88.4 R52, [R250+0x2900] ;  /* 0x00290000fa34783b */ /* 0x000eae0000004200 */
[----:B------:R-:W-:Y:S08]  /*3cf0*/  HMMA.16816.F32 R16, R4, R46, R16 ;  /* 0x0000002e0410723c */ /* 0x000ff00000001810 */
[----:B------:R-:W-:Y:S01]  /*3d00*/  HMMA.16816.F32 R24, R8, R68, RZ ;  /* 0x000000440818723c */ /* 0x000fe200000018ff */
[----:B------:R-:W-:Y:S01]  /*3d10*/  MOV R137, R57 ;  /* 0x0000003900897202 */ /* 0x000fe20000000f00 */
[----:B------:R-:W-:Y:S01]  /*3d20*/  IMAD.MOV.U32 R136, RZ, RZ, R56 ;  /* 0x000000ffff887224 */ /* 0x000fe200078e0038 */
[----:B------:R-:W-:Y:S01]  /*3d30*/  MOV R179, R59 ;  /* 0x0000003b00b37202 */ /* 0x000fe20000000f00 */
[----:B------:R-:W-:-:S02]  /*3d40*/  IMAD.MOV.U32 R168, RZ, RZ, R58 ;  /* 0x000000ffffa87224 */ /* 0x000fc400078e003a */
[----:B------:R-:W3:Y:S02]  /*3d50*/  LDSM.16.MT88.4 R56, [R248+0x2900] ;  /* 0x00290000f838783b */ /* 0x000ee40000004200 */
[C---:B------:R-:W-:Y:S08]  /*3d60*/  HMMA.16816.F32 R48, R8.reuse, R32, RZ ;  /* 0x000000200830723c */ /* 0x040ff000000018ff */
[----:B------:R-:W-:Y:S01]  /*3d70*/  IMAD.MOV.U32 R119, RZ, RZ, R17 ;  /* 0x000000ffff777224 */ /* 0x000fe200078e0011 */
[----:B------:R-:W-:Y:S01]  /*3d80*/  MOV R117, R19 ;  /* 0x0000001300757202 */ /* 0x000fe20000000f00 */
[----:B------:R-:W-:Y:S01]  /*3d90*/  IMAD.MOV.U32 R118, RZ, RZ, R18 ;  /* 0x000000ffff767224 */ /* 0x000fe200078e0012 */
[----:B------:R-:W-:Y:S01]  /*3da0*/  HMMA.16816.F32 R20, R8, R70, RZ ;  /* 0x000000460814723c */ /* 0x000fe200000018ff */
[----:B------:R-:W-:-:S07]  /*3db0*/  IMAD.MOV.U32 R116, RZ, RZ, R16 ;  /* 0x000000ffff747224 */ /* 0x000fce00078e0010 */
[C---:B------:R-:W-:Y:S08]  /*3dc0*/  HMMA.16816.F32 R16, R8.reuse, R76, RZ ;  /* 0x0000004c0810723c */ /* 0x040ff000000018ff */
[C---:B------:R-:W-:Y:S08]  /*3dd0*/  HMMA.16816.F32 R44, R8.reuse, R34, RZ ;  /* 0x00000022082c723c */ /* 0x040ff000000018ff */
[C---:B-1----:R-:W-:Y:S08]  /*3de0*/  HMMA.16816.F32 R40, R8.reuse, R28, RZ ;  /* 0x0000001c0828723c */ /* 0x042ff000000018ff */
[C---:B------:R-:W-:Y:S08]  /*3df0*/  HMMA.16816.F32 R36, R8.reuse, R30, RZ ;  /* 0x0000001e0824723c */ /* 0x040ff000000018ff */
[C---:B------:R-:W-:Y:S08]  /*3e00*/  HMMA.16816.F32 R32, R8.reuse, R64, RZ ;  /* 0x000000400820723c */ /* 0x040ff000000018ff */
[----:B------:R-:W-:Y:S01]  /*3e10*/  HMMA.16816.F32 R28, R8, R66, RZ ;  /* 0x00000042081c723c */ /* 0x000fe200000018ff */
[----:B------:R-:W1:Y:S07]  /*3e20*/  LDSM.16.MT88.4 R64, [R135+0x4100] ;  /* 0x004100008740783b */ /* 0x000e6e0000004200 */
[C---:B--2---:R-:W-:Y:S08]  /*3e30*/  HMMA.16816.F32 R24, R4.reuse, R52, R24 ;  /* 0x000000340418723c */ /* 0x044ff00000001818 */
[C---:B------:R-:W-:Y:S01]  /*3e40*/  HMMA.16816.F32 R140, R4.reuse, R72, R48 ;  /* 0x00000048048c723c */ /* 0x040fe20000001830 */
[----:B------:R-:W2:Y:S07]  /*3e50*/  LDSM.16.MT88.4 R48, [R248+0x4100] ;  /* 0x00410000f830783b */ /* 0x000eae0000004200 */
[C---:B------:R-:W-:Y:S07]  /*3e60*/  HMMA.16816.F32 R16, R4.reuse, R80, R16 ;  /* 0x000000500410723c */ /* 0x040fee0000001810 */
[----:B------:R-:W-:Y:S01]  /*3e70*/  IMAD.MOV.U32 R80, RZ, RZ, R145 ;  /* 0x000000ffff507224 */ /* 0x000fe200078e0091 */
[----:B------:R-:W-:Y:S01]  /*3e80*/  HMMA.16816.F32 R20, R4, R54, R20 ;  /* 0x000000360414723c */ /* 0x000fe20000001814 */
[----:B------:R-:W-:Y:S01]  /*3e90*/  IMAD.MOV.U32 R121, RZ, RZ, R24 ;  /* 0x000000ffff797224 */ /* 0x000fe200078e0018 */
[----:B------:R-:W-:Y:S01]  /*3ea0*/  MOV R120, R25 ;  /* 0x0000001900787202 */ /* 0x000fe20000000f00 */
[----:B------:R-:W-:Y:S01]  /*3eb0*/  IMAD.MOV.U32 R134, RZ, RZ, R26 ;  /* 0x000000ffff867224 */ /* 0x000fe200078e001a */
[----:B------:R-:W-:Y:S01]  /*3ec0*/  LDSM.16.MT88.4 R52, [R249+0x4100] ;  /* 0x00410000f934783b */ /* 0x000fe20000004200 */
[----:B------:R-:W-:Y:S01]  /*3ed0*/  IMAD.MOV.U32 R133, RZ, RZ, R27 ;  /* 0x000000ffff857224 */ /* 0x000fe200078e001b */
[----:B------:R-:W-:-:S02]  /*3ee0*/  MOV R81, R144 ;  /* 0x0000009000517202 */ /* 0x000fc40000000f00 */
[C---:B------:R-:W-:Y:S01]  /*3ef0*/  HMMA.16816.F32 R100, R4.reuse, R60, R40 ;  /* 0x0000003c0464723c */ /* 0x040fe20000001828 */
[----:B------:R-:W4:Y:S04]  /*3f00*/  LDSM.16.MT88.4 R24, [R135+0x4900] ;  /* 0x004900008718783b */ /* 0x000f280000004200 */
[----:B------:R-:W-:Y:S03]  /*3f10*/  LDSM.16.MT88.4 R40, [R248+0x4900] ;  /* 0x00490000f828783b */ /* 0x000fe60000004200 */
[----:B---3--:R-:W-:Y:S01]  /*3f20*/  HMMA.16816.F32 R32, R4, R56, R32 ;  /* 0x000000380420723c */ /* 0x008fe20000001820 */
[----:B------:R-:W-:Y:S01]  /*3f30*/  IMAD.MOV.U32 R124, RZ, RZ, R16 ;  /* 0x000000ffff7c7224 */ /* 0x000fe200078e0010 */
[----:B------:R-:W-:Y:S01]  /*3f40*/  MOV R110, R18 ;  /* 0x00000012006e7202 */ /* 0x000fe20000000f00 */
[----:B------:R-:W-:-:S02]  /*3f50*/  IMAD.MOV.U32 R109, RZ, RZ, R17 ;  /* 0x000000ffff6d7224 */ /* 0x000fc400078e0011 */
[----:B------:R-:W-:-:S03]  /*3f60*/  IMAD.MOV.U32 R111, RZ, RZ, R19 ;  /* 0x000000ffff6f7224 */ /* 0x000fc600078e0013 */
[C---:B------:R-:W-:Y:S01]  /*3f70*/  HMMA.16816.F32 R28, R4.reuse, R58, R28 ;  /* 0x0000003a041c723c */ /* 0x040fe2000000181c */
[----:B------:R-:W-:Y:S01]  /*3f80*/  MOV R129, R22 ;  /* 0x0000001600817202 */ /* 0x000fe20000000f00 */
[----:B------:R-:W-:Y:S01]  /*3f90*/  IMAD.MOV.U32 R128, RZ, RZ, R23 ;  /* 0x000000ffff807224 */ /* 0x000fe200078e0017 */
[----:B------:R-:W-:Y:S01]  /*3fa0*/  MOV R122, R20 ;  /* 0x00000014007a7202 */ /* 0x000fe20000000f00 */
[----:B------:R-:W-:Y:S01]  /*3fb0*/  IMAD.MOV.U32 R123, RZ, RZ, R21 ;  /* 0x000000ffff7b7224 */ /* 0x000fe200078e0015 */
[----:B------:R-:W-:Y:S03]  /*3fc0*/  LDSM.16.MT88.4 R56, [R250+0x4900] ;  /* 0x00490000fa38783b */ /* 0x000fe60000004200 */
[----:B------:R-:W-:Y:S01]  /*3fd0*/  HMMA.16816.F32 R72, R4, R74, R44 ;  /* 0x0000004a0448723c */ /* 0x000fe2000000182c */
[----:B------:R-:W3:Y:S01]  /*3fe0*/  LDSM.16.MT88.4 R44, [R250+0x4100] ;  /* 0x00410000fa2c783b */ /* 0x000ee20000004200 */
[----:B------:R-:W-:Y:S01]  /*3ff0*/  IMAD.MOV.U32 R182, RZ, RZ, R101 ;  /* 0x000000ffffb67224 */ /* 0x000fe200078e0065 */
[----:B------:R-:W-:Y:S01]  /*4000*/  MOV R181, R102 ;  /* 0x0000006600b57202 */ /* 0x000fe20000000f00 */
[----:B------:R-:W-:-:S02]  /*4010*/  IMAD.MOV.U32 R180, RZ, RZ, R103 ;  /* 0x000000ffffb47224 */ /* 0x000fc400078e0067 */
[----:B------:R-:W-:Y:S02]  /*4020*/  IMAD.MOV.U32 R0, RZ, RZ, R100 ;  /* 0x000000ffff007224 */ /* 0x000fe400078e0064 */
[----:B-1----:R-:W-:Y:S01]  /*4030*/  HMMA.16816.F32 R16, R8, R64, RZ ;  /* 0x000000400810723c */ /* 0x002fe200000018ff */
[----:B------:R-:W-:Y:S01]  /*4040*/  MOV R103, R34 ;  /* 0x0000002200677202 */ /* 0x000fe20000000f00 */
[----:B------:R-:W-:Y:S01]  /*4050*/  IMAD.MOV.U32 R102, RZ, RZ, R35 ;  /* 0x000000ffff667224 */ /* 0x000fe200078e0023 */
[----:B------:R-:W-:Y:S01]  /*4060*/  MOV R100, R32 ;  /* 0x0000002000647202 */ /* 0x000fe20000000f00 */
[----:B------:R-:W-:-:S03]  /*4070*/  IMAD.MOV.U32 R101, RZ, RZ, R33 ;  /* 0x000000ffff657224 */ /* 0x000fc600078e0021 */
[----:B------:R-:W-:Y:S01]  /*4080*/  IMAD.MOV.U32 R64, RZ, RZ, R123 ;  /* 0x000000ffff407224 */ /* 0x000fe200078e007b */
[----:B------:R-:W-:Y:S01]  /*4090*/  HMMA.16816.F32 R68, R4, R62, R36 ;  /* 0x0000003e0444723c */ /* 0x000fe20000001824 */
[----:B------:R-:W-:Y:S01]  /*40a0*/  IMAD.MOV.U32 R115, RZ, RZ, R30 ;  /* 0x000000ffff737224 */ /* 0x000fe200078e001e */
[----:B------:R-:W-:Y:S01]  /*40b0*/  MOV R76, R28 ;  /* 0x0000001c004c7202 */ /* 0x000fe20000000f00 */
[----:B------:R-:W-:Y:S01]  /*40c0*/  IMAD.MOV.U32 R114, RZ, RZ, R31 ;  /* 0x000000ffff727224 */ /* 0x000fe200078e001f */
[----:B------:R-:W1:Y:S01]  /*40d0*/  LDSM.16.MT88.4 R60, [R135+0x6100] ;  /* 0x00610000873c783b */ /* 0x000e620000004200 */
[----:B------:R-:W-:Y:S02]  /*40e0*/  IMAD.MOV.U32 R77, RZ, RZ, R29 ;  /* 0x000000ffff4d7224 */ /* 0x000fe400078e001d */
[----:B------:R-:W-:Y:S01]  /*40f0*/  IMAD.MOV.U32 R65, RZ, RZ, R122 ;  /* 0x000000ffff417224 */ /* 0x000fe200078e007a */
[C---:B------:R-:W-:Y:S07]  /*4100*/  HMMA.16816.F32 R20, R8.reuse, R78, RZ ;  /* 0x0000004e0814723c */ /* 0x040fee00000018ff */
[----:B------:R-:W-:Y:S01]  /*4110*/  IMAD.MOV.U32 R78, RZ, RZ, R139 ;  /* 0x000000ffff4e7224 */ /* 0x000fe200078e008b */
[----:B------:R-:W-:Y:S01]  /*4120*/  HMMA.16816.F32 R36, R8, R66, RZ ;  /* 0x000000420824723c */ /* 0x000fe200000018ff */
[----:B------:R-:W-:-:S06]  /*4130*/  IMAD.MOV.U32 R79, RZ, RZ, R138 ;  /* 0x000000ffff4f7224 */ /* 0x000fcc00078e008a */
[----:B------:R-:W-:Y:S01]  /*4140*/  IMAD.MOV.U32 R66, RZ, RZ, R129 ;  /* 0x000000ffff427224 */ /* 0x000fe200078e0081 */
[----:B--2---:R-:W-:Y:S01]  /*4150*/  HMMA.16816.F32 R32, R8, R48, RZ ;  /* 0x000000300820723c */ /* 0x004fe200000018ff */
[----:B------:R-:W-:-:S07]  /*4160*/  MOV R67, R128 ;  /* 0x0000008000437202 */ /* 0x000fce0000000f00 */
[----:B------:R-:W-:Y:S01]  /*4170*/  HMMA.16816.F32 R28, R8, R50, RZ ;  /* 0x00000032081c723c */ /* 0x000fe200000018ff */
[----:B------:R-:W2:Y:S07]  /*4180*/  LDSM.16.MT88.4 R48, [R249+0x4900] ;  /* 0x00490000f930783b */ /* 0x000eae0000004200 */
[C---:B----4-:R-:W-:Y:S08]  /*4190*/  HMMA.16816.F32 R184, R4.reuse, R24, R16 ;  /* 0x0000001804b8723c */ /* 0x050ff00000001810 */
[----:B------:R-:W-:Y:S07]  /*41a0*/  HMMA.16816.F32 R188, R4, R82, R20 ;  /* 0x0000005204bc723c */ /* 0x000fee0000001814 */
[----:B------:R-:W-:Y:S01]  /*41b0*/  MOV R83, R137 ;  /* 0x0000008900537202 */ /* 0x000fe20000000f00 */
[----:B---3--:R-:W-:Y:S01]  /*41c0*/  HMMA.16816.F32 R16, R8, R44, RZ ;  /* 0x0000002c0810723c */ /* 0x008fe200000018ff */
[----:B------:R-:W-:-:S06]  /*41d0*/  IMAD.MOV.U32 R82, RZ, RZ, R136 ;  /* 0x000000ffff527224 */ /* 0x000fcc00078e0088 */
[----:B------:R-:W-:Y:S01]  /*41e0*/  IMAD.MOV.U32 R45, RZ, RZ, R119 ;  /* 0x000000ffff2d7224 */ /* 0x000fe200078e0077 */
[----:B------:R-:W-:Y:S01]  /*41f0*/  HMMA.16816.F32 R144, R4, R26, R36 ;  /* 0x0000001a0490723c */ /* 0x000fe20000001824 */
[----:B------:R-:W3:Y:S01]  /*4200*/  LDSM.16.MT88.4 R36, [R135+0x6900] ;  /* 0x006900008724783b */ /* 0x000ee20000004200 */
[----:B------:R-:W-:-:S06]  /*4210*/  IMAD.MOV.U32 R44, RZ, RZ, R116 ;  /* 0x000000ffff2c7224 */ /* 0x000fcc00078e0074 */
[C---:B------:R-:W-:Y:S08]  /*4220*/  HMMA.16816.F32 R160, R4.reuse, R40, R32 ;  /* 0x0000002804a0723c */ /* 0x040ff00000001820 */
[----:B------:R-:W-:Y:S01]  /*4230*/  HMMA.16816.F32 R136, R4, R42, R28 ;  /* 0x0000002a0488723c */ /* 0x000fe2000000181c */
[----:B------:R-:W4:Y:S07]  /*4240*/  LDSM.16.MT88.4 R40, [R248+0x6100] ;  /* 0x00610000f828783b */ /* 0x000f2e0000004200 */
[C---:B------:R-:W-:Y:S07]  /*4250*/  HMMA.16816.F32 R24, R8.reuse, R54, RZ ;  /* 0x000000360818723c */ /* 0x040fee00000018ff */
[----:B------:R-:W-:Y:S01]  /*4260*/  IMAD.MOV.U32 R55, RZ, RZ, R80 ;  /* 0x000000ffff377224 */ /* 0x000fe200078e0050 */
[----:B-1----:R-:W-:Y:S01]  /*4270*/  HMMA.16816.F32 R20, R8, R60, RZ ;  /* 0x0000003c0814723c */ /* 0x002fe200000018ff */
[----:B------:R-:W-:Y:S01]  /*4280*/  IMAD.MOV.U32 R54, RZ, RZ, R81 ;  /* 0x000000ffff367224 */ /* 0x000fe200078e0051 */
[----:B------:R-:W-:Y:S01]  /*4290*/  MOV R80, R121 ;  /* 0x0000007900507202 */ /* 0x000fe20000000f00 */
[----:B------:R-:W-:-:S04]  /*42a0*/  IMAD.MOV.U32 R81, RZ, RZ, R120 ;  /* 0x000000ffff517224 */ /* 0x000fc800078e0078 */
[----:B------:R-:W-:Y:S01]  /*42b0*/  IMAD.MOV.U32 R60, RZ, RZ, R113 ;  /* 0x000000ffff3c7224 */ /* 0x000fe200078e0071 */
[----:B------:R-:W-:Y:S01]  /*42c0*/  HMMA.16816.F32 R28, R8, R52, RZ ;  /* 0x00000034081c723c */ /* 0x000fe200000018ff */
[----:B------:R-:W-:-:S06]  /*42d0*/  MOV R61, R112 ;  /* 0x00000070003d7202 */ /* 0x000fcc0000000f00 */
[----:B------:R-:W-:Y:S01]  /*42e0*/  IMAD.MOV.U32 R53, RZ, RZ, R78 ;  /* 0x000000ffff357224 */ /* 0x000fe200078e004e */
[----:B------:R-:W-:Y:S01]  /*42f0*/  HMMA.16816.F32 R152, R4, R56, R16 ;  /* 0x000000380498723c */ /* 0x000fe20000001810 */
[----:B------:R-:W-:Y:S01]  /*4300*/  MOV R52, R79 ;  /* 0x0000004f00347202 */ /* 0x000fe20000000f00 */
[----:B------:R-:W-:Y:S01]  /*4310*/  IMAD.MOV.U32 R79, RZ, RZ, R114 ;  /* 0x000000ffff4f7224 */ /* 0x000fe200078e0072 */
[----:B------:R-:W-:-:S04]  /*4320*/  MOV R78, R115 ;  /* 0x00000073004e7202 */ /* 0x000fc80000000f00 */
[----:B------:R-:W-:Y:S01]  /*4330*/  MOV R56, R118 ;  /* 0x0000007600387202 */ /* 0x000fe20000000f00 */
[----:B------:R-:W-:Y:S01]  /*4340*/  IMAD.MOV.U32 R57, RZ, RZ, R117 ;  /* 0x000000ffff397224 */ /* 0x000fe200078e0075 */
[----:B------:R-:W-:Y:S07]  /*4350*/  HMMA.16816.F32 R32, R8, R46, RZ ;  /* 0x0000002e0820723c */ /* 0x000fee00000018ff */
[----:B------:R-:W-:Y:S01]  /*4360*/  MOV R46, R131 ;  /* 0x00000083002e7202 */ /* 0x000fe20000000f00 */
[----:B--2---:R-:W-:Y:S01]  /*4370*/  HMMA.16816.F32 R116, R4, R50, R24 ;  /* 0x000000320474723c */ /* 0x004fe20000001818 */
[----:B------:R-:W1:Y:S01]  /*4380*/  LDSM.16.MT88.4 R24, [R248+0x6900] ;  /* 0x00690000f818783b */ /* 0x000e620000004200 */
[----:B------:R-:W-:-:S06]  /*4390*/  IMAD.MOV.U32 R47, RZ, RZ, R130 ;  /* 0x000000ffff2f7224 */ /* 0x000fcc00078e0082 */
[----:B------:R-:W-:Y:S08]  /*43a0*/  HMMA.16816.F32 R16, R8, R62, RZ ;  /* 0x0000003e0810723c */ /* 0x000ff000000018ff */
[C---:B---3--:R-:W-:Y:S08]  /*43b0*/  HMMA.16816.F32 R112, R4.reuse, R36, R20 ;  /* 0x000000240470723c */ /* 0x048ff00000001814 */
[----:B------:R-:W-:Y:S01]  /*43c0*/  HMMA.16816.F32 R120, R4, R48, R28 ;  /* 0x000000300478723c */ /* 0x000fe2000000181c */
[----:B------:R-:W2:Y:S07]  /*43d0*/  LDSM.16.MT88.4 R28, [R250+0x6100] ;  /* 0x00610000fa1c783b */ /* 0x000eae0000004200 */
[----:B----4-:R-:W-:Y:S07]  /*43e0*/  HMMA.16816.F32 R20, R8, R40, RZ ;  /* 0x000000280814723c */ /* 0x010fee00000018ff */
[----:B------:R-:W-:Y:S01]  /*43f0*/  IMAD.MOV.U32 R40, RZ, RZ, R60 ;  /* 0x000000ffff287224 */ /* 0x000fe200078e003c */
[----:B------:R-:W-:Y:S01]  /*4400*/  HMMA.16816.F32 R128, R4, R58, R32 ;  /* 0x0000003a0480723c */ /* 0x000fe20000001820 */
[----:B------:R-:W-:-:S06]  /*4410*/  MOV R41, R61 ;  /* 0x0000003d00297202 */ /* 0x000fcc0000000f00 */
[----:B------:R-:W-:Y:S01]  /*4420*/  IMAD.MOV.U32 R32, RZ, RZ, R103 ;  /* 0x000000ffff207224 */ /* 0x000fe200078e0067 */
[----:B------:R-:W-:Y:S01]  /*4430*/  MOV R34, R101 ;  /* 0x0000006500227202 */ /* 0x000fe20000000f00 */
[----:B------:R-:W-:Y:S02]  /*4440*/  IMAD.MOV.U32 R33, RZ, RZ, R102 ;  /* 0x000000ffff217224 */ /* 0x000fe400078e0066 */
[----:B------:R-:W-:Y:S02]  /*4450*/  IMAD.MOV.U32 R35, RZ, RZ, R100 ;  /* 0x000000ffff237224 */ /* 0x000fe400078e0064 */
[----:B------:R-:W-:Y:S08]  /*4460*/  HMMA.16816.F32 R100, R4, R38, R16 ;  /* 0x000000260464723c */ /* 0x000ff00000001810 */
[----:B------:R-:W-:Y:S07]  /*4470*/  HMMA.16816.F32 R16, R8, R42, RZ ;  /* 0x0000002a0810723c */ /* 0x000fee00000018ff */
[----:B------:R-:W-:Y:S01]  /*4480*/  IMAD.MOV.U32 R43, RZ, RZ, R46 ;  /* 0x000000ffff2b7224 */ /* 0x000fe200078e002e */
[C---:B-1----:R-:W-:Y:S01]  /*4490*/  HMMA.16816.F32 R60, R4.reuse, R24, R20 ;  /* 0x00000018043c723c */ /* 0x042fe20000001814 */
[----:B------:R-:W1:Y:S01]  /*44a0*/  LDSM.16.MT88.4 R20, [R250+0x6900] ;  /* 0x00690000fa14783b */ /* 0x000e620000004200 */
[----:B------:R-:W-:Y:S01]  /*44b0*/  IMAD.MOV.U32 R42, RZ, RZ, R47 ;  /* 0x000000ffff2a7224 */ /* 0x000fe200078e002f */
[----:B------:R-:W-:Y:S01]  /*44c0*/  MOV R46, R56 ;  /* 0x00000038002e7202 */ /* 0x000fe20000000f00 */
[----:B------:R-:W-:Y:S11]  /*44d0*/  IMAD.MOV.U32 R47, RZ, RZ, R57 ;  /* 0x000000ffff2f7224 */ /* 0x000ff600078e0039 */
[----:B------:R-:W-:Y:S01]  /*44e0*/  @!UPT UIADD3 URZ, URZ, URZ, URZ ;  /* 0x0000003f3f3ff290 */ /* 0x000fe2000fffe03f */
[----:B------:R-:W-:Y:S08]  /*44f0*/  HMMA.16816.F32 R56, R4, R26, R16 ;  /* 0x0000001a0438723c */ /* 0x000ff00000001810 */
[----:B--2---:R-:W-:Y:S07]  /*4500*/  HMMA.16816.F32 R16, R8, R28, RZ ;  /* 0x0000001c0810723c */ /* 0x004fee00000018ff */
[----:B------:R-:W-:Y:S01]  /*4510*/  IMAD.MOV.U32 R28, RZ, RZ, R32 ;  /* 0x000000ffff1c7224 */ /* 0x000fe200078e0020 */
[----:B------:R-:W-:Y:S11]  /*4520*/  MOV R29, R33 ;  /* 0x00000021001d7202 */ /* 0x000ff60000000f00 */
[----:B------:R-:W-:Y:S05]  /*4530*/  @!UPT UIADD3 URZ, URZ, URZ, URZ ;  /* 0x0000003f3f3ff290 */ /* 0x000fea000fffe03f */
[----:B-1----:R-:W-:Y:S08]  /*4540*/  HMMA.16816.F32 R48, R4, R20, R16 ;  /* 0x000000140430723c */ /* 0x002ff00000001810 */
[----:B------:R-:W-:Y:S07]  /*4550*/  HMMA.16816.F32 R16, R8, R30, RZ ;  /* 0x0000001e0810723c */ /* 0x000fee00000018ff */
[----:B------:R-:W-:-:S02]  /*4560*/  IMAD.MOV.U32 R31, RZ, RZ, R34 ;  /* 0x000000ffff1f7224 */ /* 0x000fc400078e0022 */
[----:B------:R-:W-:Y:S11]  /*4570*/  IMAD.MOV.U32 R30, RZ, RZ, R35 ;  /* 0x000000ffff1e7224 */ /* 0x000ff600078e0023 */
[----:B------:R-:W-:Y:S04]  /*4580*/  @!UPT UIADD3 URZ, URZ, URZ, URZ ;  /* 0x0000003f3f3ff290 */ /* 0x000fe8000fffe03f */
[----:B------:R-:W-:Y:S01]  /*4590*/  HMMA.16816.F32 R36, R4, R22, R16 ;  /* 0x000000160424723c */ /* 0x000fe20000001810 */
[----:B------:R-:W1:Y:S07]  /*45a0*/  LDSM.16.MT88.4 R16, [R249+0x6100] ;  /* 0x00610000f910783b */ /* 0x000e6e0000004200 */
[C---:B-1----:R-:W-:Y:S08]  /*45b0*/  HMMA.16816.F32 R20, R8.reuse, R16, RZ ;  /* 0x000000100814723c */ /* 0x042ff000000018ff */
[----:B------:R-:W-:Y:S01]  /*45c0*/  HMMA.16816.F32 R8, R8, R18, RZ ;  /* 0x000000120808723c */ /* 0x000fe200000018ff */
[----:B------:R-:W1:Y:S11]  /*45d0*/  LDSM.16.MT88.4 R16, [R249+0x6900] ;  /* 0x00690000f910783b */ /* 0x000e760000004200 */
[----:B------:R-:W-:Y:S04]  /*45e0*/  @!UPT UIADD3 URZ, URZ, URZ, URZ ;  /* 0x0000003f3f3ff290 */ /* 0x000fe8000fffe03f */
[C---:B-1----:R-:W-:Y:S07]  /*45f0*/  HMMA.16816.F32 R32, R4.reuse, R16, R20 ;  /* 0x000000100420723c */ /* 0x042fee0000001814 */
[----:B------:R-:W-:Y:S01]  /*4600*/  MOV R16, R66 ;  /* 0x0000004200107202 */ /* 0x000fe20000000f00 */
[----:B------:R-:W-:Y:S01]  /*4610*/  HMMA.16816.F32 R24, R4, R18, R8 ;  /* 0x000000120418723c */ /* 0x000fe20000001808 */
[----:B------:R-:W-:Y:S01]  /*4620*/  IMAD.MOV.U32 R66, RZ, RZ, R181 ;  /* 0x000000ffff427224 */ /* 0x000fe200078e00b5 */
[----:B------:R-:W1:Y:S01]  /*4630*/  LDSM.16.MT88.4 R8, [R135+0x1100] ;  /* 0x001100008708783b */ /* 0x000e620000004200 */
[----:B------:R-:W-:Y:S01]  /*4640*/  IMAD.MOV.U32 R23, RZ, RZ, R67 ;  /* 0x000000ffff177224 */ /* 0x000fe200078e0043 */
[----:B------:R-:W-:Y:S01]  /*4650*/  MOV R67, R180 ;  /* 0x000000b400437202 */ /* 0x000fe20000000f00 */
[----:B------:R-:W-:-:S02]  /*4660*/  FFMA.FTZ R17, R89, c[0x0][0x2d0], -R12 ;  /* 0x0000b40059117a23 */ /* 0x000fc4000001080c */
[----:B------:R-:W-:Y:S01]  /*4670*/  IMAD.MOV.U32 R7, RZ, RZ, R64 ;  /* 0x000000ffff077224 */ /* 0x000fe200078e0040 */
[----:B------:R-:W-:Y:S01]  /*4680*/  MOV R6, R65 ;  /* 0x0000004100067202 */ /* 0x000fe20000000f00 */
[----:B------:R-:W-:Y:S02]  /*4690*/  IMAD.MOV.U32 R64, RZ, RZ, R0 ;  /* 0x000000ffff407224 */ /* 0x000fe400078e0000 */
[----:B------:R-:W-:Y:S02]  /*46a0*/  FFMA.FTZ R0, R97, c[0x0][0x2d0], -R12 ;  /* 0x0000b40061007a23 */ /* 0x000fe4000001080c */
[----:B------:R-:W-:Y:S02]  /*46b0*/  IMAD.MOV.U32 R97, RZ, RZ, R124 ;  /* 0x000000ffff617224 */ /* 0x000fe400078e007c */
[----:B------:R2:W-:Y:S01]  /*46c0*/  MUFU.EX2 R124, R0 ;  /* 0x00000000007c7308 */ /* 0x0005e20000000800 */
[----:B------:R-:W-:Y:S02]  /*46d0*/  IMAD.MOV.U32 R65, RZ, RZ, R182 ;  /* 0x000000ffff417224 */ /* 0x000fe400078e00b6 */
[----:B------:R-:W-:-:S02]  /*46e0*/  FADD.FTZ R4, R87, R85 ;  /* 0x0000005557047221 */ /* 0x000fc40000010000 */
[----:B------:R-:W-:Y:S02]  /*46f0*/  FADD.FTZ R5, R15, R13 ;  /* 0x0000000d0f057221 */ /* 0x000fe40000010000 */
[----:B------:R-:W-:Y:S02]  /*4700*/  FADD.FTZ R4, R86, R4 ;  /* 0x0000000456047221 */ /* 0x000fe40000010000 */
[--C-:B------:R-:W-:Y:S02]  /*4710*/  FFMA.FTZ R18, R91, c[0x0][0x2d0], -R12.reuse ;  /* 0x0000b4005b127a23 */ /* 0x100fe4000001080c */
[--C-:B------:R-:W-:Y:S02]  /*4720*/  FFMA.FTZ R20, R93, c[0x0][0x2d0], -R12.reuse ;  /* 0x0000b4005d147a23 */ /* 0x100fe4000001080c */
[--C-:B------:R-:W-:Y:S02]  /*4730*/  FFMA.FTZ R19, R92, c[0x0][0x2d0], -R12.reuse ;  /* 0x0000b4005c137a23 */ /* 0x100fe4000001080c */
[----:B--2---:R-:W-:-:S02]  /*4740*/  FFMA.FTZ R0, R96, c[0x0][0x2d0], -R12 ;  /* 0x0000b40060007a23 */ /* 0x004fc4000001080c */
[----:B------:R-:W-:Y:S02]  /*4750*/  IMAD.MOV.U32 R96, RZ, RZ, R7 ;  /* 0x000000ffff607224 */ /* 0x000fe400078e0007 */
[----:B------:R2:W-:Y:S01]  /*4760*/  MUFU.EX2 R181, R0 ;  /* 0x0000000000b57308 */ /* 0x0005e20000000800 */
[----:B------:R-:W-:Y:S02]  /*4770*/  IMAD.MOV.U32 R7, RZ, RZ, R30 ;  /* 0x000000ffff077224 */ /* 0x000fe400078e001e */
[----:B------:R-:W-:Y:S01]  /*4780*/  IMAD.MOV.U32 R30, RZ, RZ, R28 ;  /* 0x000000ffff1e7224 */ /* 0x000fe200078e001c */
[----:B------:R-:W-:Y:S01]  /*4790*/  MOV R28, R42 ;  /* 0x0000002a001c7202 */ /* 0x000fe20000000f00 */
[----:B------:R-:W-:Y:S02]  /*47a0*/  IMAD.MOV.U32 R42, RZ, RZ, R40 ;  /* 0x000000ffff2a7224 */ /* 0x000fe400078e0028 */
[----:B------:R-:W-:Y:S02]  /*47b0*/  FFMA.FTZ R13, R106, c[0x0][0x2d0], -R3 ;  /* 0x0000b4006a0d7a23 */ /* 0x000fe40000010803 */
[----:B------:R-:W-:Y:S01]  /*47c0*/  IMAD.MOV.U32 R40, RZ, RZ, R52 ;  /* 0x000000ffff287224 */ /* 0x000fe200078e0034 */
[----:B------:R-:W-:Y:S01]  /*47d0*/  MOV R52, R82 ;  /* 0x0000005200347202 */ /* 0x000fe20000000f00 */
[----:B------:R-:W-:-:S02]  /*47e0*/  IMAD.MOV.U32 R82, RZ, RZ, R168 ;  /* 0x000000ffff527224 */ /* 0x000fc400078e00a8 */
[----:B------:R-:W-:Y:S01]  /*47f0*/  FFMA.FTZ R15, R98, c[0x0][0x2d0], -R3 ;  /* 0x0000b400620f7a23 */ /* 0x000fe20000010803 */
[----:B------:R-:W-:Y:S01]  /*4800*/  MUFU.EX2 R20, R20 ;  /* 0x0000001400147308 */ /* 0x000fe20000000800 */
[----:B------:R-:W-:Y:S01]  /*4810*/  UIADD3 UR6, UR7, -0x2, URZ ;  /* 0xfffffffe07067890 */ /* 0x000fe2000fffe03f */
[----:B--2---:R-:W-:Y:S01]  /*4820*/  FFMA.FTZ R0, R95, c[0x0][0x2d0], -R12 ;  /* 0x0000b4005f007a23 */ /* 0x004fe2000001080c */
[----:B------:R2:W5:Y:S01]  /*4830*/  LDL.LU R168, [R1+0x48] ;  /* 0x0000480001a87983 */ /* 0x0005620000300800 */
[----:B------:R-:W-:Y:S02]  /*4840*/  IMAD.MOV.U32 R95, RZ, RZ, R6 ;  /* 0x000000ffff5f7224 */ /* 0x000fe400078e0006 */
[----:B------:R-:W-:Y:S02]  /*4850*/  IMAD.MOV.U32 R6, RZ, RZ, R23 ;  /* 0x000000ffff067224 */ /* 0x000fe400078e0017 */
[----:B------:R3:W-:Y:S02]  /*4860*/  MUFU.EX2 R180, R0 ;  /* 0x0000000000b47308 */ /* 0x0007e40000000800 */
[----:B---3--:R-:W-:-:S06]  /*4870*/  FFMA.FTZ R0, R94, c[0x0][0x2d0], -R12 ;  /* 0x0000b4005e007a23 */ /* 0x008fcc000001080c */
[----:B------:R3:W4:Y:S02]  /*4880*/  MUFU.EX2 R182, R0 ;  /* 0x0000000000b67308 */ /* 0x0007240000000800 */
[----:B---3--:R-:W-:-:S06]  /*4890*/  FFMA.FTZ R0, R105, c[0x0][0x2d0], -R3 ;  /* 0x0000b40069007a23 */ /* 0x008fcc0000010803 */
[----:B------:R3:W-:Y:S02]  /*48a0*/  MUFU.EX2 R21, R0 ;  /* 0x0000000000157308 */ /* 0x0007e40000000800 */
[----:B---3--:R-:W-:-:S06]  /*48b0*/  FFMA.FTZ R0, R104, c[0x0][0x2d0], -R3 ;  /* 0x0000b40068007a23 */ /* 0x008fcc0000010803 */
[----:B------:R3:W1:Y:S02]  /*48c0*/  MUFU.EX2 R22, R0 ;  /* 0x0000000000167308 */ /* 0x0006640000000800 */
[----:B---3--:R-:W-:Y:S01]  /*48d0*/  FFMA.FTZ R0, R108, c[0x0][0x2d0], -R3 ;  /* 0x0000b4006c007a23 */ /* 0x008fe20000010803 */
[----:B------:R-:W-:Y:S02]  /*48e0*/  MOV R108, R97 ;  /* 0x00000061006c7202 */ /* 0x000fe40000000f00 */
[----:B------:R-:W-:Y:S02]  /*48f0*/  MOV R97, R16 ;  /* 0x0000001000617202 */ /* 0x000fe40000000f00 */
[----:B------:R-:W-:Y:S01]  /*4900*/  MOV R16, R31 ;  /* 0x0000001f00107202 */ /* 0x000fe20000000f00 */
[----:B------:R-:W-:Y:S01]  /*4910*/  IMAD.MOV.U32 R31, RZ, RZ, R29 ;  /* 0x000000ffff1f7224 */ /* 0x000fe200078e001d */
[----:B------:R3:W-:Y:S01]  /*4920*/  MUFU.EX2 R23, R0 ;  /* 0x0000000000177308 */ /* 0x0007e20000000800 */
[----:B------:R-:W-:Y:S01]  /*4930*/  IMAD.MOV.U32 R29, RZ, RZ, R43 ;  /* 0x000000ffff1d7224 */ /* 0x000fe200078e002b */
[----:B------:R-:W-:Y:S01]  /*4940*/  MOV R43, R41 ;  /* 0x00000029002b7202 */ /* 0x000fe20000000f00 */
[----:B------:R-:W-:-:S02]  /*4950*/  IMAD.MOV.U32 R41, RZ, RZ, R53 ;  /* 0x000000ffff297224 */ /* 0x000fc400078e0035 */
[----:B------:R-:W-:Y:S01]  /*4960*/  IMAD.MOV.U32 R53, RZ, RZ, R83 ;  /* 0x000000ffff357224 */ /* 0x000fe200078e0053 */
[----:B------:R-:W-:Y:S01]  /*4970*/  MOV R83, R179 ;  /* 0x000000b300537202 */ /* 0x000fe20000000f00 */
[----:B---3--:R-:W-:-:S04]  /*4980*/  FFMA.FTZ R0, R107, c[0x0][0x2d0], -R3 ;  /* 0x0000b4006b007a23 */ /* 0x008fc80000010803 */
[----:B------:R3:W1:Y:S01]  /*4990*/  MUFU.EX2 R179, R0 ;  /* 0x0000000000b37308 */ /* 0x0006620000000800 */
[----:B------:R-:W-:Y:S02]  /*49a0*/  IMAD.MOV.U32 R105, RZ, RZ, R96 ;  /* 0x000000ffff697224 */ /* 0x000fe400078e0060 */
[----:B------:R-:W-:Y:S02]  /*49b0*/  IMAD.MOV.U32 R107, RZ, RZ, R6 ;  /* 0x000000ffff6b7224 */ /* 0x000fe400078e0006 */
[----:B------:R-:W-:Y:S02]  /*49c0*/  IMAD.MOV.U32 R96, RZ, RZ, R7 ;  /* 0x000000ffff607224 */ /* 0x000fe400078e0007 */
[----:B------:R-:W-:Y:S01]  /*49d0*/  IMAD.MOV.U32 R6, RZ, RZ, R30 ;  /* 0x000000ffff067224 */ /* 0x000fe200078e001e */
[----:B------:R-:W-:Y:S01]  /*49e0*/  MOV R106, R97 ;  /* 0x00000061006a7202 */ /* 0x000fe20000000f00 */
[----:B------:R-:W-:Y:S01]  /*49f0*/  IMAD.MOV.U32 R7, RZ, RZ, R31 ;  /* 0x000000ffff077224 */ /* 0x000fe200078e001f */
[----:B------:R-:W-:Y:S01]  /*4a00*/  MOV R97, R16 ;  /* 0x0000001000617202 */ /* 0x000fe20000000f00 */
[----:B------:R-:W-:Y:S01]  /*4a10*/  FFMA.FTZ R16, R90, c[0x0][0x2d0], -R3 ;  /* 0x0000b4005a107a23 */ /* 0x000fe20000010803 */
[----:B------:R-:W-:Y:S01]  /*4a20*/  MOV R90, R6 ;  /* 0x00000006005a7202 */ /* 0x000fe20000000f00 */
[----:B------:R-:W-:Y:S01]  /*4a30*/  IMAD.MOV.U32 R91, RZ, RZ, R7 ;  /* 0x000000ffff5b7224 */ /* 0x000fe200078e0007 */
[----:B------:R-:W-:Y:S01]  /*4a40*/  MOV R30, R42 ;  /* 0x0000002a001e7202 */ /* 0x000fe20000000f00 */
[----:B---3--:R-:W-:Y:S01]  /*4a50*/  FADD.FTZ R0, R14, R5 ;  /* 0x000000050e007221 */ /* 0x008fe20000010000 */
[----:B----4-:R-:W-:Y:S01]  /*4a60*/  F2FP.PACK_AB R6, R182, R180 ;  /* 0x000000b4b606723e */ /* 0x010fe200000000ff */
[----:B------:R-:W-:Y:S01]  /*4a70*/  FADD.FTZ R14, R88, R4 ;  /* 0x00000004580e7221 */ /* 0x000fe20000010000 */
[----:B------:R-:W-:Y:S01]  /*4a80*/  F2FP.PACK_AB R4, R181, R124 ;  /* 0x0000007cb504723e */ /* 0x000fe200000000ff */
[----:B------:R-:W-:Y:S01]  /*4a90*/  IMAD.MOV.U32 R31, RZ, RZ, R43 ;  /* 0x000000ffff1f7224 */ /* 0x000fe200078e002b */
[----:B-1----:R-:W-:-:S02]  /*4aa0*/  F2FP.PACK_AB R5, R22, R21 ;  /* 0x000000151605723e */ /* 0x002fc400000000ff */
[----:B------:R-:W-:-:S07]  /*4ab0*/  F2FP.PACK_AB R7, R179, R23 ;  /* 0x00000017b307723e */ /* 0x000fce00000000ff */
[C---:B------:R-:W-:Y:S08]  /*4ac0*/  HMMA.16816.F32 R164, R4.reuse, R8, R164 ;  /* 0x0000000804a4723c */ /* 0x040ff000000018a4 */
[----:B------:R-:W-:Y:S01]  /*4ad0*/  HMMA.16816.F32 R28, R4, R10, R28 ;  /* 0x0000000a041c723c */ /* 0x000fe2000000181c */
[----:B------:R-:W1:Y:S01]  /*4ae0*/  LDSM.16.MT88.4 R8, [R248+0x1100] ;  /* 0x00110000f808783b */ /* 0x000e620000004200 */
[----:B------:R-:W-:Y:S01]  /*4af0*/  MOV R42, R40 ;  /* 0x00000028002a7202 */ /* 0x000fe20000000f00 */
[----:B------:R-:W-:Y:S01]  /*4b00*/  IMAD.MOV.U32 R43, RZ, RZ, R41 ;  /* 0x000000ffff2b7224 */ /* 0x000fe200078e0029 */
[----:B------:R-:W-:Y:S01]  /*4b10*/  MOV R40, R54 ;  /* 0x0000003600287202 */ /* 0x000fe20000000f00 */
[----:B------:R-:W-:Y:S01]  /*4b20*/  IMAD.MOV.U32 R41, RZ, RZ, R55 ;  /* 0x000000ffff297224 */ /* 0x000fe200078e0037 */
[----:B------:R-:W-:Y:S01]  /*4b30*/  MOV R88, R96 ;  /* 0x0000006000587202 */ /* 0x000fe20000000f00 */
[----:B------:R-:W-:Y:S01]  /*4b40*/  IMAD.MOV.U32 R104, RZ, RZ, R95 ;  /* 0x000000ffff687224 */ /* 0x000fe200078e005f */
[----:B------:R-:W-:Y:S01]  /*4b50*/  MOV R94, R40 ;  /* 0x00000028005e7202 */ /* 0x000fe20000000f00 */
[----:B------:R-:W-:Y:S01]  /*4b60*/  IMAD.MOV.U32 R89, RZ, RZ, R97 ;  /* 0x000000ffff597224 */ /* 0x000fe200078e0061 */
[----:B------:R-:W-:Y:S01]  /*4b70*/  MOV R97, R42 ;  /* 0x0000002a00617202 */ /* 0x000fe20000000f00 */
[----:B------:R-:W-:-:S02]  /*4b80*/  IMAD.MOV.U32 R96, RZ, RZ, R43 ;  /* 0x000000ffff607224 */ /* 0x000fc400078e002b */
[----:B------:R-:W-:Y:S01]  /*4b90*/  IMAD.MOV.U32 R95, RZ, RZ, R41 ;  /* 0x000000ffff5f7224 */ /* 0x000fe200078e0029 */
[C---:B-1----:R-:W-:Y:S08]  /*4ba0*/  HMMA.16816.F32 R156, R4.reuse, R8, R156 ;  /* 0x00000008049c723c */ /* 0x042ff0000000189c */
[----:B------:R-:W-:Y:S01]  /*4bb0*/  HMMA.16816.F32 R40, R4, R10, R148 ;  /* 0x0000000a0428723c */ /* 0x000fe20000001894 */
[----:B------:R-:W1:Y:S01]  /*4bc0*/  LDSM.16.MT88.4 R8, [R250+0x1100] ;  /* 0x00110000fa08783b */ /* 0x000e620000004200 */
[----:B------:R-:W-:Y:S01]  /*4bd0*/  MOV R54, R82 ;  /* 0x0000005200367202 */ /* 0x000fe20000000f00 */
[----:B------:R-:W-:-:S07]  /*4be0*/  IMAD.MOV.U32 R55, RZ, RZ, R83 ;  /* 0x000000ffff377224 */ /* 0x000fce00078e0053 */
[C---:B-1----:R-:W-:Y:S08]  /*4bf0*/  HMMA.16816.F32 R148, R4.reuse, R8, R52 ;  /* 0x000000080494723c */ /* 0x042ff00000001834 */
[C---:B------:R-:W-:Y:S01]  /*4c00*/  HMMA.16816.F32 R44, R4.reuse, R10, R44 ;  /* 0x0000000a042c723c */ /* 0x040fe2000000182c */
[----:B------:R-:W1:Y:S07]  /*4c10*/  LDSM.16.MT88.4 R8, [R249+0x1100] ;  /* 0x00110000f908783b */ /* 0x000e6e0000004200 */
[C---:B-1----:R-:W-:Y:S08]  /*4c20*/  HMMA.16816.F32 R140, R4.reuse, R8, R140 ;  /* 0x00000008048c723c */ /* 0x042ff0000000188c */
[C---:B------:R-:W-:Y:S01]  /*4c30*/  HMMA.16816.F32 R52, R4.reuse, R10, R72 ;  /* 0x0000000a0434723c */ /* 0x040fe20000001848 */
[----:B------:R-:W1:Y:S07]  /*4c40*/  LDSM.16.MT88.4 R8, [R135+0x3100] ;  /* 0x003100008708783b */ /* 0x000e6e0000004200 */
[C---:B-1----:R-:W-:Y:S08]  /*4c50*/  HMMA.16816.F32 R64, R4.reuse, R8, R64 ;  /* 0x000000080440723c */ /* 0x042ff00000001840 */
[----:B------:R-:W-:Y:S01]  /*4c60*/  HMMA.16816.F32 R68, R4, R10, R68 ;  /* 0x0000000a0444723c */ /* 0x000fe20000001844 */
[----:B------:R-:W1:Y:S01]  /*4c70*/  LDSM.16.MT88.4 R8, [R248+0x3100] ;  /* 0x00310000f808783b */ /* 0x000e620000004200 */
[----:B------:R-:W-:Y:S01]  /*4c80*/  MOV R82, R134 ;  /* 0x0000008600527202 */ /* 0x000fe20000000f00 */
[----:B------:R-:W-:-:S02]  /*4c90*/  IMAD.MOV.U32 R83, RZ, RZ, R133 ;  /* 0x000000ffff537224 */ /* 0x000fc400078e0085 */
[----:B------:R-:W-:Y:S01]  /*4ca0*/  FFMA.FTZ R12, R99, c[0x0][0x2d0], -R3 ;  /* 0x0000b400630c7a23 */ /* 0x000fe20000010803 */
[----:B------:R2:W5:Y:S02]  /*4cb0*/  LDL.LU R134, [R1+0x44] ;  /* 0x0000440001867983 */ /* 0x0005640000300800 */
[C---:B-1----:R-:W-:Y:S08]  /*4cc0*/  HMMA.16816.F32 R72, R4.reuse, R8, R88 ;  /* 0x000000080448723c */ /* 0x042ff00000001858 */
[----:B------:R-:W-:Y:S01]  /*4cd0*/  HMMA.16816.F32 R76, R4, R10, R76 ;  /* 0x0000000a044c723c */ /* 0x000fe2000000184c */
[----:B------:R-:W1:Y:S01]  /*4ce0*/  LDSM.16.MT88.4 R8, [R250+0x3100] ;  /* 0x00310000fa08783b */ /* 0x000e620000004200 */
[----:B------:R-:W-:Y:S01]  /*4cf0*/  FADD.FTZ R3, R84, R0 ;  /* 0x0000000054037221 */ /* 0x000fe20000010000 */
[----:B------:R-:W-:-:S02]  /*4d00*/  UISETP.GE.AND UP0, UPT, UR6, UR8, UPT ;  /* 0x000000080600728c */ /* 0x000fc4000bf06270 */
[----:B------:R2:W5:Y:S03]  /*4d10*/  LDL.LU R133, [R1+0x40] ;  /* 0x0000400001857983 */ /* 0x0005660000300800 */
[C---:B-1----:R-:W-:Y:S08]  /*4d20*/  HMMA.16816.F32 R80, R4.reuse, R8, R80 ;  /* 0x000000080450723c */ /* 0x042ff00000001850 */
[C---:B------:R-:W-:Y:S01]  /*4d30*/  HMMA.16816.F32 R84, R4.reuse, R10, R104 ;  /* 0x0000000a0454723c */ /* 0x040fe20000001868 */
[----:B------:R-:W1:Y:S07]  /*4d40*/  LDSM.16.MT88.4 R8, [R249+0x3100] ;  /* 0x00310000f908783b */ /* 0x000e6e0000004200 */
[C---:B-1----:R-:W-:Y:S08]  /*4d50*/  HMMA.16816.F32 R88, R4.reuse, R8, R108 ;  /* 0x000000080458723c */ /* 0x042ff0000000186c */
[C---:B------:R-:W-:Y:S11]  /*4d60*/  HMMA.16816.F32 R8, R4.reuse, R10, R188 ;  /* 0x0000000a0408723c */ /* 0x040ff600000018bc */
[----:B------:R-:W-:Y:S11]  /*4d70*/  @!UPT UIADD3 URZ, URZ, URZ, URZ ;  /* 0x0000003f3f3ff290 */ /* 0x000ff6000fffe03f */
[----:B------:R-:W-:Y:S02]  /*4d80*/  @!UPT UIADD3 URZ, URZ, URZ, URZ ;  /* 0x0000003f3f3ff290 */ /* 0x000fe4000fffe03f */
[----:B------:R-:W-:Y:S01]  /*4d90*/  MOV R191, R9 ;  /* 0x0000000900bf7202 */ /* 0x000fe20000000f00 */
[----:B------:R-:W-:Y:S01]  /*4da0*/  IMAD.MOV.U32 R190, RZ, RZ, R10 ;  /* 0x000000ffffbe7224 */ /* 0x000fe200078e000a */
[----:B------:R-:W-:Y:S01]  /*4db0*/  MOV R189, R11 ;  /* 0x0000000b00bd7202 */ /* 0x000fe20000000f00 */
[----:B------:R-:W-:Y:S02]  /*4dc0*/  IMAD.MOV.U32 R188, RZ, RZ, R8 ;  /* 0x000000ffffbc7224 */ /* 0x000fe400078e0008 */
[----:B------:R-:W1:Y:S01]  /*4dd0*/  LDSM.16.MT88.4 R8, [R135+0x5100] ;  /* 0x005100008708783b */ /* 0x000e620000004200 */
[----:B------:R-:W-:Y:S01]  /*4de0*/  MOV R111, R89 ;  /* 0x00000059006f7202 */ /* 0x000fe20000000f00 */
[----:B------:R-:W-:Y:S01]  /*4df0*/  IMAD.MOV.U32 R110, RZ, RZ, R90 ;  /* 0x000000ffff6e7224 */ /* 0x000fe200078e005a */
[----:B------:R-:W-:Y:S01]  /*4e00*/  MOV R109, R91 ;  /* 0x0000005b006d7202 */ /* 0x000fe20000000f00 */
[----:B------:R-:W-:Y:S01]  /*4e10*/  IMAD.MOV.U32 R108, RZ, RZ, R88 ;  /* 0x000000ffff6c7224 */ /* 0x000fe200078e0058 */
[C---:B-1----:R-:W-:Y:S08]  /*4e20*/  HMMA.16816.F32 R104, R4.reuse, R8, R184 ;  /* 0x000000080468723c */ /* 0x042ff000000018b8 */
[----:B------:R-:W-:Y:S01]  /*4e30*/  HMMA.16816.F32 R88, R4, R10, R144 ;  /* 0x0000000a0458723c */ /* 0x000fe20000001890 */
[----:B------:R-:W1:Y:S01]  /*4e40*/  LDSM.16.MT88.4 R8, [R248+0x5100] ;  /* 0x00510000f808783b */ /* 0x000e620000004200 */
[----:B------:R-:W-:Y:S01]  /*4e50*/  MOV R0, R94 ;  /* 0x0000005e00007202 */ /* 0x000fe20000000f00 */
[----:B------:R-:W-:Y:S01]  /*4e60*/  IMAD.MOV.U32 R185, RZ, RZ, R95 ;  /* 0x000000ffffb97224 */ /* 0x000fe200078e005f */
[----:B------:R-:W-:Y:S01]  /*4e70*/  MOV R186, R96 ;  /* 0x0000006000ba7202 */ /* 0x000fe20000000f00 */
[----:B------:R-:W-:-:S03]  /*4e80*/  IMAD.MOV.U32 R187, RZ, RZ, R97 ;  /* 0x000000ffffbb7224 */ /* 0x000fc600078e0061 */
[C---:B-1----:R-:W-:Y:S01]  /*4e90*/  HMMA.16816.F32 R92, R4.reuse, R8, R160 ;  /* 0x00000008045c723c */ /* 0x042fe200000018a0 */
[----:B------:R-:W-:Y:S07]  /*4ea0*/  LDSM.16.MT88.4 R160, [R135+0x1900] ;  /* 0x0019000087a0783b */ /* 0x000fee0000004200 */
        /* <DEDUP_REMOVED lines=12> */
[C---:B-1----:R-:W-:Y:S08]  /*4f70*/  HMMA.16816.F32 R120, R4.reuse, R8, R120 ;  /* 0x000000080478723c */ /* 0x042ff00000001878 */
[C---:B------:R-:W-:Y:S01]  /*4f80*/  HMMA.16816.F32 R116, R4.reuse, R10, R116 ;  /* 0x0000000a0474723c */ /* 0x040fe20000001874 */
[----:B------:R-:W1:Y:S01]  /*4f90*/  LDSM.16.MT88.4 R8, [R135+0x7100] ;  /* 0x007100008708783b */ /* 0x000e620000004200 */
[----:B------:R-:W-:Y:S01]  /*4fa0*/  IMAD.MOV.U32 R138, RZ, RZ, R153 ;  /* 0x000000ffff8a7224 */ /* 0x000fe200078e0099 */
[----:B------:R-:W-:Y:S01]  /*4fb0*/  MOV R137, R154 ;  /* 0x0000009a00897202 */ /* 0x000fe20000000f00 */
[----:B------:R-:W-:Y:S01]  /*4fc0*/  IMAD.MOV.U32 R136, RZ, RZ, R155 ;  /* 0x000000ffff887224 */ /* 0x000fe200078e009b */
[----:B------:R-:W-:Y:S01]  /*4fd0*/  MOV R153, R111 ;  /* 0x0000006f00997202 */ /* 0x000fe20000000f00 */
[----:B------:R-:W-:Y:S01]  /*4fe0*/  IMAD.MOV.U32 R154, RZ, RZ, R110 ;  /* 0x000000ffff9a7224 */ /* 0x000fe200078e006e */
[----:B------:R-:W-:Y:S01]  /*4ff0*/  MOV R155, R109 ;  /* 0x0000006d009b7202 */ /* 0x000fe20000000f00 */
[----:B------:R-:W-:Y:S01]  /*5000*/  IMAD.MOV.U32 R152, RZ, RZ, R108 ;  /* 0x000000ffff987224 */ /* 0x000fe200078e006c */
[C---:B-1----:R-:W-:Y:S08]  /*5010*/  HMMA.16816.F32 R112, R4.reuse, R8, R112 ;  /* 0x000000080470723c */ /* 0x042ff00000001870 */
[C---:B------:R-:W-:Y:S01]  /*5020*/  HMMA.16816.F32 R108, R4.reuse, R10, R100 ;  /* 0x0000000a046c723c */ /* 0x040fe20000001864 */
[----:B------:R-:W1:Y:S07]  /*5030*/  LDSM.16.MT88.4 R8, [R248+0x7100] ;  /* 0x00710000f808783b */ /* 0x000e6e0000004200 */
[C---:B-1----:R-:W-:Y:S08]  /*5040*/  HMMA.16816.F32 R128, R4.reuse, R8, R60 ;  /* 0x000000080480723c */ /* 0x042ff0000000183c */
[----:B------:R-:W-:Y:S11]  /*5050*/  HMMA.16816.F32 R8, R4, R10, R56 ;  /* 0x0000000a0408723c */ /* 0x000ff60000001838 */
[----:B------:R-:W-:Y:S11]  /*5060*/  @!UPT UIADD3 URZ, URZ, URZ, URZ ;  /* 0x0000003f3f3ff290 */ /* 0x000ff6000fffe03f */
[----:B------:R-:W-:Y:S02]  /*5070*/  @!UPT UIADD3 URZ, URZ, URZ, URZ ;  /* 0x0000003f3f3ff290 */ /* 0x000fe4000fffe03f */
[----:B------:R-:W-:Y:S01]  /*5080*/  IMAD.MOV.U32 R59, RZ, RZ, R8 ;  /* 0x000000ffff3b7224 */ /* 0x000fe200078e0008 */
[----:B------:R-:W-:Y:S01]  /*5090*/  MOV R58, R9 ;  /* 0x00000009003a7202 */ /* 0x000fe20000000f00 */
[----:B------:R-:W-:Y:S01]  /*50a0*/  IMAD.MOV.U32 R57, RZ, RZ, R10 ;  /* 0x000000ffff397224 */ /* 0x000fe200078e000a */
[----:B------:R-:W-:Y:S02]  /*50b0*/  MOV R56, R11 ;  /* 0x0000000b00387202 */ /* 0x000fe40000000f00 */
        /* <DEDUP_REMOVED lines=11> */
[----:B------:R-:W-:-:S02]  /*5170*/  MOV R131, R188 ;  /* 0x000000bc00837202 */ /* 0x000fc40000000f00 */
[C---:B-1----:R-:W-:Y:S01]  /*5180*/  HMMA.16816.F32 R188, R4.reuse, R8, R48 ;  /* 0x0000000804bc723c */ /* 0x042fe20000001830 */
[----:B------:R-:W-:Y:S01]  /*5190*/  FADD.FTZ R0, R0, R14 ;  /* 0x0000000e00007221 */ /* 0x000fe20000010000 */
[----:B------:R-:W-:Y:S06]  /*51a0*/  LDSM.16.MT88.4 R48, [R248+0x3900] ;  /* 0x00390000f830783b */ /* 0x000fec0000004200 */
[----:B------:R-:W-:Y:S01]  /*51b0*/  HMMA.16816.F32 R184, R4, R10, R36 ;  /* 0x0000000a04b8723c */ /* 0x000fe20000001824 */
[----:B------:R-:W1:Y:S01]  /*51c0*/  LDSM.16.MT88.4 R8, [R249+0x7100] ;  /* 0x00710000f908783b */ /* 0x000e620000004200 */
[----:B------:R-:W-:-:S02]  /*51d0*/  FADD.FTZ R3, R183, R3 ;  /* 0x00000003b7037221 */ /* 0x000fc40000010000 */
[----:B------:R-:W-:Y:S02]  /*51e0*/  FADD.FTZ R0, R101, R0 ;  /* 0x0000000065007221 */ /* 0x000fe40000010000 */
[----:B------:R-:W-:Y:S02]  /*51f0*/  IMAD.MOV.U32 R183, RZ, RZ, R130 ;  /* 0x000000ffffb77224 */ /* 0x000fe400078e0082 */
[C---:B-1----:R-:W-:Y:S01]  /*5200*/  HMMA.16816.F32 R32, R4.reuse, R8, R32 ;  /* 0x000000080420723c */ /* 0x042fe20000001820 */
[----:B------:R-:W-:Y:S07]  /*5210*/  MUFU.EX2 R9, R17 ;  /* 0x0000001100097308 */ /* 0x000fee0000000800 */
[----:B------:R-:W-:Y:S01]  /*5220*/  HMMA.16816.F32 R24, R4, R10, R24 ;  /* 0x0000000a0418723c */ /* 0x000fe20000001818 */
[----:B------:R-:W1:Y:S08]  /*5230*/  MUFU.EX2 R11, R19 ;  /* 0x00000013000b7308 */ /* 0x000e700000000800 */
[----:B------:R-:W3:Y:S01]  /*5240*/  MUFU.EX2 R10, R18 ;  /* 0x00000012000a7308 */ /* 0x000ee20000000800 */
[----:B------:R-:W-:-:S07]  /*5250*/  FADD.FTZ R4, R127, R3 ;  /* 0x000000037f047221 */ /* 0x000fce0000010000 */
[----:B------:R-:W-:Y:S08]  /*5260*/  MUFU.EX2 R8, R13 ;  /* 0x0000000d00087308 */ /* 0x000ff00000000800 */
[----:B------:R-:W4:Y:S08]  /*5270*/  MUFU.EX2 R7, R12 ;  /* 0x0000000c00077308 */ /* 0x000f300000000800 */
[----:B------:R-:W-:Y:S08]  /*5280*/  MUFU.EX2 R6, R15 ;  /* 0x0000000f00067308 */ /* 0x000ff00000000800 */
[----:B------:R-:W2:Y:S01]  /*5290*/  MUFU.EX2 R5, R16 ;  /* 0x0000001000057308 */ /* 0x000ea20000000800 */
[----:B------:R-:W-:-:S02]  /*52a0*/  FADD.FTZ R3, R102, R0 ;  /* 0x0000000066037221 */ /* 0x000fc40000010000 */
[----:B------:R-:W-:Y:S02]  /*52b0*/  FADD.FTZ R0, R126, R4 ;  /* 0x000000047e007221 */ /* 0x000fe40000010000 */
[----:B------:R-:W-:Y:S01]  /*52c0*/  FADD.FTZ R4, R103, R3 ;  /* 0x0000000367047221 */ /* 0x000fe20000010000 */
[----:B------:R-:W-:Y:S01]  /*52d0*/  MOV R127, R129 ;  /* 0x00000081007f7202 */ /* 0x000fe20000000f00 */
[----:B------:R-:W-:Y:S01]  /*52e0*/  FADD.FTZ R3, R125, R0 ;  /* 0x000000007d037221 */ /* 0x000fe20000010000 */
[----:B------:R-:W-:Y:S01]  /*52f0*/  MOV R0, R131 ;  /* 0x0000008300007202 */ /* 0x000fe20000000f00 */
[----:B------:R-:W-:Y:S01]  /*5300*/  IMAD.MOV.U32 R126, RZ, RZ, R128 ;  /* 0x000000ffff7e7224 */ /* 0x000fe200078e0080 */
[----:B-1----:R-:W-:Y:S02]  /*5310*/  F2FP.PACK_AB R128, R11, R20 ;  /* 0x000000140b80723e */ /* 0x002fe400000000ff */
[----:B---3--:R-:W-:Y:S02]  /*5320*/  F2FP.PACK_AB R130, R9, R10 ;  /* 0x0000000a0982723e */ /* 0x008fe400000000ff */
[----:B----4-:R-:W-:-:S02]  /*5330*/  F2FP.PACK_AB R129, R7, R8 ;  /* 0x000000080781723e */ /* 0x010fc400000000ff */
[----:B--2---:R-:W-:-:S07]  /*5340*/  F2FP.PACK_AB R131, R5, R6 ;  /* 0x000000060583723e */ /* 0x004fce00000000ff */
[C---:B------:R-:W-:Y:S08]  /*5350*/  HMMA.16816.F32 R164, R128.reuse, R160, R164 ;  /* 0x000000a080a4723c */ /* 0x040ff000000018a4 */
[----:B------:R-:W-:Y:S07]  /*5360*/  HMMA.16816.F32 R160, R128, R162, R28 ;  /* 0x000000a280a0723c */ /* 0x000fee000000181c */
        /* <DEDUP_REMOVED lines=8> */
[----:B------:R-:W1:Y:S01]  /*53f0*/  LDSM.16.MT88.4 R152, [R248+0x1900] ;  /* 0x00190000f898783b */ /* 0x000e620000004200 */
[----:B------:R-:W-:Y:S01]  /*5400*/  IMAD.MOV.U32 R100, RZ, RZ, R147 ;  /* 0x000000ffff647224 */ /* 0x000fe200078e0093 */
[----:B------:R-:W-:Y:S01]  /*5410*/  MOV R101, R146 ;  /* 0x0000009200657202 */ /* 0x000fe20000000f00 */
[----:B------:R-:W-:Y:S01]  /*5420*/  IMAD.MOV.U32 R102, RZ, RZ, R145 ;  /* 0x000000ffff667224 */ /* 0x000fe200078e0091 */
[----:B------:R-:W-:Y:S01]  /*5430*/  MOV R103, R144 ;  /* 0x0000009000677202 */ /* 0x000fe20000000f00 */
[----:B------:R-:W-:Y:S01]  /*5440*/  IMAD.MOV.U32 R12, RZ, RZ, R139 ;  /* 0x000000ffff0c7224 */ /* 0x000fe200078e008b */
[----:B------:R-:W2:Y:S01]  /*5450*/  LDSM.16.MT88.4 R144, [R250+0x1900] ;  /* 0x00190000fa90783b */ /* 0x000ea20000004200 */
[----:B------:R-:W-:Y:S01]  /*5460*/  MOV R13, R138 ;  /* 0x0000008a000d7202 */ /* 0x000fe20000000f00 */
[----:B------:R-:W-:Y:S01]  /*5470*/  IMAD.MOV.U32 R14, RZ, RZ, R137 ;  /* 0x000000ffff0e7224 */ /* 0x000fe200078e0089 */
[----:B------:R-:W-:Y:S01]  /*5480*/  MOV R15, R136 ;  /* 0x00000088000f7202 */ /* 0x000fe20000000f00 */
[----:B------:R-:W-:Y:S01]  /*5490*/  IMAD.MOV.U32 R16, RZ, RZ, R59 ;  /* 0x000000ffff107224 */ /* 0x000fe200078e003b */
[----:B------:R-:W3:Y:S01]  /*54a0*/  LDSM.16.MT88.4 R136, [R249+0x1900] ;  /* 0x00190000f988783b */ /* 0x000ee20000004200 */
[----:B------:R-:W-:Y:S01]  /*54b0*/  MOV R17, R58 ;  /* 0x0000003a00117202 */ /* 0x000fe20000000f00 */
[----:B------:R-:W-:Y:S01]  /*54c0*/  IMAD.MOV.U32 R18, RZ, RZ, R57 ;  /* 0x000000ffff127224 */ /* 0x000fe200078e0039 */
[----:B------:R-:W-:-:S02]  /*54d0*/  MOV R19, R56 ;  /* 0x0000003800137202 */ /* 0x000fc40000000f00 */
[----:B------:R-:W-:Y:S01]  /*54e0*/  LDSM.16.MT88.4 R56, [R250+0x3900] ;  /* 0x00390000fa38783b */ /* 0x000fe20000004200 */
[C---:B-1----:R-:W-:Y:S08]  /*54f0*/  HMMA.16816.F32 R156, R128.reuse, R152, R156 ;  /* 0x00000098809c723c */ /* 0x042ff0000000189c */
[C---:B------:R-:W-:Y:S01]  /*5500*/  HMMA.16816.F32 R152, R128.reuse, R154, R40 ;  /* 0x0000009a8098723c */ /* 0x040fe20000001828 */
[----:B------:R-:W1:Y:S07]  /*5510*/  LDSM.16.MT88.4 R40, [R135+0x3900] ;  /* 0x003900008728783b */ /* 0x000e6e0000004200 */
[C---:B--2---:R-:W-:Y:S08]  /*5520*/  HMMA.16816.F32 R148, R128.reuse, R144, R148 ;  /* 0x000000908094723c */ /* 0x044ff00000001894 */
[C---:B------:R-:W-:Y:S08]  /*5530*/  HMMA.16816.F32 R144, R128.reuse, R146, R44 ;  /* 0x000000928090723c */ /* 0x040ff0000000182c */
[C---:B---3--:R-:W-:Y:S08]  /*5540*/  HMMA.16816.F32 R140, R128.reuse, R136, R140 ;  /* 0x00000088808c723c */ /* 0x048ff0000000188c */
[C---:B------:R-:W-:Y:S01]  /*5550*/  HMMA.16816.F32 R44, R128.reuse, R48, R72 ;  /* 0x00000030802c723c */ /* 0x040fe20000001848 */
[----:B------:R-:W-:Y:S07]  /*5560*/  LDSM.16.MT88.4 R72, [R135+0x5900] ;  /* 0x005900008748783b */ /* 0x000fee0000004200 */
[C---:B-1----:R-:W-:Y:S01]  /*5570*/  HMMA.16816.F32 R36, R128.reuse, R40, R64 ;  /* 0x000000288024723c */ /* 0x042fe20000001840 */
[----:B------:R-:W1:Y:S07]  /*5580*/  LDSM.16.MT88.4 R64, [R249+0x3900] ;  /* 0x00390000f940783b */ /* 0x000e6e0000004200 */
[C---:B------:R-:W-:Y:S08]  /*5590*/  HMMA.16816.F32 R136, R128.reuse, R138, R52 ;  /* 0x0000008a8088723c */ /* 0x040ff00000001834 */
[C---:B------:R-:W-:Y:S01]  /*55a0*/  HMMA.16816.F32 R52, R128.reuse, R56, R80 ;  /* 0x000000388034723c */ /* 0x040fe20000001850 */
[----:B------:R-:W2:Y:S07]  /*55b0*/  LDSM.16.MT88.4 R80, [R248+0x5900] ;  /* 0x00590000f850783b */ /* 0x000eae0000004200 */
[C---:B------:R-:W-:Y:S07]  /*55c0*/  HMMA.16816.F32 R40, R128.reuse, R42, R68 ;  /* 0x0000002a8028723c */ /* 0x040fee0000001844 */
[----:B------:R-:W-:Y:S01]  /*55d0*/  IMAD.MOV.U32 R68, RZ, RZ, R0 ;  /* 0x000000ffff447224 */ /* 0x000fe200078e0000 */
[----:B------:R-:W-:Y:S01]  /*55e0*/  MOV R69, R126 ;  /* 0x0000007e00457202 */ /* 0x000fe20000000f00 */
[----:B------:R-:W-:Y:S01]  /*55f0*/  IMAD.MOV.U32 R70, RZ, RZ, R127 ;  /* 0x000000ffff467224 */ /* 0x000fe200078e007f */
[----:B------:R-:W-:Y:S01]  /*5600*/  MOV R71, R183 ;  /* 0x000000b700477202 */ /* 0x000fe20000000f00 */
[C---:B------:R-:W-:Y:S08]  /*5610*/  HMMA.16816.F32 R48, R128.reuse, R50, R76 ;  /* 0x000000328030723c */ /* 0x040ff0000000184c */
[C---:B-1----:R-:W-:Y:S08]  /*5620*/  HMMA.16816.F32 R60, R128.reuse, R64, R60 ;  /* 0x00000040803c723c */ /* 0x042ff0000000183c */
[C---:B------:R-:W-:Y:S08]  /*5630*/  HMMA.16816.F32 R64, R128.reuse, R66, R68 ;  /* 0x000000428040723c */ /* 0x040ff00000001844 */
[C---:B------:R-:W-:Y:S01]  /*5640*/  HMMA.16816.F32 R68, R128.reuse, R72, R104 ;  /* 0x000000488044723c */ /* 0x040fe20000001868 */
[----:B------:R-:W-:Y:S07]  /*5650*/  LDSM.16.MT88.4 R104, [R135+0x7900] ;  /* 0x007900008768783b */ /* 0x000fee0000004200 */
[C---:B------:R-:W-:Y:S01]  /*5660*/  HMMA.16816.F32 R72, R128.reuse, R74, R88 ;  /* 0x0000004a8048723c */ /* 0x040fe20000001858 */
[----:B------:R-:W1:Y:S07]  /*5670*/  LDSM.16.MT88.4 R88, [R250+0x5900] ;  /* 0x00590000fa58783b */ /* 0x000e6e0000004200 */
[C---:B--2---:R-:W-:Y:S08]  /*5680*/  HMMA.16816.F32 R76, R128.reuse, R80, R92 ;  /* 0x00000050804c723c */ /* 0x044ff0000000185c */
[----:B------:R-:W-:Y:S01]  /*5690*/  HMMA.16816.F32 R80, R128, R82, R96 ;  /* 0x000000528050723c */ /* 0x000fe20000001860 */
[----:B------:R-:W2:Y:S01]  /*56a0*/  LDSM.16.MT88.4 R96, [R249+0x5900] ;  /* 0x00590000f960783b */ /* 0x000ea20000004200 */
[----:B------:R-:W-:-:S02]  /*56b0*/  FADD.FTZ R0, R124, R4 ;  /* 0x000000047c007221 */ /* 0x000fc40000010000 */
[----:B------:R-:W-:Y:S02]  /*56c0*/  FADD.FTZ R4, R21, R3 ;  /* 0x0000000315047221 */ /* 0x000fe40000010000 */
[----:B------:R-:W-:Y:S02]  /*56d0*/  FADD.FTZ R3, R181, R0 ;  /* 0x00000000b5037221 */ /* 0x000fe40000010000 */
[----:B------:R-:W-:Y:S01]  /*56e0*/  FADD.FTZ R0, R22, R4 ;  /* 0x0000000416007221 */ /* 0x000fe20000010000 */
[----:B------:R-:W-:Y:S01]  /*56f0*/  HMMA.16816.F32 R56, R128, R58, R84 ;  /* 0x0000003a8038723c */ /* 0x000fe20000001854 */
[----:B------:R-:W-:Y:S02]  /*5700*/  FADD.FTZ R4, R180, R3 ;  /* 0x00000003b4047221 */ /* 0x000fe40000010000 */
[----:B------:R-:W-:Y:S02]  /*5710*/  FADD.FTZ R3, R23, R0 ;  /* 0x0000000017037221 */ /* 0x000fe40000010000 */
[----:B------:R-:W-:-:S02]  /*5720*/  FADD.FTZ R0, R182, R4 ;  /* 0x00000004b6007221 */ /* 0x000fc40000010000 */
[----:B------:R-:W-:Y:S01]  /*5730*/  FADD.FTZ R3, R179, R3 ;  /* 0x00000003b3037221 */ /* 0x000fe20000010000 */
[C---:B-1----:R-:W-:Y:S01]  /*5740*/  HMMA.16816.F32 R84, R128.reuse, R88, R12 ;  /* 0x000000588054723c */ /* 0x042fe2000000180c */
[----:B------:R-:W-:Y:S07]  /*5750*/  LDSM.16.MT88.4 R12, [R249+0x7900] ;  /* 0x00790000f90c783b */ /* 0x000fee0000004200 */
[C---:B------:R-:W-:Y:S08]  /*5760*/  HMMA.16816.F32 R88, R128.reuse, R90, R100 ;  /* 0x0000005a8058723c */ /* 0x040ff00000001864 */
[C---:B--2---:R-:W-:Y:S01]  /*5770*/  HMMA.16816.F32 R92, R128.reuse, R96, R120 ;  /* 0x00000060805c723c */ /* 0x044fe20000001878 */
[----:B------:R-:W-:Y:S07]  /*5780*/  LDSM.16.MT88.4 R120, [R250+0x7900] ;  /* 0x00790000fa78783b */ /* 0x000fee0000004200 */
[----:B------:R-:W-:Y:S01]  /*5790*/  HMMA.16816.F32 R100, R128, R104, R112 ;  /* 0x000000688064723c */ /* 0x000fe20000001870 */
[----:B------:R-:W1:Y:S01]  /*57a0*/  LDSM.16.MT88.4 R112, [R248+0x7900] ;  /* 0x00790000f870783b */ /* 0x000e620000004200 */
[----:B------:R-:W-:-:S02]  /*57b0*/  FADD.FTZ R8, R8, R3 ;  /* 0x0000000308087221 */ /* 0x000fc40000010000 */
[----:B------:R-:W-:Y:S02]  /*57c0*/  FADD.FTZ R20, R20, R0 ;  /* 0x0000000014147221 */ /* 0x000fe40000010000 */
[----:B------:R-:W-:Y:S02]  /*57d0*/  FADD.FTZ R7, R7, R8 ;  /* 0x0000000807077221 */ /* 0x000fe40000010000 */
[----:B------:R-:W-:Y:S02]  /*57e0*/  FADD.FTZ R11, R11, R20 ;  /* 0x000000140b0b7221 */ /* 0x000fe40000010000 */
[----:B------:R-:W-:Y:S02]  /*57f0*/  FADD.FTZ R6, R6, R7 ;  /* 0x0000000706067221 */ /* 0x000fe40000010000 */
[----:B------:R-:W-:Y:S02]  /*5800*/  FADD.FTZ R10, R10, R11 ;  /* 0x0000000b0a0a7221 */ /* 0x000fe40000010000 */
[----:B------:R-:W-:-:S02]  /*5810*/  FADD.FTZ R0, R5, R6 ;  /* 0x0000000605007221 */ /* 0x000fc40000010000 */
[----:B------:R-:W-:-:S03]  /*5820*/  FADD.FTZ R3, R9, R10 ;  /* 0x0000000a09037221 */ /* 0x000fc60000010000 */
[----:B------:R2:W-:Y:S04]  /*5830*/  STL [R1+0x38], R0 ;  /* 0x0000380001007387 */ /* 0x0005e80000100800 */
[----:B------:R2:W-:Y:S01]  /*5840*/  STL [R1+0x14], R3 ;  /* 0x0000140301007387 */ /* 0x0005e20000100800 */
[----:B------:R-:W-:Y:S01]  /*5850*/  PLOP3.LUT P0, PT, PT, PT, UP0, 0x80, 0x0 ;  /* 0x000000000000781c */ /* 0x000fe20003f0f008 */
[C---:B------:R-:W-:Y:S08]  /*5860*/  HMMA.16816.F32 R96, R128.reuse, R98, R116 ;  /* 0x000000628060723c */ /* 0x040ff00000001874 */
[C---:B------:R-:W-:Y:S08]  /*5870*/  HMMA.16816.F32 R104, R128.reuse, R106, R108 ;  /* 0x0000006a8068723c */ /* 0x040ff0000000186c */
[C---:B-1----:R-:W-:Y:S08]  /*5880*/  HMMA.16816.F32 R108, R128.reuse, R112, R28 ;  /* 0x00000070806c723c */ /* 0x042ff0000000181c */
[C---:B------:R-:W-:Y:S08]  /*5890*/  HMMA.16816.F32 R116, R128.reuse, R120, R188 ;  /* 0x000000788074723c */ /* 0x040ff000000018bc */
[C---:B------:R-:W-:Y:S08]  /*58a0*/  HMMA.16816.F32 R112, R128.reuse, R114, R16 ;  /* 0x000000728070723c */ /* 0x040ff00000001810 */
[C---:B------:R-:W-:Y:S08]  /*58b0*/  HMMA.16816.F32 R120, R128.reuse, R122, R184 ;  /* 0x0000007a8078723c */ /* 0x040ff000000018b8 */
[C---:B------:R-:W-:Y:S08]  /*58c0*/  HMMA.16816.F32 R124, R128.reuse, R12, R32 ;  /* 0x0000000c807c723c */ /* 0x040ff00000001820 */
[----:B------:R-:W-:Y:S01]  /*58d0*/  HMMA.16816.F32 R128, R128, R14, R24 ;  /* 0x0000000e8080723c */ /* 0x000fe20000001818 */
[----:B------:R-:W-:Y:S07]  /*58e0*/  @!P0 BRA `(.L_x_5) ;  /* 0x0000376000008947 */ /* 0x000fee0003800000 */
[----:B--2--5:R-:W-:Y:S01]  /*58f0*/  SHF.R.S32.HI R18, RZ, 0x1f, R133 ;  /* 0x0000001fff127819 */ /* 0x024fe20000011485 */
[----:B------:R-:W-:Y:S01]  /*5900*/  IMAD.SHL.U32 R4, R133, 0x2, RZ ;  /* 0x0000000285047824 */ /* 0x000fe200078e00ff */
[----:B------:R-:W-:-:S02]  /*5910*/  SHF.R.S32.HI R19, RZ, 0x1f, R176 ;  /* 0x0000001fff137819 */ /* 0x000fc400000114b0 */
[----:B------:R-:W-:Y:S01]  /*5920*/  SHF.L.U64.HI R3, R133, 0x1, R18 ;  /* 0x0000000185037819 */ /* 0x000fe20000010212 */
[----:B------:R-:W-:Y:S01]  /*5930*/  IMAD.MOV.U32 R133, RZ, RZ, R2 ;  /* 0x000000ffff857224 */ /* 0x000fe200078e0002 */
[----:B------:R-:W-:Y:S02]  /*5940*/  SHF.R.S32.HI R18, RZ, 0x1f, R178 ;  /* 0x0000001fff127819 */ /* 0x000fe400000114b2 */
[----:B------:R-:W-:Y:S01]  /*5950*/  SHF.L.U64.HI R0, R176, 0x1, R19 ;  /* 0x00000001b0007819 */ /* 0x000fe20000010213 */
[----:B------:R1:W-:Y:S01]  /*5960*/  STL [R1+0x34], R3 ;  /* 0x0000340301007387 */ /* 0x0003e20000100800 */
[----:B------:R-:W-:Y:S02]  /*5970*/  SHF.L.U64.HI R2, R178, 0x1, R18 ;  /* 0x00000001b2027819 */ /* 0x000fe40000010212 */
[----:B------:R-:W-:Y:S01]  /*5980*/  SHF.R.S32.HI R19, RZ, 0x1f, R177 ;  /* 0x0000001fff137819 */ /* 0x000fe200000114b1 */
[----:B------:R2:W-:Y:S04]  /*5990*/  STL [R1+0x30], R4 ;  /* 0x0000300401007387 */ /* 0x0005e80000100800 */
[----:B------:R3:W-:Y:S01]  /*59a0*/  STL [R1+0x2c], R0 ;  /* 0x00002c0001007387 */ /* 0x0007e20000100800 */
[----:B-1----:R-:W-:-:S02]  /*59b0*/  IMAD.SHL.U32 R3, R176, 0x2, RZ ;  /* 0x00000002b0037824 */ /* 0x002fc400078e00ff */
[----:B--2---:R-:W-:-:S03]  /*59c0*/  IMAD.SHL.U32 R4, R178, 0x2, RZ ;  /* 0x00000002b2047824 */ /* 0x004fc600078e00ff */
[----:B------:R1:W-:Y:S01]  /*59d0*/  STL [R1+0x28], R3 ;  /* 0x0000280301007387 */ /* 0x0003e20000100800 */
[----:B---3--:R-:W-:-:S03]  /*59e0*/  IMAD.MOV.U32 R0, RZ, RZ, R132 ;  /* 0x000000ffff007224 */ /* 0x008fc600078e0084 */
[----:B------:R2:W-:Y:S04]  /*59f0*/  STL [R1+0x24], R2 ;  /* 0x0000240201007387 */ /* 0x0005e80000100800 */
[----:B------:R3:W-:Y:S01]  /*5a00*/  STL [R1+0x20], R4 ;  /* 0x0000200401007387 */ /* 0x0007e20000100800 */
[C---:B-1----:R-:W-:Y:S01]  /*5a10*/  SHF.L.U64.HI R3, R177.reuse, 0x1, R19 ;  /* 0x00000001b1037819 */ /* 0x042fe20000010213 */
[----:B--2---:R-:W-:-:S05]  /*5a20*/  IMAD.SHL.U32 R2, R177, 0x2, RZ ;  /* 0x00000002b1027824 */ /* 0x004fca00078e00ff */
[----:B------:R3:W-:Y:S04]  /*5a30*/  STL [R1+0x18], R2 ;  /* 0x0000180201007387 */ /* 0x0007e80000100800 */
[----:B------:R3:W-:Y:S01]  /*5a40*/  STL [R1+0x1c], R3 ;  /* 0x00001c0301007387 */ /* 0x0007e20000100800 */
[----:B------:R-:W-:Y:S05]  /*5a50*/  BRA `(.L_x_6) ;  /* 0x0000047000007947 */ /* 0x000fea0003800000 */
.L_x_8:
[----:B------:R-:W2:Y:S01]  /*5a60*/  LDL R2, [R1+0x3c] ;  /* 0x00003c0001027983 */ /* 0x000ea20000100800 */
[----:B------:R-:W-:Y:S01]  /*5a70*/  IMAD.MOV.U32 R3, RZ, RZ, c[0x0][0x2b8] ;  /* 0x0000ae00ff037624 */ /* 0x000fe200078e00ff */
[----:B------:R-:W-:Y:S01]  /*5a80*/  ULEA UR5, UR6, UR9, 0x6 ;  /* 0x0000000906057291 */ /* 0x000fe2000f8e303f */
[----:B------:R-:W-:Y:S01]  /*5a90*/  IMAD.MOV.U32 R178, RZ, RZ, RZ ;  /* 0x000000ffffb27224 */ /* 0x000fe200078e00ff */
[----:B------:R-:W3:Y:S02]  /*5aa0*/  LDL R181, [R1+0x30] ;  /* 0x0000300001b57983 */ /* 0x000ee40000100800 */
[----:B------:R-:W-:Y:S02]  /*5ab0*/  ISETP.NE.AND P2, PT, R3, 0x1, PT ;  /* 0x000000010300780c */ /* 0x000fe40003f45270 */
[----:B------:R-:W4:Y:S01]  /*5ac0*/  LDL R186, [R1+0x34] ;  /* 0x0000340001ba7983 */ /* 0x000f220000100800 */
[----:B------:R-:W-:Y:S03]  /*5ad0*/  IMAD.U32 R3, RZ, RZ, UR5 ;  /* 0x00000005ff037e24 */ /* 0x000fe6000f8e00ff */
[----:B------:R-:W5:Y:S04]  /*5ae0*/  LDL R187, [R1+0x28] ;  /* 0x0000280001bb7983 */ /* 0x000f680000100800 */
[----:B------:R-:W3:Y:S04]  /*5af0*/  LDL R184, [R1+0x2c] ;  /* 0x00002c0001b87983 */ /* 0x000ee80000100800 */
[----:B------:R-:W3:Y:S04]  /*5b00*/  LDL R189, [R1+0x4] ;  /* 0x0000040001bd7983 */ /* 0x000ee80000100800 */
[----:B------:R-:W3:Y:S04]  /*5b10*/  LDL R185, [R1+0x20] ;  /* 0x0000200001b97983 */ /* 0x000ee80000100800 */
[----:B------:R-:W3:Y:S04]  /*5b20*/  LDL R190, [R1+0x24] ;  /* 0x0000240001be7983 */ /* 0x000ee80000100800 */
[----:B------:R-:W3:Y:S04]  /*5b30*/  LDL R191, [R1+0x18] ;  /* 0x0000180001bf7983 */ /* 0x000ee80000100800 */
[----:B------:R-:W3:Y:S01]  /*5b40*/  LDL R188, [R1+0x1c] ;  /* 0x00001c0001bc7983 */ /* 0x000ee20000100800 */
[----:B--2---:R-:W-:Y:S05]  /*5b50*/  IADD3 R3, R3, -0x40, R2 ;  /* 0xffffffc003037810 */ /* 0x004fea0007ffe002 */
[----:B------:R-:W-:Y:S04]  /*5b60*/  @P2 IMAD.HI.U32 R132, R3, c[0x0][0x2bc], RZ ;  /* 0x0000af0003842a27 */ /* 0x000fe800078e00ff */
[--C-:B------:R-:W-:Y:S01]  /*5b70*/  IMAD.MOV.U32 R2, RZ, RZ, R3.reuse ;  /* 0x000000ffff027224 */ /* 0x100fe200078e0003 */
[----:B------:R-:W-:Y:S04]  /*5b80*/  @P2 SHF.R.U32.HI R2, RZ, c[0x0][0x2c0], R132 ;  /* 0x0000b000ff022a19 */ /* 0x000fe80000011684 */
[C---:B------:R-:W-:Y:S04]  /*5b90*/  @!P1 IADD3 R132, P0, R2.reuse, UR16, RZ ;  /* 0x0000001002849c10 */ /* 0x040fe8000ff1e0ff */
[----:B------:R-:W-:Y:S01]  /*5ba0*/  @!P1 LEA.HI.X.SX32 R177, R2, UR14, 0x1, P0 ;  /* 0x0000000e02b19c11 */ /* 0x000fe200080f0eff */
[----:B------:R-:W-:Y:S01]  /*5bb0*/  IMAD.MOV R2, RZ, RZ, -R2 ;  /* 0x000000ffff027224 */ /* 0x000fe200078e0a02 */
[----:B------:R-:W-:Y:S03]  /*5bc0*/  @!P1 LEA R176, P0, R132, c[0x0][0x2a0], 0x2 ;  /* 0x0000a80084b09a11 */ /* 0x000fe600078010ff */
[----:B------:R-:W-:Y:S01]  /*5bd0*/  IMAD R179, R2, c[0x0][0x2b8], R3 ;  /* 0x0000ae0002b37a24 */ /* 0x000fe200078e0203 */
[----:B------:R-:W-:Y:S04]  /*5be0*/  @!P1 LEA.HI.X R177, R132, c[0x0][0x2a4], R177, 0x2, P0 ;  /* 0x0000a90084b19a11 */ /* 0x000fe800000f14b1 */
[----:B------:R-:W-:Y:S01]  /*5bf0*/  STL [R1+0xc], R179 ;  /* 0x00000cb301007387 */ /* 0x000fe20000100800 */
[----:B------:R-:W-:Y:S03]  /*5c00*/  SHF.R.S32.HI R2, RZ, 0x1f, R179 ;  /* 0x0000001fff027819 */ /* 0x000fe600000114b3 */
[----:B------:R-:W2:Y:S02]  /*5c10*/  @!P1 LDG.E R178, [R176.64] ;  /* 0x0000000cb0b29981 */ /* 0x000ea4000c1e1900 */
[----:B------:R-:W-:Y:S02]  /*5c20*/  IMAD R132, R2, c[0x0][0x1e0], RZ ;  /* 0x0000780002847a24 */ /* 0x000fe400078e02ff */
[C---:B------:R-:W-:Y:S04]  /*5c30*/  IMAD.WIDE.U32 R2, R179.reuse, c[0x0][0x1e0], RZ ;  /* 0x00007800b3027a25 */ /* 0x040fe800078e00ff */
[----:B------:R-:W-:Y:S04]  /*5c40*/  IMAD R132, R179, c[0x0][0x1e4], R132 ;  /* 0x00007900b3847a24 */ /* 0x000fe800078e0284 */
[----:B------:R-:W-:Y:S01]  /*5c50*/  IMAD.IADD R3, R3, 0x1, R132 ;  /* 0x0000000103037824 */ /* 0x000fe200078e0284 */
[----:B--2---:R-:W-:Y:S01]  /*5c60*/  STL [R1+0x8], R178 ;  /* 0x000008b201007387 */ /* 0x004fe20000100800 */
[----:B------:R-:W-:Y:S02]  /*5c70*/  SHF.R.S32.HI R180, RZ, 0x1f, R178 ;  /* 0x0000001fffb47819 */ /* 0x000fe400000114b2 */
[----:B------:R-:W-:Y:S04]  /*5c80*/  IMAD.WIDE.U32 R2, R178, c[0x0][0x1f0], R2 ;  /* 0x00007c00b2027a25 */ /* 0x000fe800078e0002 */
[----:B------:R-:W-:Y:S01]  /*5c90*/  IMAD R180, R180, c[0x0][0x1f0], RZ ;  /* 0x00007c00b4b47a24 */ /* 0x000fe200078e02ff */
[----:B------:R-:W-:Y:S03]  /*5ca0*/  IADD3 R2, P0, R2, UR20, RZ ;  /* 0x0000001402027c10 */ /* 0x000fe6000ff1e0ff */
[----:B------:R-:W-:Y:S05]  /*5cb0*/  IMAD R180, R178, c[0x0][0x1f4], R180 ;  /* 0x00007d00b2b47a24 */ /* 0x000fea00078e02b4 */
[----:B------:R-:W-:Y:S02]  /*5cc0*/  IADD3.X R180, R3, UR18, R180, P0, !PT ;  /* 0x0000001203b47c10 */ /* 0x000fe400087fe4b4 */
[C---:B------:R-:W-:Y:S04]  /*5cd0*/  LEA R177, P0, R2.reuse, c[0x0][0x1c8], 0x1 ;  /* 0x0000720002b17a11 */ /* 0x040fe800078008ff */
[----:B------:R-:W-:Y:S01]  /*5ce0*/  LEA.HI.X R180, R2, c[0x0][0x1cc], R180, 0x1, P0 ;  /* 0x0000730002b47a11 */ /* 0x000fe200000f0cb4 */
[----:B------:R-:W3:Y:S04]  /*5cf0*/  SHFL.IDX PT, R132, R177, RZ, 0x181f ;  /* 0x00181fffb1847589 */ /* 0x000ee800000e0000 */
[----:B------:R-:W4:Y:S01]  /*5d00*/  SHFL.IDX PT, R176, R180, RZ, 0x181f ;  /* 0x00181fffb4b07589 */ /* 0x000f2200000e0000 */
[----:B---3--:R-:W-:Y:S05]  /*5d10*/  IADD3 R2, P0, R132, R181, RZ ;  /* 0x000000b584027210 */ /* 0x008fea0007f1e0ff */
[----:B----4-:R-:W-:Y:S01]  /*5d20*/  IMAD.X R3, R176, 0x1, R186, P0 ;  /* 0x00000001b0037824 */ /* 0x010fe200000e06ba */
[----:B-----5:R-:W-:Y:S04]  /*5d30*/  IADD3 R178, P0, R132, R187, RZ ;  /* 0x000000bb84b27210 */ /* 0x020fe80007f1e0ff */
[----:B------:R-:W-:Y:S01]  /*5d40*/  @!PT LDS RZ, [RZ] ;  /* 0x00000000fffff984 */ /* 0x000fe20000000800 */
[----:B------:R1:W-:Y:S01]  /*5d50*/  LDGSTS.E.BYPASS.LTC128B.128 [R189+0x10100], [R2.64], !P6 ;  /* 0x1010000002bd7fae */ /* 0x0003e2000f101d4c */
[-C--:B------:R-:W-:Y:S05]  /*5d60*/  IADD3.X R179, R176, R184.reuse, RZ, P0, !PT ;  /* 0x000000b8b0b37210 */ /* 0x080fea00007fe4ff */
[----:B------:R2:W-:Y:S04]  /*5d70*/  LDGSTS.E.BYPASS.LTC128B.128 [R189+0x12100], [R178.64], !P5 ;  /* 0x12100000b2bd7fae */ /* 0x0005e8000e901d4c */
[----:B-1----:R-:W1:Y:S04]  /*5d80*/  SHFL.IDX PT, R2, R177, 0x1, 0x181f ;  /* 0x00381f00b1027f89 */ /* 0x002e6800000e0000 */
[----:B------:R-:W3:Y:S01]  /*5d90*/  SHFL.IDX PT, R3, R180, 0x1, 0x181f ;  /* 0x00381f00b4037f89 */ /* 0x000ee200000e0000 */
[----:B--2---:R-:W-:Y:S05]  /*5da0*/  IADD3 R178, P0, R132, R185, RZ ;  /* 0x000000b984b27210 */ /* 0x004fea0007f1e0ff */
[----:B------:R-:W-:Y:S05]  /*5db0*/  IMAD.X R179, R176, 0x1, R190, P0 ;  /* 0x00000001b0b37824 */ /* 0x000fea00000e06be */
[----:B------:R2:W-:Y:S02]  /*5dc0*/  LDGSTS.E.BYPASS.LTC128B.128 [R189+0x14100], [R178.64], !P4 ;  /* 0x14100000b2bd7fae */ /* 0x0005e4000e101d4c */
[----:B--2---:R-:W-:Y:S05]  /*5dd0*/  IADD3 R178, P0, R132, R191, RZ ;  /* 0x000000bf84b27210 */ /* 0x004fea0007f1e0ff */
[----:B------:R-:W-:Y:S01]  /*5de0*/  IMAD.X R179, R176, 0x1, R188, P0 ;  /* 0x00000001b0b37824 */ /* 0x000fe200000e06bc */
[C---:B-1----:R-:W-:Y:S04]  /*5df0*/  IADD3 R176, P0, R2.reuse, R181, RZ ;  /* 0x000000b502b07210 */ /* 0x042fe80007f1e0ff */
[----:B------:R1:W-:Y:S01]  /*5e00*/  LDGSTS.E.BYPASS.LTC128B.128 [R189+0x16100], [R178.64], !P3 ;  /* 0x16100000b2bd7fae */ /* 0x0003e2000d901d4c */
[C---:B---3--:R-:W-:Y:S05]  /*5e10*/  IMAD.X R177, R3.reuse, 0x1, R186, P0 ;  /* 0x0000000103b17824 */ /* 0x048fea00000e06ba */
[----:B------:R2:W-:Y:S02]  /*5e20*/  LDGSTS.E.BYPASS.LTC128B.128 [R189+0x11100], [R176.64], !P6 ;  /* 0x11100000b0bd7fae */ /* 0x0005e4000f101d4c */
[C---:B--2---:R-:W-:Y:S04]  /*5e30*/  IADD3 R176, P0, R2.reuse, R187, RZ ;  /* 0x000000bb02b07210 */ /* 0x044fe80007f1e0ff */
[C---:B------:R-:W-:Y:S05]  /*5e40*/  IADD3.X R177, R3.reuse, R184, RZ, P0, !PT ;  /* 0x000000b803b17210 */ /* 0x040fea00007fe4ff */
[----:B------:R2:W-:Y:S02]  /*5e50*/  LDGSTS.E.BYPASS.LTC128B.128 [R189+0x13100], [R176.64], !P5 ;  /* 0x13100000b0bd7fae */ /* 0x0005e4000e901d4c */
[C---:B--2---:R-:W-:Y:S05]  /*5e60*/  IADD3 R176, P0, R2.reuse, R185, RZ ;  /* 0x000000b902b07210 */ /* 0x044fea0007f1e0ff */
[C---:B------:R-:W-:Y:S01]  /*5e70*/  IMAD.X R177, R3.reuse, 0x1, R190, P0 ;  /* 0x0000000103b17824 */ /* 0x040fe200000e06be */
[----:B------:R-:W-:Y:S04]  /*5e80*/  IADD3 R2, P0, R2, R191, RZ ;  /* 0x000000bf02027210 */ /* 0x000fe80007f1e0ff */
[----:B------:R1:W-:Y:S01]  /*5e90*/  LDGSTS.E.BYPASS.LTC128B.128 [R189+0x15100], [R176.64], !P4 ;  /* 0x15100000b0bd7fae */ /* 0x0003e2000e101d4c */
[----:B------:R-:W-:Y:S05]  /*5ea0*/  IMAD.X R3, R3, 0x1, R188, P0 ;  /* 0x0000000103037824 */ /* 0x000fea00000e06bc */
[----:B------:R1:W-:Y:S01]  /*5eb0*/  LDGSTS.E.BYPASS.LTC128B.128 [R189+0x17100], [R2.64], !P3 ;  /* 0x1710000002bd7fae */ /* 0x0003e2000d901d4c */
[----:B------:R-:W-:-:S05]  /*5ec0*/  BRA `(.L_x_7) ;  /* 0x0000110000007947 */ /* 0x000fca0003800000 */
.L_x_6:
[----:B------:R-:W2:Y:S01]  /*5ed0*/  LDL R5, [R1+0xc] ;  /* 0x00000c0001057983 */ /* 0x000ea20000100800 */
[----:B------:R-:W-:Y:S04]  /*5ee0*/  DEPBAR.LE SB0, 0x0 ;  /* 0x000080000000791a */ /* 0x000fe80000000000 */
[----:B------:R-:W4:Y:S01]  /*5ef0*/  LDL R6, [R1+0x8] ;  /* 0x0000080001067983 */ /* 0x000f220000100800 */
[----:B------:R-:W-:Y:S03]  /*5f00*/  UISETP.GT.AND UP0, UPT, UR6, UR8, UPT ;  /* 0x000000080600728c */ /* 0x000fe6000bf04270 */
[----:B------:R1:W-:Y:S04]  /*5f10*/  STL [R1+0x58], R41 ;  /* 0x0000582901007387 */ /* 0x0003e80000100800 */
[----:B------:R3:W-:Y:S04]  /*5f20*/  STL [R1+0x54], R40 ;  /* 0x0000542801007387 */ /* 0x0007e80000100800 */
[----:B------:R3:W-:Y:S04]  /*5f30*/  STL [R1+0x50], R39 ;  /* 0x0000502701007387 */ /* 0x0007e80000100800 */
[----:B------:R3:W-:Y:S04]  /*5f40*/  STL [R1+0x4c], R38 ;  /* 0x00004c2601007387 */ /* 0x0007e80000100800 */
[----:B------:R3:W-:Y:S04]  /*5f50*/  STL [R1+0x48], R37 ;  /* 0x0000482501007387 */ /* 0x0007e80000100800 */
[----:B------:R3:W-:Y:S04]  /*5f60*/  STL [R1+0x44], R36 ;  /* 0x0000442401007387 */ /* 0x0007e80000100800 */
[----:B------:R3:W-:Y:S04]  /*5f70*/  STL [R1+0x40], R0 ;  /* 0x0000400001007387 */ /* 0x0007e80000100800 */
[----:B-1----:R-:W4:Y:S04]  /*5f80*/  LDL R41, [R1+0x30] ;  /* 0x0000300001297983 */ /* 0x002f280000100800 */
[----:B---3--:R-:W3:Y:S04]  /*5f90*/  LDL R40, [R1+0x34] ;  /* 0x0000340001287983 */ /* 0x008ee80000100800 */
[----:B------:R-:W3:Y:S04]  /*5fa0*/  LDL R132, [R1] ;  /* 0x0000000001847983 */ /* 0x000ee80000100800 */
[----:B------:R-:W3:Y:S04]  /*5fb0*/  LDL R29, [R1+0x10] ;  /* 0x00001000011d7983 */ /* 0x000ee80000100800 */
[----:B------:R-:W-:Y:S06]  /*5fc0*/  BAR.SYNC.DEFER_BLOCKING 0x0 ;  /* 0x0000000000007b1d */ /* 0x000fec0000010000 */
[----:B------:R-:W1:Y:S04]  /*5fd0*/  LDSM.16.M88.4 R8, [R134+0x10100] ;  /* 0x010100008608783b */ /* 0x000e680000000200 */
[----:B------:R-:W-:Y:S04]  /*5fe0*/  LDSM.16.M88.4 R16, [R134+0x10900] ;  /* 0x010900008610783b */ /* 0x000fe80000000200 */
[----:B------:R-:W-:Y:S04]  /*5ff0*/  LDSM.16.M88.4 R24, [R134+0x11100] ;  /* 0x011100008618783b */ /* 0x000fe80000000200 */
[----:B------:R-:W-:Y:S04]  /*6000*/  LDSM.16.M88.4 R32, [R134+0x11900] ;  /* 0x011900008620783b */ /* 0x000fe80000000200 */
[----:B------:R-:W3:Y:S04]  /*6010*/  LDL R39, [R1+0x28] ;  /* 0x0000280001277983 */ /* 0x000ee80000100800 */
[----:B------:R-:W3:Y:S04]  /*6020*/  LDL R38, [R1+0x2c] ;  /* 0x00002c0001267983 */ /* 0x000ee80000100800 */
[----:B------:R-:W3:Y:S04]  /*6030*/  LDL R37, [R1+0x20] ;  /* 0x0000200001257983 */ /* 0x000ee80000100800 */
[----:B------:R-:W3:Y:S04]  /*6040*/  LDL R36, [R1+0x24] ;  /* 0x0000240001247983 */ /* 0x000ee80000100800 */
[----:B------:R-:W3:Y:S04]  /*6050*/  LDL R21, [R1+0x18] ;  /* 0x0000180001157983 */ /* 0x000ee80000100800 */
[----:B------:R-:W3:Y:S01]  /*6060*/  LDL R0, [R1+0x1c] ;  /* 0x00001c0001007983 */ /* 0x000ee20000100800 */
[----:B--2---:R-:W-:Y:S05]  /*6070*/  SHF.R.S32.HI R2, RZ, 0x1f, R5 ;  /* 0x0000001fff027819 */ /* 0x004fea0000011405 */
[----:B------:R-:W-:Y:S02]  /*6080*/  IMAD R4, R2, c[0x0][0x208], RZ ;  /* 0x0000820002047a24 */ /* 0x000fe400078e02ff */
[C---:B------:R-:W-:Y:S04]  /*6090*/  IMAD.WIDE.U32 R2, R5.reuse, c[0x0][0x208], RZ ;  /* 0x0000820005027a25 */ /* 0x040fe800078e00ff */
[----:B------:R-:W-:Y:S01]  /*60a0*/  IMAD R4, R5, c[0x0][0x20c], R4 ;  /* 0x0000830005047a24 */ /* 0x000fe200078e0204 */
[----:B----4-:R-:W-:Y:S03]  /*60b0*/  SHF.R.S32.HI R5, RZ, 0x1f, R6 ;  /* 0x0000001fff057819 */ /* 0x010fe60000011406 */
[----:B------:R-:W-:Y:S02]  /*60c0*/  IMAD.IADD R3, R3, 0x1, R4 ;  /* 0x0000000103037824 */ /* 0x000fe400078e0204 */
[----:B------:R-:W-:Y:S02]  /*60d0*/  IMAD R28, R5, c[0x0][0x218], RZ ;  /* 0x00008600051c7a24 */ /* 0x000fe400078e02ff */
[C---:B------:R-:W-:Y:S04]  /*60e0*/  IMAD.WIDE.U32 R2, R6.reuse, c[0x0][0x218], R2 ;  /* 0x0000860006027a25 */ /* 0x040fe800078e0002 */
[----:B------:R-:W-:Y:S01]  /*60f0*/  IMAD R28, R6, c[0x0][0x21c], R28 ;  /* 0x00008700061c7a24 */ /* 0x000fe200078e021c */
[----:B------:R-:W-:Y:S01]  /*6100*/  IADD3 R2, P0, R2, UR22, RZ ;  /* 0x0000001602027c10 */ /* 0x000fe2000ff1e0ff */
[C---:B-1----:R-:W-:Y:S03]  /*6110*/  HMMA.16816.F32 R4, R168.reuse, R8, RZ ;  /* 0x00000008a804723c */ /* 0x042fe600000018ff */
[----:B------:R-:W-:Y:S02]  /*6120*/  IADD3.X R28, R3, UR4, R28, P0, !PT ;  /* 0x00000004031c7c10 */ /* 0x000fe400087fe41c */
[C---:B------:R-:W-:Y:S03]  /*6130*/  LEA R20, P0, R2.reuse, c[0x0][0x1f8], 0x1 ;  /* 0x00007e0002147a11 */ /* 0x040fe600078008ff */
[C---:B------:R-:W-:Y:S01]  /*6140*/  HMMA.16816.F32 R8, R168.reuse, R10, RZ ;  /* 0x0000000aa808723c */ /* 0x040fe200000018ff */
[----:B------:R-:W-:Y:S02]  /*6150*/  LEA.HI.X R28, R2, c[0x0][0x1fc], R28, 0x1, P0 ;  /* 0x00007f00021c7a11 */ /* 0x000fe400000f0c1c */
[----:B------:R-:W1:Y:S04]  /*6160*/  SHFL.IDX PT, R2, R20, RZ, 0x181f ;  /* 0x00181fff14027589 */ /* 0x000e6800000e0000 */
[----:B------:R-:W2:Y:S04]  /*6170*/  SHFL.IDX PT, R3, R28, RZ, 0x181f ;  /* 0x00181fff1c037589 */ /* 0x000ea800000e0000 */
[----:B------:R-:W4:Y:S04]  /*6180*/  SHFL.IDX PT, R20, R20, 0x1, 0x181f ;  /* 0x00381f0014147f89 */ /* 0x000f2800000e0000 */
[----:B---3--:R-:W-:Y:S04]  /*6190*/  LDSM.16.M88.4 R176, [R132] ;  /* 0x0000000084b0783b */ /* 0x008fe80000000200 */
[----:B------:R-:W-:Y:S04]  /*61a0*/  LDSM.16.M88.4 R180, [R132+0x800] ;  /* 0x0008000084b4783b */ /* 0x000fe80000000200 */
[----:B------:R-:W-:Y:S01]  /*61b0*/  LDSM.16.M88.4 R184, [R132+0x1000] ;  /* 0x0010000084b8783b */ /* 0x000fe20000000200 */
[C---:B-1----:R-:W-:Y:S03]  /*61c0*/  IADD3 R12, P0, R2.reuse, R41, RZ ;  /* 0x00000029020c7210 */ /* 0x042fe60007f1e0ff */
[----:B------:R-:W-:Y:S02]  /*61d0*/  LDSM.16.M88.4 R188, [R132+0x1800] ;  /* 0x0018000084bc783b */ /* 0x000fe40000000200 */
[C---:B--2---:R-:W-:Y:S02]  /*61e0*/  IMAD.X R13, R3.reuse, 0x1, R40, P0 ;  /* 0x00000001030d7824 */ /* 0x044fe400000e0628 */
[----:B------:R-:W1:Y:S04]  /*61f0*/  SHFL.IDX PT, R28, R28, 0x1, 0x181f ;  /* 0x00381f001c1c7f89 */ /* 0x000e6800000e0000 */
[----:B------:R-:W-:Y:S01]  /*6200*/  @!PT LDS RZ, [RZ] ;  /* 0x00000000fffff984 */ /* 0x000fe20000000800 */
[----:B------:R-:W-:Y:S01]  /*6210*/  @!PT LDS RZ, [RZ] ;  /* 0x00000000fffff984 */ /* 0x000fe20000000800 */
[----:B------:R2:W-:Y:S01]  /*6220*/  LDGSTS.E.BYPASS.LTC128B.128 [R29], [R12.64], !P6 ;  /* 0x000000000c1d7fae */ /* 0x0005e2000f101d4c */
[C---:B------:R-:W-:Y:S03]  /*6230*/  IADD3 R14, P0, R2.reuse, R39, RZ ;  /* 0x00000027020e7210 */ /* 0x040fe60007f1e0ff */
[----:B--2---:R-:W2:Y:S02]  /*6240*/  LDL R13, [R1+0x4] ;  /* 0x00000400010d7983 */ /* 0x004ea40000100800 */
[C---:B------:R-:W-:Y:S01]  /*6250*/  IMAD.X R15, R3.reuse, 0x1, R38, P0 ;  /* 0x00000001030f7824 */ /* 0x040fe200000e0626 */
[C---:B------:R-:W-:Y:S05]  /*6260*/  IADD3 R22, P0, R2.reuse, R37, RZ ;  /* 0x0000002502167210 */ /* 0x040fea0007f1e0ff */
[C---:B------:R-:W-:Y:S01]  /*6270*/  IMAD.X R23, R3.reuse, 0x1, R36, P0 ;  /* 0x0000000103177824 */ /* 0x040fe200000e0624 */
[----:B------:R-:W-:Y:S05]  /*6280*/  IADD3 R30, P0, R2, R21, RZ ;  /* 0x00000015021e7210 */ /* 0x000fea0007f1e0ff */
[----:B------:R-:W-:Y:S01]  /*6290*/  IMAD.X R31, R3, 0x1, R0, P0 ;  /* 0x00000001031f7824 */ /* 0x000fe200000e0600 */
[----:B----4-:R-:W-:Y:S02]  /*62a0*/  IADD3 R2, P0, R20, R41, RZ ;  /* 0x0000002914027210 */ /* 0x010fe40007f1e0ff */
[----:B------:R3:W5:Y:S04]  /*62b0*/  LDL.LU R41, [R1+0x58] ;  /* 0x0000580001297983 */ /* 0x0007680000300800 */
[----:B--2---:R2:W-:Y:S01]  /*62c0*/  LDGSTS.E.BYPASS.LTC128B.128 [R13+0x2100], [R14.64], !P5 ;  /* 0x021000000e0d7fae */ /* 0x0045e2000e901d4c */
[----:B------:R-:W-:Y:S05]  /*62d0*/  MOV R3, R13 ;  /* 0x0000000d00037202 */ /* 0x000fea0000000f00 */
[----:B------:R1:W-:Y:S01]  /*62e0*/  LDGSTS.E.BYPASS.LTC128B.128 [R3+0x4100], [R22.64], !P4 ;  /* 0x0410000016037fae */ /* 0x0003e2000e101d4c */
[C---:B--2---:R-:W-:Y:S07]  /*62f0*/  HMMA.16816.F32 R12, R168.reuse, R16, RZ ;  /* 0x00000010a80c723c */ /* 0x044fee00000018ff */
[----:B------:R-:W-:Y:S02]  /*6300*/  IMAD.MOV.U32 R17, RZ, RZ, R3 ;  /* 0x000000ffff117224 */ /* 0x000fe400078e0003 */
[----:B-1----:R-:W-:Y:S02]  /*6310*/  IMAD.X R3, R28, 0x1, R40, P0 ;  /* 0x000000011c037824 */ /* 0x002fe400000e0628 */
[----:B------:R3:W5:Y:S01]  /*6320*/  LDL.LU R40, [R1+0x54] ;  /* 0x0000540001287983 */ /* 0x0007620000300800 */
[----:B------:R-:W-:Y:S03]  /*6330*/  IADD3 R22, P0, R20, R39, RZ ;  /* 0x0000002714167210 */ /* 0x000fe60007f1e0ff */
[----:B------:R1:W-:Y:S02]  /*6340*/  LDGSTS.E.BYPASS.LTC128B.128 [R17+0x6100], [R30.64], !P3 ;  /* 0x061000001e117fae */ /* 0x0003e4000d901d4c */
[----:B------:R-:W-:Y:S02]  /*6350*/  IMAD.X R23, R28, 0x1, R38, P0 ;  /* 0x000000011c177824 */ /* 0x000fe400000e0626 */
[----:B------:R2:W-:Y:S04]  /*6360*/  LDGSTS.E.BYPASS.LTC128B.128 [R29+0x1000], [R2.64], !P6 ;  /* 0x01000000021d7fae */ /* 0x0005e8000f101d4c */
[----:B------:R4:W-:Y:S04]  /*6370*/  LDGSTS.E.BYPASS.LTC128B.128 [R29+0x3000], [R22.64], !P5 ;  /* 0x03000000161d7fae */ /* 0x0009e8000e901d4c */
[----:B------:R3:W5:Y:S04]  /*6380*/  LDL.LU R39, [R1+0x50] ;  /* 0x0000500001277983 */ /* 0x0007680000300800 */
[----:B------:R3:W5:Y:S01]  /*6390*/  LDL.LU R38, [R1+0x4c] ;  /* 0x00004c0001267983 */ /* 0x0007620000300800 */
[C---:B-1----:R-:W-:Y:S01]  /*63a0*/  HMMA.16816.F32 R16, R168.reuse, R18, RZ ;  /* 0x00000012a810723c */ /* 0x042fe200000018ff */
[----:B--2---:R-:W-:Y:S02]  /*63b0*/  IADD3 R2, P0, R20, R37, RZ ;  /* 0x0000002514027210 */ /* 0x004fe40007f1e0ff */
[----:B------:R3:W5:Y:S02]  /*63c0*/  LDL.LU R37, [R1+0x48] ;  /* 0x0000480001257983 */ /* 0x0007640000300800 */
[----:B------:R-:W-:Y:S02]  /*63d0*/  IADD3.X R3, R28, R36, RZ, P0, !PT ;  /* 0x000000241c037210 */ /* 0x000fe400007fe4ff */
[----:B------:R3:W5:Y:S01]  /*63e0*/  LDL.LU R36, [R1+0x44] ;  /* 0x0000440001247983 */ /* 0x0007620000300800 */
[----:B------:R-:W-:Y:S02]  /*63f0*/  IADD3 R30, P0, R20, R21, RZ ;  /* 0x00000015141e7210 */ /* 0x000fe40007f1e0ff */
[C---:B----4-:R-:W-:Y:S01]  /*6400*/  HMMA.16816.F32 R20, R168.reuse, R24, RZ ;  /* 0x00000018a814723c */ /* 0x050fe200000018ff */
[----:B------:R1:W-:Y:S02]  /*6410*/  LDGSTS.E.BYPASS.LTC128B.128 [R29+0x5000], [R2.64], !P4 ;  /* 0x05000000021d7fae */ /* 0x0003e4000e101d4c */
[----:B------:R-:W-:Y:S01]  /*6420*/  IMAD.X R31, R28, 0x1, R0, P0 ;  /* 0x000000011c1f7824 */ /* 0x000fe200000e0600 */
[----:B------:R-:W-:Y:S01]  /*6430*/  PLOP3.LUT P0, PT, PT, PT, UP0, 0x80, 0x0 ;  /* 0x000000000000781c */ /* 0x000fe20003f0f008 */
[----:B------:R3:W5:Y:S03]  /*6440*/  LDL.LU R0, [R1+0x40] ;  /* 0x0000400001007983 */ /* 0x0007660000300800 */
[C---:B------:R-:W-:Y:S01]  /*6450*/  HMMA.16816.F32 R24, R168.reuse, R26, RZ ;  /* 0x0000001aa818723c */ /* 0x040fe200000018ff */
[----:B------:R1:W-:Y:S04]  /*6460*/  LDGSTS.E.BYPASS.LTC128B.128 [R29+0x7000], [R30.64], !P3 ;  /* 0x070000001e1d7fae */ /* 0x0003e8000d901d4c */
[----:B------:R-:W0:Y:S03]  /*6470*/  LDGDEPBAR ;  /* 0x00000000000079af */ /* 0x000e260000000000 */
[C---:B-1----:R-:W-:Y:S08]  /*6480*/  HMMA.16816.F32 R28, R168.reuse, R32, RZ ;  /* 0x00000020a81c723c */ /* 0x042ff000000018ff */
[----:B------:R-:W-:Y:S08]  /*6490*/  HMMA.16816.F32 R32, R168, R34, RZ ;  /* 0x00000022a820723c */ /* 0x000ff000000018ff */
[C---:B------:R-:W-:Y:S08]  /*64a0*/  HMMA.16816.F32 R4, R172.reuse, R176, R4 ;  /* 0x000000b0ac04723c */ /* 0x040ff00000001804 */
[C---:B------:R-:W-:Y:S01]  /*64b0*/  HMMA.16816.F32 R8, R172.reuse, R178, R8 ;  /* 0x000000b2ac08723c */ /* 0x040fe20000001808 */
[----:B------:R-:W1:Y:S07]  /*64c0*/  LDSM.16.M88.4 R176, [R251+0x10100] ;  /* 0x01010000fbb0783b */ /* 0x000e6e0000000200 */
[C---:B------:R-:W-:Y:S08]  /*64d0*/  HMMA.16816.F32 R12, R172.reuse, R180, R12 ;  /* 0x000000b4ac0c723c */ /* 0x040ff0000000180c */
[C---:B------:R-:W-:Y:S01]  /*64e0*/  HMMA.16816.F32 R16, R172.reuse, R182, R16 ;  /* 0x000000b6ac10723c */ /* 0x040fe20000001810 */
[----:B------:R-:W2:Y:S07]  /*64f0*/  LDSM.16.M88.4 R180, [R251+0x10900] ;  /* 0x01090000fbb4783b */ /* 0x000eae0000000200 */
[C---:B------:R-:W-:Y:S08]  /*6500*/  HMMA.16816.F32 R20, R172.reuse, R184, R20 ;  /* 0x000000b8ac14723c */ /* 0x040ff00000001814 */
[C---:B------:R-:W-:Y:S01]  /*6510*/  HMMA.16816.F32 R24, R172.reuse, R186, R24 ;  /* 0x000000baac18723c */ /* 0x040fe20000001818 */
[----:B------:R-:W-:Y:S07]  /*6520*/  LDSM.16.M88.4 R184, [R251+0x11900] ;  /* 0x01190000fbb8783b */ /* 0x000fee0000000200 */
[C---:B------:R-:W-:Y:S08]  /*6530*/  HMMA.16816.F32 R28, R172.reuse, R188, R28 ;  /* 0x000000bcac1c723c */ /* 0x040ff0000000181c */
[----:B------:R-:W-:Y:S08]  /*6540*/  HMMA.16816.F32 R32, R172, R190, R32 ;  /* 0x000000beac20723c */ /* 0x000ff00000001820 */
[C---:B-1----:R-:W-:Y:S08]  /*6550*/  HMMA.16816.F32 R4, R192.reuse, R176, R4 ;  /* 0x000000b0c004723c */ /* 0x042ff00000001804 */
[C---:B------:R-:W-:Y:S01]  /*6560*/  HMMA.16816.F32 R8, R192.reuse, R178, R8 ;  /* 0x000000b2c008723c */ /* 0x040fe20000001808 */
[----:B------:R-:W1:Y:S07]  /*6570*/  LDSM.16.M88.4 R176, [R251+0x11100] ;  /* 0x01110000fbb0783b */ /* 0x000e6e0000000200 */
[C---:B--2---:R-:W-:Y:S08]  /*6580*/  HMMA.16816.F32 R12, R192.reuse, R180, R12 ;  /* 0x000000b4c00c723c */ /* 0x044ff0000000180c */
[C---:B------:R-:W-:Y:S01]  /*6590*/  HMMA.16816.F32 R16, R192.reuse, R182, R16 ;  /* 0x000000b6c010723c */ /* 0x040fe20000001810 */
[----:B------:R-:W2:Y:S07]  /*65a0*/  LDSM.16.M88.4 R180, [R252] ;  /* 0x00000000fcb4783b */ /* 0x000eae0000000200 */
[C---:B-1----:R-:W-:Y:S08]  /*65b0*/  HMMA.16816.F32 R20, R192.reuse, R176, R20 ;  /* 0x000000b0c014723c */ /* 0x042ff00000001814 */
[C---:B------:R-:W-:Y:S01]  /*65c0*/  HMMA.16816.F32 R24, R192.reuse, R178, R24 ;  /* 0x000000b2c018723c */ /* 0x040fe20000001818 */
[----:B------:R-:W1:Y:S07]  /*65d0*/  LDSM.16.M88.4 R176, [R252+0x800] ;  /* 0x00080000fcb0783b */ /* 0x000e6e0000000200 */
[C---:B------:R-:W-:Y:S08]  /*65e0*/  HMMA.16816.F32 R28, R192.reuse, R184, R28 ;  /* 0x000000b8c01c723c */ /* 0x040ff0000000181c */
[----:B------:R-:W-:Y:S01]  /*65f0*/  HMMA.16816.F32 R32, R192, R186, R32 ;  /* 0x000000bac020723c */ /* 0x000fe20000001820 */
[----:B------:R-:W4:Y:S07]  /*6600*/  LDSM.16.M88.4 R184, [R252+0x1000] ;  /* 0x00100000fcb8783b */ /* 0x000f2e0000000200 */
[C---:B--2---:R-:W-:Y:S08]  /*6610*/  HMMA.16816.F32 R4, R196.reuse, R180, R4 ;  /* 0x000000b4c404723c */ /* 0x044ff00000001804 */
[C---:B------:R-:W-:Y:S01]  /*6620*/  HMMA.16816.F32 R8, R196.reuse, R182, R8 ;  /* 0x000000b6c408723c */ /* 0x040fe20000001808 */
[----:B------:R-:W2:Y:S07]  /*6630*/  LDSM.16.M88.4 R180, [R252+0x1800] ;  /* 0x00180000fcb4783b */ /* 0x000eae0000000200 */
[C---:B-1----:R-:W-:Y:S08]  /*6640*/  HMMA.16816.F32 R12, R196.reuse, R176, R12 ;  /* 0x000000b0c40c723c */ /* 0x042ff0000000180c */
[C---:B------:R-:W-:Y:S01]  /*6650*/  HMMA.16816.F32 R16, R196.reuse, R178, R16 ;  /* 0x000000b2c410723c */ /* 0x040fe20000001810 */
[----:B------:R-:W1:Y:S07]  /*6660*/  LDSM.16.M88.4 R176, [R134+0x12100] ;  /* 0x0121000086b0783b */ /* 0x000e6e0000000200 */
[C---:B----4-:R-:W-:Y:S08]  /*6670*/  HMMA.16816.F32 R20, R196.reuse, R184, R20 ;  /* 0x000000b8c414723c */ /* 0x050ff00000001814 */
[C---:B------:R-:W-:Y:S01]  /*6680*/  HMMA.16816.F32 R24, R196.reuse, R186, R24 ;  /* 0x000000bac418723c */ /* 0x040fe20000001818 */
[----:B------:R-:W4:Y:S07]  /*6690*/  LDSM.16.M88.4 R184, [R134+0x12900] ;  /* 0x0129000086b8783b */ /* 0x000f2e0000000200 */
[C---:B--2---:R-:W-:Y:S08]  /*66a0*/  HMMA.16816.F32 R28, R196.reuse, R180, R28 ;  /* 0x000000b4c41c723c */ /* 0x044ff0000000181c */
[----:B------:R-:W-:Y:S01]  /*66b0*/  HMMA.16816.F32 R32, R196, R182, R32 ;  /* 0x000000b6c420723c */ /* 0x000fe20000001820 */
        /* <DEDUP_REMOVED lines=8> */
[C---:B------:R-:W-:Y:S01]  /*6740*/  HMMA.16816.F32 R24, R200.reuse, R182, R24 ;  /* 0x000000b6c818723c */ /* 0x040fe20000001818 */
[----:B------:R-:W2:Y:S07]  /*6750*/  LDSM.16.M88.4 R180, [R132+0x2800] ;  /* 0x0028000084b4783b */ /* 0x000eae0000000200 */
[C---:B-1----:R-:W-:Y:S08]  /*6760*/  HMMA.16816.F32 R28, R200.reuse, R176, R28 ;  /* 0x000000b0c81c723c */ /* 0x042ff0000000181c */
[----:B------:R-:W-:Y:S01]  /*6770*/  HMMA.16816.F32 R32, R200, R178, R32 ;  /* 0x000000b2c820723c */ /* 0x000fe20000001820 */
        /* <DEDUP_REMOVED lines=123> */
[----:B------:R-:W2:Y:S01]  /*6f30*/  LDSM.16.M88.4 R180, [R252+0x7800] ;  /* 0x00780000fcb4783b */ /* 0x000ea20000000200 */
[----:B------:R-:W-:Y:S04]  /*6f40*/  DEPBAR.LE SB0, 0x0 ;  /* 0x000080000000791a */ /* 0x000fe80000000000 */
[----:B------:R-:W-:Y:S02]  /*6f50*/  BAR.SYNC.DEFER_BLOCKING 0x0 ;  /* 0x0000000000007b1d */ /* 0x000fe40000010000 */
[C---:B-1----:R-:W-:Y:S08]  /*6f60*/  HMMA.16816.F32 R12, R244.reuse, R176, R12 ;  /* 0x000000b0f40c723c */ /* 0x042ff0000000180c */
[C---:B------:R-:W-:Y:S08]  /*6f70*/  HMMA.16816.F32 R16, R244.reuse, R178, R16 ;  /* 0x000000b2f410723c */ /* 0x040ff00000001810 */
[C---:B----4-:R-:W-:Y:S08]  /*6f80*/  HMMA.16816.F32 R20, R244.reuse, R184, R20 ;  /* 0x000000b8f414723c */ /* 0x050ff00000001814 */
[C---:B------:R-:W-:Y:S08]  /*6f90*/  HMMA.16816.F32 R24, R244.reuse, R186, R24 ;  /* 0x000000baf418723c */ /* 0x040ff00000001818 */
[C---:B--2---:R-:W-:Y:S08]  /*6fa0*/  HMMA.16816.F32 R28, R244.reuse, R180, R28 ;  /* 0x000000b4f41c723c */ /* 0x044ff0000000181c */
[----:B------:R-:W-:Y:S01]  /*6fb0*/  HMMA.16816.F32 R32, R244, R182, R32 ;  /* 0x000000b6f420723c */ /* 0x000fe20000001820 */
[----:B---3-5:R-:W-:-:S07]  /*6fc0*/  @P0 BRA `(.L_x_8) ;  /* 0xffffea9000000947 */ /* 0x028fce000383ffff */
.L_x_7:
[----:B-1----:R-:W2:Y:S01]  /*6fd0*/  LDL.LU R177, [R1+0x14] ;  /* 0x0000140001b17983 */ /* 0x002ea20000300800 */
[----:B------:R-:W-:Y:S01]  /*6fe0*/  FMNMX.FTZ R2, R4, R0, !PT ;  /* 0x0000000004027209 */ /* 0x000fe20007810000 */
[----:B------:R-:W-:Y:S02]  /*6ff0*/  UISETP.GT.AND UP0, UPT, UR6, UR8, UPT ;  /* 0x000000080600728c */ /* 0x000fe4000bf04270 */
[----:B------:R-:W0:Y:S01]  /*7000*/  LDGDEPBAR ;  /* 0x00000000000079af */ /* 0x000e220000000000 */
[----:B------:R-:W-:Y:S01]  /*7010*/  FMNMX.FTZ R2, R5, R2, !PT ;  /* 0x0000000205027209 */ /* 0x000fe20007810000 */
[----:B------:R-:W-:Y:S02]  /*7020*/  UIADD3 UR6, UR6, -0x1, URZ ;  /* 0xffffffff06067890 */ /* 0x000fe4000fffe03f */
[----:B------:R-:W-:Y:S02]  /*7030*/  PLOP3.LUT P0, PT, PT, PT, UP0, 0x80, 0x0 ;  /* 0x000000000000781c */ /* 0x000fe40003f0f008 */
[----:B------:R-:W-:Y:S04]  /*7040*/  FMNMX.FTZ R2, R8, R2, !PT ;  /* 0x0000000208027209 */ /* 0x000fe80007810000 */
        /* <DEDUP_REMOVED lines=12> */
[----:B------:R-:W-:Y:S05]  /*7110*/  FMNMX.FTZ R2, R33, R2, !PT ;  /* 0x0000000221027209 */ /* 0x000fea0007810000 */
[----:B------:R-:W1:Y:S02]  /*7120*/  SHFL.BFLY PT, R3, R2, 0x2, 0x1f ;  /* 0x0c401f0002037f89 */ /* 0x000e6400000e0000 */
[----:B-1----:R-:W-:Y:S06]  /*7130*/  FMNMX.FTZ R2, R2, R3, !PT ;  /* 0x0000000302027209 */ /* 0x002fec0007810000 */
[----:B------:R-:W1:Y:S02]  /*7140*/  SHFL.BFLY PT, R132, R2, 0x1, 0x1f ;  /* 0x0c201f0002847f89 */ /* 0x000e6400000e0000 */
[----:B-1----:R-:W-:Y:S05]  /*7150*/  FMNMX.FTZ R132, R2, R132, !PT ;  /* 0x0000008402847209 */ /* 0x002fea0007810000 */
[C---:B------:R-:W-:Y:S02]  /*7160*/  FMUL.FTZ R2, R132.reuse, c[0x0][0x2d0] ;  /* 0x0000b40084027a20 */ /* 0x040fe40000410000 */
[----:B------:R-:W-:Y:S02]  /*7170*/  FADD.FTZ R0, -R132, R0 ;  /* 0x0000000084007221 */ /* 0x000fe40000010100 */
[--C-:B------:R-:W-:Y:S02]  /*7180*/  FFMA.FTZ R4, R4, c[0x0][0x2d0], -R2.reuse ;  /* 0x0000b40004047a23 */ /* 0x100fe40000010802 */
[----:B------:R-:W-:Y:S02]  /*7190*/  FMUL.FTZ R0, R0, c[0x0][0x2d0] ;  /* 0x0000b40000007a20 */ /* 0x000fe40000410000 */
[--C-:B------:R-:W-:Y:S02]  /*71a0*/  FFMA.FTZ R190, R16, c[0x0][0x2d0], -R2.reuse ;  /* 0x0000b40010be7a23 */ /* 0x100fe40000010802 */
[--C-:B------:R-:W-:Y:S01]  /*71b0*/  FFMA.FTZ R189, R17, c[0x0][0x2d0], -R2.reuse ;  /* 0x0000b40011bd7a23 */ /* 0x100fe20000010802 */
[----:B------:R-:W1:Y:S01]  /*71c0*/  MUFU.EX2 R3, R0 ;  /* 0x0000000000037308 */ /* 0x000e620000000800 */
[--C-:B------:R-:W-:Y:S02]  /*71d0*/  FFMA.FTZ R187, R32, c[0x0][0x2d0], -R2.reuse ;  /* 0x0000b40020bb7a23 */ /* 0x100fe40000010802 */
[--C-:B------:R-:W-:Y:S02]  /*71e0*/  FFMA.FTZ R188, R33, c[0x0][0x2d0], -R2.reuse ;  /* 0x0000b40021bc7a23 */ /* 0x100fe40000010802 */
[--C-:B------:R-:W-:Y:S02]  /*71f0*/  FFMA.FTZ R176, R5, c[0x0][0x2d0], -R2.reuse ;  /* 0x0000b40005b07a23 */ /* 0x100fe40000010802 */
[--C-:B------:R-:W-:Y:S02]  /*7200*/  FFMA.FTZ R178, R8, c[0x0][0x2d0], -R2.reuse ;  /* 0x0000b40008b27a23 */ /* 0x100fe40000010802 */
[--C-:B------:R-:W-:Y:S02]  /*7210*/  FFMA.FTZ R9, R9, c[0x0][0x2d0], -R2.reuse ;  /* 0x0000b40009097a23 */ /* 0x100fe40000010802 */
[--C-:B------:R-:W-:Y:S01]  /*7220*/  FFMA.FTZ R12, R12, c[0x0][0x2d0], -R2.reuse ;  /* 0x0000b4000c0c7a23 */ /* 0x100fe20000010802 */
[----:B------:R-:W-:Y:S01]  /*7230*/  MUFU.EX2 R176, R176 ;  /* 0x000000b000b07308 */ /* 0x000fe20000000800 */
[--C-:B------:R-:W-:Y:S02]  /*7240*/  FFMA.FTZ R182, R13, c[0x0][0x2d0], -R2.reuse ;  /* 0x0000b4000db67a23 */ /* 0x100fe40000010802 */
[--C-:B------:R-:W-:Y:S02]  /*7250*/  FFMA.FTZ R191, R20, c[0x0][0x2d0], -R2.reuse ;  /* 0x0000b40014bf7a23 */ /* 0x100fe40000010802 */
[--C-:B------:R-:W-:Y:S02]  /*7260*/  FFMA.FTZ R184, R21, c[0x0][0x2d0], -R2.reuse ;  /* 0x0000b40015b87a23 */ /* 0x100fe40000010802 */
[--C-:B------:R-:W-:Y:S02]  /*7270*/  FFMA.FTZ R186, R24, c[0x0][0x2d0], -R2.reuse ;  /* 0x0000b40018ba7a23 */ /* 0x100fe40000010802 */
[--C-:B------:R-:W-:Y:S01]  /*7280*/  FFMA.FTZ R185, R25, c[0x0][0x2d0], -R2.reuse ;  /* 0x0000b40019b97a23 */ /* 0x100fe20000010802 */
[----:B------:R-:W-:Y:S01]  /*7290*/  MUFU.EX2 R178, R178 ;  /* 0x000000b200b27308 */ /* 0x000fe20000000800 */
[--C-:B------:R-:W-:Y:S02]  /*72a0*/  FFMA.FTZ R28, R28, c[0x0][0x2d0], -R2.reuse ;  /* 0x0000b4001c1c7a23 */ /* 0x100fe40000010802 */
[----:B------:R-:W-:Y:S02]  /*72b0*/  FFMA.FTZ R181, R29, c[0x0][0x2d0], -R2 ;  /* 0x0000b4001db57a23 */ /* 0x000fe40000010802 */
[C---:B-1----:R-:W-:Y:S02]  /*72c0*/  FMUL.FTZ R32, R3.reuse, R136 ;  /* 0x0000008803207220 */ /* 0x042fe40000410000 */
[C---:B------:R-:W-:Y:S02]  /*72d0*/  FMUL.FTZ R33, R3.reuse, R137 ;  /* 0x0000008903217220 */ /* 0x040fe40000410000 */
[C---:B------:R-:W-:Y:S01]  /*72e0*/  FMUL.FTZ R5, R3.reuse, R165 ;  /* 0x000000a503057220 */ /* 0x040fe20000410000 */
[----:B------:R-:W2:Y:S01]  /*72f0*/  MUFU.EX2 R2, R4 ;  /* 0x0000000400027308 */ /* 0x000ea20000000800 */
[C---:B------:R-:W-:Y:S02]  /*7300*/  FMUL.FTZ R8, R3.reuse, R160 ;  /* 0x000000a003087220 */ /* 0x040fe40000410000 */
        /* <DEDUP_REMOVED lines=56> */
[C---:B--2---:R-:W-:Y:S04]  /*7690*/  FFMA.FTZ R0, R3.reuse, R177, R2 ;  /* 0x000000b103007223 */ /* 0x044fe80000010002 */
[C---:B------:R-:W-:Y:S01]  /*76a0*/  FADD.FTZ R0, R176.reuse, R0 ;  /* 0x00000000b0007221 */ /* 0x040fe20000010000 */
[----:B------:R-:W-:Y:S02]  /*76b0*/  F2FP.PACK_AB R176, R176, R2 ;  /* 0x00000002b0b0723e */ /* 0x000fe400000000ff */
[----:B------:R-:W1:Y:S01]  /*76c0*/  MUFU.EX2 R2, R9 ;  /* 0x0000000900027308 */ /* 0x000e620000000800 */
[----:B------:R-:W-:Y:S04]  /*76d0*/  FADD.FTZ R0, R178, R0 ;  /* 0x00000000b2007221 */ /* 0x000fe80000010000 */
[----:B-1----:R-:W-:Y:S01]  /*76e0*/  FADD.FTZ R183, R2, R0 ;  /* 0x0000000002b77221 */ /* 0x002fe20000010000 */
[----:B------:R-:W-:Y:S01]  /*76f0*/  FMNMX.FTZ R0, R6, R133, !PT ;  /* 0x0000008506007209 */ /* 0x000fe20007810000 */
[----:B------:R-:W-:Y:S01]  /*7700*/  FMUL.FTZ R9, R3, R161 ;  /* 0x000000a103097220 */ /* 0x000fe20000410000 */
[----:B------:R-:W-:Y:S02]  /*7710*/  F2FP.PACK_AB R178, R2, R178 ;  /* 0x000000b202b2723e */ /* 0x000fe400000000ff */
        /* <DEDUP_REMOVED lines=14> */
[C---:B------:R-:W-:Y:S05]  /*7800*/  FMNMX.FTZ R0, R35.reuse, R0, !PT ;  /* 0x0000000023007209 */ /* 0x040fea0007810000 */
[----:B------:R-:W1:Y:S02]  /*7810*/  SHFL.BFLY PT, R2, R0, 0x2, 0x1f ;  /* 0x0c401f0000027f89 */ /* 0x000e6400000e0000 */
[----:B-1----:R-:W-:Y:S06]  /*7820*/  FMNMX.FTZ R0, R0, R2, !PT ;  /* 0x0000000200007209 */ /* 0x002fec0007810000 */
[----:B------:R-:W1:Y:S02]  /*7830*/  SHFL.BFLY PT, R2, R0, 0x1, 0x1f ;  /* 0x0c201f0000027f89 */ /* 0x000e6400000e0000 */
[----:B-1----:R-:W-:Y:S05]  /*7840*/  FMNMX.FTZ R2, R2, R0, !PT ;  /* 0x0000000002027209 */ /* 0x002fea0007810000 */
[C---:B------:R-:W-:Y:S02]  /*7850*/  FADD.FTZ R0, -R2.reuse, R133 ;  /* 0x0000008502007221 */ /* 0x040fe40000010100 */
[----:B------:R-:W2:Y:S01]  /*7860*/  LDL.LU R133, [R1+0x38] ;  /* 0x0000380001857983 */ /* 0x000ea20000300800 */
[----:B------:R-:W-:Y:S02]  /*7870*/  FMUL.FTZ R4, R2, c[0x0][0x2d0] ;  /* 0x0000b40002047a20 */ /* 0x000fe40000410000 */
[----:B------:R-:W-:Y:S02]  /*7880*/  FMUL.FTZ R0, R0, c[0x0][0x2d0] ;  /* 0x0000b40000007a20 */ /* 0x000fe40000410000 */
[--C-:B------:R-:W-:Y:S02]  /*7890*/  FFMA.FTZ R34, R34, c[0x0][0x2d0], -R4.reuse ;  /* 0x0000b40022227a23 */ /* 0x100fe40000010804 */
[--C-:B------:R-:W-:Y:S02]  /*78a0*/  FFMA.FTZ R35, R35, c[0x0][0x2d0], -R4.reuse ;  /* 0x0000b40023237a23 */ /* 0x100fe40000010804 */
[----:B------:R-:W1:Y:S01]  /*78b0*/  MUFU.EX2 R0, R0 ;  /* 0x0000000000007308 */ /* 0x000e620000000800 */
[--C-:B------:R-:W-:Y:S01]  /*78c0*/  FFMA.FTZ R179, R10, c[0x0][0x2d0], -R4.reuse ;  /* 0x0000b4000ab37a23 */ /* 0x100fe20000010804 */
[----:B------:R-:W-:Y:S01]  /*78d0*/  MOV R165, R34 ;  /* 0x0000002200a57202 */ /* 0x000fe20000000f00 */
        /* <DEDUP_REMOVED lines=11> */
[----:B------:R-:W-:Y:S01]  /*7990*/  MUFU.EX2 R152, R179 ;  /* 0x000000b300987308 */ /* 0x000fe20000000800 */
        /* <DEDUP_REMOVED lines=10> */
[----:B-1----:R-:W-:Y:S01]  /*7a40*/  FMUL.FTZ R34, R0, R138 ;  /* 0x0000008a00227220 */ /* 0x002fe20000410000 */
[----:B------:R-:W-:Y:S01]  /*7a50*/  MUFU.EX2 R177, R177 ;  /* 0x000000b100b17308 */ /* 0x000fe20000000800 */
[--C-:B------:R-:W-:Y:S01]  /*7a60*/  FFMA.FTZ R184, R26, c[0x0][0x2d0], -R4.reuse ;  /* 0x0000b4001ab87a23 */ /* 0x100fe20000010804 */
[----:B------:R-:W-:Y:S01]  /*7a70*/  MOV R26, R191 ;  /* 0x000000bf001a7202 */ /* 0x000fe20000000f00 */
[----:B------:R-:W-:Y:S01]  /*7a80*/  FFMA.FTZ R191, R27, c[0x0][0x2d0], -R4 ;  /* 0x0000b4001bbf7a23 */ /* 0x000fe20000010804 */
[----:B------:R-:W-:Y:S01]  /*7a90*/  MOV R141, R6 ;  /* 0x00000006008d7202 */ /* 0x000fe20000000f00 */
[C---:B------:R-:W-:Y:S01]  /*7aa0*/  FMUL.FTZ R4, R3.reuse, R164 ;  /* 0x000000a403047220 */ /* 0x040fe20000410000 */
[----:B------:R-:W-:Y:S01]  /*7ab0*/  MOV R164, R35 ;  /* 0x0000002300a47202 */ /* 0x000fe20000000f00 */
[C---:B------:R-:W-:Y:S01]  /*7ac0*/  FMUL.FTZ R35, R0.reuse, R139 ;  /* 0x0000008b00237220 */ /* 0x040fe20000410000 */
[----:B------:R-:W-:Y:S01]  /*7ad0*/  MOV R148, R19 ;  /* 0x0000001300947202 */ /* 0x000fe20000000f00 */
[----:B------:R-:W1:Y:S01]  /*7ae0*/  LDSM.16.MT88.4 R136, [R135+0x100] ;  /* 0x000100008788783b */ /* 0x000e620000004200 */
[C---:B------:R-:W-:Y:S01]  /*7af0*/  FMUL.FTZ R12, R3.reuse, R156 ;  /* 0x0000009c030c7220 */ /* 0x040fe20000410000 */
[----:B------:R-:W-:Y:S01]  /*7b00*/  MOV R157, R18 ;  /* 0x00000012009d7202 */ /* 0x000fe20000000f00 */
[----:B------:R-:W-:Y:S01]  /*7b10*/  FMUL.FTZ R28, R3, R140 ;  /* 0x0000008c031c7220 */ /* 0x000fe20000410000 */
[----:B------:R-:W3:Y:S01]  /*7b20*/  MUFU.EX2 R156, R180 ;  /* 0x000000b4009c7308 */ /* 0x000ee20000000800 */
[C---:B------:R-:W-:Y:S01]  /*7b30*/  FMUL.FTZ R6, R0.reuse, R166 ;  /* 0x000000a600067220 */ /* 0x040fe20000410000 */
[----:B------:R-:W-:Y:S01]  /*7b40*/  MOV R140, R15 ;  /* 0x0000000f008c7202 */ /* 0x000fe20000000f00 */
[C---:B------:R-:W-:Y:S01]  /*7b50*/  FMUL.FTZ R15, R0.reuse, R159 ;  /* 0x0000009f000f7220 */ /* 0x040fe20000410000 */
[----:B------:R-:W-:Y:S01]  /*7b60*/  MOV R166, R14 ;  /* 0x0000000e00a67202 */ /* 0x000fe20000000f00 */
[C---:B------:R-:W-:Y:S01]  /*7b70*/  FMUL.FTZ R14, R0.reuse, R158 ;  /* 0x0000009e000e7220 */ /* 0x040fe20000410000 */
[----:B------:R-:W-:Y:S01]  /*7b80*/  MOV R145, R23 ;  /* 0x0000001700917202 */ /* 0x000fe20000000f00 */
[C---:B------:R-:W-:Y:S01]  /*7b90*/  FMUL.FTZ R18, R0.reuse, R154 ;  /* 0x0000009a00127220 */ /* 0x040fe20000410000 */
[----:B------:R-:W-:Y:S01]  /*7ba0*/  MOV R149, R22 ;  /* 0x0000001600957202 */ /* 0x000fe20000000f00 */
[C---:B------:R-:W-:Y:S01]  /*7bb0*/  FMUL.FTZ R19, R0.reuse, R155 ;  /* 0x0000009b00137220 */ /* 0x040fe20000410000 */
[----:B------:R4:W5:Y:S01]  /*7bc0*/  MUFU.EX2 R3, R7 ;  /* 0x0000000700037308 */ /* 0x0009620000000800 */
[C---:B------:R-:W-:Y:S01]  /*7bd0*/  FMUL.FTZ R22, R0.reuse, R150 ;  /* 0x0000009600167220 */ /* 0x040fe20000410000 */
[----:B------:R-:W-:Y:S01]  /*7be0*/  MOV R144, R26 ;  /* 0x0000001a00907202 */ /* 0x000fe20000000f00 */
[C---:B------:R-:W-:Y:S01]  /*7bf0*/  FMUL.FTZ R23, R0.reuse, R151 ;  /* 0x0000009700177220 */ /* 0x040fe20000410000 */
[----:B------:R-:W-:Y:S01]  /*7c00*/  MOV R160, R31 ;  /* 0x0000001f00a07202 */ /* 0x000fe20000000f00 */
[C---:B------:R-:W-:Y:S01]  /*7c10*/  FMUL.FTZ R26, R0.reuse, R146 ;  /* 0x00000092001a7220 */ /* 0x040fe20000410000 */
[----:B------:R-:W-:Y:S01]  /*7c20*/  MOV R158, R144 ;  /* 0x00000090009e7202 */ /* 0x000fe20000000f00 */
[C---:B------:R-:W-:Y:S02]  /*7c30*/  FMUL.FTZ R27, R0.reuse, R147 ;  /* 0x00000093001b7220 */ /* 0x040fe40000410000 */
[C---:B------:R-:W-:Y:S01]  /*7c40*/  FMUL.FTZ R30, R0.reuse, R142 ;  /* 0x0000008e001e7220 */ /* 0x040fe20000410000 */
[----:B------:R-:W-:Y:S01]  /*7c50*/  MUFU.EX2 R144, R189 ;  /* 0x000000bd00907308 */ /* 0x000fe20000000800 */
[C---:B------:R-:W-:Y:S02]  /*7c60*/  FMUL.FTZ R31, R0.reuse, R143 ;  /* 0x0000008f001f7220 */ /* 0x040fe40000410000 */
[----:B------:R-:W-:Y:S01]  /*7c70*/  FMUL.FTZ R38, R0, R38 ;  /* 0x0000002600267220 */ /* 0x000fe20000410000 */
[----:B---3--:R-:W-:Y:S01]  /*7c80*/  F2FP.PACK_AB R179, R156, R152 ;  /* 0x000000989cb3723e */ /* 0x008fe200000000ff */
[C---:B------:R-:W-:Y:S02]  /*7c90*/  FMUL.FTZ R39, R0.reuse, R39 ;  /* 0x0000002700277220 */ /* 0x040fe40000410000 */
[C---:B------:R-:W-:Y:S02]  /*7ca0*/  FMUL.FTZ R42, R0.reuse, R42 ;  /* 0x0000002a002a7220 */ /* 0x040fe40000410000 */
[C---:B------:R-:W-:Y:S01]  /*7cb0*/  FMUL.FTZ R43, R0.reuse, R43 ;  /* 0x0000002b002b7220 */ /* 0x040fe20000410000 */
[----:B------:R-:W-:Y:S01]  /*7cc0*/  MUFU.EX2 R149, R149 ;  /* 0x0000009500957308 */ /* 0x000fe20000000800 */
[C---:B------:R-:W-:Y:S02]  /*7cd0*/  FMUL.FTZ R46, R0.reuse, R46 ;  /* 0x0000002e002e7220 */ /* 0x040fe40000410000 */
[C---:B------:R-:W-:Y:S02]  /*7ce0*/  FMUL.FTZ R47, R0.reuse, R47 ;  /* 0x0000002f002f7220 */ /* 0x040fe40000410000 */
[C---:B----4-:R-:W-:Y:S01]  /*7cf0*/  FMUL.FTZ R7, R0.reuse, R167 ;  /* 0x000000a700077220 */ /* 0x050fe20000410000 */
[----:B------:R-:W-:Y:S01]  /*7d00*/  MOV R167, R10 ;  /* 0x0000000a00a77202 */ /* 0x000fe20000000f00 */
[C---:B------:R-:W-:Y:S01]  /*7d10*/  FMUL.FTZ R10, R0.reuse, R162 ;  /* 0x000000a2000a7220 */ /* 0x040fe20000410000 */
[----:B------:R-:W-:Y:S01]  /*7d20*/  MOV R162, R11 ;  /* 0x0000000b00a27202 */ /* 0x000fe20000000f00 */
[C---:B------:R-:W-:Y:S01]  /*7d30*/  FMUL.FTZ R11, R0.reuse, R163 ;  /* 0x000000a3000b7220 */ /* 0x040fe20000410000 */
[----:B------:R-:W-:Y:S01]  /*7d40*/  MOV R163, R145 ;  /* 0x0000009100a37202 */ /* 0x000fe20000000f00 */
[C---:B------:R-:W-:Y:S01]  /*7d50*/  FMUL.FTZ R50, R0.reuse, R50 ;  /* 0x0000003200327220 */ /* 0x040fe20000410000 */
[----:B------:R-:W-:Y:S01]  /*7d60*/  MUFU.EX2 R145, R190 ;  /* 0x000000be00917308 */ /* 0x000fe20000000800 */
[C---:B------:R-:W-:Y:S02]  /*7d70*/  FMUL.FTZ R51, R0.reuse, R51 ;  /* 0x0000003300337220 */ /* 0x040fe40000410000 */
[C---:B------:R-:W-:Y:S02]  /*7d80*/  FMUL.FTZ R54, R0.reuse, R54 ;  /* 0x0000003600367220 */ /* 0x040fe40000410000 */
[C---:B------:R-:W-:Y:S02]  /*7d90*/  FMUL.FTZ R55, R0.reuse, R55 ;  /* 0x0000003700377220 */ /* 0x040fe40000410000 */
[C---:B------:R-:W-:Y:S02]  /*7da0*/  FMUL.FTZ R58, R0.reuse, R58 ;  /* 0x0000003a003a7220 */ /* 0x040fe40000410000 */
        /* <DEDUP_REMOVED lines=44> */
[C---:B------:R-:W-:Y:S09]  /*8070*/  FMUL.FTZ R131, R0.reuse, R131 ;  /* 0x0000008300837220 */ /* 0x040ff20000410000 */
[----:B------:R-:W-:Y:S10]  /*8080*/  MUFU.EX2 R187, R187 ;  /* 0x000000bb00bb7308 */ /* 0x000ff40000000800 */
[----:B------:R-:W-:Y:S01]  /*8090*/  MUFU.EX2 R188, R188 ;  /* 0x000000bc00bc7308 */ /* 0x000fe20000000800 */
[----:B--2---:R-:W-:Y:S01]  /*80a0*/  FFMA.FTZ R133, R0, R133, R177 ;  /* 0x0000008500857223 */ /* 0x004fe200000100b1 */
[C---:B-----5:R-:W-:Y:S03]  /*80b0*/  F2FP.PACK_AB R177, R3.reuse, R177 ;  /* 0x000000b103b1723e */ /* 0x060fe600000000ff */
[----:B------:R-:W-:Y:S05]  /*80c0*/  FADD.FTZ R153, R3, R133 ;  /* 0x0000008503997221 */ /* 0x000fea0000010000 */
[----:B------:R2:W3:Y:S01]  /*80d0*/  MUFU.EX2 R133, R162 ;  /* 0x000000a200857308 */ /* 0x0004e20000000800 */
[C---:B-1----:R-:W-:Y:S08]  /*80e0*/  HMMA.16816.F32 R4, R176.reuse, R136, R4 ;  /* 0x00000088b004723c */ /* 0x042ff00000001804 */
[C---:B------:R-:W-:Y:S01]  /*80f0*/  HMMA.16816.F32 R8, R176.reuse, R138, R8 ;  /* 0x0000008ab008723c */ /* 0x040fe20000001808 */
[----:B------:R-:W1:Y:S01]  /*8100*/  LDSM.16.MT88.4 R136, [R248+0x100] ;  /* 0x00010000f888783b */ /* 0x000e620000004200 */
[----:B------:R4:W5:Y:S02]  /*8110*/  MUFU.EX2 R3, R167 ;  /* 0x000000a700037308 */ /* 0x0009640000000800 */
[----:B--2---:R-:W-:Y:S01]  /*8120*/  MOV R162, R166 ;  /* 0x000000a600a27202 */ /* 0x004fe20000000f00 */
[----:B---3--:R-:W-:Y:S01]  /*8130*/  FADD.FTZ R0, R133, R183 ;  /* 0x000000b785007221 */ /* 0x008fe20000010000 */
[----:B------:R-:W-:Y:S06]  /*8140*/  MOV R166, R140 ;  /* 0x0000008c00a67202 */ /* 0x000fec0000000f00 */
[----:B------:R-:W-:Y:S01]  /*8150*/  MUFU.EX2 R183, R184 ;  /* 0x000000b800b77308 */ /* 0x000fe20000000800 */
[----:B----4-:R-:W-:Y:S01]  /*8160*/  MOV R167, R141 ;  /* 0x0000008d00a77202 */ /* 0x010fe20000000f00 */
[----:B-----5:R-:W-:Y:S01]  /*8170*/  FADD.FTZ R0, R3, R0 ;  /* 0x0000000003007221 */ /* 0x020fe20000010000 */
[----:B------:R-:W-:Y:S07]  /*8180*/  LDSM.16.MT88.4 R140, [R135+0x900] ;  /* 0x00090000878c783b */ /* 0x000fee0000004200 */
[----:B------:R-:W-:Y:S01]  /*8190*/  MUFU.EX2 R184, R191 ;  /* 0x000000bf00b87308 */ /* 0x000fe20000000800 */
[----:B------:R-:W-:Y:S04]  /*81a0*/  FADD.FTZ R0, R145, R0 ;  /* 0x0000000091007221 */ /* 0x000fe80000010000 */
[C---:B------:R-:W-:Y:S01]  /*81b0*/  FADD.FTZ R0, R144.reuse, R0 ;  /* 0x0000000090007221 */ /* 0x040fe20000010000 */
[C---:B-1----:R-:W-:Y:S08]  /*81c0*/  HMMA.16816.F32 R12, R176.reuse, R136, R12 ;  /* 0x00000088b00c723c */ /* 0x042ff0000000180c */
[C---:B------:R-:W-:Y:S01]  /*81d0*/  HMMA.16816.F32 R16, R176.reuse, R138, R16 ;  /* 0x0000008ab010723c */ /* 0x040fe20000001810 */
[----:B------:R-:W1:Y:S07]  /*81e0*/  LDSM.16.MT88.4 R136, [R250+0x100] ;  /* 0x00010000fa88783b */ /* 0x000e6e0000004200 */
        /* <DEDUP_REMOVED lines=39> */
[C---:B-1----:R-:W-:Y:S07]  /*8460*/  HMMA.16816.F32 R124, R176.reuse, R136, R124 ;  /* 0x00000088b07c723c */ /* 0x042fee000000187c */
[----:B------:R-:W-:Y:S01]  /*8470*/  F2FP.PACK_AB R136, R3, R133 ;  /* 0x000000850388723e */ /* 0x000fe200000000ff */
[----:B------:R-:W-:Y:S01]  /*8480*/  HMMA.16816.F32 R128, R176, R138, R128 ;  /* 0x0000008ab080723c */ /* 0x000fe20000001880 */
[----:B------:R-:W-:Y:S03]  /*8490*/  MUFU.EX2 R3, R163 ;  /* 0x000000a300037308 */ /* 0x000fe60000000800 */
[----:B------:R-:W-:Y:S03]  /*84a0*/  F2FP.PACK_AB R137, R189, R190 ;  /* 0x000000bebd89723e */ /* 0x000fe600000000ff */
[----:B------:R-:W-:Y:S02]  /*84b0*/  F2FP.PACK_AB R138, R144, R145 ;  /* 0x00000091908a723e */ /* 0x000fe400000000ff */
[----:B------:R-:W1:Y:S02]  /*84c0*/  LDSM.16.MT88.4 R144, [R248+0x900] ;  /* 0x00090000f890783b */ /* 0x000e640000004200 */
[----:B------:R-:W2:Y:S01]  /*84d0*/  MUFU.EX2 R133, R158 ;  /* 0x0000009e00857308 */ /* 0x000ea20000000800 */
[----:B------:R-:W-:Y:S02]  /*84e0*/  F2FP.PACK_AB R139, R188, R187 ;  /* 0x000000bbbc8b723e */ /* 0x000fe400000000ff */
[----:B------:R-:W-:Y:S05]  /*84f0*/  F2FP.PACK_AB R177, R181, R182 ;  /* 0x000000b6b5b1723e */ /* 0x000fea00000000ff */
[C---:B------:R-:W-:Y:S02]  /*8500*/  HMMA.16816.F32 R4, R136.reuse, R140, R4 ;  /* 0x0000008c8804723c */ /* 0x040fe40000001804 */
[----:B------:R-:W-:Y:S06]  /*8510*/  MUFU.EX2 R176, R167 ;  /* 0x000000a700b07308 */ /* 0x000fec0000000800 */
[C---:B------:R-:W-:Y:S01]  /*8520*/  HMMA.16816.F32 R8, R136.reuse, R142, R8 ;  /* 0x0000008e8808723c */ /* 0x040fe20000001808 */
[----:B------:R-:W3:Y:S03]  /*8530*/  LDSM.16.MT88.4 R140, [R250+0x900] ;  /* 0x00090000fa8c783b */ /* 0x000ee60000004200 */
[----:B------:R-:W-:Y:S01]  /*8540*/  MUFU.EX2 R178, R157 ;  /* 0x0000009d00b27308 */ /* 0x000fe20000000800 */
[----:B--2---:R-:W-:Y:S04]  /*8550*/  FADD.FTZ R0, R133, R0 ;  /* 0x0000000085007221 */ /* 0x004fe80000010000 */
[----:B------:R-:W-:Y:S04]  /*8560*/  FADD.FTZ R0, R3, R0 ;  /* 0x0000000003007221 */ /* 0x000fe80000010000 */
[----:B------:R-:W-:Y:S04]  /*8570*/  FADD.FTZ R0, R149, R0 ;  /* 0x0000000095007221 */ /* 0x000fe80000010000 */
[C---:B------:R-:W-:Y:S01]  /*8580*/  FADD.FTZ R0, R148.reuse, R0 ;  /* 0x0000000094007221 */ /* 0x040fe20000010000 */
[C---:B-1----:R-:W-:Y:S08]  /*8590*/  HMMA.16816.F32 R12, R136.reuse, R144, R12 ;  /* 0x00000090880c723c */ /* 0x042ff0000000180c */
[C---:B------:R-:W-:Y:S01]  /*85a0*/  HMMA.16816.F32 R16, R136.reuse, R146, R16 ;  /* 0x000000928810723c */ /* 0x040fe20000001810 */
[----:B------:R-:W1:Y:S07]  /*85b0*/  LDSM.16.MT88.4 R144, [R249+0x900] ;  /* 0x00090000f990783b */ /* 0x000e6e0000004200 */
[C---:B---3--:R-:W-:Y:S08]  /*85c0*/  HMMA.16816.F32 R20, R136.reuse, R140, R20 ;  /* 0x0000008c8814723c */ /* 0x048ff00000001814 */
[C---:B------:R-:W-:Y:S01]  /*85d0*/  HMMA.16816.F32 R24, R136.reuse, R142, R24 ;  /* 0x0000008e8818723c */ /* 0x040fe20000001818 */
[----:B------:R-:W2:Y:S07]  /*85e0*/  LDSM.16.MT88.4 R140, [R135+0x2900] ;  /* 0x00290000878c783b */ /* 0x000eae0000004200 */
[C---:B-1----:R-:W-:Y:S08]  /*85f0*/  HMMA.16816.F32 R28, R136.reuse, R144, R28 ;  /* 0x00000090881c723c */ /* 0x042ff0000000181c */
[C---:B------:R-:W-:Y:S01]  /*8600*/  HMMA.16816.F32 R32, R136.reuse, R146, R32 ;  /* 0x000000928820723c */ /* 0x040fe20000001820 */
[----:B------:R-:W1:Y:S07]  /*8610*/  LDSM.16.MT88.4 R144, [R248+0x2900] ;  /* 0x00290000f890783b */ /* 0x000e6e0000004200 */
[C---:B--2---:R-:W-:Y:S08]  /*8620*/  HMMA.16816.F32 R36, R136.reuse, R140, R36 ;  /* 0x0000008c8824723c */ /* 0x044ff00000001824 */
        /* <DEDUP_REMOVED lines=33> */
[----:B------:R-:W-:Y:S01]  /*8840*/  HMMA.16816.F32 R128, R136, R146, R128 ;  /* 0x000000928880723c */ /* 0x000fe20000001880 */
[----:B------:R-:W1:Y:S06]  /*8850*/  LDSM.16.MT88.4 R144, [R248+0x1100] ;  /* 0x00110000f890783b */ /* 0x000e6c0000004200 */
[----:B------:R-:W-:Y:S02]  /*8860*/  F2FP.PACK_AB R138, R148, R149 ;  /* 0x00000095948a723e */ /* 0x000fe400000000ff */
[----:B------:R-:W3:Y:S03]  /*8870*/  LDSM.16.MT88.4 R148, [R250+0x1100] ;  /* 0x00110000fa94783b */ /* 0x000ee60000004200 */
[----:B------:R-:W-:Y:S02]  /*8880*/  F2FP.PACK_AB R136, R3, R133 ;  /* 0x000000850388723e */ /* 0x000fe400000000ff */
[----:B------:R-:W-:Y:S01]  /*8890*/  F2FP.PACK_AB R137, R186, R185 ;  /* 0x000000b9ba89723e */ /* 0x000fe200000000ff */
[----:B------:R-:W4:Y:S01]  /*88a0*/  MUFU.EX2 R3, R162 ;  /* 0x000000a200037308 */ /* 0x000f220000000800 */
[----:B------:R-:W-:Y:S07]  /*88b0*/  F2FP.PACK_AB R139, R184, R183 ;  /* 0x000000b7b88b723e */ /* 0x000fee00000000ff */
[C---:B--2---:R-:W-:Y:S02]  /*88c0*/  HMMA.16816.F32 R4, R136.reuse, R140, R4 ;  /* 0x0000008c8804723c */ /* 0x044fe40000001804 */
[----:B------:R-:W2:Y:S06]  /*88d0*/  MUFU.EX2 R133, R166 ;  /* 0x000000a600857308 */ /* 0x000eac0000000800 */
[C---:B------:R-:W-:Y:S01]  /*88e0*/  HMMA.16816.F32 R8, R136.reuse, R142, R8 ;  /* 0x0000008e8808723c */ /* 0x040fe20000001808 */
[----:B------:R-:W5:Y:S03]  /*88f0*/  LDSM.16.MT88.4 R140, [R249+0x1100] ;  /* 0x00110000f98c783b */ /* 0x000f660000004200 */
[----:B----4-:R-:W-:Y:S05]  /*8900*/  FADD.FTZ R0, R3, R0 ;  /* 0x0000000003007221 */ /* 0x010fea0000010000 */
[----:B------:R-:W-:Y:S01]  /*8910*/  LDSM.16.MT88.4 R160, [R135+0x1900] ;  /* 0x0019000087a0783b */ /* 0x000fe20000004200 */
[C---:B-1----:R-:W-:Y:S03]  /*8920*/  HMMA.16816.F32 R12, R136.reuse, R144, R12 ;  /* 0x00000090880c723c */ /* 0x042fe6000000180c */
[C---:B------:R-:W-:Y:S01]  /*8930*/  FADD.FTZ R0, R176.reuse, R0 ;  /* 0x00000000b0007221 */ /* 0x040fe20000010000 */
[----:B------:R-:W-:Y:S01]  /*8940*/  F2FP.PACK_AB R176, R176, R3 ;  /* 0x00000003b0b0723e */ /* 0x000fe200000000ff */
[----:B------:R-:W-:Y:S02]  /*8950*/  FADD.FTZ R3, R152, R153 ;  /* 0x0000009998037221 */ /* 0x000fe40000010000 */
[----:B------:R-:W-:Y:S01]  /*8960*/  LDSM.16.MT88.4 R152, [R248+0x1900] ;  /* 0x00190000f898783b */ /* 0x000fe20000004200 */
[C---:B------:R-:W-:Y:S04]  /*8970*/  HMMA.16816.F32 R16, R136.reuse, R146, R16 ;  /* 0x000000928810723c */ /* 0x040fe80000001810 */
[----:B--2---:R-:W-:Y:S03]  /*8980*/  FADD.FTZ R0, R133, R0 ;  /* 0x0000000085007221 */ /* 0x004fe60000010000 */
[----:B------:R-:W1:Y:S01]  /*8990*/  LDSM.16.MT88.4 R144, [R135+0x3100] ;  /* 0x003100008790783b */ /* 0x000e620000004200 */
[C---:B---3--:R-:W-:Y:S04]  /*89a0*/  HMMA.16816.F32 R20, R136.reuse, R148, R20 ;  /* 0x000000948814723c */ /* 0x048fe80000001814 */
[C---:B------:R-:W-:Y:S01]  /*89b0*/  FADD.FTZ R0, R178.reuse, R0 ;  /* 0x00000000b2007221 */ /* 0x040fe20000010000 */
[----:B------:R-:W-:Y:S02]  /*89c0*/  F2FP.PACK_AB R178, R178, R133 ;  /* 0x00000085b2b2723e */ /* 0x000fe400000000ff */
[----:B------:R-:W2:Y:S01]  /*89d0*/  MUFU.EX2 R133, R164 ;  /* 0x000000a400857308 */ /* 0x000ea20000000800 */
[C---:B------:R-:W-:Y:S01]  /*89e0*/  HMMA.16816.F32 R24, R136.reuse, R150, R24 ;  /* 0x000000968818723c */ /* 0x040fe20000001818 */
[----:B------:R-:W3:Y:S07]  /*89f0*/  LDSM.16.MT88.4 R148, [R248+0x3100] ;  /* 0x00310000f894783b */ /* 0x000eee0000004200 */
[C---:B-----5:R-:W-:Y:S01]  /*8a00*/  HMMA.16816.F32 R28, R136.reuse, R140, R28 ;  /* 0x0000008c881c723c */ /* 0x060fe2000000181c */
[----:B------:R4:W-:Y:S07]  /*8a10*/  STL [R1+0x14], R0 ;  /* 0x0000140001007387 */ /* 0x0009ee0000100800 */
[C---:B------:R-:W-:Y:S01]  /*8a20*/  HMMA.16816.F32 R32, R136.reuse, R142, R32 ;  /* 0x0000008e8820723c */ /* 0x040fe20000001820 */
[----:B------:R-:W5:Y:S03]  /*8a30*/  LDSM.16.MT88.4 R140, [R250+0x3100] ;  /* 0x00310000fa8c783b */ /* 0x000f660000004200 */
[----:B--2---:R-:W-:Y:S04]  /*8a40*/  F2FP.PACK_AB R179, R133, R180 ;  /* 0x000000b485b3723e */ /* 0x004fe800000000ff */
[C---:B-1----:R-:W-:Y:S04]  /*8a50*/  HMMA.16816.F32 R36, R136.reuse, R144, R36 ;  /* 0x000000908824723c */ /* 0x042fe80000001824 */
[----:B----4-:R-:W-:Y:S04]  /*8a60*/  FADD.FTZ R0, R156, R3 ;  /* 0x000000039c007221 */ /* 0x010fe80000010000 */
[----:B------:R-:W-:Y:S01]  /*8a70*/  FADD.FTZ R0, R190, R0 ;  /* 0x00000000be007221 */ /* 0x000fe20000010000 */
[C---:B------:R-:W-:Y:S01]  /*8a80*/  HMMA.16816.F32 R40, R136.reuse, R146, R40 ;  /* 0x000000928828723c */ /* 0x040fe20000001828 */
[----:B------:R-:W1:Y:S02]  /*8a90*/  LDSM.16.MT88.4 R144, [R249+0x3100] ;  /* 0x00310000f990783b */ /* 0x000e640000004200 */
[----:B------:R-:W-:Y:S05]  /*8aa0*/  FADD.FTZ R0, R189, R0 ;  /* 0x00000000bd007221 */ /* 0x000fea0000010000 */
[C---:B---3--:R-:W-:Y:S04]  /*8ab0*/  HMMA.16816.F32 R44, R136.reuse, R148, R44 ;  /* 0x00000094882c723c */ /* 0x048fe8000000182c */
[----:B------:R-:W-:Y:S04]  /*8ac0*/  FADD.FTZ R0, R187, R0 ;  /* 0x00000000bb007221 */ /* 0x000fe80000010000 */
[C---:B------:R-:W-:Y:S01]  /*8ad0*/  HMMA.16816.F32 R48, R136.reuse, R150, R48 ;  /* 0x000000968830723c */ /* 0x040fe20000001830 */
[----:B------:R-:W2:Y:S03]  /*8ae0*/  LDSM.16.MT88.4 R148, [R135+0x5100] ;  /* 0x005100008794783b */ /* 0x000ea60000004200 */
[----:B------:R-:W-:Y:S04]  /*8af0*/  FADD.FTZ R0, R188, R0 ;  /* 0x00000000bc007221 */ /* 0x000fe80000010000 */
[C---:B-----5:R-:W-:Y:S04]  /*8b00*/  HMMA.16816.F32 R52, R136.reuse, R140, R52 ;  /* 0x0000008c8834723c */ /* 0x060fe80000001834 */
[----:B------:R-:W-:Y:S04]  /*8b10*/  FADD.FTZ R0, R185, R0 ;  /* 0x00000000b9007221 */ /* 0x000fe80000010000 */
[C---:B------:R-:W-:Y:S01]  /*8b20*/  HMMA.16816.F32 R56, R136.reuse, R142, R56 ;  /* 0x0000008e8838723c */ /* 0x040fe20000001838 */
[----:B------:R-:W3:Y:S03]  /*8b30*/  LDSM.16.MT88.4 R140, [R248+0x5100] ;  /* 0x00510000f88c783b */ /* 0x000ee60000004200 */
[----:B------:R-:W-:Y:S04]  /*8b40*/  FADD.FTZ R0, R186, R0 ;  /* 0x00000000ba007221 */ /* 0x000fe80000010000 */
[----:B------:R-:W-:Y:S01]  /*8b50*/  FADD.FTZ R0, R183, R0 ;  /* 0x00000000b7007221 */ /* 0x000fe20000010000 */
[C---:B-1----:R-:W-:Y:S03]  /*8b60*/  HMMA.16816.F32 R60, R136.reuse, R144, R60 ;  /* 0x00000090883c723c */ /* 0x042fe6000000183c */
[----:B------:R-:W-:Y:S04]  /*8b70*/  FADD.FTZ R0, R184, R0 ;  /* 0x00000000b8007221 */ /* 0x000fe80000010000 */
[----:B------:R-:W-:Y:S01]  /*8b80*/  FADD.FTZ R0, R182, R0 ;  /* 0x00000000b6007221 */ /* 0x000fe20000010000 */
[C---:B------:R-:W-:Y:S01]  /*8b90*/  HMMA.16816.F32 R64, R136.reuse, R146, R64 ;  /* 0x000000928840723c */ /* 0x040fe20000001840 */
[----:B------:R-:W1:Y:S03]  /*8ba0*/  LDSM.16.MT88.4 R144, [R250+0x5100] ;  /* 0x00510000fa90783b */ /* 0x000e660000004200 */
[----:B------:R-:W-:Y:S04]  /*8bb0*/  FADD.FTZ R0, R181, R0 ;  /* 0x00000000b5007221 */ /* 0x000fe80000010000 */
[C---:B--2---:R-:W-:Y:S04]  /*8bc0*/  HMMA.16816.F32 R68, R136.reuse, R148, R68 ;  /* 0x000000948844723c */ /* 0x044fe80000001844 */
[----:B------:R-:W-:Y:S04]  /*8bd0*/  FADD.FTZ R0, R180, R0 ;  /* 0x00000000b4007221 */ /* 0x000fe80000010000 */
[C---:B------:R-:W-:Y:S01]  /*8be0*/  HMMA.16816.F32 R72, R136.reuse, R150, R72 ;  /* 0x000000968848723c */ /* 0x040fe20000001848 */
[----:B------:R-:W2:Y:S03]  /*8bf0*/  LDSM.16.MT88.4 R148, [R249+0x5100] ;  /* 0x00510000f994783b */ /* 0x000ea60000004200 */
[----:B------:R-:W-:Y:S01]  /*8c00*/  FADD.FTZ R0, R133, R0 ;  /* 0x0000000085007221 */ /* 0x000fe20000010000 */
[----:B------:R-:W-:Y:S03]  /*8c10*/  MOV R133, R2 ;  /* 0x0000000200857202 */ /* 0x000fe60000000f00 */
[C---:B---3--:R-:W-:Y:S01]  /*8c20*/  HMMA.16816.F32 R76, R136.reuse, R140, R76 ;  /* 0x0000008c884c723c */ /* 0x048fe2000000184c */
[----:B------:R3:W-:Y:S07]  /*8c30*/  STL [R1+0x38], R0 ;  /* 0x0000380001007387 */ /* 0x0007ee0000100800 */
[C---:B------:R-:W-:Y:S01]  /*8c40*/  HMMA.16816.F32 R80, R136.reuse, R142, R80 ;  /* 0x0000008e8850723c */ /* 0x040fe20000001850 */
[----:B------:R-:W4:Y:S07]  /*8c50*/  LDSM.16.MT88.4 R140, [R135+0x7100] ;  /* 0x00710000878c783b */ /* 0x000f2e0000004200 */
[C---:B-1----:R-:W-:Y:S08]  /*8c60*/  HMMA.16816.F32 R84, R136.reuse, R144, R84 ;  /* 0x000000908854723c */ /* 0x042ff00000001854 */
[C---:B------:R-:W-:Y:S01]  /*8c70*/  HMMA.16816.F32 R88, R136.reuse, R146, R88 ;  /* 0x000000928858723c */ /* 0x040fe20000001858 */
[----:B------:R-:W1:Y:S03]  /*8c80*/  LDSM.16.MT88.4 R144, [R248+0x7100] ;  /* 0x00710000f890783b */ /* 0x000e660000004200 */
[----:B---3--:R-:W-:Y:S04]  /*8c90*/  MOV R0, R132 ;  /* 0x0000008400007202 */ /* 0x008fe80000000f00 */
[C---:B--2---:R-:W-:Y:S08]  /*8ca0*/  HMMA.16816.F32 R92, R136.reuse, R148, R92 ;  /* 0x00000094885c723c */ /* 0x044ff0000000185c */
[C---:B------:R-:W-:Y:S01]  /*8cb0*/  HMMA.16816.F32 R96, R136.reuse, R150, R96 ;  /* 0x000000968860723c */ /* 0x040fe20000001860 */
[----:B------:R-:W2:Y:S07]  /*8cc0*/  LDSM.16.MT88.4 R148, [R250+0x7100] ;  /* 0x00710000fa94783b */ /* 0x000eae0000004200 */
[C---:B----4-:R-:W-:Y:S08]  /*8cd0*/  HMMA.16816.F32 R100, R136.reuse, R140, R100 ;  /* 0x0000008c8864723c */ /* 0x050ff00000001864 */
[C---:B------:R-:W-:Y:S01]  /*8ce0*/  HMMA.16816.F32 R104, R136.reuse, R142, R104 ;  /* 0x0000008e8868723c */ /* 0x040fe20000001868 */
[----:B------:R-:W3:Y:S07]  /*8cf0*/  LDSM.16.MT88.4 R140, [R249+0x7100] ;  /* 0x00710000f98c783b */ /* 0x000eee0000004200 */
[C---:B-1----:R-:W-:Y:S08]  /*8d00*/  HMMA.16816.F32 R108, R136.reuse, R144, R108 ;  /* 0x00000090886c723c */ /* 0x042ff0000000186c */
[C---:B------:R-:W-:Y:S01]  /*8d10*/  HMMA.16816.F32 R112, R136.reuse, R146, R112 ;  /* 0x000000928870723c */ /* 0x040fe20000001870 */
[----:B------:R-:W1:Y:S07]  /*8d20*/  LDSM.16.MT88.4 R144, [R250+0x1900] ;  /* 0x00190000fa90783b */ /* 0x000e6e0000004200 */
[C---:B--2---:R-:W-:Y:S08]  /*8d30*/  HMMA.16816.F32 R116, R136.reuse, R148, R116 ;  /* 0x000000948874723c */ /* 0x044ff00000001874 */
[C---:B------:R-:W-:Y:S08]  /*8d40*/  HMMA.16816.F32 R120, R136.reuse, R150, R120 ;  /* 0x000000968878723c */ /* 0x040ff00000001878 */
[C---:B---3--:R-:W-:Y:S08]  /*8d50*/  HMMA.16816.F32 R124, R136.reuse, R140, R124 ;  /* 0x0000008c887c723c */ /* 0x048ff0000000187c */
[----:B------:R-:W-:Y:S01]  /*8d60*/  HMMA.16816.F32 R128, R136, R142, R128 ;  /* 0x0000008e8880723c */ /* 0x000fe20000001880 */
[----:B------:R-:W2:Y:S07]  /*8d70*/  LDSM.16.MT88.4 R136, [R249+0x1900] ;  /* 0x00190000f988783b */ /* 0x000eae0000004200 */
[C---:B------:R-:W-:Y:S01]  /*8d80*/  HMMA.16816.F32 R164, R176.reuse, R160, R4 ;  /* 0x000000a0b0a4723c */ /* 0x040fe20000001804 */
[----:B------:R-:W3:Y:S07]  /*8d90*/  LDSM.16.MT88.4 R4, [R135+0x3900] ;  /* 0x003900008704783b */ /* 0x000eee0000004200 */
[C---:B------:R-:W-:Y:S01]  /*8da0*/  HMMA.16816.F32 R160, R176.reuse, R162, R8 ;  /* 0x000000a2b0a0723c */ /* 0x040fe20000001808 */
[----:B------:R-:W4:Y:S07]  /*8db0*/  LDSM.16.MT88.4 R8, [R248+0x3900] ;  /* 0x00390000f808783b */ /* 0x000f2e0000004200 */
[C---:B------:R-:W-:Y:S01]  /*8dc0*/  HMMA.16816.F32 R156, R176.reuse, R152, R12 ;  /* 0x00000098b09c723c */ /* 0x040fe2000000180c */
[----:B------:R-:W5:Y:S07]  /*8dd0*/  LDSM.16.MT88.4 R12, [R250+0x3900] ;  /* 0x00390000fa0c783b */ /* 0x000f6e0000004200 */
[C---:B------:R-:W-:Y:S01]  /*8de0*/  HMMA.16816.F32 R152, R176.reuse, R154, R16 ;  /* 0x0000009ab098723c */ /* 0x040fe20000001810 */
[----:B------:R-:W4:Y:S07]  /*8df0*/  LDSM.16.MT88.4 R16, [R249+0x3900] ;  /* 0x00390000f910783b */ /* 0x000f2e0000004200 */
[C---:B-1----:R-:W-:Y:S08]  /*8e00*/  HMMA.16816.F32 R148, R176.reuse, R144, R20 ;  /* 0x00000090b094723c */ /* 0x042ff00000001814 */
[C---:B------:R-:W-:Y:S08]  /*8e10*/  HMMA.16816.F32 R144, R176.reuse, R146, R24 ;  /* 0x00000092b090723c */ /* 0x040ff00000001818 */
[C---:B--2---:R-:W-:Y:S08]  /*8e20*/  HMMA.16816.F32 R140, R176.reuse, R136, R28 ;  /* 0x00000088b08c723c */ /* 0x044ff0000000181c */
[C---:B------:R-:W-:Y:S08]  /*8e30*/  HMMA.16816.F32 R136, R176.reuse, R138, R32 ;  /* 0x0000008ab088723c */ /* 0x040ff00000001820 */
[C---:B---3--:R-:W-:Y:S08]  /*8e40*/  HMMA.16816.F32 R36, R176.reuse, R4, R36 ;  /* 0x00000004b024723c */ /* 0x048ff00000001824 */
[C---:B------:R-:W-:Y:S01]  /*8e50*/  HMMA.16816.F32 R40, R176.reuse, R6, R40 ;  /* 0x00000006b028723c */ /* 0x040fe20000001828 */
[----:B------:R-:W1:Y:S07]  /*8e60*/  LDSM.16.MT88.4 R4, [R135+0x5900] ;  /* 0x005900008704783b */ /* 0x000e6e0000004200 */
[C---:B----4-:R-:W-:Y:S08]  /*8e70*/  HMMA.16816.F32 R44, R176.reuse, R8, R44 ;  /* 0x00000008b02c723c */ /* 0x050ff0000000182c */
[C---:B------:R-:W-:Y:S01]  /*8e80*/  HMMA.16816.F32 R48, R176.reuse, R10, R48 ;  /* 0x0000000ab030723c */ /* 0x040fe20000001830 */
[----:B------:R-:W2:Y:S07]  /*8e90*/  LDSM.16.MT88.4 R8, [R248+0x5900] ;  /* 0x00590000f808783b */ /* 0x000eae0000004200 */
[C---:B-----5:R-:W-:Y:S08]  /*8ea0*/  HMMA.16816.F32 R52, R176.reuse, R12, R52 ;  /* 0x0000000cb034723c */ /* 0x060ff00000001834 */
[C---:B------:R-:W-:Y:S01]  /*8eb0*/  HMMA.16816.F32 R56, R176.reuse, R14, R56 ;  /* 0x0000000eb038723c */ /* 0x040fe20000001838 */
[----:B------:R-:W3:Y:S07]  /*8ec0*/  LDSM.16.MT88.4 R12, [R250+0x5900] ;  /* 0x00590000fa0c783b */ /* 0x000eee0000004200 */
[C---:B------:R-:W-:Y:S08]  /*8ed0*/  HMMA.16816.F32 R60, R176.reuse, R16, R60 ;  /* 0x00000010b03c723c */ /* 0x040ff0000000183c */
[C---:B------:R-:W-:Y:S01]  /*8ee0*/  HMMA.16816.F32 R64, R176.reuse, R18, R64 ;  /* 0x00000012b040723c */ /* 0x040fe20000001840 */
[----:B------:R-:W4:Y:S07]  /*8ef0*/  LDSM.16.MT88.4 R16, [R249+0x5900] ;  /* 0x00590000f910783b */ /* 0x000f2e0000004200 */
[C---:B-1----:R-:W-:Y:S08]  /*8f00*/  HMMA.16816.F32 R68, R176.reuse, R4, R68 ;  /* 0x00000004b044723c */ /* 0x042ff00000001844 */
[C---:B------:R-:W-:Y:S01]  /*8f10*/  HMMA.16816.F32 R72, R176.reuse, R6, R72 ;  /* 0x00000006b048723c */ /* 0x040fe20000001848 */
[----:B------:R-:W1:Y:S07]  /*8f20*/  LDSM.16.MT88.4 R4, [R135+0x7900] ;  /* 0x007900008704783b */ /* 0x000e6e0000004200 */
[C---:B--2---:R-:W-:Y:S08]  /*8f30*/  HMMA.16816.F32 R76, R176.reuse, R8, R76 ;  /* 0x00000008b04c723c */ /* 0x044ff0000000184c */
[C---:B------:R-:W-:Y:S01]  /*8f40*/  HMMA.16816.F32 R80, R176.reuse, R10, R80 ;  /* 0x0000000ab050723c */ /* 0x040fe20000001850 */
[----:B------:R-:W2:Y:S07]  /*8f50*/  LDSM.16.MT88.4 R8, [R248+0x7900] ;  /* 0x00790000f808783b */ /* 0x000eae0000004200 */
[C---:B---3--:R-:W-:Y:S08]  /*8f60*/  HMMA.16816.F32 R84, R176.reuse, R12, R84 ;  /* 0x0000000cb054723c */ /* 0x048ff00000001854 */
[C---:B------:R-:W-:Y:S01]  /*8f70*/  HMMA.16816.F32 R88, R176.reuse, R14, R88 ;  /* 0x0000000eb058723c */ /* 0x040fe20000001858 */
[----:B------:R-:W3:Y:S07]  /*8f80*/  LDSM.16.MT88.4 R12, [R250+0x7900] ;  /* 0x00790000fa0c783b */ /* 0x000eee0000004200 */
[C---:B----4-:R-:W-:Y:S08]  /*8f90*/  HMMA.16816.F32 R92, R176.reuse, R16, R92 ;  /* 0x00000010b05c723c */ /* 0x050ff0000000185c */
[C---:B------:R-:W-:Y:S01]  /*8fa0*/  HMMA.16816.F32 R96, R176.reuse, R18, R96 ;  /* 0x00000012b060723c */ /* 0x040fe20000001860 */
[----:B------:R-:W4:Y:S07]  /*8fb0*/  LDSM.16.MT88.4 R16, [R249+0x7900] ;  /* 0x00790000f910783b */ /* 0x000f2e0000004200 */
[C---:B-1----:R-:W-:Y:S08]  /*8fc0*/  HMMA.16816.F32 R100, R176.reuse, R4, R100 ;  /* 0x00000004b064723c */ /* 0x042ff00000001864 */
[C---:B------:R-:W-:Y:S08]  /*8fd0*/  HMMA.16816.F32 R104, R176.reuse, R6, R104 ;  /* 0x00000006b068723c */ /* 0x040ff00000001868 */
[C---:B--2---:R-:W-:Y:S08]  /*8fe0*/  HMMA.16816.F32 R108, R176.reuse, R8, R108 ;  /* 0x00000008b06c723c */ /* 0x044ff0000000186c */
[C---:B------:R-:W-:Y:S08]  /*8ff0*/  HMMA.16816.F32 R112, R176.reuse, R10, R112 ;  /* 0x0000000ab070723c */ /* 0x040ff00000001870 */
[C---:B---3--:R-:W-:Y:S08]  /*9000*/  HMMA.16816.F32 R116, R176.reuse, R12, R116 ;  /* 0x0000000cb074723c */ /* 0x048ff00000001874 */
[C---:B------:R-:W-:Y:S08]  /*9010*/  HMMA.16816.F32 R120, R176.reuse, R14, R120 ;  /* 0x0000000eb078723c */ /* 0x040ff00000001878 */
[C---:B----4-:R-:W-:Y:S08]  /*9020*/  HMMA.16816.F32 R124, R176.reuse, R16, R124 ;  /* 0x00000010b07c723c */ /* 0x050ff0000000187c */
[----:B------:R-:W-:Y:S01]  /*9030*/  HMMA.16816.F32 R128, R176, R18, R128 ;  /* 0x00000012b080723c */ /* 0x000fe20000001880 */
[----:B------:R-:W-:-:S07]  /*9040*/  @P0 BRA `(.L_x_6) ;  /* 0xffffce8000000947 */ /* 0x000fce000383ffff */
.L_x_5:
[----:B--2---:R-:W2:Y:S04]  /*9050*/  LDL.LU R3, [R1+0x14] ;  /* 0x0000140001037983 */ /* 0x004ea80000300800 */
[----:B------:R-:W3:Y:S01]  /*9060*/  LDL.LU R4, [R1+0x38] ;  /* 0x0000380001047983 */ /* 0x000ee20000300800 */
[----:B------:R-:W-:-:S02]  /*9070*/  MOV R16, 0xff800000 ;  /* 0xff80000000107802 */ /* 0x000fc40000000f00 */
[----:B------:R-:W-:Y:S02]  /*9080*/  MOV R17, 0xff800000 ;  /* 0xff80000000117802 */ /* 0x000fe40000000f00 */
[----:B------:R-:W-:Y:S01]  /*9090*/  PLOP3.LUT P2, PT, PT, PT, PT, 0x8, 0x0 ;  /* 0x000000000000781c */ /* 0x000fe20003f4e170 */
[----:B--2---:R-:W1:Y:S04]  /*90a0*/  SHFL.BFLY PT, R6, R3, 0x2, 0x1f ;  /* 0x0c401f0003067f89 */ /* 0x004e6800000e0000 */
[----:B---3--:R-:W2:Y:S01]  /*90b0*/  SHFL.BFLY PT, R7, R4, 0x2, 0x1f ;  /* 0x0c401f0004077f89 */ /* 0x008ea200000e0000 */
[----:B-1----:R-:W-:Y:S02]  /*90c0*/  FADD.FTZ R6, R6, R3 ;  /* 0x0000000306067221 */ /* 0x002fe40000010000 */
[----:B--2---:R-:W-:-:S03]  /*90d0*/  FADD.FTZ R7, R7, R4 ;  /* 0x0000000407077221 */ /* 0x004fc60000010000 */
[----:B------:R-:W1:Y:S04]  /*90e0*/  SHFL.BFLY PT, R3, R6, 0x1, 0x1f ;  /* 0x0c201f0006037f89 */ /* 0x000e6800000e0000 */
[----:B------:R-:W2:Y:S01]  /*90f0*/  SHFL.BFLY PT, R0, R7, 0x1, 0x1f ;  /* 0x0c201f0007007f89 */ /* 0x000ea200000e0000 */
[----:B-1----:R-:W-:Y:S01]  /*9100*/  FADD.FTZ R6, R6, R3 ;  /* 0x0000000306067221 */ /* 0x002fe20000010000 */
[----:B------:R-:W-:Y:S01]  /*9110*/  MOV R3, RZ ;  /* 0x000000ff00037202 */ /* 0x000fe20000000f00 */
[----:B--2---:R-:W-:-:S03]  /*9120*/  FADD.FTZ R7, R0, R7 ;  /* 0x0000000700077221 */ /* 0x004fc60000010000 */
[----:B------:R-:W-:Y:S02]  /*9130*/  FSETP.NE.FTZ.AND P1, PT, R6, RZ, PT ;  /* 0x000000ff0600720b */ /* 0x000fe40003f35000 */
[----:B------:R-:W-:Y:S02]  /*9140*/  MOV R0, RZ ;  /* 0x000000ff00007202 */ /* 0x000fe40000000f00 */
[----:B------:R-:W-:-:S09]  /*9150*/  FSETP.NE.FTZ.AND P0, PT, R7, RZ, PT ;  /* 0x000000ff0700720b */ /* 0x000fd20003f15000 */
[----:B------:R-:W1:Y:S01]  /*9160*/  @P1 MUFU.RCP R3, R6 ;  /* 0x0000000600031308 */ /* 0x000e620000001000 */
[----:B------:R-:W-:-:S05]  /*9170*/  @P1 MOV R4, 0x3f317218 ;  /* 0x3f31721800041802 */ /* 0x000fca0000000f00 */
[----:B------:R-:W-:Y:S02]  /*9180*/  @P1 FMUL.FTZ R5, R4, c[0x0][0x2d0] ;  /* 0x0000b40004051a20 */ /* 0x000fe40000410000 */
[----:B------:R-:W-:Y:S08]  /*9190*/  @P0 MUFU.RCP R0, R7 ;  /* 0x0000000700000308 */ /* 0x000ff00000001000 */
[----:B------:R-:W2:Y:S01]  /*91a0*/  @P1 MUFU.LG2 R6, R6 ;  /* 0x0000000600061308 */ /* 0x000ea20000000c00 */
[----:B-1----:R-:W-:-:S02]  /*91b0*/  FMUL.FTZ R164, R3, R164 ;  /* 0x000000a403a47220 */ /* 0x002fc40000410000 */
[C---:B------:R-:W-:Y:S02]  /*91c0*/  FMUL.FTZ R165, R3.reuse, R165 ;  /* 0x000000a503a57220 */ /* 0x040fe40000410000 */
[C---:B------:R-:W-:Y:S02]  /*91d0*/  FMUL.FTZ R160, R3.reuse, R160 ;  /* 0x000000a003a07220 */ /* 0x040fe40000410000 */
[C---:B------:R-:W-:Y:S01]  /*91e0*/  FMUL.FTZ R161, R3.reuse, R161 ;  /* 0x000000a103a17220 */ /* 0x040fe20000410000 */
[----:B------:R-:W1:Y:S01]  /*91f0*/  @P0 MUFU.LG2 R7, R7 ;  /* 0x0000000700070308 */ /* 0x000e620000000c00 */
[C---:B------:R-:W-:Y:S02]  /*9200*/  FMUL.FTZ R156, R3.reuse, R156 ;  /* 0x0000009c039c7220 */ /* 0x040fe40000410000 */
[C---:B------:R-:W-:Y:S02]  /*9210*/  FMUL.FTZ R157, R3.reuse, R157 ;  /* 0x0000009d039d7220 */ /* 0x040fe40000410000 */
[----:B------:R-:W-:-:S02]  /*9220*/  FMUL.FTZ R152, R3, R152 ;  /* 0x0000009803987220 */ /* 0x000fc40000410000 */
[C---:B------:R-:W-:Y:S02]  /*9230*/  FMUL.FTZ R153, R3.reuse, R153 ;  /* 0x0000009903997220 */ /* 0x040fe40000410000 */
[C---:B------:R-:W-:Y:S02]  /*9240*/  FMUL.FTZ R148, R3.reuse, R148 ;  /* 0x0000009403947220 */ /* 0x040fe40000410000 */
[C---:B------:R-:W-:Y:S02]  /*9250*/  FMUL.FTZ R149, R3.reuse, R149 ;  /* 0x0000009503957220 */ /* 0x040fe40000410000 */
        /* <DEDUP_REMOVED lines=53> */
[----:B------:R-:W-:Y:S01]  /*95b0*/  FMUL.FTZ R129, R3, R129 ;  /* 0x0000008103817220 */ /* 0x000fe20000410000 */
[----:B------:R-:W-:Y:S01]  /*95c0*/  @P0 MOV R3, 0x3f317218 ;  /* 0x3f31721800030802 */ /* 0x000fe20000000f00 */
[----:B--2---:R-:W-:Y:S02]  /*95d0*/  @P1 FMUL.FTZ R6, R6, 0.69314718246459960938 ;  /* 0x3f31721806061820 */ /* 0x004fe40000410000 */
[----:B-1----:R-:W-:Y:S02]  /*95e0*/  @P0 FMUL.FTZ R4, R7, 0.69314718246459960938 ;  /* 0x3f31721807040820 */ /* 0x002fe40000410000 */
[----:B------:R-:W-:-:S02]  /*95f0*/  @P0 FMUL.FTZ R3, R3, c[0x0][0x2d0] ;  /* 0x0000b40003030a20 */ /* 0x000fc40000410000 */
        /* <DEDUP_REMOVED lines=63> */
[----:B------:R-:W-:Y:S02]  /*99f0*/  FMUL.FTZ R131, R0, R131 ;  /* 0x0000008300837220 */ /* 0x000fe40000410000 */
[----:B------:R-:W-:Y:S02]  /*9a00*/  @P1 FFMA.FTZ R16, R5, R132, R6 ;  /* 0x0000008405101223 */ /* 0x000fe40000010006 */
[----:B------:R-:W-:-:S02]  /*9a10*/  @P0 FFMA.FTZ R17, R3, R2, R4 ;  /* 0x0000000203110223 */ /* 0x000fc40000010004 */
.L_x_3:
[----:B------:R-:W-:Y:S05]  /*9a20*/  @P2 BRA `(.L_x_9) ;  /* 0x00001fa000002947 */ /* 0x000fea0003800000 */
[----:B------:R-:W1:Y:S01]  /*9a30*/  S2R R7, SR_TID.X ;  /* 0x0000000000077919 */ /* 0x000e620000002100 */
[----:B------:R-:W-:Y:S01]  /*9a40*/  IMAD R0, RZ, RZ, -UR11 ;  /* 0x8000000bff007e24 */ /* 0x000fe2000f8e02ff */
[----:B------:R-:W-:Y:S01]  /*9a50*/  ULDC.64 UR4, c[0x0][0x4d0] ;  /* 0x0001340000047ab9 */ /* 0x000fe20000000a00 */
[----:B------:R-:W-:Y:S01]  /*9a60*/  MOV R20, c[0x0][0x4e8] ;  /* 0x00013a0000147a02 */ /* 0x000fe20000000f00 */
[----:B------:R-:W2:Y:S01]  /*9a70*/  S2R R9, SR_CTAID.Y ;  /* 0x0000000000097919 */ /* 0x000ea20000002600 */
[----:B------:R-:W-:Y:S01]  /*9a80*/  UIMAD.WIDE.U32 UR8, UR11, UR4, URZ ;  /* 0x000000040b0872a5 */ /* 0x000fe2000f8e003f */
[----:B------:R-:W-:Y:S01]  /*9a90*/  BSSY B0, `(.L_x_10) ;  /* 0x0000130000007945 */ /* 0x000fe20003800000 */
[----:B------:R-:W-:Y:S01]  /*9aa0*/  USHF.R.S32.HI UR6, URZ, 0x1f, UR11 ;  /* 0x0000001f3f067899 */ /* 0x000fe2000801140b */
[----:B------:R-:W3:Y:S01]  /*9ab0*/  S2R R10, SR_CTAID.Z ;  /* 0x00000000000a7919 */ /* 0x000ee20000002700 */
[----:B------:R-:W-:-:S02]  /*9ac0*/  ISETP.NE.AND P1, PT, R20, 0x1, PT ;  /* 0x000000011400780c */ /* 0x000fc40003f25270 */
[----:B------:R-:W-:Y:S01]  /*9ad0*/  IMAD.U32 R2, RZ, RZ, UR8 ;  /* 0x00000008ff027e24 */ /* 0x000fe2000f8e00ff */
[----:B------:R-:W-:Y:S01]  /*9ae0*/  MOV R3, UR9 ;  /* 0x0000000900037c02 */ /* 0x000fe20008000f00 */
[----:B------:R-:W4:Y:S01]  /*9af0*/  S2R R19, SR_CTAID.X ;  /* 0x0000000000137919 */ /* 0x000f220000002500 */
[----:B------:R-:W-:-:S04]  /*9b00*/  UIMAD UR7, UR6, UR4, URZ ;  /* 0x00000004060772a4 */ /* 0x000fc8000f8e023f */
[----:B------:R-:W-:-:S03]  /*9b10*/  UIMAD UR7, UR11, UR5, UR7 ;  /* 0x000000050b0772a4 */ /* 0x000fc6000f8e0207 */
[----:B------:R-:W-:Y:S02]  /*9b20*/  ULDC.64 UR4, c[0x0][0x438] ;  /* 0x00010e0000047ab9 */ /* 0x000fe40000000a00 */
[----:B------:R-:W-:Y:S01]  /*9b30*/  UIMAD.WIDE.U32 UR14, UR11, UR4, URZ ;  /* 0x000000040b0e72a5 */ /* 0x000fe2000f8e003f */
[----:B-1----:R-:W-:Y:S01]  /*9b40*/  SHF.R.S32.HI R5, RZ, 0x1f, R7 ;  /* 0x0000001fff057819 */ /* 0x002fe20000011407 */
[----:B------:R-:W-:Y:S02]  /*9b50*/  UIMAD UR4, UR6, UR4, URZ ;  /* 0x00000004060472a4 */ /* 0x000fe4000f8e023f */
[----:B------:R-:W-:Y:S01]  /*9b60*/  UIADD3 UR7, UR9, UR7, URZ ;  /* 0x0000000709077290 */ /* 0x000fe2000fffe03f */
[----:B--2---:R-:W-:Y:S01]  /*9b70*/  IMAD R9, R0, c[0x0][0x550], R9 ;  /* 0x0001540000097a24 */ /* 0x004fe200078e0209 */
[CC--:B------:R-:W-:Y:S01]  /*9b80*/  LEA.HI R0, R5.reuse, R7.reuse, RZ, 0x5 ;  /* 0x0000000705007211 */ /* 0x0c0fe200078f28ff */
[----:B------:R-:W-:Y:S01]  /*9b90*/  UIMAD UR4, UR11, UR5, UR4 ;  /* 0x000000050b0472a4 */ /* 0x000fe2000f8e0204 */
[----:B------:R-:W-:-:S02]  /*9ba0*/  LEA.HI R5, R5, R7, RZ, 0x2 ;  /* 0x0000000705057211 */ /* 0x000fc400078f10ff */
[----:B------:R-:W-:Y:S01]  /*9bb0*/  LOP3.LUT R4, R0, 0xffffffe0, RZ, 0xc0, !PT ;  /* 0xffffffe000047812 */ /* 0x000fe200078ec0ff */
[----:B------:R-:W-:Y:S01]  /*9bc0*/  UIADD3 UR4, UR15, UR4, URZ ;  /* 0x000000040f047290 */ /* 0x000fe2000fffe03f */
[--C-:B------:R-:W-:Y:S02]  /*9bd0*/  SHF.R.S32.HI R6, RZ, 0x5, R0.reuse ;  /* 0x00000005ff067819 */ /* 0x100fe40000011400 */
[----:B------:R-:W-:Y:S01]  /*9be0*/  SHF.R.S32.HI R0, RZ, 0x1f, R0 ;  /* 0x0000001fff007819 */ /* 0x000fe20000011400 */
[----:B------:R-:W-:Y:S01]  /*9bf0*/  IMAD.IADD R14, R7, 0x1, -R4 ;  /* 0x00000001070e7824 */ /* 0x000fe200078e0a04 */
[----:B------:R-:W-:Y:S01]  /*9c00*/  LOP3.LUT R3, R5, 0xfffffffc, RZ, 0xc0, !PT ;  /* 0xfffffffc05037812 */ /* 0x000fe200078ec0ff */
[----:B------:R-:W-:Y:S01]  /*9c10*/  IMAD.MOV.U32 R4, RZ, RZ, R2 ;  /* 0x000000ffff047224 */ /* 0x000fe200078e0002 */
[----:B------:R-:W-:Y:S01]  /*9c20*/  LEA.HI R0, R0, R6, RZ, 0x3 ;  /* 0x0000000600007211 */ /* 0x000fe200078f18ff */
[----:B------:R-:W-:Y:S01]  /*9c30*/  IMAD.U32 R5, RZ, RZ, UR7 ;  /* 0x00000007ff057e24 */ /* 0x000fe2000f8e00ff */
[----:B------:R-:W-:Y:S01]  /*9c40*/  IADD3 R7, -R3, R7, RZ ;  /* 0x0000000703077210 */ /* 0x000fe20007ffe1ff */
[----:B------:R-:W-:Y:S01]  /*9c50*/  IMAD.U32 R3, RZ, RZ, UR15 ;  /* 0x0000000fff037e24 */ /* 0x000fe2000f8e00ff */
[----:B------:R-:W-:Y:S01]  /*9c60*/  LOP3.LUT R0, R0, 0xffffff8, RZ, 0xc0, !PT ;  /* 0x0ffffff800007812 */ /* 0x000fe200078ec0ff */
[----:B---3--:R-:W-:Y:S01]  /*9c70*/  IMAD.WIDE.U32 R4, R10, c[0x0][0x4d8], R4 ;  /* 0x000136000a047a25 */ /* 0x008fe200078e0004 */
[----:B------:R-:W-:-:S02]  /*9c80*/  SHF.R.S32.HI R2, RZ, 0x1f, R14 ;  /* 0x0000001fff027819 */ /* 0x000fc4000001140e */
[----:B------:R-:W-:Y:S01]  /*9c90*/  SHF.R.S32.HI R11, RZ, 0x1f, R10 ;  /* 0x0000001fff0b7819 */ /* 0x000fe2000001140a */
[----:B------:R-:W-:Y:S01]  /*9ca0*/  IMAD.IADD R8, R6, 0x1, -R0 ;  /* 0x0000000106087824 */ /* 0x000fe200078e0a00 */
[C---:B------:R-:W-:Y:S02]  /*9cb0*/  LEA.HI R0, R7.reuse, R7, RZ, 0x1 ;  /* 0x0000000707007211 */ /* 0x040fe400078f08ff */
[----:B------:R-:W-:Y:S01]  /*9cc0*/  LEA.HI R18, R2, R14, RZ, 0x2 ;  /* 0x0000000e02127211 */ /* 0x000fe200078f10ff */
[----:B------:R-:W-:Y:S01]  /*9cd0*/  IMAD.U32 R2, RZ, RZ, UR14 ;  /* 0x0000000eff027e24 */ /* 0x000fe2000f8e00ff */
[----:B------:R-:W-:Y:S02]  /*9ce0*/  LOP3.LUT R0, R0, 0x1ffffffe, RZ, 0xc0, !PT ;  /* 0x1ffffffe00007812 */ /* 0x000fe400078ec0ff */
[----:B------:R-:W-:Y:S02]  /*9cf0*/  SHF.R.S32.HI R6, RZ, 0x2, R18 ;  /* 0x00000002ff067819 */ /* 0x000fe40000011412 */
[----:B------:R-:W-:Y:S01]  /*9d00*/  MOV R3, UR4 ;  /* 0x0000000400037c02 */ /* 0x000fe20008000f00 */
[----:B------:R-:W-:-:S02]  /*9d10*/  IMAD.IADD R0, R7, 0x1, -R0 ;  /* 0x0000000107007824 */ /* 0x000fc400078e0a00 */
[----:B------:R-:W-:Y:S02]  /*9d20*/  IMAD R15, R8, 0x10, R6 ;  /* 0x00000010080f7824 */ /* 0x000fe400078e0206 */
[C---:B------:R-:W-:Y:S02]  /*9d30*/  IMAD R7, R11.reuse, c[0x0][0x4d8], RZ ;  /* 0x000136000b077a24 */ /* 0x040fe400078e02ff */
[----:B------:R-:W-:Y:S01]  /*9d40*/  IMAD R6, R11, c[0x0][0x440], RZ ;  /* 0x000110000b067a24 */ /* 0x000fe200078e02ff */
[----:B------:R-:W-:Y:S01]  /*9d50*/  LEA R0, R0, R15, 0x3 ;  /* 0x0000000f00007211 */ /* 0x000fe200078e18ff */
[C---:B------:R-:W-:Y:S02]  /*9d60*/  IMAD R7, R10.reuse, c[0x0][0x4dc], R7 ;  /* 0x000137000a077a24 */ /* 0x040fe400078e0207 */
[----:B------:R-:W-:Y:S02]  /*9d70*/  IMAD R6, R10, c[0x0][0x444], R6 ;  /* 0x000111000a067a24 */ /* 0x000fe400078e0206 */
[----:B----4-:R-:W-:Y:S01]  /*9d80*/  IMAD R8, R19, 0x80, R0 ;  /* 0x0000008013087824 */ /* 0x010fe200078e0200 */
[----:B------:R-:W-:Y:S01]  /*9d90*/  SHF.R.S32.HI R0, RZ, 0x1f, R9 ;  /* 0x0000001fff007819 */ /* 0x000fe20000011409 */
[----:B------:R-:W-:-:S02]  /*9da0*/  IMAD.IADD R5, R5, 0x1, R7 ;  /* 0x0000000105057824 */ /* 0x000fc400078e0207 */
[----:B------:R-:W-:-:S04]  /*9db0*/  @P1 IMAD.HI.U32 R7, R8, c[0x0][0x4ec], RZ ;  /* 0x00013b0008071a27 */ /* 0x000fc800078e00ff */
[----:B------:R-:W-:-:S04]  /*9dc0*/  IMAD.WIDE.U32 R2, R10, c[0x0][0x440], R2 ;  /* 0x000110000a027a25 */ /* 0x000fc800078e0002 */
[----:B------:R-:W-:Y:S01]  /*9dd0*/  IMAD.MOV.U32 R10, RZ, RZ, R8 ;  /* 0x000000ffff0a7224 */ /* 0x000fe200078e0008 */
[----:B------:R-:W-:Y:S02]  /*9de0*/  @P1 SHF.R.U32.HI R10, RZ, c[0x0][0x4f0], R7 ;  /* 0x00013c00ff0a1a19 */ /* 0x000fe40000011607 */
[----:B------:R-:W-:Y:S01]  /*9df0*/  IADD3 R3, R3, R6, RZ ;  /* 0x0000000603037210 */ /* 0x000fe20007ffe0ff */
[C---:B------:R-:W-:Y:S02]  /*9e00*/  IMAD R6, R0.reuse, c[0x0][0x4e0], RZ ;  /* 0x0001380000067a24 */ /* 0x040fe400078e02ff */
[----:B------:R-:W-:Y:S02]  /*9e10*/  IMAD R0, R0, c[0x0][0x448], RZ ;  /* 0x0001120000007a24 */ /* 0x000fe400078e02ff */
[----:B------:R-:W-:Y:S02]  /*9e20*/  IMAD.MOV R11, RZ, RZ, -R10 ;  /* 0x000000ffff0b7224 */ /* 0x000fe400078e0a0a */
[----:B------:R-:W-:-:S02]  /*9e30*/  IMAD R13, R9, c[0x0][0x4e4], R6 ;  /* 0x00013900090d7a24 */ /* 0x000fc400078e0206 */
[----:B------:R-:W-:-:S04]  /*9e40*/  IMAD.WIDE.U32 R6, R9, c[0x0][0x448], R2 ;  /* 0x0001120009067a25 */ /* 0x000fc800078e0002 */
[C---:B------:R-:W-:Y:S01]  /*9e50*/  IMAD R12, R9.reuse, c[0x0][0x44c], R0 ;  /* 0x00011300090c7a24 */ /* 0x040fe200078e0200 */
[----:B------:R-:W-:Y:S01]  /*9e60*/  MOV R0, R8 ;  /* 0x0000000800007202 */ /* 0x000fe20000000f00 */
[----:B------:R-:W-:-:S04]  /*9e70*/  IMAD.WIDE.U32 R2, R9, c[0x0][0x4e0], R4 ;  /* 0x0001380009027a25 */ /* 0x000fc800078e0004 */
[----:B------:R-:W-:Y:S01]  /*9e80*/  IMAD R9, R11, c[0x0][0x4e8], R8 ;  /* 0x00013a000b097a24 */ /* 0x000fe200078e0208 */
[----:B------:R-:W-:Y:S01]  /*9e90*/  SHF.R.S32.HI R11, RZ, 0x1f, R10 ;  /* 0x0000001fff0b7819 */ /* 0x000fe2000001140a */
[----:B------:R-:W-:Y:S01]  /*9ea0*/  @P1 IMAD.HI.U32 R4, R8, c[0x0][0x4ec], RZ ;  /* 0x00013b0008041a27 */ /* 0x000fe200078e00ff */
[----:B------:R-:W-:Y:S01]  /*9eb0*/  BAR.SYNC.DEFER_BLOCKING 0x1, 0x100 ;  /* 0x0044000000007b1d */ /* 0x000fe20000010000 */
[----:B------:R-:W-:Y:S02]  /*9ec0*/  IADD3 R2, P0, R10, R2, RZ ;  /* 0x000000020a027210 */ /* 0x000fe40007f1e0ff */
[----:B------:R-:W-:Y:S01]  /*9ed0*/  IMAD.IADD R5, R7, 0x1, R12 ;  /* 0x0000000107057824 */ /* 0x000fe200078e020c */
[----:B------:R-:W-:Y:S02]  /*9ee0*/  SHF.R.S32.HI R7, RZ, 0x1f, R9 ;  /* 0x0000001fff077819 */ /* 0x000fe40000011409 */
[----:B------:R-:W-:Y:S02]  /*9ef0*/  @P1 SHF.R.U32.HI R0, RZ, c[0x0][0x4f0], R4 ;  /* 0x00013c00ff001a19 */ /* 0x000fe40000011604 */
[----:B------:R-:W-:Y:S01]  /*9f00*/  IADD3.X R3, R11, R3, R13, P0, !PT ;  /* 0x000000030b037210 */ /* 0x000fe200007fe40d */
[----:B------:R-:W-:Y:S01]  /*9f10*/  IMAD R11, R19, 0x80, R15 ;  /* 0x00000080130b7824 */ /* 0x000fe200078e020f */
[----:B------:R-:W-:Y:S01]  /*9f20*/  MOV R4, R6 ;  /* 0x0000000600047202 */ /* 0x000fe20000000f00 */
[----:B------:R-:W-:Y:S01]  /*9f30*/  IMAD R6, R7, c[0x0][0x4c8], RZ ;  /* 0x0001320007067a24 */ /* 0x000fe200078e02ff */
[----:B------:R-:W-:Y:S01]  /*9f40*/  SHF.R.S32.HI R7, RZ, 0x1f, R0 ;  /* 0x0000001fff077819 */ /* 0x000fe20000011400 */
[----:B------:R-:W-:-:S04]  /*9f50*/  IMAD.WIDE.U32 R2, R9, c[0x0][0x4c8], R2 ;  /* 0x0001320009027a25 */ /* 0x000fc800078e0002 */
[----:B------:R-:W-:Y:S02]  /*9f60*/  IMAD.MOV R10, RZ, RZ, -R0 ;  /* 0x000000ffff0a7224 */ /* 0x000fe400078e0a00 */
[----:B------:R-:W-:Y:S01]  /*9f70*/  IMAD R9, R9, c[0x0][0x4cc], R6 ;  /* 0x0001330009097a24 */ /* 0x000fe200078e0206 */
[----:B------:R-:W-:Y:S01]  /*9f80*/  LEA R6, P0, R2, c[0x0][0x4a8], 0x2 ;  /* 0x00012a0002067a11 */ /* 0x000fe200078010ff */
[----:B------:R-:W-:Y:S02]  /*9f90*/  IMAD R10, R10, c[0x0][0x4e8], R8 ;  /* 0x00013a000a0a7a24 */ /* 0x000fe400078e0208 */
[----:B------:R-:W-:Y:S01]  /*9fa0*/  IMAD R7, R7, c[0x0][0x430], RZ ;  /* 0x00010c0007077a24 */ /* 0x000fe200078e02ff */
[----:B------:R-:W-:Y:S01]  /*9fb0*/  IADD3 R3, R3, R9, RZ ;  /* 0x0000000903037210 */ /* 0x000fe20007ffe0ff */
[----:B------:R-:W-:Y:S01]  /*9fc0*/  IMAD.WIDE.U32 R4, R0, c[0x0][0x430], R4 ;  /* 0x00010c0000047a25 */ /* 0x000fe200078e0004 */
[----:B------:R-:W-:Y:S02]  /*9fd0*/  SHFL.IDX PT, R8, R6, RZ, 0x1c1f ;  /* 0x001c1fff06087589 */ /* 0x000fe400000e0000 */
[----:B------:R-:W-:Y:S01]  /*9fe0*/  LEA.HI.X R2, R2, c[0x0][0x4ac], R3, 0x2, P0 ;  /* 0x00012b0002027a11 */ /* 0x000fe200000f1403 */
[----:B------:R-:W-:Y:S01]  /*9ff0*/  IMAD R0, R0, c[0x0][0x434], R7 ;  /* 0x00010d0000007a24 */ /* 0x000fe200078e0207 */
[----:B------:R-:W-:Y:S01]  /*a000*/  SHF.R.S32.HI R7, RZ, 0x1f, R10 ;  /* 0x0000001fff077819 */ /* 0x000fe2000001140a */
[----:B------:R-:W-:Y:S01]  /*a010*/  SHFL.IDX PT, R6, R6, 0x1, 0x1c1f ;  /* 0x003c1f0006067f89 */ /* 0x000fe200000e0000 */
[----:B------:R-:W-:-:S02]  /*a020*/  LOP3.LUT P0, RZ, R14, 0x3, RZ, 0xc0, !PT ;  /* 0x000000030eff7812 */ /* 0x000fc4000780c0ff */
[----:B------:R-:W-:Y:S01]  /*a030*/  IADD3 R3, R5, R0, RZ ;  /* 0x0000000005037210 */ /* 0x000fe20007ffe0ff */
[----:B------:R-:W-:Y:S01]  /*a040*/  IMAD R0, R7, c[0x0][0x428], RZ ;  /* 0x00010a0007007a24 */ /* 0x000fe200078e02ff */
[----:B------:R-:W1:Y:S01]  /*a050*/  SHFL.IDX PT, R9, R2, RZ, 0x1c1f ;  /* 0x001c1fff02097589 */ /* 0x000e6200000e0000 */
[----:B------:R-:W-:Y:S02]  /*a060*/  IMAD R5, R20, c[0x0][0x388], RZ ;  /* 0x0000e20014057a24 */ /* 0x000fe400078e02ff */
[----:B------:R-:W-:Y:S01]  /*a070*/  IMAD R0, R10, c[0x0][0x42c], R0 ;  /* 0x00010b000a007a24 */ /* 0x000fe200078e0200 */
[----:B------:R2:W3:Y:S02]  /*a080*/  SHFL.IDX PT, R7, R2, 0x1, 0x1c1f ;  /* 0x003c1f0002077f89 */ /* 0x0004e400000e0000 */
[----:B------:R-:W-:-:S13]  /*a090*/  ISETP.GE.OR P2, PT, R11, R5, P0 ;  /* 0x000000050b00720c */ /* 0x000fda0000746670 */
[----:B-1----:R1:W-:Y:S01]  /*a0a0*/  @!P2 ST.E [R8.64], R16 ;  /* 0x000000100800a985 */ /* 0x0023e2000c10190c */
[----:B--2---:R-:W-:Y:S01]  /*a0b0*/  IMAD.MOV.U32 R2, RZ, RZ, R4 ;  /* 0x000000ffff027224 */ /* 0x004fe200078e0004 */
[----:B------:R-:W-:-:S03]  /*a0c0*/  IADD3 R4, R11, 0x8, RZ ;  /* 0x000000080b047810 */ /* 0x000fc60007ffe0ff */
[----:B------:R-:W-:Y:S01]  /*a0d0*/  IMAD.WIDE.U32 R2, R10, c[0x0][0x428], R2 ;  /* 0x00010a000a027a25 */ /* 0x000fe200078e0002 */
[----:B------:R-:W-:-:S04]  /*a0e0*/  ISETP.GE.OR P0, PT, R4, R5, P0 ;  /* 0x000000050400720c */ /* 0x000fc80000706670 */
[----:B------:R-:W-:Y:S02]  /*a0f0*/  IADD3 R0, R3, R0, RZ ;  /* 0x0000000003007210 */ /* 0x000fe40007ffe0ff */
[----:B------:R-:W-:-:S04]  /*a100*/  LEA R20, P1, R2, c[0x0][0x400], 0x2 ;  /* 0x0001000002147a11 */ /* 0x000fc800078210ff */
[----:B------:R-:W-:Y:S02]  /*a110*/  LEA.HI.X R19, R2, c[0x0][0x404], R0, 0x2, P1 ;  /* 0x0001010002137a11 */ /* 0x000fe400008f1400 */
[----:B------:R-:W-:Y:S01]  /*a120*/  LOP3.LUT R0, R18, 0x7ffffffc, RZ, 0xc0, !PT ;  /* 0x7ffffffc12007812 */ /* 0x000fe200078ec0ff */
[----:B---3--:R2:W-:Y:S01]  /*a130*/  @!P0 ST.E [R6.64], R17 ;  /* 0x0000001106008985 */ /* 0x0085e2000c10190c */
[-C--:B------:R-:W-:Y:S02]  /*a140*/  ISETP.GE.AND P0, PT, R11, R5.reuse, PT ;  /* 0x000000050b00720c */ /* 0x080fe40003f06270 */
[----:B------:R-:W-:Y:S01]  /*a150*/  ISETP.GE.AND P1, PT, R4, R5, PT ;  /* 0x000000050400720c */ /* 0x000fe20003f26270 */
[----:B------:R-:W-:Y:S01]  /*a160*/  IMAD.IADD R0, R14, 0x1, -R0 ;  /* 0x000000010e007824 */ /* 0x000fe200078e0a00 */
[----:B------:R2:W3:Y:S02]  /*a170*/  SHFL.IDX PT, R2, R20, RZ, 0x1c1f ;  /* 0x001c1fff14027589 */ /* 0x0004e400000e0000 */
[----:B-1----:R-:W-:-:S02]  /*a180*/  P2R R16, PR, RZ, 0x2 ;  /* 0x00000002ff107803 */ /* 0x002fc40000000000 */
[----:B------:R2:W1:Y:S01]  /*a190*/  SHFL.IDX PT, R3, R19, RZ, 0x1c1f ;  /* 0x001c1fff13037589 */ /* 0x00046200000e0000 */
[----:B------:R-:W-:-:S04]  /*a1a0*/  SHF.L.U32 R0, R0, 0x1, RZ ;  /* 0x0000000100007819 */ /* 0x000fc800000006ff */
[----:B------:R-:W-:Y:S05]  /*a1b0*/  @P0 BRA `(.L_x_11) ;  /* 0x00000bd000000947 */ /* 0x000fea0003800000 */
[C---:B------:R-:W-:Y:S02]  /*a1c0*/  ISETP.GE.AND P0, PT, R0.reuse, c[0x0][0x3c8], PT ;  /* 0x0000f20000007a0c */ /* 0x040fe40003f06270 */
[C---:B------:R-:W-:Y:S02]  /*a1d0*/  IADD3 R5, R0.reuse, 0x8, RZ ;  /* 0x0000000800057810 */ /* 0x040fe40007ffe0ff */
[----:B------:R-:W-:Y:S02]  /*a1e0*/  IADD3 R4, R0, 0x10, RZ ;  /* 0x0000001000047810 */ /* 0x000fe40007ffe0ff */
[----:B------:R-:W-:Y:S02]  /*a1f0*/  ISETP.GE.AND P5, PT, R5, c[0x0][0x3c8], PT ;  /* 0x0000f20005007a0c */ /* 0x000fe40003fa6270 */
[----:B------:R-:W-:Y:S02]  /*a200*/  ISETP.GE.AND P4, PT, R4, c[0x0][0x3c8], PT ;  /* 0x0000f20004007a0c */ /* 0x000fe40003f86270 */
[----:B------:R-:W-:-:S02]  /*a210*/  IADD3 R8, R0, 0x18, RZ ;  /* 0x0000001800087810 */ /* 0x000fc40007ffe0ff */
[C---:B------:R-:W-:Y:S01]  /*a220*/  IADD3 R10, R0.reuse, 0x20, RZ ;  /* 0x00000020000a7810 */ /* 0x040fe20007ffe0ff */
[C---:B-123--:R-:W-:Y:S01]  /*a230*/  @!P0 IMAD.WIDE R6, R0.reuse, 0x4, R2 ;  /* 0x0000000400068825 */ /* 0x04efe200078e0202 */
[C---:B------:R-:W-:Y:S02]  /*a240*/  IADD3 R11, R0.reuse, 0x28, RZ ;  /* 0x00000028000b7810 */ /* 0x040fe40007ffe0ff */
[----:B------:R-:W-:Y:S02]  /*a250*/  IADD3 R9, R0, 0x30, RZ ;  /* 0x0000003000097810 */ /* 0x000fe40007ffe0ff */
[----:B------:R1:W-:Y:S01]  /*a260*/  @!P0 ST.E.64 [R6.64], R164 ;  /* 0x000000a406008985 */ /* 0x0003e2000c101b0c */
[----:B------:R-:W-:Y:S02]  /*a270*/  ISETP.GE.AND P3, PT, R8, c[0x0][0x3c8], PT ;  /* 0x0000f20008007a0c */ /* 0x000fe40003f66270 */
[----:B------:R-:W-:Y:S02]  /*a280*/  @!P4 LEA.HI R4, R4, R4, RZ, 0x1 ;  /* 0x000000040404c211 */ /* 0x000fe400078f08ff */
[----:B------:R-:W-:-:S02]  /*a290*/  ISETP.GE.AND P2, PT, R10, c[0x0][0x3c8], PT ;  /* 0x0000f2000a007a0c */ /* 0x000fc40003f46270 */
[----:B------:R-:W-:Y:S02]  /*a2a0*/  @!P4 LOP3.LUT R4, R4, 0xfffffffe, RZ, 0xc0, !PT ;  /* 0xfffffffe0404c812 */ /* 0x000fe400078ec0ff */
[----:B------:R-:W-:Y:S02]  /*a2b0*/  ISETP.GE.AND P1, PT, R11, c[0x0][0x3c8], PT ;  /* 0x0000f2000b007a0c */ /* 0x000fe40003f26270 */
[----:B------:R-:W-:Y:S02]  /*a2c0*/  ISETP.GE.AND P0, PT, R9, c[0x0][0x3c8], PT ;  /* 0x0000f20009007a0c */ /* 0x000fe40003f06270 */
[C---:B------:R-:W-:Y:S02]  /*a2d0*/  IADD3 R13, R0.reuse, 0x38, RZ ;  /* 0x00000038000d7810 */ /* 0x040fe40007ffe0ff */
[----:B------:R-:W-:Y:S02]  /*a2e0*/  IADD3 R12, R0, 0x40, RZ ;  /* 0x00000040000c7810 */ /* 0x000fe40007ffe0ff */
[----:B-1----:R-:W-:Y:S01]  /*a2f0*/  @!P5 LEA.HI R6, R5, R5, RZ, 0x1 ;  /* 0x000000050506d211 */ /* 0x002fe200078f08ff */
[----:B------:R-:W-:-:S03]  /*a300*/  @!P4 IMAD.WIDE R4, R4, 0x4, R2 ;  /* 0x000000040404c825 */ /* 0x000fc600078e0202 */
[----:B------:R-:W-:-:S05]  /*a310*/  @!P5 LOP3.LUT R6, R6, 0xfffffffe, RZ, 0xc0, !PT ;  /* 0xfffffffe0606d812 */ /* 0x000fca00078ec0ff */
[----:B------:R-:W-:-:S05]  /*a320*/  @!P5 IMAD.WIDE R6, R6, 0x4, R2 ;  /* 0x000000040606d825 */ /* 0x000fca00078e0202 */
[----:B------:R1:W-:Y:S01]  /*a330*/  @!P5 ST.E.64 [R6.64], R160 ;  /* 0x000000a00600d985 */ /* 0x0003e2000c101b0c */
[----:B------:R-:W-:-:S03]  /*a340*/  ISETP.GE.AND P5, PT, R13, c[0x0][0x3c8], PT ;  /* 0x0000f2000d007a0c */ /* 0x000fc60003fa6270 */
[----:B------:R2:W-:Y:S01]  /*a350*/  @!P4 ST.E.64 [R4.64], R156 ;  /* 0x0000009c0400c985 */ /* 0x0005e2000c101b0c */
[----:B------:R-:W-:Y:S02]  /*a360*/  ISETP.GE.AND P4, PT, R12, c[0x0][0x3c8], PT ;  /* 0x0000f2000c007a0c */ /* 0x000fe40003f86270 */
[----:B-1----:R-:W-:Y:S02]  /*a370*/  @!P2 LEA.HI R7, R10, R10, RZ, 0x1 ;  /* 0x0000000a0a07a211 */ /* 0x002fe400078f08ff */
[----:B------:R-:W-:Y:S02]  /*a380*/  @!P1 LEA.HI R6, R11, R11, RZ, 0x1 ;  /* 0x0000000b0b069211 */ /* 0x000fe400078f08ff */
[----:B--2---:R-:W-:Y:S02]  /*a390*/  @!P3 LEA.HI R4, R8, R8, RZ, 0x1 ;  /* 0x000000080804b211 */ /* 0x004fe400078f08ff */
[----:B------:R-:W-:Y:S02]  /*a3a0*/  @!P0 LEA.HI R5, R9, R9, RZ, 0x1 ;  /* 0x0000000909058211 */ /* 0x000fe400078f08ff */
[----:B------:R-:W-:-:S02]  /*a3b0*/  @!P3 LOP3.LUT R4, R4, 0xfffffffe, RZ, 0xc0, !PT ;  /* 0xfffffffe0404b812 */ /* 0x000fc400078ec0ff */
[----:B------:R-:W-:Y:S02]  /*a3c0*/  @!P2 LOP3.LUT R7, R7, 0xfffffffe, RZ, 0xc0, !PT ;  /* 0xfffffffe0707a812 */ /* 0x000fe400078ec0ff */
[----:B------:R-:W-:Y:S01]  /*a3d0*/  @!P1 LOP3.LUT R6, R6, 0xfffffffe, RZ, 0xc0, !PT ;  /* 0xfffffffe06069812 */ /* 0x000fe200078ec0ff */
[----:B------:R-:W-:Y:S01]  /*a3e0*/  @!P3 IMAD.WIDE R10, R4, 0x4, R2 ;  /* 0x00000004040ab825 */ /* 0x000fe200078e0202 */
[----:B------:R-:W-:-:S03]  /*a3f0*/  @!P0 LOP3.LUT R5, R5, 0xfffffffe, RZ, 0xc0, !PT ;  /* 0xfffffffe05058812 */ /* 0x000fc600078ec0ff */
[--C-:B------:R-:W-:Y:S01]  /*a400*/  @!P2 IMAD.WIDE R8, R7, 0x4, R2.reuse ;  /* 0x000000040708a825 */ /* 0x100fe200078e0202 */
[----:B------:R1:W-:Y:S03]  /*a410*/  @!P3 ST.E.64 [R10.64], R152 ;  /* 0x000000980a00b985 */ /* 0x0003e6000c101b0c */
[--C-:B------:R-:W-:Y:S01]  /*a420*/  @!P1 IMAD.WIDE R6, R6, 0x4, R2.reuse ;  /* 0x0000000406069825 */ /* 0x100fe200078e0202 */
[----:B------:R2:W-:Y:S03]  /*a430*/  @!P2 ST.E.64 [R8.64], R148 ;  /* 0x000000940800a985 */ /* 0x0005e6000c101b0c */
[----:B------:R-:W-:Y:S01]  /*a440*/  @!P0 IMAD.WIDE R4, R5, 0x4, R2 ;  /* 0x0000000405048825 */ /* 0x000fe200078e0202 */
[----:B------:R3:W-:Y:S04]  /*a450*/  @!P1 ST.E.64 [R6.64], R144 ;  /* 0x0000009006009985 */ /* 0x0007e8000c101b0c */
[----:B------:R4:W-:Y:S01]  /*a460*/  @!P0 ST.E.64 [R4.64], R140 ;  /* 0x0000008c04008985 */ /* 0x0009e2000c101b0c */
[----:B-1----:R-:W-:-:S02]  /*a470*/  IADD3 R10, R0, 0x58, RZ ;  /* 0x00000058000a7810 */ /* 0x002fc40007ffe0ff */
[C---:B------:R-:W-:Y:S02]  /*a480*/  IADD3 R11, R0.reuse, 0x60, RZ ;  /* 0x00000060000b7810 */ /* 0x040fe40007ffe0ff */
[C---:B--2---:R-:W-:Y:S02]  /*a490*/  IADD3 R8, R0.reuse, 0x48, RZ ;  /* 0x0000004800087810 */ /* 0x044fe40007ffe0ff */
[----:B------:R-:W-:Y:S02]  /*a4a0*/  IADD3 R9, R0, 0x50, RZ ;  /* 0x0000005000097810 */ /* 0x000fe40007ffe0ff */
[----:B---3--:R-:W-:Y:S02]  /*a4b0*/  @!P5 LEA.HI R6, R13, R13, RZ, 0x1 ;  /* 0x0000000d0d06d211 */ /* 0x008fe400078f08ff */
[----:B------:R-:W-:Y:S02]  /*a4c0*/  ISETP.GE.AND P3, PT, R8, c[0x0][0x3c8], PT ;  /* 0x0000f20008007a0c */ /* 0x000fe40003f66270 */
[----:B----4-:R-:W-:-:S02]  /*a4d0*/  @!P4 LEA.HI R4, R12, R12, RZ, 0x1 ;  /* 0x0000000c0c04c211 */ /* 0x010fc400078f08ff */
[----:B------:R-:W-:Y:S02]  /*a4e0*/  @!P5 LOP3.LUT R6, R6, 0xfffffffe, RZ, 0xc0, !PT ;  /* 0xfffffffe0606d812 */ /* 0x000fe400078ec0ff */
[----:B------:R-:W-:Y:S02]  /*a4f0*/  ISETP.GE.AND P2, PT, R9, c[0x0][0x3c8], PT ;  /* 0x0000f20009007a0c */ /* 0x000fe40003f46270 */
[----:B------:R-:W-:Y:S01]  /*a500*/  @!P4 LOP3.LUT R4, R4, 0xfffffffe, RZ, 0xc0, !PT ;  /* 0xfffffffe0404c812 */ /* 0x000fe200078ec0ff */
[--C-:B------:R-:W-:Y:S01]  /*a510*/  @!P5 IMAD.WIDE R6, R6, 0x4, R2.reuse ;  /* 0x000000040606d825 */ /* 0x100fe200078e0202 */
[----:B------:R-:W-:Y:S02]  /*a520*/  ISETP.GE.AND P1, PT, R10, c[0x0][0x3c8], PT ;  /* 0x0000f2000a007a0c */ /* 0x000fe40003f26270 */
[----:B------:R-:W-:Y:S01]  /*a530*/  ISETP.GE.AND P0, PT, R11, c[0x0][0x3c8], PT ;  /* 0x0000f2000b007a0c */ /* 0x000fe20003f06270 */
[----:B------:R-:W-:Y:S01]  /*a540*/  @!P4 IMAD.WIDE R4, R4, 0x4, R2 ;  /* 0x000000040404c825 */ /* 0x000fe200078e0202 */
[----:B------:R1:W-:Y:S01]  /*a550*/  @!P5 ST.E.64 [R6.64], R136 ;  /* 0x000000880600d985 */ /* 0x0003e2000c101b0c */
[----:B------:R-:W-:-:S02]  /*a560*/  IADD3 R13, R0, 0x68, RZ ;  /* 0x00000068000d7810 */ /* 0x000fc40007ffe0ff */
[----:B------:R-:W-:Y:S01]  /*a570*/  IADD3 R12, R0, 0x70, RZ ;  /* 0x00000070000c7810 */ /* 0x000fe20007ffe0ff */
[----:B------:R2:W-:Y:S01]  /*a580*/  @!P4 ST.E.64 [R4.64], R36 ;  /* 0x000000240400c985 */ /* 0x0005e2000c101b0c */
[----:B------:R-:W-:Y:S02]  /*a590*/  ISETP.GE.AND P5, PT, R13, c[0x0][0x3c8], PT ;  /* 0x0000f2000d007a0c */ /* 0x000fe40003fa6270 */
[----:B------:R-:W-:Y:S02]  /*a5a0*/  ISETP.GE.AND P4, PT, R12, c[0x0][0x3c8], PT ;  /* 0x0000f2000c007a0c */ /* 0x000fe40003f86270 */
[----:B-1----:R-:W-:Y:S02]  /*a5b0*/  @!P2 LEA.HI R7, R9, R9, RZ, 0x1 ;  /* 0x000000090907a211 */ /* 0x002fe400078f08ff */
[----:B------:R-:W-:Y:S02]  /*a5c0*/  @!P1 LEA.HI R6, R10, R10, RZ, 0x1 ;  /* 0x0000000a0a069211 */ /* 0x000fe400078f08ff */
[----:B--2---:R-:W-:-:S02]  /*a5d0*/  @!P3 LEA.HI R4, R8, R8, RZ, 0x1 ;  /* 0x000000080804b211 */ /* 0x004fc400078f08ff */
[----:B------:R-:W-:Y:S02]  /*a5e0*/  @!P0 LEA.HI R5, R11, R11, RZ, 0x1 ;  /* 0x0000000b0b058211 */ /* 0x000fe400078f08ff */
[----:B------:R-:W-:Y:S02]  /*a5f0*/  @!P3 LOP3.LUT R4, R4, 0xfffffffe, RZ, 0xc0, !PT ;  /* 0xfffffffe0404b812 */ /* 0x000fe400078ec0ff */
        /* <DEDUP_REMOVED lines=18> */
[----:B------:R-:W-:Y:S02]  /*a720*/  ISETP.GE.AND P2, PT, R9, c[0x0][0x3c8], PT ;  /* 0x0000f20009007a0c */ /* 0x000fe40003f46270 */
[----:B------:R-:W-:Y:S02]  /*a730*/  @!P5 LOP3.LUT R6, R6, 0xfffffffe, RZ, 0xc0, !PT ;  /* 0xfffffffe0606d812 */ /* 0x000fe400078ec0ff */
[----:B------:R-:W-:Y:S02]  /*a740*/  @!P4 LOP3.LUT R4, R4, 0xfffffffe, RZ, 0xc0, !PT ;  /* 0xfffffffe0404c812 */ /* 0x000fe400078ec0ff */
[----:B------:R-:W-:Y:S01]  /*a750*/  ISETP.GE.AND P1, PT, R10, c[0x0][0x3c8], PT ;  /* 0x0000f2000a007a0c */ /* 0x000fe20003f26270 */
[--C-:B------:R-:W-:Y:S01]  /*a760*/  @!P5 IMAD.WIDE R6, R6, 0x4, R2.reuse ;  /* 0x000000040606d825 */ /* 0x100fe200078e0202 */
[----:B------:R-:W-:Y:S02]  /*a770*/  ISETP.GE.AND P0, PT, R11, c[0x0][0x3c8], PT ;  /* 0x0000f2000b007a0c */ /* 0x000fe40003f06270 */
[----:B------:R-:W-:Y:S01]  /*a780*/  IADD3 R12, R0, 0x98, RZ ;  /* 0x00000098000c7810 */ /* 0x000fe20007ffe0ff */
[----:B------:R-:W-:Y:S01]  /*a790*/  @!P4 IMAD.WIDE R4, R4, 0x4, R2 ;  /* 0x000000040404c825 */ /* 0x000fe200078e0202 */
[----:B------:R1:W-:Y:S01]  /*a7a0*/  @!P5 ST.E.64 [R6.64], R56 ;  /* 0x000000380600d985 */ /* 0x0003e2000c101b0c */
[----:B------:R-:W-:-:S02]  /*a7b0*/  IADD3 R13, R0, 0xa0, RZ ;  /* 0x000000a0000d7810 */ /* 0x000fc40007ffe0ff */
[----:B------:R-:W-:Y:S01]  /*a7c0*/  ISETP.GE.AND P5, PT, R12, c[0x0][0x3c8], PT ;  /* 0x0000f2000c007a0c */ /* 0x000fe20003fa6270 */
[----:B------:R2:W-:Y:S01]  /*a7d0*/  @!P4 ST.E.64 [R4.64], R60 ;  /* 0x0000003c0400c985 */ /* 0x0005e2000c101b0c */
[----:B------:R-:W-:Y:S02]  /*a7e0*/  ISETP.GE.AND P6, PT, R13, c[0x0][0x3c8], PT ;  /* 0x0000f2000d007a0c */ /* 0x000fe40003fc6270 */
[----:B-1----:R-:W-:Y:S02]  /*a7f0*/  @!P2 LEA.HI R7, R9, R9, RZ, 0x1 ;  /* 0x000000090907a211 */ /* 0x002fe400078f08ff */
[----:B------:R-:W-:Y:S02]  /*a800*/  @!P1 LEA.HI R6, R10, R10, RZ, 0x1 ;  /* 0x0000000a0a069211 */ /* 0x000fe400078f08ff */
[----:B--2---:R-:W-:Y:S02]  /*a810*/  @!P3 LEA.HI R4, R8, R8, RZ, 0x1 ;  /* 0x000000080804b211 */ /* 0x004fe400078f08ff */
[----:B------:R-:W-:-:S02]  /*a820*/  @!P2 LOP3.LUT R7, R7, 0xfffffffe, RZ, 0xc0, !PT ;  /* 0xfffffffe0707a812 */ /* 0x000fc400078ec0ff */
[----:B------:R-:W-:Y:S02]  /*a830*/  @!P3 LOP3.LUT R4, R4, 0xfffffffe, RZ, 0xc0, !PT ;  /* 0xfffffffe0404b812 */ /* 0x000fe400078ec0ff */
[----:B------:R-:W-:Y:S02]  /*a840*/  @!P0 LEA.HI R5, R11, R11, RZ, 0x1 ;  /* 0x0000000b0b058211 */ /* 0x000fe400078f08ff */
        /* <DEDUP_REMOVED lines=12> */
[----:B--2---:R-:W-:Y:S02]  /*a910*/  IADD3 R7, R0, 0xa8, RZ ;  /* 0x000000a800077810 */ /* 0x004fe40007ffe0ff */
[----:B------:R-:W-:Y:S02]  /*a920*/  @!P6 LEA.HI R6, R13, R13, RZ, 0x1 ;  /* 0x0000000d0d06e211 */ /* 0x000fe400078f08ff */
[----:B---3--:R-:W-:Y:S02]  /*a930*/  @!P5 LEA.HI R4, R12, R12, RZ, 0x1 ;  /* 0x0000000c0c04d211 */ /* 0x008fe400078f08ff */
[----:B------:R-:W-:Y:S02]  /*a940*/  ISETP.GE.AND P4, PT, R7, c[0x0][0x3c8], PT ;  /* 0x0000f20007007a0c */ /* 0x000fe40003f86270 */
[----:B------:R-:W-:-:S02]  /*a950*/  @!P5 LOP3.LUT R4, R4, 0xfffffffe, RZ, 0xc0, !PT ;  /* 0xfffffffe0404d812 */ /* 0x000fc400078ec0ff */
[C---:B----4-:R-:W-:Y:S02]  /*a960*/  IADD3 R10, R0.reuse, 0xc0, RZ ;  /* 0x000000c0000a7810 */ /* 0x050fe40007ffe0ff */
[----:B------:R-:W-:Y:S01]  /*a970*/  IADD3 R12, R0, 0xc8, RZ ;  /* 0x000000c8000c7810 */ /* 0x000fe20007ffe0ff */
[----:B------:R-:W-:Y:S01]  /*a980*/  @!P5 IMAD.WIDE R4, R4, 0x4, R2 ;  /* 0x000000040404d825 */ /* 0x000fe200078e0202 */
[----:B------:R-:W-:Y:S02]  /*a990*/  ISETP.GE.AND P3, PT, R8, c[0x0][0x3c8], PT ;  /* 0x0000f20008007a0c */ /* 0x000fe40003f66270 */
[----:B------:R-:W-:Y:S02]  /*a9a0*/  ISETP.GE.AND P2, PT, R9, c[0x0][0x3c8], PT ;  /* 0x0000f20009007a0c */ /* 0x000fe40003f46270 */
[----:B------:R-:W-:Y:S01]  /*a9b0*/  @!P6 LOP3.LUT R6, R6, 0xfffffffe, RZ, 0xc0, !PT ;  /* 0xfffffffe0606e812 */ /* 0x000fe200078ec0ff */
[----:B------:R1:W-:Y:S01]  /*a9c0*/  @!P5 ST.E.64 [R4.64], R80 ;  /* 0x000000500400d985 */ /* 0x0003e2000c101b0c */
[----:B------:R-:W-:-:S02]  /*a9d0*/  ISETP.GE.AND P1, PT, R10, c[0x0][0x3c8], PT ;  /* 0x0000f2000a007a0c */ /* 0x000fc40003f26270 */
[----:B------:R-:W-:-:S13]  /*a9e0*/  ISETP.GE.AND P0, PT, R12, c[0x0][0x3c8], PT ;  /* 0x0000f2000c007a0c */ /* 0x000fda0003f06270 */
[----:B------:R-:W-:-:S04]  /*a9f0*/  @!P0 LEA.HI R12, R12, R12, RZ, 0x1 ;  /* 0x0000000c0c0c8211 */ /* 0x000fc800078f08ff */
[----:B------:R-:W-:Y:S01]  /*aa00*/  @!P0 LOP3.LUT R12, R12, 0xfffffffe, RZ, 0xc0, !PT ;  /* 0xfffffffe0c0c8812 */ /* 0x000fe200078ec0ff */
[----:B-1----:R-:W-:Y:S01]  /*aa10*/  @!P6 IMAD.WIDE R4, R6, 0x4, R2 ;  /* 0x000000040604e825 */ /* 0x002fe200078e0202 */
[----:B------:R-:W-:Y:S02]  /*aa20*/  @!P4 LEA.HI R6, R7, R7, RZ, 0x1 ;  /* 0x000000070706c211 */ /* 0x000fe400078f08ff */
[----:B------:R-:W-:Y:S02]  /*aa30*/  @!P1 LEA.HI R7, R10, R10, RZ, 0x1 ;  /* 0x0000000a0a079211 */ /* 0x000fe400078f08ff */
[----:B------:R1:W-:Y:S01]  /*aa40*/  @!P6 ST.E.64 [R4.64], R84 ;  /* 0x000000540400e985 */ /* 0x0003e2000c101b0c */
[----:B------:R-:W-:Y:S02]  /*aa50*/  @!P4 LOP3.LUT R6, R6, 0xfffffffe, RZ, 0xc0, !PT ;  /* 0xfffffffe0606c812 */ /* 0x000fe400078ec0ff */
[----:B------:R-:W-:Y:S02]  /*aa60*/  @!P1 LOP3.LUT R7, R7, 0xfffffffe, RZ, 0xc0, !PT ;  /* 0xfffffffe07079812 */ /* 0x000fe400078ec0ff */
[----:B-1----:R-:W-:-:S02]  /*aa70*/  @!P3 LEA.HI R5, R8, R8, RZ, 0x1 ;  /* 0x000000080805b211 */ /* 0x002fc400078f08ff */
[----:B------:R-:W-:Y:S02]  /*aa80*/  @!P2 LEA.HI R4, R9, R9, RZ, 0x1 ;  /* 0x000000090904a211 */ /* 0x000fe400078f08ff */
[----:B------:R-:W-:Y:S02]  /*aa90*/  @!P3 LOP3.LUT R8, R5, 0xfffffffe, RZ, 0xc0, !PT ;  /* 0xfffffffe0508b812 */ /* 0x000fe400078ec0ff */
[----:B------:R-:W-:Y:S01]  /*aaa0*/  @!P2 LOP3.LUT R10, R4, 0xfffffffe, RZ, 0xc0, !PT ;  /* 0xfffffffe040aa812 */ /* 0x000fe200078ec0ff */
[----:B------:R-:W-:-:S04]  /*aab0*/  @!P4 IMAD.WIDE R4, R6, 0x4, R2 ;  /* 0x000000040604c825 */ /* 0x000fc800078e0202 */
[--C-:B------:R-:W-:Y:S01]  /*aac0*/  @!P3 IMAD.WIDE R8, R8, 0x4, R2.reuse ;  /* 0x000000040808b825 */ /* 0x100fe200078e0202 */
[----:B------:R1:W-:Y:S03]  /*aad0*/  @!P4 ST.E.64 [R4.64], R88 ;  /* 0x000000580400c985 */ /* 0x0003e6000c101b0c */
[--C-:B------:R-:W-:Y:S01]  /*aae0*/  @!P2 IMAD.WIDE R10, R10, 0x4, R2.reuse ;  /* 0x000000040a0aa825 */ /* 0x100fe200078e0202 */
[----:B------:R2:W-:Y:S03]  /*aaf0*/  @!P3 ST.E.64 [R8.64], R92 ;  /* 0x0000005c0800b985 */ /* 0x0005e6000c101b0c */
[--C-:B------:R-:W-:Y:S01]  /*ab00*/  @!P1 IMAD.WIDE R6, R7, 0x4, R2.reuse ;  /* 0x0000000407069825 */ /* 0x100fe200078e0202 */
[----:B------:R-:W-:Y:S04]  /*ab10*/  @!P2 ST.E.64 [R10.64], R96 ;  /* 0x000000600a00a985 */ /* 0x000fe8000c101b0c */
[----:B------:R3:W-:Y:S01]  /*ab20*/  @!P1 ST.E.64 [R6.64], R100 ;  /* 0x0000006406009985 */ /* 0x0007e2000c101b0c */
[----:B-1----:R-:W-:Y:S01]  /*ab30*/  @!P0 IMAD.WIDE R4, R12, 0x4, R2 ;  /* 0x000000040c048825 */ /* 0x002fe200078e0202 */
[----:B--2---:R-:W-:-:S04]  /*ab40*/  IADD3 R9, R0, 0xd0, RZ ;  /* 0x000000d000097810 */ /* 0x004fc80007ffe0ff */
[----:B------:R1:W-:Y:S01]  /*ab50*/  @!P0 ST.E.64 [R4.64], R104 ;  /* 0x0000006804008985 */ /* 0x0003e2000c101b0c */
[----:B------:R-:W-:Y:S02]  /*ab60*/  IADD3 R8, R0, 0xd8, RZ ;  /* 0x000000d800087810 */ /* 0x000fe40007ffe0ff */
[----:B------:R-:W-:Y:S02]  /*ab70*/  ISETP.GE.AND P5, PT, R9, c[0x0][0x3c8], PT ;  /* 0x0000f20009007a0c */ /* 0x000fe40003fa6270 */
[----:B------:R-:W-:Y:S02]  /*ab80*/  ISETP.GE.AND P4, PT, R8, c[0x0][0x3c8], PT ;  /* 0x0000f20008007a0c */ /* 0x000fe40003f86270 */
[C---:B---3--:R-:W-:Y:S02]  /*ab90*/  IADD3 R7, R0.reuse, 0xe0, RZ ;  /* 0x000000e000077810 */ /* 0x048fe40007ffe0ff */
[----:B------:R-:W-:Y:S02]  /*aba0*/  IADD3 R6, R0, 0xe8, RZ ;  /* 0x000000e800067810 */ /* 0x000fe40007ffe0ff */
[----:B------:R-:W-:-:S02]  /*abb0*/  ISETP.GE.AND P3, PT, R7, c[0x0][0x3c8], PT ;  /* 0x0000f20007007a0c */ /* 0x000fc40003f66270 */
[----:B------:R-:W-:-:S03]  /*abc0*/  ISETP.GE.AND P2, PT, R6, c[0x0][0x3c8], PT ;  /* 0x0000f20006007a0c */ /* 0x000fc60003f46270 */
[----:B------:R-:W-:Y:S02]  /*abd0*/  @!P5 LEA.HI R9, R9, R9, RZ, 0x1 ;  /* 0x000000090909d211 */ /* 0x000fe400078f08ff */
[----:B------:R-:W-:-:S04]  /*abe0*/  @!P4 LEA.HI R10, R8, R8, RZ, 0x1 ;  /* 0x00000008080ac211 */ /* 0x000fc800078f08ff */
[----:B------:R-:W-:Y:S02]  /*abf0*/  @!P4 LOP3.LUT R10, R10, 0xfffffffe, RZ, 0xc0, !PT ;  /* 0xfffffffe0a0ac812 */ /* 0x000fe400078ec0ff */
[----:B------:R-:W-:Y:S02]  /*ac00*/  @!P3 LEA.HI R8, R7, R7, RZ, 0x1 ;  /* 0x000000070708b211 */ /* 0x000fe400078f08ff */
[----:B------:R-:W-:Y:S01]  /*ac10*/  @!P2 LEA.HI R7, R6, R6, RZ, 0x1 ;  /* 0x000000060607a211 */ /* 0x000fe200078f08ff */
[----:B------:R-:W-:Y:S01]  /*ac20*/  @!P4 IMAD.WIDE R10, R10, 0x4, R2 ;  /* 0x000000040a0ac825 */ /* 0x000fe200078e0202 */
[----:B------:R-:W-:Y:S02]  /*ac30*/  @!P3 LOP3.LUT R8, R8, 0xfffffffe, RZ, 0xc0, !PT ;  /* 0xfffffffe0808b812 */ /* 0x000fe400078ec0ff */
[C---:B-1----:R-:W-:Y:S02]  /*ac40*/  IADD3 R5, R0.reuse, 0xf0, RZ ;  /* 0x000000f000057810 */ /* 0x042fe40007ffe0ff */
[----:B------:R-:W-:-:S02]  /*ac50*/  IADD3 R4, R0, 0xf8, RZ ;  /* 0x000000f800047810 */ /* 0x000fc40007ffe0ff */
[----:B------:R-:W-:Y:S02]  /*ac60*/  ISETP.GE.AND P1, PT, R5, c[0x0][0x3c8], PT ;  /* 0x0000f20005007a0c */ /* 0x000fe40003f26270 */
[----:B------:R-:W-:Y:S02]  /*ac70*/  ISETP.GE.AND P0, PT, R4, c[0x0][0x3c8], PT ;  /* 0x0000f20004007a0c */ /* 0x000fe40003f06270 */
[----:B------:R-:W-:-:S09]  /*ac80*/  @!P2 LOP3.LUT R7, R7, 0xfffffffe, RZ, 0xc0, !PT ;  /* 0xfffffffe0707a812 */ /* 0x000fd200078ec0ff */
[----:B------:R-:W-:Y:S02]  /*ac90*/  @!P1 LEA.HI R6, R5, R5, RZ, 0x1 ;  /* 0x0000000505069211 */ /* 0x000fe400078f08ff */
[----:B------:R-:W-:Y:S01]  /*aca0*/  @!P5 LOP3.LUT R5, R9, 0xfffffffe, RZ, 0xc0, !PT ;  /* 0xfffffffe0905d812 */ /* 0x000fe200078ec0ff */
[--C-:B------:R-:W-:Y:S01]  /*acb0*/  @!P3 IMAD.WIDE R8, R8, 0x4, R2.reuse ;  /* 0x000000040808b825 */ /* 0x100fe200078e0202 */
        /* <DEDUP_REMOVED lines=10> */
[----:B------:R1:W-:Y:S04]  /*ad60*/  @!P2 ST.E.64 [R6.64], R120 ;  /* 0x000000780600a985 */ /* 0x0003e8000c101b0c */
[----:B------:R1:W-:Y:S04]  /*ad70*/  @!P1 ST.E.64 [R4.64], R124 ;  /* 0x0000007c04009985 */ /* 0x0003e8000c101b0c */
[----:B------:R1:W-:Y:S02]  /*ad80*/  @!P0 ST.E.64 [R2.64], R128 ;  /* 0x0000008002008985 */ /* 0x0003e4000c101b0c */
.L_x_11:
[----:B------:R-:W-:Y:S05]  /*ad90*/  BSYNC B0 ;  /* 0x0000000000007941 */ /* 0x000fea0003800000 */
.L_x_10:
[----:B------:R-:W-:Y:S01]  /*ada0*/  ISETP.NE.AND P0, PT, R16, RZ, PT ;  /* 0x000000ff1000720c */ /* 0x000fe20003f05270 */
[----:B-1----:R1:W4:Y:S04]  /*adb0*/  SHFL.IDX PT, R3, R19, 0x1, 0x1c1f ;  /* 0x003c1f0013037f89 */ /* 0x00232800000e0000 */
[----:B---3--:R1:W3:Y:S08]  /*adc0*/  SHFL.IDX PT, R2, R20, 0x1, 0x1c1f ;  /* 0x003c1f0014027f89 */ /* 0x0082f000000e0000 */
[----:B------:R-:W-:Y:S05]  /*add0*/  @P0 EXIT ;  /* 0x000000000000094d */ /* 0x000fea0003800000 */
[C---:B------:R-:W-:Y:S02]  /*ade0*/  IADD3 R5, R0.reuse, 0x8, RZ ;  /* 0x0000000800057810 */ /* 0x040fe40007ffe0ff */
[----:B------:R-:W-:-:S02]  /*adf0*/  IADD3 R4, R0, 0x10, RZ ;  /* 0x0000001000047810 */ /* 0x000fc40007ffe0ff */
[----:B------:R-:W-:Y:S02]  /*ae00*/  ISETP.GE.AND P1, PT, R5, c[0x0][0x3c8], PT ;  /* 0x0000f20005007a0c */ /* 0x000fe40003f26270 */
[----:B------:R-:W-:Y:S02]  /*ae10*/  ISETP.GE.AND P0, PT, R4, c[0x0][0x3c8], PT ;  /* 0x0000f20004007a0c */ /* 0x000fe40003f06270 */
[C---:B------:R-:W-:Y:S02]  /*ae20*/  ISETP.GE.AND P2, PT, R0.reuse, c[0x0][0x3c8], PT ;  /* 0x0000f20000007a0c */ /* 0x040fe40003f46270 */
[C---:B------:R-:W-:Y:S02]  /*ae30*/  IADD3 R11, R0.reuse, 0x18, RZ ;  /* 0x00000018000b7810 */ /* 0x040fe40007ffe0ff */
[----:B------:R-:W-:Y:S02]  /*ae40*/  IADD3 R13, R0, 0x20, RZ ;  /* 0x00000020000d7810 */ /* 0x000fe40007ffe0ff */
[----:B------:R-:W-:-:S02]  /*ae50*/  ISETP.GE.AND P6, PT, R11, c[0x0][0x3c8], PT ;  /* 0x0000f2000b007a0c */ /* 0x000fc40003fc6270 */
[----:B------:R-:W-:Y:S02]  /*ae60*/  ISETP.GE.AND P5, PT, R13, c[0x0][0x3c8], PT ;  /* 0x0000f2000d007a0c */ /* 0x000fe40003fa6270 */
[----:B------:R-:W-:Y:S02]  /*ae70*/  @!P1 LEA.HI R5, R5, R5, RZ, 0x1 ;  /* 0x0000000505059211 */ /* 0x000fe400078f08ff */
[----:B------:R-:W-:Y:S01]  /*ae80*/  @!P0 LEA.HI R4, R4, R4, RZ, 0x1 ;  /* 0x0000000404048211 */ /* 0x000fe200078f08ff */
[--C-:B---34-:R-:W-:Y:S01]  /*ae90*/  @!P2 IMAD.WIDE R8, R0, 0x4, R2.reuse ;  /* 0x000000040008a825 */ /* 0x118fe200078e0202 */
[----:B------:R-:W-:Y:S02]  /*aea0*/  @!P1 LOP3.LUT R5, R5, 0xfffffffe, RZ, 0xc0, !PT ;  /* 0xfffffffe05059812 */ /* 0x000fe400078ec0ff */
[----:B------:R-:W-:Y:S02]  /*aeb0*/  @!P0 LOP3.LUT R4, R4, 0xfffffffe, RZ, 0xc0, !PT ;  /* 0xfffffffe04048812 */ /* 0x000fe400078ec0ff */
[----:B------:R3:W-:Y:S01]  /*aec0*/  @!P2 ST.E.64 [R8.64], R166 ;  /* 0x000000a60800a985 */ /* 0x0007e2000c101b0c */
[----:B--2---:R-:W-:Y:S01]  /*aed0*/  @!P1 IMAD.WIDE R6, R5, 0x4, R2 ;  /* 0x0000000405069825 */ /* 0x004fe200078e0202 */
[----:B------:R-:W-:-:S02]  /*aee0*/  IADD3 R10, R0, 0x38, RZ ;  /* 0x00000038000a7810 */ /* 0x000fc40007ffe0ff */
[----:B------:R-:W-:Y:S01]  /*aef0*/  IADD3 R12, R0, 0x40, RZ ;  /* 0x00000040000c7810 */ /* 0x000fe20007ffe0ff */
[----:B------:R-:W-:Y:S01]  /*af00*/  @!P0 IMAD.WIDE R4, R4, 0x4, R2 ;  /* 0x0000000404048825 */ /* 0x000fe200078e0202 */
[----:B------:R-:W-:Y:S01]  /*af10*/  @!P1 ST.E.64 [R6.64], R162 ;  /* 0x000000a206009985 */ /* 0x000fe2000c101b0c */
[----:B------:R-:W-:Y:S02]  /*af20*/  IADD3 R14, R0, 0x48, RZ ;  /* 0x00000048000e7810 */ /* 0x000fe40007ffe0ff */
[----:B------:R-:W-:Y:S01]  /*af30*/  ISETP.GE.AND P2, PT, R10, c[0x0][0x3c8], PT ;  /* 0x0000f2000a007a0c */ /* 0x000fe20003f46270 */
[----:B------:R2:W-:Y:S01]  /*af40*/  @!P0 ST.E.64 [R4.64], R158 ;  /* 0x0000009e04008985 */ /* 0x0005e2000c101b0c */
[----:B------:R-:W-:Y:S02]  /*af50*/  ISETP.GE.AND P1, PT, R12, c[0x0][0x3c8], PT ;  /* 0x0000f2000c007a0c */ /* 0x000fe40003f26270 */
[----:B------:R-:W-:Y:S02]  /*af60*/  ISETP.GE.AND P0, PT, R14, c[0x0][0x3c8], PT ;  /* 0x0000f2000e007a0c */ /* 0x000fe40003f06270 */
[----:B------:R-:W-:-:S02]  /*af70*/  IADD3 R15, R0, 0x50, RZ ;  /* 0x00000050000f7810 */ /* 0x000fc40007ffe0ff */
[C---:B------:R-:W-:Y:S02]  /*af80*/  IADD3 R16, R0.reuse, 0x58, RZ ;  /* 0x0000005800107810 */ /* 0x040fe40007ffe0ff */
[C---:B---3--:R-:W-:Y:S02]  /*af90*/  IADD3 R8, R0.reuse, 0x28, RZ ;  /* 0x0000002800087810 */ /* 0x048fe40007ffe0ff */
[----:B------:R-:W-:Y:S02]  /*afa0*/  IADD3 R9, R0, 0x30, RZ ;  /* 0x0000003000097810 */ /* 0x000fe40007ffe0ff */
[----:B------:R-:W-:Y:S02]  /*afb0*/  ISETP.GE.AND P4, PT, R8, c[0x0][0x3c8], PT ;  /* 0x0000f20008007a0c */ /* 0x000fe40003f86270 */
[----:B------:R-:W-:Y:S02]  /*afc0*/  ISETP.GE.AND P3, PT, R9, c[0x0][0x3c8], PT ;  /* 0x0000f20009007a0c */ /* 0x000fe40003f66270 */
[----:B--2---:R-:W-:-:S02]  /*afd0*/  @!P6 LEA.HI R4, R11, R11, RZ, 0x1 ;  /* 0x0000000b0b04e211 */ /* 0x004fc400078f08ff */
[----:B------:R-:W-:Y:S02]  /*afe0*/  @!P5 LEA.HI R5, R13, R13, RZ, 0x1 ;  /* 0x0000000d0d05d211 */ /* 0x000fe400078f08ff */
[----:B------:R-:W-:Y:S02]  /*aff0*/  @!P6 LOP3.LUT R4, R4, 0xfffffffe, RZ, 0xc0, !PT ;  /* 0xfffffffe0404e812 */ /* 0x000fe400078ec0ff */
[----:B------:R-:W-:-:S03]  /*b000*/  @!P5 LOP3.LUT R5, R5, 0xfffffffe, RZ, 0xc0, !PT ;  /* 0xfffffffe0505d812 */ /* 0x000fc600078ec0ff */
[----:B------:R-:W-:-:S04]  /*b010*/  @!P6 IMAD.WIDE R6, R4, 0x4, R2 ;  /* 0x000000040406e825 */ /* 0x000fc800078e0202 */
[----:B------:R-:W-:Y:S01]  /*b020*/  @!P5 IMAD.WIDE R4, R5, 0x4, R2 ;  /* 0x000000040504d825 */ /* 0x000fe200078e0202 */
[----:B------:R2:W-:Y:S01]  /*b030*/  @!P6 ST.E.64 [R6.64], R154 ;  /* 0x0000009a0600e985 */ /* 0x0005e2000c101b0c */
[----:B------:R-:W-:-:S03]  /*b040*/  ISETP.GE.AND P6, PT, R15, c[0x0][0x3c8], PT ;  /* 0x0000f2000f007a0c */ /* 0x000fc60003fc6270 */
[----:B------:R3:W-:Y:S01]  /*b050*/  @!P5 ST.E.64 [R4.64], R150 ;  /* 0x000000960400d985 */ /* 0x0007e2000c101b0c */
[----:B------:R-:W-:Y:S02]  /*b060*/  ISETP.GE.AND P5, PT, R16, c[0x0][0x3c8], PT ;  /* 0x0000f20010007a0c */ /* 0x000fe40003fa6270 */
[----:B--2---:R-:W-:Y:S02]  /*b070*/  @!P2 LEA.HI R7, R10, R10, RZ, 0x1 ;  /* 0x0000000a0a07a211 */ /* 0x004fe400078f08ff */
[----:B------:R-:W-:Y:S02]  /*b080*/  @!P1 LEA.HI R6, R12, R12, RZ, 0x1 ;  /* 0x0000000c0c069211 */ /* 0x000fe400078f08ff */
[----:B---3--:R-:W-:Y:S02]  /*b090*/  @!P4 LEA.HI R4, R8, R8, RZ, 0x1 ;  /* 0x000000080804c211 */ /* 0x008fe400078f08ff */
[----:B------:R-:W-:Y:S02]  /*b0a0*/  @!P3 LEA.HI R8, R9, R9, RZ, 0x1 ;  /* 0x000000090908b211 */ /* 0x000fe400078f08ff */
[----:B------:R-:W-:-:S02]  /*b0b0*/  @!P0 LEA.HI R5, R14, R14, RZ, 0x1 ;  /* 0x0000000e0e058211 */ /* 0x000fc400078f08ff */
[----:B------:R-:W-:Y:S02]  /*b0c0*/  @!P4 LOP3.LUT R4, R4, 0xfffffffe, RZ, 0xc0, !PT ;  /* 0xfffffffe0404c812 */ /* 0x000fe400078ec0ff */
[----:B------:R-:W-:Y:S02]  /*b0d0*/  @!P3 LOP3.LUT R8, R8, 0xfffffffe, RZ, 0xc0, !PT ;  /* 0xfffffffe0808b812 */ /* 0x000fe400078ec0ff */
[----:B------:R-:W-:Y:S01]  /*b0e0*/  @!P2 LOP3.LUT R7, R7, 0xfffffffe, RZ, 0xc0, !PT ;  /* 0xfffffffe0707a812 */ /* 0x000fe200078ec0ff */
[--C-:B------:R-:W-:Y:S01]  /*b0f0*/  @!P4 IMAD.WIDE R12, R4, 0x4, R2.reuse ;  /* 0x00000004040cc825 */ /* 0x100fe200078e0202 */
[----:B------:R-:W-:Y:S02]  /*b100*/  @!P1 LOP3.LUT R6, R6, 0xfffffffe, RZ, 0xc0, !PT ;  /* 0xfffffffe06069812 */ /* 0x000fe400078ec0ff */
[----:B------:R-:W-:Y:S01]  /*b110*/  @!P0 LOP3.LUT R5, R5, 0xfffffffe, RZ, 0xc0, !PT ;  /* 0xfffffffe05058812 */ /* 0x000fe200078ec0ff */
[----:B------:R-:W-:Y:S01]  /*b120*/  @!P3 IMAD.WIDE R10, R8, 0x4, R2 ;  /* 0x00000004080ab825 */ /* 0x000fe200078e0202 */
[----:B------:R2:W-:Y:S01]  /*b130*/  @!P4 ST.E.64 [R12.64], R146 ;  /* 0x000000920c00c985 */ /* 0x0005e2000c101b0c */
[----:B------:R-:W-:-:S02]  /*b140*/  IADD3 R14, R0, 0x88, RZ ;  /* 0x00000088000e7810 */ /* 0x000fc40007ffe0ff */
[--C-:B------:R-:W-:Y:S01]  /*b150*/  @!P2 IMAD.WIDE R8, R7, 0x4, R2.reuse ;  /* 0x000000040708a825 */ /* 0x100fe200078e0202 */
[----:B------:R3:W-:Y:S03]  /*b160*/  @!P3 ST.E.64 [R10.64], R142 ;  /* 0x0000008e0a00b985 */ /* 0x0007e6000c101b0c */
[--C-:B------:R-:W-:Y:S01]  /*b170*/  @!P1 IMAD.WIDE R6, R6, 0x4, R2.reuse ;  /* 0x0000000406069825 */ /* 0x100fe200078e0202 */
[----:B------:R4:W-:Y:S03]  /*b180*/  @!P2 ST.E.64 [R8.64], R138 ;  /* 0x0000008a0800a985 */ /* 0x0009e6000c101b0c */
[----:B------:R-:W-:Y:S01]  /*b190*/  @!P0 IMAD.WIDE R4, R5, 0x4, R2 ;  /* 0x0000000405048825 */ /* 0x000fe200078e0202 */
[----:B------:R-:W-:Y:S04]  /*b1a0*/  @!P1 ST.E.64 [R6.64], R38 ;  /* 0x0000002606009985 */ /* 0x000fe8000c101b0c */
[----:B------:R1:W-:Y:S01]  /*b1b0*/  @!P0 ST.E.64 [R4.64], R42 ;  /* 0x0000002a04008985 */ /* 0x0003e2000c101b0c */
[----:B--2---:R-:W-:-:S02]  /*b1c0*/  IADD3 R12, R0, 0x80, RZ ;  /* 0x00000080000c7810 */ /* 0x004fc40007ffe0ff */
[C---:B---3--:R-:W-:Y:S02]  /*b1d0*/  IADD3 R10, R0.reuse, 0x70, RZ ;  /* 0x00000070000a7810 */ /* 0x048fe40007ffe0ff */
[C---:B------:R-:W-:Y:S02]  /*b1e0*/  IADD3 R11, R0.reuse, 0x78, RZ ;  /* 0x00000078000b7810 */ /* 0x040fe40007ffe0ff */
[C---:B----4-:R-:W-:Y:S02]  /*b1f0*/  IADD3 R8, R0.reuse, 0x60, RZ ;  /* 0x0000006000087810 */ /* 0x050fe40007ffe0ff */
[----:B------:R-:W-:Y:S02]  /*b200*/  IADD3 R9, R0, 0x68, RZ ;  /* 0x0000006800097810 */ /* 0x000fe40007ffe0ff */
[----:B------:R-:W-:Y:S02]  /*b210*/  ISETP.GE.AND P4, PT, R8, c[0x0][0x3c8], PT ;  /* 0x0000f20008007a0c */ /* 0x000fe40003f86270 */
[----:B------:R-:W-:-:S02]  /*b220*/  ISETP.GE.AND P3, PT, R9, c[0x0][0x3c8], PT ;  /* 0x0000f20009007a0c */ /* 0x000fc40003f66270 */
[----:B-1----:R-:W-:Y:S02]  /*b230*/  @!P6 LEA.HI R4, R15, R15, RZ, 0x1 ;  /* 0x0000000f0f04e211 */ /* 0x002fe400078f08ff */
[----:B------:R-:W-:Y:S02]  /*b240*/  @!P5 LEA.HI R5, R16, R16, RZ, 0x1 ;  /* 0x000000101005d211 */ /* 0x000fe400078f08ff */
[----:B------:R-:W-:Y:S02]  /*b250*/  @!P6 LOP3.LUT R4, R4, 0xfffffffe, RZ, 0xc0, !PT ;  /* 0xfffffffe0404e812 */ /* 0x000fe400078ec0ff */
[----:B------:R-:W-:Y:S02]  /*b260*/  @!P5 LOP3.LUT R5, R5, 0xfffffffe, RZ, 0xc0, !PT ;  /* 0xfffffffe0505d812 */ /* 0x000fe400078ec0ff */
[----:B------:R-:W-:Y:S01]  /*b270*/  ISETP.GE.AND P2, PT, R10, c[0x0][0x3c8], PT ;  /* 0x0000f2000a007a0c */ /* 0x000fe20003f46270 */
[----:B------:R-:W-:Y:S01]  /*b280*/  @!P6 IMAD.WIDE R6, R4, 0x4, R2 ;  /* 0x000000040406e825 */ /* 0x000fe200078e0202 */
[----:B------:R-:W-:-:S02]  /*b290*/  ISETP.GE.AND P1, PT, R11, c[0x0][0x3c8], PT ;  /* 0x0000f2000b007a0c */ /* 0x000fc40003f26270 */
[----:B------:R-:W-:Y:S01]  /*b2a0*/  ISETP.GE.AND P0, PT, R12, c[0x0][0x3c8], PT ;  /* 0x0000f2000c007a0c */ /* 0x000fe20003f06270 */
[----:B------:R-:W-:Y:S01]  /*b2b0*/  @!P5 IMAD.WIDE R4, R5, 0x4, R2 ;  /* 0x000000040504d825 */ /* 0x000fe200078e0202 */
[----:B------:R1:W-:Y:S01]  /*b2c0*/  @!P6 ST.E.64 [R6.64], R46 ;  /* 0x0000002e0600e985 */ /* 0x0003e2000c101b0c */
[----:B------:R-:W-:Y:S02]  /*b2d0*/  IADD3 R15, R0, 0x90, RZ ;  /* 0x00000090000f7810 */ /* 0x000fe40007ffe0ff */
[----:B------:R-:W-:Y:S01]  /*b2e0*/  ISETP.GE.AND P6, PT, R14, c[0x0][0x3c8], PT ;  /* 0x0000f2000e007a0c */ /* 0x000fe20003fc6270 */
[----:B------:R2:W-:Y:S01]  /*b2f0*/  @!P5 ST.E.64 [R4.64], R50 ;  /* 0x000000320400d985 */ /* 0x0005e2000c101b0c */
[----:B------:R-:W-:Y:S02]  /*b300*/  ISETP.GE.AND P5, PT, R15, c[0x0][0x3c8], PT ;  /* 0x0000f2000f007a0c */ /* 0x000fe40003fa6270 */
[----:B-1----:R-:W-:Y:S02]  /*b310*/  @!P2 LEA.HI R7, R10, R10, RZ, 0x1 ;  /* 0x0000000a0a07a211 */ /* 0x002fe400078f08ff */
[----:B------:R-:W-:-:S02]  /*b320*/  @!P1 LEA.HI R6, R11, R11, RZ, 0x1 ;  /* 0x0000000b0b069211 */ /* 0x000fc400078f08ff */
[----:B--2---:R-:W-:Y:S02]  /*b330*/  @!P4 LEA.HI R4, R8, R8, RZ, 0x1 ;  /* 0x000000080804c211 */ /* 0x004fe400078f08ff */
[----:B------:R-:W-:Y:S02]  /*b340*/  @!P3 LEA.HI R8, R9, R9, RZ, 0x1 ;  /* 0x000000090908b211 */ /* 0x000fe400078f08ff */
[----:B------:R-:W-:Y:S02]  /*b350*/  @!P0 LEA.HI R5, R12, R12, RZ, 0x1 ;  /* 0x0000000c0c058211 */ /* 0x000fe400078f08ff */
[----:B------:R-:W-:Y:S02]  /*b360*/  @!P4 LOP3.LUT R4, R4, 0xfffffffe, RZ, 0xc0, !PT ;  /* 0xfffffffe0404c812 */ /* 0x000fe400078ec0ff */
[----:B------:R-:W-:Y:S02]  /*b370*/  @!P3 LOP3.LUT R8, R8, 0xfffffffe, RZ, 0xc0, !PT ;  /* 0xfffffffe0808b812 */ /* 0x000fe400078ec0ff */
[----:B------:R-:W-:Y:S01]  /*b380*/  @!P2 LOP3.LUT R7, R7, 0xfffffffe, RZ, 0xc0, !PT ;  /* 0xfffffffe0707a812 */ /* 0x000fe200078ec0ff */
[----:B------:R-:W-:Y:S01]  /*b390*/  @!P4 IMAD.WIDE R12, R4, 0x4, R2 ;  /* 0x00000004040cc825 */ /* 0x000fe200078e0202 */
[----:B------:R-:W-:-:S02]  /*b3a0*/  @!P1 LOP3.LUT R6, R6, 0xfffffffe, RZ, 0xc0, !PT ;  /* 0xfffffffe06069812 */ /* 0x000fc400078ec0ff */
[----:B------:R-:W-:Y:S01]  /*b3b0*/  @!P0 LOP3.LUT R5, R5, 0xfffffffe, RZ, 0xc0, !PT ;  /* 0xfffffffe05058812 */ /* 0x000fe200078ec0ff */
[--C-:B------:R-:W-:Y:S01]  /*b3c0*/  @!P3 IMAD.WIDE R10, R8, 0x4, R2.reuse ;  /* 0x00000004080ab825 */ /* 0x100fe200078e0202 */
[----:B------:R1:W-:Y:S03]  /*b3d0*/  @!P4 ST.E.64 [R12.64], R54 ;  /* 0x000000360c00c985 */ /* 0x0003e6000c101b0c */
[--C-:B------:R-:W-:Y:S01]  /*b3e0*/  @!P2 IMAD.WIDE R8, R7, 0x4, R2.reuse ;  /* 0x000000040708a825 */ /* 0x100fe200078e0202 */
[----:B------:R2:W-:Y:S03]  /*b3f0*/  @!P3 ST.E.64 [R10.64], R58 ;  /* 0x0000003a0a00b985 */ /* 0x0005e6000c101b0c */
[--C-:B------:R-:W-:Y:S01]  /*b400*/  @!P1 IMAD.WIDE R6, R6, 0x4, R2.reuse ;  /* 0x0000000406069825 */ /* 0x100fe200078e0202 */
[----:B------:R3:W-:Y:S03]  /*b410*/  @!P2 ST.E.64 [R8.64], R62 ;  /* 0x0000003e0800a985 */ /* 0x0007e6000c101b0c */
[----:B------:R-:W-:Y:S01]  /*b420*/  @!P0 IMAD.WIDE R4, R5, 0x4, R2 ;  /* 0x0000000405048825 */ /* 0x000fe200078e0202 */
[----:B------:R-:W-:Y:S04]  /*b430*/  @!P1 ST.E.64 [R6.64], R66 ;  /* 0x0000004206009985 */ /* 0x000fe8000c101b0c */
[----:B------:R4:W-:Y:S01]  /*b440*/  @!P0 ST.E.64 [R4.64], R70 ;  /* 0x0000004604008985 */ /* 0x0009e2000c101b0c */
[----:B-1----:R-:W-:-:S02]  /*b450*/  IADD3 R12, R0, 0xb8, RZ ;  /* 0x000000b8000c7810 */ /* 0x002fc40007ffe0ff */
[C---:B--2---:R-:W-:Y:S02]  /*b460*/  IADD3 R10, R0.reuse, 0xa8, RZ ;  /* 0x000000a8000a7810 */ /* 0x044fe40007ffe0ff */
[C---:B------:R-:W-:Y:S02]  /*b470*/  IADD3 R11, R0.reuse, 0xb0, RZ ;  /* 0x000000b0000b7810 */ /* 0x040fe40007ffe0ff */
[C---:B---3--:R-:W-:Y:S02]  /*b480*/  IADD3 R8, R0.reuse, 0x98, RZ ;  /* 0x0000009800087810 */ /* 0x048fe40007ffe0ff */
[----:B------:R-:W-:Y:S02]  /*b490*/  IADD3 R9, R0, 0xa0, RZ ;  /* 0x000000a000097810 */ /* 0x000fe40007ffe0ff */
[----:B------:R-:W-:Y:S02]  /*b4a0*/  ISETP.GE.AND P4, PT, R8, c[0x0][0x3c8], PT ;  /* 0x0000f20008007a0c */ /* 0x000fe40003f86270 */
[----:B------:R-:W-:-:S02]  /*b4b0*/  ISETP.GE.AND P3, PT, R9, c[0x0][0x3c8], PT ;  /* 0x0000f20009007a0c */ /* 0x000fc40003f66270 */
[----:B----4-:R-:W-:Y:S02]  /*b4c0*/  @!P6 LEA.HI R4, R14, R14, RZ, 0x1 ;  /* 0x0000000e0e04e211 */ /* 0x010fe400078f08ff */
        /* <DEDUP_REMOVED lines=9> */
[C---:B------:R-:W-:Y:S02]  /*b560*/  IADD3 R14, R0.reuse, 0xc0, RZ ;  /* 0x000000c0000e7810 */ /* 0x040fe40007ffe0ff */
[----:B------:R-:W-:Y:S01]  /*b570*/  IADD3 R15, R0, 0xc8, RZ ;  /* 0x000000c8000f7810 */ /* 0x000fe20007ffe0ff */
[----:B------:R2:W-:Y:S01]  /*b580*/  @!P5 ST.E.64 [R4.64], R78 ;  /* 0x0000004e0400d985 */ /* 0x0005e2000c101b0c */
[----:B------:R-:W-:Y:S02]  /*b590*/  ISETP.GE.AND P6, PT, R14, c[0x0][0x3c8], PT ;  /* 0x0000f2000e007a0c */ /* 0x000fe40003fc6270 */
[----:B------:R-:W-:Y:S02]  /*b5a0*/  ISETP.GE.AND P5, PT, R15, c[0x0][0x3c8], PT ;  /* 0x0000f2000f007a0c */ /* 0x000fe40003fa6270 */
[----:B-1----:R-:W-:-:S02]  /*b5b0*/  @!P2 LEA.HI R7, R10, R10, RZ, 0x1 ;  /* 0x0000000a0a07a211 */ /* 0x002fc400078f08ff */
[----:B------:R-:W-:Y:S02]  /*b5c0*/  @!P1 LEA.HI R6, R11, R11, RZ, 0x1 ;  /* 0x0000000b0b069211 */ /* 0x000fe400078f08ff */
[----:B--2---:R-:W-:Y:S02]  /*b5d0*/  @!P4 LEA.HI R4, R8, R8, RZ, 0x1 ;  /* 0x000000080804c211 */ /* 0x004fe400078f08ff */
[----:B------:R-:W-:Y:S02]  /*b5e0*/  @!P3 LEA.HI R8, R9, R9, RZ, 0x1 ;  /* 0x000000090908b211 */ /* 0x000fe400078f08ff */
[----:B------:R-:W-:Y:S02]  /*b5f0*/  @!P0 LEA.HI R5, R12, R12, RZ, 0x1 ;  /* 0x0000000c0c058211 */ /* 0x000fe400078f08ff */
[----:B------:R-:W-:Y:S02]  /*b600*/  @!P4 LOP3.LUT R4, R4, 0xfffffffe, RZ, 0xc0, !PT ;  /* 0xfffffffe0404c812 */ /* 0x000fe400078ec0ff */
[----:B------:R-:W-:-:S02]  /*b610*/  @!P3 LOP3.LUT R8, R8, 0xfffffffe, RZ, 0xc0, !PT ;  /* 0xfffffffe0808b812 */ /* 0x000fc400078ec0ff */
[----:B------:R-:W-:Y:S01]  /*b620*/  @!P2 LOP3.LUT R7, R7, 0xfffffffe, RZ, 0xc0, !PT ;  /* 0xfffffffe0707a812 */ /* 0x000fe200078ec0ff */
[--C-:B------:R-:W-:Y:S01]  /*b630*/  @!P4 IMAD.WIDE R12, R4, 0x4, R2.reuse ;  /* 0x00000004040cc825 */ /* 0x100fe200078e0202 */
[----:B------:R-:W-:Y:S02]  /*b640*/  @!P1 LOP3.LUT R6, R6, 0xfffffffe, RZ, 0xc0, !PT ;  /* 0xfffffffe06069812 */ /* 0x000fe400078ec0ff */
        /* <DEDUP_REMOVED lines=20> */
[----:B------:R-:W-:Y:S02]  /*b790*/  ISETP.GE.AND P2, PT, R10, c[0x0][0x3c8], PT ;  /* 0x0000f2000a007a0c */ /* 0x000fe40003f46270 */
[----:B------:R-:W-:Y:S01]  /*b7a0*/  @!P5 LOP3.LUT R5, R5, 0xfffffffe, RZ, 0xc0, !PT ;  /* 0xfffffffe0505d812 */ /* 0x000fe200078ec0ff */
[----:B------:R-:W-:Y:S01]  /*b7b0*/  @!P6 IMAD.WIDE R6, R4, 0x4, R2 ;  /* 0x000000040406e825 */ /* 0x000fe200078e0202 */
[----:B------:R-:W-:-:S02]  /*b7c0*/  ISETP.GE.AND P1, PT, R11, c[0x0][0x3c8], PT ;  /* 0x0000f2000b007a0c */ /* 0x000fc40003f26270 */
[----:B------:R-:W-:Y:S01]  /*b7d0*/  ISETP.GE.AND P0, PT, R12, c[0x0][0x3c8], PT ;  /* 0x0000f2000c007a0c */ /* 0x000fe20003f06270 */
[----:B------:R-:W-:Y:S01]  /*b7e0*/  @!P5 IMAD.WIDE R4, R5, 0x4, R2 ;  /* 0x000000040504d825 */ /* 0x000fe200078e0202 */
[----:B------:R1:W-:Y:S01]  /*b7f0*/  @!P6 ST.E.64 [R6.64], R102 ;  /* 0x000000660600e985 */ /* 0x0003e2000c101b0c */
[----:B------:R-:W-:-:S03]  /*b800*/  IADD3 R0, R0, 0xf8, RZ ;  /* 0x000000f800007810 */ /* 0x000fc60007ffe0ff */
[----:B------:R2:W-:Y:S01]  /*b810*/  @!P5 ST.E.64 [R4.64], R106 ;  /* 0x0000006a0400d985 */ /* 0x0005e2000c101b0c */
[----:B-1----:R-:W-:-:S04]  /*b820*/  @!P2 LEA.HI R7, R10, R10, RZ, 0x1 ;  /* 0x0000000a0a07a211 */ /* 0x002fc800078f08ff */
        /* <DEDUP_REMOVED lines=17> */
[----:B------:R1:W-:Y:S04]  /*b940*/  @!P1 ST.E.64 [R6.64], R122 ;  /* 0x0000007a06009985 */ /* 0x0003e8000c101b0c */
[----:B------:R1:W-:Y:S01]  /*b950*/  @!P0 ST.E.64 [R4.64], R126 ;  /* 0x0000007e04008985 */ /* 0x0003e2000c101b0c */
[----:B------:R-:W-:-:S13]  /*b960*/  ISETP.GE.AND P0, PT, R0, c[0x0][0x3c8], PT ;  /* 0x0000f20000007a0c */ /* 0x000fda0003f06270 */
[----:B------:R-:W-:Y:S05]  /*b970*/  @P0 EXIT ;  /* 0x000000000000094d */ /* 0x000fea0003800000 */
[----:B------:R-:W-:-:S04]  /*b980*/  LEA.HI R0, R0, R0, RZ, 0x1 ;  /* 0x0000000000007211 */ /* 0x000fc800078f08ff */
[----:B------:R-:W-:-:S05]  /*b990*/  LOP3.LUT R0, R0, 0xfffffffe, RZ, 0xc0, !PT ;  /* 0xfffffffe00007812 */ /* 0x000fca00078ec0ff */
[----:B------:R-:W-:-:S05]  /*b9a0*/  IMAD.WIDE R2, R0, 0x4, R2 ;  /* 0x0000000400027825 */ /* 0x000fca00078e0202 */
[----:B------:R-:W-:Y:S01]  /*b9b0*/  ST.E.64 [R2.64], R130 ;  /* 0x0000008202007985 */ /* 0x000fe2000c101b0c */
[----:B------:R-:W-:Y:S05]  /*b9c0*/  EXIT ;  /* 0x000000000000794d */ /* 0x000fea0003800000 */
.L_x_9:
[----:B------:R-:W1:Y:S02]  /*b9d0*/  S2R R0, SR_TID.X ;  /* 0x0000000000007919 */ /* 0x000e640000002100 */
[----:B-1----:R-:W-:-:S13]  /*b9e0*/  ISETP.GT.AND P0, PT, R0, 0x7f, PT ;  /* 0x0000007f0000780c */ /* 0x002fda0003f04270 */
[----:B------:R-:W-:Y:S05]  /*b9f0*/  @P0 EXIT ;  /* 0x000000000000094d */ /* 0x000fea0003800000 */
[----:B------:R-:W1:Y:S01]  /*ba00*/  S2R R8, SR_CTAID.X ;  /* 0x0000000000087919 */ /* 0x000e620000002500 */
[----:B------:R-:W-:-:S05]  /*ba10*/  MOV R3, c[0x0][0x4e8] ;  /* 0x00013a0000037a02 */ /* 0x000fca0000000f00 */
[----:B------:R-:W-:Y:S01]  /*ba20*/  IMAD R2, R3, c[0x0][0x388], RZ ;  /* 0x0000e20003027a24 */ /* 0x000fe200078e02ff */
[----:B-1----:R-:W-:-:S04]  /*ba30*/  LEA R8, R8, R0, 0x7 ;  /* 0x0000000008087211 */ /* 0x002fc800078e38ff */
[----:B------:R-:W-:-:S13]  /*ba40*/  ISETP.GE.AND P0, PT, R8, R2, PT ;  /* 0x000000020800720c */ /* 0x000fda0003f06270 */
[----:B------:R-:W-:Y:S05]  /*ba50*/  @P0 EXIT ;  /* 0x000000000000094d */ /* 0x000fea0003800000 */
[----:B------:R-:W1:Y:S01]  /*ba60*/  S2R R7, SR_CTAID.Z ;  /* 0x0000000000077919 */ /* 0x000e620000002700 */
[----:B------:R-:W-:Y:S01]  /*ba70*/  USHF.R.S32.HI UR6, URZ, 0x1f, UR11 ;  /* 0x0000001f3f067899 */ /* 0x000fe2000801140b */
[----:B------:R-:W-:Y:S01]  /*ba80*/  ISETP.NE.AND P0, PT, R3, 0x1, PT ;  /* 0x000000010300780c */ /* 0x000fe20003f05270 */
[----:B------:R-:W-:Y:S01]  /*ba90*/  ULDC.64 UR4, c[0x0][0x4d0] ;  /* 0x0001340000047ab9 */ /* 0x000fe20000000a00 */
[----:B------:R-:W2:Y:S01]  /*baa0*/  S2R R9, SR_CTAID.Y ;  /* 0x0000000000097919 */ /* 0x000ea20000002600 */
[----:B------:R-:W-:Y:S01]  /*bab0*/  UIMAD UR6, UR6, UR4, URZ ;  /* 0x00000004060672a4 */ /* 0x000fe2000f8e023f */
[----:B------:R-:W-:Y:S01]  /*bac0*/  IADD3 R4, RZ, -UR11, RZ ;  /* 0x8000000bff047c10 */ /* 0x000fe2000fffe0ff */
[----:B------:R-:W-:Y:S01]  /*bad0*/  UIMAD.WIDE.U32 UR8, UR11, UR4, URZ ;  /* 0x000000040b0872a5 */ /* 0x000fe2000f8e003f */
[----:B------:R-:W-:Y:S01]  /*bae0*/  MOV R0, R8 ;  /* 0x0000000800007202 */ /* 0x000fe20000000f00 */
[----:B------:R-:W-:-:S04]  /*baf0*/  UIMAD UR4, UR11, UR5, UR6 ;  /* 0x000000050b0472a4 */ /* 0x000fc8000f8e0206 */
[----:B------:R-:W-:Y:S01]  /*bb00*/  UIADD3 UR4, UR9, UR4, URZ ;  /* 0x0000000409047290 */ /* 0x000fe2000fffe03f */
[----:B------:R-:W-:Y:S01]  /*bb10*/  MOV R3, UR9 ;  /* 0x0000000900037c02 */ /* 0x000fe20008000f00 */
[----:B------:R-:W-:-:S04]  /*bb20*/  @P0 IMAD.HI.U32 R5, R8, c[0x0][0x4ec], RZ ;  /* 0x00013b0008050a27 */ /* 0x000fc800078e00ff */
[----:B------:R-:W-:Y:S01]  /*bb30*/  IMAD.U32 R2, RZ, RZ, UR8 ;  /* 0x00000008ff027e24 */ /* 0x000fe2000f8e00ff */
[----:B------:R-:W-:Y:S01]  /*bb40*/  @P0 SHF.R.U32.HI R0, RZ, c[0x0][0x4f0], R5 ;  /* 0x00013c00ff000a19 */ /* 0x000fe20000011605 */
[----:B------:R-:W-:Y:S01]  /*bb50*/  IMAD.U32 R3, RZ, RZ, UR4 ;  /* 0x00000004ff037e24 */ /* 0x000fe2000f8e00ff */
[----:B-1----:R-:W-:-:S03]  /*bb60*/  SHF.R.S32.HI R6, RZ, 0x1f, R7 ;  /* 0x0000001fff067819 */ /* 0x002fc60000011407 */
[----:B------:R-:W-:-:S04]  /*bb70*/  IMAD.WIDE.U32 R2, R7, c[0x0][0x4d8], R2 ;  /* 0x0001360007027a25 */ /* 0x000fc800078e0002 */
[----:B------:R-:W-:Y:S02]  /*bb80*/  IMAD R6, R6, c[0x0][0x4d8], RZ ;  /* 0x0001360006067a24 */ /* 0x000fe400078e02ff */
[----:B--2---:R-:W-:Y:S02]  /*bb90*/  IMAD R4, R4, c[0x0][0x550], R9 ;  /* 0x0001540004047a24 */ /* 0x004fe400078e0209 */
[----:B------:R-:W-:Y:S01]  /*bba0*/  IMAD R5, R7, c[0x0][0x4dc], R6 ;  /* 0x0001370007057a24 */ /* 0x000fe200078e0206 */
[----:B------:R-:W-:Y:S02]  /*bbb0*/  IADD3 R7, -R0, RZ, RZ ;  /* 0x000000ff00077210 */ /* 0x000fe40007ffe1ff */
[----:B------:R-:W-:Y:S01]  /*bbc0*/  SHF.R.S32.HI R6, RZ, 0x1f, R4 ;  /* 0x0000001fff067819 */ /* 0x000fe20000011404 */
[----:B------:R-:W-:Y:S02]  /*bbd0*/  IMAD.IADD R3, R5, 0x1, R3 ;  /* 0x0000000105037824 */ /* 0x000fe400078e0203 */
[----:B------:R-:W-:Y:S01]  /*bbe0*/  IMAD R5, R7, c[0x0][0x4e8], R8 ;  /* 0x00013a0007057a24 */ /* 0x000fe200078e0208 */
[----:B------:R-:W-:Y:S01]  /*bbf0*/  SHF.R.S32.HI R7, RZ, 0x1f, R0 ;  /* 0x0000001fff077819 */ /* 0x000fe20000011400 */
[----:B------:R-:W-:-:S02]  /*bc00*/  IMAD R6, R6, c[0x0][0x4e0], RZ ;  /* 0x0001380006067a24 */ /* 0x000fc400078e02ff */
[----:B------:R-:W-:-:S04]  /*bc10*/  IMAD.WIDE.U32 R2, R4, c[0x0][0x4e0], R2 ;  /* 0x0001380004027a25 */ /* 0x000fc800078e0002 */
[----:B------:R-:W-:Y:S01]  /*bc20*/  IMAD R6, R4, c[0x0][0x4e4], R6 ;  /* 0x0001390004067a24 */ /* 0x000fe200078e0206 */
[----:B------:R-:W-:Y:S02]  /*bc30*/  SHF.R.S32.HI R4, RZ, 0x1f, R5 ;  /* 0x0000001fff047819 */ /* 0x000fe40000011405 */
[----:B------:R-:W-:-:S03]  /*bc40*/  IADD3 R2, P0, R0, R2, RZ ;  /* 0x0000000200027210 */ /* 0x000fc60007f1e0ff */
[----:B------:R-:W-:Y:S01]  /*bc50*/  IMAD R0, R4, c[0x0][0x4c8], RZ ;  /* 0x0001320004007a24 */ /* 0x000fe200078e02ff */
[----:B------:R-:W-:-:S03]  /*bc60*/  IADD3.X R3, R7, R3, R6, P0, !PT ;  /* 0x0000000307037210 */ /* 0x000fc600007fe406 */
[C---:B------:R-:W-:Y:S02]  /*bc70*/  IMAD R0, R5.reuse, c[0x0][0x4cc], R0 ;  /* 0x0001330005007a24 */ /* 0x040fe400078e0200 */
[----:B------:R-:W-:-:S05]  /*bc80*/  IMAD.WIDE.U32 R2, R5, c[0x0][0x4c8], R2 ;  /* 0x0001320005027a25 */ /* 0x000fca00078e0002 */
[----:B------:R-:W-:Y:S02]  /*bc90*/  IADD3 R0, R3, R0, RZ ;  /* 0x0000000003007210 */ /* 0x000fe40007ffe0ff */
[----:B------:R-:W-:-:S04]  /*bca0*/  LEA R4, P0, R2, c[0x0][0x4a8], 0x2 ;  /* 0x00012a0002047a11 */ /* 0x000fc800078010ff */
[----:B------:R-:W-:Y:S02]  /*bcb0*/  LEA.HI.X R5, R2, c[0x0][0x4ac], R0, 0x2, P0 ;  /* 0x00012b0002057a11 */ /* 0x000fe400000f1400 */
[----:B------:R-:W-:-:S05]  /*bcc0*/  MOV R0, 0xff800000 ;  /* 0xff80000000007802 */ /* 0x000fca0000000f00 */
[----:B------:R-:W-:Y:S01]  /*bcd0*/  STG.E [R4.64], R0 ;  /* 0x0000000004007986 */ /* 0x000fe2000c10190c */
[----:B------:R-:W-:Y:S05]  /*bce0*/  EXIT ;  /* 0x000000000000794d */ /* 0x000fea0003800000 */
.L_x_12:
[----:B------:R-:W-:-:S00]  /*bcf0*/  BRA `(.L_x_12) ;  /* 0xfffffff000007947 */ /* 0x000fc0000383ffff */
[----:B------:R-:W-:-:S00]  /*bd00*/  NOP ;  /* 0x0000000000007918 */ /* 0x000fc00000000000 */
[----:B------:R-:W-:-:S00]  /*bd10*/  NOP ;  /* 0x0000000000007918 */ /* 0x000fc00000000000 */
[----:B------:R-:W-:-:S00]  /*bd20*/  NOP ;  /* 0x0000000000007918 */ /* 0x000fc00000000000 */
[----:B------:R-:W-:-:S00]  /*bd30*/  NOP ;  /* 0x0000000000007918 */ /* 0x000fc00000000000 */
[----:B------:R-:W-:-:S00]  /*bd40*/  NOP ;  /* 0x0000000000007918 */ /* 0x000fc00000000000 */
[----:B------:R-:W-:-:S00]  /*bd50*/  NOP ;  /* 0x0000000000007918 */ /* 0x000fc00000000000 */
[----:B------:R-:W-:-:S00]  /*bd60*/  NOP ;  /* 0x0000000000007918 */ /* 0x000fc00000000000 */
[----:B------:R-:W-:-:S00]  /*bd70*/  NOP ;  /* 0x0000000000007918 */ /* 0x000fc00000000000 */
.L_x_3228:


//--------------------- .text._ZN7cutlass13device_kernelIN5flash19enable_sm80_to_sm89INS1_16FlashAttnFwdSm80INS1_25CollectiveMainloopFwdSm80ILi8ELi1ELb1EN4cute5tupleIJNS5_1CILi128EEENS7_ILi48EEENS7_ILi256EEEEEELi256ENS_6half_tEfNS_4arch4Sm80ELb0ELb0ELb0ELb1ELb1ELb0ELb1ELb1EEENS1_21CollectiveEpilogueFwdINS6_IJS8_SA_S9_EEENS6_IJNS7_ILi1EEESI_SI_EEESC_SE_Li256ELb1ELb1ELb1ELb0EEENS1_36VarlenDynamicPersistentTileSchedulerILi128ELi48ELi256ELi256ELb1ELb1ELb0ELb0ELb1ELb1EEEEEEEEEvNT_6ParamsE --------------------------
	.section	.text._ZN7cutlass13device_kernelIN5flash19enable_sm80_to_sm89INS1_16FlashAttnFwdSm80INS1_25CollectiveMainloopFwdSm80ILi8ELi1ELb1EN4cute5tupleIJNS5_1CILi128EEENS7_ILi48EEENS7_ILi256EEEEEELi256ENS_6half_tEfNS_4arch4Sm80ELb0ELb0ELb0ELb1ELb1ELb0ELb1ELb1EEENS1_21CollectiveEpilogueFwdINS6_IJS8_SA_S9_EEENS6_IJNS7_ILi1EEESI_SI_EEESC_SE_Li256ELb1ELb1ELb1ELb0EEENS1_36VarlenDynamicPersistentTileSchedulerILi128ELi48ELi256ELi256ELb1ELb1ELb0ELb0ELb1ELb1EEEEEEEEEvNT_6ParamsE,"ax",@progbits
	.sectioninfo	@"SHI_REGISTERS=255"
	.align	128
.text._ZN7cutlass13device_kernelIN5flash19enable_sm80_to_sm89INS1_16FlashAttnFwdSm80INS1_25CollectiveMainloopFwdSm80ILi8ELi1ELb1EN4cute5tupleIJNS5_1CILi128EEENS7_ILi48EEENS7_ILi256EEEEEELi256ENS_6half_tEfNS_4arch4Sm80ELb0ELb0ELb0ELb1ELb1ELb0ELb1ELb1EEENS1_21CollectiveEpilogueFwdINS6_IJS8_SA_S9_EEENS6_IJNS7_ILi1EEESI_SI_EEESC_SE_Li256ELb1ELb1ELb1ELb0EEENS1_36VarlenDynamicPersistentTileSchedulerILi128ELi48ELi256ELi256ELb1ELb1ELb0ELb0ELb1ELb1EEEEEEEEEvNT_6ParamsE:
        .type           _ZN7cutlass13device_kernelIN5flash19enable_sm80_to_sm89INS1_16FlashAttnFwdSm80INS1_25CollectiveMainloopFwdSm80ILi8ELi1ELb1EN4cute5tupleIJNS5_1CILi128EEENS7_ILi48EEENS7_ILi256EEEEEELi256ENS_6half_tEfNS_4arch4Sm80ELb0ELb0ELb0ELb1ELb1ELb0ELb1ELb1EEENS1_21CollectiveEpilogueFwdINS6_IJS8_SA_S9_EEENS6_IJNS7_ILi1EEESI_SI_EEESC_SE_Li256ELb1ELb1ELb1ELb0EEENS1_36VarlenDynamicPersistentTileSchedulerILi128ELi48ELi256ELi256ELb1ELb1ELb0ELb0ELb1ELb1EEEEEEEEEvNT_6ParamsE,@function
        .size           _ZN7cutlass13device_kernelIN5flash19enable_sm80_to_sm89INS1_16FlashAttnFwdSm80INS1_25CollectiveMainloopFwdSm80ILi8ELi1ELb1EN4cute5tupleIJNS5_1CILi128EEENS7_ILi48EEENS7_ILi256EEEEEELi256ENS_6half_tEfNS_4arch4Sm80ELb0ELb0ELb0ELb1ELb1ELb0ELb1ELb1EEENS1_21CollectiveEpilogueFwdINS6_IJS8_SA_S9_EEENS6_IJNS7_ILi1EEESI_SI_EEESC_SE_Li256ELb1ELb1ELb1ELb0EEENS1_36VarlenDynamicPersistentTileSchedulerILi128ELi48ELi256ELi256ELb1ELb1ELb0ELb0ELb1ELb1EEEEEEEEEvNT_6ParamsE,(.L_x_3229 - _ZN7cutlass13device_kernelIN5flash19enable_sm80_to_sm89INS1_16FlashAttnFwdSm80INS1_25CollectiveMainloopFwdSm80ILi8ELi1ELb1EN4cute5tupleIJNS5_1CILi128EEENS7_ILi48EEENS7_ILi256EEEEEELi256ENS_6half_tEfNS_4arch4Sm80ELb0ELb0ELb0ELb1ELb1ELb0ELb1ELb1EEENS1_21CollectiveEpilogueFwdINS6_IJS8_SA_S9_EEENS6_IJNS7_ILi1EEESI_SI_EEESC_SE_Li256ELb1ELb1ELb1ELb0EEENS1_36VarlenDynamicPersistentTileSchedulerILi128ELi48ELi256ELi256ELb1ELb1ELb0ELb0ELb1ELb1EEEEEEEEEvNT_6ParamsE)
        .other          _ZN7cutlass13device_kernelIN5flash19enable_sm80_to_sm89INS1_16FlashAttnFwdSm80INS1_25CollectiveMainloopFwdSm80ILi8ELi1ELb1EN4cute5tupleIJNS5_1CILi128EEENS7_ILi48EEENS7_ILi256EEEEEELi256ENS_6half_tEfNS_4arch4Sm80ELb0ELb0ELb0ELb1ELb1ELb0ELb1ELb1EEENS1_21CollectiveEpilogueFwdINS6_IJS8_SA_S9_EEENS6_IJNS7_ILi1EEESI_SI_EEESC_SE_Li256ELb1ELb1ELb1ELb0EEENS1_36VarlenDynamicPersistentTileSchedulerILi128ELi48ELi256ELi256ELb1ELb1ELb0ELb0ELb1ELb1EEEEEEEEEvNT_6ParamsE,@"STO_CUDA_ENTRY STV_DEFAULT"
_ZN7cutlass13device_kernelIN5flash19enable_sm80_to_sm89INS1_16FlashAttnFwdSm80INS1_25CollectiveMainloopFwdSm80ILi8ELi1ELb1EN4cute5tupleIJNS5_1CILi128EEENS7_ILi48EEENS7_ILi256EEEEEELi256ENS_6half_tEfNS_4arch4Sm80ELb0ELb0ELb0ELb1ELb1ELb0ELb1ELb1EEENS1_21CollectiveEpilogueFwdINS6_IJS8_SA_S9_EEENS6_IJNS7_ILi1EEESI_SI_EEESC_SE_Li256ELb1ELb1ELb1ELb0EEENS1_36VarlenDynamicPersistentTileSchedulerILi128ELi48ELi256ELi256ELb1ELb1ELb0ELb0ELb1ELb1EEEEEEEEEvNT_6ParamsE:
[----:B------:R-:W-:-:S03]  /*0000*/  MOV R1, c[0x0][0x28] ;  /* 0x00000a0000017a02 */ /* 0x000fc60000000f00 */
[----:B------:R-:W1:Y:S01]  /*0010*/  S2R R2, SR_TID.X ;  /* 0x0000000000027919 */ /* 0x000e620000002100 */
[----:B------:R-:W-:Y:S01]  /*0020*/  IADD3 R1, R1, -0x198, RZ ;  /* 0xfffffe6801017810 */ /* 0x000fe20007ffe0ff */
[----:B------:R-:W-:Y:S01]  /*0030*/  ULDC.64 UR6, c[0x0][0x118] ;  /* 0x0000460000067ab9 */ /* 0x000fe20000000a00 */
[----:B-1----:R-:W-:-:S05]  /*0040*/  SHF.R.U32.HI R0, RZ, 0x5, R2 ;  /* 0x00000005ff007819 */ /* 0x002fca0000011602 */
[----:B------:R-:W1:Y:S02]  /*0050*/  SHFL.IDX PT, R3, R0, RZ, 0x1f ;  /* 0x00001fff00037589 */ /* 0x000e6400000e0000 */
[----:B-1----:R-:W-:Y:S02]  /*0060*/  ISETP.NE.AND P0, PT, R3, RZ, PT ;  /* 0x000000ff0300720c */ /* 0x002fe40003f05270 */
[----:B------:R-:W-:Y:S11]  /*0070*/  STL [R1+0x180], R3 ;  /* 0x0001800301007387 */ /* 0x000ff60000100800 */
[----:B------:R-:W-:Y:S06]  /*0080*/  @P0 BAR.SYNC.DEFER_BLOCKING 0x5, 0x100 ;  /* 0x0144000000000b1d */ /* 0x000fec0000010000 */
[----:B------:R-:W1:Y:S04]  /*0090*/  @P0 LDS.128 R4, [0x1a080] ;  /* 0x01a08000ff040984 */ /* 0x000e680000000c00 */
[----:B-1----:R1:W-:Y:S04]  /*00a0*/  @P0 STL.64 [R1+0x48], R4 ;  /* 0x0000480401000387 */ /* 0x0023e80000100a00 */
[----:B------:R1:W-:Y:S04]  /*00b0*/  @P0 STL.64 [R1+0x50], R6 ;  /* 0x0000500601000387 */ /* 0x0003e80000100a00 */
[----:B------:R-:W-:Y:S06]  /*00c0*/  @P0 BAR.ARV 0x4, 0x100 ;  /* 0x0104000000000b1d */ /* 0x000fec0000002000 */
[----:B------:R-:W-:Y:S05]  /*00d0*/  @P0 BRA `(.L_x_13) ;  /* 0x00000b1000000947 */ /* 0x000fea0003800000 */
[----:B------:R-:W-:Y:S01]  /*00e0*/  LOP3.LUT R14, R2, 0x1f, RZ, 0xc0, !PT ;  /* 0x0000001f020e7812 */ /* 0x000fe200078ec0ff */
[----:B------:R-:W-:Y:S01]  /*00f0*/  CS2R R8, SRZ ;  /* 0x0000000000087805 */ /* 0x000fe2000001ff00 */
[----:B-1----:R-:W-:-:S02]  /*0100*/  IMAD.MOV.U32 R7, RZ, RZ, RZ ;  /* 0x000000ffff077224 */ /* 0x002fc400078e00ff */
[----:B------:R-:W-:-:S04]  /*0110*/  ISETP.NE.AND P6, PT, R14, 0x1f, PT ;  /* 0x0000001f0e00780c */ /* 0x000fc80003fc5270 */
[----:B------:R-:W-:-:S13]  /*0120*/  ISETP.GE.OR P0, PT, R14, c[0x0][0x53c], !P6 ;  /* 0x00014f000e007a0c */ /* 0x000fda0007706670 */
[----:B------:R-:W-:Y:S02]  /*0130*/  @!P0 IMAD.MOV.U32 R4, RZ, RZ, 0x4 ;  /* 0x00000004ff048424 */ /* 0x000fe400078e00ff */
[----:B------:R-:W-:Y:S02]  /*0140*/  @!P0 IMAD.MOV.U32 R2, RZ, RZ, 0x4 ;  /* 0x00000004ff028424 */ /* 0x000fe400078e00ff */
[----:B------:R-:W-:-:S04]  /*0150*/  @!P0 IMAD.WIDE.U32 R4, R14, R4, c[0x0][0x580] ;  /* 0x000160000e048625 */ /* 0x000fc800078e0004 */
[C---:B------:R-:W-:Y:S01]  /*0160*/  @!P0 IMAD.WIDE.U32 R2, R14.reuse, R2, c[0x0][0x578] ;  /* 0x00015e000e028625 */ /* 0x040fe200078e0002 */
[----:B------:R-:W2:Y:S04]  /*0170*/  @!P0 LDG.E R8, [R4.64] ;  /* 0x0000000604088981 */ /* 0x000ea8000c1e1900 */
[----:B------:R-:W2:Y:S01]  /*0180*/  @!P0 LDG.E R7, [R2.64] ;  /* 0x0000000602078981 */ /* 0x000ea2000c1e1900 */
[C---:B------:R-:W-:Y:S01]  /*0190*/  ISETP.NE.AND P5, PT, R14.reuse, RZ, PT ;  /* 0x000000ff0e00720c */ /* 0x040fe20003fa5270 */
[----:B------:R-:W1:Y:S01]  /*01a0*/  S2UR UR4, SR_CTAID.X ;  /* 0x00000000000479c3 */ /* 0x000e620000002500 */
[C---:B------:R-:W-:Y:S02]  /*01b0*/  ISETP.GE.U32.AND P4, PT, R14.reuse, 0x2, PT ;  /* 0x000000020e00780c */ /* 0x040fe40003f86070 */
[----:B------:R-:W-:-:S02]  /*01c0*/  ISETP.GE.U32.AND P3, PT, R14, 0x4, PT ;  /* 0x000000040e00780c */ /* 0x000fc40003f66070 */
[C---:B------:R-:W-:Y:S02]  /*01d0*/  ISETP.GE.U32.AND P2, PT, R14.reuse, 0x8, PT ;  /* 0x000000080e00780c */ /* 0x040fe40003f46070 */
[----:B------:R-:W-:Y:S01]  /*01e0*/  ISETP.GE.U32.AND P1, PT, R14, 0x10, PT ;  /* 0x000000100e00780c */ /* 0x000fe20003f26070 */
[----:B--2---:R-:W-:-:S05]  /*01f0*/  IMAD R4, R8, R7, RZ ;  /* 0x0000000708047224 */ /* 0x004fca00078e02ff */
[----:B------:R-:W2:Y:S02]  /*0200*/  SHFL.UP PT, R0, R4, 0x1, RZ ;  /* 0x0420000004007989 */ /* 0x000ea400000e00ff */
[----:B--2---:R-:W-:-:S05]  /*0210*/  SEL R0, R0, RZ, P5 ;  /* 0x000000ff00007207 */ /* 0x004fca0002800000 */
[----:B------:R-:W-:-:S05]  /*0220*/  IMAD.IADD R4, R4, 0x1, R0 ;  /* 0x0000000104047824 */ /* 0x000fca00078e0200 */
        /* <DEDUP_REMOVED lines=12> */
[----:B------:R-:W2:Y:S02]  /*02f0*/  SHFL.IDX PT, R6, R4, 0x1f, 0x1f ;  /* 0x03e01f0004067f89 */ /* 0x000ea400000e0000 */
[----:B--2---:R-:W-:-:S04]  /*0300*/  IMAD R6, R6, c[0x0][0x538], RZ ;  /* 0x00014e0006067a24 */ /* 0x004fc800078e02ff */
[----:B------:R-:W-:Y:S01]  /*0310*/  IMAD.MOV.U32 R0, RZ, RZ, R6 ;  /* 0x000000ffff007224 */ /* 0x000fe200078e0006 */
[----:B-1----:R-:W-:-:S13]  /*0320*/  ISETP.GT.AND P0, PT, R6, UR4, PT ;  /* 0x0000000406007c0c */ /* 0x002fda000bf04270 */
[----:B------:R-:W-:Y:S05]  /*0330*/  @P0 BRA `(.L_x_14) ;  /* 0x0000027000000947 */ /* 0x000fea0003800000 */
[----:B------:R-:W-:Y:S02]  /*0340*/  MOV R6, R0 ;  /* 0x0000000000067202 */ /* 0x000fe40000000f00 */
[----:B------:R-:W-:-:S04]  /*0350*/  MOV R9, RZ ;  /* 0x000000ff00097202 */ /* 0x000fc80000000f00 */
.L_x_18:
[----:B------:R-:W-:-:S04]  /*0360*/  IADD3 R0, R9, 0x1f, RZ ;  /* 0x0000001f09007810 */ /* 0x000fc80007ffe0ff */
[----:B------:R-:W-:-:S13]  /*0370*/  ISETP.GE.AND P0, PT, R0, c[0x0][0x53c], PT ;  /* 0x00014f0000007a0c */ /* 0x000fda0003f06270 */
[----:B------:R-:W-:Y:S05]  /*0380*/  @P0 BRA `(.L_x_15) ;  /* 0x0000078000000947 */ /* 0x000fea0003800000 */
[----:B------:R-:W-:Y:S01]  /*0390*/  MOV R9, R0 ;  /* 0x0000000000097202 */ /* 0x000fe20000000f00 */
[----:B------:R-:W-:Y:S01]  /*03a0*/  IMAD.MOV.U32 R7, RZ, RZ, RZ ;  /* 0x000000ffff077224 */ /* 0x000fe200078e00ff */
[----:B------:R-:W-:Y:S02]  /*03b0*/  MOV R8, RZ ;  /* 0x000000ff00087202 */ /* 0x000fe40000000f00 */
[----:B------:R-:W-:-:S04]  /*03c0*/  IADD3 R0, R14, R9, RZ ;  /* 0x000000090e007210 */ /* 0x000fc80007ffe0ff */
[----:B------:R-:W-:-:S13]  /*03d0*/  ISETP.GE.OR P0, PT, R0, c[0x0][0x53c], !P6 ;  /* 0x00014f0000007a0c */ /* 0x000fda0007706670 */
[----:B------:R-:W-:Y:S01]  /*03e0*/  @!P0 MOV R2, 0x4 ;  /* 0x0000000400028802 */ /* 0x000fe20000000f00 */
[----:B------:R-:W-:-:S04]  /*03f0*/  @!P0 IMAD.MOV.U32 R3, RZ, RZ, 0x4 ;  /* 0x00000004ff038424 */ /* 0x000fc800078e00ff */
[----:B------:R-:W-:-:S04]  /*0400*/  @!P0 IMAD.WIDE R4, R0, R2, c[0x0][0x580] ;  /* 0x0001600000048625 */ /* 0x000fc800078e0202 */
[----:B------:R-:W-:Y:S01]  /*0410*/  @!P0 IMAD.WIDE R2, R0, R3, c[0x0][0x578] ;  /* 0x00015e0000028625 */ /* 0x000fe200078e0203 */
[----:B------:R-:W2:Y:S04]  /*0420*/  @!P0 LDG.E R8, [R4.64] ;  /* 0x0000000604088981 */ /* 0x000ea8000c1e1900 */
[----:B------:R-:W2:Y:S02]  /*0430*/  @!P0 LDG.E R7, [R2.64] ;  /* 0x0000000602078981 */ /* 0x000ea4000c1e1900 */
[----:B--2---:R-:W-:Y:S01]  /*0440*/  IMAD R5, R8, R7, RZ ;  /* 0x0000000708057224 */ /* 0x004fe200078e02ff */
[----:B------:R-:W-:Y:S05]  /*0450*/  BRA.DIV ~URZ, `(.L_x_16) ;  /* 0x0000ee327f007947 */ /* 0x000fea000b800000 */
[----:B------:R1:W2:Y:S02]  /*0460*/  SHFL.UP PT, R0, R5, 0x1, RZ ;  /* 0x0420000005007989 */ /* 0x0002a400000e00ff */
.L_x_115:
[----:B--2---:R-:W-:-:S04]  /*0470*/  SEL R0, R0, RZ, P5 ;  /* 0x000000ff00007207 */ /* 0x004fc80002800000 */
[----:B-1----:R-:W-:Y:S01]  /*0480*/  IADD3 R5, R5, R0, RZ ;  /* 0x0000000005057210 */ /* 0x002fe20007ffe0ff */
[----:B------:R-:W-:Y:S05]  /*0490*/  BRA.DIV ~URZ, `(.L_x_17) ;  /* 0x0000ee527f007947 */ /* 0x000fea000b800000 */
[----:B------:R-:W1:Y:S02]  /*04a0*/  SHFL.UP PT, R0, R5, 0x2, RZ ;  /* 0x0440000005007989 */ /* 0x000e6400000e00ff */
[----:B-1----:R-:W-:-:S05]  /*04b0*/  SEL R0, R0, RZ, P4 ;  /* 0x000000ff00007207 */ /* 0x002fca0002000000 */
[----:B------:R-:W-:-:S05]  /*04c0*/  IMAD.IADD R0, R5, 0x1, R0 ;  /* 0x0000000105007824 */ /* 0x000fca00078e0200 */
        /* <DEDUP_REMOVED lines=9> */
[----:B------:R1:W2:Y:S02]  /*0560*/  SHFL.IDX PT, R0, R4, 0x1f, 0x1f ;  /* 0x03e01f0004007f89 */ /* 0x0002a400000e0000 */
.L_x_116:
[----:B--2---:R-:W-:-:S05]  /*0570*/  IMAD R0, R0, c[0x0][0x538], RZ ;  /* 0x00014e0000007a24 */ /* 0x004fca00078e02ff */
[----:B------:R-:W-:-:S04]  /*0580*/  IADD3 R6, R0, R6, RZ ;  /* 0x0000000600067210 */ /* 0x000fc80007ffe0ff */
[----:B------:R-:W-:-:S13]  /*0590*/  ISETP.GT.AND P0, PT, R6, UR4, PT ;  /* 0x0000000406007c0c */ /* 0x000fda000bf04270 */
[----:B-1----:R-:W-:Y:S05]  /*05a0*/  @!P0 BRA `(.L_x_18) ;  /* 0xfffffdb000008947 */ /* 0x002fea000383ffff */
.L_x_14:
[----:B------:R-:W-:-:S05]  /*05b0*/  IADD3 R12, -R0, R6, RZ ;  /* 0x00000006000c7210 */ /* 0x000fca0007ffe1ff */
[----:B------:R-:W-:-:S05]  /*05c0*/  IMAD R0, R4, c[0x0][0x538], R12 ;  /* 0x00014e0004007a24 */ /* 0x000fca00078e020c */
[----:B------:R-:W-:Y:S01]  /*05d0*/  ISETP.GT.AND P0, PT, R0, UR4, PT ;  /* 0x0000000400007c0c */ /* 0x000fe2000bf04270 */
[----:B------:R-:W-:-:S12]  /*05e0*/  BRA.DIV ~URZ, `(.L_x_19) ;  /* 0x0000eeb27f007947 */ /* 0x000fd8000b800000 */
[----:B------:R-:W-:-:S04]  /*05f0*/  VOTE.ANY R5, PT, !P0 ;  /* 0x0000000000057806 */ /* 0x000fc800040e0100 */
.L_x_117:
[----:B------:R1:W2:Y:S01]  /*0600*/  POPC R13, R5 ;  /* 0x00000005000d7309 */ /* 0x0002a20000000000 */
[----:B------:R-:W-:Y:S05]  /*0610*/  BRA.DIV ~URZ, `(.L_x_20) ;  /* 0x0000eed27f007947 */ /* 0x000fea000b800000 */
[----:B--2---:R2:W3:Y:S01]  /*0620*/  SHFL.IDX PT, R11, R8, R13, 0x1f ;  /* 0x00001f0d080b7589 */ /* 0x0044e200000e0000 */
[----:B------:R-:W-:-:S03]  /*0630*/  MOV R6, RZ ;  /* 0x000000ff00067202 */ /* 0x000fc60000000f00 */
[----:B------:R2:W4:Y:S04]  /*0640*/  SHFL.IDX PT, R10, R7, R13, 0x1f ;  /* 0x00001f0d070a7589 */ /* 0x00052800000e0000 */
.L_x_118:
[----:B------:R-:W-:Y:S01]  /*0650*/  ISETP.NE.AND P0, PT, R5, RZ, PT ;  /* 0x000000ff0500720c */ /* 0x000fe20003f05270 */
[----:B------:R-:W-:-:S12]  /*0660*/  BSSY B0, `(.L_x_21) ;  /* 0x0000005000007945 */ /* 0x000fd80003800000 */
[----:B------:R-:W-:Y:S05]  /*0670*/  @!P0 BRA `(.L_x_22) ;  /* 0x0000003000008947 */ /* 0x000fea0003800000 */
[----:B------:R-:W-:Y:S01]  /*0680*/  IADD3 R3, R13, -0x1, RZ ;  /* 0xffffffff0d037810 */ /* 0x000fe20007ffe0ff */
[----:B------:R-:W-:Y:S05]  /*0690*/  BRA.DIV ~URZ, `(.L_x_23) ;  /* 0x0000ef327f007947 */ /* 0x000fea000b800000 */
[----:B------:R1:W2:Y:S02]  /*06a0*/  SHFL.IDX PT, R6, R4, R3, 0x1f ;  /* 0x00001f0304067589 */ /* 0x0002a400000e0000 */
.L_x_22:
[----:B------:R-:W-:Y:S05]  /*06b0*/  BSYNC B0 ;  /* 0x0000000000007941 */ /* 0x000fea0003800000 */
.L_x_21:
[----:B---3--:R-:W-:Y:S01]  /*06c0*/  IABS R0, R11 ;  /* 0x0000000b00007213 */ /* 0x008fe20000000000 */
[----:B-12---:R-:W-:-:S04]  /*06d0*/  IMAD R4, R6, c[0x0][0x538], R12 ;  /* 0x00014e0006047a24 */ /* 0x006fc800078e020c */
[----:B------:R-:W-:Y:S01]  /*06e0*/  IMAD.MOV.U32 R5, RZ, RZ, R0 ;  /* 0x000000ffff057224 */ /* 0x000fe200078e0000 */
[----:B----4-:R-:W-:Y:S01]  /*06f0*/  IABS R0, R10 ;  /* 0x0000000a00007213 */ /* 0x010fe20000000000 */
[----:B------:R1:W-:Y:S01]  /*0700*/  STL [R1+0x48], R4 ;  /* 0x0000480401007387 */ /* 0x0003e20000100800 */
[----:B------:R-:W-:Y:S01]  /*0710*/  IADD3 R12, -R4, UR4, RZ ;  /* 0x00000004040c7c10 */ /* 0x000fe2000fffe1ff */
[----:B------:R-:W2:Y:S02]  /*0720*/  I2F.RP R2, R5 ;  /* 0x0000000500027306 */ /* 0x000ea40000209400 */
[----:B------:R-:W-:Y:S01]  /*0730*/  IMAD.MOV.U32 R7, RZ, RZ, R0 ;  /* 0x000000ffff077224 */ /* 0x000fe200078e0000 */
[----:B------:R-:W-:Y:S02]  /*0740*/  IABS R6, R12 ;  /* 0x0000000c00067213 */ /* 0x000fe40000000000 */
[----:B------:R-:W-:-:S03]  /*0750*/  IABS R0, R11 ;  /* 0x0000000b00007213 */ /* 0x000fc60000000000 */
[----:B------:R-:W-:Y:S01]  /*0760*/  I2F.RP R8, R7 ;  /* 0x0000000700087306 */ /* 0x000fe20000209400 */
[----:B------:R-:W-:-:S07]  /*0770*/  IADD3 R0, RZ, -R0, RZ ;  /* 0x80000000ff007210 */ /* 0x000fce0007ffe0ff */
[----:B--2---:R-:W2:Y:S02]  /*0780*/  MUFU.RCP R2, R2 ;  /* 0x0000000200027308 */ /* 0x004ea40000001000 */
[----:B--2---:R-:W-:-:S06]  /*0790*/  IADD3 R2, R2, 0xffffffe, RZ ;  /* 0x0ffffffe02027810 */ /* 0x004fcc0007ffe0ff */
[----:B------:R-:W2:Y:S02]  /*07a0*/  F2I.FTZ.U32.TRUNC.NTZ R3, R2 ;  /* 0x0000000200037305 */ /* 0x000ea4000021f000 */
[----:B--2---:R-:W-:-:S04]  /*07b0*/  IMAD.MOV R2, RZ, RZ, -R3 ;  /* 0x000000ffff027224 */ /* 0x004fc800078e0a03 */
[----:B-1----:R-:W-:Y:S02]  /*07c0*/  IMAD R4, R2, R5, RZ ;  /* 0x0000000502047224 */ /* 0x002fe400078e02ff */
[----:B------:R-:W-:-:S04]  /*07d0*/  IMAD.MOV.U32 R2, RZ, RZ, RZ ;  /* 0x000000ffff027224 */ /* 0x000fc800078e00ff */
[----:B------:R-:W-:-:S04]  /*07e0*/  IMAD.HI.U32 R2, R3, R4, R2 ;  /* 0x0000000403027227 */ /* 0x000fc800078e0002 */
[----:B------:R-:W-:-:S04]  /*07f0*/  IMAD.MOV.U32 R3, RZ, RZ, R6 ;  /* 0x000000ffff037224 */ /* 0x000fc800078e0006 */
[----:B------:R-:W-:-:S04]  /*0800*/  IMAD.HI.U32 R2, R2, R3, RZ ;  /* 0x0000000302027227 */ /* 0x000fc800078e00ff */
[----:B------:R-:W-:Y:S02]  /*0810*/  IMAD R0, R2, R0, R3 ;  /* 0x0000000002007224 */ /* 0x000fe400078e0203 */
[----:B------:R-:W1:Y:S03]  /*0820*/  MUFU.RCP R3, R8 ;  /* 0x0000000800037308 */ /* 0x000e660000001000 */
[----:B------:R-:W-:Y:S02]  /*0830*/  ISETP.GT.U32.AND P1, PT, R5, R0, PT ;  /* 0x000000000500720c */ /* 0x000fe40003f24070 */
[----:B-1----:R-:W-:-:S11]  /*0840*/  IADD3 R3, R3, 0xffffffe, RZ ;  /* 0x0ffffffe03037810 */ /* 0x002fd60007ffe0ff */
[----:B------:R-:W-:Y:S01]  /*0850*/  @!P1 IMAD.IADD R0, R0, 0x1, -R5 ;  /* 0x0000000100009824 */ /* 0x000fe200078e0a05 */
[----:B------:R-:W-:Y:S02]  /*0860*/  @!P1 IADD3 R2, R2, 0x1, RZ ;  /* 0x0000000102029810 */ /* 0x000fe40007ffe0ff */
[----:B------:R-:W-:Y:S01]  /*0870*/  ISETP.NE.AND P1, PT, R11, RZ, PT ;  /* 0x000000ff0b00720c */ /* 0x000fe20003f25270 */
[----:B------:R-:W1:Y:S01]  /*0880*/  F2I.FTZ.U32.TRUNC.NTZ R3, R3 ;  /* 0x0000000300037305 */ /* 0x000e62000021f000 */
[----:B------:R-:W-:Y:S02]  /*0890*/  ISETP.GE.U32.AND P2, PT, R0, R5, PT ;  /* 0x000000050000720c */ /* 0x000fe40003f46070 */
[----:B------:R-:W-:-:S04]  /*08a0*/  LOP3.LUT R0, R12, R11, RZ, 0x3c, !PT ;  /* 0x0000000b0c007212 */ /* 0x000fc800078e3cff */
[----:B------:R-:W-:-:S07]  /*08b0*/  ISETP.GE.AND P0, PT, R0, RZ, PT ;  /* 0x000000ff0000720c */ /* 0x000fce0003f06270 */
[----:B------:R-:W-:Y:S02]  /*08c0*/  @P2 IADD3 R2, R2, 0x1, RZ ;  /* 0x0000000102022810 */ /* 0x000fe40007ffe0ff */
[----:B-1----:R-:W-:-:S03]  /*08d0*/  IADD3 R0, RZ, -R3, RZ ;  /* 0x80000003ff007210 */ /* 0x002fc60007ffe0ff */
[----:B------:R-:W-:Y:S02]  /*08e0*/  IMAD.MOV.U32 R4, RZ, RZ, R2 ;  /* 0x000000ffff047224 */ /* 0x000fe400078e0002 */
[----:B------:R-:W-:Y:S01]  /*08f0*/  IMAD.MOV.U32 R2, RZ, RZ, R0 ;  /* 0x000000ffff027224 */ /* 0x000fe200078e0000 */
[----:B------:R-:W-:Y:S01]  /*0900*/  IABS R0, R10 ;  /* 0x0000000a00007213 */ /* 0x000fe20000000000 */
[----:B------:R-:W-:Y:S01]  /*0910*/  @!P0 IMAD.MOV R4, RZ, RZ, -R4 ;  /* 0x000000ffff048224 */ /* 0x000fe200078e0a04 */
[----:B------:R-:W-:Y:S01]  /*0920*/  @!P1 LOP3.LUT R4, RZ, R11, RZ, 0x33, !PT ;  /* 0x0000000bff049212 */ /* 0x000fe200078e33ff */
[----:B------:R-:W-:Y:S01]  /*0930*/  IMAD R5, R2, R7, RZ ;  /* 0x0000000702057224 */ /* 0x000fe200078e02ff */
[----:B------:R-:W-:Y:S01]  /*0940*/  MOV R2, RZ ;  /* 0x000000ff00027202 */ /* 0x000fe20000000f00 */
[----:B------:R-:W-:Y:S01]  /*0950*/  IMAD.MOV R6, RZ, RZ, -R0 ;  /* 0x000000ffff067224 */ /* 0x000fe200078e0a00 */
[----:B------:R-:W-:-:S03]  /*0960*/  IABS R8, R4 ;  /* 0x0000000400087213 */ /* 0x000fc60000000000 */
[----:B------:R-:W-:-:S04]  /*0970*/  IMAD.HI.U32 R0, R3, R5, R2 ;  /* 0x0000000503007227 */ /* 0x000fc800078e0002 */
[----:B------:R-:W-:Y:S02]  /*0980*/  IMAD.MOV.U32 R2, RZ, RZ, R8 ;  /* 0x000000ffff027224 */ /* 0x000fe400078e0008 */
[----:B------:R-:W-:Y:S02]  /*0990*/  IMAD.MOV.U32 R3, RZ, RZ, R6 ;  /* 0x000000ffff037224 */ /* 0x000fe400078e0006 */
[----:B------:R-:W-:-:S04]  /*09a0*/  IMAD.HI.U32 R0, R0, R2, RZ ;  /* 0x0000000200007227 */ /* 0x000fc800078e00ff */
[----:B------:R-:W-:Y:S02]  /*09b0*/  IMAD R2, R0, R3, R2 ;  /* 0x0000000300027224 */ /* 0x000fe400078e0202 */
[----:B------:R-:W-:-:S03]  /*09c0*/  IMAD R3, R4, R11, RZ ;  /* 0x0000000b04037224 */ /* 0x000fc600078e02ff */
[----:B------:R-:W-:Y:S02]  /*09d0*/  ISETP.GT.U32.AND P1, PT, R7, R2, PT ;  /* 0x000000020700720c */ /* 0x000fe40003f24070 */
[----:B------:R-:W-:-:S11]  /*09e0*/  IADD3 R3, R12, -R3, RZ ;  /* 0x800000030c037210 */ /* 0x000fd60007ffe0ff */
[----:B------:R-:W-:Y:S01]  /*09f0*/  @!P1 IMAD.IADD R2, R2, 0x1, -R7 ;  /* 0x0000000102029824 */ /* 0x000fe200078e0a07 */
[----:B------:R-:W-:Y:S02]  /*0a00*/  @!P1 IADD3 R0, R0, 0x1, RZ ;  /* 0x0000000100009810 */ /* 0x000fe40007ffe0ff */
[----:B------:R-:W-:Y:S02]  /*0a10*/  ISETP.NE.AND P1, PT, R10, RZ, PT ;  /* 0x000000ff0a00720c */ /* 0x000fe40003f25270 */
[----:B------:R-:W-:Y:S02]  /*0a20*/  ISETP.GE.U32.AND P2, PT, R2, R7, PT ;  /* 0x000000070200720c */ /* 0x000fe40003f46070 */
[----:B------:R-:W-:-:S04]  /*0a30*/  LOP3.LUT R2, R4, R10, RZ, 0x3c, !PT ;  /* 0x0000000a04027212 */ /* 0x000fc800078e3cff */
[----:B------:R-:W-:-:S07]  /*0a40*/  ISETP.GE.AND P0, PT, R2, RZ, PT ;  /* 0x000000ff0200720c */ /* 0x000fce0003f06270 */
[----:B------:R-:W-:-:S06]  /*0a50*/  @P2 IADD3 R0, R0, 0x1, RZ ;  /* 0x0000000100002810 */ /* 0x000fcc0007ffe0ff */
[----:B------:R-:W-:Y:S02]  /*0a60*/  @!P0 IADD3 R0, -R0, RZ, RZ ;  /* 0x000000ff00008210 */ /* 0x000fe40007ffe1ff */
[----:B------:R-:W-:-:S05]  /*0a70*/  @!P1 LOP3.LUT R0, RZ, R10, RZ, 0x33, !PT ;  /* 0x0000000aff009212 */ /* 0x000fca00078e33ff */
[--C-:B------:R-:W-:Y:S02]  /*0a80*/  IMAD.MOV R2, RZ, RZ, -R0.reuse ;  /* 0x000000ffff027224 */ /* 0x100fe400078e0a00 */
[C---:B------:R-:W-:Y:S02]  /*0a90*/  IMAD R0, R10.reuse, 0x1000000, R0 ;  /* 0x010000000a007824 */ /* 0x040fe400078e0200 */
[----:B------:R-:W-:Y:S02]  /*0aa0*/  IMAD R2, R10, R2, R4 ;  /* 0x000000020a027224 */ /* 0x000fe400078e0204 */
[----:B------:R-:W-:Y:S02]  /*0ab0*/  IMAD.IADD R4, R13, 0x1, R9 ;  /* 0x000000010d047824 */ /* 0x000fe400078e0209 */
[----:B------:R-:W-:-:S03]  /*0ac0*/  IMAD R0, R2, 0x10000, R0 ;  /* 0x0001000002007824 */ /* 0x000fc600078e0200 */
[----:B------:R1:W-:Y:S04]  /*0ad0*/  STL [R1+0x54], R4 ;  /* 0x0000540401007387 */ /* 0x0003e80000100800 */
[----:B------:R1:W-:Y:S04]  /*0ae0*/  STL [R1+0x50], R0 ;  /* 0x0000500001007387 */ /* 0x0003e80000100800 */
[----:B------:R1:W-:Y:S01]  /*0af0*/  STL [R1+0x4c], R3 ;  /* 0x00004c0301007387 */ /* 0x0003e20000100800 */
[----:B------:R-:W-:Y:S05]  /*0b00*/  BRA `(.L_x_24) ;  /* 0x0000006000007947 */ /* 0x000fea0003800000 */
.L_x_15:
[----:B------:R-:W-:Y:S01]  /*0b10*/  MOV R0, UR4 ;  /* 0x0000000400007c02 */ /* 0x000fe20008000f00 */
[----:B------:R-:W-:Y:S04]  /*0b20*/  STL [R1+0x4c], RZ ;  /* 0x00004cff01007387 */ /* 0x000fe80000100800 */
[----:B------:R-:W-:Y:S04]  /*0b30*/  STL [R1+0x50], RZ ;  /* 0x000050ff01007387 */ /* 0x000fe80000100800 */
[----:B------:R1:W-:Y:S02]  /*0b40*/  STL [R1+0x48], R0 ;  /* 0x0000480001007387 */ /* 0x0003e40000100800 */
[----:B-1----:R-:W-:-:S05]  /*0b50*/  MOV R0, c[0x0][0x53c] ;  /* 0x00014f0000007a02 */ /* 0x002fca0000000f00 */
[----:B------:R1:W-:Y:S02]  /*0b60*/  STL [R1+0x54], R0 ;  /* 0x0000540001007387 */ /* 0x0003e40000100800 */
.L_x_24:
[----:B-1----:R-:W2:Y:S04]  /*0b70*/  LDL R4, [R1+0x48] ;  /* 0x0000480001047983 */ /* 0x002ea80000100800 */
[----:B------:R-:W2:Y:S04]  /*0b80*/  LDL R5, [R1+0x4c] ;  /* 0x00004c0001057983 */ /* 0x000ea80000100800 */
[----:B------:R-:W2:Y:S04]  /*0b90*/  LDL R6, [R1+0x50] ;  /* 0x0000500001067983 */ /* 0x000ea80000100800 */
[----:B------:R-:W2:Y:S01]  /*0ba0*/  LDL R7, [R1+0x54] ;  /* 0x0000540001077983 */ /* 0x000ea20000100800 */
[----:B------:R-:W-:Y:S01]  /*0bb0*/  ISETP.NE.AND P0, PT, R14, RZ, PT ;  /* 0x000000ff0e00720c */ /* 0x000fe20003f05270 */
[----:B------:R-:W-:-:S12]  /*0bc0*/  WARPSYNC 0xffffffff ;  /* 0xffffffff00007948 */ /* 0x000fd80003800000 */
[----:B--2---:R1:W-:Y:S04]  /*0bd0*/  @!P0 STS.128 [0x1a080], R4 ;  /* 0x01a08004ff008388 */ /* 0x0043e80000000c00 */
[----:B------:R-:W-:Y:S06]  /*0be0*/  BAR.ARV 0x5, 0x100 ;  /* 0x0144000000007b1d */ /* 0x000fec0000002000 */
.L_x_13:
[----:B------:R-:W2:Y:S02]  /*0bf0*/  LDL R0, [R1+0x54] ;  /* 0x0000540001007983 */ /* 0x000ea40000100800 */
[----:B--2---:R-:W-:-:S13]  /*0c00*/  ISETP.GE.AND P0, PT, R0, c[0x0][0x53c], PT ;  /* 0x00014f0000007a0c */ /* 0x004fda0003f06270 */
[----:B------:R-:W-:Y:S05]  /*0c10*/  @P0 EXIT ;  /* 0x000000000000094d */ /* 0x000fea0003800000 */
[----:B------:R-:W2:Y:S01]  /*0c20*/  S2R R15, SR_TID.X ;  /* 0x00000000000f7919 */ /* 0x000ea20000002100 */
[----:B------:R-:W-:Y:S02]  /*0c30*/  ULDC UR5, c[0x0][0x2ac] ;  /* 0x0000ab0000057ab9 */ /* 0x000fe40000000800 */
[----:B------:R-:W-:Y:S02]  /*0c40*/  ULDC UR4, c[0x0][0x1d0] ;  /* 0x0000740000047ab9 */ /* 0x000fe40000000800 */
[----:B------:R-:W-:Y:S01]  /*0c50*/  UIMAD UR5, UR5, UR4, URZ ;  /* 0x00000004050572a4 */ /* 0x000fe2000f8e023f */
[----:B-12---:R-:W-:-:S04]  /*0c60*/  SHF.R.S32.HI R7, RZ, 0x1f, R15 ;  /* 0x0000001fff077819 */ /* 0x006fc8000001140f */
[CC--:B------:R-:W-:Y:S02]  /*0c70*/  LEA.HI R2, R7.reuse, R15.reuse, RZ, 0x4 ;  /* 0x0000000f07027211 */ /* 0x0c0fe400078f20ff */
[----:B------:R-:W-:Y:S02]  /*0c80*/  LEA.HI R14, R7, R15, RZ, 0x2 ;  /* 0x0000000f070e7211 */ /* 0x000fe400078f10ff */
[----:B------:R-:W-:Y:S02]  /*0c90*/  SHF.R.S32.HI R3, RZ, 0x4, R2 ;  /* 0x00000004ff037819 */ /* 0x000fe40000011402 */
[--C-:B------:R-:W-:Y:S02]  /*0ca0*/  SHF.R.S32.HI R8, RZ, 0x2, R14.reuse ;  /* 0x00000002ff087819 */ /* 0x100fe4000001140e */
[----:B------:R-:W-:Y:S02]  /*0cb0*/  LEA.HI R0, R2, R3, RZ, 0x1 ;  /* 0x0000000302007211 */ /* 0x000fe400078f08ff */
[----:B------:R-:W-:-:S02]  /*0cc0*/  SHF.R.S32.HI R4, RZ, 0x1f, R14 ;  /* 0x0000001fff047819 */ /* 0x000fc4000001140e */
[----:B------:R-:W-:Y:S02]  /*0cd0*/  LOP3.LUT R0, R0, 0xfffffffe, RZ, 0xc0, !PT ;  /* 0xfffffffe00007812 */ /* 0x000fe400078ec0ff */
[CC--:B------:R-:W-:Y:S02]  /*0ce0*/  LEA.HI R10, R7.reuse, R15.reuse, RZ, 0x3 ;  /* 0x0000000f070a7211 */ /* 0x0c0fe400078f18ff */
[----:B------:R-:W-:Y:S01]  /*0cf0*/  LEA.HI R9, R7, R15, RZ, 0x5 ;  /* 0x0000000f07097211 */ /* 0x000fe200078f28ff */
[----:B------:R-:W-:Y:S01]  /*0d00*/  IMAD.IADD R12, R3, 0x1, -R0 ;  /* 0x00000001030c7824 */ /* 0x000fe200078e0a00 */
[----:B------:R-:W-:Y:S02]  /*0d10*/  LOP3.LUT R0, R2, 0xfffffff0, RZ, 0xc0, !PT ;  /* 0xfffffff002007812 */ /* 0x000fe400078ec0ff */
[----:B------:R-:W-:Y:S02]  /*0d20*/  LEA.HI R2, R4, R8, RZ, 0x3 ;  /* 0x0000000804027211 */ /* 0x000fe400078f18ff */
[----:B------:R-:W-:Y:S01]  /*0d30*/  SHF.R.S32.HI R5, RZ, 0x3, R10 ;  /* 0x00000003ff057819 */ /* 0x000fe2000001140a */
[----:B------:R-:W-:Y:S01]  /*0d40*/  IMAD.IADD R0, R15, 0x1, -R0 ;  /* 0x000000010f007824 */ /* 0x000fe200078e0a00 */
[----:B------:R-:W-:-:S02]  /*0d50*/  LOP3.LUT R4, R10, 0xfffffff8, RZ, 0xc0, !PT ;  /* 0xfffffff80a047812 */ /* 0x000fc400078ec0ff */
[----:B------:R-:W-:Y:S01]  /*0d60*/  LOP3.LUT R2, R2, 0xfffffff8, RZ, 0xc0, !PT ;  /* 0xfffffff802027812 */ /* 0x000fe200078ec0ff */
[----:B------:R-:W-:Y:S01]  /*0d70*/  IMAD.SHL.U32 R3, R5, 0x40, RZ ;  /* 0x0000004005037824 */ /* 0x000fe200078e00ff */
[----:B------:R-:W-:Y:S01]  /*0d80*/  SHF.R.S32.HI R244, RZ, 0x5, R9 ;  /* 0x00000005fff47819 */ /* 0x000fe20000011409 */
[----:B------:R-:W-:Y:S01]  /*0d90*/  IMAD.IADD R5, R15, 0x1, -R4 ;  /* 0x000000010f057824 */ /* 0x000fe200078e0a04 */
[----:B------:R-:W-:Y:S01]  /*0da0*/  SHF.R.S32.HI R4, RZ, 0x1f, R0 ;  /* 0x0000001fff047819 */ /* 0x000fe20000011400 */
[----:B------:R-:W-:Y:S01]  /*0db0*/  IMAD.IADD R8, R8, 0x1, -R2 ;  /* 0x0000000108087824 */ /* 0x000fe200078e0a02 */
[----:B------:R-:W-:Y:S01]  /*0dc0*/  LOP3.LUT R2, R3, 0x1c0, RZ, 0xc0, !PT ;  /* 0x000001c003027812 */ /* 0x000fe200078ec0ff */
[C---:B------:R-:W-:Y:S01]  /*0dd0*/  IMAD.SHL.U32 R249, R5.reuse, 0x8, RZ ;  /* 0x0000000805f97824 */ /* 0x040fe200078e00ff */
[----:B------:R-:W-:Y:S01]  /*0de0*/  LEA.HI R13, R4, R0, RZ, 0x3 ;  /* 0x00000000040d7211 */ /* 0x000fe200078f18ff */
[----:B------:R-:W-:Y:S01]  /*0df0*/  IMAD.SHL.U32 R5, R5, 0x40, RZ ;  /* 0x0000004005057824 */ /* 0x000fe200078e00ff */
[----:B------:R-:W-:-:S02]  /*0e00*/  SHF.R.U32.HI R6, RZ, 0x3, R2 ;  /* 0x00000003ff067819 */ /* 0x000fc40000011602 */
[----:B------:R-:W-:Y:S02]  /*0e10*/  LOP3.LUT R4, R13, 0xfffffff8, RZ, 0xc0, !PT ;  /* 0xfffffff80d047812 */ /* 0x000fe400078ec0ff */
[----:B------:R-:W-:Y:S02]  /*0e20*/  LOP3.LUT R3, R2, 0x38, R249, 0xf8, !PT ;  /* 0x0000003802037812 */ /* 0x000fe400078ef8f9 */
[----:B------:R-:W-:Y:S01]  /*0e30*/  LOP3.LUT R2, R5, 0x1c0, RZ, 0xc0, !PT ;  /* 0x000001c005027812 */ /* 0x000fe200078ec0ff */
[----:B------:R-:W-:Y:S01]  /*0e40*/  IMAD.IADD R0, R0, 0x1, -R4 ;  /* 0x0000000100007824 */ /* 0x000fe200078e0a04 */
[----:B------:R-:W-:Y:S02]  /*0e50*/  LOP3.LUT R4, R9, 0xffffffe0, RZ, 0xc0, !PT ;  /* 0xffffffe009047812 */ /* 0x000fe400078ec0ff */
[----:B------:R-:W-:Y:S02]  /*0e60*/  LOP3.LUT R11, R3, R6, RZ, 0x3c, !PT ;  /* 0x00000006030b7212 */ /* 0x000fe400078e3cff */
[----:B------:R-:W-:Y:S01]  /*0e70*/  LOP3.LUT R5, R2, 0x8, R10, 0xf8, !PT ;  /* 0x0000000802057812 */ /* 0x000fe200078ef80a */
[----:B------:R-:W-:Y:S01]  /*0e80*/  IMAD.IADD R17, R15, 0x1, -R4 ;  /* 0x000000010f117824 */ /* 0x000fe200078e0a04 */
[----:B------:R-:W-:-:S02]  /*0e90*/  SHF.R.U32.HI R3, RZ, 0x3, R2 ;  /* 0x00000003ff037819 */ /* 0x000fc40000011602 */
[----:B------:R-:W-:Y:S02]  /*0ea0*/  SHF.R.S32.HI R2, RZ, 0x1f, R9 ;  /* 0x0000001fff027819 */ /* 0x000fe40000011409 */
[----:B------:R-:W-:Y:S02]  /*0eb0*/  SHF.R.S32.HI R10, RZ, 0x1f, R17 ;  /* 0x0000001fff0a7819 */ /* 0x000fe40000011411 */
[----:B------:R-:W-:Y:S02]  /*0ec0*/  LEA.HI R2, R2, R244, RZ, 0x3 ;  /* 0x000000f402027211 */ /* 0x000fe400078f18ff */
[----:B------:R-:W-:Y:S01]  /*0ed0*/  LOP3.LUT R4, R14, 0xfffffffc, RZ, 0xc0, !PT ;  /* 0xfffffffc0e047812 */ /* 0x000fe200078ec0ff */
[----:B------:R-:W-:Y:S01]  /*0ee0*/  IMAD.MOV.U32 R14, RZ, RZ, 0x20 ;  /* 0x00000020ff0e7424 */ /* 0x000fe200078e00ff */
[----:B------:R-:W-:Y:S02]  /*0ef0*/  LOP3.LUT R9, R5, R3, RZ, 0x3c, !PT ;  /* 0x0000000305097212 */ /* 0x000fe400078e3cff */
[----:B------:R-:W-:Y:S01]  /*0f00*/  LOP3.LUT R3, R2, 0xffffff8, RZ, 0xc0, !PT ;  /* 0x0ffffff802037812 */ /* 0x000fe200078ec0ff */
[----:B------:R-:W-:Y:S01]  /*0f10*/  IMAD.IADD R2, R15, 0x1, -R4 ;  /* 0x000000010f027824 */ /* 0x000fe200078e0a04 */
[----:B------:R-:W-:-:S02]  /*0f20*/  LEA.HI R10, R10, R17, RZ, 0x2 ;  /* 0x000000110a0a7211 */ /* 0x000fc400078f10ff */
[----:B------:R-:W-:Y:S01]  /*0f30*/  LEA.HI R7, R7, R15, RZ, 0x6 ;  /* 0x0000000f07077211 */ /* 0x000fe200078f30ff */
[----:B------:R-:W-:Y:S01]  /*0f40*/  IMAD.IADD R5, R244, 0x1, -R3 ;  /* 0x00000001f4057824 */ /* 0x000fe200078e0a03 */
[----:B------:R-:W-:Y:S01]  /*0f50*/  SHF.R.S32.HI R4, RZ, 0x2, R10 ;  /* 0x00000002ff047819 */ /* 0x000fe2000001140a */
[----:B------:R-:W-:Y:S01]  /*0f60*/  IMAD.MOV.U32 R15, RZ, RZ, 0x10 ;  /* 0x00000010ff0f7424 */ /* 0x000fe200078e00ff */
[----:B------:R-:W-:Y:S01]  /*0f70*/  LOP3.LUT R6, R8, 0x1, RZ, 0xc0, !PT ;  /* 0x0000000108067812 */ /* 0x000fe200078ec0ff */
[----:B------:R-:W-:Y:S01]  /*0f80*/  IMAD.SHL.U32 R7, R7, 0x8, RZ ;  /* 0x0000000807077824 */ /* 0x000fe200078e00ff */
[----:B------:R-:W-:Y:S01]  /*0f90*/  LEA.HI R3, R2, R2, RZ, 0x1 ;  /* 0x0000000202037211 */ /* 0x000fe200078f08ff */
[----:B------:R-:W-:Y:S01]  /*0fa0*/  IMAD R16, R5, 0x10, R4 ;  /* 0x0000001005107824 */ /* 0x000fe200078e0204 */
[----:B------:R-:W-:Y:S01]  /*0fb0*/  ISETP.NE.U32.AND P0, PT, R6, 0x1, PT ;  /* 0x000000010600780c */ /* 0x000fe20003f05070 */
[----:B------:R-:W-:Y:S01]  /*0fc0*/  IMAD.SHL.U32 R4, R8, 0x40, RZ ;  /* 0x0000004008047824 */ /* 0x000fe200078e00ff */
[----:B------:R-:W-:Y:S01]  /*0fd0*/  LOP3.LUT R5, R3, 0x1ffffffe, RZ, 0xc0, !PT ;  /* 0x1ffffffe03057812 */ /* 0x000fe200078ec0ff */
[----:B------:R-:W-:Y:S01]  /*0fe0*/  IMAD.SHL.U32 R3, R0, 0x40, RZ ;  /* 0x0000004000037824 */ /* 0x000fe200078e00ff */
[----:B------:R-:W-:Y:S01]  /*0ff0*/  LOP3.LUT R11, R11, 0x7ffffe00, R7, 0xf8, !PT ;  /* 0x7ffffe000b0b7812 */ /* 0x000fe200078ef807 */
[----:B------:R-:W-:Y:S01]  /*1000*/  IMAD R7, R244, 0x200, R2 ;  /* 0x00000200f4077824 */ /* 0x000fe200078e0202 */
[----:B------:R-:W-:Y:S01]  /*1010*/  LOP3.LUT R4, R4, 0x1c0, RZ, 0xc0, !PT ;  /* 0x000001c004047812 */ /* 0x000fe200078ec0ff */
[----:B------:R1:W-:Y:S01]  /*1020*/  STL [R1+0x184], R16 ;  /* 0x0001841001007387 */ /* 0x0003e20000100800 */
[----:B------:R-:W-:Y:S01]  /*1030*/  R2P PR, R8, 0x6 ;  /* 0x0000000608007804 */ /* 0x000fe20000000000 */
[----:B------:R-:W-:Y:S01]  /*1040*/  IMAD.IADD R8, R2, 0x1, -R5 ;  /* 0x0000000102087824 */ /* 0x000fe200078e0a05 */
[----:B------:R-:W-:Y:S01]  /*1050*/  LEA.HI R2, R4, R4, RZ, 0x1d ;  /* 0x0000000404027211 */ /* 0x000fe200078fe8ff */
[----:B------:R-:W-:Y:S01]  /*1060*/  IMAD.SHL.U32 R6, R12, 0x8, RZ ;  /* 0x000000080c067824 */ /* 0x000fe200078e00ff */
[----:B------:R-:W-:Y:S01]  /*1070*/  LOP3.LUT R3, R3, 0x1c0, RZ, 0xc0, !PT ;  /* 0x000001c003037812 */ /* 0x000fe200078ec0ff */
[----:B------:R-:W-:Y:S01]  /*1080*/  IMAD R8, R8, 0x8, R16 ;  /* 0x0000000808087824 */ /* 0x000fe200078e0210 */
[----:B------:R-:W-:Y:S01]  /*1090*/  LOP3.LUT P4, RZ, R0, 0x2, RZ, 0xc0, !PT ;  /* 0x0000000200ff7812 */ /* 0x000fe2000788c0ff */
[----:B------:R-:W-:Y:S01]  /*10a0*/  IMAD.U32 R7, R7, 0x2, R2 ;  /* 0x0000000207077824 */ /* 0x000fe200078e0002 */
[----:B------:R-:W-:Y:S01]  /*10b0*/  LOP3.LUT R2, R10, 0x7ffffffc, RZ, 0xc0, !PT ;  /* 0x7ffffffc0a027812 */ /* 0x000fe200078ec0ff */
[----:B------:R-:W-:Y:S01]  /*10c0*/  IMAD.SHL.U32 R248, R11, 0x2, RZ ;  /* 0x000000020bf87824 */ /* 0x000fe200078e00ff */
[----:B------:R2:W-:Y:S01]  /*10d0*/  STL [R1+0x188], R8 ;  /* 0x0001880801007387 */ /* 0x0005e20000100800 */
[----:B------:R-:W-:-:S02]  /*10e0*/  LOP3.LUT R6, R3, 0x8, R6, 0xf8, !PT ;  /* 0x0000000803067812 */ /* 0x000fc400078ef806 */
[----:B------:R-:W-:Y:S01]  /*10f0*/  IMAD.IADD R2, R17, 0x1, -R2 ;  /* 0x0000000111027824 */ /* 0x000fe200078e0a02 */
[----:B------:R-:W-:Y:S02]  /*1100*/  SHF.R.U32.HI R3, RZ, 0x3, R3 ;  /* 0x00000003ff037819 */ /* 0x000fe40000011603 */
[----:B------:R-:W-:Y:S01]  /*1110*/  LOP3.LUT P3, RZ, R0, 0x4, RZ, 0xc0, !PT ;  /* 0x0000000400ff7812 */ /* 0x000fe2000786c0ff */
[----:B------:R-:W-:Y:S01]  /*1120*/  IMAD.SHL.U32 R41, R2, 0x2, RZ ;  /* 0x0000000202297824 */ /* 0x000fe200078e00ff */
[----:B------:R-:W-:Y:S01]  /*1130*/  LOP3.LUT R3, R6, R3, RZ, 0x3c, !PT ;  /* 0x0000000306037212 */ /* 0x000fe200078e3cff */
[----:B------:R-:W-:Y:S01]  /*1140*/  IMAD.SHL.U32 R6, R13, 0x40, RZ ;  /* 0x000000400d067824 */ /* 0x000fe200078e00ff */
[----:B------:R-:W-:Y:S01]  /*1150*/  SEL R5, R15, 0xfffffff0, !P4 ;  /* 0xfffffff00f057807 */ /* 0x000fe20006000000 */
[----:B------:R-:W-:Y:S01]  /*1160*/  IMAD R0, R12, 0x200, R9 ;  /* 0x000002000c007824 */ /* 0x000fe200078e0209 */
[C---:B------:R-:W-:Y:S01]  /*1170*/  IADD3 R40, R41.reuse, 0x8, RZ ;  /* 0x0000000829287810 */ /* 0x040fe20007ffe0ff */
[----:B------:R-:W-:Y:S01]  /*1180*/  STL [R1+0x84], R41 ;  /* 0x0000842901007387 */ /* 0x000fe20000100800 */
[C---:B------:R-:W-:Y:S01]  /*1190*/  IADD3 R39, R41.reuse, 0x10, RZ ;  /* 0x0000001029277810 */ /* 0x040fe20007ffe0ff */
[----:B------:R-:W-:Y:S01]  /*11a0*/  IMAD.MOV.U32 R9, RZ, RZ, 0x40 ;  /* 0x00000040ff097424 */ /* 0x000fe200078e00ff */
[C---:B------:R-:W-:Y:S01]  /*11b0*/  IADD3 R38, R41.reuse, 0x18, RZ ;  /* 0x0000001829267810 */ /* 0x040fe20007ffe0ff */
[----:B------:R-:W-:Y:S01]  /*11c0*/  STL [R1+0x100], R40 ;  /* 0x0001002801007387 */ /* 0x000fe20000100800 */
[----:B------:R-:W-:-:S02]  /*11d0*/  IADD3 R37, R41, 0x20, RZ ;  /* 0x0000002029257810 */ /* 0x000fc40007ffe0ff */
[C---:B------:R-:W-:Y:S01]  /*11e0*/  IADD3 R36, R41.reuse, 0x28, RZ ;  /* 0x0000002829247810 */ /* 0x040fe20007ffe0ff */
[----:B------:R-:W-:Y:S01]  /*11f0*/  STL [R1+0xfc], R39 ;  /* 0x0000fc2701007387 */ /* 0x000fe20000100800 */
[C---:B------:R-:W-:Y:S02]  /*1200*/  IADD3 R35, R41.reuse, 0x30, RZ ;  /* 0x0000003029237810 */ /* 0x040fe40007ffe0ff */
[C---:B------:R-:W-:Y:S01]  /*1210*/  IADD3 R34, R41.reuse, 0x38, RZ ;  /* 0x0000003829227810 */ /* 0x040fe20007ffe0ff */
[----:B------:R-:W-:Y:S01]  /*1220*/  STL [R1+0xf8], R38 ;  /* 0x0000f82601007387 */ /* 0x000fe20000100800 */
[C---:B------:R-:W-:Y:S02]  /*1230*/  IADD3 R33, R41.reuse, 0x40, RZ ;  /* 0x0000004029217810 */ /* 0x040fe40007ffe0ff */
[C---:B------:R-:W-:Y:S01]  /*1240*/  IADD3 R32, R41.reuse, 0x48, RZ ;  /* 0x0000004829207810 */ /* 0x040fe20007ffe0ff */
[----:B------:R3:W-:Y:S01]  /*1250*/  STL [R1+0xf4], R37 ;  /* 0x0000f42501007387 */ /* 0x0007e20000100800 */
[----:B------:R-:W-:-:S02]  /*1260*/  IADD3 R31, R41, 0x50, RZ ;  /* 0x00000050291f7810 */ /* 0x000fc40007ffe0ff */
[C---:B------:R-:W-:Y:S01]  /*1270*/  IADD3 R30, R41.reuse, 0x58, RZ ;  /* 0x00000058291e7810 */ /* 0x040fe20007ffe0ff */
[----:B------:R-:W-:Y:S01]  /*1280*/  STL [R1+0xf0], R36 ;  /* 0x0000f02401007387 */ /* 0x000fe20000100800 */
[C---:B------:R-:W-:Y:S02]  /*1290*/  IADD3 R29, R41.reuse, 0x60, RZ ;  /* 0x00000060291d7810 */ /* 0x040fe40007ffe0ff */
[C---:B------:R-:W-:Y:S01]  /*12a0*/  IADD3 R28, R41.reuse, 0x68, RZ ;  /* 0x00000068291c7810 */ /* 0x040fe20007ffe0ff */
[----:B------:R-:W-:Y:S01]  /*12b0*/  STL [R1+0xec], R35 ;  /* 0x0000ec2301007387 */ /* 0x000fe20000100800 */
[----:B------:R-:W-:Y:S02]  /*12c0*/  SEL R4, R14, 0xffffffe0, !P3 ;  /* 0xffffffe00e047807 */ /* 0x000fe40005800000 */
[C---:B------:R-:W-:Y:S01]  /*12d0*/  IADD3 R27, R41.reuse, 0x70, RZ ;  /* 0x00000070291b7810 */ /* 0x040fe20007ffe0ff */
[----:B------:R4:W-:Y:S01]  /*12e0*/  STL [R1+0xe8], R34 ;  /* 0x0000e82201007387 */ /* 0x0009e20000100800 */
[----:B------:R-:W-:Y:S01]  /*12f0*/  IADD3 R26, R41, 0x78, RZ ;  /* 0x00000078291a7810 */ /* 0x000fe20007ffe0ff */
[----:B------:R-:W-:Y:S01]  /*1300*/  IMAD.IADD R4, R5, 0x1, R4 ;  /* 0x0000000105047824 */ /* 0x000fe200078e0204 */
[----:B------:R-:W-:Y:S01]  /*1310*/  IADD3 R20, R249, 0x40, RZ ;  /* 0x00000040f9147810 */ /* 0x000fe20007ffe0ff */
[----:B------:R-:W-:Y:S01]  /*1320*/  STL [R1+0xe4], R33 ;  /* 0x0000e42101007387 */ /* 0x000fe20000100800 */
[----:B------:R-:W-:-:S02]  /*1330*/  IADD3 R25, R41, 0x80, RZ ;  /* 0x0000008029197810 */ /* 0x000fc40007ffe0ff */
[----:B------:R-:W-:Y:S01]  /*1340*/  IADD3 R19, R249, 0x80, RZ ;  /* 0x00000080f9137810 */ /* 0x000fe20007ffe0ff */
[----:B------:R-:W-:Y:S01]  /*1350*/  STL [R1+0xe0], R32 ;  /* 0x0000e02001007387 */ /* 0x000fe20000100800 */
[----:B------:R-:W-:Y:S02]  /*1360*/  IADD3 R24, R41, 0x88, RZ ;  /* 0x0000008829187810 */ /* 0x000fe40007ffe0ff */
[----:B------:R-:W-:Y:S01]  /*1370*/  IADD3 R18, R249, 0xc0, RZ ;  /* 0x000000c0f9127810 */ /* 0x000fe20007ffe0ff */
[----:B------:R5:W-:Y:S01]  /*1380*/  STL [R1+0xdc], R31 ;  /* 0x0000dc1f01007387 */ /* 0x000be20000100800 */
[----:B------:R-:W-:Y:S02]  /*1390*/  IADD3 R23, R41, 0x90, RZ ;  /* 0x0000009029177810 */ /* 0x000fe40007ffe0ff */
[----:B------:R-:W-:Y:S01]  /*13a0*/  LOP3.LUT R3, R3, 0x7ffffe00, R6, 0xf8, !PT ;  /* 0x7ffffe0003037812 */ /* 0x000fe200078ef806 */
[----:B------:R-:W-:Y:S01]  /*13b0*/  STL [R1+0xd8], R30 ;  /* 0x0000d81e01007387 */ /* 0x000fe20000100800 */
[----:B------:R-:W-:-:S02]  /*13c0*/  IADD3 R22, R41, 0x98, RZ ;  /* 0x0000009829167810 */ /* 0x000fc40007ffe0ff */
[----:B------:R-:W-:Y:S01]  /*13d0*/  SHF.R.S32.HI R5, RZ, 0x1f, R249 ;  /* 0x0000001fff057819 */ /* 0x000fe200000114f9 */
[----:B------:R-:W-:Y:S01]  /*13e0*/  STL [R1+0xd4], R29 ;  /* 0x0000d41d01007387 */ /* 0x000fe20000100800 */
[----:B------:R-:W-:Y:S02]  /*13f0*/  SHF.R.S32.HI R6, RZ, 0x1f, R20 ;  /* 0x0000001fff067819 */ /* 0x000fe40000011414 */
[C---:B------:R-:W-:Y:S01]  /*1400*/  IADD3 R21, R41.reuse, 0xa0, RZ ;  /* 0x000000a029157810 */ /* 0x040fe20007ffe0ff */
[----:B------:R2:W-:Y:S01]  /*1410*/  STL [R1+0xd0], R28 ;  /* 0x0000d01c01007387 */ /* 0x0005e20000100800 */
[----:B------:R-:W-:Y:S02]  /*1420*/  SHF.R.S32.HI R5, RZ, 0x1f, R19 ;  /* 0x0000001fff057819 */ /* 0x000fe40000011413 */
[----:B------:R-:W-:Y:S01]  /*1430*/  IADD3 R20, R41, 0xa8, RZ ;  /* 0x000000a829147810 */ /* 0x000fe20007ffe0ff */
[----:B------:R-:W-:Y:S01]  /*1440*/  STL [R1+0xcc], R27 ;  /* 0x0000cc1b01007387 */ /* 0x000fe20000100800 */
[----:B------:R-:W-:-:S02]  /*1450*/  SHF.R.S32.HI R6, RZ, 0x1f, R18 ;  /* 0x0000001fff067819 */ /* 0x000fc40000011412 */
[C---:B------:R-:W-:Y:S01]  /*1460*/  IADD3 R19, R41.reuse, 0xb0, RZ ;  /* 0x000000b029137810 */ /* 0x040fe20007ffe0ff */
[----:B------:R-:W-:Y:S01]  /*1470*/  STL [R1+0xc8], R26 ;  /* 0x0000c81a01007387 */ /* 0x000fe20000100800 */
[C---:B------:R-:W-:Y:S02]  /*1480*/  IADD3 R18, R41.reuse, 0xb8, RZ ;  /* 0x000000b829127810 */ /* 0x040fe40007ffe0ff */
[C---:B------:R-:W-:Y:S01]  /*1490*/  IADD3 R17, R41.reuse, 0xc0, RZ ;  /* 0x000000c029117810 */ /* 0x040fe20007ffe0ff */
[----:B------:R2:W-:Y:S01]  /*14a0*/  STL [R1+0xc4], R25 ;  /* 0x0000c41901007387 */ /* 0x0005e20000100800 */
[C---:B-1----:R-:W-:Y:S02]  /*14b0*/  IADD3 R16, R41.reuse, 0xc8, RZ ;  /* 0x000000c829107810 */ /* 0x042fe40007ffe0ff */
[C---:B------:R-:W-:Y:S01]  /*14c0*/  IADD3 R15, R41.reuse, 0xd0, RZ ;  /* 0x000000d0290f7810 */ /* 0x040fe20007ffe0ff */
[----:B------:R-:W-:Y:S01]  /*14d0*/  STL [R1+0xc0], R24 ;  /* 0x0000c01801007387 */ /* 0x000fe20000100800 */
[----:B------:R-:W-:-:S02]  /*14e0*/  IADD3 R13, R41, 0xd8, RZ ;  /* 0x000000d8290d7810 */ /* 0x000fc40007ffe0ff */
[----:B------:R-:W-:Y:S01]  /*14f0*/  LEA R236, R0, 0x14080, 0x1 ;  /* 0x0001408000ec7811 */ /* 0x000fe200078e08ff */
[----:B------:R-:W-:Y:S01]  /*1500*/  STL [R1+0xbc], R23 ;  /* 0x0000bc1701007387 */ /* 0x000fe20000100800 */
[----:B------:R-:W-:Y:S02]  /*1510*/  IADD3 R12, R41, 0xe0, RZ ;  /* 0x000000e0290c7810 */ /* 0x000fe40007ffe0ff */
[C---:B------:R-:W-:Y:S01]  /*1520*/  SEL R6, R9.reuse, 0xffffffc0, !P2 ;  /* 0xffffffc009067807 */ /* 0x040fe20005000000 */
[----:B------:R1:W-:Y:S01]  /*1530*/  STL [R1+0xb8], R22 ;  /* 0x0000b81601007387 */ /* 0x0003e20000100800 */
[----:B------:R-:W-:Y:S02]  /*1540*/  SEL R0, R9, 0xffffffc0, !P3 ;  /* 0xffffffc009007807 */ /* 0x000fe40005800000 */
[C---:B------:R-:W-:Y:S01]  /*1550*/  IADD3 R11, R41.reuse, 0xe8, RZ ;  /* 0x000000e8290b7810 */ /* 0x040fe20007ffe0ff */
[----:B------:R-:W-:Y:S01]  /*1560*/  STL [R1+0xb4], R21 ;  /* 0x0000b41501007387 */ /* 0x000fe20000100800 */
[----:B------:R-:W-:-:S02]  /*1570*/  IADD3 R10, R41, 0xf0, RZ ;  /* 0x000000f0290a7810 */ /* 0x000fc40007ffe0ff */
[----:B------:R-:W-:Y:S01]  /*1580*/  LEA R9, R7, 0x80, 0x1 ;  /* 0x0000008007097811 */ /* 0x000fe200078e08ff */
[----:B------:R-:W-:Y:S01]  /*1590*/  STL [R1+0xb0], R20 ;  /* 0x0000b01401007387 */ /* 0x000fe20000100800 */
[----:B------:R-:W-:Y:S02]  /*15a0*/  SHF.R.S32.HI R7, RZ, 0x1f, R40 ;  /* 0x0000001fff077819 */ /* 0x000fe40000011428 */
[C---:B------:R-:W-:Y:S01]  /*15b0*/  SEL R5, R14.reuse, 0xffffffe0, !P1 ;  /* 0xffffffe00e057807 */ /* 0x040fe20004800000 */
[----:B------:R1:W-:Y:S01]  /*15c0*/  STL [R1+0xac], R19 ;  /* 0x0000ac1301007387 */ /* 0x0003e20000100800 */
[----:B------:R-:W-:Y:S02]  /*15d0*/  SEL R2, R14, 0xffffffe0, !P4 ;  /* 0xffffffe00e027807 */ /* 0x000fe40006000000 */
[----:B--2---:R-:W-:Y:S01]  /*15e0*/  IADD3 R8, R41, 0xf8, RZ ;  /* 0x000000f829087810 */ /* 0x004fe20007ffe0ff */
[----:B------:R-:W-:Y:S01]  /*15f0*/  STL [R1+0xa8], R18 ;  /* 0x0000a81201007387 */ /* 0x000fe20000100800 */
[----:B------:R-:W-:-:S02]  /*1600*/  SHF.R.S32.HI R14, RZ, 0x1f, R39 ;  /* 0x0000001fff0e7819 */ /* 0x000fc40000011427 */
[----:B---3--:R-:W-:Y:S01]  /*1610*/  SHF.R.S32.HI R37, RZ, 0x1f, R37 ;  /* 0x0000001fff257819 */ /* 0x008fe20000011425 */
[----:B------:R-:W-:Y:S01]  /*1620*/  STL [R1+0xa4], R17 ;  /* 0x0000a41101007387 */ /* 0x000fe20000100800 */
[----:B----4-:R-:W-:Y:S02]  /*1630*/  SHF.R.S32.HI R34, RZ, 0x1f, R34 ;  /* 0x0000001fff227819 */ /* 0x010fe40000011422 */
[----:B-----5:R-:W-:Y:S01]  /*1640*/  SHF.R.S32.HI R31, RZ, 0x1f, R31 ;  /* 0x0000001fff1f7819 */ /* 0x020fe2000001141f */
[----:B------:R2:W-:Y:S01]  /*1650*/  STL [R1+0xa0], R16 ;  /* 0x0000a01001007387 */ /* 0x0005e20000100800 */
[----:B------:R-:W-:Y:S02]  /*1660*/  SHF.R.S32.HI R28, RZ, 0x1f, R28 ;  /* 0x0000001fff1c7819 */ /* 0x000fe4000001141c */
[----:B------:R-:W-:Y:S01]  /*1670*/  SHF.R.S32.HI R25, RZ, 0x1f, R25 ;  /* 0x0000001fff197819 */ /* 0x000fe20000011419 */
[----:B------:R-:W-:Y:S01]  /*1680*/  STL [R1+0x9c], R15 ;  /* 0x00009c0f01007387 */ /* 0x000fe20000100800 */
[----:B-1----:R-:W-:-:S02]  /*1690*/  SHF.R.S32.HI R22, RZ, 0x1f, R22 ;  /* 0x0000001fff167819 */ /* 0x002fc40000011416 */
[----:B------:R-:W-:Y:S01]  /*16a0*/  LEA R238, R3, 0x4080, 0x1 ;  /* 0x0000408003ee7811 */ /* 0x000fe200078e08ff */
[----:B------:R-:W-:Y:S03]  /*16b0*/  STL [R1+0x98], R13 ;  /* 0x0000980d01007387 */ /* 0x000fe60000100800 */
[----:B------:R-:W-:Y:S01]  /*16c0*/  IADD3 R241, R0, R238, R2 ;  /* 0x000000ee00f17210 */ /* 0x000fe20007ffe002 */
[----:B------:R-:W-:Y:S01]  /*16d0*/  STL [R1+0x94], R12 ;  /* 0x0000940c01007387 */ /* 0x000fe20000100800 */
[----:B------:R-:W-:Y:S01]  /*16e0*/  SHF.R.S32.HI R19, RZ, 0x1f, R19 ;  /* 0x0000001fff137819 */ /* 0x000fe20000011413 */
[----:B------:R-:W-:Y:S02]  /*16f0*/  IMAD R244, R244, 0x800, R238 ;  /* 0x00000800f4f47824 */ /* 0x000fe400078e02ee */
[----:B------:R-:W-:Y:S01]  /*1700*/  STL [R1+0x90], R11 ;  /* 0x0000900b01007387 */ /* 0x000fe20000100800 */
[----:B------:R-:W-:-:S02]  /*1710*/  IMAD.IADD R240, R238, 0x1, R2 ;  /* 0x00000001eef07824 */ /* 0x000fc400078e0202 */
[----:B------:R-:W-:Y:S01]  /*1720*/  IMAD.IADD R245, R2, 0x1, R244 ;  /* 0x0000000102f57824 */ /* 0x000fe200078e02f4 */
[----:B------:R-:W-:Y:S01]  /*1730*/  STL [R1+0x8c], R10 ;  /* 0x00008c0a01007387 */ /* 0x000fe20000100800 */
[----:B------:R-:W-:Y:S02]  /*1740*/  IMAD R243, R4, 0x2, R238 ;  /* 0x0000000204f37824 */ /* 0x000fe400078e02ee */
[----:B------:R-:W-:Y:S01]  /*1750*/  IMAD.IADD R239, R238, 0x1, R0 ;  /* 0x00000001eeef7824 */ /* 0x000fe200078e0200 */
[----:B------:R1:W-:Y:S01]  /*1760*/  STL [R1+0x17c], R7 ;  /* 0x00017c0701007387 */ /* 0x0003e20000100800 */
[----:B--2---:R-:W-:Y:S01]  /*1770*/  SHF.R.S32.HI R16, RZ, 0x1f, R16 ;  /* 0x0000001fff107819 */ /* 0x004fe20000011410 */
[C---:B------:R-:W-:Y:S02]  /*1780*/  IMAD.IADD R247, R0.reuse, 0x1, R244 ;  /* 0x0000000100f77824 */ /* 0x040fe400078e02f4 */
[----:B------:R-:W-:Y:S01]  /*1790*/  STL [R1+0x88], R8 ;  /* 0x0000880801007387 */ /* 0x000fe20000100800 */
[----:B------:R-:W-:-:S03]  /*17a0*/  IMAD.IADD R246, R0, 0x1, R245 ;  /* 0x0000000100f67824 */ /* 0x000fc600078e02f5 */
[----:B------:R2:W-:Y:S04]  /*17b0*/  STL [R1+0x178], R14 ;  /* 0x0001780e01007387 */ /* 0x0005e80000100800 */
[----:B------:R-:W-:Y:S01]  /*17c0*/  STL [R1+0x5c], R9 ;  /* 0x00005c0901007387 */ /* 0x000fe20000100800 */
[----:B-1----:R-:W-:-:S05]  /*17d0*/  SHF.R.S32.HI R7, RZ, 0x1f, R38 ;  /* 0x0000001fff077819 */ /* 0x002fca0000011426 */
[----:B------:R1:W-:Y:S01]  /*17e0*/  STL [R1+0x174], R7 ;  /* 0x0001740701007387 */ /* 0x0003e20000100800 */
[----:B--2---:R-:W-:-:S03]  /*17f0*/  SHF.R.S32.HI R14, RZ, 0x1f, R36 ;  /* 0x0000001fff0e7819 */ /* 0x004fc60000011424 */
[----:B------:R-:W-:Y:S04]  /*1800*/  STL [R1+0x170], R37 ;  /* 0x0001702501007387 */ /* 0x000fe80000100800 */
[----:B------:R2:W-:Y:S01]  /*1810*/  STL [R1+0x16c], R14 ;  /* 0x00016c0e01007387 */ /* 0x0005e20000100800 */
        /* <DEDUP_REMOVED lines=34> */
[----:B------:R-:W-:Y:S01]  /*1a40*/  STL [R1+0x118], R14 ;  /* 0x0001180e01007387 */ /* 0x000fe20000100800 */
[----:B-1----:R-:W-:Y:S02]  /*1a50*/  SHF.R.S32.HI R7, RZ, 0x1f, R13 ;  /* 0x0000001fff077819 */ /* 0x002fe4000001140d */
[----:B------:R-:W-:Y:S02]  /*1a60*/  SHF.R.S32.HI R13, RZ, 0x1f, R12 ;  /* 0x0000001fff0d7819 */ /* 0x000fe4000001140c */
[----:B------:R-:W-:Y:S01]  /*1a70*/  SHF.R.S32.HI R12, RZ, 0x1f, R11 ;  /* 0x0000001fff0c7819 */ /* 0x000fe2000001140b */
[----:B------:R1:W-:Y:S01]  /*1a80*/  STL [R1+0x114], R7 ;  /* 0x0001140701007387 */ /* 0x0003e20000100800 */
[----:B------:R-:W-:-:S02]  /*1a90*/  SHF.R.S32.HI R11, RZ, 0x1f, R10 ;  /* 0x0000001fff0b7819 */ /* 0x000fc4000001140a */
[----:B------:R-:W-:Y:S01]  /*1aa0*/  SHF.R.S32.HI R10, RZ, 0x1f, R8 ;  /* 0x0000001fff0a7819 */ /* 0x000fe20000011408 */
[C---:B------:R-:W-:Y:S01]  /*1ab0*/  IMAD.IADD R8, R9.reuse, 0x1, R5 ;  /* 0x0000000109087824 */ /* 0x040fe200078e0205 */
[----:B------:R-:W-:Y:S04]  /*1ac0*/  STL [R1+0x110], R13 ;  /* 0x0001100d01007387 */ /* 0x000fe80000100800 */
[----:B------:R-:W-:Y:S04]  /*1ad0*/  STL [R1+0x10c], R12 ;  /* 0x00010c0c01007387 */ /* 0x000fe80000100800 */
[----:B------:R-:W-:Y:S04]  /*1ae0*/  STL [R1+0x108], R11 ;  /* 0x0001080b01007387 */ /* 0x000fe80000100800 */
[----:B------:R-:W-:Y:S04]  /*1af0*/  STL [R1+0x104], R10 ;  /* 0x0001040a01007387 */ /* 0x000fe80000100800 */
[----:B------:R2:W-:Y:S01]  /*1b00*/  STL [R1+0x68], R8 ;  /* 0x0000680801007387 */ /* 0x0005e20000100800 */
[----:B-1----:R-:W-:-:S02]  /*1b10*/  IADD3 R7, R9, -0x10, RZ ;  /* 0xfffffff009077810 */ /* 0x002fc40007ffe0ff */
[C---:B------:R-:W-:Y:S01]  /*1b20*/  @P0 IADD3 R7, R9.reuse, 0x10, RZ ;  /* 0x0000001009070810 */ /* 0x040fe20007ffe0ff */
[----:B------:R-:W-:-:S04]  /*1b30*/  IMAD.IADD R9, R9, 0x1, R6 ;  /* 0x0000000109097824 */ /* 0x000fc800078e0206 */
[--C-:B------:R-:W-:Y:S01]  /*1b40*/  IMAD.IADD R3, R5, 0x1, R7.reuse ;  /* 0x0000000105037824 */ /* 0x100fe200078e0207 */
[----:B------:R1:W-:Y:S01]  /*1b50*/  STL [R1+0x78], R9 ;  /* 0x0000780901007387 */ /* 0x0003e20000100800 */
[----:B------:R-:W-:Y:S02]  /*1b60*/  IMAD.IADD R5, R6, 0x1, R7 ;  /* 0x0000000106057824 */ /* 0x000fe400078e0207 */
[--C-:B------:R-:W-:Y:S01]  /*1b70*/  IMAD.IADD R2, R3, 0x1, R6.reuse ;  /* 0x0000000103027824 */ /* 0x100fe200078e0206 */
[----:B------:R1:W-:Y:S01]  /*1b80*/  STL [R1+0x60], R7 ;  /* 0x0000600701007387 */ /* 0x0003e20000100800 */
[----:B--2---:R-:W-:-:S05]  /*1b90*/  IMAD.IADD R8, R8, 0x1, R6 ;  /* 0x0000000108087824 */ /* 0x004fca00078e0206 */
[----:B------:R1:W-:Y:S04]  /*1ba0*/  STL [R1+0x74], R8 ;  /* 0x0000740801007387 */ /* 0x0003e80000100800 */
[----:B------:R1:W-:Y:S04]  /*1bb0*/  STL [R1+0x70], R5 ;  /* 0x0000700501007387 */ /* 0x0003e80000100800 */
[----:B------:R1:W-:Y:S04]  /*1bc0*/  STL [R1+0x64], R3 ;  /* 0x0000640301007387 */ /* 0x0003e80000100800 */
[----:B------:R1:W-:Y:S02]  /*1bd0*/  STL [R1+0x6c], R2 ;  /* 0x00006c0201007387 */ /* 0x0003e40000100800 */
.L_x_114:
[----:B------:R-:W2:Y:S01]  /*1be0*/  LDL R0, [R1+0x54] ;  /* 0x0000540001007983 */ /* 0x000ea20000100800 */
[----:B-1----:R-:W-:Y:S01]  /*1bf0*/  IMAD.MOV.U32 R8, RZ, RZ, 0x4 ;  /* 0x00000004ff087424 */ /* 0x002fe200078e00ff */
[----:B------:R-:W-:-:S04]  /*1c00*/  ISETP.NE.U32.AND P4, PT, RZ, c[0x0][0x370], PT ;  /* 0x0000dc00ff007a0c */ /* 0x000fc80003f85070 */
[----:B------:R-:W-:Y:S01]  /*1c10*/  ISETP.NE.AND.EX P4, PT, RZ, c[0x0][0x374], PT, P4 ;  /* 0x0000dd00ff007a0c */ /* 0x000fe20003f85340 */
[----:B--2---:R-:W-:-:S05]  /*1c20*/  IMAD.WIDE R2, R0, R8, c[0x0][0x588] ;  /* 0x0001620000027625 */ /* 0x004fca00078e0208 */
[----:B------:R-:W2:Y:S01]  /*1c30*/  LDG.E R13, [R2.64] ;  /* 0x00000006020d7981 */ /* 0x000ea2000c1e1900 */
[----:B------:R-:W-:Y:S01]  /*1c40*/  IMAD.MOV.U32 R16, RZ, RZ, RZ ;  /* 0x000000ffff107224 */ /* 0x000fe200078e00ff */
[----:B------:R-:W-:Y:S01]  /*1c50*/  ISETP.NE.U32.AND P2, PT, RZ, c[0x0][0x360], PT ;  /* 0x0000d800ff007a0c */ /* 0x000fe20003f45070 */
[----:B------:R-:W-:Y:S01]  /*1c60*/  IMAD.MOV.U32 R11, RZ, RZ, RZ ;  /* 0x000000ffff0b7224 */ /* 0x000fe200078e00ff */
[----:B------:R-:W-:Y:S02]  /*1c70*/  ISETP.NE.U32.AND P3, PT, RZ, c[0x0][0x348], PT ;  /* 0x0000d200ff007a0c */ /* 0x000fe40003f65070 */
[----:B------:R-:W-:Y:S02]  /*1c80*/  ISETP.NE.AND.EX P2, PT, RZ, c[0x0][0x364], PT, P2 ;  /* 0x0000d900ff007a0c */ /* 0x000fe40003f45320 */
[----:B------:R-:W-:Y:S02]  /*1c90*/  ISETP.NE.AND.EX P3, PT, RZ, c[0x0][0x34c], PT, P3 ;  /* 0x0000d300ff007a0c */ /* 0x000fe40003f65330 */
[----:B--2---:R-:W-:Y:S01]  /*1ca0*/  SHF.R.S32.HI R14, RZ, 0x1f, R13 ;  /* 0x0000001fff0e7819 */ /* 0x004fe2000001140d */
[C---:B------:R-:W-:Y:S01]  /*1cb0*/  IMAD.SHL.U32 R23, R13.reuse, 0x4, RZ ;  /* 0x000000040d177824 */ /* 0x040fe200078e00ff */
[C---:B------:R-:W-:Y:S01]  /*1cc0*/  @P4 LEA R6, P1, R13.reuse, c[0x0][0x370], 0x2 ;  /* 0x0000dc000d064a11 */ /* 0x040fe200078210ff */
[----:B------:R1:W-:Y:S01]  /*1cd0*/  STL [R1+0x3c], R13 ;  /* 0x00003c0d01007387 */ /* 0x0003e20000100800 */
[----:B------:R-:W-:-:S02]  /*1ce0*/  SHF.L.U64.HI R17, R13, 0x2, R14 ;  /* 0x000000020d117819 */ /* 0x000fc4000001020e */
[----:B------:R-:W-:Y:S01]  /*1cf0*/  @P4 LEA.HI.X R7, R13, c[0x0][0x374], R14, 0x2, P1 ;  /* 0x0000dd000d074a11 */ /* 0x000fe200008f140e */
[----:B------:R1:W-:Y:S02]  /*1d00*/  STL [R1+0x7c], R14 ;  /* 0x00007c0e01007387 */ /* 0x0003e40000100800 */
[C---:B------:R-:W-:Y:S02]  /*1d10*/  @P2 IADD3 R4, P0, R23.reuse, c[0x0][0x360], RZ ;  /* 0x0000d80017042a10 */ /* 0x040fe40007f1e0ff */
[----:B------:R-:W-:Y:S01]  /*1d20*/  IADD3 R2, P1, R23, c[0x0][0x348], RZ ;  /* 0x0000d20017027a10 */ /* 0x000fe20007f3e0ff */
[----:B------:R-:W2:Y:S01]  /*1d30*/  @P4 LDG.E R16, [R6.64] ;  /* 0x0000000606104981 */ /* 0x000ea2000c1e1900 */
[C---:B------:R-:W-:Y:S02]  /*1d40*/  @P2 IADD3.X R5, R17.reuse, c[0x0][0x364], RZ, P0, !PT ;  /* 0x0000d90011052a10 */ /* 0x040fe400007fe4ff */
[----:B------:R-:W-:Y:S01]  /*1d50*/  IADD3.X R3, R17, c[0x0][0x34c], RZ, P1, !PT ;  /* 0x0000d30011037a10 */ /* 0x000fe20000ffe4ff */
[----:B------:R1:W-:Y:S04]  /*1d60*/  STL [R1+0x40], R23 ;  /* 0x0000401701007387 */ /* 0x0003e80000100800 */
[----:B------:R1:W5:Y:S04]  /*1d70*/  @P2 LDG.E R12, [R4.64] ;  /* 0x00000006040c2981 */ /* 0x000368000c1e1900 */
[----:B------:R1:W5:Y:S04]  /*1d80*/  @P3 LDG.E R11, [R2.64] ;  /* 0x00000006020b3981 */ /* 0x000368000c1e1900 */
[----:B------:R1:W-:Y:S01]  /*1d90*/  STL [R1+0x44], R17 ;  /* 0x0000441101007387 */ /* 0x0003e20000100800 */
[----:B------:R-:W-:Y:S03]  /*1da0*/  YIELD ;  /* 0x0000000000007946 */ /* 0x000fe60003800000 */
[----:B--2---:R1:W-:Y:S01]  /*1db0*/  STL [R1+0x10], R16 ;  /* 0x0000101001007387 */ /* 0x0043e20000100800 */
[----:B------:R-:W-:Y:S05]  /*1dc0*/  @P2 BRA `(.L_x_25) ;  /* 0x0000005000002947 */ /* 0x000fea0003800000 */
[----:B-----5:R-:W-:Y:S01]  /*1dd0*/  MOV R12, c[0x0][0x168] ;  /* 0x00005a00000c7a02 */ /* 0x020fe20000000f00 */
[----:B------:R-:W-:Y:S05]  /*1de0*/  @!P3 BRA `(.L_x_25) ;  /* 0x000000300000b947 */ /* 0x000fea0003800000 */
[----:B------:R2:W3:Y:S04]  /*1df0*/  LDG.E R0, [R2.64] ;  /* 0x0000000602007981 */ /* 0x0004e8000c1e1900 */
[----:B-12---:R-:W3:Y:S02]  /*1e00*/  LDG.E R2, [R2.64+0x4] ;  /* 0x0000040602027981 */ /* 0x006ee4000c1e1900 */
[----:B---3--:R-:W-:-:S02]  /*1e10*/  IADD3 R12, -R0, R2, RZ ;  /* 0x00000002000c7210 */ /* 0x008fc40007ffe1ff */
.L_x_25:
[----:B------:R-:W-:-:S04]  /*1e20*/  ISETP.NE.U32.AND P0, PT, RZ, c[0x0][0x368], PT ;  /* 0x0000da00ff007a0c */ /* 0x000fc80003f05070 */
[----:B------:R-:W-:-:S13]  /*1e30*/  ISETP.NE.AND.EX P0, PT, RZ, c[0x0][0x36c], PT, P0 ;  /* 0x0000db00ff007a0c */ /* 0x000fda0003f05300 */
[----:B------:R-:W-:Y:S05]  /*1e40*/  @!P0 BRA `(.L_x_26) ;  /* 0x0000004000008947 */ /* 0x000fea0003800000 */
[----:B-1----:R-:W-:-:S04]  /*1e50*/  IADD3 R2, P0, R23, c[0x0][0x368], RZ ;  /* 0x0000da0017027a10 */ /* 0x002fc80007f1e0ff */
[----:B------:R-:W-:-:S05]  /*1e60*/  IADD3.X R3, R17, c[0x0][0x36c], RZ, P0, !PT ;  /* 0x0000db0011037a10 */ /* 0x000fca00007fe4ff */
[----:B------:R1:W5:Y:S01]  /*1e70*/  LDG.E R0, [R2.64] ;  /* 0x0000000602007981 */ /* 0x000362000c1e1900 */
[----:B------:R-:W-:Y:S05]  /*1e80*/  BRA `(.L_x_27) ;  /* 0x0000008000007947 */ /* 0x000fea0003800000 */
.L_x_26:
[----:B------:R-:W-:Y:S01]  /*1e90*/  ISETP.NE.U32.AND P0, PT, RZ, c[0x0][0x350], PT ;  /* 0x0000d400ff007a0c */ /* 0x000fe20003f05070 */
[----:B------:R-:W-:-:S03]  /*1ea0*/  IMAD.U32 R0, RZ, RZ, UR5 ;  /* 0x00000005ff007e24 */ /* 0x000fc6000f8e00ff */
[----:B------:R-:W-:-:S13]  /*1eb0*/  ISETP.NE.AND.EX P0, PT, RZ, c[0x0][0x354], PT, P0 ;  /* 0x0000d500ff007a0c */ /* 0x000fda0003f05300 */
[----:B------:R-:W-:Y:S05]  /*1ec0*/  @!P0 BRA `(.L_x_27) ;  /* 0x0000004000008947 */ /* 0x000fea0003800000 */
[----:B-1----:R-:W-:-:S05]  /*1ed0*/  IMAD.WIDE R2, R13, R8, c[0x0][0x350] ;  /* 0x0000d4000d027625 */ /* 0x002fca00078e0208 */
[----:B------:R-:W2:Y:S04]  /*1ee0*/  LDG.E R4, [R2.64] ;  /* 0x0000000602047981 */ /* 0x000ea8000c1e1900 */
[----:B------:R-:W2:Y:S02]  /*1ef0*/  LDG.E R0, [R2.64+0x4] ;  /* 0x0000040602007981 */ /* 0x000ea4000c1e1900 */
[----:B--2---:R-:W-:-:S04]  /*1f00*/  IADD3 R0, -R4, R0, RZ ;  /* 0x0000000004007210 */ /* 0x004fc80007ffe1ff */
.L_x_27:
[----:B------:R-:W2:Y:S01]  /*1f10*/  LDL R15, [R1+0x50] ;  /* 0x00005000010f7983 */ /* 0x000ea20000100800 */
[----:B-----5:R-:W-:Y:S01]  /*1f20*/  IMAD.IADD R22, R0, 0x1, -R16 ;  /* 0x0000000100167824 */ /* 0x020fe200078e0a10 */
[----:B------:R-:W-:Y:S04]  /*1f30*/  BSSY B0, `(.L_x_28) ;  /* 0x000002e000007945 */ /* 0x000fe80003800000 */
[----:B------:R-:W-:-:S02]  /*1f40*/  IADD3 R0, R22, 0x2f, RZ ;  /* 0x0000002f16007810 */ /* 0x000fc40007ffe0ff */
[----:B------:R-:W-:-:S03]  /*1f50*/  ISETP.GE.AND P0, PT, R22, 0x1, PT ;  /* 0x000000011600780c */ /* 0x000fc60003f06270 */
[----:B------:R-:W-:-:S05]  /*1f60*/  IMAD.HI R0, R0, 0x2aaaaaab, RZ ;  /* 0x2aaaaaab00007827 */ /* 0x000fca00078e02ff */
[----:B-1----:R-:W-:-:S04]  /*1f70*/  SHF.R.U32.HI R2, RZ, 0x1f, R0 ;  /* 0x0000001fff027819 */ /* 0x002fc80000011600 */
[----:B------:R-:W-:Y:S01]  /*1f80*/  LEA.HI.SX32 R10, R0, R2, 0x1d ;  /* 0x00000002000a7211 */ /* 0x000fe200078feaff */
[----:B------:R-:W-:Y:S01]  /*1f90*/  IMAD.MOV.U32 R2, RZ, RZ, RZ ;  /* 0x000000ffff027224 */ /* 0x000fe200078e00ff */
[C---:B--2---:R-:W-:Y:S02]  /*1fa0*/  LOP3.LUT R3, R15.reuse, 0xff000000, RZ, 0xc0, !PT ;  /* 0xff0000000f037812 */ /* 0x044fe400078ec0ff */
[----:B------:R-:W-:Y:S02]  /*1fb0*/  LOP3.LUT R4, R15, 0xff0000, RZ, 0xc0, !PT ;  /* 0x00ff00000f047812 */ /* 0x000fe400078ec0ff */
[----:B------:R-:W-:-:S04]  /*1fc0*/  SHF.R.U32.HI R3, RZ, 0x8, R3 ;  /* 0x00000008ff037819 */ /* 0x000fc80000011603 */
[----:B------:R-:W-:-:S04]  /*1fd0*/  LEA.HI R3, R4, R3, RZ, 0x10 ;  /* 0x0000000304037211 */ /* 0x000fc800078f80ff */
[----:B------:R-:W-:Y:S02]  /*1fe0*/  LOP3.LUT R18, R3, 0xff, RZ, 0xc0, !PT ;  /* 0x000000ff03127812 */ /* 0x000fe400078ec0ff */
[----:B------:R-:W-:-:S03]  /*1ff0*/  SHF.R.U32.HI R5, RZ, 0x10, R3 ;  /* 0x00000010ff057819 */ /* 0x000fc60000011603 */
[----:B------:R1:W-:Y:S04]  /*2000*/  STL [R1+0x80], R18 ;  /* 0x0000801201007387 */ /* 0x0003e80000100800 */
[----:B------:R1:W-:Y:S01]  /*2010*/  STL [R1+0x58], R5 ;  /* 0x0000580501007387 */ /* 0x0003e20000100800 */
[----:B------:R-:W-:Y:S05]  /*2020*/  @!P0 BRA `(.L_x_29) ;  /* 0x000001e000008947 */ /* 0x000fea0003800000 */
[----:B------:R-:W-:Y:S01]  /*2030*/  ISETP.NE.AND P0, PT, R5, RZ, PT ;  /* 0x000000ff0500720c */ /* 0x000fe20003f05270 */
[----:B------:R-:W-:-:S03]  /*2040*/  IMAD.MOV.U32 R4, RZ, RZ, RZ ;  /* 0x000000ffff047224 */ /* 0x000fc600078e00ff */
[----:B------:R-:W-:-:S04]  /*2050*/  SEL R0, R5, c[0x0][0x338], P0 ;  /* 0x0000ce0005007a07 */ /* 0x000fc80000000000 */
[----:B------:R-:W-:Y:S02]  /*2060*/  IABS R3, R0 ;  /* 0x0000000000037213 */ /* 0x000fe40000000000 */
[----:B------:R-:W-:Y:S02]  /*2070*/  IADD3 R6, R10, -0x1, R0 ;  /* 0xffffffff0a067810 */ /* 0x000fe40007ffe000 */
[----:B------:R-:W2:Y:S02]  /*2080*/  I2F.RP R2, R3 ;  /* 0x0000000300027306 */ /* 0x000ea40000209400 */
[----:B------:R-:W-:-:S06]  /*2090*/  IABS R9, R6 ;  /* 0x0000000600097213 */ /* 0x000fcc0000000000 */
[----:B--2---:R-:W2:Y:S02]  /*20a0*/  MUFU.RCP R2, R2 ;  /* 0x0000000200027308 */ /* 0x004ea40000001000 */
[----:B--2---:R-:W-:-:S06]  /*20b0*/  IADD3 R2, R2, 0xffffffe, RZ ;  /* 0x0ffffffe02027810 */ /* 0x004fcc0007ffe0ff */
[----:B-1----:R-:W1:Y:S02]  /*20c0*/  F2I.FTZ.U32.TRUNC.NTZ R5, R2 ;  /* 0x0000000200057305 */ /* 0x002e64000021f000 */
[----:B-1----:R-:W-:-:S04]  /*20d0*/  IMAD.MOV R2, RZ, RZ, -R5 ;  /* 0x000000ffff027224 */ /* 0x002fc800078e0a05 */
[----:B------:R-:W-:Y:S01]  /*20e0*/  IMAD.MOV.U32 R7, RZ, RZ, R2 ;  /* 0x000000ffff077224 */ /* 0x000fe200078e0002 */
[----:B------:R-:W-:-:S03]  /*20f0*/  IABS R2, R0 ;  /* 0x0000000000027213 */ /* 0x000fc60000000000 */
[----:B------:R-:W-:Y:S02]  /*2100*/  IMAD R7, R7, R3, RZ ;  /* 0x0000000307077224 */ /* 0x000fe400078e02ff */
[----:B------:R-:W-:Y:S02]  /*2110*/  IMAD.MOV R8, RZ, RZ, -R2 ;  /* 0x000000ffff087224 */ /* 0x000fe400078e0a02 */
[----:B------:R-:W-:-:S04]  /*2120*/  IMAD.HI.U32 R2, R5, R7, R4 ;  /* 0x0000000705027227 */ /* 0x000fc800078e0004 */
[----:B------:R-:W-:Y:S02]  /*2130*/  IMAD.MOV.U32 R4, RZ, RZ, R9 ;  /* 0x000000ffff047224 */ /* 0x000fe400078e0009 */
[----:B------:R-:W-:Y:S02]  /*2140*/  IMAD.MOV.U32 R5, RZ, RZ, R8 ;  /* 0x000000ffff057224 */ /* 0x000fe400078e0008 */
[----:B------:R-:W-:-:S04]  /*2150*/  IMAD.HI.U32 R2, R2, R4, RZ ;  /* 0x0000000402027227 */ /* 0x000fc800078e00ff */
[----:B------:R-:W-:-:S05]  /*2160*/  IMAD R4, R2, R5, R4 ;  /* 0x0000000502047224 */ /* 0x000fca00078e0204 */
[----:B------:R-:W-:-:S13]  /*2170*/  ISETP.GT.U32.AND P1, PT, R3, R4, PT ;  /* 0x000000040300720c */ /* 0x000fda0003f24070 */
[----:B------:R-:W-:Y:S01]  /*2180*/  @!P1 IMAD.IADD R4, R4, 0x1, -R3 ;  /* 0x0000000104049824 */ /* 0x000fe200078e0a03 */
[----:B------:R-:W-:Y:S02]  /*2190*/  @!P1 IADD3 R2, R2, 0x1, RZ ;  /* 0x0000000102029810 */ /* 0x000fe40007ffe0ff */
[----:B------:R-:W-:Y:S02]  /*21a0*/  ISETP.NE.AND P1, PT, R0, RZ, PT ;  /* 0x000000ff0000720c */ /* 0x000fe40003f25270 */
[----:B------:R-:W-:Y:S02]  /*21b0*/  ISETP.GE.U32.AND P2, PT, R4, R3, PT ;  /* 0x000000030400720c */ /* 0x000fe40003f46070 */
[----:B------:R-:W-:-:S04]  /*21c0*/  LOP3.LUT R3, R6, R0, RZ, 0x3c, !PT ;  /* 0x0000000006037212 */ /* 0x000fc800078e3cff */
[----:B------:R-:W-:-:S07]  /*21d0*/  ISETP.GE.AND P0, PT, R3, RZ, PT ;  /* 0x000000ff0300720c */ /* 0x000fce0003f06270 */
[----:B------:R-:W-:-:S06]  /*21e0*/  @P2 IADD3 R2, R2, 0x1, RZ ;  /* 0x0000000102022810 */ /* 0x000fcc0007ffe0ff */
[----:B------:R-:W-:Y:S01]  /*21f0*/  @!P0 IMAD.MOV R2, RZ, RZ, -R2 ;  /* 0x000000ffff028224 */ /* 0x000fe200078e0a02 */
[----:B------:R-:W-:Y:S02]  /*2200*/  @!P1 LOP3.LUT R2, RZ, R0, RZ, 0x33, !PT ;  /* 0x00000000ff029212 */ /* 0x000fe400078e33ff */
.L_x_29:
[----:B------:R-:W-:Y:S05]  /*2210*/  BSYNC B0 ;  /* 0x0000000000007941 */ /* 0x000fea0003800000 */
.L_x_28:
[----:B------:R-:W-:Y:S01]  /*2220*/  IMAD R3, R18, R2, RZ ;  /* 0x0000000212037224 */ /* 0x000fe200078e02ff */
[----:B------:R-:W-:Y:S01]  /*2230*/  PRMT R0, RZ, 0x7610, R0 ;  /* 0x00007610ff007816 */ /* 0x000fe20000000000 */
[----:B-1----:R-:W-:Y:S01]  /*2240*/  CS2R R18, SRZ ;  /* 0x0000000000127805 */ /* 0x002fe2000001ff00 */
[----:B------:R-:W-:Y:S01]  /*2250*/  CS2R R30, SRZ ;  /* 0x00000000001e7805 */ /* 0x000fe2000001ff00 */
[----:B------:R-:W-:Y:S01]  /*2260*/  IMAD.IADD R2, R3, 0x1, R2 ;  /* 0x0000000103027824 */ /* 0x000fe200078e0202 */
[----:B------:R1:W-:Y:S01]  /*2270*/  STL [R1+0xc], R3 ;  /* 0x00000c0301007387 */ /* 0x0003e20000100800 */
[----:B------:R-:W-:Y:S01]  /*2280*/  CS2R R20, SRZ ;  /* 0x0000000000147805 */ /* 0x000fe2000001ff00 */
[----:B------:R-:W-:Y:S01]  /*2290*/  CS2R R58, SRZ ;  /* 0x00000000003a7805 */ /* 0x000fe2000001ff00 */
[----:B------:R-:W-:Y:S01]  /*22a0*/  CS2R R112, SRZ ;  /* 0x0000000000707805 */ /* 0x000fe2000001ff00 */
[----:B------:R-:W-:Y:S01]  /*22b0*/  IMNMX R252, R10, R2, PT ;  /* 0x000000020afc7217 */ /* 0x000fe20003800200 */
[----:B------:R-:W-:Y:S01]  /*22c0*/  CS2R R86, SRZ ;  /* 0x0000000000567805 */ /* 0x000fe2000001ff00 */
[----:B------:R-:W-:Y:S01]  /*22d0*/  CS2R R148, SRZ ;  /* 0x0000000000947805 */ /* 0x000fe2000001ff00 */
[----:B------:R-:W-:Y:S01]  /*22e0*/  CS2R R94, SRZ ;  /* 0x00000000005e7805 */ /* 0x000fe2000001ff00 */
[----:B------:R-:W-:Y:S01]  /*22f0*/  ISETP.GT.AND P0, PT, R252, R3, PT ;  /* 0x00000003fc00720c */ /* 0x000fe20003f04270 */
        /* <DEDUP_REMOVED lines=58> */
[----:B-1----:R-:W-:Y:S01]  /*26a0*/  ISETP.NE.U32.AND P1, PT, RZ, c[0x0][0x340], PT ;  /* 0x0000d000ff007a0c */ /* 0x002fe20003f25070 */
[----:B------:R-:W2:Y:S03]  /*26b0*/  LDL R8, [R1+0x4c] ;  /* 0x00004c0001087983 */ /* 0x000ea60000100800 */
[----:B------:R-:W-:Y:S01]  /*26c0*/  ISETP.NE.AND.EX P1, PT, RZ, c[0x0][0x344], PT, P1 ;  /* 0x0000d100ff007a0c */ /* 0x000fe20003f25310 */
[----:B------:R-:W1:-:S12]  /*26d0*/  S2R R4, SR_TID.X ;  /* 0x0000000000047919 */ /* 0x000e580000002100 */
[----:B------:R-:W-:-:S04]  /*26e0*/  @P1 IADD3 R2, P0, R23, c[0x0][0x340], RZ ;  /* 0x0000d00017021a10 */ /* 0x000fc80007f1e0ff */
[----:B------:R-:W-:-:S05]  /*26f0*/  @P1 IADD3.X R3, R17, c[0x0][0x344], RZ, P0, !PT ;  /* 0x0000d10011031a10 */ /* 0x000fca00007fe4ff */
[----:B------:R3:W4:Y:S01]  /*2700*/  @P1 LDG.E R0, [R2.64] ;  /* 0x0000000602001981 */ /* 0x000722000c1e1900 */
[--C-:B-1----:R-:W-:Y:S02]  /*2710*/  SHF.R.S32.HI R103, RZ, 0x1f, R4.reuse ;  /* 0x0000001fff677819 */ /* 0x102fe40000011404 */
[----:B------:R-:W-:Y:S02]  /*2720*/  SHF.R.S32.HI R102, RZ, 0x1f, R4 ;  /* 0x0000001fff667819 */ /* 0x000fe40000011404 */
[-C--:B------:R-:W-:Y:S02]  /*2730*/  LEA.HI R103, R103, R4.reuse, RZ, 0x3 ;  /* 0x0000000467677211 */ /* 0x080fe400078f18ff */
[----:B------:R-:W-:Y:S02]  /*2740*/  LEA.HI R102, R102, R4, RZ, 0x3 ;  /* 0x0000000466667211 */ /* 0x000fe400078f18ff */
[----:B------:R-:W-:Y:S01]  /*2750*/  LOP3.LUT R103, R103, 0xfffffff8, RZ, 0xc0, !PT ;  /* 0xfffffff867677812 */ /* 0x000fe200078ec0ff */
[----:B------:R-:W-:Y:S01]  /*2760*/  IMAD.MOV.U32 R66, RZ, RZ, 0x30 ;  /* 0x00000030ff427424 */ /* 0x000fe200078e00ff */
[----:B------:R-:W-:-:S03]  /*2770*/  SHF.R.S32.HI R102, RZ, 0x3, R102 ;  /* 0x00000003ff667819 */ /* 0x000fc60000011466 */
[----:B------:R-:W-:Y:S02]  /*2780*/  IMAD.IADD R103, R4, 0x1, -R103 ;  /* 0x0000000104677824 */ /* 0x000fe400078e0a67 */
[----:B------:R-:W-:Y:S02]  /*2790*/  IMAD R66, R252, R66, -0x30 ;  /* 0xffffffd0fc427424 */ /* 0x000fe400078e0242 */
[----:B------:R-:W-:Y:S02]  /*27a0*/  IMAD R24, R103, 0x20, R102 ;  /* 0x0000002067187824 */ /* 0x000fe400078e0266 */
[----:B---3--:R-:W-:-:S05]  /*27b0*/  IMAD.MOV.U32 R2, RZ, RZ, c[0x0][0x2b8] ;  /* 0x0000ae00ff027624 */ /* 0x008fca00078e00ff */
[----:B------:R-:W-:Y:S01]  /*27c0*/  ISETP.NE.AND P0, PT, R2, 0x1, PT ;  /* 0x000000010200780c */ /* 0x000fe20003f05270 */
[----:B------:R-:W-:-:S05]  /*27d0*/  IMAD.IADD R2, R24, 0x1, R66 ;  /* 0x0000000118027824 */ /* 0x000fca00078e0242 */
[C---:B------:R-:W-:Y:S01]  /*27e0*/  ISETP.GE.AND P2, PT, R2.reuse, R22, PT ;  /* 0x000000160200720c */ /* 0x040fe20003f46270 */
[----:B------:R-:W-:-:S03]  /*27f0*/  IMAD.IADD R21, R2, 0x1, R16 ;  /* 0x0000000102157824 */ /* 0x000fc600078e0210 */
[----:B------:R-:W-:Y:S01]  /*2800*/  ISETP.GT.OR P2, PT, R24, 0x2f, P2 ;  /* 0x0000002f1800780c */ /* 0x000fe20001744670 */
[----:B------:R-:W-:Y:S01]  /*2810*/  WARPSYNC 0xffffffff ;  /* 0xffffffff00007948 */ /* 0x000fe20003800000 */
[----:B------:R-:W-:Y:S01]  /*2820*/  BAR.SYNC.DEFER_BLOCKING 0x0 ;  /* 0x0000000000007b1d */ /* 0x000fe20000010000 */
[----:B------:R-:W-:-:S04]  /*2830*/  @P0 IMAD.HI.U32 R3, R21, c[0x0][0x2bc], RZ ;  /* 0x0000af0015030a27 */ /* 0x000fc800078e00ff */
[----:B------:R-:W-:Y:S01]  /*2840*/  IMAD.MOV.U32 R20, RZ, RZ, R21 ;  /* 0x000000ffff147224 */ /* 0x000fe200078e0015 */
[----:B------:R-:W-:Y:S01]  /*2850*/  @P0 SHF.R.U32.HI R20, RZ, c[0x0][0x2c0], R3 ;  /* 0x0000b000ff140a19 */ /* 0x000fe20000011603 */
[----:B------:R-:W-:Y:S01]  /*2860*/  IMAD.MOV.U32 R250, RZ, RZ, RZ ;  /* 0x000000fffffa7224 */ /* 0x000fe200078e00ff */
[----:B------:R-:W-:Y:S02]  /*2870*/  LOP3.LUT R23, R15, 0xffff, RZ, 0xc0, !PT ;  /* 0x0000ffff0f177812 */ /* 0x000fe400078ec0ff */
[----:B------:R-:W-:-:S05]  /*2880*/  SEL R6, R14, RZ, !P3 ;  /* 0x000000ff0e067207 */ /* 0x000fca0005800000 */
[----:B------:R-:W-:Y:S02]  /*2890*/  IMAD R6, R6, c[0x0][0x1c0], RZ ;  /* 0x0000700006067a24 */ /* 0x000fe400078e02ff */
[----:B------:R-:W-:-:S05]  /*28a0*/  @!P1 IMAD.MOV.U32 R0, RZ, RZ, R13 ;  /* 0x000000ffff009224 */ /* 0x000fca00078e000d */
[----:B----4-:R-:W-:Y:S01]  /*28b0*/  SHF.R.S32.HI R2, RZ, 0x1f, R0 ;  /* 0x0000001fff027819 */ /* 0x010fe20000011400 */
[----:B------:R-:W-:-:S04]  /*28c0*/  IMAD.WIDE.U32 R4, R0, c[0x0][0x2b0], RZ ;  /* 0x0000ac0000047a25 */ /* 0x000fc800078e00ff */
[----:B------:R-:W-:Y:S01]  /*28d0*/  IMAD R2, R2, c[0x0][0x2b0], RZ ;  /* 0x0000ac0002027a24 */ /* 0x000fe200078e02ff */
[----:B------:R1:W-:Y:S03]  /*28e0*/  STL.64 [R1+0x20], R4 ;  /* 0x0000200401007387 */ /* 0x0003e60000100a00 */
[----:B------:R-:W-:Y:S01]  /*28f0*/  IMAD R2, R0, c[0x0][0x2b4], R2 ;  /* 0x0000ad0000027a24 */ /* 0x000fe200078e0202 */
[----:B------:R-:W-:-:S03]  /*2900*/  @!P2 IADD3 R0, P1, R20, R4, RZ ;  /* 0x000000041400a210 */ /* 0x000fc60007f3e0ff */
[----:B-1----:R-:W-:Y:S01]  /*2910*/  IMAD.IADD R4, R5, 0x1, R2 ;  /* 0x0000000105047824 */ /* 0x002fe200078e0202 */
[----:B------:R-:W-:-:S04]  /*2920*/  @!P2 LEA R2, P0, R0, c[0x0][0x2a0], 0x2 ;  /* 0x0000a8000002aa11 */ /* 0x000fc800078010ff */
[----:B------:R-:W-:-:S04]  /*2930*/  @!P2 LEA.HI.X.SX32 R3, R20, R4, 0x1, P1 ;  /* 0x000000041403a211 */ /* 0x000fc800008f0eff */
[----:B------:R-:W-:-:S05]  /*2940*/  @!P2 LEA.HI.X R3, R0, c[0x0][0x2a4], R3, 0x2, P0 ;  /* 0x0000a9000003aa11 */ /* 0x000fca00000f1403 */
[----:B------:R1:W3:Y:S01]  /*2950*/  @!P2 LDG.E R250, [R2.64] ;  /* 0x0000000602faa981 */ /* 0x0002e2000c1e1900 */
[----:B------:R-:W-:-:S03]  /*2960*/  SHF.R.S32.HI R0, RZ, 0x1f, R11 ;  /* 0x0000001fff007819 */ /* 0x000fc6000001140b */
[----:B------:R4:W-:Y:S02]  /*2970*/  STL [R1+0x34], R4 ;  /* 0x0000340401007387 */ /* 0x0009e40000100800 */
[----:B------:R-:W-:-:S04]  /*2980*/  IMAD R0, R0, c[0x0][0x178], RZ ;  /* 0x00005e0000007a24 */ /* 0x000fc800078e02ff */
[----:B------:R-:W-:Y:S02]  /*2990*/  IMAD R0, R11, c[0x0][0x17c], R0 ;  /* 0x00005f000b007a24 */ /* 0x000fe400078e0200 */
[----:B--2---:R-:W-:Y:S02]  /*29a0*/  IMAD R5, R8, 0x80, R24 ;  /* 0x0000008008057824 */ /* 0x004fe400078e0218 */
[----:B----4-:R-:W-:-:S05]  /*29b0*/  IMAD.MOV.U32 R4, RZ, RZ, c[0x0][0x2c4] ;  /* 0x0000b100ff047624 */ /* 0x010fca00078e00ff */
[----:B------:R-:W-:Y:S01]  /*29c0*/  ISETP.NE.AND P0, PT, R4, 0x1, PT ;  /* 0x000000010400780c */ /* 0x000fe20003f05270 */
[----:B-1----:R-:W-:-:S04]  /*29d0*/  IMAD.WIDE.U32 R2, R11, c[0x0][0x178], RZ ;  /* 0x00005e000b027a25 */ /* 0x002fc800078e00ff */
[----:B------:R-:W-:Y:S01]  /*29e0*/  IMAD.IADD R3, R3, 0x1, R0 ;  /* 0x0000000103037824 */ /* 0x000fe200078e0200 */
[----:B------:R-:W-:-:S03]  /*29f0*/  SEL R4, R13, RZ, !P3 ;  /* 0x000000ff0d047207 */ /* 0x000fc60005800000 */
[----:B------:R-:W-:-:S04]  /*2a00*/  IMAD.WIDE.U32 R2, R23, c[0x0][0x1b8], R2 ;  /* 0x00006e0017027a25 */ /* 0x000fc800078e0002 */
[----:B------:R-:W-:-:S04]  /*2a10*/  @P0 IMAD.HI.U32 R7, R5, c[0x0][0x2c8], RZ ;  /* 0x0000b20005070a27 */ /* 0x000fc800078e00ff */
[----:B------:R-:W-:Y:S01]  /*2a20*/  IMAD.MOV.U32 R0, RZ, RZ, R5 ;  /* 0x000000ffff007224 */ /* 0x000fe200078e0005 */
[----:B------:R-:W-:Y:S01]  /*2a30*/  @P0 SHF.R.U32.HI R0, RZ, c[0x0][0x2cc], R7 ;  /* 0x0000b300ff000a19 */ /* 0x000fe20000011607 */
[----:B------:R-:W-:Y:S02]  /*2a40*/  IMAD R3, R23, c[0x0][0x1bc], R3 ;  /* 0x00006f0017037a24 */ /* 0x000fe400078e0203 */
[C---:B------:R-:W-:Y:S01]  /*2a50*/  IMAD R6, R4.reuse, c[0x0][0x1c4], R6 ;  /* 0x0000710004067a24 */ /* 0x040fe200078e0206 */
[----:B------:R-:W-:Y:S01]  /*2a60*/  SHF.R.S32.HI R7, RZ, 0x1f, R0 ;  /* 0x0000001fff077819 */ /* 0x000fe20000011400 */
[----:B------:R-:W-:-:S04]  /*2a70*/  IMAD.WIDE.U32 R2, R4, c[0x0][0x1c0], R2 ;  /* 0x0000700004027a25 */ /* 0x000fc800078e0002 */
[----:B------:R-:W-:-:S04]  /*2a80*/  IMAD.MOV R4, RZ, RZ, -R0 ;  /* 0x000000ffff047224 */ /* 0x000fc800078e0a00 */
[----:B------:R-:W-:Y:S02]  /*2a90*/  IMAD R4, R4, c[0x0][0x2c4], R5 ;  /* 0x0000b10004047a24 */ /* 0x000fe400078e0205 */
[----:B------:R-:W-:Y:S02]  /*2aa0*/  IMAD R5, R7, c[0x0][0x1b0], RZ ;  /* 0x00006c0007057a24 */ /* 0x000fe400078e02ff */
[----:B------:R-:W-:Y:S02]  /*2ab0*/  IMAD.IADD R3, R3, 0x1, R6 ;  /* 0x0000000103037824 */ /* 0x000fe400078e0206 */
[C---:B------:R-:W-:Y:S01]  /*2ac0*/  IMAD R6, R0.reuse, c[0x0][0x1b4], R5 ;  /* 0x00006d0000067a24 */ /* 0x040fe200078e0205 */
[----:B------:R-:W-:Y:S01]  /*2ad0*/  SHF.R.S32.HI R5, RZ, 0x1f, R4 ;  /* 0x0000001fff057819 */ /* 0x000fe20000011404 */
[----:B------:R-:W-:-:S04]  /*2ae0*/  IMAD.WIDE.U32 R2, R0, c[0x0][0x1b0], R2 ;  /* 0x00006c0000027a25 */ /* 0x000fc800078e0002 */
[----:B------:R-:W-:Y:S02]  /*2af0*/  IMAD R0, R5, c[0x0][0x1a8], RZ ;  /* 0x00006a0005007a24 */ /* 0x000fe400078e02ff */
[----:B------:R-:W-:Y:S02]  /*2b00*/  IMAD.IADD R3, R3, 0x1, R6 ;  /* 0x0000000103037824 */ /* 0x000fe400078e0206 */
[C---:B------:R-:W-:Y:S02]  /*2b10*/  IMAD R0, R4.reuse, c[0x0][0x1ac], R0 ;  /* 0x00006b0004007a24 */ /* 0x040fe400078e0200 */
[----:B------:R-:W-:-:S04]  /*2b20*/  IMAD.WIDE.U32 R2, R4, c[0x0][0x1a8], R2 ;  /* 0x00006a0004027a25 */ /* 0x000fc800078e0002 */
[----:B------:R-:W-:Y:S01]  /*2b30*/  IMAD.IADD R0, R3, 0x1, R0 ;  /* 0x0000000103007824 */ /* 0x000fe200078e0200 */
[----:B------:R-:W-:-:S04]  /*2b40*/  LEA R18, P0, R2, c[0x0][0x160], 0x1 ;  /* 0x0000580002127a11 */ /* 0x000fc800078008ff */
[----:B------:R-:W-:Y:S01]  /*2b50*/  LEA.HI.X R17, R2, c[0x0][0x164], R0, 0x1, P0 ;  /* 0x0000590002117a11 */ /* 0x000fe200000f0c00 */
[----:B------:R-:W1:Y:S01]  /*2b60*/  SHFL.IDX PT, R3, R18, RZ, 0x181f ;  /* 0x00181fff12037589 */ /* 0x000e6200000e0000 */
[----:B------:R-:W-:-:S03]  /*2b70*/  IMAD R16, R12, c[0x0][0x2c4], RZ ;  /* 0x0000b1000c107a24 */ /* 0x000fc600078e02ff */
[----:B------:R-:W2:Y:S01]  /*2b80*/  SHFL.IDX PT, R4, R17, RZ, 0x181f ;  /* 0x00181fff11047589 */ /* 0x000ea200000e0000 */
[----:B------:R-:W-:-:S05]  /*2b90*/  IMAD R19, R8, 0x80, R102 ;  /* 0x0000008008137824 */ /* 0x000fca00078e0266 */
[----:B------:R-:W-:Y:S01]  /*2ba0*/  ISETP.GE.AND P1, PT, R19, R16, PT ;  /* 0x000000101300720c */ /* 0x000fe20003f26270 */
[----:B------:R-:W4:Y:S01]  /*2bb0*/  SHFL.IDX PT, R0, R18, 0x1, 0x181f ;  /* 0x00381f0012007f89 */ /* 0x000f2200000e0000 */
[C---:B------:R-:W-:Y:S02]  /*2bc0*/  IADD3 R26, R249.reuse, 0x80, RZ ;  /* 0x00000080f91a7810 */ /* 0x040fe40007ffe0ff */
[----:B------:R-:W-:Y:S02]  /*2bd0*/  SHF.R.S32.HI R28, RZ, 0x1f, R249 ;  /* 0x0000001fff1c7819 */ /* 0x000fe400000114f9 */
[C---:B------:R-:W-:Y:S02]  /*2be0*/  IADD3 R40, R249.reuse, 0x80, RZ ;  /* 0x00000080f9287810 */ /* 0x040fe40007ffe0ff */
[C---:B------:R-:W-:Y:S02]  /*2bf0*/  IADD3 R25, R249.reuse, 0xc0, RZ ;  /* 0x000000c0f9197810 */ /* 0x040fe40007ffe0ff */
[----:B------:R-:W-:-:S03]  /*2c00*/  IADD3 R27, R249, 0xc0, RZ ;  /* 0x000000c0f91b7810 */ /* 0x000fc60007ffe0ff */
[CC--:B-1----:R-:W-:Y:S01]  /*2c10*/  @!P1 LEA R12, P4, R249.reuse, R3.reuse, 0x1 ;  /* 0x00000003f90c9211 */ /* 0x0c2fe200078808ff */
[----:B------:R-:W1:Y:S01]  /*2c20*/  SHFL.IDX PT, R2, R17, 0x1, 0x181f ;  /* 0x00381f0011027f89 */ /* 0x000e6200000e0000 */
[C---:B------:R-:W-:Y:S02]  /*2c30*/  IADD3 R41, R249.reuse, 0x40, RZ ;  /* 0x00000040f9297810 */ /* 0x040fe40007ffe0ff */
[-C--:B------:R-:W-:Y:S02]  /*2c40*/  @!P1 LEA R8, P5, R26, R3.reuse, 0x1 ;  /* 0x000000031a089211 */ /* 0x080fe400078a08ff */
[----:B--2---:R-:W-:Y:S02]  /*2c50*/  @!P1 LEA.HI.X R13, R249, R4, R28, 0x1, P4 ;  /* 0x00000004f90d9211 */ /* 0x004fe400020f0c1c */
[----:B------:R-:W-:Y:S02]  /*2c60*/  SHF.R.S32.HI R40, RZ, 0x1f, R40 ;  /* 0x0000001fff287819 */ /* 0x000fe40000011428 */
[----:B------:R-:W-:-:S02]  /*2c70*/  @!P1 LEA R6, P4, R25, R3, 0x1 ;  /* 0x0000000319069211 */ /* 0x000fc400078808ff */
[----:B------:R-:W-:Y:S02]  /*2c80*/  SHF.R.S32.HI R27, RZ, 0x1f, R27 ;  /* 0x0000001fff1b7819 */ /* 0x000fe4000001141b */
[----:B------:R-:W-:Y:S02]  /*2c90*/  IADD3 R5, R19, 0x20, RZ ;  /* 0x0000002013057810 */ /* 0x000fe40007ffe0ff */
[C---:B------:R-:W-:Y:S02]  /*2ca0*/  ISETP.GE.AND P2, PT, R249.reuse, c[0x0][0x198], PT ;  /* 0x00006600f9007a0c */ /* 0x040fe40003f46270 */
[----:B------:R-:W-:Y:S02]  /*2cb0*/  IADD3 R42, R249, 0x40, RZ ;  /* 0x00000040f92a7810 */ /* 0x000fe40007ffe0ff */
[----:B------:R-:W-:Y:S02]  /*2cc0*/  @!P1 LEA.HI.X R9, R26, R4, R40, 0x1, P5 ;  /* 0x000000041a099211 */ /* 0x000fe400028f0c28 */
[----:B------:R-:W-:-:S02]  /*2cd0*/  ISETP.GE.AND P6, PT, R41, c[0x0][0x198], PT ;  /* 0x0000660029007a0c */ /* 0x000fc40003fc6270 */
[C---:B------:R-:W-:Y:S02]  /*2ce0*/  @!P1 LEA.HI.X R7, R25.reuse, R4, R27, 0x1, P4 ;  /* 0x0000000419079211 */ /* 0x040fe400020f0c1b */
[----:B------:R-:W-:Y:S02]  /*2cf0*/  ISETP.GE.AND P5, PT, R26, c[0x0][0x198], PT ;  /* 0x000066001a007a0c */ /* 0x000fe40003fa6270 */
[----:B------:R-:W-:Y:S01]  /*2d00*/  ISETP.GE.AND P4, PT, R25, c[0x0][0x198], PT ;  /* 0x0000660019007a0c */ /* 0x000fe20003f86270 */
[----:B------:R2:W-:Y:S01]  /*2d10*/  @!P1 LDGSTS.E.BYPASS.LTC128B.128 [R248+0x4080], [R12.64], !P2 ;  /* 0x040800000cf89fae */ /* 0x0005e2000d101d46 */
[----:B------:R-:W-:Y:S02]  /*2d20*/  ISETP.GE.AND P0, PT, R5, R16, PT ;  /* 0x000000100500720c */ /* 0x000fe40003f06270 */
[----:B------:R-:W-:Y:S02]  /*2d30*/  @!P1 LEA R10, P3, R41, R3, 0x1 ;  /* 0x00000003290a9211 */ /* 0x000fe400078608ff */
[----:B------:R-:W-:-:S04]  /*2d40*/  SHF.R.S32.HI R42, RZ, 0x1f, R42 ;  /* 0x0000001fff2a7819 */ /* 0x000fc8000001142a */
[----:B------:R-:W-:-:S05]  /*2d50*/  @!P1 LEA.HI.X R11, R41, R4, R42, 0x1, P3 ;  /* 0x00000004290b9211 */ /* 0x000fca00018f0c2a */
[----:B------:R5:W-:Y:S04]  /*2d60*/  @!P1 LDGSTS.E.BYPASS.LTC128B.128 [R248+0x8080], [R10.64], !P6 ;  /* 0x080800000af89fae */ /* 0x000be8000f101d46 */
[----:B------:R1:W-:Y:S04]  /*2d70*/  @!P1 LDGSTS.E.BYPASS.LTC128B.128 [R248+0xc080], [R8.64], !P5 ;  /* 0x0c08000008f89fae */ /* 0x0003e8000e901d46 */
[----:B------:R2:W-:Y:S01]  /*2d80*/  @!P1 LDGSTS.E.BYPASS.LTC128B.128 [R248+0x10080], [R6.64], !P4 ;  /* 0x1008000006f89fae */ /* 0x0005e2000e101d46 */
[----:B------:R-:W-:Y:S02]  /*2d90*/  IADD3 R3, R19, 0x40, RZ ;  /* 0x0000004013037810 */ /* 0x000fe40007ffe0ff */
[-C--:B----4-:R-:W-:Y:S01]  /*2da0*/  @!P0 LEA R14, P3, R249, R0.reuse, 0x1 ;  /* 0x00000000f90e8211 */ /* 0x090fe200078608ff */
[----:B-----5:R-:W4:Y:S01]  /*2db0*/  SHFL.IDX PT, R10, R18, 0x2, 0x181f ;  /* 0x00581f00120a7f89 */ /* 0x020f2200000e0000 */
[----:B-1----:R-:W-:-:S04]  /*2dc0*/  @!P0 LEA R8, P1, R41, R0, 0x1 ;  /* 0x0000000029088211 */ /* 0x002fc800078208ff */
[----:B------:R-:W-:Y:S02]  /*2dd0*/  @!P0 LEA.HI.X R9, R41, R2, R42, 0x1, P1 ;  /* 0x0000000229098211 */ /* 0x000fe400008f0c2a */
[C---:B--2---:R-:W-:Y:S01]  /*2de0*/  @!P0 LEA R6, P1, R26.reuse, R0, 0x1 ;  /* 0x000000001a068211 */ /* 0x044fe200078208ff */
[----:B------:R-:W1:Y:S03]  /*2df0*/  SHFL.IDX PT, R11, R17, 0x2, 0x181f ;  /* 0x00581f00110b7f89 */ /* 0x000e6600000e0000 */
[----:B------:R-:W-:Y:S02]  /*2e00*/  @!P0 LEA.HI.X R7, R26, R2, R40, 0x1, P1 ;  /* 0x000000021a078211 */ /* 0x000fe400008f0c28 */
[----:B------:R-:W-:-:S04]  /*2e10*/  @!P0 LEA R4, P1, R25, R0, 0x1 ;  /* 0x0000000019048211 */ /* 0x000fc800078208ff */
[----:B------:R-:W-:Y:S02]  /*2e20*/  @!P0 LEA.HI.X R5, R25, R2, R27, 0x1, P1 ;  /* 0x0000000219058211 */ /* 0x000fe400008f0c1b */
[----:B------:R-:W-:Y:S02]  /*2e30*/  ISETP.GE.AND P1, PT, R3, R16, PT ;  /* 0x000000100300720c */ /* 0x000fe40003f26270 */
[----:B------:R-:W-:Y:S01]  /*2e40*/  @!P0 LEA.HI.X R15, R249, R2, R28, 0x1, P3 ;  /* 0x00000002f90f8211 */ /* 0x000fe200018f0c1c */
[----:B------:R-:W-:-:S04]  /*2e50*/  IMAD.MOV R0, RZ, RZ, -R20 ;  /* 0x000000ffff007224 */ /* 0x000fc800078e0a14 */
[----:B------:R2:W-:Y:S01]  /*2e60*/  @!P0 LDGSTS.E.BYPASS.LTC128B.128 [R248+0x5080], [R14.64], !P2 ;  /* 0x050800000ef88fae */ /* 0x0005e2000d101d46 */
[----:B------:R-:W-:-:S03]  /*2e70*/  IMAD R251, R0, c[0x0][0x2b8], R21 ;  /* 0x0000ae0000fb7a24 */ /* 0x000fc600078e0215 */
[----:B------:R4:W-:Y:S04]  /*2e80*/  @!P0 LDGSTS.E.BYPASS.LTC128B.128 [R248+0x9080], [R8.64], !P6 ;  /* 0x0908000008f88fae */ /* 0x0009e8000f101d46 */
[----:B------:R5:W-:Y:S04]  /*2e90*/  @!P0 LDGSTS.E.BYPASS.LTC128B.128 [R248+0xd080], [R6.64], !P5 ;  /* 0x0d08000006f88fae */ /* 0x000be8000e901d46 */
[----:B------:R2:W-:Y:S01]  /*2ea0*/  @!P0 LDGSTS.E.BYPASS.LTC128B.128 [R248+0x11080], [R4.64], !P4 ;  /* 0x1108000004f88fae */ /* 0x0005e2000e101d46 */
[----:B------:R-:W-:Y:S01]  /*2eb0*/  SHF.R.S32.HI R12, RZ, 0x1f, R251 ;  /* 0x0000001fff0c7819 */ /* 0x000fe200000114fb */
[----:B------:R-:W-:-:S04]  /*2ec0*/  IMAD.WIDE.U32 R2, R251, c[0x0][0x1e0], RZ ;  /* 0x00007800fb027a25 */ /* 0x000fc800078e00ff */
[----:B------:R-:W-:Y:S01]  /*2ed0*/  IMAD R0, R12, c[0x0][0x1e0], RZ ;  /* 0x000078000c007a24 */ /* 0x000fe200078e02ff */
[----:B----4-:R-:W-:-:S04]  /*2ee0*/  @!P1 LEA R8, P0, R249, R10, 0x1 ;  /* 0x0000000af9089211 */ /* 0x010fc800078008ff */
[-C--:B-1----:R-:W-:Y:S02]  /*2ef0*/  @!P1 LEA.HI.X R9, R249, R11.reuse, R28, 0x1, P0 ;  /* 0x0000000bf9099211 */ /* 0x082fe400000f0c1c */
[-C--:B-----5:R-:W-:Y:S01]  /*2f00*/  @!P1 LEA R6, P0, R41, R10.reuse, 0x1 ;  /* 0x0000000a29069211 */ /* 0x0a0fe200078008ff */
[----:B------:R-:W-:Y:S01]  /*2f10*/  IMAD R0, R251, c[0x0][0x1e4], R0 ;  /* 0x00007900fb007a24 */ /* 0x000fe200078e0200 */
[----:B--2---:R-:W-:Y:S01]  /*2f20*/  IADD3 R14, R19, 0x60, RZ ;  /* 0x00000060130e7810 */ /* 0x004fe20007ffe0ff */
[----:B------:R-:W1:Y:S01]  /*2f30*/  SHFL.IDX PT, R13, R18, 0x3, 0x181f ;  /* 0x00781f00120d7f89 */ /* 0x000e6200000e0000 */
[-C--:B------:R-:W-:Y:S02]  /*2f40*/  @!P1 LEA.HI.X R7, R41, R11.reuse, R42, 0x1, P0 ;  /* 0x0000000b29079211 */ /* 0x080fe400000f0c2a */
[C---:B------:R-:W-:Y:S01]  /*2f50*/  @!P1 LEA R4, P0, R26.reuse, R10, 0x1 ;  /* 0x0000000a1a049211 */ /* 0x040fe200078008ff */
[----:B------:R-:W-:Y:S01]  /*2f60*/  IMAD.IADD R3, R3, 0x1, R0 ;  /* 0x0000000103037824 */ /* 0x000fe200078e0200 */
[----:B------:R2:W-:Y:S02]  /*2f70*/  @!P1 LDGSTS.E.BYPASS.LTC128B.128 [R248+0x6080], [R8.64], !P2 ;  /* 0x0608000008f89fae */ /* 0x0005e4000d101d46 */
[----:B------:R-:W-:-:S02]  /*2f80*/  @!P1 LEA.HI.X R5, R26, R11, R40, 0x1, P0 ;  /* 0x0000000b1a059211 */ /* 0x000fc400000f0c28 */
[----:B------:R4:W-:Y:S01]  /*2f90*/  @!P1 LDGSTS.E.BYPASS.LTC128B.128 [R248+0xa080], [R6.64], !P6 ;  /* 0x0a08000006f89fae */ /* 0x0009e2000f101d46 */
[----:B------:R-:W-:Y:S01]  /*2fa0*/  ISETP.GE.AND P3, PT, R14, R16, PT ;  /* 0x000000100e00720c */ /* 0x000fe20003f66270 */
[C---:B------:R-:W-:Y:S02]  /*2fb0*/  IMAD.WIDE.U32 R30, R23.reuse, c[0x0][0x1e8], RZ ;  /* 0x00007a00171e7a25 */ /* 0x040fe400078e00ff */
[----:B------:R5:W-:Y:S04]  /*2fc0*/  @!P1 LDGSTS.E.BYPASS.LTC128B.128 [R248+0xe080], [R4.64], !P5 ;  /* 0x0e08000004f89fae */ /* 0x000be8000e901d46 */
[----:B------:R-:W1:Y:S01]  /*2fd0*/  SHFL.IDX PT, R14, R17, 0x3, 0x181f ;  /* 0x00781f00110e7f89 */ /* 0x000e6200000e0000 */
[----:B------:R-:W-:Y:S01]  /*2fe0*/  IMAD R29, R23, c[0x0][0x1ec], R31 ;  /* 0x00007b00171d7a24 */ /* 0x000fe200078e021f */
[----:B------:R-:W-:-:S05]  /*2ff0*/  IADD3 R65, R252, -0x1, RZ ;  /* 0xfffffffffc417810 */ /* 0x000fca0007ffe0ff */
[----:B------:R-:W-:Y:S01]  /*3000*/  IMAD R64, R65, -0x30, R22 ;  /* 0xffffffd041407824 */ /* 0x000fe200078e0216 */
[C---:B-----5:R-:W-:Y:S02]  /*3010*/  @!P1 LEA R4, P0, R25.reuse, R10, 0x1 ;  /* 0x0000000a19049211 */ /* 0x060fe400078008ff */
[----:B---3--:R-:W-:Y:S01]  /*3020*/  SHF.R.S32.HI R15, RZ, 0x1f, R250 ;  /* 0x0000001fff0f7819 */ /* 0x008fe200000114fa */
[----:B------:R-:W-:Y:S01]  /*3030*/  IMAD.WIDE.U32 R2, R250, c[0x0][0x1f0], R2 ;  /* 0x00007c00fa027a25 */ /* 0x000fe200078e0002 */
[----:B------:R-:W-:-:S03]  /*3040*/  @!P1 LEA.HI.X R5, R25, R11, R27, 0x1, P0 ;  /* 0x0000000b19059211 */ /* 0x000fc600000f0c1b */
[----:B----4-:R-:W-:Y:S01]  /*3050*/  IMAD R6, R15, c[0x0][0x1f0], RZ ;  /* 0x00007c000f067a24 */ /* 0x010fe200078e02ff */
[----:B------:R-:W-:Y:S01]  /*3060*/  IADD3 R0, P0, R2, R30, RZ ;  /* 0x0000001e02007210 */ /* 0x000fe20007f1e0ff */
[----:B------:R3:W-:Y:S02]  /*3070*/  @!P1 LDGSTS.E.BYPASS.LTC128B.128 [R248+0x12080], [R4.64], !P4 ;  /* 0x1208000004f89fae */ /* 0x0007e4000e101d46 */
[----:B------:R-:W-:Y:S01]  /*3080*/  IMAD R6, R250, c[0x0][0x1f4], R6 ;  /* 0x00007d00fa067a24 */ /* 0x000fe200078e0206 */
[----:B-1----:R-:W-:-:S04]  /*3090*/  @!P3 LEA R2, P1, R249, R13, 0x1 ;  /* 0x0000000df902b211 */ /* 0x002fc800078208ff */
[----:B---3--:R-:W-:Y:S02]  /*30a0*/  IADD3.X R4, R29, R3, R6, P0, !PT ;  /* 0x000000031d047210 */ /* 0x008fe400007fe406 */
[----:B------:R-:W-:-:S04]  /*30b0*/  LEA R10, P0, R0, c[0x0][0x1c8], 0x1 ;  /* 0x00007200000a7a11 */ /* 0x000fc800078008ff */
[----:B------:R-:W-:Y:S02]  /*30c0*/  LEA.HI.X R11, R0, c[0x0][0x1cc], R4, 0x1, P0 ;  /* 0x00007300000b7a11 */ /* 0x000fe400000f0c04 */
[----:B------:R-:W-:Y:S01]  /*30d0*/  IMNMX R0, R64, 0x30, PT ;  /* 0x0000003040007817 */ /* 0x000fe20003800200 */
[----:B------:R-:W-:-:S04]  /*30e0*/  IMAD R4, R12, c[0x0][0x208], RZ ;  /* 0x000082000c047a24 */ /* 0x000fc800078e02ff */
[----:B------:R-:W-:Y:S02]  /*30f0*/  IMAD.IADD R5, R0, 0x1, -R102 ;  /* 0x0000000100057824 */ /* 0x000fe400078e0a66 */
[----:B------:R-:W1:Y:S01]  /*3100*/  SHFL.IDX PT, R0, R10, RZ, 0x181f ;  /* 0x00181fff0a007589 */ /* 0x000e6200000e0000 */
[----:B------:R-:W-:-:S03]  /*3110*/  @!P3 LEA.HI.X R3, R249, R14, R28, 0x1, P1 ;  /* 0x0000000ef903b211 */ /* 0x000fc600008f0c1c */
[----:B------:R-:W3:Y:S01]  /*3120*/  SHFL.IDX PT, R12, R11, RZ, 0x181f ;  /* 0x00181fff0b0c7589 */ /* 0x000ee200000e0000 */
[----:B------:R-:W-:Y:S01]  /*3130*/  IMAD R4, R251, c[0x0][0x20c], R4 ;  /* 0x00008300fb047a24 */ /* 0x000fe200078e0204 */
[-C--:B--2---:R-:W-:Y:S02]  /*3140*/  @!P3 LEA R8, P0, R41, R13.reuse, 0x1 ;  /* 0x0000000d2908b211 */ /* 0x084fe400078008ff */
[----:B------:R2:W-:Y:S01]  /*3150*/  @!P3 LDGSTS.E.BYPASS.LTC128B.128 [R248+0x7080], [R2.64], !P2 ;  /* 0x0708000002f8bfae */ /* 0x0005e2000d101d46 */
[----:B------:R-:W-:Y:S02]  /*3160*/  ISETP.GE.AND P1, PT, R5, 0x1, PT ;  /* 0x000000010500780c */ /* 0x000fe40003f26270 */
[C---:B------:R-:W-:Y:S02]  /*3170*/  @!P3 LEA R6, P2, R26.reuse, R13, 0x1 ;  /* 0x0000000d1a06b211 */ /* 0x040fe400078408ff */
[-C--:B------:R-:W-:Y:S02]  /*3180*/  @!P3 LEA.HI.X R9, R41, R14.reuse, R42, 0x1, P0 ;  /* 0x0000000e2909b211 */ /* 0x080fe400000f0c2a */
[----:B------:R-:W-:-:S02]  /*3190*/  @!P3 LEA.HI.X R7, R26, R14, R40, 0x1, P2 ;  /* 0x0000000e1a07b211 */ /* 0x000fc400010f0c28 */
[----:B------:R-:W-:Y:S01]  /*31a0*/  ISETP.GE.AND P2, PT, R5, 0x21, PT ;  /* 0x000000210500780c */ /* 0x000fe20003f46270 */
[----:B------:R-:W-:Y:S04]  /*31b0*/  SHFL.IDX PT, R16, R11, 0x1, 0x181f ;  /* 0x00381f000b107f89 */ /* 0x000fe800000e0000 */
[----:B------:R1:W-:Y:S04]  /*31c0*/  @!P3 LDGSTS.E.BYPASS.LTC128B.128 [R248+0xb080], [R8.64], !P6 ;  /* 0x0b08000008f8bfae */ /* 0x0003e8000f101d46 */
[----:B------:R4:W-:Y:S01]  /*31d0*/  @!P3 LDGSTS.E.BYPASS.LTC128B.128 [R248+0xf080], [R6.64], !P5 ;  /* 0x0f08000006f8bfae */ /* 0x0009e2000e901d46 */
[----:B--2---:R-:W-:-:S04]  /*31e0*/  IMAD.WIDE.U32 R2, R251, c[0x0][0x208], RZ ;  /* 0x00008200fb027a25 */ /* 0x004fc800078e00ff */
[----:B------:R-:W-:Y:S01]  /*31f0*/  IMAD.IADD R3, R3, 0x1, R4 ;  /* 0x0000000103037824 */ /* 0x000fe200078e0204 */
[C---:B------:R-:W-:Y:S02]  /*3200*/  @!P3 LEA R4, P0, R25.reuse, R13, 0x1 ;  /* 0x0000000d1904b211 */ /* 0x040fe400078008ff */
[----:B------:R2:W5:Y:S02]  /*3210*/  SHFL.IDX PT, R13, R10, 0x1, 0x181f ;  /* 0x00381f000a0d7f89 */ /* 0x00056400000e0000 */
[----:B------:R-:W-:-:S05]  /*3220*/  @!P3 LEA.HI.X R5, R25, R14, R27, 0x1, P0 ;  /* 0x0000000e1905b211 */ /* 0x000fca00000f0c1b */
[----:B------:R5:W-:Y:S01]  /*3230*/  @!P3 LDGSTS.E.BYPASS.LTC128B.128 [R248+0x13080], [R4.64], !P4 ;  /* 0x1308000004f8bfae */ /* 0x000be2000e101d46 */
[----:B-1----:R-:W-:Y:S02]  /*3240*/  @P1 LEA R8, P3, R41, R0, 0x1 ;  /* 0x0000000029081211 */ /* 0x002fe400078608ff */
[----:B------:R-:W-:Y:S02]  /*3250*/  ISETP.GE.AND P6, PT, R249, c[0x0][0x1d4], PT ;  /* 0x00007500f9007a0c */ /* 0x000fe40003fc6270 */
[----:B------:R-:W-:Y:S01]  /*3260*/  ISETP.GE.AND P5, PT, R41, c[0x0][0x1d4], PT ;  /* 0x0000750029007a0c */ /* 0x000fe20003fa6270 */
[----:B------:R-:W-:Y:S01]  /*3270*/  IMAD.WIDE.U32 R18, R23, c[0x0][0x210], RZ ;  /* 0x0000840017127a25 */ /* 0x000fe200078e00ff */
[----:B---3--:R-:W-:Y:S01]  /*3280*/  @P1 LEA.HI.X R9, R41, R12, R42, 0x1, P3 ;  /* 0x0000000c29091211 */ /* 0x008fe200018f0c2a */
[----:B------:R-:W0:Y:S01]  /*3290*/  LDGDEPBAR ;  /* 0x00000000000079af */ /* 0x000e220000000000 */
[----:B------:R-:W-:Y:S02]  /*32a0*/  ISETP.GE.AND P4, PT, R26, c[0x0][0x1d4], PT ;  /* 0x000075001a007a0c */ /* 0x000fe40003f86270 */
[----:B--2---:R-:W-:-:S04]  /*32b0*/  @P1 LEA R10, P0, R249, R0, 0x1 ;  /* 0x00000000f90a1211 */ /* 0x004fc800078008ff */
[----:B------:R-:W-:Y:S02]  /*32c0*/  @P1 LEA.HI.X R11, R249, R12, R28, 0x1, P0 ;  /* 0x0000000cf90b1211 */ /* 0x000fe400000f0c1c */
[-C--:B----4-:R-:W-:Y:S01]  /*32d0*/  @P1 LEA R6, P0, R26, R0.reuse, 0x1 ;  /* 0x000000001a061211 */ /* 0x090fe200078008ff */
[----:B------:R-:W-:Y:S02]  /*32e0*/  IMAD.WIDE.U32 R2, R250, c[0x0][0x218], R2 ;  /* 0x00008600fa027a25 */ /* 0x000fe400078e0002 */
[----:B------:R1:W-:Y:S01]  /*32f0*/  @P1 LDGSTS.E.BYPASS.LTC128B.128 [R248+0x14080], [R10.64], !P6 ;  /* 0x140800000af81fae */ /* 0x0003e2000f101d46 */
[----:B-----5:R-:W-:Y:S02]  /*3300*/  @P1 LEA R4, P3, R25, R0, 0x1 ;  /* 0x0000000019041211 */ /* 0x020fe400078608ff */
[-C--:B------:R-:W-:Y:S01]  /*3310*/  @P1 LEA.HI.X R7, R26, R12.reuse, R40, 0x1, P0 ;  /* 0x0000000c1a071211 */ /* 0x080fe200000f0c28 */
[----:B------:R-:W-:Y:S01]  /*3320*/  IMAD R17, R23, c[0x0][0x214], R19 ;  /* 0x0000850017117a24 */ /* 0x000fe200078e0213 */
[C---:B------:R-:W-:Y:S01]  /*3330*/  @P1 LEA.HI.X R5, R25.reuse, R12, R27, 0x1, P3 ;  /* 0x0000000c19051211 */ /* 0x040fe200018f0c1b */
[----:B------:R2:W-:Y:S01]  /*3340*/  @P1 LDGSTS.E.BYPASS.LTC128B.128 [R248+0x15880], [R8.64], !P5 ;  /* 0x1588000008f81fae */ /* 0x0005e2000e901d46 */
[----:B------:R-:W-:Y:S01]  /*3350*/  ISETP.GE.AND P3, PT, R25, c[0x0][0x1d4], PT ;  /* 0x0000750019007a0c */ /* 0x000fe20003f66270 */
[----:B------:R-:W-:Y:S01]  /*3360*/  IMAD R0, R15, c[0x0][0x218], RZ ;  /* 0x000086000f007a24 */ /* 0x000fe200078e02ff */
[C---:B------:R-:W-:Y:S01]  /*3370*/  @P2 LEA R14, P0, R249.reuse, R13, 0x1 ;  /* 0x0000000df90e2211 */ /* 0x040fe200078008ff */
[----:B------:R3:W-:Y:S02]  /*3380*/  @P1 LDGSTS.E.BYPASS.LTC128B.128 [R248+0x17080], [R6.64], !P4 ;  /* 0x1708000006f81fae */ /* 0x0007e4000e101d46 */
[----:B------:R-:W-:Y:S01]  /*3390*/  IMAD R12, R250, c[0x0][0x21c], R0 ;  /* 0x00008700fa0c7a24 */ /* 0x000fe200078e0200 */
[----:B------:R-:W-:-:S02]  /*33a0*/  @P2 LEA.HI.X R15, R249, R16, R28, 0x1, P0 ;  /* 0x00000010f90f2211 */ /* 0x000fc400000f0c1c */
[----:B------:R-:W-:-:S04]  /*33b0*/  IADD3 R0, P0, R2, R18, RZ ;  /* 0x0000001202007210 */ /* 0x000fc80007f1e0ff */
[----:B------:R-:W-:Y:S01]  /*33c0*/  IADD3.X R2, R17, R3, R12, P0, !PT ;  /* 0x0000000311027210 */ /* 0x000fe200007fe40c */
[----:B------:R4:W-:Y:S04]  /*33d0*/  @P1 LDGSTS.E.BYPASS.LTC128B.128 [R248+0x18880], [R4.64], !P3 ;  /* 0x1888000004f81fae */ /* 0x0009e8000d901d46 */
[----:B------:R5:W-:Y:S01]  /*33e0*/  @P2 LDGSTS.E.BYPASS.LTC128B.128 [R248+0x15080], [R14.64], !P6 ;  /* 0x150800000ef82fae */ /* 0x000be2000f101d46 */
[----:B-1----:R-:W-:-:S04]  /*33f0*/  LEA R11, P0, R0, c[0x0][0x1f8], 0x1 ;  /* 0x00007e00000b7a11 */ /* 0x002fc800078008ff */
[----:B------:R-:W-:Y:S02]  /*3400*/  LEA.HI.X R10, R0, c[0x0][0x1fc], R2, 0x1, P0 ;  /* 0x00007f00000a7a11 */ /* 0x000fe400000f0c02 */
[-C--:B---3--:R-:W-:Y:S02]  /*3410*/  @P2 LEA R6, P1, R41, R13.reuse, 0x1 ;  /* 0x0000000d29062211 */ /* 0x088fe400078208ff */
[----:B------:R-:W-:Y:S02]  /*3420*/  @P2 LEA R2, P0, R25, R13, 0x1 ;  /* 0x0000000d19022211 */ /* 0x000fe400078008ff */
[-C--:B------:R-:W-:Y:S02]  /*3430*/  @P2 LEA.HI.X R7, R41, R16.reuse, R42, 0x1, P1 ;  /* 0x0000001029072211 */ /* 0x080fe400008f0c2a */
[----:B------:R-:W-:-:S03]  /*3440*/  @P2 LEA.HI.X R3, R25, R16, R27, 0x1, P0 ;  /* 0x0000001019032211 */ /* 0x000fc600000f0c1b */
[----:B------:R1:W-:Y:S01]  /*3450*/  @P2 LDGSTS.E.BYPASS.LTC128B.128 [R248+0x16880], [R6.64], !P5 ;  /* 0x1688000006f82fae */ /* 0x0003e2000e901d46 */
[----:B----4-:R-:W-:-:S04]  /*3460*/  @P2 LEA R4, P1, R26, R13, 0x1 ;  /* 0x0000000d1a042211 */ /* 0x010fc800078208ff */
[----:B------:R-:W-:-:S05]  /*3470*/  @P2 LEA.HI.X R5, R26, R16, R40, 0x1, P1 ;  /* 0x000000101a052211 */ /* 0x000fca00008f0c28 */
[----:B------:R3:W-:Y:S04]  /*3480*/  @P2 LDGSTS.E.BYPASS.LTC128B.128 [R248+0x18080], [R4.64], !P4 ;  /* 0x1808000004f82fae */ /* 0x0007e8000e101d46 */
[----:B------:R4:W-:Y:S04]  /*3490*/  @P2 LDGSTS.E.BYPASS.LTC128B.128 [R248+0x19880], [R2.64], !P3 ;  /* 0x1988000002f82fae */ /* 0x0009e8000d901d46 */
[----:B------:R-:W0:Y:S01]  /*34a0*/  LDGDEPBAR ;  /* 0x00000000000079af */ /* 0x000e220000000000 */
[----:B------:R-:W-:-:S04]  /*34b0*/  DEPBAR.LE SB0, 0x1 ;  /* 0x000080400000791a */ /* 0x000fc80000000000 */
[----:B------:R-:W-:Y:S06]  /*34c0*/  BAR.SYNC.DEFER_BLOCKING 0x0 ;  /* 0x0000000000007b1d */ /* 0x000fec0000010000 */
[----:B--2---:R-:W1:Y:S04]  /*34d0*/  SHFL.IDX PT, R9, R11, RZ, 0x181f ;  /* 0x00181fff0b097589 */ /* 0x004e6800000e0000 */
[----:B------:R-:W2:Y:S04]  /*34e0*/  SHFL.IDX PT, R8, R10, RZ, 0x181f ;  /* 0x00181fff0a087589 */ /* 0x000ea800000e0000 */
[----:B------:R1:W1:Y:S04]  /*34f0*/  LDSM.16.M88.4 R160, [R244] ;  /* 0x00000000f4a0783b */ /* 0x0002680000000200 */
[----:B------:R1:W1:Y:S04]  /*3500*/  LDSM.16.M88.4 R164, [R245] ;  /* 0x00000000f5a4783b */ /* 0x0002680000000200 */
[----:B------:R1:W1:Y:S04]  /*3510*/  LDSM.16.M88.4 R180, [R247] ;  /* 0x00000000f7b4783b */ /* 0x0002680000000200 */
[----:B------:R1:W1:Y:S04]  /*3520*/  LDSM.16.M88.4 R184, [R246] ;  /* 0x00000000f6b8783b */ /* 0x0002680000000200 */
[----:B------:R1:W1:Y:S04]  /*3530*/  LDSM.16.M88.4 R188, [R244+0x4000] ;  /* 0x00400000f4bc783b */ /* 0x0002680000000200 */
[----:B------:R1:W1:Y:S04]  /*3540*/  LDSM.16.M88.4 R192, [R245+0x4000] ;  /* 0x00400000f5c0783b */ /* 0x0002680000000200 */
[----:B------:R1:W1:Y:S04]  /*3550*/  LDSM.16.M88.4 R196, [R247+0x4000] ;  /* 0x00400000f7c4783b */ /* 0x0002680000000200 */
[----:B------:R1:W2:Y:S04]  /*3560*/  LDSM.16.M88.4 R200, [R246+0x4000] ;  /* 0x00400000f6c8783b */ /* 0x0002a80000000200 */
[----:B------:R1:W2:Y:S04]  /*3570*/  LDSM.16.M88.4 R204, [R244+0x8000] ;  /* 0x00800000f4cc783b */ /* 0x0002a80000000200 */
[----:B------:R1:W5:Y:S04]  /*3580*/  LDSM.16.M88.4 R208, [R245+0x8000] ;  /* 0x00800000f5d0783b */ /* 0x0003680000000200 */
[----:B------:R1:W5:Y:S04]  /*3590*/  LDSM.16.M88.4 R212, [R247+0x8000] ;  /* 0x00800000f7d4783b */ /* 0x0003680000000200 */
[----:B------:R1:W5:Y:S04]  /*35a0*/  LDSM.16.M88.4 R216, [R246+0x8000] ;  /* 0x00800000f6d8783b */ /* 0x0003680000000200 */
[----:B------:R2:W5:Y:S04]  /*35b0*/  LDSM.16.M88.4 R220, [R244+0xc000] ;  /* 0x00c00000f4dc783b */ /* 0x0005680000000200 */
[----:B------:R4:W5:Y:S04]  /*35c0*/  LDSM.16.M88.4 R224, [R245+0xc000] ;  /* 0x00c00000f5e0783b */ /* 0x0009680000000200 */
[----:B------:R5:W5:Y:S04]  /*35d0*/  LDSM.16.M88.4 R228, [R247+0xc000] ;  /* 0x00c00000f7e4783b */ /* 0x000b680000000200 */
[----:B------:R5:W5:Y:S04]  /*35e0*/  LDSM.16.M88.4 R232, [R246+0xc000] ;  /* 0x00c00000f6e8783b */ /* 0x000b680000000200 */
[----:B------:R-:W-:Y:S01]  /*35f0*/  BAR.SYNC.DEFER_BLOCKING 0x0 ;  /* 0x0000000000007b1d */ /* 0x000fe20000010000 */
[----:B------:R-:W-:Y:S01]  /*3600*/  LOP3.LUT P1, RZ, R103, 0x2, RZ, 0xc0, !PT ;  /* 0x0000000267ff7812 */ /* 0x000fe2000782c0ff */
[----:B---3--:R-:W-:Y:S01]  /*3610*/  IMAD.IADD R4, R64, 0x1, -R102 ;  /* 0x0000000140047824 */ /* 0x008fe200078e0a66 */
[----:B-1----:R-:W-:-:S02]  /*3620*/  LEA R6, P0, R249, R9, 0x1 ;  /* 0x00000009f9067211 */ /* 0x002fc400078008ff */
[C---:B------:R-:W-:Y:S02]  /*3630*/  ISETP.GE.AND P2, PT, R249.reuse, c[0x0][0x1d4], PT ;  /* 0x00007500f9007a0c */ /* 0x040fe40003f46270 */
[----:B------:R-:W-:Y:S02]  /*3640*/  IADD3 R0, R236, 0x20, RZ ;  /* 0x00000020ec007810 */ /* 0x000fe40007ffe0ff */
[----:B--2---:R-:W-:Y:S02]  /*3650*/  LEA.HI.X R7, R249, R8, R28, 0x1, P0 ;  /* 0x00000008f9077211 */ /* 0x004fe400000f0c1c */
[----:B----4-:R-:W-:-:S03]  /*3660*/  LEA R2, P0, R41, R9, 0x1 ;  /* 0x0000000929027211 */ /* 0x010fc600078008ff */
[----:B------:R-:W-:Y:S01]  /*3670*/  @P1 IADD3 R0, R236, -0x20, RZ ;  /* 0xffffffe0ec001810 */ /* 0x000fe20007ffe0ff */
[----:B------:R-:W-:-:S04]  /*3680*/  DEPBAR.LE SB0, 0x0 ;  /* 0x000080000000791a */ /* 0x000fc80000000000 */
[----:B------:R-:W-:Y:S01]  /*3690*/  BAR.SYNC.DEFER_BLOCKING 0x0 ;  /* 0x0000000000007b1d */ /* 0x000fe20000010000 */
[C---:B------:R-:W-:Y:S02]  /*36a0*/  ISETP.LT.OR P1, PT, R4.reuse, 0x1, P2 ;  /* 0x000000010400780c */ /* 0x040fe40001721670 */
[C---:B------:R-:W-:Y:S02]  /*36b0*/  ISETP.GE.AND P2, PT, R41.reuse, c[0x0][0x1d4], PT ;  /* 0x0000750029007a0c */ /* 0x040fe40003f46270 */
[----:B------:R-:W-:Y:S02]  /*36c0*/  LEA.HI.X R3, R41, R8, R42, 0x1, P0 ;  /* 0x0000000829037211 */ /* 0x000fe400000f0c2a */
[----:B------:R-:W-:Y:S01]  /*36d0*/  ISETP.LT.OR P0, PT, R4, 0x1, P2 ;  /* 0x000000010400780c */ /* 0x000fe20001701670 */
[----:B------:R1:W-:Y:S04]  /*36e0*/  STL.64 [R1+0x18], R30 ;  /* 0x0000181e01007387 */ /* 0x0003e80000100a00 */
[----:B------:R1:W-:Y:S04]  /*36f0*/  STL [R1+0x30], R29 ;  /* 0x0000301d01007387 */ /* 0x0003e80000100800 */
[----:B------:R-:W2:Y:S04]  /*3700*/  S2R R5, SR_TID.X ;  /* 0x0000000000057919 */ /* 0x000ea80000002100 */
[----:B------:R1:W3:Y:S04]  /*3710*/  LDSM.16.M88.4 R32, [R0] ;  /* 0x000000000020783b */ /* 0x0002e80000000200 */
[----:B------:R1:W4:Y:S04]  /*3720*/  LDSM.16.M88.4 R48, [R0+0x800] ;  /* 0x000800000030783b */ /* 0x0003280000000200 */
[----:B------:R1:W1:Y:S04]  /*3730*/  LDSM.16.M88.4 R36, [R0+0x1000] ;  /* 0x001000000024783b */ /* 0x0002680000000200 */
[----:B-----5:R1:W1:Y:S04]  /*3740*/  LDSM.16.M88.4 R12, [R236] ;  /* 0x00000000ec0c783b */ /* 0x0202680000000200 */
[----:B------:R1:W1:Y:S04]  /*3750*/  LDSM.16.M88.4 R20, [R236+0x800] ;  /* 0x00080000ec14783b */ /* 0x0002680000000200 */
[----:B------:R1:W1:Y:S04]  /*3760*/  LDSM.16.M88.4 R28, [R236+0x1000] ;  /* 0x00100000ec1c783b */ /* 0x0002680000000200 */
[----:B------:R-:W-:Y:S01]  /*3770*/  @!PT LDS RZ, [RZ] ;  /* 0x00000000fffff984 */ /* 0x000fe20000000800 */
[----:B------:R-:W-:Y:S01]  /*3780*/  @!PT LDS RZ, [RZ] ;  /* 0x00000000fffff984 */ /* 0x000fe20000000800 */
[----:B------:R-:W-:Y:S01]  /*3790*/  @!PT LDS RZ, [RZ] ;  /* 0x00000000fffff984 */ /* 0x000fe20000000800 */
[----:B------:R5:W-:Y:S04]  /*37a0*/  LDGSTS.E.BYPASS.LTC128B.128 [R248+0x4080], [R6.64], !P1 ;  /* 0x0408000006f87fae */ /* 0x000be8000c901d46 */
[----:B------:R2:W-:Y:S01]  /*37b0*/  LDGSTS.E.BYPASS.LTC128B.128 [R248+0x5880], [R2.64], !P0 ;  /* 0x0588000002f87fae */ /* 0x0005e2000c101d46 */
[----:B------:R-:W-:-:S03]  /*37c0*/  ISETP.GE.AND P1, PT, R26, c[0x0][0x1d4], PT ;  /* 0x000075001a007a0c */ /* 0x000fc60003f26270 */
[----:B------:R1:W-:Y:S01]  /*37d0*/  STL.64 [R1+0x28], R18 ;  /* 0x0000281201007387 */ /* 0x0003e20000100a00 */
[----:B-----5:R-:W-:-:S04]  /*37e0*/  LEA R6, P0, R26, R9, 0x1 ;  /* 0x000000091a067211 */ /* 0x020fc800078008ff */
[----:B------:R-:W-:Y:S02]  /*37f0*/  LEA.HI.X R7, R26, R8, R40, 0x1, P0 ;  /* 0x000000081a077211 */ /* 0x000fe400000f0c28 */
[----:B--2---:R-:W-:-:S04]  /*3800*/  LEA R2, P0, R25, R9, 0x1 ;  /* 0x0000000919027211 */ /* 0x004fc800078008ff */
[C---:B------:R-:W-:Y:S02]  /*3810*/  LEA.HI.X R3, R25.reuse, R8, R27, 0x1, P0 ;  /* 0x0000000819037211 */ /* 0x040fe400000f0c1b */
[----:B------:R-:W-:Y:S01]  /*3820*/  ISETP.LT.OR P0, PT, R4, 0x1, P1 ;  /* 0x000000010400780c */ /* 0x000fe20000f01670 */
[----:B------:R2:W-:Y:S01]  /*3830*/  STL [R1+0x38], R17 ;  /* 0x0000381101007387 */ /* 0x0005e20000100800 */
[----:B------:R-:W-:Y:S02]  /*3840*/  ISETP.GE.AND P2, PT, R25, c[0x0][0x1d4], PT ;  /* 0x0000750019007a0c */ /* 0x000fe40003f46270 */
[----:B------:R-:W-:-:S09]  /*3850*/  ISETP.GT.AND P1, PT, R5, 0x7f, PT ;  /* 0x0000007f0500780c */ /* 0x000fd20003f24270 */
[----:B------:R2:W-:Y:S01]  /*3860*/  LDGSTS.E.BYPASS.LTC128B.128 [R248+0x7080], [R6.64], !P0 ;  /* 0x0708000006f87fae */ /* 0x0005e2000c101d46 */
[----:B------:R-:W-:Y:S01]  /*3870*/  ISETP.LT.OR P0, PT, R4, 0x1, P2 ;  /* 0x000000010400780c */ /* 0x000fe20001701670 */
[----:B------:R-:W-:-:S12]  /*3880*/  BSSY B0, `(.L_x_31) ;  /* 0x0000027000007945 */ /* 0x000fd80003800000 */
[----:B------:R2:W-:Y:S01]  /*3890*/  LDGSTS.E.BYPASS.LTC128B.128 [R248+0x8880], [R2.64], !P0 ;  /* 0x0888000002f87fae */ /* 0x0005e2000c101d46 */
[----:B------:R-:W-:Y:S01]  /*38a0*/  ISETP.GT.AND P0, PT, R24, 0x2f, PT ;  /* 0x0000002f1800780c */ /* 0x000fe20003f04270 */
[----:B------:R-:W-:Y:S07]  /*38b0*/  @P1 BRA `(.L_x_32) ;  /* 0x0000023000001947 */ /* 0x000fee0003800000 */
[----:B-1-34-:R-:W-:Y:S05]  /*38c0*/  BRA.DIV ~URZ, `(.L_x_33) ;  /* 0x0000bd627f007947 */ /* 0x01afea000b800000 */
[----:B------:R1:W3:Y:S04]  /*38d0*/  SHFL.IDX PT, R5, R10, 0x1, 0x181f ;  /* 0x00381f000a057f89 */ /* 0x0002e800000e0000 */
[----:B------:R1:W4:Y:S02]  /*38e0*/  SHFL.IDX PT, R0, R11, 0x1, 0x181f ;  /* 0x00381f000b007f89 */ /* 0x00032400000e0000 */
.L_x_119:
[C---:B-1----:R-:W-:Y:S02]  /*38f0*/  IADD3 R11, R249.reuse, 0x40, RZ ;  /* 0x00000040f90b7810 */ /* 0x042fe40007ffe0ff */
[----:B--2---:R-:W-:Y:S02]  /*3900*/  IADD3 R3, R249, 0x40, RZ ;  /* 0x00000040f9037810 */ /* 0x004fe40007ffe0ff */
[----:B----4-:R-:W-:-:S02]  /*3910*/  LEA R8, P1, R11, R0, 0x1 ;  /* 0x000000000b087211 */ /* 0x010fc400078208ff */
[----:B------:R-:W-:Y:S02]  /*3920*/  SHF.R.S32.HI R3, RZ, 0x1f, R3 ;  /* 0x0000001fff037819 */ /* 0x000fe40000011403 */
[C---:B------:R-:W-:Y:S02]  /*3930*/  IADD3 R10, R249.reuse, 0x80, RZ ;  /* 0x00000080f90a7810 */ /* 0x040fe40007ffe0ff */
[----:B------:R-:W-:Y:S02]  /*3940*/  IADD3 R2, R249, 0x80, RZ ;  /* 0x00000080f9027810 */ /* 0x000fe40007ffe0ff */
[----:B---3--:R-:W-:Y:S02]  /*3950*/  LEA.HI.X R9, R11, R5, R3, 0x1, P1 ;  /* 0x000000050b097211 */ /* 0x008fe400008f0c03 */
[----:B------:R-:W-:Y:S02]  /*3960*/  SHF.R.S32.HI R2, RZ, 0x1f, R2 ;  /* 0x0000001fff027819 */ /* 0x000fe40000011402 */
[----:B------:R-:W-:-:S02]  /*3970*/  LEA R6, P1, R10, R0, 0x1 ;  /* 0x000000000a067211 */ /* 0x000fc400078208ff */
[----:B------:R-:W-:Y:S02]  /*3980*/  SHF.R.S32.HI R16, RZ, 0x1f, R249 ;  /* 0x0000001fff107819 */ /* 0x000fe400000114f9 */
[-C--:B------:R-:W-:Y:S02]  /*3990*/  LEA.HI.X R7, R10, R5.reuse, R2, 0x1, P1 ;  /* 0x000000050a077211 */ /* 0x080fe400008f0c02 */
[C---:B------:R-:W-:Y:S02]  /*39a0*/  LEA R2, P1, R249.reuse, R0, 0x1 ;  /* 0x00000000f9027211 */ /* 0x040fe400078208ff */
[C---:B------:R-:W-:Y:S02]  /*39b0*/  IADD3 R17, R249.reuse, 0xc0, RZ ;  /* 0x000000c0f9117810 */ /* 0x040fe40007ffe0ff */
[C---:B------:R-:W-:Y:S02]  /*39c0*/  LEA.HI.X R3, R249.reuse, R5, R16, 0x1, P1 ;  /* 0x00000005f9037211 */ /* 0x040fe400008f0c10 */
[----:B------:R-:W-:-:S02]  /*39d0*/  ISETP.GE.AND P1, PT, R249, c[0x0][0x1d4], PT ;  /* 0x00007500f9007a0c */ /* 0x000fc40003f26270 */
[----:B------:R-:W-:Y:S02]  /*39e0*/  IADD3 R16, R249, 0xc0, RZ ;  /* 0x000000c0f9107810 */ /* 0x000fe40007ffe0ff */
[C---:B------:R-:W-:Y:S02]  /*39f0*/  ISETP.LT.OR P1, PT, R4.reuse, 0x21, P1 ;  /* 0x000000210400780c */ /* 0x040fe40000f21670 */
[----:B------:R-:W-:Y:S02]  /*3a00*/  SHF.R.S32.HI R17, RZ, 0x1f, R17 ;  /* 0x0000001fff117819 */ /* 0x000fe40000011411 */
[----:B------:R-:W-:-:S09]  /*3a10*/  ISETP.LT.OR P2, PT, R4, 0x21, P2 ;  /* 0x000000210400780c */ /* 0x000fd20001741670 */
[----:B------:R-:W-:Y:S01]  /*3a20*/  @!PT LDS RZ, [RZ] ;  /* 0x00000000fffff984 */ /* 0x000fe20000000800 */
[----:B------:R-:W-:Y:S01]  /*3a30*/  @!PT LDS RZ, [RZ] ;  /* 0x00000000fffff984 */ /* 0x000fe20000000800 */
[----:B------:R-:W-:Y:S01]  /*3a40*/  @!PT LDS RZ, [RZ] ;  /* 0x00000000fffff984 */ /* 0x000fe20000000800 */
[----:B------:R1:W-:Y:S02]  /*3a50*/  LDGSTS.E.BYPASS.LTC128B.128 [R248+0x5080], [R2.64], !P1 ;  /* 0x0508000002f87fae */ /* 0x0003e4000c901d46 */
[----:B-1----:R-:W-:-:S04]  /*3a60*/  LEA R2, P1, R16, R0, 0x1 ;  /* 0x0000000010027211 */ /* 0x002fc800078208ff */
[----:B------:R-:W-:Y:S02]  /*3a70*/  LEA.HI.X R3, R16, R5, R17, 0x1, P1 ;  /* 0x0000000510037211 */ /* 0x000fe400008f0c11 */
[----:B------:R-:W-:-:S04]  /*3a80*/  ISETP.GE.AND P1, PT, R11, c[0x0][0x1d4], PT ;  /* 0x000075000b007a0c */ /* 0x000fc80003f26270 */
[----:B------:R-:W-:-:S13]  /*3a90*/  ISETP.LT.OR P1, PT, R4, 0x21, P1 ;  /* 0x000000210400780c */ /* 0x000fda0000f21670 */
[----:B------:R1:W-:Y:S01]  /*3aa0*/  LDGSTS.E.BYPASS.LTC128B.128 [R248+0x6880], [R8.64], !P1 ;  /* 0x0688000008f87fae */ /* 0x0003e2000c901d46 */
[----:B------:R-:W-:-:S04]  /*3ab0*/  ISETP.GE.AND P1, PT, R10, c[0x0][0x1d4], PT ;  /* 0x000075000a007a0c */ /* 0x000fc80003f26270 */
[----:B------:R-:W-:-:S13]  /*3ac0*/  ISETP.LT.OR P1, PT, R4, 0x21, P1 ;  /* 0x000000210400780c */ /* 0x000fda0000f21670 */
[----:B------:R1:W-:Y:S04]  /*3ad0*/  LDGSTS.E.BYPASS.LTC128B.128 [R248+0x8080], [R6.64], !P1 ;  /* 0x0808000006f87fae */ /* 0x0003e8000c901d46 */
[----:B------:R1:W-:Y:S02]  /*3ae0*/  LDGSTS.E.BYPASS.LTC128B.128 [R248+0x9880], [R2.64], !P2 ;  /* 0x0988000002f87fae */ /* 0x0003e4000d101d46 */
.L_x_32:
[----:B-1-34-:R-:W-:Y:S05]  /*3af0*/  BSYNC B0 ;  /* 0x0000000000007941 */ /* 0x01afea0003800000 */
.L_x_31:
[----:B------:R-:W1:Y:S01]  /*3b00*/  S2R R72, SR_TID.X ;  /* 0x0000000000487919 */ /* 0x000e620000002100 */
[----:B------:R-:W-:Y:S01]  /*3b10*/  IMAD.MOV.U32 R0, RZ, RZ, 0x40 ;  /* 0x00000040ff007424 */ /* 0x000fe200078e00ff */
[C---:B------:R-:W-:Y:S02]  /*3b20*/  HMMA.16816.F32 R8, R160.reuse, R14, RZ ;  /* 0x0000000ea008723c */ /* 0x040fe400000018ff */
[----:B--2---:R-:W2:Y:S01]  /*3b30*/  LDL R3, [R1+0xc] ;  /* 0x00000c0001037983 */ /* 0x004ea20000100800 */
[----:B------:R-:W-:Y:S01]  /*3b40*/  IADD3 R242, R236, 0x20, RZ ;  /* 0x00000020ecf27810 */ /* 0x000fe20007ffe0ff */
[----:B------:R-:W-:Y:S02]  /*3b50*/  BSSY B1, `(.L_x_34) ;  /* 0x00000fe000017945 */ /* 0x000fe40003800000 */
[----:B------:R-:W0:Y:S02]  /*3b60*/  LDGDEPBAR ;  /* 0x00000000000079af */ /* 0x000e240000000000 */
[C---:B------:R-:W-:Y:S08]  /*3b70*/  HMMA.16816.F32 R4, R160.reuse, R12, RZ ;  /* 0x0000000ca004723c */ /* 0x040ff000000018ff */
[----:B------:R-:W-:Y:S01]  /*3b80*/  HMMA.16816.F32 R16, R160, R28, RZ ;  /* 0x0000001ca010723c */ /* 0x000fe200000018ff */
[----:B-1----:R-:W-:-:S07]  /*3b90*/  SHF.R.S32.HI R69, RZ, 0x1f, R72 ;  /* 0x0000001fff457819 */ /* 0x002fce0000011448 */
[----:B------:R-:W-:Y:S01]  /*3ba0*/  HMMA.16816.F32 R12, R160, R30, RZ ;  /* 0x0000001ea00c723c */ /* 0x000fe200000018ff */
[----:B------:R-:W-:-:S04]  /*3bb0*/  LEA.HI R69, R69, R72, RZ, 0x3 ;  /* 0x0000004845457211 */ /* 0x000fc800078f18ff */
[----:B------:R-:W-:-:S03]  /*3bc0*/  LOP3.LUT R69, R69, 0xfffffff8, RZ, 0xc0, !PT ;  /* 0xfffffff845457812 */ /* 0x000fc600078ec0ff */
[----:B------:R-:W-:Y:S02]  /*3bd0*/  HMMA.16816.F32 R24, R160, R20, RZ ;  /* 0x00000014a018723c */ /* 0x000fe400000018ff */
[----:B------:R-:W-:-:S05]  /*3be0*/  IMAD.IADD R69, R72, 0x1, -R69 ;  /* 0x0000000148457824 */ /* 0x000fca00078e0a45 */
[----:B------:R-:W-:Y:S01]  /*3bf0*/  R2P PR, R69, 0x6 ;  /* 0x0000000645007804 */ /* 0x000fe20000000000 */
[----:B------:R-:W-:Y:S04]  /*3c00*/  HMMA.16816.F32 R20, R160, R22, RZ ;  /* 0x00000016a014723c */ /* 0x000fe800000018ff */
[----:B------:R-:W-:-:S04]  /*3c10*/  SEL R0, R0, 0xffffffc0, !P2 ;  /* 0xffffffc000007807 */ /* 0x000fc80005000000 */
[----:B------:R-:W-:Y:S01]  /*3c20*/  HMMA.16816.F32 R8, R164, R34, R8 ;  /* 0x00000022a408723c */ /* 0x000fe20000001808 */
[----:B------:R-:W-:-:S03]  /*3c30*/  IMAD.IADD R2, R236, 0x1, R0 ;  /* 0x00000001ec027824 */ /* 0x000fc600078e0200 */
[----:B------:R-:W-:Y:S02]  /*3c40*/  @P1 IADD3 R242, R236, -0x20, RZ ;  /* 0xffffffe0ecf21810 */ /* 0x000fe40007ffe0ff */
[----:B------:R-:W1:Y:S02]  /*3c50*/  LDSM.16.M88.4 R40, [R2] ;  /* 0x000000000228783b */ /* 0x000e640000000200 */
[C---:B------:R-:W-:Y:S01]  /*3c60*/  HMMA.16816.F32 R44, R164.reuse, R36, R16 ;  /* 0x00000024a42c723c */ /* 0x040fe20000001810 */
[----:B------:R-:W-:Y:S01]  /*3c70*/  IMAD.IADD R237, R0, 0x1, R242 ;  /* 0x0000000100ed7824 */ /* 0x000fe200078e02f2 */
[----:B------:R-:W3:Y:S04]  /*3c80*/  LDSM.16.M88.4 R52, [R2+0x800] ;  /* 0x000800000234783b */ /* 0x000ee80000000200 */
[----:B------:R-:W-:Y:S02]  /*3c90*/  LDSM.16.M88.4 R16, [R237] ;  /* 0x00000000ed10783b */ /* 0x000fe40000000200 */
[C---:B------:R-:W-:Y:S02]  /*3ca0*/  HMMA.16816.F32 R28, R164.reuse, R38, R12 ;  /* 0x00000026a41c723c */ /* 0x040fe4000000180c */
[----:B------:R-:W4:Y:S04]  /*3cb0*/  LDSM.16.M88.4 R36, [R2+0x1000] ;  /* 0x001000000224783b */ /* 0x000f280000000200 */
[----:B------:R-:W5:Y:S02]  /*3cc0*/  LDSM.16.M88.4 R12, [R237+0x800] ;  /* 0x00080000ed0c783b */ /* 0x000f640000000200 */
[C---:B------:R-:W-:Y:S02]  /*3cd0*/  HMMA.16816.F32 R4, R164.reuse, R32, R4 ;  /* 0x00000020a404723c */ /* 0x040fe40000001804 */
[----:B------:R-:W4:Y:S04]  /*3ce0*/  LDSM.16.M88.4 R56, [R237+0x1000] ;  /* 0x00100000ed38783b */ /* 0x000f280000000200 */
[----:B------:R-:W-:Y:S02]  /*3cf0*/  LDSM.16.M88.4 R60, [R2+0x5000] ;  /* 0x00500000023c783b */ /* 0x000fe40000000200 */
[C---:B------:R-:W-:Y:S08]  /*3d00*/  HMMA.16816.F32 R32, R164.reuse, R48, R24 ;  /* 0x00000030a420723c */ /* 0x040ff00000001818 */
[----:B------:R-:W-:Y:S08]  /*3d10*/  HMMA.16816.F32 R48, R164, R50, R20 ;  /* 0x00000032a430723c */ /* 0x000ff00000001814 */
[C---:B-1----:R-:W-:Y:S08]  /*3d20*/  HMMA.16816.F32 R20, R180.reuse, R42, R8 ;  /* 0x0000002ab414723c */ /* 0x042ff00000001808 */
[C---:B------:R-:W-:Y:S08]  /*3d30*/  HMMA.16816.F32 R24, R180.reuse, R40, R4 ;  /* 0x00000028b418723c */ /* 0x040ff00000001804 */
[C---:B---3--:R-:W-:Y:S08]  /*3d40*/  HMMA.16816.F32 R8, R180.reuse, R52, R32 ;  /* 0x00000034b408723c */ /* 0x048ff00000001820 */
[C---:B------:R-:W-:Y:S01]  /*3d50*/  HMMA.16816.F32 R4, R180.reuse, R54, R48 ;  /* 0x00000036b404723c */ /* 0x040fe20000001830 */
[----:B------:R-:W-:Y:S04]  /*3d60*/  LDSM.16.M88.4 R48, [R242+0x1800] ;  /* 0x00180000f230783b */ /* 0x000fe80000000200 */
[----:B------:R-:W-:Y:S03]  /*3d70*/  LDSM.16.M88.4 R52, [R2+0x2000] ;  /* 0x002000000234783b */ /* 0x000fe60000000200 */
[C---:B----4-:R-:W-:Y:S01]  /*3d80*/  HMMA.16816.F32 R40, R180.reuse, R36, R44 ;  /* 0x00000024b428723c */ /* 0x050fe2000000182c */
[----:B------:R-:W1:Y:S07]  /*3d90*/  LDSM.16.M88.4 R44, [R236+0x1800] ;  /* 0x00180000ec2c783b */ /* 0x000e6e0000000200 */
[----:B------:R-:W-:Y:S08]  /*3da0*/  HMMA.16816.F32 R36, R180, R38, R28 ;  /* 0x00000026b424723c */ /* 0x000ff0000000181c */
[C---:B------:R-:W-:Y:S01]  /*3db0*/  HMMA.16816.F32 R28, R184.reuse, R18, R20 ;  /* 0x00000012b81c723c */ /* 0x040fe20000001814 */
[----:B------:R-:W3:Y:S07]  /*3dc0*/  LDSM.16.M88.4 R20, [R236+0x2000] ;  /* 0x00200000ec14783b */ /* 0x000eee0000000200 */
[C---:B------:R-:W-:Y:S01]  /*3dd0*/  HMMA.16816.F32 R32, R184.reuse, R16, R24 ;  /* 0x00000010b820723c */ /* 0x040fe20000001818 */
[----:B------:R-:W4:Y:S07]  /*3de0*/  LDSM.16.M88.4 R16, [R236+0x2800] ;  /* 0x00280000ec10783b */ /* 0x000f2e0000000200 */
[C---:B-----5:R-:W-:Y:S08]  /*3df0*/  HMMA.16816.F32 R24, R184.reuse, R12, R8 ;  /* 0x0000000cb818723c */ /* 0x060ff00000001808 */
[C---:B------:R-:W-:Y:S08]  /*3e00*/  HMMA.16816.F32 R12, R184.reuse, R14, R4 ;  /* 0x0000000eb80c723c */ /* 0x040ff00000001804 */
[C---:B------:R-:W-:Y:S08]  /*3e10*/  HMMA.16816.F32 R8, R184.reuse, R56, R40 ;  /* 0x00000038b808723c */ /* 0x040ff00000001828 */
[----:B------:R-:W-:Y:S01]  /*3e20*/  HMMA.16816.F32 R4, R184, R58, R36 ;  /* 0x0000003ab804723c */ /* 0x000fe20000001824 */
[----:B------:R-:W-:Y:S07]  /*3e30*/  LDSM.16.M88.4 R56, [R242+0x3000] ;  /* 0x00300000f238783b */ /* 0x000fee0000000200 */
[C---:B-1----:R-:W-:Y:S08]  /*3e40*/  HMMA.16816.F32 R32, R188.reuse, R44, R32 ;  /* 0x0000002cbc20723c */ /* 0x042ff00000001820 */
[C---:B------:R-:W-:Y:S01]  /*3e50*/  HMMA.16816.F32 R40, R188.reuse, R46, R28 ;  /* 0x0000002ebc28723c */ /* 0x040fe2000000181c */
[----:B------:R-:W1:Y:S07]  /*3e60*/  LDSM.16.M88.4 R44, [R242+0x2000] ;  /* 0x00200000f22c783b */ /* 0x000e6e0000000200 */
[C---:B---3--:R-:W-:Y:S08]  /*3e70*/  HMMA.16816.F32 R36, R188.reuse, R20, R24 ;  /* 0x00000014bc24723c */ /* 0x048ff00000001818 */
[C---:B------:R-:W-:Y:S01]  /*3e80*/  HMMA.16816.F32 R28, R188.reuse, R22, R12 ;  /* 0x00000016bc1c723c */ /* 0x040fe2000000180c */
[----:B------:R-:W3:Y:S04]  /*3e90*/  LDSM.16.M88.4 R20, [R242+0x2800] ;  /* 0x00280000f214783b */ /* 0x000ee80000000200 */
[----:B------:R-:W5:Y:S03]  /*3ea0*/  LDSM.16.M88.4 R12, [R2+0x1800] ;  /* 0x00180000020c783b */ /* 0x000f660000000200 */
[C---:B----4-:R-:W-:Y:S08]  /*3eb0*/  HMMA.16816.F32 R24, R188.reuse, R16, R8 ;  /* 0x00000010bc18723c */ /* 0x050ff00000001808 */
[----:B------:R-:W-:Y:S08]  /*3ec0*/  HMMA.16816.F32 R16, R188, R18, R4 ;  /* 0x00000012bc10723c */ /* 0x000ff00000001804 */
[C---:B------:R-:W-:Y:S08]  /*3ed0*/  HMMA.16816.F32 R8, R192.reuse, R48, R32 ;  /* 0x00000030c008723c */ /* 0x040ff00000001820 */
[C---:B------:R-:W-:Y:S01]  /*3ee0*/  HMMA.16816.F32 R4, R192.reuse, R50, R40 ;  /* 0x00000032c004723c */ /* 0x040fe20000001828 */
[----:B------:R-:W-:Y:S07]  /*3ef0*/  LDSM.16.M88.4 R48, [R237+0x2800] ;  /* 0x00280000ed30783b */ /* 0x000fee0000000200 */
[C---:B-1----:R-:W-:Y:S08]  /*3f00*/  HMMA.16816.F32 R32, R192.reuse, R44, R36 ;  /* 0x0000002cc020723c */ /* 0x042ff00000001824 */
[C---:B------:R-:W-:Y:S01]  /*3f10*/  HMMA.16816.F32 R40, R192.reuse, R46, R28 ;  /* 0x0000002ec028723c */ /* 0x040fe2000000181c */
[----:B------:R-:W1:Y:S07]  /*3f20*/  LDSM.16.M88.4 R44, [R2+0x2800] ;  /* 0x00280000022c783b */ /* 0x000e6e0000000200 */
[C---:B---3--:R-:W-:Y:S08]  /*3f30*/  HMMA.16816.F32 R36, R192.reuse, R20, R24 ;  /* 0x00000014c024723c */ /* 0x048ff00000001818 */
[----:B------:R-:W-:Y:S01]  /*3f40*/  HMMA.16816.F32 R28, R192, R22, R16 ;  /* 0x00000016c01c723c */ /* 0x000fe20000001810 */
[----:B------:R-:W3:Y:S04]  /*3f50*/  LDSM.16.M88.4 R20, [R237+0x1800] ;  /* 0x00180000ed14783b */ /* 0x000ee80000000200 */
[----:B------:R-:W4:Y:S03]  /*3f60*/  LDSM.16.M88.4 R16, [R237+0x2000] ;  /* 0x00200000ed10783b */ /* 0x000f260000000200 */
[C---:B-----5:R-:W-:Y:S08]  /*3f70*/  HMMA.16816.F32 R24, R196.reuse, R12, R8 ;  /* 0x0000000cc418723c */ /* 0x060ff00000001808 */
[----:B------:R-:W-:Y:S01]  /*3f80*/  HMMA.16816.F32 R12, R196, R14, R4 ;  /* 0x0000000ec40c723c */ /* 0x000fe20000001804 */
[----:B--2---:R-:W-:-:S07]  /*3f90*/  ISETP.GT.AND P1, PT, R65, R3, PT ;  /* 0x000000034100720c */ /* 0x004fce0003f24270 */
[C---:B------:R-:W-:Y:S08]  /*3fa0*/  HMMA.16816.F32 R8, R196.reuse, R52, R32 ;  /* 0x00000034c408723c */ /* 0x040ff00000001820 */
[C---:B------:R-:W-:Y:S01]  /*3fb0*/  HMMA.16816.F32 R4, R196.reuse, R54, R40 ;  /* 0x00000036c404723c */ /* 0x040fe20000001828 */
[----:B------:R-:W-:Y:S07]  /*3fc0*/  LDSM.16.M88.4 R52, [R2+0x3800] ;  /* 0x003800000234783b */ /* 0x000fee0000000200 */
[C---:B-1----:R-:W-:Y:S08]  /*3fd0*/  HMMA.16816.F32 R32, R196.reuse, R44, R36 ;  /* 0x0000002cc420723c */ /* 0x042ff00000001824 */
[----:B------:R-:W-:Y:S01]  /*3fe0*/  HMMA.16816.F32 R40, R196, R46, R28 ;  /* 0x0000002ec428723c */ /* 0x000fe2000000181c */
[----:B------:R-:W1:Y:S07]  /*3ff0*/  LDSM.16.M88.4 R44, [R236+0x3000] ;  /* 0x00300000ec2c783b */ /* 0x000e6e0000000200 */
[C---:B---3--:R-:W-:Y:S08]  /*4000*/  HMMA.16816.F32 R36, R200.reuse, R20, R24 ;  /* 0x00000014c824723c */ /* 0x048ff00000001818 */
[C---:B------:R-:W-:Y:S01]  /*4010*/  HMMA.16816.F32 R28, R200.reuse, R22, R12 ;  /* 0x00000016c81c723c */ /* 0x040fe2000000180c */
[----:B------:R-:W2:Y:S07]  /*4020*/  LDSM.16.M88.4 R20, [R236+0x3800] ;  /* 0x00380000ec14783b */ /* 0x000eae0000000200 */
[C---:B----4-:R-:W-:Y:S08]  /*4030*/  HMMA.16816.F32 R24, R200.reuse, R16, R8 ;  /* 0x00000010c818723c */ /* 0x050ff00000001808 */
[C---:B------:R-:W-:Y:S01]  /*4040*/  HMMA.16816.F32 R12, R200.reuse, R18, R4 ;  /* 0x00000012c80c723c */ /* 0x040fe20000001804 */
[----:B------:R-:W3:Y:S07]  /*4050*/  LDSM.16.M88.4 R16, [R236+0x4000] ;  /* 0x00400000ec10783b */ /* 0x000eee0000000200 */
[C---:B------:R-:W-:Y:S08]  /*4060*/  HMMA.16816.F32 R8, R200.reuse, R48, R32 ;  /* 0x00000030c808723c */ /* 0x040ff00000001820 */
[----:B------:R-:W-:Y:S01]  /*4070*/  HMMA.16816.F32 R4, R200, R50, R40 ;  /* 0x00000032c804723c */ /* 0x000fe20000001828 */
[----:B------:R-:W-:Y:S07]  /*4080*/  LDSM.16.M88.4 R48, [R237+0x4000] ;  /* 0x00400000ed30783b */ /* 0x000fee0000000200 */
[C---:B-1----:R-:W-:Y:S08]  /*4090*/  HMMA.16816.F32 R32, R204.reuse, R44, R36 ;  /* 0x0000002ccc20723c */ /* 0x042ff00000001824 */
[C---:B------:R-:W-:Y:S01]  /*40a0*/  HMMA.16816.F32 R40, R204.reuse, R46, R28 ;  /* 0x0000002ecc28723c */ /* 0x040fe2000000181c */
[----:B------:R-:W1:Y:S07]  /*40b0*/  LDSM.16.M88.4 R44, [R242+0x3800] ;  /* 0x00380000f22c783b */ /* 0x000e6e0000000200 */
[C---:B--2---:R-:W-:Y:S08]  /*40c0*/  HMMA.16816.F32 R36, R204.reuse, R20, R24 ;  /* 0x00000014cc24723c */ /* 0x044ff00000001818 */
[C---:B------:R-:W-:Y:S01]  /*40d0*/  HMMA.16816.F32 R28, R204.reuse, R22, R12 ;  /* 0x00000016cc1c723c */ /* 0x040fe2000000180c */
[----:B------:R-:W2:Y:S04]  /*40e0*/  LDSM.16.M88.4 R20, [R242+0x4000] ;  /* 0x00400000f214783b */ /* 0x000ea80000000200 */
[----:B------:R-:W4:Y:S03]  /*40f0*/  LDSM.16.M88.4 R12, [R2+0x3000] ;  /* 0x00300000020c783b */ /* 0x000f260000000200 */
[C---:B---3--:R-:W-:Y:S08]  /*4100*/  HMMA.16816.F32 R24, R204.reuse, R16, R8 ;  /* 0x00000010cc18723c */ /* 0x048ff00000001808 */
[----:B------:R-:W-:Y:S08]  /*4110*/  HMMA.16816.F32 R16, R204, R18, R4 ;  /* 0x00000012cc10723c */ /* 0x000ff00000001804 */
[C---:B------:R-:W-:Y:S08]  /*4120*/  HMMA.16816.F32 R8, R208.reuse, R56, R32 ;  /* 0x00000038d008723c */ /* 0x040ff00000001820 */
[C---:B------:R-:W-:Y:S01]  /*4130*/  HMMA.16816.F32 R4, R208.reuse, R58, R40 ;  /* 0x0000003ad004723c */ /* 0x040fe20000001828 */
[----:B------:R-:W-:Y:S07]  /*4140*/  LDSM.16.M88.4 R56, [R2+0x5800] ;  /* 0x005800000238783b */ /* 0x000fee0000000200 */
[C---:B-1----:R-:W-:Y:S08]  /*4150*/  HMMA.16816.F32 R32, R208.reuse, R44, R36 ;  /* 0x0000002cd020723c */ /* 0x042ff00000001824 */
[C---:B------:R-:W-:Y:S01]  /*4160*/  HMMA.16816.F32 R40, R208.reuse, R46, R28 ;  /* 0x0000002ed028723c */ /* 0x040fe2000000181c */
[----:B------:R-:W1:Y:S07]  /*4170*/  LDSM.16.M88.4 R44, [R2+0x4000] ;  /* 0x00400000022c783b */ /* 0x000e6e0000000200 */
[C---:B--2---:R-:W-:Y:S08]  /*4180*/  HMMA.16816.F32 R36, R208.reuse, R20, R24 ;  /* 0x00000014d024723c */ /* 0x044ff00000001818 */
[----:B------:R-:W-:Y:S01]  /*4190*/  HMMA.16816.F32 R28, R208, R22, R16 ;  /* 0x00000016d01c723c */ /* 0x000fe20000001810 */
[----:B------:R-:W2:Y:S04]  /*41a0*/  LDSM.16.M88.4 R20, [R237+0x3000] ;  /* 0x00300000ed14783b */ /* 0x000ea80000000200 */
[----:B------:R-:W3:Y:S03]  /*41b0*/  LDSM.16.M88.4 R16, [R237+0x3800] ;  /* 0x00380000ed10783b */ /* 0x000ee60000000200 */
[C---:B----4-:R-:W-:Y:S08]  /*41c0*/  HMMA.16816.F32 R24, R212.reuse, R12, R8 ;  /* 0x0000000cd418723c */ /* 0x050ff00000001808 */
[C---:B------:R-:W-:Y:S08]  /*41d0*/  HMMA.16816.F32 R12, R212.reuse, R14, R4 ;  /* 0x0000000ed40c723c */ /* 0x040ff00000001804 */
[C---:B------:R-:W-:Y:S08]  /*41e0*/  HMMA.16816.F32 R8, R212.reuse, R52, R32 ;  /* 0x00000034d408723c */ /* 0x040ff00000001820 */
[C---:B------:R-:W-:Y:S01]  /*41f0*/  HMMA.16816.F32 R4, R212.reuse, R54, R40 ;  /* 0x00000036d404723c */ /* 0x040fe20000001828 */
[----:B------:R-:W-:Y:S07]  /*4200*/  LDSM.16.M88.4 R52, [R242+0x5000] ;  /* 0x00500000f234783b */ /* 0x000fee0000000200 */
[C---:B-1----:R-:W-:Y:S08]  /*4210*/  HMMA.16816.F32 R32, R212.reuse, R44, R36 ;  /* 0x0000002cd420723c */ /* 0x042ff00000001824 */
[----:B------:R-:W-:Y:S01]  /*4220*/  HMMA.16816.F32 R40, R212, R46, R28 ;  /* 0x0000002ed428723c */ /* 0x000fe2000000181c */
[----:B------:R-:W1:Y:S07]  /*4230*/  LDSM.16.M88.4 R44, [R236+0x4800] ;  /* 0x00480000ec2c783b */ /* 0x000e6e0000000200 */
[C---:B--2---:R-:W-:Y:S08]  /*4240*/  HMMA.16816.F32 R36, R216.reuse, R20, R24 ;  /* 0x00000014d824723c */ /* 0x044ff00000001818 */
[C---:B------:R-:W-:Y:S01]  /*4250*/  HMMA.16816.F32 R28, R216.reuse, R22, R12 ;  /* 0x00000016d81c723c */ /* 0x040fe2000000180c */
[----:B------:R-:W2:Y:S07]  /*4260*/  LDSM.16.M88.4 R20, [R236+0x5000] ;  /* 0x00500000ec14783b */ /* 0x000eae0000000200 */
[C---:B---3--:R-:W-:Y:S08]  /*4270*/  HMMA.16816.F32 R24, R216.reuse, R16, R8 ;  /* 0x00000010d818723c */ /* 0x048ff00000001808 */
[C---:B------:R-:W-:Y:S01]  /*4280*/  HMMA.16816.F32 R12, R216.reuse, R18, R4 ;  /* 0x00000012d80c723c */ /* 0x040fe20000001804 */
[----:B------:R-:W3:Y:S07]  /*4290*/  LDSM.16.M88.4 R16, [R236+0x5800] ;  /* 0x00580000ec10783b */ /* 0x000eee0000000200 */
[C---:B------:R-:W-:Y:S08]  /*42a0*/  HMMA.16816.F32 R8, R216.reuse, R48, R32 ;  /* 0x00000030d808723c */ /* 0x040ff00000001820 */
[----:B------:R-:W-:Y:S01]  /*42b0*/  HMMA.16816.F32 R4, R216, R50, R40 ;  /* 0x00000032d804723c */ /* 0x000fe20000001828 */
[----:B------:R-:W4:Y:S07]  /*42c0*/  LDSM.16.M88.4 R48, [R242+0x4800] ;  /* 0x00480000f230783b */ /* 0x000f2e0000000200 */
[C---:B-1----:R-:W-:Y:S08]  /*42d0*/  HMMA.16816.F32 R40, R220.reuse, R44, R36 ;  /* 0x0000002cdc28723c */ /* 0x042ff00000001824 */
[C---:B------:R-:W-:Y:S08]  /*42e0*/  HMMA.16816.F32 R36, R220.reuse, R46, R28 ;  /* 0x0000002edc24723c */ /* 0x040ff0000000181c */
[C---:B--2---:R-:W-:Y:S08]  /*42f0*/  HMMA.16816.F32 R32, R220.reuse, R20, R24 ;  /* 0x00000014dc20723c */ /* 0x044ff00000001818 */
[C---:B------:R-:W-:Y:S01]  /*4300*/  HMMA.16816.F32 R28, R220.reuse, R22, R12 ;  /* 0x00000016dc1c723c */ /* 0x040fe2000000180c */
[----:B------:R-:W1:Y:S04]  /*4310*/  LDSM.16.M88.4 R20, [R242+0x5800] ;  /* 0x00580000f214783b */ /* 0x000e680000000200 */
[----:B------:R-:W2:Y:S03]  /*4320*/  LDSM.16.M88.4 R12, [R2+0x4800] ;  /* 0x00480000020c783b */ /* 0x000ea60000000200 */
[C---:B---3--:R-:W-:Y:S08]  /*4330*/  HMMA.16816.F32 R24, R220.reuse, R16, R8 ;  /* 0x00000010dc18723c */ /* 0x048ff00000001808 */
[----:B------:R-:W-:Y:S08]  /*4340*/  HMMA.16816.F32 R16, R220, R18, R4 ;  /* 0x00000012dc10723c */ /* 0x000ff00000001804 */
[C---:B----4-:R-:W-:Y:S08]  /*4350*/  HMMA.16816.F32 R8, R224.reuse, R48, R40 ;  /* 0x00000030e008723c */ /* 0x050ff00000001828 */
[C---:B------:R-:W-:Y:S08]  /*4360*/  HMMA.16816.F32 R4, R224.reuse, R50, R36 ;  /* 0x00000032e004723c */ /* 0x040ff00000001824 */
[C---:B------:R-:W-:Y:S01]  /*4370*/  HMMA.16816.F32 R44, R224.reuse, R52, R32 ;  /* 0x00000034e02c723c */ /* 0x040fe20000001820 */
[----:B------:R-:W3:Y:S07]  /*4380*/  LDSM.16.M88.4 R32, [R237+0x4800] ;  /* 0x00480000ed20783b */ /* 0x000eee0000000200 */
[C---:B------:R-:W-:Y:S01]  /*4390*/  HMMA.16816.F32 R52, R224.reuse, R54, R28 ;  /* 0x00000036e034723c */ /* 0x040fe2000000181c */
[----:B------:R-:W4:Y:S07]  /*43a0*/  LDSM.16.M88.4 R28, [R237+0x5000] ;  /* 0x00500000ed1c783b */ /* 0x000f2e0000000200 */
[----:B-1----:R-:W-:Y:S01]  /*43b0*/  HMMA.16816.F32 R48, R224, R20, R24 ;  /* 0x00000014e030723c */ /* 0x002fe20000001818 */
[----:B------:R-:W1:Y:S01]  /*43c0*/  LDSM.16.M88.4 R24, [R237+0x5800] ;  /* 0x00580000ed18783b */ /* 0x000e620000000200 */
[----:B------:R-:W-:-:S06]  /*43d0*/  DEPBAR.LE SB0, 0x0 ;  /* 0x000080000000791a */ /* 0x000fcc0000000000 */
[----:B------:R-:W-:Y:S08]  /*43e0*/  HMMA.16816.F32 R40, R224, R22, R16 ;  /* 0x00000016e028723c */ /* 0x000ff00000001810 */
[C---:B--2---:R-:W-:Y:S08]  /*43f0*/  HMMA.16816.F32 R36, R228.reuse, R12, R8 ;  /* 0x0000000ce424723c */ /* 0x044ff00000001808 */
[C---:B------:R-:W-:Y:S08]  /*4400*/  HMMA.16816.F32 R20, R228.reuse, R14, R4 ;  /* 0x0000000ee414723c */ /* 0x040ff00000001804 */
[C---:B------:R-:W-:Y:S08]  /*4410*/  HMMA.16816.F32 R16, R228.reuse, R60, R44 ;  /* 0x0000003ce410723c */ /* 0x040ff0000000182c */
[C---:B------:R-:W-:Y:S08]  /*4420*/  HMMA.16816.F32 R12, R228.reuse, R62, R52 ;  /* 0x0000003ee40c723c */ /* 0x040ff00000001834 */
[C---:B------:R-:W-:Y:S08]  /*4430*/  HMMA.16816.F32 R8, R228.reuse, R56, R48 ;  /* 0x00000038e408723c */ /* 0x040ff00000001830 */
[----:B------:R-:W-:Y:S08]  /*4440*/  HMMA.16816.F32 R4, R228, R58, R40 ;  /* 0x0000003ae404723c */ /* 0x000ff00000001828 */
[C---:B---3--:R-:W-:Y:S08]  /*4450*/  HMMA.16816.F32 R36, R232.reuse, R32, R36 ;  /* 0x00000020e824723c */ /* 0x048ff00000001824 */
[C---:B------:R-:W-:Y:S08]  /*4460*/  HMMA.16816.F32 R32, R232.reuse, R34, R20 ;  /* 0x00000022e820723c */ /* 0x040ff00000001814 */
[C---:B----4-:R-:W-:Y:S08]  /*4470*/  HMMA.16816.F32 R20, R232.reuse, R28, R16 ;  /* 0x0000001ce814723c */ /* 0x050ff00000001810 */
[C---:B------:R-:W-:Y:S08]  /*4480*/  HMMA.16816.F32 R28, R232.reuse, R30, R12 ;  /* 0x0000001ee81c723c */ /* 0x040ff0000000180c */
[C---:B-1----:R-:W-:Y:S08]  /*4490*/  HMMA.16816.F32 R44, R232.reuse, R24, R8 ;  /* 0x00000018e82c723c */ /* 0x042ff00000001808 */
[----:B------:R-:W-:Y:S01]  /*44a0*/  HMMA.16816.F32 R40, R232, R26, R4 ;  /* 0x0000001ae828723c */ /* 0x000fe20000001804 */
[----:B------:R-:W-:Y:S06]  /*44b0*/  BAR.SYNC.DEFER_BLOCKING 0x0 ;  /* 0x0000000000007b1d */ /* 0x000fec0000010000 */
[----:B------:R-:W-:Y:S01]  /*44c0*/  @!UPT UIADD3 URZ, URZ, URZ, URZ ;  /* 0x0000003f3f3ff290 */ /* 0x000fe2000fffe03f */
[----:B------:R-:W-:Y:S11]  /*44d0*/  @!P1 BRA `(.L_x_35) ;  /* 0x0000065000009947 */ /* 0x000ff60003800000 */
[----:B------:R-:W2:Y:S04]  /*44e0*/  LDL R3, [R1+0x10] ;  /* 0x0000100001037983 */ /* 0x000ea80000100800 */
[----:B------:R-:W3:Y:S04]  /*44f0*/  LDL.64 R70, [R1+0x20] ;  /* 0x0000200001467983 */ /* 0x000ee80000100a00 */
[----:B------:R-:W4:Y:S01]  /*4500*/  LDL R68, [R1+0x34] ;  /* 0x0000340001447983 */ /* 0x000f220000100800 */
[----:B------:R-:W-:-:S03]  /*4510*/  SHF.R.S32.HI R67, RZ, 0x1f, R72 ;  /* 0x0000001fff437819 */ /* 0x000fc60000011448 */
[----:B------:R-:W5:Y:S01]  /*4520*/  LDL.64 R8, [R1+0x18] ;  /* 0x0000180001087983 */ /* 0x000f620000100a00 */
[----:B------:R-:W-:Y:S01]  /*4530*/  LEA.HI R67, R67, R72, RZ, 0x3 ;  /* 0x0000004843437211 */ /* 0x000fe200078f18ff */
[----:B------:R-:W-:Y:S02]  /*4540*/  IMAD.MOV.U32 R0, RZ, RZ, 0x1 ;  /* 0x00000001ff007424 */ /* 0x000fe400078e00ff */
[----:B------:R-:W3:Y:S01]  /*4550*/  LDL R6, [R1+0x30] ;  /* 0x0000300001067983 */ /* 0x000ee20000100800 */
[----:B------:R-:W-:Y:S02]  /*4560*/  SHF.R.S32.HI R67, RZ, 0x3, R67 ;  /* 0x00000003ff437819 */ /* 0x000fe40000011443 */
[----:B------:R-:W-:-:S03]  /*4570*/  ISETP.NE.AND P1, PT, R0, c[0x0][0x2b8], PT ;  /* 0x0000ae0000007a0c */ /* 0x000fc60003f25270 */
[----:B------:R-:W-:Y:S02]  /*4580*/  IMAD R2, R69, 0x20, R67 ;  /* 0x0000002045027824 */ /* 0x000fe400078e0243 */
[----:B------:R-:W-:-:S03]  /*4590*/  IMAD.MOV.U32 R250, RZ, RZ, RZ ;  /* 0x000000fffffa7224 */ /* 0x000fc600078e00ff */
[----:B--2---:R-:W-:-:S04]  /*45a0*/  IADD3 R2, R2, R66, R3 ;  /* 0x0000004202027210 */ /* 0x004fc80007ffe003 */
[----:B------:R-:W-:-:S05]  /*45b0*/  IADD3 R2, R2, -0x30, RZ ;  /* 0xffffffd002027810 */ /* 0x000fca0007ffe0ff */
[----:B------:R-:W-:-:S04]  /*45c0*/  @P1 IMAD.HI.U32 R3, R2, c[0x0][0x2bc], RZ ;  /* 0x0000af0002031a27 */ /* 0x000fc800078e00ff */
[----:B------:R-:W-:Y:S01]  /*45d0*/  IMAD.MOV.U32 R0, RZ, RZ, R2 ;  /* 0x000000ffff007224 */ /* 0x000fe200078e0002 */
[----:B------:R-:W-:-:S04]  /*45e0*/  @P1 SHF.R.U32.HI R0, RZ, c[0x0][0x2c0], R3 ;  /* 0x0000b000ff001a19 */ /* 0x000fc80000011603 */
[----:B---3--:R-:W-:-:S04]  /*45f0*/  @!P0 IADD3 R3, P1, R0, R70, RZ ;  /* 0x0000004600038210 */ /* 0x008fc80007f3e0ff */
[----:B----4-:R-:W-:Y:S02]  /*4600*/  @!P0 LEA.HI.X.SX32 R5, R0, R68, 0x1, P1 ;  /* 0x0000004400058211 */ /* 0x010fe400008f0eff */
[----:B------:R-:W-:-:S04]  /*4610*/  @!P0 LEA R4, P1, R3, c[0x0][0x2a0], 0x2 ;  /* 0x0000a80003048a11 */ /* 0x000fc800078210ff */
[----:B------:R-:W-:-:S05]  /*4620*/  @!P0 LEA.HI.X R5, R3, c[0x0][0x2a4], R5, 0x2, P1 ;  /* 0x0000a90003058a11 */ /* 0x000fca00008f1405 */
[----:B------:R-:W2:Y:S01]  /*4630*/  @!P0 LDG.E R250, [R4.64] ;  /* 0x0000000604fa8981 */ /* 0x000ea2000c1e1900 */
[----:B------:R-:W-:-:S04]  /*4640*/  IMAD.MOV R0, RZ, RZ, -R0 ;  /* 0x000000ffff007224 */ /* 0x000fc800078e0a00 */
[----:B------:R-:W-:-:S05]  /*4650*/  IMAD R251, R0, c[0x0][0x2b8], R2 ;  /* 0x0000ae0000fb7a24 */ /* 0x000fca00078e0202 */
[----:B------:R-:W-:Y:S01]  /*4660*/  SHF.R.S32.HI R0, RZ, 0x1f, R251 ;  /* 0x0000001fff007819 */ /* 0x000fe200000114fb */
[----:B------:R-:W-:-:S04]  /*4670*/  IMAD.WIDE.U32 R2, R251, c[0x0][0x1e0], RZ ;  /* 0x00007800fb027a25 */ /* 0x000fc800078e00ff */
[----:B------:R-:W-:-:S04]  /*4680*/  IMAD R0, R0, c[0x0][0x1e0], RZ ;  /* 0x0000780000007a24 */ /* 0x000fc800078e02ff */
[----:B------:R-:W-:-:S04]  /*4690*/  IMAD R0, R251, c[0x0][0x1e4], R0 ;  /* 0x00007900fb007a24 */ /* 0x000fc800078e0200 */
[----:B------:R-:W-:Y:S01]  /*46a0*/  IMAD.IADD R3, R3, 0x1, R0 ;  /* 0x0000000103037824 */ /* 0x000fe200078e0200 */
[----:B------:R-:W-:-:S04]  /*46b0*/  IADD3 R13, -R67, 0x30, RZ ;  /* 0x00000030430d7810 */ /* 0x000fc80007ffe1ff */
[----:B------:R-:W-:Y:S02]  /*46c0*/  ISETP.GE.AND P2, PT, R13, 0x1, PT ;  /* 0x000000010d00780c */ /* 0x000fe40003f46270 */
[----:B--2---:R-:W-:Y:S01]  /*46d0*/  SHF.R.S32.HI R0, RZ, 0x1f, R250 ;  /* 0x0000001fff007819 */ /* 0x004fe200000114fa */
[----:B------:R-:W-:-:S04]  /*46e0*/  IMAD.WIDE.U32 R2, R250, c[0x0][0x1f0], R2 ;  /* 0x00007c00fa027a25 */ /* 0x000fc800078e0002 */
[----:B------:R-:W-:-:S04]  /*46f0*/  IMAD R0, R0, c[0x0][0x1f0], RZ ;  /* 0x00007c0000007a24 */ /* 0x000fc800078e02ff */
[----:B------:R-:W-:Y:S01]  /*4700*/  IMAD R4, R250, c[0x0][0x1f4], R0 ;  /* 0x00007d00fa047a24 */ /* 0x000fe200078e0200 */
[----:B-----5:R-:W-:-:S04]  /*4710*/  IADD3 R0, P1, R8, R2, RZ ;  /* 0x0000000208007210 */ /* 0x020fc80007f3e0ff */
[----:B------:R-:W-:Y:S02]  /*4720*/  IADD3.X R2, R6, R3, R4, P1, !PT ;  /* 0x0000000306027210 */ /* 0x000fe40000ffe404 */
[----:B------:R-:W-:-:S04]  /*4730*/  LEA R12, P1, R0, c[0x0][0x1c8], 0x1 ;  /* 0x00007200000c7a11 */ /* 0x000fc800078208ff */
[----:B------:R-:W-:Y:S01]  /*4740*/  LEA.HI.X R5, R0, c[0x0][0x1cc], R2, 0x1, P1 ;  /* 0x0000730000057a11 */ /* 0x000fe200008f0c02 */
[----:B------:R-:W-:Y:S06]  /*4750*/  BRA.DIV ~URZ, `(.L_x_36) ;  /* 0x0000af927f007947 */ /* 0x000fec000b800000 */
[----:B------:R1:W2:Y:S02]  /*4760*/  SHFL.IDX PT, R4, R5, RZ, 0x181f ;  /* 0x00181fff05047589 */ /* 0x0002a400000e0000 */
.L_x_120:
[----:B------:R-:W-:Y:S05]  /*4770*/  BRA.DIV ~URZ, `(.L_x_37) ;  /* 0x0000afe27f007947 */ /* 0x000fea000b800000 */
[----:B------:R3:W4:Y:S02]  /*4780*/  SHFL.IDX PT, R0, R12, RZ, 0x181f ;  /* 0x00181fff0c007589 */ /* 0x00072400000e0000 */
.L_x_121:
[----:B------:R-:W-:Y:S01]  /*4790*/  BSSY B0, `(.L_x_38) ;  /* 0x000001b000007945 */ /* 0x000fe20003800000 */
[----:B------:R-:W-:Y:S05]  /*47a0*/  @!P2 BRA `(.L_x_39) ;  /* 0x000001900000a947 */ /* 0x000fea0003800000 */
[C---:B----4-:R-:W-:Y:S02]  /*47b0*/  LEA R10, P2, R249.reuse, R0, 0x1 ;  /* 0x00000000f90a7211 */ /* 0x050fe400078408ff */
[----:B------:R-:W-:Y:S02]  /*47c0*/  SHF.R.S32.HI R3, RZ, 0x1f, R249 ;  /* 0x0000001fff037819 */ /* 0x000fe400000114f9 */
[C---:B------:R-:W-:Y:S02]  /*47d0*/  IADD3 R2, R249.reuse, 0x40, RZ ;  /* 0x00000040f9027810 */ /* 0x040fe40007ffe0ff */
[C---:B--2---:R-:W-:Y:S02]  /*47e0*/  LEA.HI.X R11, R249.reuse, R4, R3, 0x1, P2 ;  /* 0x00000004f90b7211 */ /* 0x044fe400010f0c03 */
[----:B------:R-:W-:-:S02]  /*47f0*/  IADD3 R3, R249, 0x40, RZ ;  /* 0x00000040f9037810 */ /* 0x000fc40007ffe0ff */
[C---:B------:R-:W-:Y:S01]  /*4800*/  IADD3 R16, R249.reuse, 0x80, RZ ;  /* 0x00000080f9107810 */ /* 0x040fe20007ffe0ff */
[----:B------:R-:W-:Y:S01]  /*4810*/  @!PT LDS RZ, [RZ] ;  /* 0x00000000fffff984 */ /* 0x000fe20000000800 */
[----:B------:R-:W-:Y:S01]  /*4820*/  @!PT LDS RZ, [RZ] ;  /* 0x00000000fffff984 */ /* 0x000fe20000000800 */
[----:B------:R-:W-:Y:S01]  /*4830*/  @!PT LDS RZ, [RZ] ;  /* 0x00000000fffff984 */ /* 0x000fe20000000800 */
[----:B------:R2:W-:Y:S01]  /*4840*/  LDGSTS.E.BYPASS.LTC128B.128 [R248+0x14080], [R10.64], !P6 ;  /* 0x140800000af87fae */ /* 0x0005e2000f101d46 */
[----:B------:R-:W-:Y:S02]  /*4850*/  LEA R8, P1, R2, R0, 0x1 ;  /* 0x0000000002087211 */ /* 0x000fe400078208ff */
[----:B------:R-:W-:Y:S02]  /*4860*/  SHF.R.S32.HI R3, RZ, 0x1f, R3 ;  /* 0x0000001fff037819 */ /* 0x000fe40000011403 */
[C---:B------:R-:W-:Y:S02]  /*4870*/  IADD3 R17, R249.reuse, 0x80, RZ ;  /* 0x00000080f9117810 */ /* 0x040fe40007ffe0ff */
[C---:B------:R-:W-:Y:S02]  /*4880*/  IADD3 R14, R249.reuse, 0xc0, RZ ;  /* 0x000000c0f90e7810 */ /* 0x040fe40007ffe0ff */
[----:B------:R-:W-:-:S02]  /*4890*/  IADD3 R15, R249, 0xc0, RZ ;  /* 0x000000c0f90f7810 */ /* 0x000fc40007ffe0ff */
[----:B------:R-:W-:Y:S02]  /*48a0*/  LEA R6, P2, R16, R0, 0x1 ;  /* 0x0000000010067211 */ /* 0x000fe400078408ff */
[----:B------:R-:W-:Y:S02]  /*48b0*/  SHF.R.S32.HI R17, RZ, 0x1f, R17 ;  /* 0x0000001fff117819 */ /* 0x000fe40000011411 */
[----:B------:R-:W-:Y:S02]  /*48c0*/  LEA.HI.X R9, R2, R4, R3, 0x1, P1 ;  /* 0x0000000402097211 */ /* 0x000fe400008f0c03 */
[----:B------:R-:W-:Y:S02]  /*48d0*/  SHF.R.S32.HI R15, RZ, 0x1f, R15 ;  /* 0x0000001fff0f7819 */ /* 0x000fe4000001140f */
[----:B------:R-:W-:Y:S01]  /*48e0*/  LEA R2, P1, R14, R0, 0x1 ;  /* 0x000000000e027211 */ /* 0x000fe200078208ff */
[----:B------:R2:W-:Y:S01]  /*48f0*/  LDGSTS.E.BYPASS.LTC128B.128 [R248+0x15880], [R8.64], !P5 ;  /* 0x1588000008f87fae */ /* 0x0005e2000e901d46 */
[----:B------:R-:W-:-:S02]  /*4900*/  LEA.HI.X R7, R16, R4, R17, 0x1, P2 ;  /* 0x0000000410077211 */ /* 0x000fc400010f0c11 */
[----:B------:R-:W-:-:S03]  /*4910*/  LEA.HI.X R3, R14, R4, R15, 0x1, P1 ;  /* 0x000000040e037211 */ /* 0x000fc600008f0c0f */
[----:B------:R2:W-:Y:S04]  /*4920*/  LDGSTS.E.BYPASS.LTC128B.128 [R248+0x17080], [R6.64], !P4 ;  /* 0x1708000006f87fae */ /* 0x0005e8000e101d46 */
[----:B------:R2:W-:Y:S02]  /*4930*/  LDGSTS.E.BYPASS.LTC128B.128 [R248+0x18880], [R2.64], !P3 ;  /* 0x1888000002f87fae */ /* 0x0005e4000d901d46 */
.L_x_39:
[----:B------:R-:W-:Y:S05]  /*4940*/  BSYNC B0 ;  /* 0x0000000000007941 */ /* 0x000fea0003800000 */
.L_x_38:
[----:B------:R-:W-:Y:S01]  /*4950*/  ISETP.GE.AND P1, PT, R13, 0x21, PT ;  /* 0x000000210d00780c */ /* 0x000fe20003f26270 */
[----:B------:R-:W-:Y:S06]  /*4960*/  BRA.DIV ~URZ, `(.L_x_40) ;  /* 0x0000ae527f007947 */ /* 0x000fec000b800000 */
[----:B--2---:R2:W1:Y:S04]  /*4970*/  SHFL.IDX PT, R4, R5, 0x1, 0x181f ;  /* 0x00381f0005047f89 */ /* 0x00446800000e0000 */
[----:B----4-:R2:W4:Y:S02]  /*4980*/  SHFL.IDX PT, R0, R12, 0x1, 0x181f ;  /* 0x00381f000c007f89 */ /* 0x01052400000e0000 */
.L_x_122:
[----:B------:R-:W-:Y:S05]  /*4990*/  @!P1 BRA `(.L_x_35) ;  /* 0x0000019000009947 */ /* 0x000fea0003800000 */
[----:B----4-:R-:W-:Y:S02]  /*49a0*/  LEA R10, P2, R249, R0, 0x1 ;  /* 0x00000000f90a7211 */ /* 0x010fe400078408ff */
[----:B------:R-:W-:-:S02]  /*49b0*/  SHF.R.S32.HI R3, RZ, 0x1f, R249 ;  /* 0x0000001fff037819 */ /* 0x000fc400000114f9 */
[C---:B------:R-:W-:Y:S02]  /*49c0*/  IADD3 R2, R249.reuse, 0x40, RZ ;  /* 0x00000040f9027810 */ /* 0x040fe40007ffe0ff */
[C---:B-1----:R-:W-:Y:S02]  /*49d0*/  LEA.HI.X R11, R249.reuse, R4, R3, 0x1, P2 ;  /* 0x00000004f90b7211 */ /* 0x042fe400010f0c03 */
[C---:B------:R-:W-:Y:S02]  /*49e0*/  IADD3 R3, R249.reuse, 0x40, RZ ;  /* 0x00000040f9037810 */ /* 0x040fe40007ffe0ff */
[----:B------:R-:W-:Y:S01]  /*49f0*/  IADD3 R13, R249, 0x80, RZ ;  /* 0x00000080f90d7810 */ /* 0x000fe20007ffe0ff */
[----:B------:R-:W-:Y:S01]  /*4a00*/  @!PT LDS RZ, [RZ] ;  /* 0x00000000fffff984 */ /* 0x000fe20000000800 */
[----:B------:R-:W-:Y:S01]  /*4a10*/  @!PT LDS RZ, [RZ] ;  /* 0x00000000fffff984 */ /* 0x000fe20000000800 */
[----:B------:R-:W-:Y:S01]  /*4a20*/  @!PT LDS RZ, [RZ] ;  /* 0x00000000fffff984 */ /* 0x000fe20000000800 */
[----:B------:R1:W-:Y:S01]  /*4a30*/  LDGSTS.E.BYPASS.LTC128B.128 [R248+0x15080], [R10.64], !P6 ;  /* 0x150800000af87fae */ /* 0x0003e2000f101d46 */
[----:B------:R-:W-:Y:S02]  /*4a40*/  LEA R8, P1, R2, R0, 0x1 ;  /* 0x0000000002087211 */ /* 0x000fe400078208ff */
[----:B------:R-:W-:-:S02]  /*4a50*/  SHF.R.S32.HI R3, RZ, 0x1f, R3 ;  /* 0x0000001fff037819 */ /* 0x000fc40000011403 */
[C---:B------:R-:W-:Y:S02]  /*4a60*/  IADD3 R14, R249.reuse, 0x80, RZ ;  /* 0x00000080f90e7810 */ /* 0x040fe40007ffe0ff */
[C---:B--2---:R-:W-:Y:S02]  /*4a70*/  IADD3 R5, R249.reuse, 0xc0, RZ ;  /* 0x000000c0f9057810 */ /* 0x044fe40007ffe0ff */
[----:B---3--:R-:W-:Y:S02]  /*4a80*/  IADD3 R12, R249, 0xc0, RZ ;  /* 0x000000c0f90c7810 */ /* 0x008fe40007ffe0ff */
[----:B------:R-:W-:Y:S02]  /*4a90*/  LEA R6, P2, R13, R0, 0x1 ;  /* 0x000000000d067211 */ /* 0x000fe400078408ff */
[----:B------:R-:W-:Y:S02]  /*4aa0*/  SHF.R.S32.HI R14, RZ, 0x1f, R14 ;  /* 0x0000001fff0e7819 */ /* 0x000fe4000001140e */
[----:B------:R-:W-:-:S02]  /*4ab0*/  LEA.HI.X R9, R2, R4, R3, 0x1, P1 ;  /* 0x0000000402097211 */ /* 0x000fc400008f0c03 */
[----:B------:R-:W-:Y:S02]  /*4ac0*/  SHF.R.S32.HI R12, RZ, 0x1f, R12 ;  /* 0x0000001fff0c7819 */ /* 0x000fe4000001140c */
[----:B------:R-:W-:Y:S01]  /*4ad0*/  LEA R2, P1, R5, R0, 0x1 ;  /* 0x0000000005027211 */ /* 0x000fe200078208ff */
[----:B------:R1:W-:Y:S01]  /*4ae0*/  LDGSTS.E.BYPASS.LTC128B.128 [R248+0x16880], [R8.64], !P5 ;  /* 0x1688000008f87fae */ /* 0x0003e2000e901d46 */
[-C--:B------:R-:W-:Y:S02]  /*4af0*/  LEA.HI.X R7, R13, R4.reuse, R14, 0x1, P2 ;  /* 0x000000040d077211 */ /* 0x080fe400010f0c0e */
[----:B------:R-:W-:-:S03]  /*4b00*/  LEA.HI.X R3, R5, R4, R12, 0x1, P1 ;  /* 0x0000000405037211 */ /* 0x000fc600008f0c0c */
[----:B------:R1:W-:Y:S04]  /*4b10*/  LDGSTS.E.BYPASS.LTC128B.128 [R248+0x18080], [R6.64], !P4 ;  /* 0x1808000006f87fae */ /* 0x0003e8000e101d46 */
[----:B------:R1:W-:Y:S02]  /*4b20*/  LDGSTS.E.BYPASS.LTC128B.128 [R248+0x19880], [R2.64], !P3 ;  /* 0x1988000002f87fae */ /* 0x0003e4000d901d46 */
.L_x_35:
[----:B------:R-:W-:Y:S05]  /*4b30*/  BSYNC B1 ;  /* 0x0000000000017941 */ /* 0x000fea0003800000 */
.L_x_34:
[----:B----4-:R-:W4:Y:S04]  /*4b40*/  LDL R0, [R1+0x84] ;  /* 0x0000840001007983 */ /* 0x010f280000100800 */
[----:B------:R-:W0:Y:S01]  /*4b50*/  LDGDEPBAR ;  /* 0x00000000000079af */ /* 0x000e220000000000 */
[----:B----4-:R-:W-:-:S05]  /*4b60*/  IMAD.IADD R0, R64, 0x1, -R0 ;  /* 0x0000000140007824 */ /* 0x010fca00078e0a00 */
[C---:B------:R-:W-:Y:S02]  /*4b70*/  ISETP.GT.AND P3, PT, R0.reuse, RZ, PT ;  /* 0x000000ff0000720c */ /* 0x040fe40003f64270 */
[C---:B------:R-:W-:Y:S02]  /*4b80*/  ISETP.GT.AND P2, PT, R0.reuse, 0x1, PT ;  /* 0x000000010000780c */ /* 0x040fe40003f44270 */
[----:B------:R-:W-:Y:S02]  /*4b90*/  ISETP.GT.AND P1, PT, R0, 0x8, PT ;  /* 0x000000080000780c */ /* 0x000fe40003f24270 */
[----:B-1----:R-:W-:Y:S02]  /*4ba0*/  FSEL R9, R38, -INF , P3 ;  /* 0xff80000026097808 */ /* 0x002fe40001800000 */
[----:B------:R-:W-:Y:S02]  /*4bb0*/  FSEL R7, R36, -INF , P3 ;  /* 0xff80000024077808 */ /* 0x000fe40001800000 */
[----:B------:R-:W-:-:S02]  /*4bc0*/  FSEL R8, R39, -INF , P2 ;  /* 0xff80000027087808 */ /* 0x000fc40001000000 */
[----:B------:R-:W-:Y:S02]  /*4bd0*/  FSEL R6, R37, -INF , P2 ;  /* 0xff80000025067808 */ /* 0x000fe40001000000 */
[----:B------:R-:W-:Y:S02]  /*4be0*/  ISETP.GT.AND P3, PT, R0, 0x9, PT ;  /* 0x000000090000780c */ /* 0x000fe40003f64270 */
[----:B------:R-:W-:Y:S02]  /*4bf0*/  FSEL R17, R34, -INF , P1 ;  /* 0xff80000022117808 */ /* 0x000fe40000800000 */
[----:B------:R-:W-:Y:S02]  /*4c00*/  FSEL R11, R32, -INF , P1 ;  /* 0xff800000200b7808 */ /* 0x000fe40000800000 */
[----:B------:R-:W-:Y:S02]  /*4c10*/  FMNMX.FTZ R3, R7, R6, !PT ;  /* 0x0000000607037209 */ /* 0x000fe40007810000 */
[----:B------:R-:W-:-:S02]  /*4c20*/  FMNMX.FTZ R2, R9, R8, !PT ;  /* 0x0000000809027209 */ /* 0x000fc40007810000 */
[C---:B------:R-:W-:Y:S02]  /*4c30*/  ISETP.GT.AND P2, PT, R0.reuse, 0x10, PT ;  /* 0x000000100000780c */ /* 0x040fe40003f44270 */
[----:B------:R-:W-:Y:S02]  /*4c40*/  FSEL R16, R35, -INF , P3 ;  /* 0xff80000023107808 */ /* 0x000fe40001800000 */
[----:B------:R-:W-:Y:S02]  /*4c50*/  FSEL R10, R33, -INF , P3 ;  /* 0xff800000210a7808 */ /* 0x000fe40001800000 */
[----:B------:R-:W-:Y:S02]  /*4c60*/  FMNMX.FTZ R3, R11, R3, !PT ;  /* 0x000000030b037209 */ /* 0x000fe40007810000 */
[----:B------:R-:W-:Y:S02]  /*4c70*/  FMNMX.FTZ R2, R17, R2, !PT ;  /* 0x0000000211027209 */ /* 0x000fe40007810000 */
[----:B------:R-:W-:-:S02]  /*4c80*/  ISETP.GT.AND P1, PT, R0, 0x11, PT ;  /* 0x000000110000780c */ /* 0x000fc40003f24270 */
[----:B------:R-:W-:Y:S02]  /*4c90*/  FSEL R18, R22, -INF , P2 ;  /* 0xff80000016127808 */ /* 0x000fe40001000000 */
[----:B------:R-:W-:Y:S02]  /*4ca0*/  FSEL R13, R20, -INF , P2 ;  /* 0xff800000140d7808 */ /* 0x000fe40001000000 */
[----:B------:R-:W-:Y:S02]  /*4cb0*/  FMNMX.FTZ R3, R10, R3, !PT ;  /* 0x000000030a037209 */ /* 0x000fe40007810000 */
[----:B------:R-:W-:Y:S02]  /*4cc0*/  FMNMX.FTZ R2, R16, R2, !PT ;  /* 0x0000000210027209 */ /* 0x000fe40007810000 */
[----:B------:R-:W-:Y:S02]  /*4cd0*/  FSEL R19, R23, -INF , P1 ;  /* 0xff80000017137808 */ /* 0x000fe40000800000 */
[----:B--23--:R-:W-:-:S02]  /*4ce0*/  FSEL R12, R21, -INF , P1 ;  /* 0xff800000150c7808 */ /* 0x00cfc40000800000 */
[----:B------:R-:W-:Y:S02]  /*4cf0*/  ISETP.GT.AND P2, PT, R0, 0x18, PT ;  /* 0x000000180000780c */ /* 0x000fe40003f44270 */
[----:B------:R-:W-:Y:S02]  /*4d00*/  FMNMX.FTZ R3, R13, R3, !PT ;  /* 0x000000030d037209 */ /* 0x000fe40007810000 */
[----:B------:R-:W-:Y:S02]  /*4d10*/  FMNMX.FTZ R2, R18, R2, !PT ;  /* 0x0000000212027209 */ /* 0x000fe40007810000 */
[----:B------:R-:W-:Y:S02]  /*4d20*/  ISETP.GT.AND P1, PT, R0, 0x19, PT ;  /* 0x000000190000780c */ /* 0x000fe40003f24270 */
[----:B------:R-:W-:Y:S02]  /*4d30*/  FSEL R24, R30, -INF , P2 ;  /* 0xff8000001e187808 */ /* 0x000fe40001000000 */
[----:B------:R-:W-:-:S02]  /*4d40*/  FSEL R15, R28, -INF , P2 ;  /* 0xff8000001c0f7808 */ /* 0x000fc40001000000 */
        /* <DEDUP_REMOVED lines=8> */
[----:B------:R-:W-:Y:S02]  /*4dd0*/  FSEL R76, R44, -INF , P1 ;  /* 0xff8000002c4c7808 */ /* 0x000fe40000800000 */
[C---:B------:R-:W-:Y:S02]  /*4de0*/  ISETP.GT.AND P3, PT, R0.reuse, 0x21, PT ;  /* 0x000000210000780c */ /* 0x040fe40003f64270 */
[C---:B------:R-:W-:Y:S02]  /*4df0*/  ISETP.GT.AND P2, PT, R0.reuse, 0x28, PT ;  /* 0x000000280000780c */ /* 0x040fe40003f44270 */
[----:B------:R-:W-:-:S02]  /*4e00*/  ISETP.GT.AND P1, PT, R0, 0x29, PT ;  /* 0x000000290000780c */ /* 0x000fc40003f24270 */
[----:B------:R-:W-:Y:S02]  /*4e10*/  FMNMX.FTZ R0, R14, R3, !PT ;  /* 0x000000030e007209 */ /* 0x000fe40007810000 */
[----:B------:R-:W-:Y:S02]  /*4e20*/  FMNMX.FTZ R2, R25, R2, !PT ;  /* 0x0000000219027209 */ /* 0x000fe40007810000 */
[----:B------:R-:W-:Y:S02]  /*4e30*/  FSEL R78, R47, -INF , P3 ;  /* 0xff8000002f4e7808 */ /* 0x000fe40001800000 */
[----:B------:R-:W-:Y:S02]  /*4e40*/  FSEL R74, R45, -INF , P3 ;  /* 0xff8000002d4a7808 */ /* 0x000fe40001800000 */
[----:B------:R-:W-:Y:S02]  /*4e50*/  FMNMX.FTZ R0, R76, R0, !PT ;  /* 0x000000004c007209 */ /* 0x000fe40007810000 */
[----:B------:R-:W-:-:S02]  /*4e60*/  FMNMX.FTZ R2, R79, R2, !PT ;  /* 0x000000024f027209 */ /* 0x000fc40007810000 */
[----:B------:R-:W-:Y:S02]  /*4e70*/  FSEL R77, R42, -INF , P2 ;  /* 0xff8000002a4d7808 */ /* 0x000fe40001000000 */
[----:B------:R-:W-:Y:S02]  /*4e80*/  FSEL R73, R40, -INF , P2 ;  /* 0xff80000028497808 */ /* 0x000fe40001000000 */
[----:B------:R-:W-:Y:S02]  /*4e90*/  FMNMX.FTZ R0, R74, R0, !PT ;  /* 0x000000004a007209 */ /* 0x000fe40007810000 */
[----:B------:R-:W-:Y:S02]  /*4ea0*/  FMNMX.FTZ R2, R78, R2, !PT ;  /* 0x000000024e027209 */ /* 0x000fe40007810000 */
[----:B------:R-:W-:Y:S02]  /*4eb0*/  FSEL R75, R43, -INF , P1 ;  /* 0xff8000002b4b7808 */ /* 0x000fe40000800000 */
[----:B------:R-:W-:-:S02]  /*4ec0*/  FSEL R72, R41, -INF , P1 ;  /* 0xff80000029487808 */ /* 0x000fc40000800000 */
[----:B------:R-:W-:Y:S02]  /*4ed0*/  FMNMX.FTZ R0, R73, R0, !PT ;  /* 0x0000000049007209 */ /* 0x000fe40007810000 */
[----:B------:R-:W-:Y:S02]  /*4ee0*/  FMNMX.FTZ R2, R77, R2, !PT ;  /* 0x000000024d027209 */ /* 0x000fe40007810000 */
[----:B------:R-:W-:Y:S02]  /*4ef0*/  FMNMX.FTZ R4, R72, R0, !PT ;  /* 0x0000000048047209 */ /* 0x000fe40007810000 */
[----:B------:R-:W-:Y:S01]  /*4f00*/  FMNMX.FTZ R5, R75, R2, !PT ;  /* 0x000000024b057209 */ /* 0x000fe20007810000 */
[----:B------:R-:W-:Y:S05]  /*4f10*/  BRA.DIV ~URZ, `(.L_x_41) ;  /* 0x0000a9627f007947 */ /* 0x000fea000b800000 */
[----:B------:R1:W2:Y:S02]  /*4f20*/  SHFL.BFLY PT, R0, R4, 0x2, 0x1f ;  /* 0x0c401f0004007f89 */ /* 0x0002a400000e0000 */
.L_x_123:
[----:B-12---:R-:W-:Y:S01]  /*4f30*/  FMNMX.FTZ R4, R4, R0, !PT ;  /* 0x0000000004047209 */ /* 0x006fe20007810000 */
[----:B------:R-:W-:Y:S05]  /*4f40*/  BRA.DIV ~URZ, `(.L_x_42) ;  /* 0x0000a9827f007947 */ /* 0x000fea000b800000 */
[----:B------:R-:W1:Y:S04]  /*4f50*/  SHFL.BFLY PT, R0, R5, 0x2, 0x1f ;  /* 0x0c401f0005007f89 */ /* 0x000e6800000e0000 */
[----:B------:R-:W2:Y:S01]  /*4f60*/  SHFL.BFLY PT, R2, R4, 0x1, 0x1f ;  /* 0x0c201f0004027f89 */ /* 0x000ea200000e0000 */
[----:B-1----:R-:W-:-:S02]  /*4f70*/  FMNMX.FTZ R5, R5, R0, !PT ;  /* 0x0000000005057209 */ /* 0x002fc40007810000 */
[----:B--2---:R-:W-:-:S03]  /*4f80*/  FMNMX.FTZ R134, R4, R2, !PT ;  /* 0x0000000204867209 */ /* 0x004fc60007810000 */
[----:B------:R1:W2:Y:S04]  /*4f90*/  SHFL.BFLY PT, R3, R5, 0x1, 0x1f ;  /* 0x0c201f0005037f89 */ /* 0x0002a800000e0000 */
.L_x_124:
[C---:B------:R-:W-:Y:S01]  /*4fa0*/  FMUL.FTZ R2, R134.reuse, c[0x0][0x2d0] ;  /* 0x0000b40086027a20 */ /* 0x040fe20000410000 */
[----:B------:R-:W-:Y:S01]  /*4fb0*/  FSETP.NEU.FTZ.AND P1, PT, R134, -INF , PT ;  /* 0xff8000008600780b */ /* 0x000fe20003f3d000 */
[----:B------:R-:W-:Y:S01]  /*4fc0*/  WARPSYNC 0xffffffff ;  /* 0xffffffff00007948 */ /* 0x000fe20003800000 */
[----:B--2---:R-:W-:Y:S01]  /*4fd0*/  FMNMX.FTZ R133, R3, R5, !PT ;  /* 0x0000000503857209 */ /* 0x004fe20007810000 */
[----:B------:R-:W-:Y:S01]  /*4fe0*/  LDSM.16.MT88.4 R28, [R240] ;  /* 0x00000000f01c783b */ /* 0x000fe20000004200 */
[----:B------:R-:W-:Y:S02]  /*4ff0*/  FSEL R2, R2, RZ, P1 ;  /* 0x000000ff02027208 */ /* 0x000fe40000800000 */
[C---:B------:R-:W-:Y:S01]  /*5000*/  FSETP.NEU.FTZ.AND P1, PT, R133.reuse, -INF , PT ;  /* 0xff8000008500780b */ /* 0x040fe20003f3d000 */
[----:B------:R-:W-:Y:S01]  /*5010*/  FMUL.FTZ R4, R133, c[0x0][0x2d0] ;  /* 0x0000b40085047a20 */ /* 0x000fe20000410000 */
[----:B------:R-:W-:Y:S01]  /*5020*/  LDSM.16.MT88.4 R32, [R240+0x800] ;  /* 0x00080000f020783b */ /* 0x000fe20000004200 */
[----:B------:R-:W-:-:S02]  /*5030*/  FFMA.FTZ R0, R7, c[0x0][0x2d0], -R2 ;  /* 0x0000b40007007a23 */ /* 0x000fc40000010802 */
[--C-:B------:R-:W-:Y:S01]  /*5040*/  FFMA.FTZ R3, R12, c[0x0][0x2d0], -R2.reuse ;  /* 0x0000b4000c037a23 */ /* 0x100fe20000010802 */
[----:B------:R-:W-:Y:S01]  /*5050*/  LDSM.16.MT88.4 R36, [R238+0x800] ;  /* 0x00080000ee24783b */ /* 0x000fe20000004200 */
[----:B------:R2:W-:Y:S03]  /*5060*/  MUFU.EX2 R101, R0 ;  /* 0x0000000000657308 */ /* 0x0005e60000000800 */
[----:B------:R-:W-:Y:S04]  /*5070*/  LDSM.16.MT88.4 R48, [R239] ;  /* 0x00000000ef30783b */ /* 0x000fe80000004200 */
[----:B------:R-:W-:Y:S01]  /*5080*/  LDSM.16.MT88.4 R56, [R243] ;  /* 0x00000000f338783b */ /* 0x000fe20000004200 */
[----:B------:R-:W-:Y:S03]  /*5090*/  MUFU.EX2 R127, R3 ;  /* 0x00000003007f7308 */ /* 0x000fe60000000800 */
[----:B------:R-:W-:Y:S04]  /*50a0*/  LDSM.16.MT88.4 R60, [R238+0x1800] ;  /* 0x00180000ee3c783b */ /* 0x000fe80000004200 */
[----:B------:R-:W-:Y:S01]  /*50b0*/  LDSM.16.MT88.4 R64, [R239+0x800] ;  /* 0x00080000ef40783b */ /* 0x000fe20000004200 */
[----:B--2---:R-:W-:-:S03]  /*50c0*/  FFMA.FTZ R0, R6, c[0x0][0x2d0], -R2 ;  /* 0x0000b40006007a23 */ /* 0x004fc60000010802 */
[----:B------:R-:W-:Y:S01]  /*50d0*/  LDSM.16.MT88.4 R68, [R240+0x2000] ;  /* 0x00200000f044783b */ /* 0x000fe20000004200 */
[----:B------:R2:W-:Y:S03]  /*50e0*/  MUFU.EX2 R100, R0 ;  /* 0x0000000000647308 */ /* 0x0005e60000000800 */
[----:B------:R-:W-:Y:S01]  /*50f0*/  LDSM.16.MT88.4 R52, [R239+0x1800] ;  /* 0x00180000ef34783b */ /* 0x000fe20000004200 */
[----:B--2---:R-:W-:-:S04]  /*5100*/  FFMA.FTZ R0, R11, c[0x0][0x2d0], -R2 ;  /* 0x0000b4000b007a23 */ /* 0x004fc80000010802 */
[----:B------:R2:W-:Y:S02]  /*5110*/  MUFU.EX2 R116, R0 ;  /* 0x0000000000747308 */ /* 0x0005e40000000800 */
[----:B--2---:R-:W-:-:S06]  /*5120*/  FFMA.FTZ R0, R10, c[0x0][0x2d0], -R2 ;  /* 0x0000b4000a007a23 */ /* 0x004fcc0000010802 */
[----:B------:R2:W3:Y:S02]  /*5130*/  MUFU.EX2 R110, R0 ;  /* 0x00000000006e7308 */ /* 0x0004e40000000800 */
[----:B--2---:R-:W-:Y:S01]  /*5140*/  FFMA.FTZ R0, R13, c[0x0][0x2d0], -R2 ;  /* 0x0000b4000d007a23 */ /* 0x004fe20000010802 */
[----:B---3--:R-:W-:-:S05]  /*5150*/  F2FP.PACK_AB R10, R110, R116 ;  /* 0x000000746e0a723e */ /* 0x008fca00000000ff */
[----:B------:R2:W-:Y:S02]  /*5160*/  MUFU.EX2 R117, R0 ;  /* 0x0000000000757308 */ /* 0x0005e40000000800 */
[----:B--2---:R-:W-:Y:S02]  /*5170*/  FSEL R0, R4, RZ, P1 ;  /* 0x000000ff04007208 */ /* 0x004fe40000800000 */
[----:B-1----:R-:W1:Y:S03]  /*5180*/  LDSM.16.MT88.4 R4, [R238] ;  /* 0x00000000ee04783b */ /* 0x002e660000004200 */
[----:B------:R-:W-:-:S04]  /*5190*/  FFMA.FTZ R3, R9, c[0x0][0x2d0], -R0 ;  /* 0x0000b40009037a23 */ /* 0x000fc80000010800 */
[----:B------:R2:W-:Y:S02]  /*51a0*/  MUFU.EX2 R109, R3 ;  /* 0x00000003006d7308 */ /* 0x0005e40000000800 */
[----:B--2---:R-:W-:Y:S01]  /*51b0*/  FFMA.FTZ R3, R8, c[0x0][0x2d0], -R0 ;  /* 0x0000b40008037a23 */ /* 0x004fe20000010800 */
[----:B------:R-:W-:-:S05]  /*51c0*/  F2FP.PACK_AB R8, R100, R101 ;  /* 0x000000656408723e */ /* 0x000fca00000000ff */
[----:B------:R2:W3:Y:S02]  /*51d0*/  MUFU.EX2 R108, R3 ;  /* 0x00000003006c7308 */ /* 0x0004e40000000800 */
[----:B--2---:R-:W-:Y:S01]  /*51e0*/  FFMA.FTZ R3, R17, c[0x0][0x2d0], -R0 ;  /* 0x0000b40011037a23 */ /* 0x004fe20000010800 */
[----:B---3--:R-:W-:-:S05]  /*51f0*/  F2FP.PACK_AB R9, R108, R109 ;  /* 0x0000006d6c09723e */ /* 0x008fca00000000ff */
[----:B------:R2:W-:Y:S02]  /*5200*/  MUFU.EX2 R111, R3 ;  /* 0x00000003006f7308 */ /* 0x0005e40000000800 */
[----:B--2---:R-:W-:-:S06]  /*5210*/  FFMA.FTZ R3, R16, c[0x0][0x2d0], -R0 ;  /* 0x0000b40010037a23 */ /* 0x004fcc0000010800 */
[----:B------:R2:W3:Y:S02]  /*5220*/  MUFU.EX2 R119, R3 ;  /* 0x0000000300777308 */ /* 0x0004e40000000800 */
[----:B--2---:R-:W-:Y:S01]  /*5230*/  FFMA.FTZ R3, R15, c[0x0][0x2d0], -R2 ;  /* 0x0000b4000f037a23 */ /* 0x004fe20000010802 */
[----:B---3--:R-:W-:-:S05]  /*5240*/  F2FP.PACK_AB R11, R119, R111 ;  /* 0x0000006f770b723e */ /* 0x008fca00000000ff */
[----:B------:R2:W-:Y:S02]  /*5250*/  MUFU.EX2 R125, R3 ;  /* 0x00000003007d7308 */ /* 0x0005e40000000800 */
[C---:B-1----:R-:W-:Y:S07]  /*5260*/  HMMA.16816.F32 R40, R8.reuse, R4, RZ ;  /* 0x000000040828723c */ /* 0x042fee00000018ff */
[----:B------:R-:W-:Y:S01]  /*5270*/  F2FP.PACK_AB R4, R127, R117 ;  /* 0x000000757f04723e */ /* 0x000fe200000000ff */
[----:B------:R-:W-:Y:S01]  /*5280*/  HMMA.16816.F32 R20, R8, R6, RZ ;  /* 0x000000060814723c */ /* 0x000fe200000018ff */
[----:B--2---:R-:W-:-:S04]  /*5290*/  FFMA.FTZ R3, R14, c[0x0][0x2d0], -R2 ;  /* 0x0000b4000e037a23 */ /* 0x004fc80000010802 */
[----:B------:R1:W2:Y:S03]  /*52a0*/  MUFU.EX2 R126, R3 ;  /* 0x00000003007e7308 */ /* 0x0002a60000000800 */
[----:B------:R-:W-:Y:S01]  /*52b0*/  HMMA.16816.F32 R12, R8, R30, RZ ;  /* 0x0000001e080c723c */ /* 0x000fe200000018ff */
[----:B-1----:R-:W-:Y:S01]  /*52c0*/  FFMA.FTZ R3, R18, c[0x0][0x2d0], -R0 ;  /* 0x0000b40012037a23 */ /* 0x002fe20000010800 */
[----:B--2---:R-:W-:-:S03]  /*52d0*/  F2FP.PACK_AB R6, R126, R125 ;  /* 0x0000007d7e06723e */ /* 0x004fc600000000ff */
[----:B------:R1:W-:Y:S02]  /*52e0*/  MUFU.EX2 R118, R3 ;  /* 0x0000000300767308 */ /* 0x0003e40000000800 */
[--C-:B-1----:R-:W-:Y:S02]  /*52f0*/  FFMA.FTZ R3, R19, c[0x0][0x2d0], -R0.reuse ;  /* 0x0000b40013037a23 */ /* 0x102fe40000010800 */
[C---:B------:R-:W-:Y:S04]  /*5300*/  HMMA.16816.F32 R16, R8.reuse, R28, RZ ;  /* 0x0000001c0810723c */ /* 0x040fe800000018ff */
[----:B------:R1:W2:Y:S04]  /*5310*/  MUFU.EX2 R124, R3 ;  /* 0x00000003007c7308 */ /* 0x0002a80000000800 */
[----:B------:R-:W-:Y:S01]  /*5320*/  HMMA.16816.F32 R28, R8, R50, RZ ;  /* 0x00000032081c723c */ /* 0x000fe200000018ff */
[----:B-1----:R-:W-:Y:S01]  /*5330*/  FFMA.FTZ R3, R24, c[0x0][0x2d0], -R0 ;  /* 0x0000b40018037a23 */ /* 0x002fe20000010800 */
[----:B--2---:R-:W-:-:S03]  /*5340*/  F2FP.PACK_AB R5, R124, R118 ;  /* 0x000000767c05723e */ /* 0x004fc600000000ff */
[----:B------:R1:W-:Y:S02]  /*5350*/  MUFU.EX2 R129, R3 ;  /* 0x0000000300817308 */ /* 0x0003e40000000800 */
[----:B-1----:R-:W-:Y:S02]  /*5360*/  FFMA.FTZ R3, R25, c[0x0][0x2d0], -R0 ;  /* 0x0000b40019037a23 */ /* 0x002fe40000010800 */
[----:B------:R-:W-:Y:S04]  /*5370*/  HMMA.16816.F32 R24, R8, R56, RZ ;  /* 0x000000380818723c */ /* 0x000fe800000018ff */
[----:B------:R-:W1:Y:S02]  /*5380*/  MUFU.EX2 R128, R3 ;  /* 0x0000000300807308 */ /* 0x000e640000000800 */
[----:B-1----:R-:W-:-:S07]  /*5390*/  F2FP.PACK_AB R7, R128, R129 ;  /* 0x000000818007723e */ /* 0x002fce00000000ff */
[C---:B------:R-:W-:Y:S08]  /*53a0*/  HMMA.16816.F32 R44, R4.reuse, R34, R12 ;  /* 0x00000022042c723c */ /* 0x040ff0000000180c */
[C---:B------:R-:W-:Y:S01]  /*53b0*/  HMMA.16816.F32 R156, R4.reuse, R36, R40 ;  /* 0x00000024049c723c */ /* 0x040fe20000001828 */
[----:B------:R-:W-:Y:S07]  /*53c0*/  LDSM.16.MT88.4 R40, [R241+0x800] ;  /* 0x00080000f128783b */ /* 0x000fee0000004200 */
[C---:B------:R-:W-:Y:S01]  /*53d0*/  HMMA.16816.F32 R136, R4.reuse, R38, R20 ;  /* 0x000000260488723c */ /* 0x040fe20000001814 */
[----:B------:R-:W-:Y:S07]  /*53e0*/  LDSM.16.MT88.4 R36, [R238+0x2000] ;  /* 0x00200000ee24783b */ /* 0x000fee0000004200 */
[----:B------:R-:W-:Y:S01]  /*53f0*/  MOV R155, R44 ;  /* 0x0000002c009b7202 */ /* 0x000fe20000000f00 */
[----:B------:R-:W-:Y:S01]  /*5400*/  IMAD.MOV.U32 R153, RZ, RZ, R46 ;  /* 0x000000ffff997224 */ /* 0x000fe200078e002e */
[----:B------:R-:W-:Y:S01]  /*5410*/  MOV R154, R45 ;  /* 0x0000002d009a7202 */ /* 0x000fe20000000f00 */
[----:B------:R-:W-:Y:S01]  /*5420*/  HMMA.16816.F32 R148, R4, R32, R16 ;  /* 0x000000200494723c */ /* 0x000fe20000001810 */
[----:B------:R-:W-:-:S02]  /*5430*/  MOV R152, R47 ;  /* 0x0000002f00987202 */ /* 0x000fc40000000f00 */
[----:B------:R-:W1:Y:S05]  /*5440*/  LDSM.16.MT88.4 R44, [R240+0x1800] ;  /* 0x00180000f02c783b */ /* 0x000e6a0000004200 */
[C---:B------:R-:W-:Y:S08]  /*5450*/  HMMA.16816.F32 R16, R8.reuse, R60, RZ ;  /* 0x0000003c0810723c */ /* 0x040ff000000018ff */
[C---:B------:R-:W-:Y:S01]  /*5460*/  HMMA.16816.F32 R12, R8.reuse, R62, RZ ;  /* 0x0000003e080c723c */ /* 0x040fe200000018ff */
[----:B------:R-:W-:Y:S07]  /*5470*/  LDSM.16.MT88.4 R60, [R239+0x2000] ;  /* 0x00200000ef3c783b */ /* 0x000fee0000004200 */
[C---:B------:R-:W-:Y:S01]  /*5480*/  HMMA.16816.F32 R20, R8.reuse, R58, RZ ;  /* 0x0000003a0814723c */ /* 0x040fe200000018ff */
[----:B------:R-:W-:Y:S07]  /*5490*/  LDSM.16.MT88.4 R56, [R241+0x2000] ;  /* 0x00200000f138783b */ /* 0x000fee0000004200 */
[----:B------:R-:W-:Y:S01]  /*54a0*/  HMMA.16816.F32 R32, R8, R48, RZ ;  /* 0x000000300820723c */ /* 0x000fe200000018ff */
[----:B------:R-:W2:Y:S07]  /*54b0*/  LDSM.16.MT88.4 R48, [R241+0x1800] ;  /* 0x00180000f130783b */ /* 0x000eae0000004200 */
[----:B------:R-:W-:Y:S08]  /*54c0*/  HMMA.16816.F32 R80, R4, R66, R28 ;  /* 0x000000420450723c */ /* 0x000ff0000000181c */
[----:B-1----:R-:W-:Y:S08]  /*54d0*/  HMMA.16816.F32 R28, R8, R46, RZ ;  /* 0x0000002e081c723c */ /* 0x002ff000000018ff */
[C---:B------:R-:W-:Y:S08]  /*54e0*/  HMMA.16816.F32 R24, R4.reuse, R40, R24 ;  /* 0x000000280418723c */ /* 0x040ff00000001818 */
[----:B------:R-:W-:Y:S01]  /*54f0*/  HMMA.16816.F32 R16, R4, R36, R16 ;  /* 0x000000240410723c */ /* 0x000fe20000001810 */
[----:B------:R-:W-:Y:S01]  /*5500*/  MOV R147, R80 ;  /* 0x0000005000937202 */ /* 0x000fe20000000f00 */
[----:B------:R-:W-:Y:S01]  /*5510*/  IMAD.MOV.U32 R146, RZ, RZ, R81 ;  /* 0x000000ffff927224 */ /* 0x000fe200078e0051 */
[----:B------:R-:W-:-:S02]  /*5520*/  MOV R145, R82 ;  /* 0x0000005200917202 */ /* 0x000fc40000000f00 */
[----:B------:R-:W-:-:S03]  /*5530*/  MOV R144, R83 ;  /* 0x0000005300907202 */ /* 0x000fc60000000f00 */
[C---:B------:R-:W-:Y:S08]  /*5540*/  HMMA.16816.F32 R12, R4.reuse, R38, R12 ;  /* 0x00000026040c723c */ /* 0x040ff0000000180c */
[----:B------:R-:W-:Y:S01]  /*5550*/  HMMA.16816.F32 R20, R4, R42, R20 ;  /* 0x0000002a0414723c */ /* 0x000fe20000001814 */
[----:B------:R-:W1:Y:S01]  /*5560*/  LDSM.16.MT88.4 R40, [R238+0x3000] ;  /* 0x00300000ee28783b */ /* 0x000e620000004200 */
[----:B------:R-:W-:Y:S01]  /*5570*/  IMAD.MOV.U32 R104, RZ, RZ, R26 ;  /* 0x000000ffff687224 */ /* 0x000fe200078e001a */
[----:B------:R-:W-:Y:S01]  /*5580*/  MOV R103, R27 ;  /* 0x0000001b00677202 */ /* 0x000fe20000000f00 */
[----:B------:R-:W-:Y:S01]  /*5590*/  IMAD.MOV.U32 R99, RZ, RZ, R24 ;  /* 0x000000ffff637224 */ /* 0x000fe200078e0018 */
[----:B------:R-:W-:-:S03]  /*55a0*/  MOV R102, R25 ;  /* 0x0000001900667202 */ /* 0x000fc60000000f00 */
[----:B------:R-:W-:Y:S01]  /*55b0*/  HMMA.16816.F32 R36, R4, R70, R28 ;  /* 0x000000460424723c */ /* 0x000fe2000000181c */
[----:B------:R-:W-:Y:S01]  /*55c0*/  MOV R135, R16 ;  /* 0x0000001000877202 */ /* 0x000fe20000000f00 */
[----:B------:R-:W-:Y:S01]  /*55d0*/  IMAD.MOV.U32 R132, RZ, RZ, R17 ;  /* 0x000000ffff847224 */ /* 0x000fe200078e0011 */
[----:B------:R-:W-:Y:S02]  /*55e0*/  MOV R131, R18 ;  /* 0x0000001200837202 */ /* 0x000fe40000000f00 */
[----:B------:R-:W-:-:S03]  /*55f0*/  MOV R130, R19 ;  /* 0x0000001300827202 */ /* 0x000fc60000000f00 */
[----:B------:R-:W-:Y:S01]  /*5600*/  HMMA.16816.F32 R140, R4, R64, R32 ;  /* 0x00000040048c723c */ /* 0x000fe20000001820 */
[----:B------:R-:W-:Y:S01]  /*5610*/  IMAD.MOV.U32 R94, RZ, RZ, R13 ;  /* 0x000000ffff5e7224 */ /* 0x000fe200078e000d */
[----:B------:R-:W-:Y:S01]  /*5620*/  MOV R91, R14 ;  /* 0x0000000e005b7202 */ /* 0x000fe20000000f00 */
[----:B------:R-:W-:Y:S01]  /*5630*/  IMAD.MOV.U32 R89, RZ, RZ, R12 ;  /* 0x000000ffff597224 */ /* 0x000fe200078e000c */
[----:B------:R-:W-:-:S04]  /*5640*/  MOV R90, R15 ;  /* 0x0000000f005a7202 */ /* 0x000fc80000000f00 */
[----:B------:R-:W-:Y:S01]  /*5650*/  HMMA.16816.F32 R32, R8, R44, RZ ;  /* 0x0000002c0820723c */ /* 0x000fe200000018ff */
[----:B------:R-:W-:Y:S01]  /*5660*/  MOV R98, R21 ;  /* 0x0000001500627202 */ /* 0x000fe20000000f00 */
[----:B------:R-:W-:Y:S01]  /*5670*/  IMAD.MOV.U32 R96, RZ, RZ, R23 ;  /* 0x000000ffff607224 */ /* 0x000fe200078e0017 */
[----:B------:R-:W-:Y:S01]  /*5680*/  MOV R97, R22 ;  /* 0x0000001600617202 */ /* 0x000fe20000000f00 */
[----:B------:R-:W-:Y:S01]  /*5690*/  LDSM.16.MT88.4 R44, [R239+0x3800] ;  /* 0x00380000ef2c783b */ /* 0x000fe20000004200 */
[----:B------:R-:W-:-:S03]  /*56a0*/  MOV R95, R20 ;  /* 0x00000014005f7202 */ /* 0x000fc60000000f00 */
[C---:B------:R-:W-:Y:S01]  /*56b0*/  HMMA.16816.F32 R24, R8.reuse, R52, RZ ;  /* 0x000000340818723c */ /* 0x040fe200000018ff */
[----:B------:R-:W-:Y:S01]  /*56c0*/  MOV R88, R37 ;  /* 0x0000002500587202 */ /* 0x000fe20000000f00 */
[----:B------:R-:W-:Y:S01]  /*56d0*/  IMAD.MOV.U32 R87, RZ, RZ, R39 ;  /* 0x000000ffff577224 */ /* 0x000fe200078e0027 */
[----:B------:R-:W-:Y:S02]  /*56e0*/  MOV R93, R38 ;  /* 0x00000026005d7202 */ /* 0x000fe40000000f00 */
[----:B------:R-:W-:Y:S02]  /*56f0*/  MOV R86, R36 ;  /* 0x0000002400567202 */ /* 0x000fe40000000f00 */
[----:B------:R-:W-:Y:S01]  /*5700*/  LDSM.16.MT88.4 R36, [R238+0x3800] ;  /* 0x00380000ee24783b */ /* 0x000fe20000004200 */
[C---:B--2---:R-:W-:Y:S08]  /*5710*/  HMMA.16816.F32 R16, R8.reuse, R48, RZ ;  /* 0x000000300810723c */ /* 0x044ff000000018ff */
[C---:B------:R-:W-:Y:S01]  /*5720*/  HMMA.16816.F32 R12, R8.reuse, R50, RZ ;  /* 0x00000032080c723c */ /* 0x040fe200000018ff */
[----:B------:R-:W2:Y:S07]  /*5730*/  LDSM.16.MT88.4 R48, [R240+0x3000] ;  /* 0x00300000f030783b */ /* 0x000eae0000004200 */
[----:B------:R-:W-:Y:S01]  /*5740*/  HMMA.16816.F32 R20, R8, R54, RZ ;  /* 0x000000360814723c */ /* 0x000fe200000018ff */
[----:B------:R-:W3:Y:S07]  /*5750*/  LDSM.16.MT88.4 R52, [R239+0x3000] ;  /* 0x00300000ef34783b */ /* 0x000eee0000004200 */
[C---:B------:R-:W-:Y:S01]  /*5760*/  HMMA.16816.F32 R80, R4.reuse, R68, R32 ;  /* 0x000000440450723c */ /* 0x040fe20000001820 */
[----:B------:R-:W4:Y:S07]  /*5770*/  LDSM.16.MT88.4 R32, [R240+0x3800] ;  /* 0x00380000f020783b */ /* 0x000f2e0000004200 */
[----:B------:R-:W-:Y:S08]  /*5780*/  HMMA.16816.F32 R64, R4, R60, R24 ;  /* 0x0000003c0440723c */ /* 0x000ff00000001818 */
[C---:B-1----:R-:W-:Y:S08]  /*5790*/  HMMA.16816.F32 R28, R8.reuse, R40, RZ ;  /* 0x00000028081c723c */ /* 0x042ff000000018ff */
[----:B------:R-:W-:Y:S01]  /*57a0*/  HMMA.16816.F32 R24, R8, R42, RZ ;  /* 0x0000002a0818723c */ /* 0x000fe200000018ff */
[----:B------:R-:W1:Y:S07]  /*57b0*/  LDSM.16.MT88.4 R40, [R241+0x3000] ;  /* 0x00300000f128783b */ /* 0x000e6e0000004200 */
[C---:B------:R-:W-:Y:S08]  /*57c0*/  HMMA.16816.F32 R20, R4.reuse, R62, R20 ;  /* 0x0000003e0414723c */ /* 0x040ff00000001814 */
[----:B------:R-:W-:Y:S07]  /*57d0*/  HMMA.16816.F32 R60, R4, R56, R16 ;  /* 0x00000038043c723c */ /* 0x000fee0000001810 */
[----:B------:R-:W-:Y:S01]  /*57e0*/  MOV R56, R89 ;  /* 0x0000005900387202 */ /* 0x000fe20000000f00 */
[----:B--2---:R-:W-:Y:S01]  /*57f0*/  HMMA.16816.F32 R16, R8, R50, RZ ;  /* 0x000000320810723c */ /* 0x004fe200000018ff */
[----:B------:R-:W-:-:S06]  /*5800*/  MOV R57, R94 ;  /* 0x0000005e00397202 */ /* 0x000fcc0000000f00 */
[----:B------:R-:W-:Y:S01]  /*5810*/  IMAD.MOV.U32 R50, RZ, RZ, R99 ;  /* 0x000000ffff327224 */ /* 0x000fe200078e0063 */
[----:B------:R-:W-:Y:S01]  /*5820*/  HMMA.16816.F32 R172, R4, R38, R24 ;  /* 0x0000002604ac723c */ /* 0x000fe20000001818 */
[----:B------:R-:W2:Y:S01]  /*5830*/  LDSM.16.MT88.4 R24, [R241+0x3800] ;  /* 0x00380000f118783b */ /* 0x000ea20000004200 */
[----:B------:R-:W-:Y:S01]  /*5840*/  MOV R85, R22 ;  /* 0x0000001600557202 */ /* 0x000fe20000000f00 */
[----:B------:R-:W-:Y:S01]  /*5850*/  IMAD.MOV.U32 R84, RZ, RZ, R23 ;  /* 0x000000ffff547224 */ /* 0x000fe200078e0017 */
[----:B------:R-:W-:Y:S02]  /*5860*/  MOV R92, R21 ;  /* 0x00000015005c7202 */ /* 0x000fe40000000f00 */
[----:B------:R-:W-:Y:S01]  /*5870*/  MOV R3, R20 ;  /* 0x0000001400037202 */ /* 0x000fe20000000f00 */
[----:B------:R-:W-:Y:S01]  /*5880*/  IMAD.MOV.U32 R39, RZ, RZ, R96 ;  /* 0x000000ffff277224 */ /* 0x000fe200078e0060 */
[----:B------:R-:W-:Y:S01]  /*5890*/  HMMA.16816.F32 R20, R8, R48, RZ ;  /* 0x000000300814723c */ /* 0x000fe200000018ff */
[----:B------:R-:W-:-:S02]  /*58a0*/  MOV R38, R97 ;  /* 0x0000006100267202 */ /* 0x000fc40000000f00 */
[----:B------:R-:W-:-:S04]  /*58b0*/  MOV R51, R102 ;  /* 0x0000006600337202 */ /* 0x000fc80000000f00 */
[----:B------:R-:W-:Y:S01]  /*58c0*/  MOV R49, R103 ;  /* 0x0000006700317202 */ /* 0x000fe20000000f00 */
[----:B------:R-:W-:Y:S01]  /*58d0*/  HMMA.16816.F32 R176, R4, R58, R12 ;  /* 0x0000003a04b0723c */ /* 0x000fe2000000180c */
[----:B------:R-:W-:-:S06]  /*58e0*/  IMAD.MOV.U32 R48, RZ, RZ, R104 ;  /* 0x000000ffff307224 */ /* 0x000fcc00078e0068 */
[----:B------:R-:W-:Y:S01]  /*58f0*/  IMAD.MOV.U32 R58, RZ, RZ, R91 ;  /* 0x000000ffff3a7224 */ /* 0x000fe200078e005b */
[----:B---3--:R-:W-:Y:S01]  /*5900*/  HMMA.16816.F32 R12, R8, R52, RZ ;  /* 0x00000034080c723c */ /* 0x008fe200000018ff */
[----:B------:R-:W-:-:S06]  /*5910*/  MOV R59, R90 ;  /* 0x0000005a003b7202 */ /* 0x000fcc0000000f00 */
[----:B------:R-:W-:Y:S01]  /*5920*/  IMAD.MOV.U32 R53, RZ, RZ, R88 ;  /* 0x000000ffff357224 */ /* 0x000fe200078e0058 */
[----:B------:R-:W-:Y:S01]  /*5930*/  HMMA.16816.F32 R68, R4, R36, R28 ;  /* 0x000000240444723c */ /* 0x000fe2000000181c */
[----:B------:R-:W3:Y:S01]  /*5940*/  LDSM.16.MT88.4 R28, [R238+0x4800] ;  /* 0x00480000ee1c783b */ /* 0x000ee20000004200 */
[----:B------:R-:W-:-:S05]  /*5950*/  IMAD.MOV.U32 R52, RZ, RZ, R86 ;  /* 0x000000ffff347224 */ /* 0x000fca00078e0056 */
[----:B------:R-:W-:Y:S01]  /*5960*/  MOV R37, R98 ;  /* 0x0000006200257202 */ /* 0x000fe20000000f00 */
[----:B----4-:R-:W-:Y:S01]  /*5970*/  HMMA.16816.F32 R88, R4, R32, R20 ;  /* 0x000000200458723c */ /* 0x010fe20000001814 */
[----:B------:R-:W-:-:S06]  /*5980*/  MOV R36, R95 ;  /* 0x0000005f00247202 */ /* 0x000fcc0000000f00 */
[----:B------:R-:W-:Y:S01]  /*5990*/  MOV R33, R87 ;  /* 0x0000005700217202 */ /* 0x000fe20000000f00 */
[----:B------:R-:W-:Y:S01]  /*59a0*/  HMMA.16816.F32 R96, R4, R34, R16 ;  /* 0x000000220460723c */ /* 0x000fe20000001810 */
[----:B------:R-:W-:-:S06]  /*59b0*/  MOV R32, R93 ;  /* 0x0000005d00207202 */ /* 0x000fcc0000000f00 */
[----:B------:R-:W-:Y:S01]  /*59c0*/  MOV R34, R85 ;  /* 0x0000005500227202 */ /* 0x000fe20000000f00 */
[----:B-1----:R-:W-:Y:S01]  /*59d0*/  HMMA.16816.F32 R16, R8, R40, RZ ;  /* 0x000000280810723c */ /* 0x002fe200000018ff */
[----:B------:R-:W-:-:S06]  /*59e0*/  MOV R35, R84 ;  /* 0x0000005400237202 */ /* 0x000fcc0000000f00 */
[----:B------:R-:W-:Y:S01]  /*59f0*/  IMAD.MOV.U32 R40, RZ, RZ, R50 ;  /* 0x000000ffff287224 */ /* 0x000fe200078e0032 */
[----:B------:R-:W-:Y:S01]  /*5a00*/  HMMA.16816.F32 R84, R4, R44, R12 ;  /* 0x0000002c0454723c */ /* 0x000fe2000000180c */
[----:B------:R-:W-:Y:S02]  /*5a10*/  MOV R41, R51 ;  /* 0x0000003300297202 */ /* 0x000fe40000000f00 */
[----:B------:R-:W-:Y:S02]  /*5a20*/  MOV R50, R131 ;  /* 0x0000008300327202 */ /* 0x000fe40000000f00 */
[----:B------:R-:W-:Y:S02]  /*5a30*/  MOV R51, R130 ;  /* 0x0000008200337202 */ /* 0x000fe40000000f00 */
[----:B------:R-:W-:Y:S01]  /*5a40*/  IMAD.MOV.U32 R45, RZ, RZ, R92 ;  /* 0x000000ffff2d7224 */ /* 0x000fe200078e005c */
[----:B------:R-:W-:Y:S01]  /*5a50*/  HMMA.16816.F32 R12, R8, R42, RZ ;  /* 0x0000002a080c723c */ /* 0x000fe200000018ff */
[----:B------:R-:W-:Y:S01]  /*5a60*/  MOV R44, R3 ;  /* 0x00000003002c7202 */ /* 0x000fe20000000f00 */
[----:B------:R-:W-:-:S04]  /*5a70*/  FADD.FTZ R3, R101, R100 ;  /* 0x0000006465037221 */ /* 0x000fc80000010000 */
[----:B------:R-:W-:Y:S01]  /*5a80*/  FADD.FTZ R3, R116, R3 ;  /* 0x0000000374037221 */ /* 0x000fe20000010000 */
[----:B------:R-:W-:Y:S01]  /*5a90*/  MOV R42, R48 ;  /* 0x00000030002a7202 */ /* 0x000fe20000000f00 */
[----:B--2---:R-:W-:Y:S01]  /*5aa0*/  HMMA.16816.F32 R92, R4, R24, R16 ;  /* 0x00000018045c723c */ /* 0x004fe20000001810 */
[----:B------:R-:W1:Y:S01]  /*5ab0*/  LDSM.16.MT88.4 R16, [R238+0x5000] ;  /* 0x00500000ee10783b */ /* 0x000e620000004200 */
[----:B------:R-:W-:Y:S01]  /*5ac0*/  FADD.FTZ R3, R110, R3 ;  /* 0x000000036e037221 */ /* 0x000fe20000010000 */
[----:B------:R-:W-:Y:S01]  /*5ad0*/  MOV R43, R49 ;  /* 0x00000031002b7202 */ /* 0x000fe20000000f00 */
[----:B------:R-:W-:Y:S01]  /*5ae0*/  IMAD.MOV.U32 R48, RZ, RZ, R135 ;  /* 0x000000ffff307224 */ /* 0x000fe200078e0087 */
[----:B------:R-:W-:Y:S02]  /*5af0*/  MOV R49, R132 ;  /* 0x0000008400317202 */ /* 0x000fe40000000f00 */
[----:B------:R-:W-:Y:S01]  /*5b00*/  FADD.FTZ R24, R117, R3 ;  /* 0x0000000375187221 */ /* 0x000fe20000010000 */
[----:B------:R-:W-:Y:S07]  /*5b10*/  HMMA.16816.F32 R20, R8, R54, RZ ;  /* 0x000000360814723c */ /* 0x000fee00000018ff */
[----:B------:R-:W-:Y:S01]  /*5b20*/  MOV R54, R32 ;  /* 0x0000002000367202 */ /* 0x000fe20000000f00 */
[----:B------:R-:W-:Y:S01]  /*5b30*/  HMMA.16816.F32 R112, R4, R26, R12 ;  /* 0x0000001a0470723c */ /* 0x000fe2000000180c */
[----:B------:R-:W-:Y:S01]  /*5b40*/  MOV R55, R33 ;  /* 0x0000002100377202 */ /* 0x000fe20000000f00 */
[----:B------:R-:W-:Y:S01]  /*5b50*/  IMAD.MOV.U32 R32, RZ, RZ, R155 ;  /* 0x000000ffff207224 */ /* 0x000fe200078e009b */
[----:B------:R-:W-:-:S04]  /*5b60*/  MOV R33, R154 ;  /* 0x0000009a00217202 */ /* 0x000fc80000000f00 */
[--C-:B------:R-:W-:Y:S01]  /*5b70*/  FFMA.FTZ R27, R74, c[0x0][0x2d0], -R2.reuse ;  /* 0x0000b4004a1b7a23 */ /* 0x100fe20000010802 */
[----:B---3--:R-:W-:Y:S01]  /*5b80*/  HMMA.16816.F32 R12, R8, R28, RZ ;  /* 0x0000001c080c723c */ /* 0x008fe200000018ff */
[----:B------:R-:W-:-:S06]  /*5b90*/  FFMA.FTZ R26, R73, c[0x0][0x2d0], -R2 ;  /* 0x0000b400491a7a23 */ /* 0x000fcc0000010802 */
[----:B------:R-:W-:Y:S01]  /*5ba0*/  FFMA.FTZ R28, R76, c[0x0][0x2d0], -R2 ;  /* 0x0000b4004c1c7a23 */ /* 0x000fe20000010802 */
[----:B------:R-:W-:Y:S01]  /*5bb0*/  HMMA.16816.F32 R104, R4, R46, R20 ;  /* 0x0000002e0468723c */ /* 0x000fe20000001814 */
[----:B------:R-:W2:Y:S01]  /*5bc0*/  LDSM.16.MT88.4 R20, [R240+0x4800] ;  /* 0x00480000f014783b */ /* 0x000ea20000004200 */
[----:B------:R-:W-:Y:S01]  /*5bd0*/  FFMA.FTZ R29, R78, c[0x0][0x2d0], -R0 ;  /* 0x0000b4004e1d7a23 */ /* 0x000fe20000010800 */
[----:B------:R-:W-:Y:S01]  /*5be0*/  MOV R76, R44 ;  /* 0x0000002c004c7202 */ /* 0x000fe20000000f00 */
[----:B------:R-:W-:Y:S02]  /*5bf0*/  IMAD.MOV.U32 R44, RZ, RZ, R147 ;  /* 0x000000ffff2c7224 */ /* 0x000fe400078e0093 */
[----:B------:R-:W-:Y:S01]  /*5c00*/  IMAD.MOV.U32 R78, RZ, RZ, R34 ;  /* 0x000000ffff4e7224 */ /* 0x000fe200078e0022 */
[----:B------:R-:W-:Y:S02]  /*5c10*/  MOV R46, R145 ;  /* 0x00000091002e7202 */ /* 0x000fe40000000f00 */
[----:B------:R-:W-:-:S02]  /*5c20*/  MOV R47, R144 ;  /* 0x00000090002f7202 */ /* 0x000fc40000000f00 */
[----:B------:R-:W-:-:S05]  /*5c30*/  MOV R34, R153 ;  /* 0x0000009900227202 */ /* 0x000fca0000000f00 */
[----:B-1----:R-:W-:Y:S07]  /*5c40*/  HMMA.16816.F32 R100, R4, R16, R12 ;  /* 0x000000100464723c */ /* 0x002fee000000180c */
[----:B------:R-:W-:Y:S01]  /*5c50*/  FADD.FTZ R16, R109, R108 ;  /* 0x0000006c6d107221 */ /* 0x000fe20000010000 */
[----:B------:R-:W-:Y:S03]  /*5c60*/  HMMA.16816.F32 R12, R8, R30, RZ ;  /* 0x0000001e080c723c */ /* 0x000fe600000018ff */
[----:B------:R-:W-:-:S04]  /*5c70*/  FADD.FTZ R25, R111, R16 ;  /* 0x000000106f197221 */ /* 0x000fc80000010000 */
[----:B------:R-:W-:Y:S02]  /*5c80*/  FADD.FTZ R3, R119, R25 ;  /* 0x0000001977037221 */ /* 0x000fe40000010000 */
[----:B------:R-:W-:Y:S02]  /*5c90*/  FFMA.FTZ R25, R72, c[0x0][0x2d0], -R2 ;  /* 0x0000b40048197a23 */ /* 0x000fe40000010802 */
[----:B------:R-:W-:Y:S02]  /*5ca0*/  FADD.FTZ R3, R118, R3 ;  /* 0x0000000376037221 */ /* 0x000fe40000010000 */
[----:B------:R-:W-:Y:S02]  /*5cb0*/  FADD.FTZ R2, R127, R24 ;  /* 0x000000187f027221 */ /* 0x000fe40000010000 */
[----:B------:R-:W-:Y:S01]  /*5cc0*/  FFMA.FTZ R30, R79, c[0x0][0x2d0], -R0 ;  /* 0x0000b4004f1e7a23 */ /* 0x000fe20000010800 */
[----:B------:R-:W-:Y:S01]  /*5cd0*/  MOV R79, R35 ;  /* 0x00000023004f7202 */ /* 0x000fe20000000f00 */
[----:B------:R-:W-:Y:S01]  /*5ce0*/  FADD.FTZ R2, R125, R2 ;  /* 0x000000027d027221 */ /* 0x000fe20000010000 */
[----:B------:R-:W-:Y:S01]  /*5cf0*/  MOV R35, R152 ;  /* 0x0000009800237202 */ /* 0x000fe20000000f00 */
[--C-:B------:R-:W-:Y:S01]  /*5d00*/  FFMA.FTZ R24, R77, c[0x0][0x2d0], -R0.reuse ;  /* 0x0000b4004d187a23 */ /* 0x100fe20000010800 */
[----:B------:R-:W-:Y:S01]  /*5d10*/  MOV R77, R45 ;  /* 0x0000002d004d7202 */ /* 0x000fe20000000f00 */
[----:B------:R-:W-:Y:S01]  /*5d20*/  FFMA.FTZ R31, R75, c[0x0][0x2d0], -R0 ;  /* 0x0000b4004b1f7a23 */ /* 0x000fe20000010800 */
[----:B------:R-:W-:Y:S01]  /*5d30*/  MOV R45, R146 ;  /* 0x00000092002d7202 */ /* 0x000fe20000000f00 */
[----:B------:R-:W-:Y:S01]  /*5d40*/  FADD.FTZ R3, R124, R3 ;  /* 0x000000037c037221 */ /* 0x000fe20000010000 */
[----:B------:R-:W-:Y:S01]  /*5d50*/  HMMA.16816.F32 R120, R4, R18, R12 ;  /* 0x000000120478723c */ /* 0x000fe2000000180c */
[----:B------:R-:W1:Y:S01]  /*5d60*/  LDSM.16.MT88.4 R16, [R240+0x5000] ;  /* 0x00500000f010783b */ /* 0x000e620000004200 */
[----:B------:R-:W-:-:S02]  /*5d70*/  FADD.FTZ R0, R126, R2 ;  /* 0x000000027e007221 */ /* 0x000fc40000010000 */
[----:B------:R-:W-:Y:S01]  /*5d80*/  FADD.FTZ R2, R129, R3 ;  /* 0x0000000381027221 */ /* 0x000fe20000010000 */
[----:B------:R-:W-:Y:S01]  /*5d90*/  LDSM.16.MT88.4 R144, [R240+0x1000] ;  /* 0x00100000f090783b */ /* 0x000fe20000004200 */
[----:B------:R-:W-:Y:S02]  /*5da0*/  MUFU.EX2 R3, R31 ;  /* 0x0000001f00037308 */ /* 0x000fe40000000800 */
[----:B--2---:R-:W-:Y:S01]  /*5db0*/  HMMA.16816.F32 R12, R8, R20, RZ ;  /* 0x00000014080c723c */ /* 0x004fe200000018ff */
[----:B------:R-:W-:Y:S01]  /*5dc0*/  FADD.FTZ R2, R128, R2 ;  /* 0x0000000280027221 */ /* 0x000fe20000010000 */
[----:B------:R-:W-:Y:S04]  /*5dd0*/  LDSM.16.MT88.4 R152, [R238+0x1000] ;  /* 0x00100000ee98783b */ /* 0x000fe80000004200 */
[----:B------:R-:W-:Y:S11]  /*5de0*/  LDSM.16.MT88.4 R72, [R238+0x4000] ;  /* 0x00400000ee48783b */ /* 0x000ff60000004200 */
[----:B------:R-:W-:Y:S07]  /*5df0*/  @!UPT UIADD3 URZ, URZ, URZ, URZ ;  /* 0x0000003f3f3ff290 */ /* 0x000fee000fffe03f */
[----:B-1----:R-:W-:Y:S08]  /*5e00*/  HMMA.16816.F32 R108, R4, R16, R12 ;  /* 0x00000010046c723c */ /* 0x002ff0000000180c */
[----:B------:R-:W-:Y:S01]  /*5e10*/  HMMA.16816.F32 R12, R8, R22, RZ ;  /* 0x00000016080c723c */ /* 0x000fe200000018ff */
[----:B------:R-:W1:Y:S11]  /*5e20*/  LDSM.16.MT88.4 R20, [R239+0x4800] ;  /* 0x00480000ef14783b */ /* 0x000e760000004200 */
[----:B------:R-:W-:Y:S11]  /*5e30*/  @!UPT UIADD3 URZ, URZ, URZ, URZ ;  /* 0x0000003f3f3ff290 */ /* 0x000ff6000fffe03f */
[----:B------:R-:W-:Y:S01]  /*5e40*/  @!UPT UIADD3 URZ, URZ, URZ, URZ ;  /* 0x0000003f3f3ff290 */ /* 0x000fe2000fffe03f */
[----:B------:R-:W-:Y:S01]  /*5e50*/  HMMA.16816.F32 R168, R4, R18, R12 ;  /* 0x0000001204a8723c */ /* 0x000fe2000000180c */
[----:B------:R-:W2:Y:S07]  /*5e60*/  LDSM.16.MT88.4 R16, [R239+0x5000] ;  /* 0x00500000ef10783b */ /* 0x000eae0000004200 */
[----:B-1----:R-:W-:Y:S01]  /*5e70*/  HMMA.16816.F32 R12, R8, R20, RZ ;  /* 0x00000014080c723c */ /* 0x002fe200000018ff */
[----:B------:R-:W1:Y:S08]  /*5e80*/  MUFU.EX2 R20, R28 ;  /* 0x0000001c00147308 */ /* 0x000e700000000800 */
[----:B------:R-:W3:Y:S01]  /*5e90*/  MUFU.EX2 R21, R24 ;  /* 0x0000001800157308 */ /* 0x000ee20000000800 */
[----:B-1----:R-:W-:Y:S11]  /*5ea0*/  FADD.FTZ R0, R20, R0 ;  /* 0x0000000014007221 */ /* 0x002ff60000010000 */
[----:B------:R-:W-:Y:S03]  /*5eb0*/  @!UPT UIADD3 URZ, URZ, URZ, URZ ;  /* 0x0000003f3f3ff290 */ /* 0x000fe6000fffe03f */
[----:B--2---:R-:W-:Y:S01]  /*5ec0*/  HMMA.16816.F32 R116, R4, R16, R12 ;  /* 0x000000100474723c */ /* 0x004fe2000000180c */
[----:B------:R-:W1:Y:S01]  /*5ed0*/  MUFU.EX2 R16, R27 ;  /* 0x0000001b00107308 */ /* 0x000e620000000800 */
[----:B---3--:R-:W-:-:S06]  /*5ee0*/  F2FP.PACK_AB R131, R3, R21 ;  /* 0x000000150383723e */ /* 0x008fcc00000000ff */
[----:B------:R-:W-:Y:S01]  /*5ef0*/  HMMA.16816.F32 R12, R8, R22, RZ ;  /* 0x00000016080c723c */ /* 0x000fe200000018ff */
[----:B------:R-:W2:Y:S08]  /*5f00*/  MUFU.EX2 R17, R26 ;  /* 0x0000001a00117308 */ /* 0x000eb00000000800 */
[----:B------:R-:W-:Y:S01]  /*5f10*/  MUFU.EX2 R22, R30 ;  /* 0x0000001e00167308 */ /* 0x000fe20000000800 */
[C---:B-1----:R-:W-:Y:S01]  /*5f20*/  FADD.FTZ R0, R16.reuse, R0 ;  /* 0x0000000010007221 */ /* 0x042fe20000010000 */
[----:B------:R-:W-:-:S06]  /*5f30*/  F2FP.PACK_AB R128, R16, R20 ;  /* 0x000000141080723e */ /* 0x000fcc00000000ff */
[----:B------:R-:W1:Y:S01]  /*5f40*/  MUFU.EX2 R20, R29 ;  /* 0x0000001d00147308 */ /* 0x000e620000000800 */
[----:B--2---:R-:W-:-:S06]  /*5f50*/  FADD.FTZ R0, R17, R0 ;  /* 0x0000000011007221 */ /* 0x004fcc0000010000 */
[----:B------:R-:W-:Y:S01]  /*5f60*/  HMMA.16816.F32 R124, R4, R18, R12 ;  /* 0x00000012047c723c */ /* 0x000fe2000000180c */
[----:B------:R-:W2:Y:S01]  /*5f70*/  MUFU.EX2 R12, R25 ;  /* 0x00000019000c7308 */ /* 0x000ea20000000800 */
[----:B-1----:R-:W-:Y:S01]  /*5f80*/  F2FP.PACK_AB R129, R20, R22 ;  /* 0x000000161481723e */ /* 0x002fe200000000ff */
[C---:B--2---:R-:W-:Y:S01]  /*5f90*/  FADD.FTZ R0, R12.reuse, R0 ;  /* 0x000000000c007221 */ /* 0x044fe20000010000 */
[----:B------:R-:W-:Y:S02]  /*5fa0*/  F2FP.PACK_AB R130, R12, R17 ;  /* 0x000000110c82723e */ /* 0x000fe400000000ff */
[----:B------:R-:W1:Y:S04]  /*5fb0*/  LDSM.16.MT88.4 R12, [R241+0x4800] ;  /* 0x00480000f10c783b */ /* 0x000e680000004200 */
[----:B------:R2:W-:Y:S01]  /*5fc0*/  STL [R1+0x4], R0 ;  /* 0x0000040001007387 */ /* 0x0005e20000100800 */
[C---:B------:R-:W-:Y:S08]  /*5fd0*/  HMMA.16816.F32 R148, R128.reuse, R144, R148 ;  /* 0x000000908094723c */ /* 0x040ff00000001894 */
[C---:B------:R-:W-:Y:S01]  /*5fe0*/  HMMA.16816.F32 R144, R128.reuse, R146, R32 ;  /* 0x000000928090723c */ /* 0x040fe20000001820 */
[----:B------:R-:W3:Y:S07]  /*5ff0*/  LDSM.16.MT88.4 R32, [R241+0x1000] ;  /* 0x00100000f120783b */ /* 0x000eee0000004200 */
[----:B------:R-:W-:Y:S01]  /*6000*/  HMMA.16816.F32 R156, R128, R152, R156 ;  /* 0x00000098809c723c */ /* 0x000fe2000000189c */
[----:B--2---:R-:W-:-:S07]  /*6010*/  FADD.FTZ R0, R22, R2 ;  /* 0x0000000216007221 */ /* 0x004fce0000010000 */
[----:B------:R-:W-:Y:S01]  /*6020*/  HMMA.16816.F32 R152, R128, R154, R136 ;  /* 0x0000009a8098723c */ /* 0x000fe20000001888 */
[----:B------:R-:W2:Y:S01]  /*6030*/  LDSM.16.MT88.4 R136, [R239+0x1000] ;  /* 0x00100000ef88783b */ /* 0x000ea20000004200 */
[----:B------:R-:W-:-:S04]  /*6040*/  FADD.FTZ R0, R20, R0 ;  /* 0x0000000014007221 */ /* 0x000fc80000010000 */
[----:B------:R-:W-:Y:S02]  /*6050*/  FADD.FTZ R0, R21, R0 ;  /* 0x0000000015007221 */ /* 0x000fe40000010000 */
[----:B-1----:R-:W-:Y:S02]  /*6060*/  HMMA.16816.F32 R16, R8, R12, RZ ;  /* 0x0000000c0810723c */ /* 0x002fe400000018ff */
[----:B------:R-:W-:-:S05]  /*6070*/  FADD.FTZ R0, R3, R0 ;  /* 0x0000000003007221 */ /* 0x000fca0000010000 */
[----:B------:R1:W-:Y:S01]  /*6080*/  STL [R1+0x8], R0 ;  /* 0x0000080001007387 */ /* 0x0003e20000100800 */
[----:B------:R-:W-:Y:S03]  /*6090*/  HMMA.16816.F32 R12, R8, R14, RZ ;  /* 0x0000000e080c723c */ /* 0x000fe600000018ff */
[----:B------:R-:W4:Y:S05]  /*60a0*/  LDSM.16.MT88.4 R8, [R241+0x5000] ;  /* 0x00500000f108783b */ /* 0x000f2a0000004200 */
[C---:B---3--:R-:W-:Y:S01]  /*60b0*/  HMMA.16816.F32 R28, R128.reuse, R32, R40 ;  /* 0x00000020801c723c */ /* 0x048fe20000001828 */
[----:B------:R-:W3:Y:S07]  /*60c0*/  LDSM.16.MT88.4 R40, [R238+0x2800] ;  /* 0x00280000ee28783b */ /* 0x000eee0000004200 */
[C---:B------:R-:W-:Y:S01]  /*60d0*/  HMMA.16816.F32 R32, R128.reuse, R34, R36 ;  /* 0x000000228020723c */ /* 0x040fe20000001824 */
[----:B-1----:R-:W5:Y:S07]  /*60e0*/  LDL R0, [R1+0xc] ;  /* 0x00000c0001007983 */ /* 0x002f6e0000100800 */
[C---:B--2---:R-:W-:Y:S08]  /*60f0*/  HMMA.16816.F32 R140, R128.reuse, R136, R140 ;  /* 0x00000088808c723c */ /* 0x044ff0000000188c */
[----:B------:R-:W-:Y:S08]  /*6100*/  HMMA.16816.F32 R136, R128, R138, R44 ;  /* 0x0000008a8088723c */ /* 0x000ff0000000182c */
[----:B----4-:R-:W-:Y:S08]  /*6110*/  HMMA.16816.F32 R16, R4, R8, R16 ;  /* 0x000000080410723c */ /* 0x010ff00000001810 */
[C---:B---3--:R-:W-:Y:S01]  /*6120*/  HMMA.16816.F32 R36, R128.reuse, R40, R48 ;  /* 0x000000288024723c */ /* 0x048fe20000001830 */
[----:B------:R-:W1:Y:S07]  /*6130*/  LDSM.16.MT88.4 R48, [R240+0x2800] ;  /* 0x00280000f030783b */ /* 0x000e6e0000004200 */
[----:B------:R-:W-:Y:S01]  /*6140*/  HMMA.16816.F32 R40, R128, R42, R56 ;  /* 0x0000002a8028723c */ /* 0x000fe20000001838 */
[----:B------:R-:W2:Y:S07]  /*6150*/  LDSM.16.MT88.4 R56, [R239+0x2800] ;  /* 0x00280000ef38783b */ /* 0x000eae0000004200 */
[----:B------:R-:W-:Y:S01]  /*6160*/  HMMA.16816.F32 R12, R4, R10, R12 ;  /* 0x0000000a040c723c */ /* 0x000fe2000000180c */
[----:B------:R-:W-:Y:S07]  /*6170*/  LDSM.16.MT88.4 R4, [R241+0x5800] ;  /* 0x00580000f104783b */ /* 0x000fee0000004200 */
[C---:B-1----:R-:W-:Y:S01]  /*6180*/  HMMA.16816.F32 R44, R128.reuse, R48, R80 ;  /* 0x00000030802c723c */ /* 0x042fe20000001850 */
[----:B------:R-:W1:Y:S07]  /*6190*/  LDSM.16.MT88.4 R80, [R240+0x4000] ;  /* 0x00400000f050783b */ /* 0x000e6e0000004200 */
[C---:B------:R-:W-:Y:S08]  /*61a0*/  HMMA.16816.F32 R48, R128.reuse, R50, R52 ;  /* 0x000000328030723c */ /* 0x040ff00000001834 */
[C---:B--2---:R-:W-:Y:S01]  /*61b0*/  HMMA.16816.F32 R52, R128.reuse, R56, R64 ;  /* 0x000000388034723c */ /* 0x044fe20000001840 */
[----:B------:R-:W-:Y:S07]  /*61c0*/  LDSM.16.MT88.4 R64, [R241+0x2800] ;  /* 0x00280000f140783b */ /* 0x000fee0000004200 */
[C---:B------:R-:W-:Y:S08]  /*61d0*/  HMMA.16816.F32 R56, R128.reuse, R58, R76 ;  /* 0x0000003a8038723c */ /* 0x040ff0000000184c */
[C---:B-1----:R-:W-:Y:S01]  /*61e0*/  HMMA.16816.F32 R76, R128.reuse, R80, R88 ;  /* 0x00000050804c723c */ /* 0x042fe20000001858 */
[----:B------:R-:W1:Y:S07]  /*61f0*/  LDSM.16.MT88.4 R88, [R239+0x4000] ;  /* 0x00400000ef58783b */ /* 0x000e6e0000004200 */
        /* <DEDUP_REMOVED lines=10> */
[----:B------:R-:W1:Y:S01]  /*62a0*/  LDSM.16.MT88.4 R120, [R239+0x5800] ;  /* 0x00580000ef78783b */ /* 0x000e620000004200 */
[----:B------:R-:W-:-:S06]  /*62b0*/  IADD3 R252, R252, -0x2, RZ ;  /* 0xfffffffefcfc7810 */ /* 0x000fcc0007ffe0ff */
[C---:B------:R-:W-:Y:S08]  /*62c0*/  HMMA.16816.F32 R60, R128.reuse, R64, R60 ;  /* 0x00000040803c723c */ /* 0x040ff0000000183c */
[C---:B------:R-:W-:Y:S08]  /*62d0*/  HMMA.16816.F32 R68, R128.reuse, R72, R68 ;  /* 0x000000488044723c */ /* 0x040ff00000001844 */
[C---:B--2---:R-:W-:Y:S08]  /*62e0*/  HMMA.16816.F32 R108, R128.reuse, R112, R108 ;  /* 0x00000070806c723c */ /* 0x044ff0000000186c */
[C---:B------:R-:W-:Y:S08]  /*62f0*/  HMMA.16816.F32 R64, R128.reuse, R66, R176 ;  /* 0x000000428040723c */ /* 0x040ff000000018b0 */
[C---:B-1----:R-:W-:Y:S08]  /*6300*/  HMMA.16816.F32 R116, R128.reuse, R120, R116 ;  /* 0x000000788074723c */ /* 0x042ff00000001874 */
[C---:B------:R-:W-:Y:S08]  /*6310*/  HMMA.16816.F32 R120, R128.reuse, R122, R124 ;  /* 0x0000007a8078723c */ /* 0x040ff0000000187c */
[C---:B------:R-:W-:Y:S08]  /*6320*/  HMMA.16816.F32 R72, R128.reuse, R74, R172 ;  /* 0x0000004a8048723c */ /* 0x040ff000000018ac */
[C---:B------:R-:W-:Y:S08]  /*6330*/  HMMA.16816.F32 R112, R128.reuse, R114, R168 ;  /* 0x000000728070723c */ /* 0x040ff000000018a8 */
[C---:B------:R-:W-:Y:S08]  /*6340*/  HMMA.16816.F32 R124, R128.reuse, R4, R16 ;  /* 0x00000004807c723c */ /* 0x040ff00000001810 */
[----:B------:R-:W-:Y:S01]  /*6350*/  HMMA.16816.F32 R128, R128, R6, R12 ;  /* 0x000000068080723c */ /* 0x000fe2000000180c */
[----:B-----5:R-:W-:Y:S11]  /*6360*/  ISETP.GE.AND P1, PT, R252, R0, PT ;  /* 0x00000000fc00720c */ /* 0x020ff60003f26270 */
[----:B------:R-:W-:Y:S02]  /*6370*/  @!UPT UIADD3 URZ, URZ, URZ, URZ ;  /* 0x0000003f3f3ff290 */ /* 0x000fe4000fffe03f */
[----:B------:R-:W-:Y:S05]  /*6380*/  @!P1 BRA `(.L_x_43) ;  /* 0x0000308000009947 */ /* 0x000fea0003800000 */
.L_x_55:
[----:B------:R-:W2:Y:S01]  /*6390*/  LDL.64 R6, [R1+0x28] ;  /* 0x0000280001067983 */ /* 0x000ea20000100a00 */
[----:B------:R-:W-:Y:S04]  /*63a0*/  DEPBAR.LE SB0, 0x0 ;  /* 0x000080000000791a */ /* 0x000fe80000000000 */
[----:B------:R-:W3:Y:S01]  /*63b0*/  LDL R5, [R1+0x38] ;  /* 0x0000380001057983 */ /* 0x000ee20000100800 */
[----:B------:R-:W-:Y:S01]  /*63c0*/  WARPSYNC 0xffffffff ;  /* 0xffffffff00007948 */ /* 0x000fe20003800000 */
[C---:B------:R-:W-:Y:S01]  /*63d0*/  IMAD.WIDE.U32 R2, R251.reuse, c[0x0][0x208], RZ ;  /* 0x00008200fb027a25 */ /* 0x040fe200078e00ff */
[----:B------:R-:W-:Y:S01]  /*63e0*/  SHF.R.S32.HI R0, RZ, 0x1f, R251 ;  /* 0x0000001fff007819 */ /* 0x000fe200000114fb */
[----:B------:R-:W1:Y:S02]  /*63f0*/  S2R R4, SR_TID.X ;  /* 0x0000000000047919 */ /* 0x000e640000002100 */
[----:B------:R-:W-:Y:S02]  /*6400*/  IMAD.MOV.U32 R135, RZ, RZ, R134 ;  /* 0x000000ffff877224 */ /* 0x000fe400078e0086 */
[----:B------:R-:W-:Y:S01]  /*6410*/  BAR.SYNC.DEFER_BLOCKING 0x0 ;  /* 0x0000000000007b1d */ /* 0x000fe20000010000 */
[----:B------:R-:W-:Y:S04]  /*6420*/  IMAD R0, R0, c[0x0][0x208], RZ ;  /* 0x0000820000007a24 */ /* 0x000fe800078e02ff */
[----:B------:R-:W-:Y:S04]  /*6430*/  IMAD R0, R251, c[0x0][0x20c], R0 ;  /* 0x00008300fb007a24 */ /* 0x000fe800078e0200 */
[----:B------:R-:W-:Y:S01]  /*6440*/  IMAD.IADD R3, R3, 0x1, R0 ;  /* 0x0000000103037824 */ /* 0x000fe200078e0200 */
[----:B------:R-:W-:Y:S03]  /*6450*/  IADD3 R0, R236, 0x20, RZ ;  /* 0x00000020ec007810 */ /* 0x000fe60007ffe0ff */
[----:B------:R-:W-:Y:S01]  /*6460*/  IMAD.WIDE.U32 R2, R250, c[0x0][0x218], R2 ;  /* 0x00008600fa027a25 */ /* 0x000fe200078e0002 */
[----:B------:R4:W2:Y:S01]  /*6470*/  LDSM.16.M88.4 R16, [R236+0x800] ;  /* 0x00080000ec10783b */ /* 0x0008a20000000200 */
[----:B-1----:R-:W-:Y:S03]  /*6480*/  SHF.R.S32.HI R8, RZ, 0x1f, R4 ;  /* 0x0000001fff087819 */ /* 0x002fe60000011404 */
[----:B------:R4:W1:Y:S01]  /*6490*/  LDSM.16.M88.4 R24, [R236+0x1000] ;  /* 0x00100000ec18783b */ /* 0x0008620000000200 */
[----:B------:R-:W-:Y:S04]  /*64a0*/  LEA.HI R8, R8, R4, RZ, 0x3 ;  /* 0x0000000408087211 */ /* 0x000fe800078f18ff */
[----:B------:R-:W-:Y:S05]  /*64b0*/  LOP3.LUT R8, R8, 0xfffffff8, RZ, 0xc0, !PT ;  /* 0xfffffff808087812 */ /* 0x000fea00078ec0ff */
[----:B------:R-:W-:Y:S01]  /*64c0*/  IMAD.IADD R8, R4, 0x1, -R8 ;  /* 0x0000000104087824 */ /* 0x000fe200078e0a08 */
[----:B------:R-:W-:Y:S04]  /*64d0*/  SHF.R.S32.HI R4, RZ, 0x1f, R250 ;  /* 0x0000001fff047819 */ /* 0x000fe800000114fa */
[----:B------:R-:W-:Y:S01]  /*64e0*/  LOP3.LUT P1, RZ, R8, 0x2, RZ, 0xc0, !PT ;  /* 0x0000000208ff7812 */ /* 0x000fe2000782c0ff */
[----:B------:R-:W-:Y:S01]  /*64f0*/  IMAD R4, R4, c[0x0][0x218], RZ ;  /* 0x0000860004047a24 */ /* 0x000fe200078e02ff */
[----:B------:R4:W1:Y:S03]  /*6500*/  LDSM.16.M88.4 R8, [R236] ;  /* 0x00000000ec08783b */ /* 0x0008660000000200 */
[----:B------:R-:W-:Y:S08]  /*6510*/  IMAD R4, R250, c[0x0][0x21c], R4 ;  /* 0x00008700fa047a24 */ /* 0x000ff000078e0204 */
[----:B------:R-:W-:Y:S05]  /*6520*/  @P1 IADD3 R0, R236, -0x20, RZ ;  /* 0xffffffe0ec001810 */ /* 0x000fea0007ffe0ff */
[----:B------:R4:W1:Y:S04]  /*6530*/  LDSM.16.M88.4 R168, [R0] ;  /* 0x0000000000a8783b */ /* 0x0008680000000200 */
[----:B------:R4:W1:Y:S04]  /*6540*/  LDSM.16.M88.4 R172, [R0+0x800] ;  /* 0x0008000000ac783b */ /* 0x0008680000000200 */
[----:B------:R4:W1:Y:S01]  /*6550*/  LDSM.16.M88.4 R176, [R0+0x1000] ;  /* 0x0010000000b0783b */ /* 0x0008620000000200 */
[----:B--2---:R-:W-:Y:S04]  /*6560*/  IADD3 R2, P2, R6, R2, RZ ;  /* 0x0000000206027210 */ /* 0x004fe80007f5e0ff */
[C---:B------:R-:W-:Y:S02]  /*6570*/  LEA R7, P1, R2.reuse, c[0x0][0x1f8], 0x1 ;  /* 0x00007e0002077a11 */ /* 0x040fe400078208ff */
[----:B---3--:R-:W-:Y:S02]  /*6580*/  IADD3.X R3, R5, R3, R4, P2, !PT ;  /* 0x0000000305037210 */ /* 0x008fe400017fe404 */
[----:B------:R-:W-:Y:S02]  /*6590*/  IADD3 R5, R249, 0xc0, RZ ;  /* 0x000000c0f9057810 */ /* 0x000fe40007ffe0ff */
[----:B------:R-:W-:Y:S02]  /*65a0*/  LEA.HI.X R6, R2, c[0x0][0x1fc], R3, 0x1, P1 ;  /* 0x00007f0002067a11 */ /* 0x000fe400008f0c03 */
[----:B------:R-:W-:Y:S01]  /*65b0*/  ISETP.GE.AND P2, PT, R5, c[0x0][0x1d4], PT ;  /* 0x0000750005007a0c */ /* 0x000fe20003f46270 */
[----:B------:R-:W-:-:S10]  /*65c0*/  BRA.DIV ~URZ, `(.L_x_44) ;  /* 0x000094027f007947 */ /* 0x000fd4000b800000 */
[----:B-1--4-:R1:W2:Y:S02]  /*65d0*/  SHFL.IDX PT, R0, R6, RZ, 0x181f ;  /* 0x00181fff06007589 */ /* 0x0122a400000e0000 */
.L_x_125:
[----:B------:R-:W-:Y:S01]  /*65e0*/  SHF.R.S32.HI R3, RZ, 0x1f, R249 ;  /* 0x0000001fff037819 */ /* 0x000fe200000114f9 */
[----:B------:R-:W3:Y:S01]  /*65f0*/  SHFL.IDX PT, R2, R7, RZ, 0x181f ;  /* 0x00181fff07027589 */ /* 0x000ee200000e0000 */
[C---:B------:R-:W-:Y:S01]  /*6600*/  IADD3 R12, R249.reuse, 0x40, RZ ;  /* 0x00000040f90c7810 */ /* 0x040fe20007ffe0ff */
[----:B------:R-:W-:Y:S01]  /*6610*/  BSSY B0, `(.L_x_45) ;  /* 0x0000037000007945 */ /* 0x000fe20003800000 */
[C---:B------:R-:W-:Y:S02]  /*6620*/  IADD3 R13, R249.reuse, 0x40, RZ ;  /* 0x00000040f90d7810 */ /* 0x040fe40007ffe0ff */
[C---:B------:R-:W-:Y:S02]  /*6630*/  IADD3 R14, R249.reuse, 0xc0, RZ ;  /* 0x000000c0f90e7810 */ /* 0x040fe40007ffe0ff */
[----:B------:R-:W-:Y:S02]  /*6640*/  SHF.R.S32.HI R13, RZ, 0x1f, R13 ;  /* 0x0000001fff0d7819 */ /* 0x000fe4000001140d */
[----:B------:R-:W-:Y:S02]  /*6650*/  SHF.R.S32.HI R14, RZ, 0x1f, R14 ;  /* 0x0000001fff0e7819 */ /* 0x000fe4000001140e */
[C---:B---3--:R-:W-:Y:S04]  /*6660*/  LEA R4, P1, R249.reuse, R2, 0x1 ;  /* 0x00000002f9047211 */ /* 0x048fe800078208ff */
[C---:B--2---:R-:W-:Y:S02]  /*6670*/  LEA.HI.X R5, R249.reuse, R0, R3, 0x1, P1 ;  /* 0x00000000f9057211 */ /* 0x044fe400008f0c03 */
[C---:B------:R-:W-:Y:S03]  /*6680*/  IADD3 R3, R249.reuse, 0x80, RZ ;  /* 0x00000080f9037810 */ /* 0x040fe60007ffe0ff */
[----:B------:R-:W-:Y:S01]  /*6690*/  @!PT LDS RZ, [RZ] ;  /* 0x00000000fffff984 */ /* 0x000fe20000000800 */
[----:B------:R-:W-:Y:S01]  /*66a0*/  @!PT LDS RZ, [RZ] ;  /* 0x00000000fffff984 */ /* 0x000fe20000000800 */
[----:B------:R2:W-:Y:S02]  /*66b0*/  LDGSTS.E.BYPASS.LTC128B.128 [R248+0x4080], [R4.64], !P6 ;  /* 0x0408000004f87fae */ /* 0x0005e4000f101d46 */
[C---:B--2---:R-:W-:Y:S04]  /*66c0*/  LEA R4, P1, R12.reuse, R2, 0x1 ;  /* 0x000000020c047211 */ /* 0x044fe800078208ff */
[----:B------:R-:W-:Y:S02]  /*66d0*/  LEA.HI.X R5, R12, R0, R13, 0x1, P1 ;  /* 0x000000000c057211 */ /* 0x000fe400008f0c0d */
[C---:B------:R-:W-:Y:S02]  /*66e0*/  IADD3 R13, R249.reuse, 0xc0, RZ ;  /* 0x000000c0f90d7810 */ /* 0x040fe40007ffe0ff */
[----:B------:R-:W-:Y:S01]  /*66f0*/  IADD3 R12, R249, 0x80, RZ ;  /* 0x00000080f90c7810 */ /* 0x000fe20007ffe0ff */
[----:B------:R2:W-:Y:S03]  /*6700*/  LDGSTS.E.BYPASS.LTC128B.128 [R248+0x5880], [R4.64], !P5 ;  /* 0x0588000004f87fae */ /* 0x0005e6000e901d46 */
[----:B------:R-:W-:Y:S02]  /*6710*/  SHF.R.S32.HI R12, RZ, 0x1f, R12 ;  /* 0x0000001fff0c7819 */ /* 0x000fe4000001140c */
[C---:B--2---:R-:W-:Y:S04]  /*6720*/  LEA R4, P1, R3.reuse, R2, 0x1 ;  /* 0x0000000203047211 */ /* 0x044fe800078208ff */
[----:B------:R-:W-:Y:S02]  /*6730*/  LEA.HI.X R5, R3, R0, R12, 0x1, P1 ;  /* 0x0000000003057211 */ /* 0x000fe400008f0c0c */
[----:B------:R-:W2:Y:S01]  /*6740*/  S2R R12, SR_TID.X ;  /* 0x00000000000c7919 */ /* 0x000ea20000002100 */
[C---:B------:R-:W-:Y:S03]  /*6750*/  LEA R2, P1, R13.reuse, R2, 0x1 ;  /* 0x000000020d027211 */ /* 0x040fe600078208ff */
[----:B------:R3:W-:Y:S01]  /*6760*/  LDGSTS.E.BYPASS.LTC128B.128 [R248+0x7080], [R4.64], !P4 ;  /* 0x0708000004f87fae */ /* 0x0007e2000e101d46 */
[----:B------:R-:W-:Y:S05]  /*6770*/  LEA.HI.X R3, R13, R0, R14, 0x1, P1 ;  /* 0x000000000d037211 */ /* 0x000fea00008f0c0e */
[----:B------:R3:W-:Y:S01]  /*6780*/  LDGSTS.E.BYPASS.LTC128B.128 [R248+0x8880], [R2.64], !P2 ;  /* 0x0888000002f87fae */ /* 0x0007e2000d101d46 */
[----:B--2---:R-:W-:Y:S11]  /*6790*/  ISETP.GT.AND P1, PT, R12, 0x7f, PT ;  /* 0x0000007f0c00780c */ /* 0x004ff60003f24270 */
[----:B------:R-:W-:Y:S02]  /*67a0*/  @!UPT UIADD3 URZ, URZ, URZ, URZ ;  /* 0x0000003f3f3ff290 */ /* 0x000fe4000fffe03f */
[----:B------:R-:W-:-:S05]  /*67b0*/  @P1 BRA `(.L_x_46) ;  /* 0x000001c000001947 */ /* 0x000fca0003800000 */
[----:B---3--:R-:W-:-:S05]  /*67c0*/  BRA.DIV ~URZ, `(.L_x_47) ;  /* 0x000092627f007947 */ /* 0x008fca000b800000 */
[----:B------:R2:W3:Y:S04]  /*67d0*/  SHFL.IDX PT, R4, R6, 0x1, 0x181f ;  /* 0x00381f0006047f89 */ /* 0x0004e800000e0000 */
[----:B------:R2:W4:Y:S02]  /*67e0*/  SHFL.IDX PT, R0, R7, 0x1, 0x181f ;  /* 0x00381f0007007f89 */ /* 0x00052400000e0000 */
.L_x_126:
[----:B-12---:R-:W-:Y:S02]  /*67f0*/  SHF.R.S32.HI R6, RZ, 0x1f, R249 ;  /* 0x0000001fff067819 */ /* 0x006fe400000114f9 */
[C---:B----4-:R-:W-:Y:S02]  /*6800*/  LEA R2, P1, R249.reuse, R0, 0x1 ;  /* 0x00000000f9027211 */ /* 0x050fe400078208ff */
[C---:B------:R-:W-:Y:S02]  /*6810*/  IADD3 R5, R249.reuse, 0x40, RZ ;  /* 0x00000040f9057810 */ /* 0x040fe40007ffe0ff */
[C---:B---3--:R-:W-:Y:S02]  /*6820*/  LEA.HI.X R3, R249.reuse, R4, R6, 0x1, P1 ;  /* 0x00000004f9037211 */ /* 0x048fe400008f0c06 */
[C---:B------:R-:W-:Y:S02]  /*6830*/  IADD3 R6, R249.reuse, 0x40, RZ ;  /* 0x00000040f9067810 */ /* 0x040fe40007ffe0ff */
[C---:B------:R-:W-:Y:S01]  /*6840*/  IADD3 R13, R249.reuse, 0x80, RZ ;  /* 0x00000080f90d7810 */ /* 0x040fe20007ffe0ff */
[----:B------:R-:W-:Y:S01]  /*6850*/  @!PT LDS RZ, [RZ] ;  /* 0x00000000fffff984 */ /* 0x000fe20000000800 */
[----:B------:R-:W-:Y:S01]  /*6860*/  @!PT LDS RZ, [RZ] ;  /* 0x00000000fffff984 */ /* 0x000fe20000000800 */
[----:B------:R-:W-:Y:S01]  /*6870*/  @!PT LDS RZ, [RZ] ;  /* 0x00000000fffff984 */ /* 0x000fe20000000800 */
[----:B------:R1:W-:Y:S01]  /*6880*/  LDGSTS.E.BYPASS.LTC128B.128 [R248+0x5080], [R2.64], !P6 ;  /* 0x0508000002f87fae */ /* 0x0003e2000f101d46 */
[----:B------:R-:W-:Y:S02]  /*6890*/  SHF.R.S32.HI R6, RZ, 0x1f, R6 ;  /* 0x0000001fff067819 */ /* 0x000fe40000011406 */
[C---:B------:R-:W-:Y:S02]  /*68a0*/  IADD3 R14, R249.reuse, 0x80, RZ ;  /* 0x00000080f90e7810 */ /* 0x040fe40007ffe0ff */
[----:B------:R-:W-:Y:S02]  /*68b0*/  IADD3 R12, R249, 0xc0, RZ ;  /* 0x000000c0f90c7810 */ /* 0x000fe40007ffe0ff */
[----:B------:R-:W-:Y:S02]  /*68c0*/  SHF.R.S32.HI R14, RZ, 0x1f, R14 ;  /* 0x0000001fff0e7819 */ /* 0x000fe4000001140e */
[----:B------:R-:W-:Y:S02]  /*68d0*/  SHF.R.S32.HI R12, RZ, 0x1f, R12 ;  /* 0x0000001fff0c7819 */ /* 0x000fe4000001140c */
[C---:B-1----:R-:W-:Y:S04]  /*68e0*/  LEA R2, P1, R5.reuse, R0, 0x1 ;  /* 0x0000000005027211 */ /* 0x042fe800078208ff */
[----:B------:R-:W-:Y:S02]  /*68f0*/  LEA.HI.X R3, R5, R4, R6, 0x1, P1 ;  /* 0x0000000405037211 */ /* 0x000fe400008f0c06 */
[----:B------:R-:W-:Y:S02]  /*6900*/  LEA R6, P1, R13, R0, 0x1 ;  /* 0x000000000d067211 */ /* 0x000fe400078208ff */
[----:B------:R-:W-:Y:S01]  /*6910*/  IADD3 R5, R249, 0xc0, RZ ;  /* 0x000000c0f9057810 */ /* 0x000fe20007ffe0ff */
[----:B------:R1:W-:Y:S01]  /*6920*/  LDGSTS.E.BYPASS.LTC128B.128 [R248+0x6880], [R2.64], !P5 ;  /* 0x0688000002f87fae */ /* 0x0003e2000e901d46 */
[----:B------:R-:W-:Y:S05]  /*6930*/  LEA.HI.X R7, R13, R4, R14, 0x1, P1 ;  /* 0x000000040d077211 */ /* 0x000fea00008f0c0e */
[----:B------:R2:W-:Y:S01]  /*6940*/  LDGSTS.E.BYPASS.LTC128B.128 [R248+0x8080], [R6.64], !P4 ;  /* 0x0808000006f87fae */ /* 0x0005e2000e101d46 */
[C---:B-1----:R-:W-:Y:S04]  /*6950*/  LEA R2, P1, R5.reuse, R0, 0x1 ;  /* 0x0000000005027211 */ /* 0x042fe800078208ff */
[----:B------:R-:W-:Y:S05]  /*6960*/  LEA.HI.X R3, R5, R4, R12, 0x1, P1 ;  /* 0x0000000405037211 */ /* 0x000fea00008f0c0c */
[----:B------:R2:W-:Y:S04]  /*6970*/  LDGSTS.E.BYPASS.LTC128B.128 [R248+0x9880], [R2.64], !P2 ;  /* 0x0988000002f87fae */ /* 0x0005e8000d101d46 */
.L_x_46:
[----:B---3--:R-:W-:Y:S05]  /*6980*/  BSYNC B0 ;  /* 0x0000000000007941 */ /* 0x008fea0003800000 */
.L_x_45:
[----:B------:R-:W3:Y:S01]  /*6990*/  S2R R132, SR_TID.X ;  /* 0x0000000000847919 */ /* 0x000ee20000002100 */
[----:B------:R-:W-:Y:S05]  /*69a0*/  IADD3 R0, R236, 0x40, RZ ;  /* 0x00000040ec007810 */ /* 0x000fea0007ffe0ff */
[----:B------:R-:W0:Y:S01]  /*69b0*/  LDGDEPBAR ;  /* 0x00000000000079af */ /* 0x000e220000000000 */
[----:B------:R-:W-:Y:S01]  /*69c0*/  WARPSYNC 0xffffffff ;  /* 0xffffffff00007948 */ /* 0x000fe20003800000 */
[C---:B-12---:R-:W-:Y:S01]  /*69d0*/  HMMA.16816.F32 R4, R160.reuse, R8, RZ ;  /* 0x00000008a004723c */ /* 0x046fe200000018ff */
[----:B------:R-:W-:Y:S03]  /*69e0*/  BSSY B0, `(.L_x_48) ;  /* 0x00000f8000007945 */ /* 0x000fe60003800000 */
[----:B------:R-:W2:Y:S04]  /*69f0*/  LDL R2, [R1+0xc] ;  /* 0x00000c0001027983 */ /* 0x000ea80000100800 */
[C---:B------:R-:W-:Y:S08]  /*6a00*/  HMMA.16816.F32 R8, R160.reuse, R10, RZ ;  /* 0x0000000aa008723c */ /* 0x040ff000000018ff */
[C---:B------:R-:W-:Y:S08]  /*6a10*/  HMMA.16816.F32 R12, R160.reuse, R16, RZ ;  /* 0x00000010a00c723c */ /* 0x040ff000000018ff */
[C---:B------:R-:W-:Y:S08]  /*6a20*/  HMMA.16816.F32 R16, R160.reuse, R18, RZ ;  /* 0x00000012a010723c */ /* 0x040ff000000018ff */
[C---:B------:R-:W-:Y:S08]  /*6a30*/  HMMA.16816.F32 R20, R160.reuse, R24, RZ ;  /* 0x00000018a014723c */ /* 0x040ff000000018ff */
[----:B------:R-:W-:Y:S08]  /*6a40*/  HMMA.16816.F32 R24, R160, R26, RZ ;  /* 0x0000001aa018723c */ /* 0x000ff000000018ff */
[C---:B------:R-:W-:Y:S08]  /*6a50*/  HMMA.16816.F32 R4, R164.reuse, R168, R4 ;  /* 0x000000a8a404723c */ /* 0x040ff00000001804 */
[C---:B------:R-:W-:Y:S08]  /*6a60*/  HMMA.16816.F32 R8, R164.reuse, R170, R8 ;  /* 0x000000aaa408723c */ /* 0x040ff00000001808 */
[C---:B------:R-:W-:Y:S08]  /*6a70*/  HMMA.16816.F32 R12, R164.reuse, R172, R12 ;  /* 0x000000aca40c723c */ /* 0x040ff0000000180c */
[C---:B------:R-:W-:Y:S08]  /*6a80*/  HMMA.16816.F32 R16, R164.reuse, R174, R16 ;  /* 0x000000aea410723c */ /* 0x040ff00000001810 */
[C---:B------:R-:W-:Y:S08]  /*6a90*/  HMMA.16816.F32 R20, R164.reuse, R176, R20 ;  /* 0x000000b0a414723c */ /* 0x040ff00000001814 */
[----:B------:R-:W-:Y:S01]  /*6aa0*/  HMMA.16816.F32 R24, R164, R178, R24 ;  /* 0x000000b2a418723c */ /* 0x000fe20000001818 */
[----:B------:R-:W-:Y:S03]  /*6ab0*/  LDSM.16.M88.4 R176, [R237+0x4800] ;  /* 0x00480000edb0783b */ /* 0x000fe60000000200 */
[----:B---3--:R-:W-:Y:S04]  /*6ac0*/  SHF.R.S32.HI R3, RZ, 0x1f, R132 ;  /* 0x0000001fff037819 */ /* 0x008fe80000011484 */
[----:B------:R-:W-:Y:S04]  /*6ad0*/  LEA.HI R3, R3, R132, RZ, 0x3 ;  /* 0x0000008403037211 */ /* 0x000fe800078f18ff */
[----:B------:R-:W-:Y:S05]  /*6ae0*/  LOP3.LUT R3, R3, 0xfffffff8, RZ, 0xc0, !PT ;  /* 0xfffffff803037812 */ /* 0x000fea00078ec0ff */
[----:B------:R-:W-:Y:S05]  /*6af0*/  IMAD.IADD R3, R132, 0x1, -R3 ;  /* 0x0000000184037824 */ /* 0x000fea00078e0a03 */
[----:B------:R-:W-:Y:S11]  /*6b00*/  LOP3.LUT P1, RZ, R3, 0x4, RZ, 0xc0, !PT ;  /* 0x0000000403ff7812 */ /* 0x000ff6000782c0ff */
[----:B------:R-:W-:Y:S02]  /*6b10*/  @!UPT UIADD3 URZ, URZ, URZ, URZ ;  /* 0x0000003f3f3ff290 */ /* 0x000fe4000fffe03f */
[----:B------:R-:W-:Y:S05]  /*6b20*/  @P1 IADD3 R0, R236, -0x40, RZ ;  /* 0xffffffc0ec001810 */ /* 0x000fea0007ffe0ff */
[----:B------:R-:W1:Y:S06]  /*6b30*/  LDSM.16.M88.4 R168, [R0] ;  /* 0x0000000000a8783b */ /* 0x000e6c0000000200 */
[----:B------:R-:W3:Y:S01]  /*6b40*/  LDSM.16.M88.4 R172, [R0+0x800] ;  /* 0x0008000000ac783b */ /* 0x000ee20000000200 */
[C---:B-1----:R-:W-:Y:S08]  /*6b50*/  HMMA.16816.F32 R4, R180.reuse, R168, R4 ;  /* 0x000000a8b404723c */ /* 0x042ff00000001804 */
[C---:B------:R-:W-:Y:S01]  /*6b60*/  HMMA.16816.F32 R8, R180.reuse, R170, R8 ;  /* 0x000000aab408723c */ /* 0x040fe20000001808 */
[----:B------:R-:W1:Y:S07]  /*6b70*/  LDSM.16.M88.4 R168, [R0+0x1000] ;  /* 0x0010000000a8783b */ /* 0x000e6e0000000200 */
[C---:B---3--:R-:W-:Y:S08]  /*6b80*/  HMMA.16816.F32 R12, R180.reuse, R172, R12 ;  /* 0x000000acb40c723c */ /* 0x048ff0000000180c */
[C---:B------:R-:W-:Y:S01]  /*6b90*/  HMMA.16816.F32 R16, R180.reuse, R174, R16 ;  /* 0x000000aeb410723c */ /* 0x040fe20000001810 */
[----:B------:R-:W3:Y:S07]  /*6ba0*/  LDSM.16.M88.4 R172, [R237] ;  /* 0x00000000edac783b */ /* 0x000eee0000000200 */
[C---:B-1----:R-:W-:Y:S08]  /*6bb0*/  HMMA.16816.F32 R20, R180.reuse, R168, R20 ;  /* 0x000000a8b414723c */ /* 0x042ff00000001814 */
[----:B------:R-:W-:Y:S01]  /*6bc0*/  HMMA.16816.F32 R24, R180, R170, R24 ;  /* 0x000000aab418723c */ /* 0x000fe20000001818 */
[----:B------:R-:W1:Y:S07]  /*6bd0*/  LDSM.16.M88.4 R168, [R237+0x800] ;  /* 0x00080000eda8783b */ /* 0x000e6e0000000200 */
[C---:B---3--:R-:W-:Y:S08]  /*6be0*/  HMMA.16816.F32 R4, R184.reuse, R172, R4 ;  /* 0x000000acb804723c */ /* 0x048ff00000001804 */
[C---:B------:R-:W-:Y:S01]  /*6bf0*/  HMMA.16816.F32 R8, R184.reuse, R174, R8 ;  /* 0x000000aeb808723c */ /* 0x040fe20000001808 */
[----:B------:R-:W3:Y:S07]  /*6c00*/  LDSM.16.M88.4 R172, [R237+0x1000] ;  /* 0x00100000edac783b */ /* 0x000eee0000000200 */
[C---:B-1----:R-:W-:Y:S08]  /*6c10*/  HMMA.16816.F32 R12, R184.reuse, R168, R12 ;  /* 0x000000a8b80c723c */ /* 0x042ff0000000180c */
[C---:B------:R-:W-:Y:S01]  /*6c20*/  HMMA.16816.F32 R16, R184.reuse, R170, R16 ;  /* 0x000000aab810723c */ /* 0x040fe20000001810 */
[----:B------:R-:W1:Y:S07]  /*6c30*/  LDSM.16.M88.4 R168, [R236+0x1800] ;  /* 0x00180000eca8783b */ /* 0x000e6e0000000200 */
[C---:B---3--:R-:W-:Y:S08]  /*6c40*/  HMMA.16816.F32 R20, R184.reuse, R172, R20 ;  /* 0x000000acb814723c */ /* 0x048ff00000001814 */
[----:B------:R-:W-:Y:S01]  /*6c50*/  HMMA.16816.F32 R24, R184, R174, R24 ;  /* 0x000000aeb818723c */ /* 0x000fe20000001818 */
[----:B------:R-:W3:Y:S02]  /*6c60*/  LDSM.16.M88.4 R172, [R236+0x2000] ;  /* 0x00200000ecac783b */ /* 0x000ee40000000200 */
[----:B--2---:R-:W-:Y:S05]  /*6c70*/  ISETP.GT.AND P1, PT, R252, R2, PT ;  /* 0x00000002fc00720c */ /* 0x004fea0003f24270 */
[C---:B-1----:R-:W-:Y:S08]  /*6c80*/  HMMA.16816.F32 R4, R188.reuse, R168, R4 ;  /* 0x000000a8bc04723c */ /* 0x042ff00000001804 */
[C---:B------:R-:W-:Y:S01]  /*6c90*/  HMMA.16816.F32 R8, R188.reuse, R170, R8 ;  /* 0x000000aabc08723c */ /* 0x040fe20000001808 */
[----:B------:R-:W1:Y:S07]  /*6ca0*/  LDSM.16.M88.4 R168, [R236+0x2800] ;  /* 0x00280000eca8783b */ /* 0x000e6e0000000200 */
[C---:B---3--:R-:W-:Y:S08]  /*6cb0*/  HMMA.16816.F32 R12, R188.reuse, R172, R12 ;  /* 0x000000acbc0c723c */ /* 0x048ff0000000180c */
[C---:B------:R-:W-:Y:S01]  /*6cc0*/  HMMA.16816.F32 R16, R188.reuse, R174, R16 ;  /* 0x000000aebc10723c */ /* 0x040fe20000001810 */
[----:B------:R-:W2:Y:S07]  /*6cd0*/  LDSM.16.M88.4 R172, [R242+0x1800] ;  /* 0x00180000f2ac783b */ /* 0x000eae0000000200 */
[C---:B-1----:R-:W-:Y:S08]  /*6ce0*/  HMMA.16816.F32 R20, R188.reuse, R168, R20 ;  /* 0x000000a8bc14723c */ /* 0x042ff00000001814 */
[----:B------:R-:W-:Y:S01]  /*6cf0*/  HMMA.16816.F32 R24, R188, R170, R24 ;  /* 0x000000aabc18723c */ /* 0x000fe20000001818 */
[----:B------:R-:W1:Y:S07]  /*6d00*/  LDSM.16.M88.4 R168, [R242+0x2000] ;  /* 0x00200000f2a8783b */ /* 0x000e6e0000000200 */
[C---:B--2---:R-:W-:Y:S08]  /*6d10*/  HMMA.16816.F32 R4, R192.reuse, R172, R4 ;  /* 0x000000acc004723c */ /* 0x044ff00000001804 */
[C---:B------:R-:W-:Y:S01]  /*6d20*/  HMMA.16816.F32 R8, R192.reuse, R174, R8 ;  /* 0x000000aec008723c */ /* 0x040fe20000001808 */
[----:B------:R-:W2:Y:S07]  /*6d30*/  LDSM.16.M88.4 R172, [R242+0x2800] ;  /* 0x00280000f2ac783b */ /* 0x000eae0000000200 */
[C---:B-1----:R-:W-:Y:S08]  /*6d40*/  HMMA.16816.F32 R12, R192.reuse, R168, R12 ;  /* 0x000000a8c00c723c */ /* 0x042ff0000000180c */
[C---:B------:R-:W-:Y:S01]  /*6d50*/  HMMA.16816.F32 R16, R192.reuse, R170, R16 ;  /* 0x000000aac010723c */ /* 0x040fe20000001810 */
[----:B------:R-:W1:Y:S07]  /*6d60*/  LDSM.16.M88.4 R168, [R0+0x1800] ;  /* 0x0018000000a8783b */ /* 0x000e6e0000000200 */
[C---:B--2---:R-:W-:Y:S08]  /*6d70*/  HMMA.16816.F32 R20, R192.reuse, R172, R20 ;  /* 0x000000acc014723c */ /* 0x044ff00000001814 */
[----:B------:R-:W-:Y:S01]  /*6d80*/  HMMA.16816.F32 R24, R192, R174, R24 ;  /* 0x000000aec018723c */ /* 0x000fe20000001818 */
[----:B------:R-:W2:Y:S07]  /*6d90*/  LDSM.16.M88.4 R172, [R0+0x2000] ;  /* 0x0020000000ac783b */ /* 0x000eae0000000200 */
[C---:B-1----:R-:W-:Y:S08]  /*6da0*/  HMMA.16816.F32 R4, R196.reuse, R168, R4 ;  /* 0x000000a8c404723c */ /* 0x042ff00000001804 */
[C---:B------:R-:W-:Y:S01]  /*6db0*/  HMMA.16816.F32 R8, R196.reuse, R170, R8 ;  /* 0x000000aac408723c */ /* 0x040fe20000001808 */
[----:B------:R-:W1:Y:S07]  /*6dc0*/  LDSM.16.M88.4 R168, [R0+0x2800] ;  /* 0x0028000000a8783b */ /* 0x000e6e0000000200 */
[C---:B--2---:R-:W-:Y:S08]  /*6dd0*/  HMMA.16816.F32 R12, R196.reuse, R172, R12 ;  /* 0x000000acc40c723c */ /* 0x044ff0000000180c */
        /* <DEDUP_REMOVED lines=73> */
[----:B------:R-:W-:Y:S07]  /*7270*/  LDSM.16.M88.4 R172, [R237+0x5800] ;  /* 0x00580000edac783b */ /* 0x000fee0000000200 */
[C---:B-1----:R-:W-:Y:S08]  /*7280*/  HMMA.16816.F32 R20, R228.reuse, R168, R20 ;  /* 0x000000a8e414723c */ /* 0x042ff00000001814 */
[----:B------:R-:W-:Y:S01]  /*7290*/  HMMA.16816.F32 R24, R228, R170, R24 ;  /* 0x000000aae418723c */ /* 0x000fe20000001818 */
[----:B------:R-:W1:Y:S01]  /*72a0*/  LDSM.16.M88.4 R168, [R237+0x5000] ;  /* 0x00500000eda8783b */ /* 0x000e620000000200 */
[----:B------:R-:W-:Y:S05]  /*72b0*/  DEPBAR.LE SB0, 0x0 ;  /* 0x000080000000791a */ /* 0x000fea0000000000 */
[----:B------:R-:W-:Y:S01]  /*72c0*/  BAR.SYNC.DEFER_BLOCKING 0x0 ;  /* 0x0000000000007b1d */ /* 0x000fe20000010000 */
[C---:B------:R-:W-:Y:S08]  /*72d0*/  HMMA.16816.F32 R4, R232.reuse, R176, R4 ;  /* 0x000000b0e804723c */ /* 0x040ff00000001804 */
[C---:B------:R-:W-:Y:S08]  /*72e0*/  HMMA.16816.F32 R8, R232.reuse, R178, R8 ;  /* 0x000000b2e808723c */ /* 0x040ff00000001808 */
[C---:B-1----:R-:W-:Y:S08]  /*72f0*/  HMMA.16816.F32 R12, R232.reuse, R168, R12 ;  /* 0x000000a8e80c723c */ /* 0x042ff0000000180c */
[C---:B------:R-:W-:Y:S08]  /*7300*/  HMMA.16816.F32 R16, R232.reuse, R170, R16 ;  /* 0x000000aae810723c */ /* 0x040ff00000001810 */
[C---:B------:R-:W-:Y:S08]  /*7310*/  HMMA.16816.F32 R20, R232.reuse, R172, R20 ;  /* 0x000000ace814723c */ /* 0x040ff00000001814 */
[----:B------:R-:W-:Y:S01]  /*7320*/  HMMA.16816.F32 R24, R232, R174, R24 ;  /* 0x000000aee818723c */ /* 0x000fe20000001818 */
[----:B------:R-:W-:Y:S07]  /*7330*/  @!UPT UIADD3 URZ, URZ, URZ, URZ ;  /* 0x0000003f3f3ff290 */ /* 0x000fee000fffe03f */
[----:B------:R-:W-:-:S11]  /*7340*/  @!P1 BRA `(.L_x_49) ;  /* 0x0000061000009947 */ /* 0x000fd60003800000 */
[----:B------:R-:W-:Y:S01]  /*7350*/  IMAD.MOV.U32 R0, RZ, RZ, 0x1 ;  /* 0x00000001ff007424 */ /* 0x000fe200078e00ff */
[----:B------:R-:W-:Y:S01]  /*7360*/  SHF.R.S32.HI R177, RZ, 0x1f, R132 ;  /* 0x0000001fffb17819 */ /* 0x000fe20000011484 */
[----:B------:R-:W2:Y:S01]  /*7370*/  LDL R2, [R1+0x10] ;  /* 0x0000100001027983 */ /* 0x000ea20000100800 */
[----:B------:R-:W-:Y:S02]  /*7380*/  IMAD.MOV.U32 R250, RZ, RZ, RZ ;  /* 0x000000fffffa7224 */ /* 0x000fe400078e00ff */
[----:B------:R-:W-:Y:S01]  /*7390*/  LEA.HI R177, R177, R132, RZ, 0x3 ;  /* 0x00000084b1b17211 */ /* 0x000fe200078f18ff */
[----:B------:R-:W3:Y:S01]  /*73a0*/  LDL.64 R178, [R1+0x20] ;  /* 0x0000200001b27983 */ /* 0x000ee20000100a00 */
[----:B------:R-:W-:Y:S02]  /*73b0*/  ISETP.NE.AND P1, PT, R0, c[0x0][0x2b8], PT ;  /* 0x0000ae0000007a0c */ /* 0x000fe40003f25270 */
[----:B------:R-:W-:Y:S03]  /*73c0*/  SHF.R.S32.HI R177, RZ, 0x3, R177 ;  /* 0x00000003ffb17819 */ /* 0x000fe600000114b1 */
[----:B------:R-:W4:Y:S02]  /*73d0*/  LDL R176, [R1+0x34] ;  /* 0x0000340001b07983 */ /* 0x000f240000100800 */
[----:B------:R-:W-:Y:S02]  /*73e0*/  IMAD R0, R3, 0x20, R177 ;  /* 0x0000002003007824 */ /* 0x000fe400078e02b1 */
[----:B------:R-:W5:Y:S06]  /*73f0*/  LDL.64 R170, [R1+0x18] ;  /* 0x0000180001aa7983 */ /* 0x000f6c0000100a00 */
[----:B------:R-:W4:Y:S01]  /*7400*/  LDL R168, [R1+0x30] ;  /* 0x0000300001a87983 */ /* 0x000f220000100800 */
[----:B--2---:R-:W-:Y:S05]  /*7410*/  IMAD R2, R252, 0x30, R2 ;  /* 0x00000030fc027824 */ /* 0x004fea00078e0202 */
[----:B------:R-:W-:Y:S05]  /*7420*/  IADD3 R2, R2, -0x30, R0 ;  /* 0xffffffd002027810 */ /* 0x000fea0007ffe000 */
[----:B------:R-:W-:Y:S04]  /*7430*/  @P1 IMAD.HI.U32 R3, R2, c[0x0][0x2bc], RZ ;  /* 0x0000af0002031a27 */ /* 0x000fe800078e00ff */
[----:B------:R-:W-:Y:S01]  /*7440*/  IMAD.MOV.U32 R0, RZ, RZ, R2 ;  /* 0x000000ffff007224 */ /* 0x000fe200078e0002 */
[----:B------:R-:W-:Y:S04]  /*7450*/  @P1 SHF.R.U32.HI R0, RZ, c[0x0][0x2c0], R3 ;  /* 0x0000b000ff001a19 */ /* 0x000fe80000011603 */
[C---:B---3--:R-:W-:Y:S01]  /*7460*/  @!P0 IADD3 R3, P1, R0.reuse, R178, RZ ;  /* 0x000000b200038210 */ /* 0x048fe20007f3e0ff */
[----:B------:R-:W-:Y:S03]  /*7470*/  IMAD.MOV R132, RZ, RZ, -R0 ;  /* 0x000000ffff847224 */ /* 0x000fe600078e0a00 */
[----:B----4-:R-:W-:Y:S01]  /*7480*/  @!P0 LEA.HI.X.SX32 R0, R0, R176, 0x1, P1 ;  /* 0x000000b000008211 */ /* 0x010fe200008f0eff */
[----:B------:R-:W-:Y:S01]  /*7490*/  IMAD R251, R132, c[0x0][0x2b8], R2 ;  /* 0x0000ae0084fb7a24 */ /* 0x000fe200078e0202 */
[C---:B------:R-:W-:Y:S04]  /*74a0*/  @!P0 LEA R2, P1, R3.reuse, c[0x0][0x2a0], 0x2 ;  /* 0x0000a80003028a11 */ /* 0x040fe800078210ff */
[----:B------:R-:W-:Y:S02]  /*74b0*/  @!P0 LEA.HI.X R3, R3, c[0x0][0x2a4], R0, 0x2, P1 ;  /* 0x0000a90003038a11 */ /* 0x000fe400008f1400 */
[----:B------:R-:W-:Y:S03]  /*74c0*/  SHF.R.S32.HI R0, RZ, 0x1f, R251 ;  /* 0x0000001fff007819 */ /* 0x000fe600000114fb */
[----:B------:R1:W2:Y:S02]  /*74d0*/  @!P0 LDG.E R250, [R2.64] ;  /* 0x0000000602fa8981 */ /* 0x0002a4000c1e1900 */
[----:B------:R-:W-:Y:S04]  /*74e0*/  IMAD R0, R0, c[0x0][0x1e0], RZ ;  /* 0x0000780000007a24 */ /* 0x000fe800078e02ff */
[C---:B------:R-:W-:Y:S02]  /*74f0*/  IMAD R0, R251.reuse, c[0x0][0x1e4], R0 ;  /* 0x00007900fb007a24 */ /* 0x040fe400078e0200 */
[----:B-1----:R-:W-:Y:S04]  /*7500*/  IMAD.WIDE.U32 R2, R251, c[0x0][0x1e0], RZ ;  /* 0x00007800fb027a25 */ /* 0x002fe800078e00ff */
[----:B------:R-:W-:Y:S01]  /*7510*/  IMAD.IADD R3, R3, 0x1, R0 ;  /* 0x0000000103037824 */ /* 0x000fe200078e0200 */
[----:B--2---:R-:W-:Y:S03]  /*7520*/  SHF.R.S32.HI R0, RZ, 0x1f, R250 ;  /* 0x0000001fff007819 */ /* 0x004fe600000114fa */
[----:B------:R-:W-:Y:S04]  /*7530*/  IMAD.WIDE.U32 R2, R250, c[0x0][0x1f0], R2 ;  /* 0x00007c00fa027a25 */ /* 0x000fe800078e0002 */
[----:B------:R-:W-:Y:S01]  /*7540*/  IMAD R132, R0, c[0x0][0x1f0], RZ ;  /* 0x00007c0000847a24 */ /* 0x000fe200078e02ff */
[----:B-----5:R-:W-:Y:S03]  /*7550*/  IADD3 R0, P1, R170, R2, RZ ;  /* 0x00000002aa007210 */ /* 0x020fe60007f3e0ff */
[----:B------:R-:W-:Y:S05]  /*7560*/  IMAD R132, R250, c[0x0][0x1f4], R132 ;  /* 0x00007d00fa847a24 */ /* 0x000fea00078e0284 */
[----:B------:R-:W-:Y:S02]  /*7570*/  IADD3.X R2, R168, R3, R132, P1, !PT ;  /* 0x00000003a8027210 */ /* 0x000fe40000ffe484 */
[C---:B------:R-:W-:Y:S02]  /*7580*/  LEA R172, P1, R0.reuse, c[0x0][0x1c8], 0x1 ;  /* 0x0000720000ac7a11 */ /* 0x040fe400078208ff */
[----:B------:R-:W-:Y:S02]  /*7590*/  IADD3 R168, -R177, 0x30, RZ ;  /* 0x00000030b1a87810 */ /* 0x000fe40007ffe1ff */
[----:B------:R-:W-:Y:S02]  /*75a0*/  LEA.HI.X R169, R0, c[0x0][0x1cc], R2, 0x1, P1 ;  /* 0x0000730000a97a11 */ /* 0x000fe400008f0c02 */
[----:B------:R-:W-:Y:S01]  /*75b0*/  ISETP.GE.AND P1, PT, R168, 0x1, PT ;  /* 0x00000001a800780c */ /* 0x000fe20003f26270 */
[----:B------:R-:W-:-:S10]  /*75c0*/  BRA.DIV ~URZ, `(.L_x_50) ;  /* 0x000085227f007947 */ /* 0x000fd4000b800000 */
[----:B------:R1:W2:Y:S02]  /*75d0*/  SHFL.IDX PT, R132, R169, RZ, 0x181f ;  /* 0x00181fffa9847589 */ /* 0x0002a400000e0000 */
.L_x_127:
[----:B------:R-:W-:-:S05]  /*75e0*/  BRA.DIV ~URZ, `(.L_x_51) ;  /* 0x000085727f007947 */ /* 0x000fca000b800000 */
[----:B------:R3:W4:Y:S02]  /*75f0*/  SHFL.IDX PT, R0, R172, RZ, 0x181f ;  /* 0x00181fffac007589 */ /* 0x00072400000e0000 */
.L_x_128:
[----:B------:R-:W-:Y:S02]  /*7600*/  SHF.R.S32.HI R171, RZ, 0x1f, R249 ;  /* 0x0000001fffab7819 */ /* 0x000fe400000114f9 */
[C---:B----4-:R-:W-:Y:S02]  /*7610*/  @P1 LEA R2, P3, R249.reuse, R0, 0x1 ;  /* 0x00000000f9021211 */ /* 0x050fe400078608ff */
[C---:B------:R-:W-:Y:S02]  /*7620*/  IADD3 R170, R249.reuse, 0x40, RZ ;  /* 0x00000040f9aa7810 */ /* 0x040fe40007ffe0ff */
[C---:B--2---:R-:W-:Y:S02]  /*7630*/  @P1 LEA.HI.X R3, R249.reuse, R132, R171, 0x1, P3 ;  /* 0x00000084f9031211 */ /* 0x044fe400018f0cab */
[C---:B------:R-:W-:Y:S02]  /*7640*/  IADD3 R171, R249.reuse, 0x40, RZ ;  /* 0x00000040f9ab7810 */ /* 0x040fe40007ffe0ff */
[C---:B------:R-:W-:Y:S01]  /*7650*/  IADD3 R175, R249.reuse, 0x80, RZ ;  /* 0x00000080f9af7810 */ /* 0x040fe20007ffe0ff */
[----:B------:R-:W-:Y:S01]  /*7660*/  @!PT LDS RZ, [RZ] ;  /* 0x00000000fffff984 */ /* 0x000fe20000000800 */
[----:B------:R-:W-:Y:S01]  /*7670*/  @!PT LDS RZ, [RZ] ;  /* 0x00000000fffff984 */ /* 0x000fe20000000800 */
[----:B------:R-:W-:Y:S01]  /*7680*/  @!PT LDS RZ, [RZ] ;  /* 0x00000000fffff984 */ /* 0x000fe20000000800 */
[----:B------:R2:W-:Y:S01]  /*7690*/  @P1 LDGSTS.E.BYPASS.LTC128B.128 [R248+0x14080], [R2.64], !P6 ;  /* 0x1408000002f81fae */ /* 0x0005e2000f101d46 */
[----:B------:R-:W-:Y:S02]  /*76a0*/  SHF.R.S32.HI R171, RZ, 0x1f, R171 ;  /* 0x0000001fffab7819 */ /* 0x000fe400000114ab */
[C---:B------:R-:W-:Y:S02]  /*76b0*/  IADD3 R176, R249.reuse, 0x80, RZ ;  /* 0x00000080f9b07810 */ /* 0x040fe40007ffe0ff */
[C---:B------:R-:W-:Y:S02]  /*76c0*/  IADD3 R173, R249.reuse, 0xc0, RZ ;  /* 0x000000c0f9ad7810 */ /* 0x040fe40007ffe0ff */
[----:B------:R-:W-:Y:S02]  /*76d0*/  SHF.R.S32.HI R176, RZ, 0x1f, R176 ;  /* 0x0000001fffb07819 */ /* 0x000fe400000114b0 */
[----:B------:R-:W-:Y:S04]  /*76e0*/  IADD3 R174, R249, 0xc0, RZ ;  /* 0x000000c0f9ae7810 */ /* 0x000fe80007ffe0ff */
[----:B------:R-:W-:Y:S02]  /*76f0*/  SHF.R.S32.HI R174, RZ, 0x1f, R174 ;  /* 0x0000001fffae7819 */ /* 0x000fe400000114ae */
[C---:B--2---:R-:W-:Y:S04]  /*7700*/  @P1 LEA R2, P3, R170.reuse, R0, 0x1 ;  /* 0x00000000aa021211 */ /* 0x044fe800078608ff */
[----:B------:R-:W-:Y:S02]  /*7710*/  @P1 LEA.HI.X R3, R170, R132, R171, 0x1, P3 ;  /* 0x00000084aa031211 */ /* 0x000fe400018f0cab */
[C---:B------:R-:W-:Y:S03]  /*7720*/  @P1 LEA R170, P3, R175.reuse, R0, 0x1 ;  /* 0x00000000afaa1211 */ /* 0x040fe600078608ff */
[----:B------:R2:W-:Y:S01]  /*7730*/  @P1 LDGSTS.E.BYPASS.LTC128B.128 [R248+0x15880], [R2.64], !P5 ;  /* 0x1588000002f81fae */ /* 0x0005e2000e901d46 */
[----:B------:R-:W-:Y:S05]  /*7740*/  @P1 LEA.HI.X R171, R175, R132, R176, 0x1, P3 ;  /* 0x00000084afab1211 */ /* 0x000fea00018f0cb0 */
[----:B------:R4:W-:Y:S01]  /*7750*/  @P1 LDGSTS.E.BYPASS.LTC128B.128 [R248+0x17080], [R170.64], !P4 ;  /* 0x17080000aaf81fae */ /* 0x0009e2000e101d46 */
[C---:B--2---:R-:W-:Y:S04]  /*7760*/  @P1 LEA R2, P3, R173.reuse, R0, 0x1 ;  /* 0x00000000ad021211 */ /* 0x044fe800078608ff */
[----:B------:R-:W-:Y:S05]  /*7770*/  @P1 LEA.HI.X R3, R173, R132, R174, 0x1, P3 ;  /* 0x00000084ad031211 */ /* 0x000fea00018f0cae */
[----:B------:R4:W-:Y:S01]  /*7780*/  @P1 LDGSTS.E.BYPASS.LTC128B.128 [R248+0x18880], [R2.64], !P2 ;  /* 0x1888000002f81fae */ /* 0x0009e2000d101d46 */
[----:B------:R-:W-:Y:S01]  /*7790*/  ISETP.GE.AND P1, PT, R168, 0x21, PT ;  /* 0x00000021a800780c */ /* 0x000fe20003f26270 */
[----:B------:R-:W-:-:S06]  /*77a0*/  BRA.DIV ~URZ, `(.L_x_52) ;  /* 0x000084127f007947 */ /* 0x000fcc000b800000 */
[----:B------:R2:W1:Y:S04]  /*77b0*/  SHFL.IDX PT, R132, R169, 0x1, 0x181f ;  /* 0x00381f00a9847f89 */ /* 0x00046800000e0000 */
[----:B------:R2:W3:Y:S02]  /*77c0*/  SHFL.IDX PT, R0, R172, 0x1, 0x181f ;  /* 0x00381f00ac007f89 */ /* 0x0004e400000e0000 */
.L_x_129:
[----:B-12---:R-:W-:Y:S02]  /*77d0*/  SHF.R.S32.HI R169, RZ, 0x1f, R249 ;  /* 0x0000001fffa97819 */ /* 0x006fe400000114f9 */
[C---:B---34-:R-:W-:Y:S02]  /*77e0*/  @P1 LEA R2, P3, R249.reuse, R0, 0x1 ;  /* 0x00000000f9021211 */ /* 0x058fe400078608ff */
[C---:B------:R-:W-:Y:S02]  /*77f0*/  IADD3 R168, R249.reuse, 0x40, RZ ;  /* 0x00000040f9a87810 */ /* 0x040fe40007ffe0ff */
[C---:B------:R-:W-:Y:S02]  /*7800*/  @P1 LEA.HI.X R3, R249.reuse, R132, R169, 0x1, P3 ;  /* 0x00000084f9031211 */ /* 0x040fe400018f0ca9 */
        /* <DEDUP_REMOVED lines=12> */
[C---:B-1----:R-:W-:Y:S04]  /*78d0*/  @P1 LEA R2, P3, R168.reuse, R0, 0x1 ;  /* 0x00000000a8021211 */ /* 0x042fe800078608ff */
[----:B------:R-:W-:Y:S02]  /*78e0*/  @P1 LEA.HI.X R3, R168, R132, R169, 0x1, P3 ;  /* 0x00000084a8031211 */ /* 0x000fe400018f0ca9 */
[C---:B------:R-:W-:Y:S03]  /*78f0*/  @P1 LEA R168, P3, R172.reuse, R0, 0x1 ;  /* 0x00000000aca81211 */ /* 0x040fe600078608ff */
[----:B------:R1:W-:Y:S01]  /*7900*/  @P1 LDGSTS.E.BYPASS.LTC128B.128 [R248+0x16880], [R2.64], !P5 ;  /* 0x1688000002f81fae */ /* 0x0003e2000e901d46 */
[----:B------:R-:W-:Y:S05]  /*7910*/  @P1 LEA.HI.X R169, R172, R132, R173, 0x1, P3 ;  /* 0x00000084aca91211 */ /* 0x000fea00018f0cad */
[----:B------:R2:W-:Y:S01]  /*7920*/  @P1 LDGSTS.E.BYPASS.LTC128B.128 [R248+0x18080], [R168.64], !P4 ;  /* 0x18080000a8f81fae */ /* 0x0005e2000e101d46 */
[C---:B-1----:R-:W-:Y:S04]  /*7930*/  @P1 LEA R2, P3, R170.reuse, R0, 0x1 ;  /* 0x00000000aa021211 */ /* 0x042fe800078608ff */
[----:B------:R-:W-:Y:S05]  /*7940*/  @P1 LEA.HI.X R3, R170, R132, R171, 0x1, P3 ;  /* 0x00000084aa031211 */ /* 0x000fea00018f0cab */
[----:B------:R2:W-:Y:S04]  /*7950*/  @P1 LDGSTS.E.BYPASS.LTC128B.128 [R248+0x19880], [R2.64], !P2 ;  /* 0x1988000002f81fae */ /* 0x0005e8000d101d46 */
.L_x_49:
[----:B------:R-:W-:Y:S05]  /*7960*/  BSYNC B0 ;  /* 0x0000000000007941 */ /* 0x000fea0003800000 */
.L_x_48:
[----:B--2---:R-:W-:Y:S01]  /*7970*/  FMNMX.FTZ R2, R4, R134, !PT ;  /* 0x0000008604027209 */ /* 0x004fe20007810000 */
[----:B------:R-:W0:Y:S01]  /*7980*/  LDGDEPBAR ;  /* 0x00000000000079af */ /* 0x000e220000000000 */
[----:B------:R-:W-:Y:S02]  /*7990*/  FMNMX.FTZ R0, R6, R133, !PT ;  /* 0x0000008506007209 */ /* 0x000fe40007810000 */
        /* <DEDUP_REMOVED lines=21> */
[----:B------:R-:W-:Y:S01]  /*7af0*/  FMNMX.FTZ R168, R27, R0, !PT ;  /* 0x000000001ba87209 */ /* 0x000fe20007810000 */
[----:B------:R-:W-:-:S05]  /*7b00*/  BRA.DIV ~URZ, `(.L_x_53) ;  /* 0x000081727f007947 */ /* 0x000fca000b800000 */
[----:B------:R1:W2:Y:S02]  /*7b10*/  SHFL.BFLY PT, R0, R132, 0x2, 0x1f ;  /* 0x0c401f0084007f89 */ /* 0x0002a400000e0000 */
.L_x_130:
[----:B-12---:R-:W-:Y:S01]  /*7b20*/  FMNMX.FTZ R132, R132, R0, !PT ;  /* 0x0000000084847209 */ /* 0x006fe20007810000 */
[----:B------:R-:W-:-:S05]  /*7b30*/  BRA.DIV ~URZ, `(.L_x_54) ;  /* 0x000081827f007947 */ /* 0x000fca000b800000 */
[----:B------:R-:W1:Y:S02]  /*7b40*/  SHFL.BFLY PT, R0, R132, 0x1, 0x1f ;  /* 0x0c201f0084007f89 */ /* 0x000e6400000e0000 */
[----:B-1----:R-:W-:Y:S02]  /*7b50*/  FMNMX.FTZ R134, R132, R0, !PT ;  /* 0x0000000084867209 */ /* 0x002fe40007810000 */
[----:B------:R-:W1:Y:S02]  /*7b60*/  SHFL.BFLY PT, R0, R168, 0x2, 0x1f ;  /* 0x0c401f00a8007f89 */ /* 0x000e6400000e0000 */
[----:B-1----:R-:W-:Y:S05]  /*7b70*/  FMNMX.FTZ R132, R168, R0, !PT ;  /* 0x00000000a8847209 */ /* 0x002fea0007810000 */
[----:B------:R1:W2:Y:S02]  /*7b80*/  SHFL.BFLY PT, R0, R132, 0x1, 0x1f ;  /* 0x0c201f0084007f89 */ /* 0x0002a400000e0000 */
.L_x_131:
[----:B------:R-:W3:Y:S01]  /*7b90*/  LDL.LU R170, [R1+0x4] ;  /* 0x0000040001aa7983 */ /* 0x000ee20000300800 */
[----:B--2---:R-:W-:Y:S01]  /*7ba0*/  FMNMX.FTZ R3, R0, R132, !PT ;  /* 0x0000008400037209 */ /* 0x004fe20007810000 */
[C---:B-1----:R-:W-:Y:S01]  /*7bb0*/  FMUL.FTZ R132, R134.reuse, c[0x0][0x2d0] ;  /* 0x0000b40086847a20 */ /* 0x042fe20000410000 */
[----:B------:R-:W-:Y:S01]  /*7bc0*/  WARPSYNC 0xffffffff ;  /* 0xffffffff00007948 */ /* 0x000fe20003800000 */
[----:B------:R-:W-:Y:S02]  /*7bd0*/  FADD.FTZ R0, -R134, R135 ;  /* 0x0000008786007221 */ /* 0x000fe40000010100 */
[--C-:B------:R-:W-:Y:S02]  /*7be0*/  FFMA.FTZ R168, R4, c[0x0][0x2d0], -R132.reuse ;  /* 0x0000b40004a87a23 */ /* 0x100fe40000010884 */
[----:B------:R-:W-:Y:S02]  /*7bf0*/  FMUL.FTZ R0, R0, c[0x0][0x2d0] ;  /* 0x0000b40000007a20 */ /* 0x000fe40000410000 */
[--C-:B------:R-:W-:Y:S02]  /*7c00*/  FFMA.FTZ R4, R9, c[0x0][0x2d0], -R132.reuse ;  /* 0x0000b40009047a23 */ /* 0x100fe40000010884 */
[----:B------:R-:W-:Y:S01]  /*7c10*/  MUFU.EX2 R2, R0 ;  /* 0x0000000000027308 */ /* 0x000fe20000000800 */
[--C-:B------:R-:W-:Y:S02]  /*7c20*/  FFMA.FTZ R135, R5, c[0x0][0x2d0], -R132.reuse ;  /* 0x0000b40005877a23 */ /* 0x100fe40000010884 */
[--C-:B------:R-:W-:Y:S02]  /*7c30*/  FFMA.FTZ R5, R8, c[0x0][0x2d0], -R132.reuse ;  /* 0x0000b40008057a23 */ /* 0x100fe40000010884 */
[--C-:B------:R-:W-:Y:S02]  /*7c40*/  FFMA.FTZ R178, R13, c[0x0][0x2d0], -R132.reuse ;  /* 0x0000b4000db27a23 */ /* 0x100fe40000010884 */
[--C-:B------:R-:W-:Y:S02]  /*7c50*/  FFMA.FTZ R179, R12, c[0x0][0x2d0], -R132.reuse ;  /* 0x0000b4000cb37a23 */ /* 0x100fe40000010884 */
[--C-:B------:R-:W-:Y:S01]  /*7c60*/  FFMA.FTZ R169, R21, c[0x0][0x2d0], -R132.reuse ;  /* 0x0000b40015a97a23 */ /* 0x100fe20000010884 */
[----:B------:R-:W3:Y:S01]  /*7c70*/  MUFU.EX2 R9, R168 ;  /* 0x000000a800097308 */ /* 0x000ee20000000800 */
[--C-:B------:R-:W-:Y:S02]  /*7c80*/  FFMA.FTZ R176, R17, c[0x0][0x2d0], -R132.reuse ;  /* 0x0000b40011b07a23 */ /* 0x100fe40000010884 */
[--C-:B------:R-:W-:Y:S01]  /*7c90*/  FFMA.FTZ R17, R24, c[0x0][0x2d0], -R132.reuse ;  /* 0x0000b40018117a23 */ /* 0x100fe20000010884 */
[----:B------:R-:W-:Y:S01]  /*7ca0*/  MOV R24, R169 ;  /* 0x000000a900187202 */ /* 0x000fe20000000f00 */
[--C-:B------:R-:W-:Y:S02]  /*7cb0*/  FFMA.FTZ R20, R20, c[0x0][0x2d0], -R132.reuse ;  /* 0x0000b40014147a23 */ /* 0x100fe40000010884 */
[--C-:B------:R-:W-:Y:S02]  /*7cc0*/  FFMA.FTZ R177, R16, c[0x0][0x2d0], -R132.reuse ;  /* 0x0000b40010b17a23 */ /* 0x100fe40000010884 */
[----:B------:R-:W-:Y:S01]  /*7cd0*/  FFMA.FTZ R132, R25, c[0x0][0x2d0], -R132 ;  /* 0x0000b40019847a23 */ /* 0x000fe20000010884 */
[----:B------:R-:W-:Y:S01]  /*7ce0*/  MUFU.EX2 R8, R135 ;  /* 0x0000008700087308 */ /* 0x000fe20000000800 */
[----:B------:R-:W-:Y:S09]  /*7cf0*/  MOV R21, R20 ;  /* 0x0000001400157202 */ /* 0x000ff20000000f00 */
[----:B------:R-:W-:Y:S10]  /*7d00*/  MUFU.EX2 R13, R5 ;  /* 0x00000005000d7308 */ /* 0x000ff40000000800 */
[----:B------:R1:W2:Y:S10]  /*7d10*/  MUFU.EX2 R12, R4 ;  /* 0x00000004000c7308 */ /* 0x0002b40000000800 */
[----:B------:R-:W-:Y:S01]  /*7d20*/  MUFU.EX2 R132, R132 ;  /* 0x0000008400847308 */ /* 0x000fe20000000800 */
[----:B-1----:R-:W-:Y:S04]  /*7d30*/  FMUL.FTZ R4, R3, c[0x0][0x2d0] ;  /* 0x0000b40003047a20 */ /* 0x002fe80000410000 */
[--C-:B------:R-:W-:Y:S02]  /*7d40*/  FFMA.FTZ R6, R6, c[0x0][0x2d0], -R4.reuse ;  /* 0x0000b40006067a23 */ /* 0x100fe40000010804 */
[--C-:B------:R-:W-:Y:S03]  /*7d50*/  FFMA.FTZ R20, R23, c[0x0][0x2d0], -R4.reuse ;  /* 0x0000b40017147a23 */ /* 0x100fe60000010804 */
[----:B------:R-:W-:Y:S01]  /*7d60*/  MUFU.EX2 R169, R6 ;  /* 0x0000000600a97308 */ /* 0x000fe20000000800 */
[--C-:B------:R-:W-:Y:S02]  /*7d70*/  FFMA.FTZ R25, R26, c[0x0][0x2d0], -R4.reuse ;  /* 0x0000b4001a197a23 */ /* 0x100fe40000010804 */
[--C-:B------:R-:W-:Y:S02]  /*7d80*/  FFMA.FTZ R27, R27, c[0x0][0x2d0], -R4.reuse ;  /* 0x0000b4001b1b7a23 */ /* 0x100fe40000010804 */
[--C-:B------:R-:W-:Y:S02]  /*7d90*/  FFMA.FTZ R16, R22, c[0x0][0x2d0], -R4.reuse ;  /* 0x0000b40016107a23 */ /* 0x100fe40000010804 */
[--C-:B------:R-:W-:Y:S02]  /*7da0*/  FFMA.FTZ R7, R7, c[0x0][0x2d0], -R4.reuse ;  /* 0x0000b40007077a23 */ /* 0x100fe40000010804 */
[--C-:B------:R-:W-:Y:S02]  /*7db0*/  FFMA.FTZ R135, R11, c[0x0][0x2d0], -R4.reuse ;  /* 0x0000b4000b877a23 */ /* 0x100fe40000010804 */
[--C-:B------:R-:W-:Y:S02]  /*7dc0*/  FFMA.FTZ R172, R15, c[0x0][0x2d0], -R4.reuse ;  /* 0x0000b4000fac7a23 */ /* 0x100fe40000010804 */
[--C-:B------:R-:W-:Y:S02]  /*7dd0*/  FFMA.FTZ R174, R18, c[0x0][0x2d0], -R4.reuse ;  /* 0x0000b40012ae7a23 */ /* 0x100fe40000010804 */
[--C-:B------:R-:W-:Y:S02]  /*7de0*/  FFMA.FTZ R175, R19, c[0x0][0x2d0], -R4.reuse ;  /* 0x0000b40013af7a23 */ /* 0x100fe40000010804 */
[----:B------:R-:W-:Y:S02]  /*7df0*/  FFMA.FTZ R173, R14, c[0x0][0x2d0], -R4 ;  /* 0x0000b4000ead7a23 */ /* 0x000fe40000010804 */
[----:B---3--:R-:W-:Y:S01]  /*7e00*/  FFMA.FTZ R0, R2, R170, R9 ;  /* 0x000000aa02007223 */ /* 0x008fe20000010009 */
[----:B--2---:R-:W-:Y:S01]  /*7e10*/  F2FP.PACK_AB R170, R12, R13 ;  /* 0x0000000d0caa723e */ /* 0x004fe200000000ff */
[----:B------:R-:W-:Y:S01]  /*7e20*/  FMUL.FTZ R28, R2, R28 ;  /* 0x0000001c021c7220 */ /* 0x000fe20000410000 */
[C---:B------:R-:W-:Y:S01]  /*7e30*/  F2FP.PACK_AB R168, R8.reuse, R9 ;  /* 0x0000000908a8723e */ /* 0x040fe200000000ff */
[----:B------:R-:W-:Y:S02]  /*7e40*/  FADD.FTZ R5, R8, R0 ;  /* 0x0000000008057221 */ /* 0x000fe40000010000 */
[----:B------:R-:W-:Y:S02]  /*7e50*/  FADD.FTZ R0, -R3, R133 ;  /* 0x0000008503007221 */ /* 0x000fe40000010100 */
[----:B------:R-:W-:Y:S02]  /*7e60*/  FADD.FTZ R5, R13, R5 ;  /* 0x000000050d057221 */ /* 0x000fe40000010000 */
[----:B------:R-:W-:Y:S02]  /*7e70*/  FMUL.FTZ R0, R0, c[0x0][0x2d0] ;  /* 0x0000b40000007a20 */ /* 0x000fe40000410000 */
[----:B------:R-:W-:Y:S02]  /*7e80*/  FADD.FTZ R171, R12, R5 ;  /* 0x000000050cab7221 */ /* 0x000fe40000010000 */
[C---:B------:R-:W-:Y:S02]  /*7e90*/  FMUL.FTZ R12, R2.reuse, R148 ;  /* 0x00000094020c7220 */ /* 0x040fe40000410000 */
[----:B------:R-:W2:Y:S01]  /*7ea0*/  LDL.LU R148, [R1+0x8] ;  /* 0x0000080001947983 */ /* 0x000ea20000300800 */
[----:B------:R-:W1:Y:S01]  /*7eb0*/  MUFU.EX2 R0, R0 ;  /* 0x0000000000007308 */ /* 0x000e620000000800 */
[C---:B------:R-:W-:Y:S01]  /*7ec0*/  FMUL.FTZ R5, R2.reuse, R157 ;  /* 0x0000009d02057220 */ /* 0x040fe20000410000 */
[----:B------:R-:W-:Y:S01]  /*7ed0*/  MOV R157, R27 ;  /* 0x0000001b009d7202 */ /* 0x000fe20000000f00 */
[C---:B------:R-:W-:Y:S01]  /*7ee0*/  FMUL.FTZ R8, R2.reuse, R152 ;  /* 0x0000009802087220 */ /* 0x040fe20000410000 */
[----:B------:R-:W-:Y:S01]  /*7ef0*/  MOV R152, R25 ;  /* 0x0000001900987202 */ /* 0x000fe20000000f00 */
[C---:B------:R-:W-:Y:S02]  /*7f00*/  FMUL.FTZ R25, R2.reuse, R137 ;  /* 0x0000008902197220 */ /* 0x040fe40000410000 */
[C---:B------:R-:W-:Y:S01]  /*7f10*/  FMUL.FTZ R9, R2.reuse, R153 ;  /* 0x0000009902097220 */ /* 0x040fe20000410000 */
[----:B------:R-:W-:Y:S01]  /*7f20*/  MOV R153, R20 ;  /* 0x0000001400997202 */ /* 0x000fe20000000f00 */
[C---:B------:R-:W-:Y:S01]  /*7f30*/  FMUL.FTZ R20, R2.reuse, R140 ;  /* 0x0000008c02147220 */ /* 0x040fe20000410000 */
[----:B------:R-:W-:Y:S01]  /*7f40*/  MOV R140, R24 ;  /* 0x00000018008c7202 */ /* 0x000fe20000000f00 */
[C---:B------:R-:W-:Y:S02]  /*7f50*/  FMUL.FTZ R24, R2.reuse, R136 ;  /* 0x0000008802187220 */ /* 0x040fe40000410000 */
[----:B------:R-:W-:Y:S01]  /*7f60*/  FMUL.FTZ R13, R2, R149 ;  /* 0x00000095020d7220 */ /* 0x000fe20000410000 */
[----:B------:R-:W-:Y:S01]  /*7f70*/  MOV R149, R16 ;  /* 0x0000001000957202 */ /* 0x000fe20000000f00 */
[----:B------:R-:W-:Y:S02]  /*7f80*/  FFMA.FTZ R133, R10, c[0x0][0x2d0], -R4 ;  /* 0x0000b4000a857a23 */ /* 0x000fe40000010804 */
[C---:B------:R-:W-:Y:S02]  /*7f90*/  FMUL.FTZ R4, R2.reuse, R156 ;  /* 0x0000009c02047220 */ /* 0x040fe40000410000 */
[----:B------:R3:W-:Y:S01]  /*7fa0*/  MUFU.EX2 R156, R7 ;  /* 0x00000007009c7308 */ /* 0x0007e20000000800 */
[C---:B------:R-:W-:Y:S01]  /*7fb0*/  FMUL.FTZ R16, R2.reuse, R144 ;  /* 0x0000009002107220 */ /* 0x040fe20000410000 */
[----:B------:R-:W-:Y:S01]  /*7fc0*/  MOV R144, R17 ;  /* 0x0000001100907202 */ /* 0x000fe20000000f00 */
[----:B------:R-:W-:Y:S01]  /*7fd0*/  FMUL.FTZ R17, R2, R145 ;  /* 0x0000009102117220 */ /* 0x000fe20000410000 */
[----:B------:R-:W-:Y:S01]  /*7fe0*/  MOV R145, R21 ;  /* 0x0000001500917202 */ /* 0x000fe20000000f00 */
[C---:B-1----:R-:W-:Y:S02]  /*7ff0*/  FMUL.FTZ R26, R0.reuse, R138 ;  /* 0x0000008a001a7220 */ /* 0x042fe40000410000 */
[C---:B------:R-:W-:Y:S02]  /*8000*/  FMUL.FTZ R27, R0.reuse, R139 ;  /* 0x0000008b001b7220 */ /* 0x040fe40000410000 */
[----:B------:R-:W1:Y:S01]  /*8010*/  LDSM.16.MT88.4 R136, [R238] ;  /* 0x00000000ee88783b */ /* 0x000e620000004200 */
[C---:B------:R-:W-:Y:S01]  /*8020*/  FMUL.FTZ R6, R0.reuse, R158 ;  /* 0x0000009e00067220 */ /* 0x040fe20000410000 */
[----:B------:R-:W-:Y:S01]  /*8030*/  MOV R158, R149 ;  /* 0x00000095009e7202 */ /* 0x000fe20000000f00 */
[C---:B------:R-:W-:Y:S01]  /*8040*/  FMUL.FTZ R14, R0.reuse, R150 ;  /* 0x00000096000e7220 */ /* 0x040fe20000410000 */
[----:B------:R-:W-:Y:S01]  /*8050*/  MUFU.EX2 R149, R133 ;  /* 0x0000008500957308 */ /* 0x000fe20000000800 */
[C---:B------:R-:W-:Y:S01]  /*8060*/  FMUL.FTZ R11, R0.reuse, R155 ;  /* 0x0000009b000b7220 */ /* 0x040fe20000410000 */
[----:B------:R-:W-:Y:S01]  /*8070*/  MOV R155, R171 ;  /* 0x000000ab009b7202 */ /* 0x000fe20000000f00 */
[C---:B------:R-:W-:Y:S01]  /*8080*/  FMUL.FTZ R10, R0.reuse, R154 ;  /* 0x0000009a000a7220 */ /* 0x040fe20000410000 */
[----:B------:R-:W-:Y:S01]  /*8090*/  MOV R154, R140 ;  /* 0x0000008c009a7202 */ /* 0x000fe20000000f00 */
[C---:B------:R-:W-:Y:S02]  /*80a0*/  FMUL.FTZ R15, R0.reuse, R151 ;  /* 0x00000097000f7220 */ /* 0x040fe40000410000 */
[C---:B------:R-:W-:Y:S02]  /*80b0*/  FMUL.FTZ R18, R0.reuse, R146 ;  /* 0x0000009200127220 */ /* 0x040fe40000410000 */
[C---:B------:R-:W-:Y:S01]  /*80c0*/  FMUL.FTZ R19, R0.reuse, R147 ;  /* 0x0000009300137220 */ /* 0x040fe20000410000 */
[----:B------:R-:W4:Y:S01]  /*80d0*/  MUFU.EX2 R150, R135 ;  /* 0x0000008700967308 */ /* 0x000f220000000800 */
[----:B---3--:R-:W-:Y:S01]  /*80e0*/  FMUL.FTZ R7, R0, R159 ;  /* 0x0000009f00077220 */ /* 0x008fe20000410000 */
[----:B------:R-:W-:Y:S01]  /*80f0*/  MOV R159, R144 ;  /* 0x00000090009f7202 */ /* 0x000fe20000000f00 */
[----:B------:R-:W-:Y:S02]  /*8100*/  FMUL.FTZ R21, R2, R141 ;  /* 0x0000008d02157220 */ /* 0x000fe40000410000 */
[C---:B------:R-:W-:Y:S02]  /*8110*/  FMUL.FTZ R22, R0.reuse, R142 ;  /* 0x0000008e00167220 */ /* 0x040fe40000410000 */
[----:B------:R-:W-:Y:S02]  /*8120*/  FMUL.FTZ R23, R0, R143 ;  /* 0x0000008f00177220 */ /* 0x000fe40000410000 */
[----:B------:R-:W-:Y:S01]  /*8130*/  FMUL.FTZ R29, R2, R29 ;  /* 0x0000001d021d7220 */ /* 0x000fe20000410000 */
[----:B------:R-:W-:Y:S01]  /*8140*/  LDSM.16.MT88.4 R140, [R238+0x800] ;  /* 0x00080000ee8c783b */ /* 0x000fe20000004200 */
[C---:B------:R-:W-:Y:S01]  /*8150*/  FMUL.FTZ R30, R0.reuse, R30 ;  /* 0x0000001e001e7220 */ /* 0x040fe20000410000 */
[----:B------:R-:W-:Y:S01]  /*8160*/  MUFU.EX2 R144, R177 ;  /* 0x000000b100907308 */ /* 0x000fe20000000800 */
[----:B------:R-:W-:Y:S02]  /*8170*/  FMUL.FTZ R31, R0, R31 ;  /* 0x0000001f001f7220 */ /* 0x000fe40000410000 */
[C---:B------:R-:W-:Y:S02]  /*8180*/  FMUL.FTZ R32, R2.reuse, R32 ;  /* 0x0000002002207220 */ /* 0x040fe40000410000 */
[----:B------:R-:W-:Y:S02]  /*8190*/  FMUL.FTZ R33, R2, R33 ;  /* 0x0000002102217220 */ /* 0x000fe40000410000 */
[C---:B------:R-:W-:Y:S02]  /*81a0*/  FMUL.FTZ R34, R0.reuse, R34 ;  /* 0x0000002200227220 */ /* 0x040fe40000410000 */
[----:B------:R-:W-:Y:S01]  /*81b0*/  FMUL.FTZ R35, R0, R35 ;  /* 0x0000002300237220 */ /* 0x000fe20000410000 */
[----:B------:R-:W3:Y:S01]  /*81c0*/  MUFU.EX2 R133, R179 ;  /* 0x000000b300857308 */ /* 0x000ee20000000800 */
[----:B------:R-:W-:Y:S01]  /*81d0*/  FMUL.FTZ R36, R2, R36 ;  /* 0x0000002402247220 */ /* 0x000fe20000410000 */
[----:B----4-:R-:W-:Y:S01]  /*81e0*/  F2FP.PACK_AB R171, R150, R149 ;  /* 0x0000009596ab723e */ /* 0x010fe200000000ff */
[----:B------:R-:W-:Y:S02]  /*81f0*/  FMUL.FTZ R37, R2, R37 ;  /* 0x0000002502257220 */ /* 0x000fe40000410000 */
[C---:B------:R-:W-:Y:S02]  /*8200*/  FMUL.FTZ R38, R0.reuse, R38 ;  /* 0x0000002600267220 */ /* 0x040fe40000410000 */
[----:B------:R-:W-:Y:S02]  /*8210*/  FMUL.FTZ R39, R0, R39 ;  /* 0x0000002700277220 */ /* 0x000fe40000410000 */
[C---:B------:R-:W-:Y:S01]  /*8220*/  FMUL.FTZ R40, R2.reuse, R40 ;  /* 0x0000002802287220 */ /* 0x040fe20000410000 */
[----:B------:R-:W-:Y:S01]  /*8230*/  MUFU.EX2 R135, R176 ;  /* 0x000000b000877308 */ /* 0x000fe20000000800 */
[----:B------:R-:W-:Y:S02]  /*8240*/  FMUL.FTZ R41, R2, R41 ;  /* 0x0000002902297220 */ /* 0x000fe40000410000 */
[C---:B------:R-:W-:Y:S02]  /*8250*/  FMUL.FTZ R42, R0.reuse, R42 ;  /* 0x0000002a002a7220 */ /* 0x040fe40000410000 */
[----:B------:R-:W-:Y:S02]  /*8260*/  FMUL.FTZ R43, R0, R43 ;  /* 0x0000002b002b7220 */ /* 0x000fe40000410000 */
[C---:B------:R-:W-:Y:S02]  /*8270*/  FMUL.FTZ R44, R2.reuse, R44 ;  /* 0x0000002c022c7220 */ /* 0x040fe40000410000 */
[----:B------:R-:W-:Y:S01]  /*8280*/  FMUL.FTZ R45, R2, R45 ;  /* 0x0000002d022d7220 */ /* 0x000fe20000410000 */
[----:B------:R-:W-:Y:S01]  /*8290*/  MUFU.EX2 R179, R173 ;  /* 0x000000ad00b37308 */ /* 0x000fe20000000800 */
[C---:B------:R-:W-:Y:S02]  /*82a0*/  FMUL.FTZ R46, R0.reuse, R46 ;  /* 0x0000002e002e7220 */ /* 0x040fe40000410000 */
        /* <DEDUP_REMOVED lines=83> */
[C---:B------:R-:W-:Y:S02]  /*87e0*/  FMUL.FTZ R125, R2.reuse, R125 ;  /* 0x0000007d027d7220 */ /* 0x040fe40000410000 */
[C---:B------:R-:W-:Y:S02]  /*87f0*/  FMUL.FTZ R128, R2.reuse, R128 ;  /* 0x0000008002807220 */ /* 0x040fe40000410000 */
[----:B------:R-:W-:Y:S02]  /*8800*/  FMUL.FTZ R129, R2, R129 ;  /* 0x0000008102817220 */ /* 0x000fe40000410000 */
[----:B------:R-:W4:Y:S01]  /*8810*/  MUFU.EX2 R2, R178 ;  /* 0x000000b200027308 */ /* 0x000f220000000800 */
[C---:B------:R-:W-:Y:S02]  /*8820*/  FMUL.FTZ R126, R0.reuse, R126 ;  /* 0x0000007e007e7220 */ /* 0x040fe40000410000 */
[C---:B------:R-:W-:Y:S02]  /*8830*/  FMUL.FTZ R127, R0.reuse, R127 ;  /* 0x0000007f007f7220 */ /* 0x040fe40000410000 */
[C---:B------:R-:W-:Y:S02]  /*8840*/  FMUL.FTZ R130, R0.reuse, R130 ;  /* 0x0000008200827220 */ /* 0x040fe40000410000 */
[C---:B------:R-:W-:Y:S03]  /*8850*/  FMUL.FTZ R131, R0.reuse, R131 ;  /* 0x0000008300837220 */ /* 0x040fe60000410000 */
[----:B------:R-:W5:Y:S10]  /*8860*/  MUFU.EX2 R178, R172 ;  /* 0x000000ac00b27308 */ /* 0x000f740000000800 */
[----:B------:R-:W1:Y:S01]  /*8870*/  MUFU.EX2 R172, R152 ;  /* 0x0000009800ac7308 */ /* 0x000e620000000800 */
[----:B--2---:R-:W-:Y:S01]  /*8880*/  FFMA.FTZ R148, R0, R148, R169 ;  /* 0x0000009400947223 */ /* 0x004fe200000100a9 */
[----:B------:R-:W-:Y:S01]  /*8890*/  F2FP.PACK_AB R169, R156, R169 ;  /* 0x000000a99ca9723e */ /* 0x000fe200000000ff */
[----:B---3--:R-:W-:Y:S01]  /*88a0*/  FADD.FTZ R0, R133, R155 ;  /* 0x0000009b85007221 */ /* 0x008fe20000010000 */
[----:B------:R-:W-:Y:S03]  /*88b0*/  MOV R155, R145 ;  /* 0x00000091009b7202 */ /* 0x000fe60000000f00 */
[----:B----4-:R-:W-:Y:S02]  /*88c0*/  FADD.FTZ R0, R2, R0 ;  /* 0x0000000002007221 */ /* 0x010fe40000010000 */
[C---:B-1----:R-:W-:Y:S05]  /*88d0*/  HMMA.16816.F32 R4, R168.reuse, R136, R4 ;  /* 0x00000088a804723c */ /* 0x042fea0000001804 */
[----:B------:R-:W-:Y:S03]  /*88e0*/  FADD.FTZ R0, R144, R0 ;  /* 0x0000000090007221 */ /* 0x000fe60000010000 */
[C---:B------:R-:W-:Y:S01]  /*88f0*/  HMMA.16816.F32 R8, R168.reuse, R138, R8 ;  /* 0x0000008aa808723c */ /* 0x040fe20000001808 */
[----:B------:R-:W1:Y:S03]  /*8900*/  LDSM.16.MT88.4 R136, [R240] ;  /* 0x00000000f088783b */ /* 0x000e660000004200 */
[C---:B------:R-:W-:Y:S04]  /*8910*/  FADD.FTZ R0, R135.reuse, R0 ;  /* 0x0000000087007221 */ /* 0x040fe80000010000 */
[C---:B-1----:R-:W-:Y:S08]  /*8920*/  HMMA.16816.F32 R12, R168.reuse, R136, R12 ;  /* 0x00000088a80c723c */ /* 0x042ff0000000180c */
[C---:B------:R-:W-:Y:S01]  /*8930*/  HMMA.16816.F32 R16, R168.reuse, R138, R16 ;  /* 0x0000008aa810723c */ /* 0x040fe20000001810 */
[----:B------:R-:W1:Y:S07]  /*8940*/  LDSM.16.MT88.4 R136, [R239] ;  /* 0x00000000ef88783b */ /* 0x000e6e0000004200 */
[C---:B-1----:R-:W-:Y:S08]  /*8950*/  HMMA.16816.F32 R20, R168.reuse, R136, R20 ;  /* 0x00000088a814723c */ /* 0x042ff00000001814 */
[C---:B------:R-:W-:Y:S01]  /*8960*/  HMMA.16816.F32 R24, R168.reuse, R138, R24 ;  /* 0x0000008aa818723c */ /* 0x040fe20000001818 */
[----:B------:R-:W1:Y:S07]  /*8970*/  LDSM.16.MT88.4 R136, [R243] ;  /* 0x00000000f388783b */ /* 0x000e6e0000004200 */
        /* <DEDUP_REMOVED lines=39> */
[----:B------:R-:W1:Y:S03]  /*8bf0*/  MUFU.EX2 R133, R155 ;  /* 0x0000009b00857308 */ /* 0x000e660000000800 */
[----:B-----5:R-:W-:Y:S03]  /*8c00*/  F2FP.PACK_AB R137, R178, R179 ;  /* 0x000000b3b289723e */ /* 0x020fe600000000ff */
[----:B------:R-:W-:Y:S02]  /*8c10*/  F2FP.PACK_AB R138, R135, R144 ;  /* 0x00000090878a723e */ /* 0x000fe400000000ff */
[----:B------:R-:W2:Y:S02]  /*8c20*/  LDSM.16.MT88.4 R144, [R240+0x800] ;  /* 0x00080000f090783b */ /* 0x000ea40000004200 */
[----:B------:R-:W3:Y:S01]  /*8c30*/  MUFU.EX2 R2, R154 ;  /* 0x0000009a00027308 */ /* 0x000ee20000000800 */
[----:B------:R-:W-:Y:S02]  /*8c40*/  F2FP.PACK_AB R139, R176, R177 ;  /* 0x000000b1b08b723e */ /* 0x000fe400000000ff */
[----:B------:R-:W-:Y:S02]  /*8c50*/  F2FP.PACK_AB R169, R175, R174 ;  /* 0x000000aeafa9723e */ /* 0x000fe400000000ff */
[----:B------:R-:W-:Y:S03]  /*8c60*/  F2FP.PACK_AB R171, R173, R172 ;  /* 0x000000acadab723e */ /* 0x000fe600000000ff */
[C---:B------:R-:W-:Y:S02]  /*8c70*/  HMMA.16816.F32 R4, R136.reuse, R140, R4 ;  /* 0x0000008c8804723c */ /* 0x040fe40000001804 */
[----:B------:R-:W4:Y:S03]  /*8c80*/  MUFU.EX2 R135, R159 ;  /* 0x0000009f00877308 */ /* 0x000f260000000800 */
[----:B-1----:R-:W-:Y:S03]  /*8c90*/  FADD.FTZ R0, R133, R0 ;  /* 0x0000000085007221 */ /* 0x002fe60000010000 */
[C---:B------:R-:W-:Y:S01]  /*8ca0*/  HMMA.16816.F32 R8, R136.reuse, R142, R8 ;  /* 0x0000008e8808723c */ /* 0x040fe20000001808 */
[----:B------:R-:W1:Y:S03]  /*8cb0*/  LDSM.16.MT88.4 R140, [R239+0x800] ;  /* 0x00080000ef8c783b */ /* 0x000e660000004200 */
[C---:B---3--:R-:W-:Y:S05]  /*8cc0*/  F2FP.PACK_AB R168, R2.reuse, R133 ;  /* 0x0000008502a8723e */ /* 0x048fea00000000ff */
[----:B------:R-:W-:Y:S03]  /*8cd0*/  LDSM.16.MT88.4 R152, [R238+0x1000] ;  /* 0x00100000ee98783b */ /* 0x000fe60000004200 */
[----:B------:R-:W-:Y:S02]  /*8ce0*/  FADD.FTZ R0, R2, R0 ;  /* 0x0000000002007221 */ /* 0x000fe40000010000 */
[----:B------:R-:W-:Y:S03]  /*8cf0*/  FADD.FTZ R2, R156, R148 ;  /* 0x000000949c027221 */ /* 0x000fe60000010000 */
[----:B------:R-:W3:Y:S01]  /*8d00*/  LDL R133, [R1+0xc] ;  /* 0x00000c0001857983 */ /* 0x000ee20000100800 */
[----:B----4-:R-:W-:Y:S01]  /*8d10*/  FADD.FTZ R0, R135, R0 ;  /* 0x0000000087007221 */ /* 0x010fe20000010000 */
[C---:B------:R-:W-:Y:S01]  /*8d20*/  F2FP.PACK_AB R170, R132.reuse, R135 ;  /* 0x0000008784aa723e */ /* 0x040fe200000000ff */
[C---:B--2---:R-:W-:Y:S03]  /*8d30*/  HMMA.16816.F32 R12, R136.reuse, R144, R12 ;  /* 0x00000090880c723c */ /* 0x044fe6000000180c */
[----:B------:R-:W-:Y:S01]  /*8d40*/  FADD.FTZ R0, R132, R0 ;  /* 0x0000000084007221 */ /* 0x000fe20000010000 */
[----:B------:R-:W-:Y:S04]  /*8d50*/  MOV R132, R150 ;  /* 0x0000009600847202 */ /* 0x000fe80000000f00 */
[C---:B------:R-:W-:Y:S01]  /*8d60*/  HMMA.16816.F32 R16, R136.reuse, R146, R16 ;  /* 0x000000928810723c */ /* 0x040fe20000001810 */
[----:B------:R-:W2:Y:S08]  /*8d70*/  LDSM.16.MT88.4 R144, [R241+0x800] ;  /* 0x00080000f190783b */ /* 0x000eb00000004200 */
[----:B------:R4:W-:Y:S01]  /*8d80*/  STL [R1+0x4], R0 ;  /* 0x0000040001007387 */ /* 0x0009e20000100800 */
[C---:B-1----:R-:W-:Y:S08]  /*8d90*/  HMMA.16816.F32 R20, R136.reuse, R140, R20 ;  /* 0x0000008c8814723c */ /* 0x042ff00000001814 */
[C---:B------:R-:W-:Y:S01]  /*8da0*/  HMMA.16816.F32 R24, R136.reuse, R142, R24 ;  /* 0x0000008e8818723c */ /* 0x040fe20000001818 */
[----:B------:R-:W1:Y:S03]  /*8db0*/  LDSM.16.MT88.4 R140, [R238+0x2000] ;  /* 0x00200000ee8c783b */ /* 0x000e660000004200 */
[----:B----4-:R-:W-:Y:S04]  /*8dc0*/  FADD.FTZ R0, R149, R2 ;  /* 0x0000000295007221 */ /* 0x010fe80000010000 */
[----:B------:R-:W-:Y:S01]  /*8dd0*/  FADD.FTZ R0, R132, R0 ;  /* 0x0000000084007221 */ /* 0x000fe20000010000 */
[C---:B--2---:R-:W-:Y:S03]  /*8de0*/  HMMA.16816.F32 R28, R136.reuse, R144, R28 ;  /* 0x00000090881c723c */ /* 0x044fe6000000181c */
[----:B------:R-:W-:Y:S04]  /*8df0*/  FADD.FTZ R0, R179, R0 ;  /* 0x00000000b3007221 */ /* 0x000fe80000010000 */
[----:B------:R-:W-:Y:S01]  /*8e00*/  FADD.FTZ R0, R178, R0 ;  /* 0x00000000b2007221 */ /* 0x000fe20000010000 */
[C---:B------:R-:W-:Y:S01]  /*8e10*/  HMMA.16816.F32 R32, R136.reuse, R146, R32 ;  /* 0x000000928820723c */ /* 0x040fe20000001820 */
[----:B------:R-:W2:Y:S03]  /*8e20*/  LDSM.16.MT88.4 R144, [R240+0x2000] ;  /* 0x00200000f090783b */ /* 0x000ea60000004200 */
[----:B------:R-:W-:Y:S04]  /*8e30*/  FADD.FTZ R0, R177, R0 ;  /* 0x00000000b1007221 */ /* 0x000fe80000010000 */
[----:B------:R-:W-:Y:S01]  /*8e40*/  FADD.FTZ R0, R176, R0 ;  /* 0x00000000b0007221 */ /* 0x000fe20000010000 */
[C---:B-1----:R-:W-:Y:S03]  /*8e50*/  HMMA.16816.F32 R36, R136.reuse, R140, R36 ;  /* 0x0000008c8824723c */ /* 0x042fe60000001824 */
[----:B------:R-:W-:Y:S04]  /*8e60*/  FADD.FTZ R0, R174, R0 ;  /* 0x00000000ae007221 */ /* 0x000fe80000010000 */
[----:B------:R-:W-:Y:S01]  /*8e70*/  FADD.FTZ R0, R175, R0 ;  /* 0x00000000af007221 */ /* 0x000fe20000010000 */
[C---:B------:R-:W-:Y:S01]  /*8e80*/  HMMA.16816.F32 R40, R136.reuse, R142, R40 ;  /* 0x0000008e8828723c */ /* 0x040fe20000001828 */
[----:B------:R-:W1:Y:S03]  /*8e90*/  LDSM.16.MT88.4 R140, [R239+0x2000] ;  /* 0x00200000ef8c783b */ /* 0x000e660000004200 */
[----:B------:R-:W-:Y:S01]  /*8ea0*/  FADD.FTZ R2, R172, R0 ;  /* 0x00000000ac027221 */ /* 0x000fe20000010000 */
[C---:B------:R-:W-:Y:S03]  /*8eb0*/  IADD3 R0, R252.reuse, -0x1, RZ ;  /* 0xfffffffffc007810 */ /* 0x040fe60007ffe0ff */
[----:B------:R-:W-:Y:S05]  /*8ec0*/  FADD.FTZ R2, R173, R2 ;  /* 0x00000002ad027221 */ /* 0x000fea0000010000 */
[----:B------:R-:W-:Y:S01]  /*8ed0*/  STL [R1+0x8], R2 ;  /* 0x0000080201007387 */ /* 0x000fe20000100800 */
        /* <DEDUP_REMOVED lines=24> */
[C---:B--2---:R-:W-:Y:S03]  /*9060*/  HMMA.16816.F32 R108, R136.reuse, R144, R108 ;  /* 0x00000090886c723c */ /* 0x044fe6000000186c */
[----:B---3--:R-:W-:Y:S02]  /*9070*/  ISETP.GT.AND P1, PT, R252, R133, PT ;  /* 0x00000085fc00720c */ /* 0x008fe40003f24270 */
[----:B------:R-:W-:Y:S02]  /*9080*/  MOV R252, R0 ;  /* 0x0000000000fc7202 */ /* 0x000fe40000000f00 */
[----:B------:R-:W-:Y:S01]  /*9090*/  MOV R133, R3 ;  /* 0x0000000300857202 */ /* 0x000fe20000000f00 */
[C---:B------:R-:W-:Y:S01]  /*90a0*/  HMMA.16816.F32 R112, R136.reuse, R146, R112 ;  /* 0x000000928870723c */ /* 0x040fe20000001870 */
[----:B------:R-:W2:Y:S07]  /*90b0*/  LDSM.16.MT88.4 R144, [R241+0x5000] ;  /* 0x00500000f190783b */ /* 0x000eae0000004200 */
[C---:B-1----:R-:W-:Y:S08]  /*90c0*/  HMMA.16816.F32 R116, R136.reuse, R140, R116 ;  /* 0x0000008c8874723c */ /* 0x042ff00000001874 */
[C---:B------:R-:W-:Y:S08]  /*90d0*/  HMMA.16816.F32 R120, R136.reuse, R142, R120 ;  /* 0x0000008e8878723c */ /* 0x040ff00000001878 */
[C---:B--2---:R-:W-:Y:S08]  /*90e0*/  HMMA.16816.F32 R124, R136.reuse, R144, R124 ;  /* 0x00000090887c723c */ /* 0x044ff0000000187c */
[----:B------:R-:W-:Y:S01]  /*90f0*/  HMMA.16816.F32 R128, R136, R146, R128 ;  /* 0x000000928880723c */ /* 0x000fe20000001880 */
[----:B------:R-:W1:Y:S07]  /*9100*/  LDSM.16.MT88.4 R144, [R240+0x1000] ;  /* 0x00100000f090783b */ /* 0x000e6e0000004200 */
[C---:B------:R-:W-:Y:S01]  /*9110*/  HMMA.16816.F32 R156, R168.reuse, R152, R4 ;  /* 0x00000098a89c723c */ /* 0x040fe20000001804 */
[----:B------:R-:W2:Y:S07]  /*9120*/  LDSM.16.MT88.4 R136, [R239+0x1000] ;  /* 0x00100000ef88783b */ /* 0x000eae0000004200 */
[C---:B------:R-:W-:Y:S01]  /*9130*/  HMMA.16816.F32 R152, R168.reuse, R154, R8 ;  /* 0x0000009aa898723c */ /* 0x040fe20000001808 */
[----:B------:R-:W3:Y:S08]  /*9140*/  LDSM.16.MT88.4 R4, [R241+0x1000] ;  /* 0x00100000f104783b */ /* 0x000ef00000004200 */
[----:B------:R-:W4:Y:S01]  /*9150*/  LDSM.16.MT88.4 R8, [R238+0x2800] ;  /* 0x00280000ee08783b */ /* 0x000f220000004200 */
[C---:B-1----:R-:W-:Y:S07]  /*9160*/  HMMA.16816.F32 R148, R168.reuse, R144, R12 ;  /* 0x00000090a894723c */ /* 0x042fee000000180c */
[----:B------:R-:W1:Y:S01]  /*9170*/  LDSM.16.MT88.4 R12, [R240+0x2800] ;  /* 0x00280000f00c783b */ /* 0x000e620000004200 */
[C---:B------:R-:W-:Y:S08]  /*9180*/  HMMA.16816.F32 R144, R168.reuse, R146, R16 ;  /* 0x00000092a890723c */ /* 0x040ff00000001810 */
[C---:B--2---:R-:W-:Y:S08]  /*9190*/  HMMA.16816.F32 R140, R168.reuse, R136, R20 ;  /* 0x00000088a88c723c */ /* 0x044ff00000001814 */
[C---:B------:R-:W-:Y:S08]  /*91a0*/  HMMA.16816.F32 R136, R168.reuse, R138, R24 ;  /* 0x0000008aa888723c */ /* 0x040ff00000001818 */
[C---:B---3--:R-:W-:Y:S08]  /*91b0*/  HMMA.16816.F32 R28, R168.reuse, R4, R28 ;  /* 0x00000004a81c723c */ /* 0x048ff0000000181c */
        /* <DEDUP_REMOVED lines=30> */
[C---:B------:R-:W-:Y:S08]  /*93a0*/  HMMA.16816.F32 R112, R168.reuse, R10, R112 ;  /* 0x0000000aa870723c */ /* 0x040ff00000001870 */
[C---:B-1----:R-:W-:Y:S08]  /*93b0*/  HMMA.16816.F32 R116, R168.reuse, R12, R116 ;  /* 0x0000000ca874723c */ /* 0x042ff00000001874 */
[C---:B------:R-:W-:Y:S08]  /*93c0*/  HMMA.16816.F32 R120, R168.reuse, R14, R120 ;  /* 0x0000000ea878723c */ /* 0x040ff00000001878 */
[C---:B--2---:R-:W-:Y:S08]  /*93d0*/  HMMA.16816.F32 R124, R168.reuse, R4, R124 ;  /* 0x00000004a87c723c */ /* 0x044ff0000000187c */
[----:B------:R-:W-:Y:S01]  /*93e0*/  HMMA.16816.F32 R128, R168, R6, R128 ;  /* 0x00000006a880723c */ /* 0x000fe20000001880 */
[----:B------:R-:W-:Y:S07]  /*93f0*/  @!UPT UIADD3 URZ, URZ, URZ, URZ ;  /* 0x0000003f3f3ff290 */ /* 0x000fee000fffe03f */
[----:B------:R-:W-:-:S11]  /*9400*/  @P1 BRA `(.L_x_55) ;  /* 0xffffcf8000001947 */ /* 0x000fd6000383ffff */
.L_x_43:
[----:B------:R-:W-:Y:S05]  /*9410*/  BRA.DIV ~URZ, `(.L_x_56) ;  /* 0x000069727f007947 */ /* 0x000fea000b800000 */
[----:B------:R-:W2:Y:S04]  /*9420*/  LDL.LU R7, [R1+0x4] ;  /* 0x0000040001077983 */ /* 0x000ea80000300800 */
[----:B------:R-:W3:Y:S04]  /*9430*/  LDL.LU R6, [R1+0x8] ;  /* 0x0000080001067983 */ /* 0x000ee80000300800 */
[----:B--2---:R-:W1:Y:S04]  /*9440*/  SHFL.BFLY PT, R0, R7, 0x2, 0x1f ;  /* 0x0c401f0007007f89 */ /* 0x004e6800000e0000 */
[----:B---3--:R-:W2:Y:S01]  /*9450*/  SHFL.BFLY PT, R2, R6, 0x2, 0x1f ;  /* 0x0c401f0006027f89 */ /* 0x008ea200000e0000 */
[----:B-1----:R-:W-:-:S02]  /*9460*/  FADD.FTZ R0, R0, R7 ;  /* 0x0000000700007221 */ /* 0x002fc40000010000 */
[----:B--2---:R-:W-:-:S03]  /*9470*/  FADD.FTZ R5, R2, R6 ;  /* 0x0000000602057221 */ /* 0x004fc60000010000 */
[----:B------:R-:W1:Y:S04]  /*9480*/  SHFL.BFLY PT, R2, R0, 0x1, 0x1f ;  /* 0x0c201f0000027f89 */ /* 0x000e6800000e0000 */
[----:B------:R2:W3:Y:S01]  /*9490*/  SHFL.BFLY PT, R3, R5, 0x1, 0x1f ;  /* 0x0c201f0005037f89 */ /* 0x0004e200000e0000 */
[----:B-1----:R-:W-:-:S05]  /*94a0*/  FADD.FTZ R4, R0, R2 ;  /* 0x0000000200047221 */ /* 0x002fca0000010000 */
.L_x_132:
[----:B------:R-:W-:Y:S01]  /*94b0*/  FSETP.NE.FTZ.AND P1, PT, R4, RZ, PT ;  /* 0x000000ff0400720b */ /* 0x000fe20003f35000 */
[----:B---3--:R-:W-:Y:S01]  /*94c0*/  FADD.FTZ R3, R3, R5 ;  /* 0x0000000503037221 */ /* 0x008fe20000010000 */
[----:B------:R-:W-:Y:S02]  /*94d0*/  MOV R18, 0xff800000 ;  /* 0xff80000000127802 */ /* 0x000fe40000000f00 */
[----:B------:R-:W-:Y:S02]  /*94e0*/  MOV R19, 0xff800000 ;  /* 0xff80000000137802 */ /* 0x000fe40000000f00 */
[----:B------:R-:W-:-:S07]  /*94f0*/  FSETP.NE.FTZ.AND P0, PT, R3, RZ, PT ;  /* 0x000000ff0300720b */ /* 0x000fce0003f15000 */
[----:B------:R-:W1:Y:S01]  /*9500*/  @P1 MUFU.LG2 R0, R4 ;  /* 0x0000000400001308 */ /* 0x000e620000000c00 */
[----:B------:R-:W-:-:S05]  /*9510*/  @P1 MOV R2, 0x3f317218 ;  /* 0x3f31721800021802 */ /* 0x000fca0000000f00 */
[----:B------:R-:W-:Y:S02]  /*9520*/  @P1 FMUL.FTZ R2, R2, c[0x0][0x2d0] ;  /* 0x0000b40002021a20 */ /* 0x000fe40000410000 */
[----:B-1----:R-:W-:-:S04]  /*9530*/  @P1 FMUL.FTZ R0, R0, 0.69314718246459960938 ;  /* 0x3f31721800001820 */ /* 0x002fc80000410000 */
[----:B------:R-:W-:Y:S01]  /*9540*/  @P1 FFMA.FTZ R18, R2, R134, R0 ;  /* 0x0000008602121223 */ /* 0x000fe20000010000 */
[----:B------:R-:W-:Y:S01]  /*9550*/  MOV R2, RZ ;  /* 0x000000ff00027202 */ /* 0x000fe20000000f00 */
[----:B------:R-:W1:Y:S08]  /*9560*/  @P0 MUFU.LG2 R0, R3 ;  /* 0x0000000300000308 */ /* 0x000e700000000c00 */
[----:B------:R3:W4:Y:S01]  /*9570*/  @P1 MUFU.RCP R2, R4 ;  /* 0x0000000400021308 */ /* 0x0007220000001000 */
[----:B-1----:R-:W-:Y:S01]  /*9580*/  @P0 FMUL.FTZ R0, R0, 0.69314718246459960938 ;  /* 0x3f31721800000820 */ /* 0x002fe20000410000 */
[----:B---3--:R-:W-:Y:S01]  /*9590*/  @P0 MOV R4, 0x3f317218 ;  /* 0x3f31721800040802 */ /* 0x008fe20000000f00 */
[----:B----4-:R-:W-:-:S02]  /*95a0*/  FMUL.FTZ R134, R2, R144 ;  /* 0x0000009002867220 */ /* 0x010fc40000410000 */
[----:B------:R-:W-:Y:S02]  /*95b0*/  FMUL.FTZ R135, R2, R145 ;  /* 0x0000009102877220 */ /* 0x000fe40000410000 */
[----:B------:R-:W-:Y:S02]  /*95c0*/  @P0 FMUL.FTZ R4, R4, c[0x0][0x2d0] ;  /* 0x0000b40004040a20 */ /* 0x000fe40000410000 */
[----:B------:R-:W-:Y:S02]  /*95d0*/  FMUL.FTZ R24, R2, R156 ;  /* 0x0000009c02187220 */ /* 0x000fe40000410000 */
[----:B------:R-:W-:Y:S01]  /*95e0*/  @P0 FFMA.FTZ R19, R4, R133, R0 ;  /* 0x0000008504130223 */ /* 0x000fe20000010000 */
[----:B------:R-:W-:Y:S01]  /*95f0*/  MOV R0, RZ ;  /* 0x000000ff00007202 */ /* 0x000fe20000000f00 */
[C---:B------:R-:W-:Y:S02]  /*9600*/  FMUL.FTZ R25, R2.reuse, R157 ;  /* 0x0000009d02197220 */ /* 0x040fe40000410000 */
[----:B------:R-:W-:-:S02]  /*9610*/  FMUL.FTZ R132, R2, R148 ;  /* 0x0000009402847220 */ /* 0x000fc40000410000 */
[C---:B------:R-:W-:Y:S01]  /*9620*/  FMUL.FTZ R133, R2.reuse, R149 ;  /* 0x0000009502857220 */ /* 0x040fe20000410000 */
[----:B------:R-:W1:Y:S01]  /*9630*/  @P0 MUFU.RCP R0, R3 ;  /* 0x0000000300000308 */ /* 0x000e620000001000 */
        /* <DEDUP_REMOVED lines=9> */
[----:B------:R-:W-:Y:S02]  /*96d0*/  FMUL.FTZ R21, R2, R129 ;  /* 0x0000008102157220 */ /* 0x000fe40000410000 */
[----:B-1----:R-:W-:-:S02]  /*96e0*/  FMUL.FTZ R156, R0, R34 ;  /* 0x00000022009c7220 */ /* 0x002fc40000410000 */
[----:B------:R-:W-:Y:S02]  /*96f0*/  FMUL.FTZ R157, R0, R35 ;  /* 0x00000023009d7220 */ /* 0x000fe40000410000 */
[C---:B------:R-:W-:Y:S02]  /*9700*/  FMUL.FTZ R104, R2.reuse, R108 ;  /* 0x0000006c02687220 */ /* 0x040fe40000410000 */
[C---:B------:R-:W-:Y:S02]  /*9710*/  FMUL.FTZ R105, R2.reuse, R109 ;  /* 0x0000006d02697220 */ /* 0x040fe40000410000 */
[C---:B------:R-:W-:Y:S02]  /*9720*/  FMUL.FTZ R152, R2.reuse, R116 ;  /* 0x0000007402987220 */ /* 0x040fe40000410000 */
[----:B------:R-:W-:Y:S02]  /*9730*/  FMUL.FTZ R153, R2, R117 ;  /* 0x0000007502997220 */ /* 0x000fe40000410000 */
[----:B------:R-:W-:-:S02]  /*9740*/  FMUL.FTZ R128, R0, R150 ;  /* 0x0000009600807220 */ /* 0x000fc40000410000 */
[C---:B------:R-:W-:Y:S02]  /*9750*/  FMUL.FTZ R129, R0.reuse, R151 ;  /* 0x0000009700817220 */ /* 0x040fe40000410000 */
[C---:B------:R-:W-:Y:S02]  /*9760*/  FMUL.FTZ R120, R0.reuse, R146 ;  /* 0x0000009200787220 */ /* 0x040fe40000410000 */
[C---:B------:R-:W-:Y:S02]  /*9770*/  FMUL.FTZ R121, R0.reuse, R147 ;  /* 0x0000009300797220 */ /* 0x040fe40000410000 */
[C---:B------:R-:W-:Y:S02]  /*9780*/  FMUL.FTZ R34, R0.reuse, R42 ;  /* 0x0000002a00227220 */ /* 0x040fe40000410000 */
[----:B------:R-:W-:Y:S02]  /*9790*/  FMUL.FTZ R35, R0, R43 ;  /* 0x0000002b00237220 */ /* 0x000fe40000410000 */
[----:B------:R-:W-:-:S02]  /*97a0*/  FMUL.FTZ R108, R2, R112 ;  /* 0x00000070026c7220 */ /* 0x000fc40000410000 */
[----:B------:R-:W-:Y:S02]  /*97b0*/  FMUL.FTZ R109, R2, R113 ;  /* 0x00000071026d7220 */ /* 0x000fe40000410000 */
[C---:B------:R-:W-:Y:S02]  /*97c0*/  FMUL.FTZ R116, R0.reuse, R158 ;  /* 0x0000009e00747220 */ /* 0x040fe40000410000 */
[C---:B------:R-:W-:Y:S02]  /*97d0*/  FMUL.FTZ R117, R0.reuse, R159 ;  /* 0x0000009f00757220 */ /* 0x040fe40000410000 */
[C---:B------:R-:W-:Y:S02]  /*97e0*/  FMUL.FTZ R150, R0.reuse, R142 ;  /* 0x0000008e00967220 */ /* 0x040fe40000410000 */
[C---:B------:R-:W-:Y:S02]  /*97f0*/  FMUL.FTZ R151, R0.reuse, R143 ;  /* 0x0000008f00977220 */ /* 0x040fe40000410000 */
[----:B------:R-:W-:-:S02]  /*9800*/  FMUL.FTZ R146, R0, R50 ;  /* 0x0000003200927220 */ /* 0x000fc40000410000 */
[C---:B------:R-:W-:Y:S02]  /*9810*/  FMUL.FTZ R147, R0.reuse, R51 ;  /* 0x0000003300937220 */ /* 0x040fe40000410000 */
[C---:B------:R-:W-:Y:S02]  /*9820*/  FMUL.FTZ R42, R0.reuse, R66 ;  /* 0x00000042002a7220 */ /* 0x040fe40000410000 */
[----:B------:R-:W-:Y:S02]  /*9830*/  FMUL.FTZ R43, R0, R67 ;  /* 0x00000043002b7220 */ /* 0x000fe40000410000 */
[C---:B------:R-:W-:Y:S02]  /*9840*/  FMUL.FTZ R112, R2.reuse, R124 ;  /* 0x0000007c02707220 */ /* 0x040fe40000410000 */
[----:B------:R-:W-:Y:S02]  /*9850*/  FMUL.FTZ R113, R2, R125 ;  /* 0x0000007d02717220 */ /* 0x000fe40000410000 */
        /* <DEDUP_REMOVED lines=47> */
[----:B------:R-:W-:Y:S01]  /*9b50*/  FMUL.FTZ R31, R0, R131 ;  /* 0x00000083001f7220 */ /* 0x000fe20000410000 */
[----:B------:R-:W-:Y:S01]  /*9b60*/  MOV R0, 0x1 ;  /* 0x0000000100007802 */ /* 0x000fe20000000f00 */
        /* <DEDUP_REMOVED lines=40> */
.L_x_30:
[----:B-1----:R1:W5:Y:S04]  /*9df0*/  LDL R6, [R1+0x48] ;  /* 0x0000480001067983 */ /* 0x0023680000100800 */
[----:B------:R-:W3:Y:S01]  /*9e00*/  S2R R2, SR_TID.X ;  /* 0x0000000000027919 */ /* 0x000ee20000002100 */
[----:B------:R-:W-:Y:S01]  /*9e10*/  BSSY B0, `(.L_x_57) ;  /* 0x0000011000007945 */ /* 0x000fe20003800000 */
[----:B---3--:R-:W-:-:S13]  /*9e20*/  LOP3.LUT P0, RZ, R2, 0xff, RZ, 0xc0, !PT ;  /* 0x000000ff02ff7812 */ /* 0x008fda000780c0ff */
[----:B------:R-:W-:Y:S05]  /*9e30*/  @P0 BRA `(.L_x_58) ;  /* 0x000000e000000947 */ /* 0x000fea0003800000 */
[----:B-1----:R-:W1:Y:S01]  /*9e40*/  S2R R2, SR_LANEID ;  /* 0x0000000000027919 */ /* 0x002e620000000000 */
[----:B------:R-:W-:Y:S01]  /*9e50*/  VOTEU.ANY UR4, UPT, PT ;  /* 0x0000000000047886 */ /* 0x000fe200038e0100 */
[----:B------:R-:W-:Y:S01]  /*9e60*/  IMAD.MOV.U32 R4, RZ, RZ, c[0x0][0x560] ;  /* 0x00015800ff047624 */ /* 0x000fe200078e00ff */
[----:B------:R-:W1:Y:S01]  /*9e70*/  FLO.U32 R3, UR4 ;  /* 0x0000000400037d00 */ /* 0x000e6200080e0000 */
[----:B--2---:R-:W-:Y:S01]  /*9e80*/  IMAD.MOV.U32 R5, RZ, RZ, c[0x0][0x564] ;  /* 0x00015900ff057624 */ /* 0x004fe200078e00ff */
[----:B-1----:R-:W-:-:S06]  /*9e90*/  ISETP.EQ.U32.AND P0, PT, R3, R2, PT ;  /* 0x000000020300720c */ /* 0x002fcc0003f02070 */
[----:B------:R-:W1:Y:S07]  /*9ea0*/  POPC R2, UR4 ;  /* 0x0000000400027d09 */ /* 0x000e6e0008000000 */
[----:B-1----:R1:W2:Y:S04]  /*9eb0*/  @P0 ATOMG.E.ADD.STRONG.GPU PT, R2, [R4.64], R2 ;  /* 0x00000002040209a8 */ /* 0x0022a800081ee1c6 */
[----:B-1----:R-:W1:Y:S04]  /*9ec0*/  S2R R4, SR_LTMASK ;  /* 0x0000000000047919 */ /* 0x002e680000003900 */
[----:B--2---:R1:W2:Y:S02]  /*9ed0*/  SHFL.IDX PT, R3, R2, R3, 0x1f ;  /* 0x00001f0302037589 */ /* 0x0042a400000e0000 */
[----:B-1----:R-:W-:-:S06]  /*9ee0*/  LOP3.LUT R2, R4, UR4, RZ, 0xc0, !PT ;  /* 0x0000000404027c12 */ /* 0x002fcc000f8ec0ff */
[----:B------:R-:W2:Y:S02]  /*9ef0*/  POPC R2, R2 ;  /* 0x0000000200027309 */ /* 0x000ea40000000000 */
[----:B--2--5:R-:W-:-:S05]  /*9f00*/  IADD3 R6, R3, c[0x0][0xc], R2 ;  /* 0x0000030003067a10 */ /* 0x024fca0007ffe002 */
[----:B------:R1:W-:Y:S02]  /*9f10*/  STL [R1+0x48], R6 ;  /* 0x0000480601007387 */ /* 0x0003e40000100800 */
.L_x_58:
[----:B-1----:R-:W-:Y:S05]  /*9f20*/  BSYNC B0 ;  /* 0x0000000000007941 */ /* 0x002fea0003800000 */
.L_x_57:
[----:B------:R-:W-:Y:S01]  /*9f30*/  PRMT R0, R0, 0x9910, RZ ;  /* 0x0000991000007816 */ /* 0x000fe200000000ff */
[----:B------:R-:W-:Y:S01]  /*9f40*/  BSSY B1, `(.L_x_59) ;  /* 0x000046d000017945 */ /* 0x000fe20003800000 */
[----:B-----5:R-:W-:Y:S02]  /*9f50*/  IMAD.MOV.U32 R102, RZ, RZ, R6 ;  /* 0x000000ffff667224 */ /* 0x020fe400078e0006 */
[----:B------:R-:W-:-:S13]  /*9f60*/  ISETP.NE.AND P0, PT, R0, RZ, PT ;  /* 0x000000ff0000720c */ /* 0x000fda0003f05270 */
[----:B------:R-:W-:Y:S05]  /*9f70*/  @!P0 BRA `(.L_x_60) ;  /* 0x000035d000008947 */ /* 0x000fea0003800000 */
[----:B--2---:R-:W2:Y:S04]  /*9f80*/  LDL R5, [R1+0x5c] ;  /* 0x00005c0001057983 */ /* 0x004ea80000100800 */
[----:B------:R-:W3:Y:S04]  /*9f90*/  LDL R11, [R1+0x60] ;  /* 0x00006000010b7983 */ /* 0x000ee80000100800 */
[----:B------:R-:W4:Y:S04]  /*9fa0*/  LDL R10, [R1+0x68] ;  /* 0x00006800010a7983 */ /* 0x000f280000100800 */
[----:B------:R-:W3:Y:S04]  /*9fb0*/  LDL R4, [R1+0x64] ;  /* 0x0000640001047983 */ /* 0x000ee80000100800 */
[----:B------:R-:W3:Y:S04]  /*9fc0*/  LDL R9, [R1+0x78] ;  /* 0x0000780001097983 */ /* 0x000ee80000100800 */
[----:B------:R-:W3:Y:S04]  /*9fd0*/  LDL R8, [R1+0x70] ;  /* 0x0000700001087983 */ /* 0x000ee80000100800 */
[----:B------:R-:W3:Y:S04]  /*9fe0*/  LDL R7, [R1+0x74] ;  /* 0x0000740001077983 */ /* 0x000ee80000100800 */
[----:B------:R-:W3:Y:S01]  /*9ff0*/  LDL R3, [R1+0x6c] ;  /* 0x00006c0001037983 */ /* 0x000ee20000100800 */
[----:B------:R-:W-:Y:S01]  /*a000*/  WARPSYNC 0xffffffff ;  /* 0xffffffff00007948 */ /* 0x000fe20003800000 */
[----:B------:R-:W-:-:S02]  /*a010*/  F2FP.PACK_AB R2, R25, R24 ;  /* 0x000000181902723e */ /* 0x000fc400000000ff */
[----:B------:R-:W-:Y:S01]  /*a020*/  BAR.SYNC.DEFER_BLOCKING 0x1, 0x100 ;  /* 0x0044000000007b1d */ /* 0x000fe20000010000 */
[----:B------:R-:W-:-:S05]  /*a030*/  F2FP.PACK_AB R0, R117, R116 ;  /* 0x000000747500723e */ /* 0x000fca00000000ff */
[----:B------:R-:W4:Y:S04]  /*a040*/  LDL.LU R6, [R1+0x40] ;  /* 0x0000400001067983 */ /* 0x000f280000300800 */
[----:B--2---:R1:W-:Y:S04]  /*a050*/  STS [R5], R2 ;  /* 0x0000000205007388 */ /* 0x0043e80000000800 */
[----:B------:R2:W-:Y:S01]  /*a060*/  STS [R5+0x400], R0 ;  /* 0x0004000005007388 */ /* 0x0005e20000000800 */
[----:B-1----:R-:W-:Y:S02]  /*a070*/  F2FP.PACK_AB R2, R27, R26 ;  /* 0x0000001a1b02723e */ /* 0x002fe400000000ff */
[----:B--2---:R-:W-:-:S03]  /*a080*/  F2FP.PACK_AB R0, R155, R154 ;  /* 0x0000009a9b00723e */ /* 0x004fc600000000ff */
[----:B---3--:R1:W-:Y:S04]  /*a090*/  STS [R11], R2 ;  /* 0x000000020b007388 */ /* 0x0083e80000000800 */
[----:B------:R2:W-:Y:S01]  /*a0a0*/  STS [R11+0x400], R0 ;  /* 0x000400000b007388 */ /* 0x0005e20000000800 */
[----:B-1----:R-:W-:Y:S02]  /*a0b0*/  F2FP.PACK_AB R2, R133, R132 ;  /* 0x000000848502723e */ /* 0x002fe400000000ff */
[----:B--2---:R-:W-:-:S03]  /*a0c0*/  F2FP.PACK_AB R0, R129, R128 ;  /* 0x000000808100723e */ /* 0x004fc600000000ff */
[----:B----4-:R1:W-:Y:S04]  /*a0d0*/  STS [R10], R2 ;  /* 0x000000020a007388 */ /* 0x0103e80000000800 */
[----:B------:R2:W-:Y:S01]  /*a0e0*/  STS [R10+0x400], R0 ;  /* 0x000400000a007388 */ /* 0x0005e20000000800 */
[----:B-1----:R-:W-:Y:S02]  /*a0f0*/  F2FP.PACK_AB R2, R135, R134 ;  /* 0x000000868702723e */ /* 0x002fe400000000ff */
[----:B--2---:R-:W-:-:S03]  /*a100*/  F2FP.PACK_AB R0, R121, R120 ;  /* 0x000000787900723e */ /* 0x004fc600000000ff */
[----:B------:R1:W-:Y:S04]  /*a110*/  STS [R4], R2 ;  /* 0x0000000204007388 */ /* 0x0003e80000000800 */
        /* <DEDUP_REMOVED lines=19> */
[----:B------:R1:W-:Y:S04]  /*a250*/  STS [R5+0x4000], R2 ;  /* 0x0040000205007388 */ /* 0x0003e80000000800 */
        /* <DEDUP_REMOVED lines=63> */
[----:B------:R-:W-:Y:S04]  /*a650*/  STS [R5+0xc000], R2 ;  /* 0x00c0000205007388 */ /* 0x000fe80000000800 */
[----:B------:R1:W-:Y:S04]  /*a660*/  STS [R5+0xc400], R0 ;  /* 0x00c4000005007388 */ /* 0x0003e80000000800 */
[----:B-1----:R-:W2:Y:S01]  /*a670*/  LDL.LU R5, [R1+0x44] ;  /* 0x0000440001057983 */ /* 0x002ea20000300800 */
[----:B------:R-:W-:Y:S02]  /*a680*/  F2FP.PACK_AB R2, R101, R100 ;  /* 0x000000646502723e */ /* 0x000fe400000000ff */
[----:B------:R-:W-:-:S03]  /*a690*/  F2FP.PACK_AB R0, R79, R78 ;  /* 0x0000004e4f00723e */ /* 0x000fc600000000ff */
[----:B------:R1:W-:Y:S04]  /*a6a0*/  STS [R11+0xc000], R2 ;  /* 0x00c000020b007388 */ /* 0x0003e80000000800 */
[----:B------:R3:W-:Y:S01]  /*a6b0*/  STS [R11+0xc400], R0 ;  /* 0x00c400000b007388 */ /* 0x0007e20000000800 */
[----:B-1----:R-:W-:Y:S02]  /*a6c0*/  F2FP.PACK_AB R2, R105, R104 ;  /* 0x000000686902723e */ /* 0x002fe400000000ff */
[----:B---3--:R-:W-:-:S03]  /*a6d0*/  F2FP.PACK_AB R0, R83, R82 ;  /* 0x000000525300723e */ /* 0x008fc600000000ff */
        /* <DEDUP_REMOVED lines=10> */
[----:B------:R-:W-:Y:S01]  /*a780*/  ISETP.NE.U32.AND P2, PT, RZ, c[0x0][0x508], PT ;  /* 0x00014200ff007a0c */ /* 0x000fe20003f45070 */
[----:B------:R-:W-:Y:S01]  /*a790*/  IMAD.MOV.U32 R14, RZ, RZ, c[0x0][0x388] ;  /* 0x0000e200ff0e7624 */ /* 0x000fe200078e00ff */
[----:B------:R-:W-:Y:S01]  /*a7a0*/  ISETP.NE.U32.AND P1, PT, RZ, c[0x0][0x500], PT ;  /* 0x00014000ff007a0c */ /* 0x000fe20003f25070 */
[----:B------:R-:W4:Y:S01]  /*a7b0*/  LDL.LU R4, [R1+0x58] ;  /* 0x0000580001047983 */ /* 0x000f220000300800 */
[----:B-1----:R-:W-:Y:S02]  /*a7c0*/  F2FP.PACK_AB R2, R149, R148 ;  /* 0x000000949502723e */ /* 0x002fe400000000ff */
[----:B---3--:R-:W-:-:S03]  /*a7d0*/  F2FP.PACK_AB R0, R87, R86 ;  /* 0x000000565700723e */ /* 0x008fc600000000ff */
[----:B------:R1:W-:Y:S04]  /*a7e0*/  STS [R8+0xc000], R2 ;  /* 0x00c0000208007388 */ /* 0x0003e80000000800 */
[----:B------:R3:W-:Y:S01]  /*a7f0*/  STS [R8+0xc400], R0 ;  /* 0x00c4000008007388 */ /* 0x0007e20000000800 */
[----:B------:R-:W-:Y:S02]  /*a800*/  ISETP.NE.AND.EX P2, PT, RZ, c[0x0][0x50c], PT, P2 ;  /* 0x00014300ff007a0c */ /* 0x000fe40003f45320 */
[----:B-1----:R-:W-:Y:S02]  /*a810*/  F2FP.PACK_AB R2, R113, R112 ;  /* 0x000000707102723e */ /* 0x002fe400000000ff */
[----:B---3--:R-:W-:-:S03]  /*a820*/  F2FP.PACK_AB R0, R59, R58 ;  /* 0x0000003a3b00723e */ /* 0x008fc600000000ff */
[----:B------:R1:W-:Y:S04]  /*a830*/  STS [R7+0xc000], R2 ;  /* 0x00c0000207007388 */ /* 0x0003e80000000800 */
[----:B------:R3:W-:Y:S01]  /*a840*/  STS [R7+0xc400], R0 ;  /* 0x00c4000007007388 */ /* 0x0007e20000000800 */
[----:B-1----:R-:W-:Y:S02]  /*a850*/  F2FP.PACK_AB R2, R21, R20 ;  /* 0x000000141502723e */ /* 0x002fe400000000ff */
[----:B---3--:R-:W-:-:S03]  /*a860*/  F2FP.PACK_AB R0, R31, R30 ;  /* 0x0000001e1f00723e */ /* 0x008fc600000000ff */
[----:B------:R1:W-:Y:S04]  /*a870*/  STS [R3+0xc000], R2 ;  /* 0x00c0000203007388 */ /* 0x0003e80000000800 */
[----:B------:R3:W-:Y:S04]  /*a880*/  STS [R3+0xc400], R0 ;  /* 0x00c4000003007388 */ /* 0x0007e80000000800 */
[----:B------:R-:W-:Y:S01]  /*a890*/  BAR.SYNC.DEFER_BLOCKING 0x1, 0x100 ;  /* 0x0044000000007b1d */ /* 0x000fe20000010000 */
[----:B------:R-:W-:Y:S02]  /*a8a0*/  ISETP.NE.AND.EX P1, PT, RZ, c[0x0][0x504], PT, P1 ;  /* 0x00014100ff007a0c */ /* 0x000fe40003f25310 */
[----:B-1----:R-:W-:Y:S01]  /*a8b0*/  @P2 IADD3 R2, P0, R6, c[0x0][0x508], RZ ;  /* 0x0001420006022a10 */ /* 0x002fe20007f1e0ff */
[----:B---3--:R-:W-:-:S03]  /*a8c0*/  IMAD.MOV.U32 R0, RZ, RZ, RZ ;  /* 0x000000ffff007224 */ /* 0x008fc600078e00ff */
[----:B--2---:R-:W-:-:S05]  /*a8d0*/  @P2 IADD3.X R3, R5, c[0x0][0x50c], RZ, P0, !PT ;  /* 0x0001430005032a10 */ /* 0x004fca00007fe4ff */
[----:B------:R1:W5:Y:S02]  /*a8e0*/  @P2 LDG.E R14, [R2.64] ;  /* 0x00000006020e2981 */ /* 0x000364000c1e1900 */
[----:B-1----:R-:W-:-:S04]  /*a8f0*/  IADD3 R2, P0, R6, c[0x0][0x500], RZ ;  /* 0x0001400006027a10 */ /* 0x002fc80007f1e0ff */
[----:B------:R-:W-:-:S05]  /*a900*/  IADD3.X R3, R5, c[0x0][0x504], RZ, P0, !PT ;  /* 0x0001410005037a10 */ /* 0x000fca00007fe4ff */
[----:B------:R1:W5:Y:S01]  /*a910*/  @P1 LDG.E R0, [R2.64] ;  /* 0x0000000602001981 */ /* 0x000362000c1e1900 */
[----:B----4-:R-:W-:-:S04]  /*a920*/  ISETP.NE.AND P0, PT, R4, RZ, PT ;  /* 0x000000ff0400720c */ /* 0x010fc80003f05270 */
[----:B------:R-:W-:Y:S01]  /*a930*/  SEL R5, R4, c[0x0][0x3d4], P0 ;  /* 0x0000f50004057a07 */ /* 0x000fe20000000000 */
[----:B------:R-:W-:Y:S05]  /*a940*/  @P2 BRA `(.L_x_61) ;  /* 0x0000004000002947 */ /* 0x000fea0003800000 */
[----:B-1----:R-:W-:Y:S05]  /*a950*/  @!P1 BRA `(.L_x_61) ;  /* 0x0000003000009947 */ /* 0x002fea0003800000 */
[----:B------:R1:W2:Y:S04]  /*a960*/  LDG.E R4, [R2.64] ;  /* 0x0000000602047981 */ /* 0x0002a8000c1e1900 */
[----:B-1----:R-:W2:Y:S02]  /*a970*/  LDG.E R2, [R2.64+0x4] ;  /* 0x0000040602027981 */ /* 0x002ea4000c1e1900 */
[----:B--2--5:R-:W-:Y:S02]  /*a980*/  IADD3 R14, -R4, R2, RZ ;  /* 0x00000002040e7210 */ /* 0x024fe40007ffe1ff */
.L_x_61:
[----:B-1----:R-:W2:Y:S04]  /*a990*/  LDL.LU R6, [R1+0x3c] ;  /* 0x00003c0001067983 */ /* 0x002ea80000300800 */
[----:B------:R-:W3:Y:S04]  /*a9a0*/  LDL.LU R3, [R1+0x50] ;  /* 0x0000500001037983 */ /* 0x000ee80000300800 */
[----:B------:R-:W4:Y:S04]  /*a9b0*/  LDL.LU R2, [R1+0x7c] ;  /* 0x00007c0001027983 */ /* 0x000f280000300800 */
[----:B------:R-:W4:Y:S04]  /*a9c0*/  LDL R11, [R1+0x80] ;  /* 0x00008000010b7983 */ /* 0x000f280000100800 */
[----:B------:R-:W4:Y:S04]  /*a9d0*/  LDL R9, [R1+0x188] ;  /* 0x0001880001097983 */ /* 0x000f280000100800 */
[----:B------:R-:W4:Y:S01]  /*a9e0*/  LDL R22, [R1+0x4c] ;  /* 0x00004c0001167983 */ /* 0x000f220000100800 */
[----:B------:R-:W-:Y:S01]  /*a9f0*/  IMAD.MOV.U32 R15, RZ, RZ, 0x368 ;  /* 0x00000368ff0f7424 */ /* 0x000fe200078e00ff */
[----:B------:R-:W-:-:S02]  /*aa00*/  ISETP.GT.AND P3, PT, R5, 0x1, PT ;  /* 0x000000010500780c */ /* 0x000fc40003f64270 */
[----:B------:R-:W4:Y:S01]  /*aa10*/  LDL R103, [R1+0x184] ;  /* 0x0001840001677983 */ /* 0x000f220000100800 */
[----:B------:R-:W-:Y:S02]  /*aa20*/  ISETP.NE.U32.AND P0, PT, RZ, c[0x0][0x500], PT ;  /* 0x00014000ff007a0c */ /* 0x000fe40003f05070 */
[----:B------:R-:W-:Y:S02]  /*aa30*/  SEL R15, R15, 0x328, P3 ;  /* 0x000003280f0f7807 */ /* 0x000fe40001800000 */
[----:B------:R-:W-:Y:S02]  /*aa40*/  ISETP.NE.AND.EX P0, PT, RZ, c[0x0][0x504], PT, P0 ;  /* 0x00014100ff007a0c */ /* 0x000fe40003f05300 */
[----:B------:R-:W1:Y:S08]  /*aa50*/  LDC.64 R4, c[0x0][R15+0x170] ;  /* 0x00005c000f047b82 */ /* 0x000e700000000a00 */
[----:B------:R-:W1:Y:S08]  /*aa60*/  LDC.64 R12, c[0x0][R15+0x168] ;  /* 0x00005a000f0c7b82 */ /* 0x000e700000000a00 */
[----:B------:R-:W1:Y:S01]  /*aa70*/  LDC.64 R16, c[0x0][R15+0x178] ;  /* 0x00005e000f107b82 */ /* 0x000e620000000a00 */
[----:B--2---:R-:W-:-:S02]  /*aa80*/  SEL R8, R6, RZ, !P0 ;  /* 0x000000ff06087207 */ /* 0x004fc40004000000 */
[----:B---3--:R-:W-:Y:S02]  /*aa90*/  LOP3.LUT R10, R3, 0xffff, RZ, 0xc0, !PT ;  /* 0x0000ffff030a7812 */ /* 0x008fe400078ec0ff */
[----:B----4-:R-:W-:Y:S01]  /*aaa0*/  SEL R3, R2, RZ, !P0 ;  /* 0x000000ff02037207 */ /* 0x010fe20004000000 */
[----:B-1----:R-:W-:Y:S02]  /*aab0*/  IMAD R2, R5, R8, RZ ;  /* 0x0000000805027224 */ /* 0x002fe400078e02ff */
[----:B------:R-:W-:Y:S02]  /*aac0*/  IMAD R6, R13, R10, RZ ;  /* 0x0000000a0d067224 */ /* 0x000fe400078e02ff */
[C---:B------:R-:W-:Y:S02]  /*aad0*/  IMAD R7, R4.reuse, R3, R2 ;  /* 0x0000000304077224 */ /* 0x040fe400078e0202 */
[----:B------:R-:W-:-:S04]  /*aae0*/  IMAD.WIDE.U32 R2, R4, R8, RZ ;  /* 0x0000000804027225 */ /* 0x000fc800078e00ff */
[----:B------:R-:W-:-:S04]  /*aaf0*/  IMAD.WIDE.U32 R4, R12, R10, RZ ;  /* 0x0000000a0c047225 */ /* 0x000fc800078e00ff */
[----:B------:R-:W-:Y:S01]  /*ab00*/  IMAD.IADD R3, R3, 0x1, R7 ;  /* 0x0000000103037824 */ /* 0x000fe200078e0207 */
[----:B-----5:R-:W-:Y:S01]  /*ab10*/  IADD3 R12, P1, P0, R2, R4, R0 ;  /* 0x00000004020c7210 */ /* 0x020fe2000783e000 */
[----:B------:R-:W-:Y:S02]  /*ab20*/  IMAD.MOV.U32 R2, RZ, RZ, c[0x0][0x4e8] ;  /* 0x00013a00ff027624 */ /* 0x000fe400078e00ff */
[----:B------:R-:W-:Y:S02]  /*ab30*/  IMAD.IADD R6, R5, 0x1, R6 ;  /* 0x0000000105067824 */ /* 0x000fe400078e0206 */
[----:B------:R-:W-:Y:S01]  /*ab40*/  IMAD R9, R22, 0x80, R9 ;  /* 0x0000008016097824 */ /* 0x000fe200078e0209 */
[----:B------:R-:W-:Y:S02]  /*ab50*/  ISETP.NE.AND P2, PT, R2, 0x1, PT ;  /* 0x000000010200780c */ /* 0x000fe40003f45270 */
[----:B------:R-:W-:Y:S02]  /*ab60*/  SEL R2, R11, RZ, P3 ;  /* 0x000000ff0b027207 */ /* 0x000fe40001800000 */
[----:B------:R-:W-:-:S03]  /*ab70*/  SHF.R.S32.HI R11, RZ, 0x1f, R0 ;  /* 0x0000001fff0b7819 */ /* 0x000fc60000011400 */
[-C--:B------:R-:W-:Y:S02]  /*ab80*/  IMAD R7, R17, R2.reuse, RZ ;  /* 0x0000000211077224 */ /* 0x080fe400078e02ff */
[----:B------:R-:W-:Y:S02]  /*ab90*/  IMAD.WIDE.U32 R4, R16, R2, RZ ;  /* 0x0000000210047225 */ /* 0x000fe400078e00ff */
[----:B------:R-:W1:Y:S01]  /*aba0*/  LDC.64 R16, c[0x0][R15+0x160] ;  /* 0x000058000f107b82 */ /* 0x000e620000000a00 */
[----:B------:R-:W-:Y:S01]  /*abb0*/  IADD3.X R6, R3, R6, R11, P1, P0 ;  /* 0x0000000603067210 */ /* 0x000fe20000fe040b */
[----:B------:R-:W-:-:S04]  /*abc0*/  @P2 IMAD.HI.U32 R3, R9, c[0x0][0x4ec], RZ ;  /* 0x00013b0009032a27 */ /* 0x000fc800078e00ff */
[----:B------:R-:W-:Y:S01]  /*abd0*/  IMAD.MOV.U32 R2, RZ, RZ, R9 ;  /* 0x000000ffff027224 */ /* 0x000fe200078e0009 */
[----:B------:R-:W-:Y:S01]  /*abe0*/  @P2 SHF.R.U32.HI R2, RZ, c[0x0][0x4f0], R3 ;  /* 0x00013c00ff022a19 */ /* 0x000fe20000011603 */
[----:B------:R-:W2:Y:S03]  /*abf0*/  S2R R13, SR_TID.X ;  /* 0x00000000000d7919 */ /* 0x000ea60000002100 */
[----:B------:R-:W-:Y:S02]  /*ac00*/  IADD3 R4, P1, P0, R2, R12, R4 ;  /* 0x0000000c02047210 */ /* 0x000fe4000783e004 */
[--C-:B------:R-:W-:Y:S01]  /*ac10*/  SHF.R.S32.HI R3, RZ, 0x1f, R2.reuse ;  /* 0x0000001fff037819 */ /* 0x100fe20000011402 */
[----:B------:R-:W-:Y:S02]  /*ac20*/  IMAD.MOV R2, RZ, RZ, -R2 ;  /* 0x000000ffff027224 */ /* 0x000fe400078e0a02 */
[----:B------:R-:W-:-:S02]  /*ac30*/  IMAD.IADD R5, R5, 0x1, R7 ;  /* 0x0000000105057824 */ /* 0x000fc400078e0207 */
[----:B------:R-:W-:-:S03]  /*ac40*/  IMAD R2, R2, c[0x0][0x4e8], R9 ;  /* 0x00013a0002027a24 */ /* 0x000fc600078e0209 */
[----:B------:R-:W-:Y:S02]  /*ac50*/  IADD3.X R5, R3, R6, R5, P1, P0 ;  /* 0x0000000603057210 */ /* 0x000fe40000fe0405 */
[----:B------:R-:W-:Y:S02]  /*ac60*/  SHF.R.S32.HI R6, RZ, 0x1f, R2 ;  /* 0x0000001fff067819 */ /* 0x000fe40000011402 */
[----:B--2---:R-:W-:Y:S01]  /*ac70*/  SHF.R.S32.HI R23, RZ, 0x1f, R13 ;  /* 0x0000001fff177819 */ /* 0x004fe2000001140d */
[----:B-1----:R-:W-:-:S04]  /*ac80*/  IMAD R3, R17, R2, RZ ;  /* 0x0000000211037224 */ /* 0x002fc800078e02ff */
[C---:B------:R-:W-:Y:S02]  /*ac90*/  IMAD R6, R16.reuse, R6, R3 ;  /* 0x0000000610067224 */ /* 0x040fe400078e0203 */
[----:B------:R-:W-:-:S04]  /*aca0*/  IMAD.WIDE.U32 R2, R16, R2, R4 ;  /* 0x0000000210027225 */ /* 0x000fc800078e0004 */
[----:B------:R-:W-:Y:S02]  /*acb0*/  IMAD.MOV.U32 R4, RZ, RZ, c[0x0][0x4a8] ;  /* 0x00012a00ff047624 */ /* 0x000fe400078e00ff */
[----:B------:R-:W-:-:S03]  /*acc0*/  IMAD.MOV.U32 R5, RZ, RZ, c[0x0][0x4ac] ;  /* 0x00012b00ff057624 */ /* 0x000fc600078e00ff */
[----:B------:R-:W-:Y:S01]  /*acd0*/  SEL R4, R4, c[0x0][0x450], P3 ;  /* 0x0001140004047a07 */ /* 0x000fe20001800000 */
[----:B------:R-:W-:Y:S01]  /*ace0*/  IMAD.IADD R3, R3, 0x1, R6 ;  /* 0x0000000103037824 */ /* 0x000fe200078e0206 */
[----:B------:R-:W-:Y:S02]  /*acf0*/  SEL R5, R5, c[0x0][0x454], P3 ;  /* 0x0001150005057a07 */ /* 0x000fe40001800000 */
[C---:B------:R-:W-:Y:S02]  /*ad00*/  LEA R4, P0, R2.reuse, R4, 0x2 ;  /* 0x0000000402047211 */ /* 0x040fe400078010ff */
[----:B------:R-:W-:Y:S02]  /*ad10*/  LEA.HI R23, R23, R13, RZ, 0x5 ;  /* 0x0000000d17177211 */ /* 0x000fe400078f28ff */
[----:B------:R-:W-:Y:S02]  /*ad20*/  LEA.HI.X R2, R2, R5, R3, 0x2, P0 ;  /* 0x0000000502027211 */ /* 0x000fe400000f1403 */
[----:B------:R-:W-:Y:S01]  /*ad30*/  LOP3.LUT R23, R23, 0xffffffe0, RZ, 0xc0, !PT ;  /* 0xffffffe017177812 */ /* 0x000fe200078ec0ff */
[----:B------:R-:W-:Y:S04]  /*ad40*/  SHFL.IDX PT, R6, R4, RZ, 0x1c1f ;  /* 0x001c1fff04067589 */ /* 0x000fe800000e0000 */
[----:B------:R-:W1:Y:S01]  /*ad50*/  SHFL.IDX PT, R7, R2, RZ, 0x1c1f ;  /* 0x001c1fff02077589 */ /* 0x000e6200000e0000 */
[----:B------:R-:W-:-:S03]  /*ad60*/  IMAD.IADD R23, R13, 0x1, -R23 ;  /* 0x000000010d177824 */ /* 0x000fc600078e0a17 */
[----:B------:R-:W-:Y:S04]  /*ad70*/  SHFL.IDX PT, R4, R4, 0x1, 0x1c1f ;  /* 0x003c1f0004047f89 */ /* 0x000fe800000e0000 */
[----:B------:R2:W3:Y:S01]  /*ad80*/  SHFL.IDX PT, R5, R2, 0x1, 0x1c1f ;  /* 0x003c1f0002057f89 */ /* 0x0004e200000e0000 */
[----:B------:R-:W-:Y:S01]  /*ad90*/  IMAD R13, R14, c[0x0][0x4e8], RZ ;  /* 0x00013a000e0d7a24 */ /* 0x000fe200078e02ff */
[----:B------:R-:W-:Y:S01]  /*ada0*/  LOP3.LUT P0, RZ, R23, 0x3, RZ, 0xc0, !PT ;  /* 0x0000000317ff7812 */ /* 0x000fe2000780c0ff */
[----:B--2---:R-:W-:-:S05]  /*adb0*/  IMAD R2, R22, 0x80, R103 ;  /* 0x0000008016027824 */ /* 0x004fca00078e0267 */
[C---:B------:R-:W-:Y:S02]  /*adc0*/  IADD3 R3, R2.reuse, 0x8, RZ ;  /* 0x0000000802037810 */ /* 0x040fe40007ffe0ff */
[-C--:B------:R-:W-:Y:S02]  /*add0*/  ISETP.GE.OR P1, PT, R2, R13.reuse, P0 ;  /* 0x0000000d0200720c */ /* 0x080fe40000726670 */
[----:B------:R-:W-:-:S11]  /*ade0*/  ISETP.GE.OR P0, PT, R3, R13, P0 ;  /* 0x0000000d0300720c */ /* 0x000fd60000706670 */
[----:B-1----:R1:W-:Y:S01]  /*adf0*/  @!P1 ST.E [R6.64], R18 ;  /* 0x0000001206009985 */ /* 0x0023e2000c101906 */
[----:B------:R-:W-:-:S03]  /*ae00*/  ISETP.GE.AND P1, PT, R2, R13, PT ;  /* 0x0000000d0200720c */ /* 0x000fc60003f26270 */
[----:B---3--:R1:W-:Y:S01]  /*ae10*/  @!P0 ST.E [R4.64], R19 ;  /* 0x0000001304008985 */ /* 0x0083e2000c101906 */
[----:B------:R-:W-:Y:S01]  /*ae20*/  ISETP.GE.AND P0, PT, R3, R13, PT ;  /* 0x0000000d0300720c */ /* 0x000fe20003f06270 */
[----:B------:R-:W-:Y:S05]  /*ae30*/  @P3 BRA `(.L_x_62) ;  /* 0x00000c5000003947 */ /* 0x000fea0003800000 */
[----:B------:R-:W2:Y:S01]  /*ae40*/  S2R R106, SR_TID.X ;  /* 0x00000000006a7919 */ /* 0x000ea20000002100 */
[----:B------:R-:W-:Y:S01]  /*ae50*/  IMAD R11, R11, c[0x0][0x3a0], RZ ;  /* 0x0000e8000b0b7a24 */ /* 0x000fe200078e02ff */
[----:B-1----:R-:W-:Y:S01]  /*ae60*/  SHF.R.S32.HI R5, RZ, 0x1f, R8 ;  /* 0x0000001fff057819 */ /* 0x002fe20000011408 */
[C---:B------:R-:W-:Y:S01]  /*ae70*/  IMAD.WIDE.U32 R2, R0.reuse, c[0x0][0x3a0], RZ ;  /* 0x0000e80000027a25 */ /* 0x040fe200078e00ff */
[----:B------:R1:W3:Y:S03]  /*ae80*/  LDS.128 R28, [R248+0x80] ;  /* 0x00008000f81c7984 */ /* 0x0002e60000000c00 */
[----:B------:R-:W-:Y:S01]  /*ae90*/  IMAD R0, R0, c[0x0][0x3a4], R11 ;  /* 0x0000e90000007a24 */ /* 0x000fe200078e020b */
[----:B------:R1:W4:Y:S01]  /*aea0*/  LDS.128 R44, [R248+0x1080] ;  /* 0x00108000f82c7984 */ /* 0x0003220000000c00 */
[----:B------:R-:W-:-:S03]  /*aeb0*/  IMAD R5, R5, c[0x0][0x3f0], RZ ;  /* 0x0000fc0005057a24 */ /* 0x000fc600078e02ff */
[----:B------:R-:W-:Y:S01]  /*aec0*/  IADD3 R3, R3, R0, RZ ;  /* 0x0000000003037210 */ /* 0x000fe20007ffe0ff */
[----:B------:R1:W1:Y:S01]  /*aed0*/  LDS.128 R60, [R248+0x2080] ;  /* 0x00208000f83c7984 */ /* 0x0002620000000c00 */
[----:B------:R-:W-:-:S03]  /*aee0*/  IMAD R7, R8, c[0x0][0x3f4], R5 ;  /* 0x0000fd0008077a24 */ /* 0x000fc600078e0205 */
[----:B------:R1:W1:Y:S01]  /*aef0*/  LDS.128 R72, [R248+0x3080] ;  /* 0x00308000f8487984 */ /* 0x0002620000000c00 */
[----:B------:R-:W-:-:S03]  /*af00*/  IMAD.WIDE.U32 R2, R10, c[0x0][0x3e8], R2 ;  /* 0x0000fa000a027a25 */ /* 0x000fc600078e0002 */
[----:B------:R1:W1:Y:S01]  /*af10*/  LDS.128 R24, [R248+0x4080] ;  /* 0x00408000f8187984 */ /* 0x0002620000000c00 */
[----:B------:R-:W-:Y:S01]  /*af20*/  IMAD R3, R10, c[0x0][0x3ec], R3 ;  /* 0x0000fb000a037a24 */ /* 0x000fe200078e0203 */
[--C-:B--2---:R-:W-:Y:S02]  /*af30*/  SHF.R.S32.HI R23, RZ, 0x1f, R106.reuse ;  /* 0x0000001fff177819 */ /* 0x104fe4000001146a */
[----:B------:R2:W1:Y:S01]  /*af40*/  LDS.128 R40, [R248+0x5080] ;  /* 0x00508000f8287984 */ /* 0x0004620000000c00 */
[----:B------:R-:W-:Y:S01]  /*af50*/  SHF.R.S32.HI R103, RZ, 0x1f, R106 ;  /* 0x0000001fff677819 */ /* 0x000fe2000001146a */
[----:B------:R-:W-:Y:S01]  /*af60*/  IMAD.WIDE.U32 R2, R8, c[0x0][0x3f0], R2 ;  /* 0x0000fc0008027a25 */ /* 0x000fe200078e0002 */
[-C--:B------:R-:W-:Y:S01]  /*af70*/  LEA.HI R23, R23, R106.reuse, RZ, 0x3 ;  /* 0x0000006a17177211 */ /* 0x080fe200078f18ff */
[----:B------:R2:W1:Y:S01]  /*af80*/  LDS.128 R56, [R248+0x6080] ;  /* 0x00608000f8387984 */ /* 0x0004620000000c00 */
[----:B------:R-:W-:Y:S01]  /*af90*/  LEA.HI R103, R103, R106, RZ, 0x3 ;  /* 0x0000006a67677211 */ /* 0x000fe200078f18ff */
[----:B------:R-:W-:Y:S01]  /*afa0*/  IMAD.IADD R3, R3, 0x1, R7 ;  /* 0x0000000103037824 */ /* 0x000fe200078e0207 */
[----:B------:R-:W-:Y:S01]  /*afb0*/  LOP3.LUT R23, R23, 0xfffffff8, RZ, 0xc0, !PT ;  /* 0xfffffff817177812 */ /* 0x000fe200078ec0ff */
[----:B------:R2:W1:Y:S01]  /*afc0*/  LDS.128 R68, [R248+0x7080] ;  /* 0x00708000f8447984 */ /* 0x0004620000000c00 */
[----:B------:R-:W-:-:S02]  /*afd0*/  SHF.R.S32.HI R103, RZ, 0x3, R103 ;  /* 0x00000003ff677819 */ /* 0x000fc40000011467 */
[----:B------:R-:W-:Y:S01]  /*afe0*/  IADD3 R23, -R23, R106, RZ ;  /* 0x0000006a17177210 */ /* 0x000fe20007ffe1ff */
[----:B------:R2:W1:Y:S03]  /*aff0*/  LDS.128 R36, [R248+0x9080] ;  /* 0x00908000f8247984 */ /* 0x0004660000000c00 */
[----:B------:R-:W-:Y:S01]  /*b000*/  LEA R4, R23, R103, 0x5 ;  /* 0x0000006717047211 */ /* 0x000fe200078e28ff */
[----:B------:R2:W1:Y:S04]  /*b010*/  LDS.128 R52, [R248+0xa080] ;  /* 0x00a08000f8347984 */ /* 0x0004680000000c00 */
[----:B------:R-:W-:Y:S01]  /*b020*/  IMAD R4, R22, 0x80, R4 ;  /* 0x0000008016047824 */ /* 0x000fe200078e0204 */
[----:B------:R2:W1:Y:S03]  /*b030*/  LDS.128 R64, [R248+0xb080] ;  /* 0x00b08000f8407984 */ /* 0x0004660000000c00 */
[----:B------:R-:W-:Y:S01]  /*b040*/  @P2 IMAD.HI.U32 R6, R4, c[0x0][0x4ec], RZ ;  /* 0x00013b0004062a27 */ /* 0x000fe200078e00ff */
[----:B------:R2:W1:Y:S01]  /*b050*/  LDS.128 R20, [R248+0x8080] ;  /* 0x00808000f8147984 */ /* 0x0004620000000c00 */
[----:B------:R-:W-:-:S03]  /*b060*/  MOV R0, R4 ;  /* 0x0000000400007202 */ /* 0x000fc60000000f00 */
[----:B------:R2:W1:Y:S01]  /*b070*/  LDS.128 R16, [R248+0xc080] ;  /* 0x00c08000f8107984 */ /* 0x0004620000000c00 */
[----:B------:R-:W-:-:S03]  /*b080*/  @P2 SHF.R.U32.HI R0, RZ, c[0x0][0x4f0], R6 ;  /* 0x00013c00ff002a19 */ /* 0x000fc60000011606 */
[----:B------:R2:W1:Y:S01]  /*b090*/  LDS.128 R32, [R248+0xd080] ;  /* 0x00d08000f8207984 */ /* 0x0004620000000c00 */
[----:B------:R-:W-:Y:S01]  /*b0a0*/  SHF.R.S32.HI R6, RZ, 0x1f, R0 ;  /* 0x0000001fff067819 */ /* 0x000fe20000011400 */
[C---:B------:R-:W-:Y:S01]  /*b0b0*/  IMAD.WIDE.U32 R2, R0.reuse, c[0x0][0x3e0], R2 ;  /* 0x0000f80000027a25 */ /* 0x040fe200078e0002 */
[----:B------:R-:W-:Y:S01]  /*b0c0*/  IADD3 R5, -R0, RZ, RZ ;  /* 0x000000ff00057210 */ /* 0x000fe20007ffe1ff */
[----:B------:R2:W1:Y:S02]  /*b0d0*/  LDS.128 R48, [R248+0xe080] ;  /* 0x00e08000f8307984 */ /* 0x0004640000000c00 */
[----:B------:R-:W-:Y:S02]  /*b0e0*/  IMAD R6, R6, c[0x0][0x3e0], RZ ;  /* 0x0000f80006067a24 */ /* 0x000fe400078e02ff */
[----:B------:R2:W1:Y:S01]  /*b0f0*/  LDS.128 R76, [R248+0xf080] ;  /* 0x00f08000f84c7984 */ /* 0x0004620000000c00 */
[----:B------:R-:W-:Y:S02]  /*b100*/  IMAD R4, R5, c[0x0][0x4e8], R4 ;  /* 0x00013a0005047a24 */ /* 0x000fe400078e0204 */
[----:B------:R-:W-:-:S03]  /*b110*/  IMAD R5, R0, c[0x0][0x3e4], R6 ;  /* 0x0000f90000057a24 */ /* 0x000fc600078e0206 */
[----:B------:R-:W-:Y:S02]  /*b120*/  SHF.R.S32.HI R0, RZ, 0x1f, R4 ;  /* 0x0000001fff007819 */ /* 0x000fe40000011404 */
[----:B------:R-:W-:-:S03]  /*b130*/  IADD3 R3, R3, R5, RZ ;  /* 0x0000000503037210 */ /* 0x000fc60007ffe0ff */
[----:B------:R-:W-:Y:S02]  /*b140*/  IMAD R0, R0, c[0x0][0x3d8], RZ ;  /* 0x0000f60000007a24 */ /* 0x000fe400078e02ff */
[----:B------:R-:W-:-:S04]  /*b150*/  IMAD.WIDE.U32 R2, R4, c[0x0][0x3d8], R2 ;  /* 0x0000f60004027a25 */ /* 0x000fc800078e0002 */
[----:B------:R-:W-:Y:S01]  /*b160*/  IMAD R0, R4, c[0x0][0x3dc], R0 ;  /* 0x0000f70004007a24 */ /* 0x000fe200078e0200 */
[----:B------:R-:W-:-:S04]  /*b170*/  LEA R14, P0, R2, c[0x0][0x380], 0x1 ;  /* 0x0000e000020e7a11 */ /* 0x000fc800078008ff */
[----:B------:R-:W-:-:S04]  /*b180*/  IADD3 R0, R3, R0, RZ ;  /* 0x0000000003007210 */ /* 0x000fc80007ffe0ff */
[----:B------:R-:W-:Y:S01]  /*b190*/  LEA.HI.X R5, R2, c[0x0][0x384], R0, 0x1, P0 ;  /* 0x0000e10002057a11 */ /* 0x000fe200000f0c00 */
[----:B------:R-:W-:Y:S05]  /*b1a0*/  BRA.DIV ~URZ, `(.L_x_63) ;  /* 0x00004d427f007947 */ /* 0x000fea000b800000 */
[----:B--234-:R2:W3:Y:S02]  /*b1b0*/  SHFL.IDX PT, R4, R5, RZ, 0x181f ;  /* 0x00181fff05047589 */ /* 0x01c4e400000e0000 */
.L_x_133:
[----:B------:R-:W-:Y:S05]  /*b1c0*/  BRA.DIV ~URZ, `(.L_x_64) ;  /* 0x00004d927f007947 */ /* 0x000fea000b800000 */
[----:B------:R4:W2:Y:S02]  /*b1d0*/  SHFL.IDX PT, R0, R14, RZ, 0x181f ;  /* 0x00181fff0e007589 */ /* 0x0008a400000e0000 */
.L_x_134:
[----:B------:R-:W5:Y:S02]  /*b1e0*/  S2R R2, SR_TID.X ;  /* 0x0000000000027919 */ /* 0x000f640000002100 */
[----:B-----5:R-:W-:-:S04]  /*b1f0*/  SHF.R.S32.HI R3, RZ, 0x1f, R2 ;  /* 0x0000001fff037819 */ /* 0x020fc80000011402 */
[----:B------:R-:W-:Y:S02]  /*b200*/  LEA.HI R3, R3, R2, RZ, 0x3 ;  /* 0x0000000203037211 */ /* 0x000fe400078f18ff */
[----:B------:R-:W5:Y:S02]  /*b210*/  LDL.LU R2, [R1+0x4c] ;  /* 0x00004c0001027983 */ /* 0x000f640000300800 */
[----:B------:R-:W-:Y:S01]  /*b220*/  SHF.R.S32.HI R3, RZ, 0x3, R3 ;  /* 0x00000003ff037819 */ /* 0x000fe20000011403 */
[----:B------:R-:W-:Y:S04]  /*b230*/  BSSY B0, `(.L_x_65) ;  /* 0x000001e000007945 */ /* 0x000fe80003800000 */
[----:B-----5:R-:W-:-:S05]  /*b240*/  IMAD R12, R2, 0x80, R3 ;  /* 0x00000080020c7824 */ /* 0x020fca00078e0203 */
[----:B------:R-:W-:-:S13]  /*b250*/  ISETP.GE.AND P0, PT, R12, R13, PT ;  /* 0x0000000d0c00720c */ /* 0x000fda0003f06270 */
[----:B------:R-:W-:Y:S05]  /*b260*/  @P0 BRA `(.L_x_66) ;  /* 0x000001a000000947 */ /* 0x000fea0003800000 */
[C---:B------:R-:W-:Y:S02]  /*b270*/  IADD3 R83, R249.reuse, 0x40, RZ ;  /* 0x00000040f9537810 */ /* 0x040fe40007ffe0ff */
[C---:B------:R-:W-:Y:S02]  /*b280*/  IADD3 R81, R249.reuse, 0x80, RZ ;  /* 0x00000080f9517810 */ /* 0x040fe40007ffe0ff */
[C---:B------:R-:W-:Y:S02]  /*b290*/  ISETP.GE.AND P6, PT, R249.reuse, c[0x0][0x3c8], PT ;  /* 0x0000f200f9007a0c */ /* 0x040fe40003fc6270 */
[----:B------:R-:W-:Y:S02]  /*b2a0*/  IADD3 R15, R249, 0xc0, RZ ;  /* 0x000000c0f90f7810 */ /* 0x000fe40007ffe0ff */
[----:B------:R-:W-:Y:S02]  /*b2b0*/  ISETP.GE.AND P5, PT, R83, c[0x0][0x3c8], PT ;  /* 0x0000f20053007a0c */ /* 0x000fe40003fa6270 */
[----:B------:R-:W-:-:S02]  /*b2c0*/  ISETP.GE.AND P4, PT, R81, c[0x0][0x3c8], PT ;  /* 0x0000f20051007a0c */ /* 0x000fc40003f86270 */
[----:B------:R-:W-:Y:S02]  /*b2d0*/  ISETP.GE.AND P3, PT, R15, c[0x0][0x3c8], PT ;  /* 0x0000f2000f007a0c */ /* 0x000fe40003f66270 */
[C---:B------:R-:W-:Y:S02]  /*b2e0*/  IADD3 R84, R249.reuse, 0x40, RZ ;  /* 0x00000040f9547810 */ /* 0x040fe40007ffe0ff */
[----:B------:R-:W-:Y:S02]  /*b2f0*/  SHF.R.S32.HI R2, RZ, 0x1f, R249 ;  /* 0x0000001fff027819 */ /* 0x000fe400000114f9 */
[C---:B--2---:R-:W-:Y:S02]  /*b300*/  @!P6 LEA R10, P0, R249.reuse, R0, 0x1 ;  /* 0x00000000f90ae211 */ /* 0x044fe400078008ff */
[C---:B------:R-:W-:Y:S02]  /*b310*/  IADD3 R82, R249.reuse, 0x80, RZ ;  /* 0x00000080f9527810 */ /* 0x040fe40007ffe0ff */
[----:B------:R-:W-:-:S02]  /*b320*/  IADD3 R80, R249, 0xc0, RZ ;  /* 0x000000c0f9507810 */ /* 0x000fc40007ffe0ff */
[-C--:B------:R-:W-:Y:S02]  /*b330*/  @!P5 LEA R8, P2, R83, R0.reuse, 0x1 ;  /* 0x000000005308d211 */ /* 0x080fe400078408ff */
[----:B------:R-:W-:Y:S02]  /*b340*/  SHF.R.S32.HI R84, RZ, 0x1f, R84 ;  /* 0x0000001fff547819 */ /* 0x000fe40000011454 */
[----:B------:R-:W-:Y:S02]  /*b350*/  @!P4 LEA R6, P1, R81, R0, 0x1 ;  /* 0x000000005106c211 */ /* 0x000fe400078208ff */
[----:B---3--:R-:W-:Y:S02]  /*b360*/  @!P6 LEA.HI.X R11, R249, R4, R2, 0x1, P0 ;  /* 0x00000004f90be211 */ /* 0x008fe400000f0c02 */
[----:B------:R-:W-:Y:S02]  /*b370*/  SHF.R.S32.HI R82, RZ, 0x1f, R82 ;  /* 0x0000001fff527819 */ /* 0x000fe40000011452 */
[----:B------:R-:W-:Y:S01]  /*b380*/  SHF.R.S32.HI R80, RZ, 0x1f, R80 ;  /* 0x0000001fff507819 */ /* 0x000fe20000011450 */
[----:B------:R2:W-:Y:S01]  /*b390*/  @!P6 ST.E.128 [R10.64], R28 ;  /* 0x0000001c0a00e985 */ /* 0x0005e2000c101d06 */
[----:B------:R-:W-:-:S02]  /*b3a0*/  @!P3 LEA R2, P0, R15, R0, 0x1 ;  /* 0x000000000f02b211 */ /* 0x000fc400078008ff */
[-C--:B------:R-:W-:Y:S02]  /*b3b0*/  @!P5 LEA.HI.X R9, R83, R4.reuse, R84, 0x1, P2 ;  /* 0x000000045309d211 */ /* 0x080fe400010f0c54 */
[-C--:B------:R-:W-:Y:S02]  /*b3c0*/  @!P4 LEA.HI.X R7, R81, R4.reuse, R82, 0x1, P1 ;  /* 0x000000045107c211 */ /* 0x080fe400008f0c52 */
[----:B------:R-:W-:Y:S01]  /*b3d0*/  @!P3 LEA.HI.X R3, R15, R4, R80, 0x1, P0 ;  /* 0x000000040f03b211 */ /* 0x000fe200000f0c50 */
[----:B-1----:R2:W-:Y:S04]  /*b3e0*/  @!P5 ST.E.128 [R8.64], R24 ;  /* 0x000000180800d985 */ /* 0x0025e8000c101d06 */
[----:B------:R2:W-:Y:S04]  /*b3f0*/  @!P4 ST.E.128 [R6.64], R20 ;  /* 0x000000140600c985 */ /* 0x0005e8000c101d06 */
[----:B------:R2:W-:Y:S02]  /*b400*/  @!P3 ST.E.128 [R2.64], R16 ;  /* 0x000000100200b985 */ /* 0x0005e4000c101d06 */
.L_x_66:
[----:B------:R-:W-:Y:S05]  /*b410*/  BSYNC B0 ;  /* 0x0000000000007941 */ /* 0x000fea0003800000 */
.L_x_65:
[----:B------:R-:W-:Y:S05]  /*b420*/  BRA.DIV ~URZ, `(.L_x_67) ;  /* 0x00004b927f007947 */ /* 0x000fea000b800000 */
[----:B---3--:R3:W4:Y:S04]  /*b430*/  SHFL.IDX PT, R4, R5, 0x1, 0x181f ;  /* 0x00381f0005047f89 */ /* 0x00872800000e0000 */
[----:B--2---:R3:W2:Y:S02]  /*b440*/  SHFL.IDX PT, R0, R14, 0x1, 0x181f ;  /* 0x00381f000e007f89 */ /* 0x0046a400000e0000 */
.L_x_135:
[----:B------:R-:W-:Y:S01]  /*b450*/  IADD3 R2, R12, 0x20, RZ ;  /* 0x000000200c027810 */ /* 0x000fe20007ffe0ff */
[----:B------:R-:W-:Y:S03]  /*b460*/  BSSY B0, `(.L_x_68) ;  /* 0x000001d000007945 */ /* 0x000fe60003800000 */
[----:B------:R-:W-:-:S13]  /*b470*/  ISETP.GE.AND P0, PT, R2, R13, PT ;  /* 0x0000000d0200720c */ /* 0x000fda0003f06270 */
[----:B------:R-:W-:Y:S05]  /*b480*/  @P0 BRA `(.L_x_69) ;  /* 0x000001a000000947 */ /* 0x000fea0003800000 */
[C---:B-1----:R-:W-:Y:S02]  /*b490*/  IADD3 R19, R249.reuse, 0x40, RZ ;  /* 0x00000040f9137810 */ /* 0x042fe40007ffe0ff */
        /* <DEDUP_REMOVED lines=14> */
[----:B----4-:R-:W-:Y:S02]  /*b580*/  @!P3 LEA.HI.X R11, R249, R4, R3, 0x1, P4 ;  /* 0x00000004f90bb211 */ /* 0x010fe400020f0c03 */
[----:B------:R-:W-:Y:S02]  /*b590*/  SHF.R.S32.HI R18, RZ, 0x1f, R18 ;  /* 0x0000001fff127819 */ /* 0x000fe40000011412 */
[----:B------:R-:W-:Y:S01]  /*b5a0*/  SHF.R.S32.HI R16, RZ, 0x1f, R16 ;  /* 0x0000001fff107819 */ /* 0x000fe20000011410 */
[----:B------:R1:W-:Y:S01]  /*b5b0*/  @!P3 ST.E.128 [R10.64], R44 ;  /* 0x0000002c0a00b985 */ /* 0x0003e2000c101d06 */
[----:B------:R-:W-:-:S02]  /*b5c0*/  @!P0 LEA R2, P4, R15, R0, 0x1 ;  /* 0x000000000f028211 */ /* 0x000fc400078808ff */
[-C--:B------:R-:W-:Y:S02]  /*b5d0*/  @!P2 LEA.HI.X R9, R19, R4.reuse, R20, 0x1, P6 ;  /* 0x000000041309a211 */ /* 0x080fe400030f0c14 */
[-C--:B------:R-:W-:Y:S02]  /*b5e0*/  @!P1 LEA.HI.X R7, R17, R4.reuse, R18, 0x1, P5 ;  /* 0x0000000411079211 */ /* 0x080fe400028f0c12 */
[----:B------:R-:W-:Y:S01]  /*b5f0*/  @!P0 LEA.HI.X R3, R15, R4, R16, 0x1, P4 ;  /* 0x000000040f038211 */ /* 0x000fe200020f0c10 */
[----:B------:R1:W-:Y:S04]  /*b600*/  @!P2 ST.E.128 [R8.64], R40 ;  /* 0x000000280800a985 */ /* 0x0003e8000c101d06 */
[----:B------:R1:W-:Y:S04]  /*b610*/  @!P1 ST.E.128 [R6.64], R36 ;  /* 0x0000002406009985 */ /* 0x0003e8000c101d06 */
[----:B------:R1:W-:Y:S02]  /*b620*/  @!P0 ST.E.128 [R2.64], R32 ;  /* 0x0000002002008985 */ /* 0x0003e4000c101d06 */
.L_x_69:
[----:B------:R-:W-:Y:S05]  /*b630*/  BSYNC B0 ;  /* 0x0000000000007941 */ /* 0x000fea0003800000 */
.L_x_68:
[----:B------:R-:W-:Y:S05]  /*b640*/  BRA.DIV ~URZ, `(.L_x_70) ;  /* 0x00004a327f007947 */ /* 0x000fea000b800000 */
[----:B----4-:R4:W3:Y:S02]  /*b650*/  SHFL.IDX PT, R4, R5, 0x2, 0x181f ;  /* 0x00581f0005047f89 */ /* 0x0108e400000e0000 */
.L_x_136:
[----:B------:R-:W-:Y:S05]  /*b660*/  BRA.DIV ~URZ, `(.L_x_71) ;  /* 0x00004a827f007947 */ /* 0x000fea000b800000 */
[----:B--2---:R2:W4:Y:S02]  /*b670*/  SHFL.IDX PT, R0, R14, 0x2, 0x181f ;  /* 0x00581f000e007f89 */ /* 0x00452400000e0000 */
.L_x_137:
[----:B-1----:R-:W-:Y:S01]  /*b680*/  IADD3 R2, R12, 0x40, RZ ;  /* 0x000000400c027810 */ /* 0x002fe20007ffe0ff */
[----:B------:R-:W-:Y:S03]  /*b690*/  BSSY B0, `(.L_x_72) ;  /* 0x000001d000007945 */ /* 0x000fe60003800000 */
        /* <DEDUP_REMOVED lines=11> */
[C---:B----4-:R-:W-:Y:S02]  /*b750*/  @!P3 LEA R10, P4, R249.reuse, R0, 0x1 ;  /* 0x00000000f90ab211 */ /* 0x050fe400078808ff */
        /* <DEDUP_REMOVED lines=16> */
.L_x_73:
[----:B------:R-:W-:Y:S05]  /*b860*/  BSYNC B0 ;  /* 0x0000000000007941 */ /* 0x000fea0003800000 */
.L_x_72:
[----:B------:R-:W-:Y:S05]  /*b870*/  BRA.DIV ~URZ, `(.L_x_74) ;  /* 0x000048d27f007947 */ /* 0x000fea000b800000 */
[----:B---3--:R3:W1:Y:S04]  /*b880*/  SHFL.IDX PT, R4, R5, 0x3, 0x181f ;  /* 0x00781f0005047f89 */ /* 0x00866800000e0000 */
[----:B----4-:R3:W4:Y:S02]  /*b890*/  SHFL.IDX PT, R0, R14, 0x3, 0x181f ;  /* 0x00781f000e007f89 */ /* 0x01072400000e0000 */
.L_x_138:
[----:B-1----:R-:W-:-:S04]  /*b8a0*/  IADD3 R2, R12, 0x60, RZ ;  /* 0x000000600c027810 */ /* 0x002fc80007ffe0ff */
[----:B------:R-:W-:-:S13]  /*b8b0*/  ISETP.GE.AND P0, PT, R2, R13, PT ;  /* 0x0000000d0200720c */ /* 0x000fda0003f06270 */
[----:B------:R-:W-:Y:S05]  /*b8c0*/  @P0 BRA `(.L_x_75) ;  /* 0x00002d4000000947 */ /* 0x000fea0003800000 */
[C---:B------:R-:W-:Y:S02]  /*b8d0*/  IADD3 R11, R249.reuse, 0x40, RZ ;  /* 0x00000040f90b7810 */ /* 0x040fe40007ffe0ff */
[C---:B---3--:R-:W-:Y:S02]  /*b8e0*/  IADD3 R5, R249.reuse, 0x80, RZ ;  /* 0x00000080f9057810 */ /* 0x048fe40007ffe0ff */
[----:B------:R-:W-:Y:S02]  /*b8f0*/  ISETP.GE.AND P2, PT, R249, c[0x0][0x3c8], PT ;  /* 0x0000f200f9007a0c */ /* 0x000fe40003f46270 */
[----:B------:R-:W-:Y:S02]  /*b900*/  ISETP.GE.AND P1, PT, R11, c[0x0][0x3c8], PT ;  /* 0x0000f2000b007a0c */ /* 0x000fe40003f26270 */
[----:B------:R-:W-:Y:S02]  /*b910*/  ISETP.GE.AND P0, PT, R5, c[0x0][0x3c8], PT ;  /* 0x0000f20005007a0c */ /* 0x000fe40003f06270 */
[----:B--2---:R-:W-:-:S02]  /*b920*/  IADD3 R14, R249, 0x40, RZ ;  /* 0x00000040f90e7810 */ /* 0x004fc40007ffe0ff */
[C---:B------:R-:W-:Y:S02]  /*b930*/  IADD3 R10, R249.reuse, 0x80, RZ ;  /* 0x00000080f90a7810 */ /* 0x040fe40007ffe0ff */
[----:B------:R-:W-:Y:S02]  /*b940*/  SHF.R.S32.HI R15, RZ, 0x1f, R249 ;  /* 0x0000001fff0f7819 */ /* 0x000fe400000114f9 */
[----:B------:R-:W-:Y:S02]  /*b950*/  SHF.R.S32.HI R14, RZ, 0x1f, R14 ;  /* 0x0000001fff0e7819 */ /* 0x000fe4000001140e */
[-C--:B----4-:R-:W-:Y:S02]  /*b960*/  @!P2 LEA R8, P5, R249, R0.reuse, 0x1 ;  /* 0x00000000f908a211 */ /* 0x090fe400078a08ff */
[----:B------:R-:W-:Y:S02]  /*b970*/  @!P1 LEA R6, P4, R11, R0, 0x1 ;  /* 0x000000000b069211 */ /* 0x000fe400078808ff */
[----:B------:R-:W-:-:S02]  /*b980*/  SHF.R.S32.HI R10, RZ, 0x1f, R10 ;  /* 0x0000001fff0a7819 */ /* 0x000fc4000001140a */
[----:B------:R-:W-:Y:S02]  /*b990*/  @!P0 LEA R2, P3, R5, R0, 0x1 ;  /* 0x0000000005028211 */ /* 0x000fe400078608ff */
[-C--:B------:R-:W-:Y:S02]  /*b9a0*/  @!P2 LEA.HI.X R9, R249, R4.reuse, R15, 0x1, P5 ;  /* 0x00000004f909a211 */ /* 0x080fe400028f0c0f */
[-C--:B------:R-:W-:Y:S02]  /*b9b0*/  @!P1 LEA.HI.X R7, R11, R4.reuse, R14, 0x1, P4 ;  /* 0x000000040b079211 */ /* 0x080fe400020f0c0e */
[----:B------:R-:W-:Y:S01]  /*b9c0*/  @!P0 LEA.HI.X R3, R5, R4, R10, 0x1, P3 ;  /* 0x0000000405038211 */ /* 0x000fe200018f0c0a */
[----:B------:R1:W-:Y:S01]  /*b9d0*/  @!P2 ST.E.128 [R8.64], R72 ;  /* 0x000000480800a985 */ /* 0x0003e2000c101d06 */
[----:B------:R-:W-:-:S03]  /*b9e0*/  IADD3 R5, R249, 0xc0, RZ ;  /* 0x000000c0f9057810 */ /* 0x000fc60007ffe0ff */
[----:B------:R1:W-:Y:S04]  /*b9f0*/  @!P1 ST.E.128 [R6.64], R68 ;  /* 0x0000004406009985 */ /* 0x0003e8000c101d06 */
[----:B------:R1:W-:Y:S01]  /*ba00*/  @!P0 ST.E.128 [R2.64], R64 ;  /* 0x0000004002008985 */ /* 0x0003e2000c101d06 */
[----:B------:R-:W-:-:S13]  /*ba10*/  ISETP.GE.AND P0, PT, R5, c[0x0][0x3c8], PT ;  /* 0x0000f20005007a0c */ /* 0x000fda0003f06270 */
[----:B------:R-:W-:Y:S05]  /*ba20*/  @P0 BRA `(.L_x_75) ;  /* 0x00002be000000947 */ /* 0x000fea0003800000 */
[----:B------:R-:W-:Y:S02]  /*ba30*/  IADD3 R10, R249, 0xc0, RZ ;  /* 0x000000c0f90a7810 */ /* 0x000fe40007ffe0ff */
[----:B-1----:R-:W-:Y:S02]  /*ba40*/  LEA R2, P0, R5, R0, 0x1 ;  /* 0x0000000005027211 */ /* 0x002fe400078008ff */
[----:B------:R-:W-:-:S04]  /*ba50*/  SHF.R.S32.HI R10, RZ, 0x1f, R10 ;  /* 0x0000001fff0a7819 */ /* 0x000fc8000001140a */
[----:B------:R-:W-:-:S05]  /*ba60*/  LEA.HI.X R3, R5, R4, R10, 0x1, P0 ;  /* 0x0000000405037211 */ /* 0x000fca00000f0c0a */
[----:B------:R1:W-:Y:S01]  /*ba70*/  ST.E.128 [R2.64], R76 ;  /* 0x0000004c02007985 */ /* 0x0003e2000c101d06 */
[----:B------:R-:W-:Y:S05]  /*ba80*/  BRA `(.L_x_75) ;  /* 0x00002b8000007947 */ /* 0x000fea0003800000 */
.L_x_62:
[----:B-1----:R-:W2:Y:S01]  /*ba90*/  LDL.LU R5, [R1+0x80] ;  /* 0x0000800001057983 */ /* 0x002ea20000300800 */
[----:B------:R-:W-:Y:S02]  /*baa0*/  IMAD R11, R11, c[0x0][0x408], RZ ;  /* 0x000102000b0b7a24 */ /* 0x000fe400078e02ff */
[----:B------:R-:W-:-:S04]  /*bab0*/  IMAD.WIDE.U32 R2, R0, c[0x0][0x408], RZ ;  /* 0x0001020000027a25 */ /* 0x000fc800078e00ff */
[----:B------:R-:W-:Y:S01]  /*bac0*/  IMAD R11, R0, c[0x0][0x40c], R11 ;  /* 0x00010300000b7a24 */ /* 0x000fe200078e020b */
[----:B------:R-:W-:Y:S01]  /*bad0*/  SHF.R.S32.HI R0, RZ, 0x1f, R8 ;  /* 0x0000001fff007819 */ /* 0x000fe20000011408 */
[----:B------:R-:W-:-:S03]  /*bae0*/  @P2 IMAD.HI.U32 R4, R9, c[0x0][0x4ec], RZ ;  /* 0x00013b0009042a27 */ /* 0x000fc600078e00ff */
[----:B------:R-:W-:Y:S01]  /*baf0*/  IADD3 R3, R3, R11, RZ ;  /* 0x0000000b03037210 */ /* 0x000fe20007ffe0ff */
[----:B------:R-:W-:-:S04]  /*bb00*/  IMAD R0, R0, c[0x0][0x440], RZ ;  /* 0x0001100000007a24 */ /* 0x000fc800078e02ff */
[----:B------:R-:W-:-:S04]  /*bb10*/  IMAD.WIDE.U32 R2, R10, c[0x0][0x438], R2 ;  /* 0x00010e000a027a25 */ /* 0x000fc800078e0002 */
[----:B------:R-:W-:Y:S02]  /*bb20*/  IMAD R3, R10, c[0x0][0x43c], R3 ;  /* 0x00010f000a037a24 */ /* 0x000fe400078e0203 */
[C---:B------:R-:W-:Y:S02]  /*bb30*/  IMAD R0, R8.reuse, c[0x0][0x444], R0 ;  /* 0x0001110008007a24 */ /* 0x040fe400078e0200 */
[----:B------:R-:W-:-:S05]  /*bb40*/  IMAD.WIDE.U32 R2, R8, c[0x0][0x440], R2 ;  /* 0x0001100008027a25 */ /* 0x000fca00078e0002 */
[----:B------:R-:W-:Y:S02]  /*bb50*/  IADD3 R3, R3, R0, RZ ;  /* 0x0000000003037210 */ /* 0x000fe40007ffe0ff */
[----:B------:R-:W-:Y:S02]  /*bb60*/  MOV R0, R9 ;  /* 0x0000000900007202 */ /* 0x000fe40000000f00 */
[----:B------:R-:W-:-:S04]  /*bb70*/  @P2 SHF.R.U32.HI R0, RZ, c[0x0][0x4f0], R4 ;  /* 0x00013c00ff002a19 */ /* 0x000fc80000011604 */
[----:B------:R-:W-:-:S05]  /*bb80*/  SHF.R.S32.HI R4, RZ, 0x1f, R0 ;  /* 0x0000001fff047819 */ /* 0x000fca0000011400 */
[----:B------:R-:W-:-:S04]  /*bb90*/  IMAD R4, R4, c[0x0][0x430], RZ ;  /* 0x00010c0004047a24 */ /* 0x000fc800078e02ff */
[----:B------:R-:W-:Y:S02]  /*bba0*/  IMAD R4, R0, c[0x0][0x434], R4 ;  /* 0x00010d0000047a24 */ /* 0x000fe400078e0204 */
[----:B--2---:R-:W-:-:S04]  /*bbb0*/  IMAD.WIDE.U32 R2, R5, c[0x0][0x448], R2 ;  /* 0x0001120005027a25 */ /* 0x004fc800078e0002 */
[----:B------:R-:W-:-:S04]  /*bbc0*/  IMAD R3, R5, c[0x0][0x44c], R3 ;  /* 0x0001130005037a24 */ /* 0x000fc800078e0203 */
[C---:B------:R-:W-:Y:S01]  /*bbd0*/  IMAD.WIDE.U32 R2, R0.reuse, c[0x0][0x430], R2 ;  /* 0x00010c0000027a25 */ /* 0x040fe200078e0002 */
[----:B------:R-:W-:-:S04]  /*bbe0*/  IADD3 R0, -R0, RZ, RZ ;  /* 0x000000ff00007210 */ /* 0x000fc80007ffe1ff */
[----:B------:R-:W-:Y:S01]  /*bbf0*/  IADD3 R3, R3, R4, RZ ;  /* 0x0000000403037210 */ /* 0x000fe20007ffe0ff */
[----:B------:R-:W-:-:S04]  /*bc00*/  IMAD R0, R0, c[0x0][0x4e8], R9 ;  /* 0x00013a0000007a24 */ /* 0x000fc800078e0209 */
[----:B------:R-:W-:Y:S01]  /*bc10*/  IMAD.WIDE.U32 R2, R0, c[0x0][0x428], R2 ;  /* 0x00010a0000027a25 */ /* 0x000fe200078e0002 */
[----:B------:R-:W-:-:S04]  /*bc20*/  SHF.R.S32.HI R4, RZ, 0x1f, R0 ;  /* 0x0000001fff047819 */ /* 0x000fc80000011400 */
[----:B------:R-:W-:Y:S01]  /*bc30*/  LEA R12, P2, R2, c[0x0][0x400], 0x2 ;  /* 0x00010000020c7a11 */ /* 0x000fe200078410ff */
[----:B------:R-:W-:-:S04]  /*bc40*/  IMAD R4, R4, c[0x0][0x428], RZ ;  /* 0x00010a0004047a24 */ /* 0x000fc800078e02ff */
[----:B------:R-:W-:-:S05]  /*bc50*/  IMAD R0, R0, c[0x0][0x42c], R4 ;  /* 0x00010b0000007a24 */ /* 0x000fca00078e0204 */
[----:B------:R-:W-:-:S04]  /*bc60*/  IADD3 R0, R3, R0, RZ ;  /* 0x0000000003007210 */ /* 0x000fc80007ffe0ff */
[----:B------:R-:W-:Y:S01]  /*bc70*/  LEA.HI.X R5, R2, c[0x0][0x404], R0, 0x2, P2 ;  /* 0x0001010002057a11 */ /* 0x000fe200010f1400 */
[----:B------:R-:W-:Y:S05]  /*bc80*/  BRA.DIV ~URZ, `(.L_x_76) ;  /* 0x000045827f007947 */ /* 0x000fea000b800000 */
[----:B------:R1:W2:Y:S02]  /*bc90*/  SHFL.IDX PT, R4, R5, RZ, 0x1c1f ;  /* 0x001c1fff05047589 */ /* 0x0002a400000e0000 */
.L_x_139:
[----:B------:R-:W-:Y:S05]  /*bca0*/  BRA.DIV ~URZ, `(.L_x_77) ;  /* 0x000045d27f007947 */ /* 0x000fea000b800000 */
[----:B------:R3:W4:Y:S02]  /*bcb0*/  SHFL.IDX PT, R0, R12, RZ, 0x1c1f ;  /* 0x001c1fff0c007589 */ /* 0x00072400000e0000 */
.L_x_140:
[----:B------:R-:W-:Y:S01]  /*bcc0*/  BSSY B0, `(.L_x_78) ;  /* 0x00000c2000007945 */ /* 0x000fe20003800000 */
[----:B------:R-:W-:Y:S05]  /*bcd0*/  @P1 BRA `(.L_x_79) ;  /* 0x00000c0000001947 */ /* 0x000fea0003800000 */
[----:B------:R-:W5:Y:S04]  /*bce0*/  LDL R8, [R1+0x84] ;  /* 0x0000840001087983 */ /* 0x000f680000100800 */
[----:B---3--:R-:W3:Y:S04]  /*bcf0*/  LDL R11, [R1+0x100] ;  /* 0x00010000010b7983 */ /* 0x008ee80000100800 */
[----:B----4-:R-:W4:Y:S04]  /*bd00*/  LDL R15, [R1+0x17c] ;  /* 0x00017c00010f7983 */ /* 0x010f280000100800 */
[----:B--2---:R-:W2:Y:S04]  /*bd10*/  LDL R6, [R1+0xfc] ;  /* 0x0000fc0001067983 */ /* 0x004ea80000100800 */
[----:B------:R-:W2:Y:S04]  /*bd20*/  LDL R10, [R1+0xf8] ;  /* 0x0000f800010a7983 */ /* 0x000ea80000100800 */
[----:B------:R-:W2:Y:S04]  /*bd30*/  LDL R9, [R1+0xf4] ;  /* 0x0000f40001097983 */ /* 0x000ea80000100800 */
[----:B------:R-:W4:Y:S04]  /*bd40*/  LDL R7, [R1+0x178] ;  /* 0x0001780001077983 */ /* 0x000f280000100800 */
        /* <DEDUP_REMOVED lines=8> */
[----:B------:R-:W4:Y:S01]  /*bdd0*/  LDL R17, [R1+0xdc] ;  /* 0x0000dc0001117983 */ /* 0x000f220000100800 */
[----:B-----5:R-:W-:-:S02]  /*bde0*/  ISETP.GE.AND P1, PT, R8, c[0x0][0x3c8], PT ;  /* 0x0000f20008007a0c */ /* 0x020fc40003f26270 */
[----:B---3--:R-:W-:-:S11]  /*bdf0*/  ISETP.GE.AND P3, PT, R11, c[0x0][0x3c8], PT ;  /* 0x0000f2000b007a0c */ /* 0x008fd60003f66270 */
[----:B------:R-:W-:Y:S02]  /*be00*/  @!P1 IMAD.MOV.U32 R2, RZ, RZ, R0 ;  /* 0x000000ffff029224 */ /* 0x000fe400078e0000 */
[----:B------:R-:W-:-:S04]  /*be10*/  @!P1 IMAD.MOV.U32 R3, RZ, RZ, R4 ;  /* 0x000000ffff039224 */ /* 0x000fc800078e0004 */
[----:B------:R-:W-:Y:S01]  /*be20*/  @!P1 IMAD.WIDE R2, R8, 0x4, R2 ;  /* 0x0000000408029825 */ /* 0x000fe200078e0202 */
[----:B--2---:R-:W-:Y:S01]  /*be30*/  ISETP.GE.AND P4, PT, R6, c[0x0][0x3c8], PT ;  /* 0x0000f20006007a0c */ /* 0x004fe20003f86270 */
[----:B------:R-:W2:Y:S04]  /*be40*/  LDL R8, [R1+0xe0] ;  /* 0x0000e00001087983 */ /* 0x000ea80000100800 */
[----:B------:R3:W-:Y:S02]  /*be50*/  @!P1 ST.E.64 [R2.64], R24 ;  /* 0x0000001802009985 */ /* 0x0007e4000c101b06 */
[C---:B---3--:R-:W-:Y:S02]  /*be60*/  @!P3 LEA R2, P2, R11.reuse, R0, 0x2 ;  /* 0x000000000b02b211 */ /* 0x048fe400078410ff */
[----:B------:R-:W3:Y:S02]  /*be70*/  LDL R24, [R1+0x160] ;  /* 0x0001600001187983 */ /* 0x000ee40000100800 */
[----:B----4-:R-:W-:-:S02]  /*be80*/  @!P3 LEA.HI.X R3, R11, R4, R15, 0x2, P2 ;  /* 0x000000040b03b211 */ /* 0x010fc400010f140f */
[----:B------:R-:W4:Y:S04]  /*be90*/  LDL R25, [R1+0xd4] ;  /* 0x0000d40001197983 */ /* 0x000f280000100800 */
[----:B------:R-:W5:Y:S01]  /*bea0*/  LDL R15, [R1+0x164] ;  /* 0x00016400010f7983 */ /* 0x000f620000100800 */
[----:B------:R-:W-:Y:S02]  /*beb0*/  ISETP.GE.AND P1, PT, R10, c[0x0][0x3c8], PT ;  /* 0x0000f2000a007a0c */ /* 0x000fe40003f26270 */
[----:B------:R-:W-:Y:S01]  /*bec0*/  ISETP.GE.AND P6, PT, R9, c[0x0][0x3c8], PT ;  /* 0x0000f20009007a0c */ /* 0x000fe20003fc6270 */
[----:B------:R1:W-:Y:S04]  /*bed0*/  @!P3 ST.E.64 [R2.64], R26 ;  /* 0x0000001a0200b985 */ /* 0x0003e8000c101b06 */
[----:B------:R-:W4:Y:S01]  /*bee0*/  LDL R11, [R1+0xd8] ;  /* 0x0000d800010b7983 */ /* 0x000f220000100800 */
[----:B------:R-:W-:-:S02]  /*bef0*/  ISETP.GE.AND P5, PT, R14, c[0x0][0x3c8], PT ;  /* 0x0000f2000e007a0c */ /* 0x000fc40003fa6270 */
[C---:B-1----:R-:W-:Y:S01]  /*bf00*/  @!P4 LEA R2, P2, R6.reuse, R0, 0x2 ;  /* 0x000000000602c211 */ /* 0x042fe200078410ff */
[----:B------:R-:W4:Y:S03]  /*bf10*/  LDL R26, [R1+0x150] ;  /* 0x00015000011a7983 */ /* 0x000f260000100800 */
[----:B------:R-:W-:Y:S01]  /*bf20*/  @!P4 LEA.HI.X R3, R6, R4, R7, 0x2, P2 ;  /* 0x000000040603c211 */ /* 0x000fe200010f1407 */
[----:B------:R-:W4:Y:S01]  /*bf30*/  LDL R27, [R1+0xa4] ;  /* 0x0000a400011b7983 */ /* 0x000f220000100800 */
[----:B------:R-:W-:Y:S02]  /*bf40*/  ISETP.GE.AND P2, PT, R16, c[0x0][0x3c8], PT ;  /* 0x0000f20010007a0c */ /* 0x000fe40003f46270 */
[C---:B------:R-:W-:Y:S01]  /*bf50*/  @!P1 LEA R6, P3, R10.reuse, R0, 0x2 ;  /* 0x000000000a069211 */ /* 0x040fe200078610ff */
[----:B------:R1:W-:Y:S03]  /*bf60*/  @!P4 ST.E.64 [R2.64], R132 ;  /* 0x000000840200c985 */ /* 0x0003e6000c101b06 */
[----:B------:R-:W-:-:S02]  /*bf70*/  @!P1 LEA.HI.X R7, R10, R4, R103, 0x2, P3 ;  /* 0x000000040a079211 */ /* 0x000fc400018f1467 */
[----:B------:R-:W4:Y:S04]  /*bf80*/  LDL R10, [R1+0x15c] ;  /* 0x00015c00010a7983 */ /* 0x000f280000100800 */
[----:B------:R1:W-:Y:S01]  /*bf90*/  @!P1 ST.E.64 [R6.64], R134 ;  /* 0x0000008606009985 */ /* 0x0003e2000c101b06 */
[----:B------:R-:W-:Y:S02]  /*bfa0*/  ISETP.GE.AND P1, PT, R13, c[0x0][0x3c8], PT ;  /* 0x0000f2000d007a0c */ /* 0x000fe40003f26270 */
[----:B-1----:R-:W-:-:S04]  /*bfb0*/  @!P6 LEA R2, P4, R9, R0, 0x2 ;  /* 0x000000000902e211 */ /* 0x002fc800078810ff */
[----:B------:R-:W-:Y:S02]  /*bfc0*/  @!P6 LEA.HI.X R3, R9, R4, R23, 0x2, P4 ;  /* 0x000000040903e211 */ /* 0x000fe400020f1417 */
[----:B------:R-:W4:Y:S01]  /*bfd0*/  LDL R9, [R1+0xd0] ;  /* 0x0000d00001097983 */ /* 0x000f220000100800 */
[----:B------:R-:W-:-:S03]  /*bfe0*/  @!P2 LEA R6, P3, R16, R0, 0x2 ;  /* 0x000000001006a211 */ /* 0x000fc600078610ff */
[----:B------:R-:W4:Y:S01]  /*bff0*/  LDL R23, [R1+0xcc] ;  /* 0x0000cc0001177983 */ /* 0x000f220000100800 */
[----:B------:R-:W-:-:S03]  /*c000*/  @!P2 LEA.HI.X R7, R16, R4, R22, 0x2, P3 ;  /* 0x000000041007a211 */ /* 0x000fc600018f1416 */
[----:B------:R-:W4:Y:S04]  /*c010*/  LDL R22, [R1+0x158] ;  /* 0x0001580001167983 */ /* 0x000f280000100800 */
[----:B------:R-:W4:Y:S04]  /*c020*/  LDL R16, [R1+0x154] ;  /* 0x0001540001107983 */ /* 0x000f280000100800 */
[----:B------:R1:W-:Y:S04]  /*c030*/  @!P6 ST.E.64 [R2.64], R140 ;  /* 0x0000008c0200e985 */ /* 0x0003e8000c101b06 */
[----:B------:R1:W-:Y:S01]  /*c040*/  @!P2 ST.E.64 [R6.64], R136 ;  /* 0x000000880600a985 */ /* 0x0003e2000c101b06 */
[----:B------:R-:W-:-:S02]  /*c050*/  ISETP.GE.AND P6, PT, R18, c[0x0][0x3c8], PT ;  /* 0x0000f20012007a0c */ /* 0x000fc40003fc6270 */
[CC--:B-1----:R-:W-:Y:S02]  /*c060*/  @!P5 LEA R2, P4, R14.reuse, R0.reuse, 0x2 ;  /* 0x000000000e02d211 */ /* 0x0c2fe400078810ff */
[----:B------:R-:W-:Y:S02]  /*c070*/  @!P1 LEA R6, P3, R13, R0, 0x2 ;  /* 0x000000000d069211 */ /* 0x000fe400078610ff */
[----:B------:R-:W-:Y:S02]  /*c080*/  @!P5 LEA.HI.X R3, R14, R4, R19, 0x2, P4 ;  /* 0x000000040e03d211 */ /* 0x000fe400020f1413 */
[----:B------:R-:W4:Y:S04]  /*c090*/  LDL R14, [R1+0xc8] ;  /* 0x0000c800010e7983 */ /* 0x000f280000100800 */
[----:B------:R1:W-:Y:S04]  /*c0a0*/  @!P5 ST.E.64 [R2.64], R28 ;  /* 0x0000001c0200d985 */ /* 0x0003e8000c101b06 */
[----:B------:R-:W4:Y:S01]  /*c0b0*/  LDL R19, [R1+0xc4] ;  /* 0x0000c40001137983 */ /* 0x000f220000100800 */
[----:B-1----:R-:W-:-:S03]  /*c0c0*/  @!P6 LEA R2, P4, R18, R0, 0x2 ;  /* 0x000000001202e211 */ /* 0x002fc600078810ff */
[----:B------:R-:W4:Y:S04]  /*c0d0*/  LDL R29, [R1+0xa8] ;  /* 0x0000a800011d7983 */ /* 0x000f280000100800 */
[----:B------:R-:W4:Y:S01]  /*c0e0*/  LDL R28, [R1+0x120] ;  /* 0x00012000011c7983 */ /* 0x000f220000100800 */
[----:B-----5:R-:W-:-:S03]  /*c0f0*/  @!P1 LEA.HI.X R7, R13, R4, R15, 0x2, P3 ;  /* 0x000000040d079211 */ /* 0x020fc600018f140f */
[----:B------:R-:W5:Y:S01]  /*c100*/  LDL R13, [R1+0x14c] ;  /* 0x00014c00010d7983 */ /* 0x000f620000100800 */
[----:B---3--:R-:W-:-:S03]  /*c110*/  @!P6 LEA.HI.X R3, R18, R4, R24, 0x2, P4 ;  /* 0x000000041203e211 */ /* 0x008fc600020f1418 */
[----:B------:R-:W3:Y:S01]  /*c120*/  LDL R18, [R1+0x144] ;  /* 0x0001440001127983 */ /* 0x000ee20000100800 */
[----:B--2---:R-:W-:Y:S02]  /*c130*/  ISETP.GE.AND P2, PT, R8, c[0x0][0x3c8], PT ;  /* 0x0000f20008007a0c */ /* 0x004fe40003f46270 */
[----:B------:R-:W-:Y:S01]  /*c140*/  ISETP.GE.AND P5, PT, R17, c[0x0][0x3c8], PT ;  /* 0x0000f20011007a0c */ /* 0x000fe20003fa6270 */
[----:B------:R1:W-:Y:S01]  /*c150*/  @!P1 ST.E.64 [R6.64], R32 ;  /* 0x0000002006009985 */ /* 0x0003e2000c101b06 */
[----:B----4-:R-:W-:-:S03]  /*c160*/  ISETP.GE.AND P1, PT, R11, c[0x0][0x3c8], PT ;  /* 0x0000f2000b007a0c */ /* 0x010fc60003f26270 */
[----:B------:R-:W2:Y:S04]  /*c170*/  LDL R15, [R1+0xc0] ;  /* 0x0000c000010f7983 */ /* 0x000ea80000100800 */
[----:B------:R-:W4:Y:S04]  /*c180*/  LDL R24, [R1+0x148] ;  /* 0x0001480001187983 */ /* 0x000f280000100800 */
[----:B------:R1:W-:Y:S01]  /*c190*/  @!P6 ST.E.64 [R2.64], R36 ;  /* 0x000000240200e985 */ /* 0x0003e2000c101b06 */
[----:B------:R-:W-:Y:S02]  /*c1a0*/  ISETP.GE.AND P6, PT, R25, c[0x0][0x3c8], PT ;  /* 0x0000f20019007a0c */ /* 0x000fe40003fc6270 */
[C---:B-1----:R-:W-:Y:S01]  /*c1b0*/  @!P2 LEA R6, P3, R8.reuse, R0, 0x2 ;  /* 0x000000000806a211 */ /* 0x042fe200078610ff */
[----:B------:R-:W2:Y:S04]  /*c1c0*/  LDL R33, [R1+0xac] ;  /* 0x0000ac0001217983 */ /* 0x000ea80000100800 */
[----:B------:R-:W2:Y:S01]  /*c1d0*/  LDL R32, [R1+0x124] ;  /* 0x0001240001207983 */ /* 0x000ea20000100800 */
[----:B------:R-:W-:-:S03]  /*c1e0*/  @!P2 LEA.HI.X R7, R8, R4, R10, 0x2, P3 ;  /* 0x000000040807a211 */ /* 0x000fc600018f140a */
[----:B------:R-:W2:Y:S04]  /*c1f0*/  LDL R10, [R1+0xbc] ;  /* 0x0000bc00010a7983 */ /* 0x000ea80000100800 */
[----:B------:R1:W-:Y:S01]  /*c200*/  @!P2 ST.E.64 [R6.64], R40 ;  /* 0x000000280600a985 */ /* 0x0003e2000c101b06 */
[----:B------:R-:W-:-:S03]  /*c210*/  @!P5 LEA R2, P4, R17, R0, 0x2 ;  /* 0x000000001102d211 */ /* 0x000fc600078810ff */
[----:B------:R-:W4:Y:S04]  /*c220*/  LDL R8, [R1+0xb8] ;  /* 0x0000b80001087983 */ /* 0x000f280000100800 */
[----:B------:R-:W4:Y:S01]  /*c230*/  LDL R36, [R1+0x128] ;  /* 0x0001280001247983 */ /* 0x000f220000100800 */
[----:B------:R-:W-:Y:S02]  /*c240*/  ISETP.GE.AND P2, PT, R9, c[0x0][0x3c8], PT ;  /* 0x0000f20009007a0c */ /* 0x000fe40003f46270 */
[----:B-1----:R-:W-:Y:S02]  /*c250*/  @!P1 LEA R6, P3, R11, R0, 0x2 ;  /* 0x000000000b069211 */ /* 0x002fe400078610ff */
[-C--:B------:R-:W-:Y:S02]  /*c260*/  @!P5 LEA.HI.X R3, R17, R4.reuse, R22, 0x2, P4 ;  /* 0x000000041103d211 */ /* 0x080fe400020f1416 */
[----:B------:R-:W4:Y:S01]  /*c270*/  LDL R22, [R1+0x140] ;  /* 0x0001400001167983 */ /* 0x000f220000100800 */
[----:B------:R-:W-:-:S03]  /*c280*/  @!P1 LEA.HI.X R7, R11, R4, R16, 0x2, P3 ;  /* 0x000000040b079211 */ /* 0x000fc600018f1410 */
[----:B------:R1:W-:Y:S04]  /*c290*/  @!P5 ST.E.64 [R2.64], R44 ;  /* 0x0000002c0200d985 */ /* 0x0003e8000c101b06 */
[----:B------:R-:W4:Y:S04]  /*c2a0*/  LDL R17, [R1+0x13c] ;  /* 0x00013c0001117983 */ /* 0x000f280000100800 */
[----:B------:R1:W-:Y:S04]  /*c2b0*/  @!P1 ST.E.64 [R6.64], R48 ;  /* 0x0000003006009985 */ /* 0x0003e8000c101b06 */
[----:B------:R-:W4:Y:S04]  /*c2c0*/  LDL R11, [R1+0xb0] ;  /* 0x0000b000010b7983 */ /* 0x000f280000100800 */
[----:B------:R-:W4:Y:S01]  /*c2d0*/  LDL R16, [R1+0xb4] ;  /* 0x0000b40001107983 */ /* 0x000f220000100800 */
[----:B-1----:R-:W-:-:S02]  /*c2e0*/  @!P6 LEA R2, P4, R25, R0, 0x2 ;  /* 0x000000001902e211 */ /* 0x002fc400078810ff */
[----:B------:R-:W-:Y:S02]  /*c2f0*/  @!P2 LEA R6, P3, R9, R0, 0x2 ;  /* 0x000000000906a211 */ /* 0x000fe400078610ff */
[----:B------:R-:W-:Y:S02]  /*c300*/  ISETP.GE.AND P1, PT, R14, c[0x0][0x3c8], PT ;  /* 0x0000f2000e007a0c */ /* 0x000fe40003f26270 */
[-C--:B------:R-:W-:Y:S02]  /*c310*/  @!P6 LEA.HI.X R3, R25, R4.reuse, R26, 0x2, P4 ;  /* 0x000000041903e211 */ /* 0x080fe400020f141a */
[----:B------:R-:W-:Y:S01]  /*c320*/  ISETP.GE.AND P5, PT, R23, c[0x0][0x3c8], PT ;  /* 0x0000f20017007a0c */ /* 0x000fe20003fa6270 */
[----:B------:R-:W4:Y:S04]  /*c330*/  LDL R25, [R1+0xa0] ;  /* 0x0000a00001197983 */ /* 0x000f280000100800 */
[----:B------:R-:W-:Y:S01]  /*c340*/  @!P6 ST.E.64 [R2.64], R52 ;  /* 0x000000340200e985 */ /* 0x000fe2000c101b06 */
[----:B-----5:R-:W-:-:S03]  /*c350*/  @!P2 LEA.HI.X R7, R9, R4, R13, 0x2, P3 ;  /* 0x000000040907a211 */ /* 0x020fc600018f140d */
[----:B------:R-:W5:Y:S04]  /*c360*/  LDL R26, [R1+0x11c] ;  /* 0x00011c00011a7983 */ /* 0x000f680000100800 */
[----:B------:R-:W5:Y:S04]  /*c370*/  LDL R13, [R1+0x138] ;  /* 0x00013800010d7983 */ /* 0x000f680000100800 */
[----:B------:R1:W-:Y:S04]  /*c380*/  @!P2 ST.E.64 [R6.64], R56 ;  /* 0x000000380600a985 */ /* 0x0003e8000c101b06 */
[----:B------:R-:W5:Y:S01]  /*c390*/  LDL R9, [R1+0x134] ;  /* 0x0001340001097983 */ /* 0x000f620000100800 */
[----:B-1----:R-:W-:-:S04]  /*c3a0*/  @!P1 LEA R6, P3, R14, R0, 0x2 ;  /* 0x000000000e069211 */ /* 0x002fc800078610ff */
[----:B---3--:R-:W-:Y:S02]  /*c3b0*/  @!P1 LEA.HI.X R7, R14, R4, R18, 0x2, P3 ;  /* 0x000000040e079211 */ /* 0x008fe400018f1412 */
[----:B------:R-:W3:Y:S04]  /*c3c0*/  LDL R14, [R1+0x12c] ;  /* 0x00012c00010e7983 */ /* 0x000ee80000100800 */
[----:B------:R-:W3:Y:S01]  /*c3d0*/  LDL R18, [R1+0x130] ;  /* 0x0001300001127983 */ /* 0x000ee20000100800 */
[----:B------:R-:W-:Y:S02]  /*c3e0*/  ISETP.GE.AND P6, PT, R19, c[0x0][0x3c8], PT ;  /* 0x0000f20013007a0c */ /* 0x000fe40003fc6270 */
[----:B------:R-:W-:Y:S02]  /*c3f0*/  @!P5 LEA R2, P4, R23, R0, 0x2 ;  /* 0x000000001702d211 */ /* 0x000fe400078810ff */
[----:B--2---:R-:W-:-:S02]  /*c400*/  ISETP.GE.AND P2, PT, R15, c[0x0][0x3c8], PT ;  /* 0x0000f2000f007a0c */ /* 0x004fc40003f46270 */
[----:B----4-:R-:W-:Y:S02]  /*c410*/  @!P5 LEA.HI.X R3, R23, R4, R24, 0x2, P4 ;  /* 0x000000041703d211 */ /* 0x010fe400020f1418 */
[----:B------:R-:W2:Y:S04]  /*c420*/  LDL R23, [R1+0x9c] ;  /* 0x00009c0001177983 */ /* 0x000ea80000100800 */
[----:B------:R1:W-:Y:S01]  /*c430*/  @!P5 ST.E.64 [R2.64], R60 ;  /* 0x0000003c0200d985 */ /* 0x0003e2000c101b06 */
[----:B------:R-:W-:-:S03]  /*c440*/  ISETP.GE.AND P5, PT, R10, c[0x0][0x3c8], PT ;  /* 0x0000f2000a007a0c */ /* 0x000fc60003fa6270 */
[----:B------:R4:W-:Y:S01]  /*c450*/  @!P1 ST.E.64 [R6.64], R64 ;  /* 0x0000004006009985 */ /* 0x0009e2000c101b06 */
[----:B------:R-:W-:-:S03]  /*c460*/  ISETP.GE.AND P1, PT, R8, c[0x0][0x3c8], PT ;  /* 0x0000f20008007a0c */ /* 0x000fc60003f26270 */
[----:B------:R-:W2:Y:S01]  /*c470*/  LDL R24, [R1+0x118] ;  /* 0x0001180001187983 */ /* 0x000ea20000100800 */
[-C--:B-1----:R-:W-:Y:S02]  /*c480*/  @!P6 LEA R2, P4, R19, R0.reuse, 0x2 ;  /* 0x000000001302e211 */ /* 0x082fe400078810ff */
[----:B----4-:R-:W-:Y:S02]  /*c490*/  @!P2 LEA R6, P3, R15, R0, 0x2 ;  /* 0x000000000f06a211 */ /* 0x010fe400078610ff */
[-C--:B------:R-:W-:Y:S02]  /*c4a0*/  @!P6 LEA.HI.X R3, R19, R4.reuse, R22, 0x2, P4 ;  /* 0x000000041303e211 */ /* 0x080fe400020f1416 */
[----:B------:R-:W-:Y:S01]  /*c4b0*/  @!P2 LEA.HI.X R7, R15, R4, R17, 0x2, P3 ;  /* 0x000000040f07a211 */ /* 0x000fe200018f1411 */
[----:B------:R-:W4:Y:S04]  /*c4c0*/  LDL R19, [R1+0x94] ;  /* 0x0000940001137983 */ /* 0x000f280000100800 */
[----:B------:R1:W-:Y:S04]  /*c4d0*/  @!P6 ST.E.64 [R2.64], R68 ;  /* 0x000000440200e985 */ /* 0x0003e8000c101b06 */
[----:B------:R1:W-:Y:S01]  /*c4e0*/  @!P2 ST.E.64 [R6.64], R72 ;  /* 0x000000480600a985 */ /* 0x0003e2000c101b06 */
[----:B------:R-:W-:-:S02]  /*c4f0*/  ISETP.GE.AND P2, PT, R11, c[0x0][0x3c8], PT ;  /* 0x0000f2000b007a0c */ /* 0x000fc40003f46270 */
[----:B------:R-:W-:Y:S01]  /*c500*/  ISETP.GE.AND P6, PT, R16, c[0x0][0x3c8], PT ;  /* 0x0000f20010007a0c */ /* 0x000fe20003fc6270 */
[----:B------:R-:W4:Y:S04]  /*c510*/  LDL R17, [R1+0x90] ;  /* 0x0000900001117983 */ /* 0x000f280000100800 */
[----:B------:R-:W4:Y:S04]  /*c520*/  LDL R15, [R1+0x8c] ;  /* 0x00008c00010f7983 */ /* 0x000f280000100800 */
[----:B------:R-:W4:Y:S01]  /*c530*/  LDL R22, [R1+0x110] ;  /* 0x0001100001167983 */ /* 0x000f220000100800 */
[----:B-1----:R-:W-:-:S02]  /*c540*/  @!P5 LEA R2, P4, R10, R0, 0x2 ;  /* 0x000000000a02d211 */ /* 0x002fc400078810ff */
[----:B------:R-:W-:Y:S02]  /*c550*/  @!P1 LEA R6, P3, R8, R0, 0x2 ;  /* 0x0000000008069211 */ /* 0x000fe400078610ff */
[-C--:B-----5:R-:W-:Y:S02]  /*c560*/  @!P5 LEA.HI.X R3, R10, R4.reuse, R13, 0x2, P4 ;  /* 0x000000040a03d211 */ /* 0x0a0fe400020f140d */
[----:B------:R-:W5:Y:S04]  /*c570*/  LDL R10, [R1+0x98] ;  /* 0x00009800010a7983 */ /* 0x000f680000100800 */
[----:B------:R-:W5:Y:S01]  /*c580*/  LDL R13, [R1+0x88] ;  /* 0x00008800010d7983 */ /* 0x000f620000100800 */
[----:B------:R-:W-:Y:S02]  /*c590*/  @!P1 LEA.HI.X R7, R8, R4, R9, 0x2, P3 ;  /* 0x0000000408079211 */ /* 0x000fe400018f1409 */
[C---:B------:R-:W-:Y:S01]  /*c5a0*/  @!P2 LEA R8, P3, R11.reuse, R0, 0x2 ;  /* 0x000000000b08a211 */ /* 0x040fe200078610ff */
[----:B------:R1:W-:Y:S03]  /*c5b0*/  @!P5 ST.E.64 [R2.64], R76 ;  /* 0x0000004c0200d985 */ /* 0x0003e6000c101b06 */
[----:B---3--:R-:W-:-:S02]  /*c5c0*/  @!P2 LEA.HI.X R9, R11, R4, R14, 0x2, P3 ;  /* 0x000000040b09a211 */ /* 0x008fc400018f140e */
[----:B------:R-:W3:Y:S01]  /*c5d0*/  LDL R11, [R1+0x114] ;  /* 0x00011400010b7983 */ /* 0x000ee20000100800 */
[----:B-1----:R-:W-:-:S03]  /*c5e0*/  @!P6 LEA R2, P4, R16, R0, 0x2 ;  /* 0x000000001002e211 */ /* 0x002fc600078810ff */
[----:B------:R-:W3:Y:S01]  /*c5f0*/  LDL R14, [R1+0x104] ;  /* 0x00010400010e7983 */ /* 0x000ee20000100800 */
[----:B------:R-:W-:-:S03]  /*c600*/  @!P6 LEA.HI.X R3, R16, R4, R18, 0x2, P4 ;  /* 0x000000041003e211 */ /* 0x000fc600020f1412 */
[----:B------:R-:W3:Y:S04]  /*c610*/  LDL R18, [R1+0x10c] ;  /* 0x00010c0001127983 */ /* 0x000ee80000100800 */
[----:B------:R-:W3:Y:S01]  /*c620*/  LDL R16, [R1+0x108] ;  /* 0x0001080001107983 */ /* 0x000ee20000100800 */
[----:B------:R-:W-:-:S03]  /*c630*/  ISETP.GE.AND P5, PT, R33, c[0x0][0x3c8], PT ;  /* 0x0000f20021007a0c */ /* 0x000fc60003fa6270 */
[----:B------:R1:W-:Y:S01]  /*c640*/  @!P1 ST.E.64 [R6.64], R80 ;  /* 0x0000005006009985 */ /* 0x0003e2000c101b06 */
[----:B------:R-:W-:-:S03]  /*c650*/  ISETP.GE.AND P1, PT, R29, c[0x0][0x3c8], PT ;  /* 0x0000f2001d007a0c */ /* 0x000fc60003f26270 */
[----:B------:R2:W-:Y:S01]  /*c660*/  @!P6 ST.E.64 [R2.64], R84 ;  /* 0x000000540200e985 */ /* 0x0005e2000c101b06 */
[----:B------:R-:W-:Y:S02]  /*c670*/  ISETP.GE.AND P6, PT, R27, c[0x0][0x3c8], PT ;  /* 0x0000f2001b007a0c */ /* 0x000fe40003fc6270 */
[----:B------:R-:W-:Y:S01]  /*c680*/  ISETP.GE.AND P4, PT, R25, c[0x0][0x3c8], PT ;  /* 0x0000f20019007a0c */ /* 0x000fe20003f86270 */
[----:B------:R2:W-:Y:S02]  /*c690*/  @!P2 ST.E.64 [R8.64], R88 ;  /* 0x000000580800a985 */ /* 0x0005e4000c101b06 */
[----:B-1----:R-:W-:-:S04]  /*c6a0*/  @!P5 LEA R6, P3, R33, R0, 0x2 ;  /* 0x000000002106d211 */ /* 0x002fc800078610ff */
[----:B--2---:R-:W-:Y:S02]  /*c6b0*/  @!P1 LEA R2, P2, R29, R0, 0x2 ;  /* 0x000000001d029211 */ /* 0x004fe400078410ff */
[-C--:B------:R-:W-:Y:S02]  /*c6c0*/  @!P5 LEA.HI.X R7, R33, R4.reuse, R36, 0x2, P3 ;  /* 0x000000042107d211 */ /* 0x080fe400018f1424 */
[----:B------:R-:W-:Y:S02]  /*c6d0*/  ISETP.GE.AND P3, PT, R23, c[0x0][0x3c8], PT ;  /* 0x0000f20017007a0c */ /* 0x000fe40003f66270 */
[----:B------:R-:W-:Y:S01]  /*c6e0*/  @!P1 LEA.HI.X R3, R29, R4, R32, 0x2, P2 ;  /* 0x000000041d039211 */ /* 0x000fe200010f1420 */
[----:B------:R1:W-:Y:S01]  /*c6f0*/  @!P5 ST.E.64 [R6.64], R92 ;  /* 0x0000005c0600d985 */ /* 0x0003e2000c101b06 */
[----:B------:R-:W-:-:S03]  /*c700*/  @!P6 LEA R8, P2, R27, R0, 0x2 ;  /* 0x000000001b08e211 */ /* 0x000fc600078410ff */
[----:B------:R2:W-:Y:S01]  /*c710*/  @!P1 ST.E.64 [R2.64], R96 ;  /* 0x0000006002009985 */ /* 0x0005e2000c101b06 */
[----:B------:R-:W-:-:S05]  /*c720*/  @!P6 LEA.HI.X R9, R27, R4, R28, 0x2, P2 ;  /* 0x000000041b09e211 */ /* 0x000fca00010f141c */
[----:B------:R-:W-:Y:S01]  /*c730*/  @!P6 ST.E.64 [R8.64], R144 ;  /* 0x000000900800e985 */ /* 0x000fe2000c101b06 */
[----:B----4-:R-:W-:Y:S02]  /*c740*/  ISETP.GE.AND P6, PT, R19, c[0x0][0x3c8], PT ;  /* 0x0000f20013007a0c */ /* 0x010fe40003fc6270 */
[-C--:B-1----:R-:W-:Y:S02]  /*c750*/  @!P3 LEA R6, P2, R23, R0.reuse, 0x2 ;  /* 0x000000001706b211 */ /* 0x082fe400078410ff */
[----:B--2---:R-:W-:Y:S02]  /*c760*/  @!P4 LEA R2, P5, R25, R0, 0x2 ;  /* 0x000000001902c211 */ /* 0x004fe400078a10ff */
[-C--:B------:R-:W-:Y:S02]  /*c770*/  @!P3 LEA.HI.X R7, R23, R4.reuse, R24, 0x2, P2 ;  /* 0x000000041707b211 */ /* 0x080fe400010f1418 */
[----:B------:R-:W-:Y:S02]  /*c780*/  @!P4 LEA.HI.X R3, R25, R4, R26, 0x2, P5 ;  /* 0x000000041903c211 */ /* 0x000fe400028f141a */
[----:B------:R-:W-:-:S03]  /*c790*/  ISETP.GE.AND P5, PT, R17, c[0x0][0x3c8], PT ;  /* 0x0000f20011007a0c */ /* 0x000fc60003fa6270 */
[----:B------:R1:W-:Y:S01]  /*c7a0*/  @!P4 ST.E.64 [R2.64], R100 ;  /* 0x000000640200c985 */ /* 0x0003e2000c101b06 */
[----:B------:R-:W-:-:S03]  /*c7b0*/  ISETP.GE.AND P4, PT, R15, c[0x0][0x3c8], PT ;  /* 0x0000f2000f007a0c */ /* 0x000fc60003f86270 */
[----:B------:R2:W-:Y:S01]  /*c7c0*/  @!P3 ST.E.64 [R6.64], R104 ;  /* 0x000000680600b985 */ /* 0x0005e2000c101b06 */
[----:B-----5:R-:W-:Y:S02]  /*c7d0*/  ISETP.GE.AND P1, PT, R10, c[0x0][0x3c8], PT ;  /* 0x0000f2000a007a0c */ /* 0x020fe40003f26270 */
[----:B------:R-:W-:-:S11]  /*c7e0*/  ISETP.GE.AND P3, PT, R13, c[0x0][0x3c8], PT ;  /* 0x0000f2000d007a0c */ /* 0x000fd60003f66270 */
[----:B-1----:R-:W-:-:S04]  /*c7f0*/  @!P1 LEA R2, P2, R10, R0, 0x2 ;  /* 0x000000000a029211 */ /* 0x002fc800078410ff */
[----:B---3--:R-:W-:Y:S02]  /*c800*/  @!P1 LEA.HI.X R3, R10, R4, R11, 0x2, P2 ;  /* 0x000000040a039211 */ /* 0x008fe400010f140b */
[----:B------:R-:W-:-:S03]  /*c810*/  @!P6 LEA R10, P2, R19, R0, 0x2 ;  /* 0x00000000130ae211 */ /* 0x000fc600078410ff */
[----:B------:R1:W-:Y:S01]  /*c820*/  @!P1 ST.E.64 [R2.64], R108 ;  /* 0x0000006c02009985 */ /* 0x0003e2000c101b06 */
[----:B------:R-:W-:Y:S02]  /*c830*/  @!P5 LEA R8, P1, R17, R0, 0x2 ;  /* 0x000000001108d211 */ /* 0x000fe400078210ff */
[----:B------:R-:W-:Y:S02]  /*c840*/  @!P6 LEA.HI.X R11, R19, R4, R22, 0x2, P2 ;  /* 0x00000004130be211 */ /* 0x000fe400010f1416 */
[----:B--2---:R-:W-:Y:S02]  /*c850*/  @!P4 LEA R6, P2, R15, R0, 0x2 ;  /* 0x000000000f06c211 */ /* 0x004fe400078410ff */
[-C--:B------:R-:W-:Y:S02]  /*c860*/  @!P5 LEA.HI.X R9, R17, R4.reuse, R18, 0x2, P1 ;  /* 0x000000041109d211 */ /* 0x080fe400008f1412 */
[----:B------:R-:W-:Y:S01]  /*c870*/  @!P4 LEA.HI.X R7, R15, R4, R16, 0x2, P2 ;  /* 0x000000040f07c211 */ /* 0x000fe200010f1410 */
[----:B------:R2:W-:Y:S04]  /*c880*/  @!P6 ST.E.64 [R10.64], R152 ;  /* 0x000000980a00e985 */ /* 0x0005e8000c101b06 */
[----:B------:R2:W-:Y:S04]  /*c890*/  @!P5 ST.E.64 [R8.64], R148 ;  /* 0x000000940800d985 */ /* 0x0005e8000c101b06 */
[----:B------:R2:W-:Y:S01]  /*c8a0*/  @!P4 ST.E.64 [R6.64], R112 ;  /* 0x000000700600c985 */ /* 0x0005e2000c101b06 */
[----:B-1----:R-:W-:-:S04]  /*c8b0*/  @!P3 LEA R2, P1, R13, R0, 0x2 ;  /* 0x000000000d02b211 */ /* 0x002fc800078210ff */
[----:B------:R-:W-:-:S05]  /*c8c0*/  @!P3 LEA.HI.X R3, R13, R4, R14, 0x2, P1 ;  /* 0x000000040d03b211 */ /* 0x000fca00008f140e */
[----:B------:R2:W-:Y:S04]  /*c8d0*/  @!P3 ST.E.64 [R2.64], R20 ;  /* 0x000000140200b985 */ /* 0x0005e8000c101b06 */
.L_x_79:
[----:B------:R-:W-:Y:S05]  /*c8e0*/  BSYNC B0 ;  /* 0x0000000000007941 */ /* 0x000fea0003800000 */
.L_x_78:
[----:B------:R-:W-:Y:S05]  /*c8f0*/  BRA.DIV ~URZ, `(.L_x_80) ;  /* 0x000039e27f007947 */ /* 0x000fea000b800000 */
[----:B--2---:R2:W1:Y:S04]  /*c900*/  SHFL.IDX PT, R4, R5, 0x1, 0x1c1f ;  /* 0x003c1f0005047f89 */ /* 0x00446800000e0000 */
[----:B----4-:R2:W4:Y:S02]  /*c910*/  SHFL.IDX PT, R0, R12, 0x1, 0x1c1f ;  /* 0x003c1f000c007f89 */ /* 0x01052400000e0000 */
.L_x_141:
[----:B------:R-:W-:Y:S05]  /*c920*/  @P0 BRA `(.L_x_75) ;  /* 0x00001ce000000947 */ /* 0x000fea0003800000 */
[----:B-12---:R-:W2:Y:S04]  /*c930*/  LDL R5, [R1+0x84] ;  /* 0x0000840001057983 */ /* 0x006ea80000100800 */
[----:B------:R-:W5:Y:S04]  /*c940*/  LDL R17, [R1+0xfc] ;  /* 0x0000fc0001117983 */ /* 0x000f680000100800 */
[----:B---3--:R-:W3:Y:S04]  /*c950*/  LDL R21, [R1+0x178] ;  /* 0x0001780001157983 */ /* 0x008ee80000100800 */
[----:B----4-:R-:W4:Y:S04]  /*c960*/  LDL R24, [R1+0x100] ;  /* 0x0001000001187983 */ /* 0x010f280000100800 */
[----:B------:R-:W3:Y:S04]  /*c970*/  LDL R12, [R1+0xf8] ;  /* 0x0000f800010c7983 */ /* 0x000ee80000100800 */
        /* <DEDUP_REMOVED lines=13> */
[----:B------:R-:W3:Y:S01]  /*ca50*/  LDL R27, [R1+0x128] ;  /* 0x00012800011b7983 */ /* 0x000ee20000100800 */
[----:B--2---:R-:W-:-:S02]  /*ca60*/  ISETP.GE.AND P0, PT, R5, c[0x0][0x3c8], PT ;  /* 0x0000f20005007a0c */ /* 0x004fc40003f06270 */
[----:B-----5:R-:W-:-:S11]  /*ca70*/  ISETP.GE.AND P4, PT, R17, c[0x0][0x3c8], PT ;  /* 0x0000f20011007a0c */ /* 0x020fd60003f86270 */
[----:B------:R-:W-:Y:S02]  /*ca80*/  @!P0 IMAD.MOV.U32 R2, RZ, RZ, R0 ;  /* 0x000000ffff028224 */ /* 0x000fe400078e0000 */
[----:B------:R-:W-:-:S04]  /*ca90*/  @!P0 IMAD.MOV.U32 R3, RZ, RZ, R4 ;  /* 0x000000ffff038224 */ /* 0x000fc800078e0004 */
[----:B------:R-:W-:Y:S01]  /*caa0*/  @!P0 IMAD.WIDE R2, R5, 0x4, R2 ;  /* 0x0000000405028825 */ /* 0x000fe200078e0202 */
[----:B----4-:R-:W-:Y:S01]  /*cab0*/  ISETP.GE.AND P5, PT, R24, c[0x0][0x3c8], PT ;  /* 0x0000f20018007a0c */ /* 0x010fe20003fa6270 */
[----:B------:R-:W2:Y:S04]  /*cac0*/  LDL R5, [R1+0xdc] ;  /* 0x0000dc0001057983 */ /* 0x000ea80000100800 */
[----:B------:R1:W-:Y:S01]  /*cad0*/  @!P0 ST.E.64 [R2.64], R116 ;  /* 0x0000007402008985 */ /* 0x0003e2000c101b06 */
[----:B------:R-:W-:-:S04]  /*cae0*/  @!P4 LEA R6, P0, R17, R0, 0x2 ;  /* 0x000000001106c211 */ /* 0x000fc800078010ff */
[----:B---3--:R-:W-:Y:S02]  /*caf0*/  @!P4 LEA.HI.X R7, R17, R4, R21, 0x2, P0 ;  /* 0x000000041107c211 */ /* 0x008fe400000f1415 */
[----:B------:R-:W3:Y:S04]  /*cb00*/  LDL R21, [R1+0x164] ;  /* 0x0001640001157983 */ /* 0x000ee80000100800 */
[----:B------:R-:W4:Y:S01]  /*cb10*/  LDL R17, [R1+0x160] ;  /* 0x0001600001117983 */ /* 0x000f220000100800 */
[----:B------:R-:W-:Y:S02]  /*cb20*/  ISETP.GE.AND P3, PT, R12, c[0x0][0x3c8], PT ;  /* 0x0000f2000c007a0c */ /* 0x000fe40003f66270 */
[----:B------:R-:W-:Y:S02]  /*cb30*/  @!P5 LEA R8, P6, R24, R0, 0x2 ;  /* 0x000000001808d211 */ /* 0x000fe400078c10ff */
[----:B------:R-:W-:-:S02]  /*cb40*/  ISETP.GE.AND P1, PT, R20, c[0x0][0x3c8], PT ;  /* 0x0000f20014007a0c */ /* 0x000fc40003f26270 */
[----:B------:R-:W-:Y:S02]  /*cb50*/  @!P5 LEA.HI.X R9, R24, R4, R25, 0x2, P6 ;  /* 0x000000041809d211 */ /* 0x000fe400030f1419 */
[----:B------:R-:W-:Y:S01]  /*cb60*/  ISETP.GE.AND P2, PT, R19, c[0x0][0x3c8], PT ;  /* 0x0000f20013007a0c */ /* 0x000fe20003f46270 */
[----:B------:R-:W5:Y:S01]  /*cb70*/  LDL R24, [R1+0x150] ;  /* 0x0001500001187983 */ /* 0x000f620000100800 */
[----:B------:R-:W-:-:S03]  /*cb80*/  ISETP.GE.AND P0, PT, R13, c[0x0][0x3c8], PT ;  /* 0x0000f2000d007a0c */ /* 0x000fc60003f06270 */
[----:B------:R-:W5:Y:S01]  /*cb90*/  LDL R25, [R1+0x154] ;  /* 0x0001540001197983 */ /* 0x000f620000100800 */
[----:B-1----:R-:W-:-:S03]  /*cba0*/  @!P3 LEA R2, P6, R12, R0, 0x2 ;  /* 0x000000000c02b211 */ /* 0x002fc600078c10ff */
[----:B------:R1:W-:Y:S01]  /*cbb0*/  @!P5 ST.E.64 [R8.64], R154 ;  /* 0x0000009a0800d985 */ /* 0x0003e2000c101b06 */
[----:B------:R-:W-:-:S03]  /*cbc0*/  @!P3 LEA.HI.X R3, R12, R4, R15, 0x2, P6 ;  /* 0x000000040c03b211 */ /* 0x000fc600030f140f */
[----:B------:R-:W5:Y:S04]  /*cbd0*/  LDL R12, [R1+0xd4] ;  /* 0x0000d400010c7983 */ /* 0x000f680000100800 */
[----:B------:R1:W-:Y:S04]  /*cbe0*/  @!P4 ST.E.64 [R6.64], R128 ;  /* 0x000000800600c985 */ /* 0x0003e8000c101b06 */
[----:B------:R1:W-:Y:S04]  /*cbf0*/  @!P3 ST.E.64 [R2.64], R120 ;  /* 0x000000780200b985 */ /* 0x0003e8000c101b06 */
[----:B------:R-:W5:Y:S01]  /*cc00*/  LDL R15, [R1+0x15c] ;  /* 0x00015c00010f7983 */ /* 0x000f620000100800 */
[----:B------:R-:W-:-:S02]  /*cc10*/  ISETP.GE.AND P5, PT, R14, c[0x0][0x3c8], PT ;  /* 0x0000f2000e007a0c */ /* 0x000fc40003fa6270 */
[-C--:B-1----:R-:W-:Y:S02]  /*cc20*/  @!P2 LEA R8, P4, R19, R0.reuse, 0x2 ;  /* 0x000000001308a211 */ /* 0x082fe400078810ff */
[----:B------:R-:W-:-:S04]  /*cc30*/  @!P1 LEA R6, P3, R20, R0, 0x2 ;  /* 0x0000000014069211 */ /* 0x000fc800078610ff */
[-C--:B------:R-:W-:Y:S02]  /*cc40*/  @!P1 LEA.HI.X R7, R20, R4.reuse, R23, 0x2, P3 ;  /* 0x0000000414079211 */ /* 0x080fe400018f1417 */
[----:B------:R-:W5:Y:S01]  /*cc50*/  LDL R20, [R1+0x158] ;  /* 0x0001580001147983 */ /* 0x000f620000100800 */
[----:B------:R-:W-:-:S03]  /*cc60*/  @!P2 LEA.HI.X R9, R19, R4, R22, 0x2, P4 ;  /* 0x000000041309a211 */ /* 0x000fc600020f1416 */
[----:B------:R-:W5:Y:S01]  /*cc70*/  LDL R19, [R1+0xcc] ;  /* 0x0000cc0001137983 */ /* 0x000f620000100800 */
[C---:B------:R-:W-:Y:S02]  /*cc80*/  @!P0 LEA R2, P6, R13.reuse, R0, 0x2 ;  /* 0x000000000d028211 */ /* 0x040fe400078c10ff */
[----:B------:R-:W-:Y:S01]  /*cc90*/  ISETP.GE.AND P4, PT, R10, c[0x0][0x3c8], PT ;  /* 0x0000f2000a007a0c */ /* 0x000fe20003f86270 */
[----:B------:R-:W5:Y:S01]  /*cca0*/  LDL R22, [R1+0xd0] ;  /* 0x0000d00001167983 */ /* 0x000f620000100800 */
[----:B------:R-:W-:-:S03]  /*ccb0*/  @!P0 LEA.HI.X R3, R13, R4, R18, 0x2, P6 ;  /* 0x000000040d038211 */ /* 0x000fc600030f1412 */
[----:B------:R-:W5:Y:S04]  /*ccc0*/  LDL R13, [R1+0xc8] ;  /* 0x0000c800010d7983 */ /* 0x000f680000100800 */
[----:B------:R1:W-:Y:S04]  /*ccd0*/  @!P2 ST.E.64 [R8.64], R150 ;  /* 0x000000960800a985 */ /* 0x0003e8000c101b06 */
[----:B------:R1:W-:Y:S04]  /*cce0*/  @!P1 ST.E.64 [R6.64], R138 ;  /* 0x0000008a06009985 */ /* 0x0003e8000c101b06 */
[----:B------:R2:W-:Y:S01]  /*ccf0*/  @!P0 ST.E.64 [R2.64], R124 ;  /* 0x0000007c02008985 */ /* 0x0005e2000c101b06 */
[----:B------:R-:W-:-:S03]  /*cd00*/  ISETP.GE.AND P3, PT, R11, c[0x0][0x3c8], PT ;  /* 0x0000f2000b007a0c */ /* 0x000fc60003f66270 */
[----:B------:R-:W5:Y:S04]  /*cd10*/  LDL R18, [R1+0xc4] ;  /* 0x0000c40001127983 */ /* 0x000f680000100800 */
[----:B------:R-:W5:Y:S01]  /*cd20*/  LDL R23, [R1+0x14c] ;  /* 0x00014c0001177983 */ /* 0x000f620000100800 */
[-C--:B-1----:R-:W-:Y:S02]  /*cd30*/  @!P5 LEA R8, P6, R14, R0.reuse, 0x2 ;  /* 0x000000000e08d211 */ /* 0x082fe400078c10ff */
[----:B------:R-:W-:Y:S02]  /*cd40*/  @!P4 LEA R6, P0, R10, R0, 0x2 ;  /* 0x000000000a06c211 */ /* 0x000fe400078010ff */
[-C--:B---3--:R-:W-:Y:S02]  /*cd50*/  @!P5 LEA.HI.X R9, R14, R4.reuse, R21, 0x2, P6 ;  /* 0x000000040e09d211 */ /* 0x088fe400030f1415 */
[----:B------:R-:W3:Y:S01]  /*cd60*/  LDL R21, [R1+0x148] ;  /* 0x0001480001157983 */ /* 0x000ee20000100800 */
[----:B----4-:R-:W-:-:S03]  /*cd70*/  @!P4 LEA.HI.X R7, R10, R4, R17, 0x2, P0 ;  /* 0x000000040a07c211 */ /* 0x010fc600000f1411 */
[----:B------:R-:W4:Y:S01]  /*cd80*/  LDL R17, [R1+0x144] ;  /* 0x0001440001117983 */ /* 0x000f220000100800 */
[----:B--2---:R-:W-:Y:S02]  /*cd90*/  ISETP.GE.AND P2, PT, R5, c[0x0][0x3c8], PT ;  /* 0x0000f20005007a0c */ /* 0x004fe40003f46270 */
[----:B------:R-:W-:Y:S01]  /*cda0*/  @!P3 LEA R2, P6, R11, R0, 0x2 ;  /* 0x000000000b02b211 */ /* 0x000fe200078c10ff */
[----:B------:R-:W2:Y:S01]  /*cdb0*/  LDL R10, [R1+0xbc] ;  /* 0x0000bc00010a7983 */ /* 0x000ea20000100800 */
[----:B------:R-:W-:-:S03]  /*cdc0*/  ISETP.GE.AND P1, PT, R16, c[0x0][0x3c8], PT ;  /* 0x0000f20010007a0c */ /* 0x000fc60003f26270 */
[----:B------:R1:W-:Y:S04]  /*cdd0*/  @!P5 ST.E.64 [R8.64], R156 ;  /* 0x0000009c0800d985 */ /* 0x0003e8000c101b06 */
[----:B------:R-:W2:Y:S01]  /*cde0*/  LDL R14, [R1+0xc0] ;  /* 0x0000c000010e7983 */ /* 0x000ea20000100800 */
[----:B-----5:R-:W-:-:S03]  /*cdf0*/  ISETP.GE.AND P0, PT, R12, c[0x0][0x3c8], PT ;  /* 0x0000f2000c007a0c */ /* 0x020fc60003f06270 */
[----:B------:R5:W-:Y:S01]  /*ce00*/  @!P4 ST.E.64 [R6.64], R142 ;  /* 0x0000008e0600c985 */ /* 0x000be2000c101b06 */
[----:B------:R-:W-:-:S03]  /*ce10*/  @!P3 LEA.HI.X R3, R11, R4, R15, 0x2, P6 ;  /* 0x000000040b03b211 */ /* 0x000fc600030f140f */
[----:B------:R-:W2:Y:S01]  /*ce20*/  LDL R11, [R1+0xb8] ;  /* 0x0000b800010b7983 */ /* 0x000ea20000100800 */
[----:B-1----:R-:W-:-:S03]  /*ce30*/  @!P2 LEA R8, P6, R5, R0, 0x2 ;  /* 0x000000000508a211 */ /* 0x002fc600078c10ff */
[----:B------:R1:W-:Y:S04]  /*ce40*/  @!P3 ST.E.64 [R2.64], R34 ;  /* 0x000000220200b985 */ /* 0x0003e8000c101b06 */
[----:B------:R-:W2:Y:S01]  /*ce50*/  LDL R15, [R1+0xb4] ;  /* 0x0000b400010f7983 */ /* 0x000ea20000100800 */
[----:B-----5:R-:W-:Y:S02]  /*ce60*/  @!P1 LEA R6, P3, R16, R0, 0x2 ;  /* 0x0000000010069211 */ /* 0x020fe400078610ff */
[----:B------:R-:W-:Y:S02]  /*ce70*/  @!P2 LEA.HI.X R9, R5, R4, R20, 0x2, P6 ;  /* 0x000000040509a211 */ /* 0x000fe400030f1414 */
[----:B------:R-:W5:Y:S01]  /*ce80*/  LDL R20, [R1+0x140] ;  /* 0x0001400001147983 */ /* 0x000f620000100800 */
[----:B------:R-:W-:-:S02]  /*ce90*/  ISETP.GE.AND P4, PT, R19, c[0x0][0x3c8], PT ;  /* 0x0000f20013007a0c */ /* 0x000fc40003f86270 */
[----:B------:R-:W-:Y:S01]  /*cea0*/  @!P1 LEA.HI.X R7, R16, R4, R25, 0x2, P3 ;  /* 0x0000000410079211 */ /* 0x000fe200018f1419 */
[----:B------:R-:W5:Y:S01]  /*ceb0*/  LDL R5, [R1+0xb0] ;  /* 0x0000b00001057983 */ /* 0x000f620000100800 */
[----:B-1----:R-:W-:-:S03]  /*cec0*/  @!P0 LEA R2, P6, R12, R0, 0x2 ;  /* 0x000000000c028211 */ /* 0x002fc600078c10ff */
[----:B------:R-:W5:Y:S01]  /*ced0*/  LDL R16, [R1+0x13c] ;  /* 0x00013c0001107983 */ /* 0x000f620000100800 */
[----:B------:R-:W-:-:S03]  /*cee0*/  @!P0 LEA.HI.X R3, R12, R4, R24, 0x2, P6 ;  /* 0x000000040c038211 */ /* 0x000fc600030f1418 */
[----:B------:R-:W5:Y:S01]  /*cef0*/  LDL R12, [R1+0x138] ;  /* 0x00013800010c7983 */ /* 0x000f620000100800 */
[----:B------:R-:W-:-:S03]  /*cf00*/  ISETP.GE.AND P3, PT, R13, c[0x0][0x3c8], PT ;  /* 0x0000f2000d007a0c */ /* 0x000fc60003f66270 */
[----:B------:R-:W-:Y:S04]  /*cf10*/  @!P2 ST.E.64 [R8.64], R158 ;  /* 0x0000009e0800a985 */ /* 0x000fe8000c101b06 */
        /* <DEDUP_REMOVED lines=10> */
[----:B------:R-:W4:Y:S04]  /*cfc0*/  LDL R17, [R1+0x130] ;  /* 0x0001300001117983 */ /* 0x000f280000100800 */
[----:B------:R-:W4:Y:S01]  /*cfd0*/  LDL R13, [R1+0x12c] ;  /* 0x00012c00010d7983 */ /* 0x000f220000100800 */
[----:B------:R-:W-:Y:S02]  /*cfe0*/  ISETP.GE.AND P2, PT, R18, c[0x0][0x3c8], PT ;  /* 0x0000f20012007a0c */ /* 0x000fe40003f46270 */
[----:B------:R-:W-:Y:S01]  /*cff0*/  @!P5 LEA R8, P1, R22, R0, 0x2 ;  /* 0x000000001608d211 */ /* 0x000fe200078210ff */
[----:B------:R-:W4:Y:S01]  /*d000*/  LDL R21, [R1+0x11c] ;  /* 0x00011c0001157983 */ /* 0x000f220000100800 */
[----:B--2---:R-:W-:Y:S02]  /*d010*/  ISETP.GE.AND P0, PT, R10, c[0x0][0x3c8], PT ;  /* 0x0000f2000a007a0c */ /* 0x004fe40003f06270 */
[----:B------:R-:W-:-:S02]  /*d020*/  @!P5 LEA.HI.X R9, R22, R4, R23, 0x2, P1 ;  /* 0x000000041609d211 */ /* 0x000fc400008f1417 */
[----:B------:R-:W2:Y:S04]  /*d030*/  LDL R22, [R1+0xa4] ;  /* 0x0000a40001167983 */ /* 0x000ea80000100800 */
[----:B------:R1:W-:Y:S01]  /*d040*/  @!P5 ST.E.64 [R8.64], R160 ;  /* 0x000000a00800d985 */ /* 0x0003e2000c101b06 */
[----:B------:R-:W-:-:S03]  /*d050*/  ISETP.GE.AND P1, PT, R14, c[0x0][0x3c8], PT ;  /* 0x0000f2000e007a0c */ /* 0x000fc60003f26270 */
[----:B------:R-:W-:Y:S04]  /*d060*/  @!P4 ST.E.64 [R6.64], R62 ;  /* 0x0000003e0600c985 */ /* 0x000fe8000c101b06 */
[----:B------:R5:W-:Y:S04]  /*d070*/  @!P3 ST.E.64 [R2.64], R42 ;  /* 0x0000002a0200b985 */ /* 0x000be8000c101b06 */
[----:B------:R-:W2:Y:S01]  /*d080*/  LDL R23, [R1+0x120] ;  /* 0x0001200001177983 */ /* 0x000ea20000100800 */
[----:B------:R-:W-:Y:S02]  /*d090*/  ISETP.GE.AND P5, PT, R11, c[0x0][0x3c8], PT ;  /* 0x0000f2000b007a0c */ /* 0x000fe40003fa6270 */
[----:B-1----:R-:W-:-:S04]  /*d0a0*/  @!P2 LEA R8, P6, R18, R0, 0x2 ;  /* 0x000000001208a211 */ /* 0x002fc800078c10ff */
[----:B-----5:R-:W-:Y:S02]  /*d0b0*/  @!P2 LEA.HI.X R9, R18, R4, R20, 0x2, P6 ;  /* 0x000000041209a211 */ /* 0x020fe400030f1414 */
[----:B------:R-:W5:Y:S01]  /*d0c0*/  LDL R20, [R1+0xa0] ;  /* 0x0000a00001147983 */ /* 0x000f620000100800 */
[-C--:B------:R-:W-:Y:S02]  /*d0d0*/  @!P0 LEA R2, P6, R10, R0.reuse, 0x2 ;  /* 0x000000000a028211 */ /* 0x080fe400078c10ff */
[----:B------:R-:W-:Y:S01]  /*d0e0*/  @!P1 LEA R6, P3, R14, R0, 0x2 ;  /* 0x000000000e069211 */ /* 0x000fe200078610ff */
[----:B------:R-:W5:Y:S01]  /*d0f0*/  LDL R18, [R1+0x98] ;  /* 0x0000980001127983 */ /* 0x000f620000100800 */
[----:B------:R-:W-:-:S03]  /*d100*/  @!P0 LEA.HI.X R3, R10, R4, R12, 0x2, P6 ;  /* 0x000000040a038211 */ /* 0x000fc600030f140c */
[----:B------:R-:W5:Y:S01]  /*d110*/  LDL R10, [R1+0x9c] ;  /* 0x00009c00010a7983 */ /* 0x000f620000100800 */
[----:B------:R-:W-:Y:S02]  /*d120*/  ISETP.GE.AND P4, PT, R15, c[0x0][0x3c8], PT ;  /* 0x0000f2000f007a0c */ /* 0x000fe40003f86270 */
[----:B------:R-:W-:Y:S01]  /*d130*/  @!P1 LEA.HI.X R7, R14, R4, R16, 0x2, P3 ;  /* 0x000000040e079211 */ /* 0x000fe200018f1410 */
[----:B------:R-:W5:Y:S01]  /*d140*/  LDL R12, [R1+0x8c] ;  /* 0x00008c00010c7983 */ /* 0x000f620000100800 */
[----:B------:R-:W-:-:S03]  /*d150*/  ISETP.GE.AND P3, PT, R5, c[0x0][0x3c8], PT ;  /* 0x0000f20005007a0c */ /* 0x000fc60003f66270 */
[----:B------:R-:W5:Y:S04]  /*d160*/  LDL R16, [R1+0x94] ;  /* 0x0000940001107983 */ /* 0x000f680000100800 */
[----:B------:R-:W5:Y:S04]  /*d170*/  LDL R14, [R1+0x90] ;  /* 0x00009000010e7983 */ /* 0x000f680000100800 */
[----:B------:R1:W-:Y:S04]  /*d180*/  @!P2 ST.E.64 [R8.64], R162 ;  /* 0x000000a20800a985 */ /* 0x0003e8000c101b06 */
[----:B------:R1:W-:Y:S04]  /*d190*/  @!P1 ST.E.64 [R6.64], R66 ;  /* 0x0000004206009985 */ /* 0x0003e8000c101b06 */
[----:B------:R3:W-:Y:S01]  /*d1a0*/  @!P0 ST.E.64 [R2.64], R46 ;  /* 0x0000002e02008985 */ /* 0x0007e2000c101b06 */
[----:B-1----:R-:W-:-:S02]  /*d1b0*/  @!P5 LEA R8, P6, R11, R0, 0x2 ;  /* 0x000000000b08d211 */ /* 0x002fc400078c10ff */
[----:B------:R-:W-:Y:S02]  /*d1c0*/  @!P4 LEA R6, P0, R15, R0, 0x2 ;  /* 0x000000000f06c211 */ /* 0x000fe400078010ff */
[----:B---3--:R-:W-:Y:S02]  /*d1d0*/  @!P5 LEA.HI.X R9, R11, R4, R19, 0x2, P6 ;  /* 0x000000040b09d211 */ /* 0x008fe400030f1413 */
[----:B------:R-:W3:Y:S01]  /*d1e0*/  LDL R11, [R1+0x118] ;  /* 0x00011800010b7983 */ /* 0x000ee20000100800 */
[----:B------:R-:W-:-:S03]  /*d1f0*/  @!P3 LEA R2, P6, R5, R0, 0x2 ;  /* 0x000000000502b211 */ /* 0x000fc600078c10ff */
[----:B------:R-:W3:Y:S01]  /*d200*/  LDL R19, [R1+0x114] ;  /* 0x0001140001137983 */ /* 0x000ee20000100800 */
[-C--:B----4-:R-:W-:Y:S02]  /*d210*/  @!P4 LEA.HI.X R7, R15, R4.reuse, R17, 0x2, P0 ;  /* 0x000000040f07c211 */ /* 0x090fe400000f1411 */
[----:B------:R-:W-:Y:S01]  /*d220*/  @!P3 LEA.HI.X R3, R5, R4, R13, 0x2, P6 ;  /* 0x000000040503b211 */ /* 0x000fe200030f140d */
[----:B------:R-:W4:Y:S04]  /*d230*/  LDL R17, [R1+0x110] ;  /* 0x0001100001117983 */ /* 0x000f280000100800 */
[----:B------:R-:W4:Y:S04]  /*d240*/  LDL R15, [R1+0x10c] ;  /* 0x00010c00010f7983 */ /* 0x000f280000100800 */
[----:B------:R-:W4:Y:S04]  /*d250*/  LDL R13, [R1+0x108] ;  /* 0x00010800010d7983 */ /* 0x000f280000100800 */
[----:B------:R-:W4:Y:S01]  /*d260*/  LDL R5, [R1+0x88] ;  /* 0x0000880001057983 */ /* 0x000f220000100800 */
[----:B------:R-:W-:-:S02]  /*d270*/  ISETP.GE.AND P2, PT, R26, c[0x0][0x3c8], PT ;  /* 0x0000f2001a007a0c */ /* 0x000fc40003f46270 */
[----:B------:R-:W-:Y:S02]  /*d280*/  ISETP.GE.AND P1, PT, R24, c[0x0][0x3c8], PT ;  /* 0x0000f20018007a0c */ /* 0x000fe40003f26270 */
[----:B--2---:R-:W-:Y:S01]  /*d290*/  ISETP.GE.AND P0, PT, R22, c[0x0][0x3c8], PT ;  /* 0x0000f20016007a0c */ /* 0x004fe20003f06270 */
[----:B------:R1:W-:Y:S04]  /*d2a0*/  @!P5 ST.E.64 [R8.64], R164 ;  /* 0x000000a40800d985 */ /* 0x0003e8000c101b06 */
[----:B------:R2:W-:Y:S04]  /*d2b0*/  @!P4 ST.E.64 [R6.64], R70 ;  /* 0x000000460600c985 */ /* 0x0005e8000c101b06 */
[----:B------:R5:W-:Y:S01]  /*d2c0*/  @!P3 ST.E.64 [R2.64], R50 ;  /* 0x000000320200b985 */ /* 0x000be2000c101b06 */
[----:B-1----:R-:W-:-:S02]  /*d2d0*/  @!P2 LEA R8, P5, R26, R0, 0x2 ;  /* 0x000000001a08a211 */ /* 0x002fc400078a10ff */
[-C--:B--2---:R-:W-:Y:S02]  /*d2e0*/  @!P1 LEA R6, P6, R24, R0.reuse, 0x2 ;  /* 0x0000000018069211 */ /* 0x084fe400078c10ff */
[----:B-----5:R-:W-:Y:S02]  /*d2f0*/  ISETP.GE.AND P4, PT, R20, c[0x0][0x3c8], PT ;  /* 0x0000f20014007a0c */ /* 0x020fe40003f86270 */
[----:B------:R-:W-:Y:S02]  /*d300*/  @!P0 LEA R2, P3, R22, R0, 0x2 ;  /* 0x0000000016028211 */ /* 0x000fe400078610ff */
[-C--:B------:R-:W-:Y:S02]  /*d310*/  @!P2 LEA.HI.X R9, R26, R4.reuse, R27, 0x2, P5 ;  /* 0x000000041a09a211 */ /* 0x080fe400028f141b */
[-C--:B------:R-:W-:Y:S02]  /*d320*/  @!P1 LEA.HI.X R7, R24, R4.reuse, R25, 0x2, P6 ;  /* 0x0000000418079211 */ /* 0x080fe400030f1419 */
[----:B------:R-:W-:Y:S01]  /*d330*/  @!P0 LEA.HI.X R3, R22, R4, R23, 0x2, P3 ;  /* 0x0000000416038211 */ /* 0x000fe200018f1417 */
[----:B------:R-:W-:Y:S01]  /*d340*/  @!P2 ST.E.64 [R8.64], R90 ;  /* 0x0000005a0800a985 */ /* 0x000fe2000c101b06 */
[----:B------:R-:W-:-:S03]  /*d350*/  ISETP.GE.AND P5, PT, R10, c[0x0][0x3c8], PT ;  /* 0x0000f2000a007a0c */ /* 0x000fc60003fa6270 */
[----:B------:R1:W-:Y:S01]  /*d360*/  @!P1 ST.E.64 [R6.64], R74 ;  /* 0x0000004a06009985 */ /* 0x0003e2000c101b06 */
[----:B------:R-:W-:-:S03]  /*d370*/  ISETP.GE.AND P3, PT, R18, c[0x0][0x3c8], PT ;  /* 0x0000f20012007a0c */ /* 0x000fc60003f66270 */
[----:B------:R2:W-:Y:S01]  /*d380*/  @!P0 ST.E.64 [R2.64], R54 ;  /* 0x0000003602008985 */ /* 0x0005e2000c101b06 */
[----:B------:R-:W-:Y:S02]  /*d390*/  ISETP.GE.AND P2, PT, R16, c[0x0][0x3c8], PT ;  /* 0x0000f20010007a0c */ /* 0x000fe40003f46270 */
[----:B------:R-:W-:Y:S02]  /*d3a0*/  ISETP.GE.AND P1, PT, R14, c[0x0][0x3c8], PT ;  /* 0x0000f2000e007a0c */ /* 0x000fe40003f26270 */
[----:B-1----:R-:W-:-:S04]  /*d3b0*/  @!P4 LEA R6, P0, R20, R0, 0x2 ;  /* 0x000000001406c211 */ /* 0x002fc800078010ff */
[----:B------:R-:W-:Y:S02]  /*d3c0*/  @!P4 LEA.HI.X R7, R20, R4, R21, 0x2, P0 ;  /* 0x000000041407c211 */ /* 0x000fe400000f1415 */
[----:B------:R-:W-:Y:S02]  /*d3d0*/  ISETP.GE.AND P0, PT, R12, c[0x0][0x3c8], PT ;  /* 0x0000f2000c007a0c */ /* 0x000fe40003f06270 */
[C---:B--2---:R-:W-:Y:S01]  /*d3e0*/  @!P5 LEA R2, P6, R10.reuse, R0, 0x2 ;  /* 0x000000000a02d211 */ /* 0x044fe200078c10ff */
[----:B------:R1:W-:Y:S03]  /*d3f0*/  @!P4 ST.E.64 [R6.64], R78 ;  /* 0x0000004e0600c985 */ /* 0x0003e6000c101b06 */
[----:B---3--:R-:W-:Y:S02]  /*d400*/  @!P5 LEA.HI.X R3, R10, R4, R11, 0x2, P6 ;  /* 0x000000040a03d211 */ /* 0x008fe400030f140b */
[----:B------:R-:W-:-:S02]  /*d410*/  @!P3 LEA R10, P4, R18, R0, 0x2 ;  /* 0x00000000120ab211 */ /* 0x000fc400078810ff */
[-C--:B------:R-:W-:Y:S01]  /*d420*/  @!P2 LEA R8, P6, R16, R0.reuse, 0x2 ;  /* 0x000000001008a211 */ /* 0x080fe200078c10ff */
[----:B------:R2:W-:Y:S01]  /*d430*/  @!P5 ST.E.64 [R2.64], R82 ;  /* 0x000000520200d985 */ /* 0x0005e2000c101b06 */
[----:B-1----:R-:W-:Y:S02]  /*d440*/  @!P1 LEA R6, P5, R14, R0, 0x2 ;  /* 0x000000000e069211 */ /* 0x002fe400078a10ff */
[-C--:B------:R-:W-:Y:S02]  /*d450*/  @!P3 LEA.HI.X R11, R18, R4.reuse, R19, 0x2, P4 ;  /* 0x00000004120bb211 */ /* 0x080fe400020f1413 */
[-C--:B----4-:R-:W-:Y:S02]  /*d460*/  @!P2 LEA.HI.X R9, R16, R4.reuse, R17, 0x2, P6 ;  /* 0x000000041009a211 */ /* 0x090fe400030f1411 */
[----:B------:R-:W-:Y:S01]  /*d470*/  @!P1 LEA.HI.X R7, R14, R4, R15, 0x2, P5 ;  /* 0x000000040e079211 */ /* 0x000fe200028f140f */
[----:B------:R1:W-:Y:S04]  /*d480*/  @!P3 ST.E.64 [R10.64], R98 ;  /* 0x000000620a00b985 */ /* 0x0003e8000c101b06 */
[----:B------:R1:W-:Y:S04]  /*d490*/  @!P2 ST.E.64 [R8.64], R94 ;  /* 0x0000005e0800a985 */ /* 0x0003e8000c101b06 */
[----:B------:R1:W-:Y:S01]  /*d4a0*/  @!P1 ST.E.64 [R6.64], R86 ;  /* 0x0000005606009985 */ /* 0x0003e2000c101b06 */
[----:B--2---:R-:W-:-:S04]  /*d4b0*/  @!P0 LEA R2, P4, R12, R0, 0x2 ;  /* 0x000000000c028211 */ /* 0x004fc800078810ff */
[----:B------:R-:W-:-:S05]  /*d4c0*/  @!P0 LEA.HI.X R3, R12, R4, R13, 0x2, P4 ;  /* 0x000000040c038211 */ /* 0x000fca00020f140d */
[----:B------:R1:W-:Y:S01]  /*d4d0*/  @!P0 ST.E.64 [R2.64], R58 ;  /* 0x0000003a02008985 */ /* 0x0003e2000c101b06 */
[----:B------:R-:W-:-:S13]  /*d4e0*/  ISETP.GE.AND P0, PT, R5, c[0x0][0x3c8], PT ;  /* 0x0000f20005007a0c */ /* 0x000fda0003f06270 */
[----:B------:R-:W-:Y:S05]  /*d4f0*/  @P0 BRA `(.L_x_75) ;  /* 0x0000111000000947 */ /* 0x000fea0003800000 */
[----:B------:R-:W2:Y:S01]  /*d500*/  LDL R12, [R1+0x104] ;  /* 0x00010400010c7983 */ /* 0x000ea20000100800 */
[----:B-1----:R-:W-:-:S04]  /*d510*/  LEA R2, P0, R5, R0, 0x2 ;  /* 0x0000000005027211 */ /* 0x002fc800078010ff */
[----:B--2---:R-:W-:-:S05]  /*d520*/  LEA.HI.X R3, R5, R4, R12, 0x2, P0 ;  /* 0x0000000405037211 */ /* 0x004fca00000f140c */
[----:B------:R1:W-:Y:S01]  /*d530*/  ST.E.64 [R2.64], R30 ;  /* 0x0000001e02007985 */ /* 0x0003e2000c101b06 */
[----:B------:R-:W-:Y:S05]  /*d540*/  BRA `(.L_x_75) ;  /* 0x000010c000007947 */ /* 0x000fea0003800000 */
.L_x_60:
[----:B------:R-:W3:Y:S04]  /*d550*/  LDL.LU R4, [R1+0x40] ;  /* 0x0000400001047983 */ /* 0x000ee80000300800 */
[----:B------:R-:W4:Y:S01]  /*d560*/  LDL.LU R6, [R1+0x44] ;  /* 0x0000440001067983 */ /* 0x000f220000300800 */
[----:B------:R-:W-:Y:S02]  /*d570*/  ISETP.NE.U32.AND P1, PT, RZ, c[0x0][0x508], PT ;  /* 0x00014200ff007a0c */ /* 0x000fe40003f25070 */
[----:B------:R-:W-:Y:S01]  /*d580*/  ISETP.NE.U32.AND P3, PT, RZ, c[0x0][0x500], PT ;  /* 0x00014000ff007a0c */ /* 0x000fe20003f65070 */
[----:B--2---:R-:W2:Y:S01]  /*d590*/  LDL.LU R0, [R1+0x58] ;  /* 0x0000580001007983 */ /* 0x004ea20000300800 */
[----:B------:R-:W-:Y:S01]  /*d5a0*/  ISETP.NE.AND.EX P1, PT, RZ, c[0x0][0x50c], PT, P1 ;  /* 0x00014300ff007a0c */ /* 0x000fe20003f25310 */
[----:B------:R-:W-:Y:S01]  /*d5b0*/  IMAD.MOV.U32 R8, RZ, RZ, RZ ;  /* 0x000000ffff087224 */ /* 0x000fe200078e00ff */
[----:B------:R-:W-:Y:S01]  /*d5c0*/  ISETP.NE.AND.EX P3, PT, RZ, c[0x0][0x504], PT, P3 ;  /* 0x00014100ff007a0c */ /* 0x000fe20003f65330 */
[----:B------:R-:W-:Y:S01]  /*d5d0*/  IMAD.MOV.U32 R20, RZ, RZ, c[0x0][0x388] ;  /* 0x0000e200ff147624 */ /* 0x000fe200078e00ff */
[----:B---3--:R-:W-:-:S09]  /*d5e0*/  IADD3 R2, P2, R4, c[0x0][0x500], RZ ;  /* 0x0001400004027a10 */ /* 0x008fd20007f5e0ff */
[----:B------:R-:W-:Y:S02]  /*d5f0*/  @P1 IADD3 R4, P0, R4, c[0x0][0x508], RZ ;  /* 0x0001420004041a10 */ /* 0x000fe40007f1e0ff */
[C---:B----4-:R-:W-:Y:S02]  /*d600*/  IADD3.X R3, R6.reuse, c[0x0][0x504], RZ, P2, !PT ;  /* 0x0001410006037a10 */ /* 0x050fe400017fe4ff */
[----:B------:R-:W-:-:S03]  /*d610*/  @P1 IADD3.X R5, R6, c[0x0][0x50c], RZ, P0, !PT ;  /* 0x0001430006051a10 */ /* 0x000fc600007fe4ff */
[----:B------:R1:W5:Y:S04]  /*d620*/  @P3 LDG.E R8, [R2.64] ;  /* 0x0000000602083981 */ /* 0x000368000c1e1900 */
[----:B------:R1:W5:Y:S01]  /*d630*/  @P1 LDG.E R20, [R4.64] ;  /* 0x0000000604141981 */ /* 0x000362000c1e1900 */
[----:B--2---:R-:W-:-:S04]  /*d640*/  ISETP.NE.AND P0, PT, R0, RZ, PT ;  /* 0x000000ff0000720c */ /* 0x004fc80003f05270 */
[----:B------:R-:W-:Y:S01]  /*d650*/  SEL R19, R0, c[0x0][0x3d4], P0 ;  /* 0x0000f50000137a07 */ /* 0x000fe20000000000 */
[----:B------:R-:W-:Y:S05]  /*d660*/  @P1 BRA `(.L_x_81) ;  /* 0x0000004000001947 */ /* 0x000fea0003800000 */
[----:B------:R-:W-:Y:S05]  /*d670*/  @!P3 BRA `(.L_x_81) ;  /* 0x000000300000b947 */ /* 0x000fea0003800000 */
[----:B------:R2:W3:Y:S04]  /*d680*/  LDG.E R0, [R2.64] ;  /* 0x0000000602007981 */ /* 0x0004e8000c1e1900 */
[----:B-12---:R-:W3:Y:S02]  /*d690*/  LDG.E R2, [R2.64+0x4] ;  /* 0x0000040602027981 */ /* 0x006ee4000c1e1900 */
[----:B---3-5:R-:W-:Y:S02]  /*d6a0*/  IADD3 R20, -R0, R2, RZ ;  /* 0x0000000200147210 */ /* 0x028fe40007ffe1ff */
.L_x_81:
[----:B-1----:R-:W2:Y:S04]  /*d6b0*/  LDL.LU R4, [R1+0x50] ;  /* 0x0000500001047983 */ /* 0x002ea80000300800 */
[----:B------:R-:W3:Y:S04]  /*d6c0*/  LDL.LU R2, [R1+0x3c] ;  /* 0x00003c0001027983 */ /* 0x000ee80000300800 */
[----:B------:R-:W4:Y:S01]  /*d6d0*/  LDL.LU R0, [R1+0x7c] ;  /* 0x00007c0001007983 */ /* 0x000f220000300800 */
[----:B------:R-:W-:Y:S01]  /*d6e0*/  BSSY B0, `(.L_x_82) ;  /* 0x0000039000007945 */ /* 0x000fe20003800000 */
[----:B-----5:R-:W-:-:S02]  /*d6f0*/  SHF.R.S32.HI R18, RZ, 0x1f, R8 ;  /* 0x0000001fff127819 */ /* 0x020fc40000011408 */
[----:B------:R-:W1:Y:S02]  /*d700*/  S2R R3, SR_TID.X ;  /* 0x0000000000037919 */ /* 0x000e640000002100 */
[----:B-1----:R-:W-:Y:S02]  /*d710*/  ISETP.GT.AND P0, PT, R3, 0x7f, PT ;  /* 0x0000007f0300780c */ /* 0x002fe40003f04270 */
[----:B--2---:R-:W-:Y:S02]  /*d720*/  LOP3.LUT R9, R4, 0xffff, RZ, 0xc0, !PT ;  /* 0x0000ffff04097812 */ /* 0x004fe400078ec0ff */
[----:B---3--:R-:W-:Y:S02]  /*d730*/  SEL R15, R2, RZ, !P3 ;  /* 0x000000ff020f7207 */ /* 0x008fe40005800000 */
[----:B----4-:R-:W-:-:S07]  /*d740*/  SEL R21, R0, RZ, !P3 ;  /* 0x000000ff00157207 */ /* 0x010fce0005800000 */
[----:B------:R-:W-:Y:S05]  /*d750*/  @P0 BRA `(.L_x_83) ;  /* 0x0000031000000947 */ /* 0x000fea0003800000 */
[----:B------:R-:W2:Y:S01]  /*d760*/  LDL R2, [R1+0x4c] ;  /* 0x00004c0001027983 */ /* 0x000ea20000100800 */
[----:B------:R-:W-:Y:S01]  /*d770*/  IMAD R0, R20, c[0x0][0x4e8], RZ ;  /* 0x00013a0014007a24 */ /* 0x000fe200078e02ff */
[----:B--2---:R-:W-:-:S04]  /*d780*/  LEA R14, R2, R3, 0x7 ;  /* 0x00000003020e7211 */ /* 0x004fc800078e38ff */
[----:B------:R-:W-:-:S13]  /*d790*/  ISETP.GE.AND P0, PT, R14, R0, PT ;  /* 0x000000000e00720c */ /* 0x000fda0003f06270 */
[----:B------:R-:W-:Y:S05]  /*d7a0*/  @P0 BRA `(.L_x_83) ;  /* 0x000002c000000947 */ /* 0x000fea0003800000 */
[----:B------:R-:W2:Y:S01]  /*d7b0*/  LDL.LU R22, [R1+0x80] ;  /* 0x0000800001167983 */ /* 0x000ea20000300800 */
[----:B------:R-:W-:Y:S01]  /*d7c0*/  IMAD.MOV.U32 R0, RZ, RZ, 0x368 ;  /* 0x00000368ff007424 */ /* 0x000fe200078e00ff */
[----:B------:R-:W-:-:S04]  /*d7d0*/  ISETP.GT.AND P2, PT, R19, 0x1, PT ;  /* 0x000000011300780c */ /* 0x000fc80003f44270 */
[----:B------:R-:W-:-:S04]  /*d7e0*/  SEL R0, R0, 0x328, P2 ;  /* 0x0000032800007807 */ /* 0x000fc80001000000 */
[----:B------:R1:W3:Y:S08]  /*d7f0*/  LDC.64 R6, c[0x0][R0+0x170] ;  /* 0x00005c0000067b82 */ /* 0x0002f00000000a00 */
[----:B------:R1:W4:Y:S08]  /*d800*/  LDC.64 R4, c[0x0][R0+0x168] ;  /* 0x00005a0000047b82 */ /* 0x0003300000000a00 */
[----:B------:R1:W5:Y:S08]  /*d810*/  LDC.64 R12, c[0x0][R0+0x178] ;  /* 0x00005e00000c7b82 */ /* 0x0003700000000a00 */
[----:B------:R1:W2:Y:S02]  /*d820*/  LDC.64 R10, c[0x0][R0+0x160] ;  /* 0x00005800000a7b82 */ /* 0x0002a40000000a00 */
[----:B-1----:R-:W-:-:S02]  /*d830*/  IMAD.MOV.U32 R0, RZ, RZ, c[0x0][0x4e8] ;  /* 0x00013a00ff007624 */ /* 0x002fc400078e00ff */
[-C--:B---3--:R-:W-:Y:S02]  /*d840*/  IMAD R7, R7, R15.reuse, RZ ;  /* 0x0000000f07077224 */ /* 0x088fe400078e02ff */
[----:B------:R-:W-:Y:S01]  /*d850*/  IMAD.WIDE.U32 R2, R6, R15, RZ ;  /* 0x0000000f06027225 */ /* 0x000fe200078e00ff */
[----:B------:R-:W-:Y:S02]  /*d860*/  ISETP.NE.AND P0, PT, R0, 0x1, PT ;  /* 0x000000010000780c */ /* 0x000fe40003f05270 */
[----:B------:R-:W-:Y:S01]  /*d870*/  MOV R0, R14 ;  /* 0x0000000e00007202 */ /* 0x000fe20000000f00 */
[----:B------:R-:W-:Y:S02]  /*d880*/  IMAD R7, R6, R21, R7 ;  /* 0x0000001506077224 */ /* 0x000fe400078e0207 */
[-C--:B----4-:R-:W-:Y:S02]  /*d890*/  IMAD R16, R5, R9.reuse, RZ ;  /* 0x0000000905107224 */ /* 0x090fe400078e02ff */
[----:B------:R-:W-:Y:S01]  /*d8a0*/  IMAD.WIDE.U32 R4, R4, R9, RZ ;  /* 0x0000000904047225 */ /* 0x000fe200078e00ff */
[----:B------:R-:W-:-:S03]  /*d8b0*/  IADD3 R3, R3, R7, RZ ;  /* 0x0000000703037210 */ /* 0x000fc60007ffe0ff */
[----:B------:R-:W-:Y:S02]  /*d8c0*/  IMAD.IADD R16, R5, 0x1, R16 ;  /* 0x0000000105107824 */ /* 0x000fe400078e0210 */
[----:B------:R-:W-:-:S05]  /*d8d0*/  @P0 IMAD.HI.U32 R17, R14, c[0x0][0x4ec], RZ ;  /* 0x00013b000e110a27 */ /* 0x000fca00078e00ff */
[----:B------:R-:W-:Y:S02]  /*d8e0*/  @P0 SHF.R.U32.HI R0, RZ, c[0x0][0x4f0], R17 ;  /* 0x00013c00ff000a19 */ /* 0x000fe40000011611 */
[----:B------:R-:W-:-:S03]  /*d8f0*/  IADD3 R17, P1, P0, R2, R4, R8 ;  /* 0x0000000402117210 */ /* 0x000fc6000783e008 */
[----:B------:R-:W-:-:S04]  /*d900*/  IMAD.MOV R2, RZ, RZ, -R0 ;  /* 0x000000ffff027224 */ /* 0x000fc800078e0a00 */
[----:B------:R-:W-:Y:S01]  /*d910*/  IMAD R2, R2, c[0x0][0x4e8], R14 ;  /* 0x00013a0002027a24 */ /* 0x000fe200078e020e */
[----:B--2---:R-:W-:-:S05]  /*d920*/  SEL R6, R22, RZ, P2 ;  /* 0x000000ff16067207 */ /* 0x004fca0001000000 */
[-C--:B-----5:R-:W-:Y:S02]  /*d930*/  IMAD R7, R13, R6.reuse, RZ ;  /* 0x000000060d077224 */ /* 0x0a0fe400078e02ff */
[----:B------:R-:W-:Y:S01]  /*d940*/  IMAD.WIDE.U32 R4, R12, R6, RZ ;  /* 0x000000060c047225 */ /* 0x000fe200078e00ff */
[----:B------:R-:W-:Y:S02]  /*d950*/  IADD3.X R12, R3, R16, R18, P1, P0 ;  /* 0x00000010030c7210 */ /* 0x000fe40000fe0412 */
[----:B------:R-:W-:Y:S02]  /*d960*/  SHF.R.S32.HI R3, RZ, 0x1f, R0 ;  /* 0x0000001fff037819 */ /* 0x000fe40000011400 */
[----:B------:R-:W-:Y:S01]  /*d970*/  IADD3 R5, R5, R7, RZ ;  /* 0x0000000705057210 */ /* 0x000fe20007ffe0ff */
[----:B------:R-:W-:Y:S01]  /*d980*/  IMAD.MOV.U32 R7, RZ, RZ, c[0x0][0x4a8] ;  /* 0x00012a00ff077624 */ /* 0x000fe200078e00ff */
[----:B------:R-:W-:Y:S01]  /*d990*/  IADD3 R4, P1, P0, R0, R17, R4 ;  /* 0x0000001100047210 */ /* 0x000fe2000783e004 */
[----:B------:R-:W-:Y:S01]  /*d9a0*/  IMAD R0, R11, R2, RZ ;  /* 0x000000020b007224 */ /* 0x000fe200078e02ff */
[----:B------:R-:W-:-:S02]  /*d9b0*/  SHF.R.S32.HI R6, RZ, 0x1f, R2 ;  /* 0x0000001fff067819 */ /* 0x000fc40000011402 */
[----:B------:R-:W-:-:S03]  /*d9c0*/  IADD3.X R5, R3, R12, R5, P1, P0 ;  /* 0x0000000c03057210 */ /* 0x000fc60000fe0405 */
[C---:B------:R-:W-:Y:S02]  /*d9d0*/  IMAD R0, R10.reuse, R6, R0 ;  /* 0x000000060a007224 */ /* 0x040fe400078e0200 */
[----:B------:R-:W-:Y:S01]  /*d9e0*/  IMAD.WIDE.U32 R2, R10, R2, R4 ;  /* 0x000000020a027225 */ /* 0x000fe200078e0004 */
[----:B------:R-:W-:Y:S02]  /*d9f0*/  MOV R5, c[0x0][0x4ac] ;  /* 0x00012b0000057a02 */ /* 0x000fe40000000f00 */
[----:B------:R-:W-:Y:S01]  /*da00*/  SEL R4, R7, c[0x0][0x450], P2 ;  /* 0x0001140007047a07 */ /* 0x000fe20001000000 */
[----:B------:R-:W-:Y:S01]  /*da10*/  IMAD.IADD R0, R3, 0x1, R0 ;  /* 0x0000000103007824 */ /* 0x000fe200078e0200 */
[----:B------:R-:W-:Y:S02]  /*da20*/  SEL R5, R5, c[0x0][0x454], P2 ;  /* 0x0001150005057a07 */ /* 0x000fe40001000000 */
[----:B------:R-:W-:-:S04]  /*da30*/  LEA R4, P0, R2, R4, 0x2 ;  /* 0x0000000402047211 */ /* 0x000fc800078010ff */
[----:B------:R-:W-:Y:S02]  /*da40*/  LEA.HI.X R5, R2, R5, R0, 0x2, P0 ;  /* 0x0000000502057211 */ /* 0x000fe400000f1400 */
[----:B------:R-:W-:-:S05]  /*da50*/  MOV R0, 0xff800000 ;  /* 0xff80000000007802 */ /* 0x000fca0000000f00 */
[----:B------:R1:W-:Y:S02]  /*da60*/  STG.E [R4.64], R0 ;  /* 0x0000000004007986 */ /* 0x0003e4000c101906 */
.L_x_83:
[----:B------:R-:W-:Y:S05]  /*da70*/  BSYNC B0 ;  /* 0x0000000000007941 */ /* 0x000fea0003800000 */
.L_x_82:
[----:B------:R-:W-:-:S13]  /*da80*/  ISETP.GT.AND P0, PT, R19, 0x1, PT ;  /* 0x000000011300780c */ /* 0x000fda0003f04270 */
[----:B------:R-:W-:Y:S05]  /*da90*/  @P0 BRA `(.L_x_75) ;  /* 0x00000b7000000947 */ /* 0x000fea0003800000 */
[----:B-1----:R-:W2:Y:S01]  /*daa0*/  LDL R0, [R1+0x4c] ;  /* 0x00004c0001007983 */ /* 0x002ea20000100800 */
[----:B------:R-:W-:-:S03]  /*dab0*/  MOV R2, c[0x0][0x4e8] ;  /* 0x00013a0000027a02 */ /* 0x000fc60000000f00 */
[----:B------:R-:W1:Y:S01]  /*dac0*/  S2R R3, SR_TID.X ;  /* 0x0000000000037919 */ /* 0x000e620000002100 */
[----:B------:R-:W-:Y:S02]  /*dad0*/  ISETP.NE.AND P0, PT, R2, 0x1, PT ;  /* 0x000000010200780c */ /* 0x000fe40003f05270 */
[--C-:B-1----:R-:W-:Y:S02]  /*dae0*/  SHF.R.S32.HI R4, RZ, 0x1f, R3.reuse ;  /* 0x0000001fff047819 */ /* 0x102fe40000011403 */
[----:B------:R-:W-:Y:S02]  /*daf0*/  SHF.R.S32.HI R6, RZ, 0x1f, R3 ;  /* 0x0000001fff067819 */ /* 0x000fe40000011403 */
[-C--:B------:R-:W-:Y:S02]  /*db00*/  LEA.HI R4, R4, R3.reuse, RZ, 0x3 ;  /* 0x0000000304047211 */ /* 0x080fe400078f18ff */
[----:B------:R-:W-:Y:S02]  /*db10*/  LEA.HI R6, R6, R3, RZ, 0x3 ;  /* 0x0000000306067211 */ /* 0x000fe400078f18ff */
[----:B------:R-:W-:-:S02]  /*db20*/  LOP3.LUT R4, R4, 0xfffffff8, RZ, 0xc0, !PT ;  /* 0xfffffff804047812 */ /* 0x000fc400078ec0ff */
[----:B------:R-:W-:-:S03]  /*db30*/  SHF.R.S32.HI R6, RZ, 0x3, R6 ;  /* 0x00000003ff067819 */ /* 0x000fc60000011406 */
[----:B------:R-:W-:Y:S02]  /*db40*/  IMAD.IADD R4, R3, 0x1, -R4 ;  /* 0x0000000103047824 */ /* 0x000fe400078e0a04 */
[----:B------:R-:W-:-:S03]  /*db50*/  IMAD.WIDE.U32 R2, R8, c[0x0][0x3a0], RZ ;  /* 0x0000e80008027a25 */ /* 0x000fc600078e00ff */
[----:B------:R-:W-:Y:S02]  /*db60*/  LEA R4, R4, R6, 0x5 ;  /* 0x0000000604047211 */ /* 0x000fe400078e28ff */
[----:B--2---:R-:W-:Y:S01]  /*db70*/  MOV R5, R0 ;  /* 0x0000000000057202 */ /* 0x004fe20000000f00 */
[----:B------:R-:W-:-:S03]  /*db80*/  IMAD R0, R18, c[0x0][0x3a0], RZ ;  /* 0x0000e80012007a24 */ /* 0x000fc600078e02ff */
[----:B------:R-:W-:Y:S01]  /*db90*/  LEA R4, R5, R4, 0x7 ;  /* 0x0000000405047211 */ /* 0x000fe200078e38ff */
[----:B------:R-:W-:Y:S02]  /*dba0*/  IMAD R8, R8, c[0x0][0x3a4], R0 ;  /* 0x0000e90008087a24 */ /* 0x000fe400078e0200 */
[----:B------:R-:W-:Y:S01]  /*dbb0*/  IMAD R5, R21, c[0x0][0x3f0], RZ ;  /* 0x0000fc0015057a24 */ /* 0x000fe200078e02ff */
[----:B------:R-:W-:Y:S01]  /*dbc0*/  MOV R0, R4 ;  /* 0x0000000400007202 */ /* 0x000fe20000000f00 */
[----:B------:R-:W-:Y:S02]  /*dbd0*/  IMAD.IADD R3, R3, 0x1, R8 ;  /* 0x0000000103037824 */ /* 0x000fe400078e0208 */
[----:B------:R-:W-:-:S04]  /*dbe0*/  @P0 IMAD.HI.U32 R6, R4, c[0x0][0x4ec], RZ ;  /* 0x00013b0004060a27 */ /* 0x000fc800078e00ff */
[----:B------:R-:W-:Y:S01]  /*dbf0*/  IMAD.WIDE.U32 R2, R9, c[0x0][0x3e8], R2 ;  /* 0x0000fa0009027a25 */ /* 0x000fe200078e0002 */
[----:B------:R-:W-:-:S03]  /*dc00*/  @P0 SHF.R.U32.HI R0, RZ, c[0x0][0x4f0], R6 ;  /* 0x00013c00ff000a19 */ /* 0x000fc60000011606 */
[----:B------:R-:W-:Y:S01]  /*dc10*/  IMAD R3, R9, c[0x0][0x3ec], R3 ;  /* 0x0000fb0009037a24 */ /* 0x000fe200078e0203 */
[----:B------:R-:W-:Y:S01]  /*dc20*/  SHF.R.S32.HI R6, RZ, 0x1f, R0 ;  /* 0x0000001fff067819 */ /* 0x000fe20000011400 */
[C---:B------:R-:W-:Y:S01]  /*dc30*/  IMAD R7, R15.reuse, c[0x0][0x3f4], R5 ;  /* 0x0000fd000f077a24 */ /* 0x040fe200078e0205 */
[----:B------:R-:W-:Y:S01]  /*dc40*/  IADD3 R5, -R0, RZ, RZ ;  /* 0x000000ff00057210 */ /* 0x000fe20007ffe1ff */
[----:B------:R-:W-:-:S04]  /*dc50*/  IMAD.WIDE.U32 R2, R15, c[0x0][0x3f0], R2 ;  /* 0x0000fc000f027a25 */ /* 0x000fc800078e0002 */
[----:B------:R-:W-:Y:S02]  /*dc60*/  IMAD R6, R6, c[0x0][0x3e0], RZ ;  /* 0x0000f80006067a24 */ /* 0x000fe400078e02ff */
[----:B------:R-:W-:Y:S02]  /*dc70*/  IMAD.IADD R3, R3, 0x1, R7 ;  /* 0x0000000103037824 */ /* 0x000fe400078e0207 */
[----:B------:R-:W-:Y:S02]  /*dc80*/  IMAD R4, R5, c[0x0][0x4e8], R4 ;  /* 0x00013a0005047a24 */ /* 0x000fe400078e0204 */
[C---:B------:R-:W-:Y:S02]  /*dc90*/  IMAD R6, R0.reuse, c[0x0][0x3e4], R6 ;  /* 0x0000f90000067a24 */ /* 0x040fe400078e0206 */
[----:B------:R-:W-:Y:S01]  /*dca0*/  IMAD.WIDE.U32 R2, R0, c[0x0][0x3e0], R2 ;  /* 0x0000f80000027a25 */ /* 0x000fe200078e0002 */
[----:B------:R-:W-:-:S04]  /*dcb0*/  SHF.R.S32.HI R0, RZ, 0x1f, R4 ;  /* 0x0000001fff007819 */ /* 0x000fc80000011404 */
[----:B------:R-:W-:Y:S01]  /*dcc0*/  IADD3 R3, R3, R6, RZ ;  /* 0x0000000603037210 */ /* 0x000fe20007ffe0ff */
[----:B------:R-:W-:-:S04]  /*dcd0*/  IMAD R0, R0, c[0x0][0x3d8], RZ ;  /* 0x0000f60000007a24 */ /* 0x000fc800078e02ff */
[----:B------:R-:W-:-:S04]  /*dce0*/  IMAD.WIDE.U32 R2, R4, c[0x0][0x3d8], R2 ;  /* 0x0000f60004027a25 */ /* 0x000fc800078e0002 */
[----:B------:R-:W-:Y:S01]  /*dcf0*/  IMAD R4, R4, c[0x0][0x3dc], R0 ;  /* 0x0000f70004047a24 */ /* 0x000fe200078e0200 */
[----:B------:R-:W-:-:S04]  /*dd00*/  LEA R14, P0, R2, c[0x0][0x380], 0x1 ;  /* 0x0000e000020e7a11 */ /* 0x000fc800078008ff */
[----:B------:R-:W-:-:S04]  /*dd10*/  IADD3 R4, R3, R4, RZ ;  /* 0x0000000403047210 */ /* 0x000fc80007ffe0ff */
[----:B------:R-:W-:Y:S01]  /*dd20*/  LEA.HI.X R5, R2, c[0x0][0x384], R4, 0x1, P0 ;  /* 0x0000e10002057a11 */ /* 0x000fe200000f0c04 */
[----:B------:R-:W-:Y:S05]  /*dd30*/  BRA.DIV ~URZ, `(.L_x_84) ;  /* 0x000026627f007947 */ /* 0x000fea000b800000 */
[----:B------:R1:W2:Y:S02]  /*dd40*/  SHFL.IDX PT, R4, R5, RZ, 0x181f ;  /* 0x00181fff05047589 */ /* 0x0002a400000e0000 */
.L_x_142:
[----:B------:R-:W-:Y:S05]  /*dd50*/  BRA.DIV ~URZ, `(.L_x_85) ;  /* 0x000026b27f007947 */ /* 0x000fea000b800000 */
[----:B------:R3:W4:Y:S02]  /*dd60*/  SHFL.IDX PT, R0, R14, RZ, 0x181f ;  /* 0x00181fff0e007589 */ /* 0x00072400000e0000 */
.L_x_143:
[----:B------:R-:W5:Y:S02]  /*dd70*/  S2R R2, SR_TID.X ;  /* 0x0000000000027919 */ /* 0x000f640000002100 */
[----:B-----5:R-:W-:-:S04]  /*dd80*/  SHF.R.S32.HI R3, RZ, 0x1f, R2 ;  /* 0x0000001fff037819 */ /* 0x020fc80000011402 */
[----:B------:R-:W-:Y:S02]  /*dd90*/  LEA.HI R3, R3, R2, RZ, 0x3 ;  /* 0x0000000203037211 */ /* 0x000fe400078f18ff */
[----:B------:R-:W5:Y:S02]  /*dda0*/  LDL.LU R2, [R1+0x4c] ;  /* 0x00004c0001027983 */ /* 0x000f640000300800 */
[----:B------:R-:W-:Y:S01]  /*ddb0*/  SHF.R.S32.HI R3, RZ, 0x3, R3 ;  /* 0x00000003ff037819 */ /* 0x000fe20000011403 */
[----:B------:R-:W-:Y:S01]  /*ddc0*/  IMAD R13, R20, c[0x0][0x4e8], RZ ;  /* 0x00013a00140d7a24 */ /* 0x000fe200078e02ff */
[----:B------:R-:W-:Y:S03]  /*ddd0*/  BSSY B0, `(.L_x_86) ;  /* 0x000001e000007945 */ /* 0x000fe60003800000 */
        /* <DEDUP_REMOVED lines=18> */
[----:B--2---:R-:W-:Y:S02]  /*df00*/  @!P3 LEA.HI.X R11, R249, R4, R2, 0x1, P4 ;  /* 0x00000004f90bb211 */ /* 0x004fe400020f0c02 */
[----:B------:R-:W-:Y:S02]  /*df10*/  SHF.R.S32.HI R18, RZ, 0x1f, R18 ;  /* 0x0000001fff127819 */ /* 0x000fe40000011412 */
[----:B------:R-:W-:Y:S01]  /*df20*/  SHF.R.S32.HI R16, RZ, 0x1f, R16 ;  /* 0x0000001fff107819 */ /* 0x000fe20000011410 */
[----:B------:R2:W-:Y:S01]  /*df30*/  @!P3 ST.E.128 [R10.64], RZ ;  /* 0x000000ff0a00b985 */ /* 0x0005e2000c101d06 */
[----:B------:R-:W-:-:S02]  /*df40*/  @!P0 LEA R2, P4, R15, R0, 0x1 ;  /* 0x000000000f028211 */ /* 0x000fc400078808ff */
[-C--:B------:R-:W-:Y:S02]  /*df50*/  @!P2 LEA.HI.X R9, R19, R4.reuse, R21, 0x1, P6 ;  /* 0x000000041309a211 */ /* 0x080fe400030f0c15 */
[-C--:B------:R-:W-:Y:S02]  /*df60*/  @!P1 LEA.HI.X R7, R17, R4.reuse, R18, 0x1, P5 ;  /* 0x0000000411079211 */ /* 0x080fe400028f0c12 */
[----:B------:R-:W-:Y:S01]  /*df70*/  @!P0 LEA.HI.X R3, R15, R4, R16, 0x1, P4 ;  /* 0x000000040f038211 */ /* 0x000fe200020f0c10 */
[----:B------:R2:W-:Y:S04]  /*df80*/  @!P2 ST.E.128 [R8.64], RZ ;  /* 0x000000ff0800a985 */ /* 0x0005e8000c101d06 */
[----:B------:R2:W-:Y:S04]  /*df90*/  @!P1 ST.E.128 [R6.64], RZ ;  /* 0x000000ff06009985 */ /* 0x0005e8000c101d06 */
[----:B------:R2:W-:Y:S02]  /*dfa0*/  @!P0 ST.E.128 [R2.64], RZ ;  /* 0x000000ff02008985 */ /* 0x0005e4000c101d06 */
.L_x_87:
[----:B------:R-:W-:Y:S05]  /*dfb0*/  BSYNC B0 ;  /* 0x0000000000007941 */ /* 0x000fea0003800000 */
.L_x_86:
[----:B------:R-:W-:Y:S05]  /*dfc0*/  BRA.DIV ~URZ, `(.L_x_88) ;  /* 0x000024a27f007947 */ /* 0x000fea000b800000 */
[----:B--2---:R2:W1:Y:S04]  /*dfd0*/  SHFL.IDX PT, R4, R5, 0x1, 0x181f ;  /* 0x00381f0005047f89 */ /* 0x00446800000e0000 */
[----:B----4-:R2:W4:Y:S02]  /*dfe0*/  SHFL.IDX PT, R0, R14, 0x1, 0x181f ;  /* 0x00381f000e007f89 */ /* 0x01052400000e0000 */
.L_x_144:
[----:B------:R-:W-:Y:S01]  /*dff0*/  IADD3 R2, R12, 0x20, RZ ;  /* 0x000000200c027810 */ /* 0x000fe20007ffe0ff */
        /* <DEDUP_REMOVED lines=18> */
[----:B-1----:R-:W-:Y:S02]  /*e120*/  @!P3 LEA.HI.X R11, R249, R4, R3, 0x1, P4 ;  /* 0x00000004f90bb211 */ /* 0x002fe400020f0c03 */
        /* <DEDUP_REMOVED lines=10> */
.L_x_90:
[----:B------:R-:W-:Y:S05]  /*e1d0*/  BSYNC B0 ;  /* 0x0000000000007941 */ /* 0x000fea0003800000 */
.L_x_89:
[----:B------:R-:W-:Y:S05]  /*e1e0*/  BRA.DIV ~URZ, `(.L_x_91) ;  /* 0x000023427f007947 */ /* 0x000fea000b800000 */
[----:B-1----:R1:W2:Y:S02]  /*e1f0*/  SHFL.IDX PT, R4, R5, 0x2, 0x181f ;  /* 0x00581f0005047f89 */ /* 0x0022a400000e0000 */
.L_x_145:
[----:B------:R-:W-:Y:S05]  /*e200*/  BRA.DIV ~URZ, `(.L_x_92) ;  /* 0x000023927f007947 */ /* 0x000fea000b800000 */
[----:B----4-:R4:W1:Y:S02]  /*e210*/  SHFL.IDX PT, R0, R14, 0x2, 0x181f ;  /* 0x00581f000e007f89 */ /* 0x01086400000e0000 */
.L_x_146:
        /* <DEDUP_REMOVED lines=13> */
[C---:B-1----:R-:W-:Y:S02]  /*e2f0*/  @!P3 LEA R10, P4, R249.reuse, R0, 0x1 ;  /* 0x00000000f90ab211 */ /* 0x042fe400078808ff */
        /* <DEDUP_REMOVED lines=16> */
.L_x_94:
[----:B------:R-:W-:Y:S05]  /*e400*/  BSYNC B0 ;  /* 0x0000000000007941 */ /* 0x000fea0003800000 */
.L_x_93:
[----:B------:R-:W-:Y:S05]  /*e410*/  BRA.DIV ~URZ, `(.L_x_95) ;  /* 0x000021e27f007947 */ /* 0x000fea000b800000 */
[----:B--2---:R2:W3:Y:S04]  /*e420*/  SHFL.IDX PT, R4, R5, 0x3, 0x181f ;  /* 0x00781f0005047f89 */ /* 0x0044e800000e0000 */
[----:B-1----:R2:W1:Y:S02]  /*e430*/  SHFL.IDX PT, R0, R14, 0x3, 0x181f ;  /* 0x00781f000e007f89 */ /* 0x00246400000e0000 */
.L_x_147:
[----:B------:R-:W-:-:S04]  /*e440*/  IADD3 R2, R12, 0x60, RZ ;  /* 0x000000600c027810 */ /* 0x000fc80007ffe0ff */
[----:B------:R-:W-:-:S13]  /*e450*/  ISETP.GE.AND P0, PT, R2, R13, PT ;  /* 0x0000000d0200720c */ /* 0x000fda0003f06270 */
[----:B------:R-:W-:Y:S05]  /*e460*/  @P0 BRA `(.L_x_75) ;  /* 0x000001a000000947 */ /* 0x000fea0003800000 */
[C---:B------:R-:W-:Y:S02]  /*e470*/  IADD3 R17, R249.reuse, 0x40, RZ ;  /* 0x00000040f9117810 */ /* 0x040fe40007ffe0ff */
[C---:B------:R-:W-:Y:S02]  /*e480*/  IADD3 R15, R249.reuse, 0x80, RZ ;  /* 0x00000080f90f7810 */ /* 0x040fe40007ffe0ff */
[C---:B------:R-:W-:Y:S02]  /*e490*/  ISETP.GE.AND P3, PT, R249.reuse, c[0x0][0x3c8], PT ;  /* 0x0000f200f9007a0c */ /* 0x040fe40003f66270 */
[----:B--2---:R-:W-:Y:S02]  /*e4a0*/  IADD3 R5, R249, 0xc0, RZ ;  /* 0x000000c0f9057810 */ /* 0x004fe40007ffe0ff */
[----:B------:R-:W-:Y:S02]  /*e4b0*/  ISETP.GE.AND P2, PT, R17, c[0x0][0x3c8], PT ;  /* 0x0000f20011007a0c */ /* 0x000fe40003f46270 */
[----:B------:R-:W-:-:S02]  /*e4c0*/  ISETP.GE.AND P1, PT, R15, c[0x0][0x3c8], PT ;  /* 0x0000f2000f007a0c */ /* 0x000fc40003f26270 */
[----:B------:R-:W-:Y:S02]  /*e4d0*/  ISETP.GE.AND P0, PT, R5, c[0x0][0x3c8], PT ;  /* 0x0000f20005007a0c */ /* 0x000fe40003f06270 */
[C---:B------:R-:W-:Y:S02]  /*e4e0*/  IADD3 R18, R249.reuse, 0x40, RZ ;  /* 0x00000040f9127810 */ /* 0x040fe40007ffe0ff */
[----:B------:R-:W-:Y:S02]  /*e4f0*/  SHF.R.S32.HI R3, RZ, 0x1f, R249 ;  /* 0x0000001fff037819 */ /* 0x000fe400000114f9 */
[C---:B-1----:R-:W-:Y:S02]  /*e500*/  @!P3 LEA R10, P4, R249.reuse, R0, 0x1 ;  /* 0x00000000f90ab211 */ /* 0x042fe400078808ff */
[C---:B------:R-:W-:Y:S02]  /*e510*/  IADD3 R16, R249.reuse, 0x80, RZ ;  /* 0x00000080f9107810 */ /* 0x040fe40007ffe0ff */
[----:B---34-:R-:W-:-:S02]  /*e520*/  IADD3 R14, R249, 0xc0, RZ ;  /* 0x000000c0f90e7810 */ /* 0x018fc40007ffe0ff */
[-C--:B------:R-:W-:Y:S02]  /*e530*/  @!P2 LEA R8, P6, R17, R0.reuse, 0x1 ;  /* 0x000000001108a211 */ /* 0x080fe400078c08ff */
[----:B------:R-:W-:Y:S02]  /*e540*/  SHF.R.S32.HI R18, RZ, 0x1f, R18 ;  /* 0x0000001fff127819 */ /* 0x000fe40000011412 */
[----:B------:R-:W-:Y:S02]  /*e550*/  @!P1 LEA R6, P5, R15, R0, 0x1 ;  /* 0x000000000f069211 */ /* 0x000fe400078a08ff */
[----:B------:R-:W-:Y:S02]  /*e560*/  @!P3 LEA.HI.X R11, R249, R4, R3, 0x1, P4 ;  /* 0x00000004f90bb211 */ /* 0x000fe400020f0c03 */
        /* <DEDUP_REMOVED lines=10> */
.L_x_75:
[----:B------:R-:W-:Y:S05]  /*e610*/  BSYNC B1 ;  /* 0x0000000000017941 */ /* 0x000fea0003800000 */
.L_x_59:
[----:B-1--4-:R-:W4:Y:S02]  /*e620*/  LDL R0, [R1+0x180] ;  /* 0x0001800001007983 */ /* 0x012f240000100800 */
[----:B----4-:R-:W-:-:S13]  /*e630*/  ISETP.NE.AND P0, PT, R0, RZ, PT ;  /* 0x000000ff0000720c */ /* 0x010fda0003f05270 */
[----:B------:R-:W-:Y:S01]  /*e640*/  @P0 WARPSYNC 0xffffffff ;  /* 0xffffffff00000948 */ /* 0x000fe20003800000 */
[----:B------:R-:W-:Y:S06]  /*e650*/  @P0 BAR.SYNC.DEFER_BLOCKING 0x5, 0x100 ;  /* 0x0144000000000b1d */ /* 0x000fec0000010000 */
[----:B--23--:R-:W1:Y:S04]  /*e660*/  @P0 LDS.128 R4, [0x1a080] ;  /* 0x01a08000ff040984 */ /* 0x00ce680000000c00 */
[----:B-1----:R1:W-:Y:S04]  /*e670*/  @P0 STL.64 [R1+0x48], R4 ;  /* 0x0000480401000387 */ /* 0x0023e80000100a00 */
[----:B------:R1:W-:Y:S04]  /*e680*/  @P0 STL.64 [R1+0x50], R6 ;  /* 0x0000500601000387 */ /* 0x0003e80000100a00 */
[----:B------:R-:W-:Y:S06]  /*e690*/  @P0 BAR.ARV 0x4, 0x100 ;  /* 0x0104000000000b1d */ /* 0x000fec0000002000 */
[----:B------:R-:W-:Y:S05]  /*e6a0*/  @P0 BRA `(.L_x_96) ;  /* 0x00000b9000000947 */ /* 0x000fea0003800000 */
[----:B------:R-:W2:Y:S01]  /*e6b0*/  S2R R0, SR_TID.X ;  /* 0x0000000000007919 */ /* 0x000ea20000002100 */
[----:B-1----:R-:W-:Y:S01]  /*e6c0*/  IMAD.MOV.U32 R7, RZ, RZ, RZ ;  /* 0x000000ffff077224 */ /* 0x002fe200078e00ff */
[----:B--2---:R-:W-:-:S04]  /*e6d0*/  LOP3.LUT R13, R0, 0x1f, RZ, 0xc0, !PT ;  /* 0x0000001f000d7812 */ /* 0x004fc800078ec0ff */
[----:B------:R-:W-:Y:S01]  /*e6e0*/  ISETP.NE.AND P5, PT, R13, 0x1f, PT ;  /* 0x0000001f0d00780c */ /* 0x000fe20003fa5270 */
[----:B------:R-:W-:Y:S10]  /*e6f0*/  BRA.DIV ~URZ, `(.L_x_97) ;  /* 0x00001fc27f007947 */ /* 0x000ff4000b800000 */
[----:B------:R1:W2:Y:S02]  /*e700*/  SHFL.IDX PT, R9, R102, RZ, 0x1f ;  /* 0x00001fff66097589 */ /* 0x0002a400000e0000 */
.L_x_148:
[----:B------:R-:W-:Y:S05]  /*e710*/  BRA.DIV ~URZ, `(.L_x_98) ;  /* 0x000020127f007947 */ /* 0x000fea000b800000 */
[----:B------:R3:W4:Y:S02]  /*e720*/  SHFL.IDX PT, R8, R102, 0x1, 0x1f ;  /* 0x00201f0066087f89 */ /* 0x00072400000e0000 */
.L_x_149:
[----:B------:R-:W5:Y:S01]  /*e730*/  LDL R0, [R1+0x54] ;  /* 0x0000540001007983 */ /* 0x000f620000100800 */
[----:B------:R-:W-:Y:S02]  /*e740*/  IMAD.MOV.U32 R6, RZ, RZ, RZ ;  /* 0x000000ffff067224 */ /* 0x000fe400078e00ff */
[----:B-----5:R-:W-:-:S05]  /*e750*/  IMAD.IADD R0, R0, 0x1, R13 ;  /* 0x0000000100007824 */ /* 0x020fca00078e020d */
[----:B------:R-:W-:-:S13]  /*e760*/  ISETP.GE.OR P0, PT, R0, c[0x0][0x53c], !P5 ;  /* 0x00014f0000007a0c */ /* 0x000fda0006f06670 */
[----:B------:R-:W-:Y:S01]  /*e770*/  @!P0 IMAD.MOV.U32 R2, RZ, RZ, 0x4 ;  /* 0x00000004ff028424 */ /* 0x000fe200078e00ff */
[----:B------:R-:W-:-:S03]  /*e780*/  @!P0 MOV R3, 0x4 ;  /* 0x0000000400038802 */ /* 0x000fc60000000f00 */
[----:B------:R-:W-:-:S04]  /*e790*/  @!P0 IMAD.WIDE R4, R0, R2, c[0x0][0x580] ;  /* 0x0001600000048625 */ /* 0x000fc800078e0202 */
[----:B------:R-:W-:Y:S01]  /*e7a0*/  @!P0 IMAD.WIDE R2, R0, R3, c[0x0][0x578] ;  /* 0x00015e0000028625 */ /* 0x000fe200078e0203 */
[----:B------:R-:W5:Y:S04]  /*e7b0*/  @!P0 LDG.E R6, [R4.64] ;  /* 0x0000000604068981 */ /* 0x000f68000c1e1900 */
[----:B------:R-:W5:Y:S01]  /*e7c0*/  @!P0 LDG.E R7, [R2.64] ;  /* 0x0000000602078981 */ /* 0x000f62000c1e1900 */
[C---:B------:R-:W-:Y:S02]  /*e7d0*/  ISETP.GE.U32.AND P4, PT, R13.reuse, 0x10, PT ;  /* 0x000000100d00780c */ /* 0x040fe40003f86070 */
[C---:B------:R-:W-:Y:S02]  /*e7e0*/  ISETP.GE.U32.AND P3, PT, R13.reuse, 0x8, PT ;  /* 0x000000080d00780c */ /* 0x040fe40003f66070 */
[----:B------:R-:W-:-:S02]  /*e7f0*/  ISETP.GE.U32.AND P2, PT, R13, 0x4, PT ;  /* 0x000000040d00780c */ /* 0x000fc40003f46070 */
[C---:B------:R-:W-:Y:S02]  /*e800*/  ISETP.GE.U32.AND P1, PT, R13.reuse, 0x2, PT ;  /* 0x000000020d00780c */ /* 0x040fe40003f26070 */
[----:B------:R-:W-:Y:S02]  /*e810*/  ISETP.NE.AND P0, PT, R13, RZ, PT ;  /* 0x000000ff0d00720c */ /* 0x000fe40003f05270 */
[----:B------:R-:W-:Y:S01]  /*e820*/  MOV R10, RZ ;  /* 0x000000ff000a7202 */ /* 0x000fe20000000f00 */
[----:B-----5:R-:W-:Y:S01]  /*e830*/  IMAD R0, R7, R6, RZ ;  /* 0x0000000607007224 */ /* 0x020fe200078e02ff */
[----:B------:R-:W-:Y:S07]  /*e840*/  BRA.DIV ~URZ, `(.L_x_99) ;  /* 0x00001f527f007947 */ /* 0x000fee000b800000 */
[----:B------:R1:W3:Y:S02]  /*e850*/  SHFL.UP PT, R4, R0, 0x1, RZ ;  /* 0x0420000000047989 */ /* 0x0002e400000e00ff */
.L_x_150:
[----:B---3--:R-:W-:-:S04]  /*e860*/  SEL R4, R4, RZ, P0 ;  /* 0x000000ff04047207 */ /* 0x008fc80000000000 */
        /* <DEDUP_REMOVED lines=14> */
[----:B------:R1:W3:Y:S02]  /*e950*/  SHFL.IDX PT, R0, R4, 0x1f, 0x1f ;  /* 0x03e01f0004007f89 */ /* 0x0002e400000e0000 */
.L_x_151:
[----:B---3--:R-:W-:Y:S01]  /*e960*/  IMAD R0, R0, c[0x0][0x538], RZ ;  /* 0x00014e0000007a24 */ /* 0x008fe200078e02ff */
[----:B------:R-:W-:Y:S04]  /*e970*/  BSSY B1, `(.L_x_101) ;  /* 0x0000083000017945 */ /* 0x000fe80003800000 */
[----:B----4-:R-:W-:-:S04]  /*e980*/  IADD3 R8, R0, R8, RZ ;  /* 0x0000000800087210 */ /* 0x010fc80007ffe0ff */
[----:B--2---:R-:W-:-:S13]  /*e990*/  ISETP.GT.AND P6, PT, R8, R9, PT ;  /* 0x000000090800720c */ /* 0x004fda0003fc4270 */
[----:B------:R-:W-:Y:S05]  /*e9a0*/  @P6 BRA `(.L_x_102) ;  /* 0x0000025000006947 */ /* 0x000fea0003800000 */
.L_x_106:
[----:B------:R-:W2:Y:S02]  /*e9b0*/  LDL.LU R0, [R1+0x54] ;  /* 0x0000540001007983 */ /* 0x000ea40000300800 */
[----:B--2---:R-:W-:-:S04]  /*e9c0*/  IADD3 R0, R0, 0x1f, RZ ;  /* 0x0000001f00007810 */ /* 0x004fc80007ffe0ff */
[----:B------:R-:W-:-:S13]  /*e9d0*/  ISETP.GE.AND P6, PT, R0, c[0x0][0x53c], PT ;  /* 0x00014f0000007a0c */ /* 0x000fda0003fc6270 */
[----:B------:R-:W-:Y:S05]  /*e9e0*/  @P6 BRA `(.L_x_103) ;  /* 0x0000076000006947 */ /* 0x000fea0003800000 */
[----:B------:R2:W-:Y:S01]  /*e9f0*/  STL [R1+0x54], R0 ;  /* 0x0000540001007387 */ /* 0x0005e20000100800 */
[----:B------:R-:W-:Y:S01]  /*ea00*/  CS2R R6, SRZ ;  /* 0x0000000000067805 */ /* 0x000fe2000001ff00 */
[----:B--2---:R-:W-:-:S04]  /*ea10*/  IADD3 R0, R0, R13, RZ ;  /* 0x0000000d00007210 */ /* 0x004fc80007ffe0ff */
[----:B------:R-:W-:-:S13]  /*ea20*/  ISETP.GE.OR P6, PT, R0, c[0x0][0x53c], !P5 ;  /* 0x00014f0000007a0c */ /* 0x000fda0006fc6670 */
[----:B------:R-:W-:Y:S02]  /*ea30*/  @!P6 MOV R2, 0x4 ;  /* 0x000000040002e802 */ /* 0x000fe40000000f00 */
[----:B------:R-:W-:-:S03]  /*ea40*/  @!P6 MOV R3, 0x4 ;  /* 0x000000040003e802 */ /* 0x000fc60000000f00 */
[----:B-1----:R-:W-:-:S04]  /*ea50*/  @!P6 IMAD.WIDE R4, R0, R2, c[0x0][0x580] ;  /* 0x000160000004e625 */ /* 0x002fc800078e0202 */
[----:B------:R-:W-:Y:S01]  /*ea60*/  @!P6 IMAD.WIDE R2, R0, R3, c[0x0][0x578] ;  /* 0x00015e000002e625 */ /* 0x000fe200078e0203 */
[----:B------:R-:W2:Y:S04]  /*ea70*/  @!P6 LDG.E R6, [R4.64] ;  /* 0x000000060406e981 */ /* 0x000ea8000c1e1900 */
[----:B------:R-:W2:Y:S02]  /*ea80*/  @!P6 LDG.E R7, [R2.64] ;  /* 0x000000060207e981 */ /* 0x000ea4000c1e1900 */
[----:B--2---:R-:W-:Y:S01]  /*ea90*/  IMAD R0, R7, R6, RZ ;  /* 0x0000000607007224 */ /* 0x004fe200078e02ff */
[----:B------:R-:W-:Y:S05]  /*eaa0*/  BRA.DIV ~URZ, `(.L_x_104) ;  /* 0x00001ed27f007947 */ /* 0x000fea000b800000 */
[----:B------:R1:W2:Y:S02]  /*eab0*/  SHFL.UP PT, R2, R0, 0x1, RZ ;  /* 0x0420000000027989 */ /* 0x0002a400000e00ff */
.L_x_152:
        /* <DEDUP_REMOVED lines=16> */
.L_x_153:
[----:B--2---:R-:W-:-:S05]  /*ebc0*/  IMAD R0, R0, c[0x0][0x538], RZ ;  /* 0x00014e0000007a24 */ /* 0x004fca00078e02ff */
[----:B------:R-:W-:-:S04]  /*ebd0*/  IADD3 R8, R0, R8, RZ ;  /* 0x0000000800087210 */ /* 0x000fc80007ffe0ff */
[----:B------:R-:W-:-:S13]  /*ebe0*/  ISETP.GT.AND P6, PT, R8, R9, PT ;  /* 0x000000090800720c */ /* 0x000fda0003fc4270 */
[----:B-1----:R-:W-:Y:S05]  /*ebf0*/  @!P6 BRA `(.L_x_106) ;  /* 0xfffffdb00000e947 */ /* 0x002fea000383ffff */
.L_x_102:
[----:B------:R-:W-:-:S05]  /*ec00*/  IADD3 R8, -R0, R8, RZ ;  /* 0x0000000800087210 */ /* 0x000fca0007ffe1ff */
[----:B------:R-:W-:-:S05]  /*ec10*/  IMAD R0, R4, c[0x0][0x538], R8 ;  /* 0x00014e0004007a24 */ /* 0x000fca00078e0208 */
[----:B------:R-:W-:Y:S01]  /*ec20*/  ISETP.GT.AND P0, PT, R0, R9, PT ;  /* 0x000000090000720c */ /* 0x000fe20003f04270 */
[----:B------:R-:W-:-:S12]  /*ec30*/  BRA.DIV ~URZ, `(.L_x_107) ;  /* 0x00001f327f007947 */ /* 0x000fd8000b800000 */
[----:B------:R-:W-:-:S04]  /*ec40*/  VOTE.ANY R5, PT, !P0 ;  /* 0x0000000000057806 */ /* 0x000fc800040e0100 */
.L_x_154:
[----:B------:R2:W3:Y:S01]  /*ec50*/  POPC R11, R5 ;  /* 0x00000005000b7309 */ /* 0x0004e20000000000 */
[----:B------:R-:W-:Y:S05]  /*ec60*/  BRA.DIV ~URZ, `(.L_x_108) ;  /* 0x00001f527f007947 */ /* 0x000fea000b800000 */
[----:B---3--:R3:W4:Y:S04]  /*ec70*/  SHFL.IDX PT, R6, R6, R11, 0x1f ;  /* 0x00001f0b06067589 */ /* 0x00872800000e0000 */
[----:B------:R3:W1:Y:S02]  /*ec80*/  SHFL.IDX PT, R7, R7, R11, 0x1f ;  /* 0x00001f0b07077589 */ /* 0x00066400000e0000 */
.L_x_155:
[----:B------:R-:W-:Y:S01]  /*ec90*/  ISETP.NE.AND P0, PT, R5, RZ, PT ;  /* 0x000000ff0500720c */ /* 0x000fe20003f05270 */
[----:B------:R-:W-:-:S12]  /*eca0*/  BSSY B0, `(.L_x_109) ;  /* 0x0000005000007945 */ /* 0x000fd80003800000 */
[----:B------:R-:W-:Y:S05]  /*ecb0*/  @!P0 BRA `(.L_x_110) ;  /* 0x0000003000008947 */ /* 0x000fea0003800000 */
[----:B------:R-:W-:Y:S01]  /*ecc0*/  IADD3 R0, R11, -0x1, RZ ;  /* 0xffffffff0b007810 */ /* 0x000fe20007ffe0ff */
[----:B------:R-:W-:Y:S05]  /*ecd0*/  BRA.DIV ~URZ, `(.L_x_111) ;  /* 0x00001fb27f007947 */ /* 0x000fea000b800000 */
[----:B------:R2:W3:Y:S02]  /*ece0*/  SHFL.IDX PT, R10, R4, R0, 0x1f ;  /* 0x00001f00040a7589 */ /* 0x0004e400000e0000 */
.L_x_110:
[----:B------:R-:W-:Y:S05]  /*ecf0*/  BSYNC B0 ;  /* 0x0000000000007941 */ /* 0x000fea0003800000 */
.L_x_109:
[----:B--23--:R-:W-:Y:S01]  /*ed00*/  IMAD R5, R10, c[0x0][0x538], R8 ;  /* 0x00014e000a057a24 */ /* 0x00cfe200078e0208 */
[----:B-1--4-:R-:W-:Y:S02]  /*ed10*/  IABS R4, R6 ;  /* 0x0000000600047213 */ /* 0x012fe40000000000 */
[----:B------:R-:W-:Y:S01]  /*ed20*/  IABS R0, R7 ;  /* 0x0000000700007213 */ /* 0x000fe20000000000 */
[----:B------:R-:W-:Y:S01]  /*ed30*/  IMAD.IADD R10, R9, 0x1, -R5 ;  /* 0x00000001090a7824 */ /* 0x000fe200078e0a05 */
[----:B------:R1:W-:Y:S01]  /*ed40*/  STL [R1+0x48], R5 ;  /* 0x0000480501007387 */ /* 0x0003e20000100800 */
[----:B------:R-:W2:Y:S03]  /*ed50*/  I2F.RP R2, R4 ;  /* 0x0000000400027306 */ /* 0x000ea60000209400 */
[----:B------:R-:W3:Y:S05]  /*ed60*/  LDL.LU R14, [R1+0x54] ;  /* 0x00005400010e7983 */ /* 0x000eea0000300800 */
[----:B--2---:R-:W2:Y:S02]  /*ed70*/  MUFU.RCP R2, R2 ;  /* 0x0000000200027308 */ /* 0x004ea40000001000 */
[----:B--2---:R-:W-:-:S06]  /*ed80*/  IADD3 R2, R2, 0xffffffe, RZ ;  /* 0x0ffffffe02027810 */ /* 0x004fcc0007ffe0ff */
[----:B------:R-:W2:Y:S01]  /*ed90*/  F2I.FTZ.U32.TRUNC.NTZ R3, R2 ;  /* 0x0000000200037305 */ /* 0x000ea2000021f000 */
[----:B-1----:R-:W-:Y:S01]  /*eda0*/  IMAD.MOV.U32 R5, RZ, RZ, R0 ;  /* 0x000000ffff057224 */ /* 0x002fe200078e0000 */
[----:B------:R-:W-:Y:S02]  /*edb0*/  IABS R0, R6 ;  /* 0x0000000600007213 */ /* 0x000fe40000000000 */
[----:B------:R-:W-:-:S04]  /*edc0*/  IABS R9, R10 ;  /* 0x0000000a00097213 */ /* 0x000fc80000000000 */
[----:B------:R-:W1:Y:S01]  /*edd0*/  I2F.RP R12, R5 ;  /* 0x00000005000c7306 */ /* 0x000e620000209400 */
[----:B--2---:R-:W-:-:S04]  /*ede0*/  IMAD.MOV R2, RZ, RZ, -R3 ;  /* 0x000000ffff027224 */ /* 0x004fc800078e0a03 */
[----:B------:R-:W-:Y:S01]  /*edf0*/  IMAD R8, R2, R4, RZ ;  /* 0x0000000402087224 */ /* 0x000fe200078e02ff */
[----:B------:R-:W-:Y:S01]  /*ee00*/  MOV R2, RZ ;  /* 0x000000ff00027202 */ /* 0x000fe20000000f00 */
[----:B------:R-:W-:-:S04]  /*ee10*/  IMAD.MOV R0, RZ, RZ, -R0 ;  /* 0x000000ffff007224 */ /* 0x000fc800078e0a00 */
[----:B------:R-:W-:-:S04]  /*ee20*/  IMAD.HI.U32 R8, R3, R8, R2 ;  /* 0x0000000803087227 */ /* 0x000fc800078e0002 */
[----:B------:R-:W-:Y:S02]  /*ee30*/  IMAD.MOV.U32 R2, RZ, RZ, R9 ;  /* 0x000000ffff027224 */ /* 0x000fe400078e0009 */
[----:B------:R-:W-:Y:S02]  /*ee40*/  IMAD.MOV.U32 R3, RZ, RZ, R0 ;  /* 0x000000ffff037224 */ /* 0x000fe400078e0000 */
[----:B------:R-:W-:-:S04]  /*ee50*/  IMAD.HI.U32 R0, R8, R2, RZ ;  /* 0x0000000208007227 */ /* 0x000fc800078e00ff */
[----:B------:R-:W-:Y:S02]  /*ee60*/  IMAD R2, R0, R3, R2 ;  /* 0x0000000300027224 */ /* 0x000fe400078e0202 */
[----:B-1----:R-:W1:Y:S03]  /*ee70*/  MUFU.RCP R3, R12 ;  /* 0x0000000c00037308 */ /* 0x002e660000001000 */
[----:B------:R-:W-:Y:S02]  /*ee80*/  ISETP.GT.U32.AND P1, PT, R4, R2, PT ;  /* 0x000000020400720c */ /* 0x000fe40003f24070 */
[----:B-1----:R-:W-:-:S11]  /*ee90*/  IADD3 R3, R3, 0xffffffe, RZ ;  /* 0x0ffffffe03037810 */ /* 0x002fd60007ffe0ff */
[-C--:B------:R-:W-:Y:S01]  /*eea0*/  @!P1 IADD3 R2, R2, -R4.reuse, RZ ;  /* 0x8000000402029210 */ /* 0x080fe20007ffe0ff */
[----:B------:R-:W1:Y:S03]  /*eeb0*/  F2I.FTZ.U32.TRUNC.NTZ R3, R3 ;  /* 0x0000000300037305 */ /* 0x000e66000021f000 */
[----:B------:R-:W-:Y:S02]  /*eec0*/  ISETP.GE.U32.AND P2, PT, R2, R4, PT ;  /* 0x000000040200720c */ /* 0x000fe40003f46070 */
[----:B------:R-:W-:Y:S02]  /*eed0*/  LOP3.LUT R2, R10, R6, RZ, 0x3c, !PT ;  /* 0x000000060a027212 */ /* 0x000fe400078e3cff */
[----:B------:R-:W-:Y:S02]  /*eee0*/  @!P1 IADD3 R0, R0, 0x1, RZ ;  /* 0x0000000100009810 */ /* 0x000fe40007ffe0ff */
[----:B------:R-:W-:-:S02]  /*eef0*/  ISETP.GE.AND P0, PT, R2, RZ, PT ;  /* 0x000000ff0200720c */ /* 0x000fc40003f06270 */
[----:B------:R-:W-:-:S05]  /*ef00*/  ISETP.NE.AND P1, PT, R6, RZ, PT ;  /* 0x000000ff0600720c */ /* 0x000fca0003f25270 */
[----:B------:R-:W-:Y:S01]  /*ef10*/  @P2 IADD3 R0, R0, 0x1, RZ ;  /* 0x0000000100002810 */ /* 0x000fe20007ffe0ff */
[----:B-1----:R-:W-:-:S04]  /*ef20*/  IMAD.MOV R2, RZ, RZ, -R3 ;  /* 0x000000ffff027224 */ /* 0x002fc800078e0a03 */
[----:B------:R-:W-:Y:S01]  /*ef30*/  IMAD.MOV.U32 R4, RZ, RZ, R2 ;  /* 0x000000ffff047224 */ /* 0x000fe200078e0002 */
[----:B------:R-:W-:Y:S01]  /*ef40*/  IABS R2, R7 ;  /* 0x0000000700027213 */ /* 0x000fe20000000000 */
[----:B------:R-:W-:Y:S01]  /*ef50*/  @!P0 IMAD.MOV R0, RZ, RZ, -R0 ;  /* 0x000000ffff008224 */ /* 0x000fe200078e0a00 */
[----:B------:R-:W-:Y:S01]  /*ef60*/  @!P1 LOP3.LUT R0, RZ, R6, RZ, 0x33, !PT ;  /* 0x00000006ff009212 */ /* 0x000fe200078e33ff */
[----:B------:R-:W-:Y:S01]  /*ef70*/  IMAD R4, R4, R5, RZ ;  /* 0x0000000504047224 */ /* 0x000fe200078e02ff */
[----:B------:R-:W-:Y:S01]  /*ef80*/  IADD3 R8, RZ, -R2, RZ ;  /* 0x80000002ff087210 */ /* 0x000fe20007ffe0ff */
[----:B------:R-:W-:Y:S01]  /*ef90*/  IMAD.MOV.U32 R2, RZ, RZ, RZ ;  /* 0x000000ffff027224 */ /* 0x000fe200078e00ff */
[----:B------:R-:W-:-:S03]  /*efa0*/  IABS R9, R0 ;  /* 0x0000000000097213 */ /* 0x000fc60000000000 */
[----:B------:R-:W-:Y:S01]  /*efb0*/  IMAD.HI.U32 R2, R3, R4, R2 ;  /* 0x0000000403027227 */ /* 0x000fe200078e0002 */
[----:B------:R-:W-:-:S03]  /*efc0*/  MOV R4, R8 ;  /* 0x0000000800047202 */ /* 0x000fc60000000f00 */
[----:B------:R-:W-:-:S04]  /*efd0*/  IMAD.MOV.U32 R3, RZ, RZ, R9 ;  /* 0x000000ffff037224 */ /* 0x000fc800078e0009 */
[----:B------:R-:W-:-:S04]  /*efe0*/  IMAD.HI.U32 R2, R2, R3, RZ ;  /* 0x0000000302027227 */ /* 0x000fc800078e00ff */
[----:B------:R-:W-:-:S05]  /*eff0*/  IMAD R3, R2, R4, R3 ;  /* 0x0000000402037224 */ /* 0x000fca00078e0203 */
[----:B------:R-:W-:-:S13]  /*f000*/  ISETP.GT.U32.AND P1, PT, R5, R3, PT ;  /* 0x000000030500720c */ /* 0x000fda0003f24070 */
[----:B------:R-:W-:-:S05]  /*f010*/  @!P1 IMAD.IADD R3, R3, 0x1, -R5 ;  /* 0x0000000103039824 */ /* 0x000fca00078e0a05 */
[----:B------:R-:W-:Y:S02]  /*f020*/  ISETP.GE.U32.AND P2, PT, R3, R5, PT ;  /* 0x000000050300720c */ /* 0x000fe40003f46070 */
[----:B------:R-:W-:Y:S02]  /*f030*/  LOP3.LUT R3, R0, R7, RZ, 0x3c, !PT ;  /* 0x0000000700037212 */ /* 0x000fe400078e3cff */
[----:B------:R-:W-:Y:S02]  /*f040*/  @!P1 IADD3 R2, R2, 0x1, RZ ;  /* 0x0000000102029810 */ /* 0x000fe40007ffe0ff */
[----:B------:R-:W-:Y:S02]  /*f050*/  ISETP.GE.AND P0, PT, R3, RZ, PT ;  /* 0x000000ff0300720c */ /* 0x000fe40003f06270 */
[----:B------:R-:W-:-:S05]  /*f060*/  ISETP.NE.AND P1, PT, R7, RZ, PT ;  /* 0x000000ff0700720c */ /* 0x000fca0003f25270 */
[----:B------:R-:W-:-:S06]  /*f070*/  @P2 IADD3 R2, R2, 0x1, RZ ;  /* 0x0000000102022810 */ /* 0x000fcc0007ffe0ff */
[----:B------:R-:W-:Y:S02]  /*f080*/  @!P0 IMAD.MOV R2, RZ, RZ, -R2 ;  /* 0x000000ffff028224 */ /* 0x000fe400078e0a02 */
[----:B------:R-:W-:-:S04]  /*f090*/  @!P1 LOP3.LUT R2, RZ, R7, RZ, 0x33, !PT ;  /* 0x00000007ff029212 */ /* 0x000fc800078e33ff */
[----:B------:R-:W-:Y:S01]  /*f0a0*/  IADD3 R3, -R2, RZ, RZ ;  /* 0x000000ff02037210 */ /* 0x000fe20007ffe1ff */
[----:B------:R-:W-:Y:S02]  /*f0b0*/  IMAD R6, R0, R6, RZ ;  /* 0x0000000600067224 */ /* 0x000fe400078e02ff */
[C---:B------:R-:W-:Y:S02]  /*f0c0*/  IMAD R2, R7.reuse, 0x1000000, R2 ;  /* 0x0100000007027824 */ /* 0x040fe400078e0202 */
[----:B------:R-:W-:Y:S01]  /*f0d0*/  IMAD R0, R7, R3, R0 ;  /* 0x0000000307007224 */ /* 0x000fe200078e0200 */
[----:B------:R-:W-:-:S03]  /*f0e0*/  IADD3 R3, R10, -R6, RZ ;  /* 0x800000060a037210 */ /* 0x000fc60007ffe0ff */
[----:B------:R-:W-:-:S05]  /*f0f0*/  IMAD R0, R0, 0x10000, R2 ;  /* 0x0001000000007824 */ /* 0x000fca00078e0202 */
[----:B------:R1:W-:Y:S01]  /*f100*/  STL [R1+0x50], R0 ;  /* 0x0000500001007387 */ /* 0x0003e20000100800 */
[----:B---3--:R-:W-:-:S05]  /*f110*/  IMAD.IADD R14, R11, 0x1, R14 ;  /* 0x000000010b0e7824 */ /* 0x008fca00078e020e */
[----:B------:R1:W-:Y:S04]  /*f120*/  STL [R1+0x54], R14 ;  /* 0x0000540e01007387 */ /* 0x0003e80000100800 */
[----:B------:R1:W-:Y:S01]  /*f130*/  STL [R1+0x4c], R3 ;  /* 0x00004c0301007387 */ /* 0x0003e20000100800 */
[----:B------:R-:W-:Y:S05]  /*f140*/  BRA `(.L_x_112) ;  /* 0x0000005000007947 */ /* 0x000fea0003800000 */
.L_x_103:
[----:B------:R-:W-:Y:S01]  /*f150*/  MOV R0, c[0x0][0x53c] ;  /* 0x00014f0000007a02 */ /* 0x000fe20000000f00 */
[----:B------:R2:W-:Y:S04]  /*f160*/  STL [R1+0x48], R9 ;  /* 0x0000480901007387 */ /* 0x0005e80000100800 */
[----:B------:R2:W-:Y:S04]  /*f170*/  STL [R1+0x4c], RZ ;  /* 0x00004cff01007387 */ /* 0x0005e80000100800 */
[----:B------:R2:W-:Y:S04]  /*f180*/  STL [R1+0x50], RZ ;  /* 0x000050ff01007387 */ /* 0x0005e80000100800 */
[----:B------:R2:W-:Y:S02]  /*f190*/  STL [R1+0x54], R0 ;  /* 0x0000540001007387 */ /* 0x0005e40000100800 */
.L_x_112:
[----:B------:R-:W-:Y:S05]  /*f1a0*/  BSYNC B1 ;  /* 0x0000000000017941 */ /* 0x000fea0003800000 */
.L_x_101:
[----:B-1----:R-:W3:Y:S04]  /*f1b0*/  LDL R4, [R1+0x48] ;  /* 0x0000480001047983 */ /* 0x002ee80000100800 */
[----:B------:R-:W3:Y:S04]  /*f1c0*/  LDL R5, [R1+0x4c] ;  /* 0x00004c0001057983 */ /* 0x000ee80000100800 */
[----:B------:R-:W3:Y:S04]  /*f1d0*/  LDL R6, [R1+0x50] ;  /* 0x0000500001067983 */ /* 0x000ee80000100800 */
[----:B------:R-:W3:Y:S01]  /*f1e0*/  LDL R7, [R1+0x54] ;  /* 0x0000540001077983 */ /* 0x000ee20000100800 */
[----:B------:R-:W-:Y:S03]  /*f1f0*/  WARPSYNC 0xffffffff ;  /* 0xffffffff00007948 */ /* 0x000fe60003800000 */
[----:B------:R-:W-:Y:S01]  /*f200*/  BAR.SYNC.DEFER_BLOCKING 0x4, 0x100 ;  /* 0x0104000000007b1d */ /* 0x000fe20000010000 */
[----:B------:R-:W-:-:S13]  /*f210*/  ISETP.NE.AND P0, PT, R13, RZ, PT ;  /* 0x000000ff0d00720c */ /* 0x000fda0003f05270 */
[----:B---3--:R1:W-:Y:S04]  /*f220*/  @!P0 STS.128 [0x1a080], R4 ;  /* 0x01a08004ff008388 */ /* 0x0083e80000000c00 */
[----:B------:R-:W-:Y:S06]  /*f230*/  BAR.ARV 0x5, 0x100 ;  /* 0x0144000000007b1d */ /* 0x000fec0000002000 */
.L_x_96:
[----:B--2---:R-:W2:Y:S02]  /*f240*/  LDL R0, [R1+0x54] ;  /* 0x0000540001007983 */ /* 0x004ea40000100800 */
[----:B--2---:R-:W-:-:S13]  /*f250*/  ISETP.GE.AND P0, PT, R0, c[0x0][0x53c], PT ;  /* 0x00014f0000007a0c */ /* 0x004fda0003f06270 */
[----:B-1----:R-:W-:Y:S01]  /*f260*/  @P0 CALL.REL.NOINC `(.L_x_113) ;  /* 0x0000001000000944 */ /* 0x002fe20003c00000 */
[----:B------:R-:W-:Y:S05]  /*f270*/  BRA `(.L_x_114) ;  /* 0xffff296000007947 */ /* 0x000fea000383ffff */
.L_x_113:
[----:B------:R-:W-:Y:S05]  /*f280*/  EXIT ;  /* 0x000000000000794d */ /* 0x000fea0003800000 */
.L_x_16:
[----:B------:R-:W-:Y:S01]  /*f290*/  IMAD.MOV.U32 R0, RZ, RZ, R5 ;  /* 0x000000ffff007224 */ /* 0x000fe200078e0005 */
[----:B------:R-:W-:Y:S02]  /*f2a0*/  MOV R3, 0x1 ;  /* 0x0000000100037802 */ /* 0x000fe40000000f00 */
[----:B------:R-:W-:Y:S02]  /*f2b0*/  MOV R2, 0xf2d0 ;  /* 0x0000f2d000027802 */ /* 0x000fe40000000f00 */
[----:B------:R-:W-:Y:S05]  /*f2c0*/  CALL.REL.NOINC `($__internal_2_$__cuda_sm70_shflsync_up_p) ;  /* 0x00001b3000007944 */ /* 0x000fea0003c00000 */
[----:B------:R-:W-:Y:S01]  /*f2d0*/  MOV R0, R4 ;  /* 0x0000000400007202 */ /* 0x000fe20000000f00 */
[----:B------:R-:W-:Y:S05]  /*f2e0*/  BRA `(.L_x_115) ;  /* 0xffff118000007947 */ /* 0x000fea000383ffff */
.L_x_17:
[----:B------:R-:W-:Y:S01]  /*f2f0*/  IMAD.MOV.U32 R0, RZ, RZ, R5 ;  /* 0x000000ffff007224 */ /* 0x000fe200078e0005 */
[----:B------:R-:W-:Y:S02]  /*f300*/  MOV R3, 0x2 ;  /* 0x0000000200037802 */ /* 0x000fe40000000f00 */
[----:B------:R-:W-:Y:S02]  /*f310*/  MOV R2, 0xf330 ;  /* 0x0000f33000027802 */ /* 0x000fe40000000f00 */
[----:B------:R-:W-:Y:S05]  /*f320*/  CALL.REL.NOINC `($__internal_2_$__cuda_sm70_shflsync_up_p) ;  /* 0x00001ad000007944 */ /* 0x000fea0003c00000 */
[----:B------:R-:W-:Y:S01]  /*f330*/  SEL R4, R4, RZ, P4 ;  /* 0x000000ff04047207 */ /* 0x000fe20002000000 */
[----:B------:R-:W-:Y:S01]  /*f340*/  IMAD.MOV.U32 R3, RZ, RZ, 0x4 ;  /* 0x00000004ff037424 */ /* 0x000fe200078e00ff */
[----:B------:R-:W-:-:S03]  /*f350*/  MOV R2, 0xf380 ;  /* 0x0000f38000027802 */ /* 0x000fc60000000f00 */
[----:B------:R-:W-:Y:S02]  /*f360*/  IMAD.IADD R0, R5, 0x1, R4 ;  /* 0x0000000105007824 */ /* 0x000fe400078e0204 */
        /* <DEDUP_REMOVED lines=11> */
[----:B------:R-:W-:Y:S02]  /*f420*/  SEL R4, R4, RZ, P1 ;  /* 0x000000ff04047207 */ /* 0x000fe40000800000 */
[----:B------:R-:W-:Y:S02]  /*f430*/  MOV R3, 0x1f ;  /* 0x0000001f00037802 */ /* 0x000fe40000000f00 */
[----:B------:R-:W-:Y:S01]  /*f440*/  MOV R2, 0xf490 ;  /* 0x0000f49000027802 */ /* 0x000fe20000000f00 */
[----:B------:R-:W-:Y:S02]  /*f450*/  IMAD.IADD R4, R0, 0x1, R4 ;  /* 0x0000000100047824 */ /* 0x000fe400078e0204 */
[----:B------:R-:W-:-:S03]  /*f460*/  IMAD.MOV.U32 R0, RZ, RZ, 0x1f ;  /* 0x0000001fff007424 */ /* 0x000fc600078e00ff */
[----:B------:R1:W-:Y:S04]  /*f470*/  STL [R1], R4 ;  /* 0x0000000401007387 */ /* 0x0003e80000100800 */
[----:B-1----:R-:W-:Y:S05]  /*f480*/  CALL.REL.NOINC `($__internal_1_$__cuda_sm70_shflsync_idx_p) ;  /* 0x000018d000007944 */ /* 0x002fea0003c00000 */
[----:B-1---5:R-:W-:Y:S05]  /*f490*/  BRA `(.L_x_116) ;  /* 0xffff10d000007947 */ /* 0x022fea000383ffff */
.L_x_19:
[----:B------:R-:W-:Y:S02]  /*f4a0*/  SEL R0, RZ, 0x1, P0 ;  /* 0x00000001ff007807 */ /* 0x000fe40000000000 */
[----:B------:R-:W-:Y:S02]  /*f4b0*/  MOV R2, 0xf4d0 ;  /* 0x0000f4d000027802 */ /* 0x000fe40000000f00 */
[----:B------:R-:W-:Y:S05]  /*f4c0*/  CALL.REL.NOINC `($__internal_3_$__cuda_sm70_votesync_ballot) ;  /* 0x0000199000007944 */ /* 0x000fea0003c00000 */
[----:B------:R-:W-:Y:S01]  /*f4d0*/  MOV R5, R0 ;  /* 0x0000000000057202 */ /* 0x000fe20000000f00 */
[----:B------:R-:W-:Y:S05]  /*f4e0*/  BRA `(.L_x_117) ;  /* 0xffff111000007947 */ /* 0x000fea000383ffff */
.L_x_20:
[----:B------:R3:W-:Y:S01]  /*f4f0*/  STL [R1], R8 ;  /* 0x0000000801007387 */ /* 0x0007e20000100800 */
[----:B--2---:R-:W-:Y:S01]  /*f500*/  IMAD.MOV.U32 R3, RZ, RZ, R13 ;  /* 0x000000ffff037224 */ /* 0x004fe200078e000d */
[----:B------:R-:W-:Y:S02]  /*f510*/  MOV R0, 0x1f ;  /* 0x0000001f00007802 */ /* 0x000fe40000000f00 */
[----:B------:R-:W-:Y:S02]  /*f520*/  MOV R2, 0xf540 ;  /* 0x0000f54000027802 */ /* 0x000fe40000000f00 */
[----:B-1-3--:R-:W-:Y:S05]  /*f530*/  CALL.REL.NOINC `($__internal_1_$__cuda_sm70_shflsync_idx_p) ;  /* 0x0000182000007944 */ /* 0x00afea0003c00000 */
[----:B------:R2:W-:Y:S01]  /*f540*/  STL [R1], R7 ;  /* 0x0000000701007387 */ /* 0x0005e20000100800 */
[----:B------:R-:W-:Y:S01]  /*f550*/  IMAD.MOV.U32 R11, RZ, RZ, R0 ;  /* 0x000000ffff0b7224 */ /* 0x000fe200078e0000 */
[----:B------:R-:W-:Y:S01]  /*f560*/  MOV R3, R13 ;  /* 0x0000000d00037202 */ /* 0x000fe20000000f00 */
[----:B------:R-:W-:Y:S01]  /*f570*/  IMAD.MOV.U32 R6, RZ, RZ, RZ ;  /* 0x000000ffff067224 */ /* 0x000fe200078e00ff */
[----:B------:R-:W-:-:S02]  /*f580*/  MOV R0, 0x1f ;  /* 0x0000001f00007802 */ /* 0x000fc40000000f00 */
[----:B------:R-:W-:Y:S02]  /*f590*/  MOV R2, 0xf5b0 ;  /* 0x0000f5b000027802 */ /* 0x000fe40000000f00 */
[----:B-12--5:R-:W-:Y:S05]  /*f5a0*/  CALL.REL.NOINC `($__internal_1_$__cuda_sm70_shflsync_idx_p) ;  /* 0x000017b000007944 */ /* 0x026fea0003c00000 */
[----:B------:R-:W-:Y:S01]  /*f5b0*/  MOV R10, R0 ;  /* 0x00000000000a7202 */ /* 0x000fe20000000f00 */
[----:B-1---5:R-:W-:Y:S05]  /*f5c0*/  BRA `(.L_x_118) ;  /* 0xffff108000007947 */ /* 0x022fea000383ffff */
.L_x_23:
[----:B------:R1:W-:Y:S01]  /*f5d0*/  STL [R1], R4 ;  /* 0x0000000401007387 */ /* 0x0003e20000100800 */
[----:B------:R-:W-:Y:S02]  /*f5e0*/  MOV R0, 0x1f ;  /* 0x0000001f00007802 */ /* 0x000fe40000000f00 */
[----:B------:R-:W-:Y:S02]  /*f5f0*/  MOV R2, 0xf610 ;  /* 0x0000f61000027802 */ /* 0x000fe40000000f00 */
[----:B-1234-:R-:W-:Y:S05]  /*f600*/  CALL.REL.NOINC `($__internal_1_$__cuda_sm70_shflsync_idx_p) ;  /* 0x0000175000007944 */ /* 0x01efea0003c00000 */
[----:B------:R-:W-:Y:S01]  /*f610*/  MOV R6, R0 ;  /* 0x0000000000067202 */ /* 0x000fe20000000f00 */
[----:B-1---5:R-:W-:Y:S05]  /*f620*/  BRA `(.L_x_22) ;  /* 0xffff108000007947 */ /* 0x022fea000383ffff */
.L_x_33:
[----:B------:R1:W-:Y:S01]  /*f630*/  STL [R1], R10 ;  /* 0x0000000a01007387 */ /* 0x0003e20000100800 */
[----:B--2---:R-:W-:Y:S01]  /*f640*/  IMAD.MOV.U32 R3, RZ, RZ, 0x1 ;  /* 0x00000001ff037424 */ /* 0x004fe200078e00ff */
[----:B------:R-:W-:Y:S02]  /*f650*/  MOV R0, 0x181f ;  /* 0x0000181f00007802 */ /* 0x000fe40000000f00 */
[----:B------:R-:W-:Y:S02]  /*f660*/  MOV R2, 0xf680 ;  /* 0x0000f68000027802 */ /* 0x000fe40000000f00 */
[----:B-1----:R-:W-:Y:S05]  /*f670*/  CALL.REL.NOINC `($__internal_1_$__cuda_sm70_shflsync_idx_p) ;  /* 0x000016e000007944 */ /* 0x002fea0003c00000 */
[----:B------:R2:W-:Y:S01]  /*f680*/  STL [R1], R11 ;  /* 0x0000000b01007387 */ /* 0x0005e20000100800 */
[----:B-----5:R-:W-:Y:S01]  /*f690*/  IMAD.MOV.U32 R5, RZ, RZ, R0 ;  /* 0x000000ffff057224 */ /* 0x020fe200078e0000 */
[----:B------:R-:W-:Y:S01]  /*f6a0*/  MOV R3, 0x1 ;  /* 0x0000000100037802 */ /* 0x000fe20000000f00 */
[----:B------:R-:W-:Y:S01]  /*f6b0*/  IMAD.MOV.U32 R0, RZ, RZ, 0x181f ;  /* 0x0000181fff007424 */ /* 0x000fe200078e00ff */
[----:B------:R-:W-:-:S02]  /*f6c0*/  MOV R2, 0xf6e0 ;  /* 0x0000f6e000027802 */ /* 0x000fc40000000f00 */
[----:B-12---:R-:W-:Y:S05]  /*f6d0*/  CALL.REL.NOINC `($__internal_1_$__cuda_sm70_shflsync_idx_p) ;  /* 0x0000168000007944 */ /* 0x006fea0003c00000 */
[----:B-1---5:R-:W-:Y:S05]  /*f6e0*/  BRA `(.L_x_119) ;  /* 0xffff420000007947 */ /* 0x022fea000383ffff */
.L_x_36:
[----:B------:R1:W-:Y:S01]  /*f6f0*/  STL [R1], R5 ;  /* 0x0000000501007387 */ /* 0x0003e20000100800 */
[----:B------:R-:W-:Y:S01]  /*f700*/  IMAD.MOV.U32 R3, RZ, RZ, RZ ;  /* 0x000000ffff037224 */ /* 0x000fe200078e00ff */
[----:B------:R-:W-:-:S02]  /*f710*/  MOV R0, 0x181f ;  /* 0x0000181f00007802 */ /* 0x000fc40000000f00 */
[----:B------:R-:W-:Y:S02]  /*f720*/  MOV R2, 0xf740 ;  /* 0x0000f74000027802 */ /* 0x000fe40000000f00 */
[----:B-1----:R-:W-:Y:S05]  /*f730*/  CALL.REL.NOINC `($__internal_1_$__cuda_sm70_shflsync_idx_p) ;  /* 0x0000162000007944 */ /* 0x002fea0003c00000 */
[----:B-----5:R-:W-:Y:S01]  /*f740*/  MOV R4, R0 ;  /* 0x0000000000047202 */ /* 0x020fe20000000f00 */
[----:B-1----:R-:W-:Y:S05]  /*f750*/  BRA `(.L_x_120) ;  /* 0xffff501000007947 */ /* 0x002fea000383ffff */
.L_x_37:
[----:B------:R3:W-:Y:S01]  /*f760*/  STL [R1], R12 ;  /* 0x0000000c01007387 */ /* 0x0007e20000100800 */
[----:B------:R-:W-:Y:S01]  /*f770*/  IMAD.MOV.U32 R3, RZ, RZ, RZ ;  /* 0x000000ffff037224 */ /* 0x000fe200078e00ff */
[----:B------:R-:W-:Y:S02]  /*f780*/  MOV R0, 0x181f ;  /* 0x0000181f00007802 */ /* 0x000fe40000000f00 */
[----:B------:R-:W-:Y:S02]  /*f790*/  MOV R2, 0xf7b0 ;  /* 0x0000f7b000027802 */ /* 0x000fe40000000f00 */
[----:B-123--:R-:W-:Y:S05]  /*f7a0*/  CALL.REL.NOINC `($__internal_1_$__cuda_sm70_shflsync_idx_p) ;  /* 0x000015b000007944 */ /* 0x00efea0003c00000 */
[----:B-1---5:R-:W-:Y:S05]  /*f7b0*/  BRA `(.L_x_121) ;  /* 0xffff4fd000007947 */ /* 0x022fea000383ffff */
.L_x_40:
[----:B------:R1:W-:Y:S01]  /*f7c0*/  STL [R1], R5 ;  /* 0x0000000501007387 */ /* 0x0003e20000100800 */
[----:B--2---:R-:W-:Y:S01]  /*f7d0*/  IMAD.MOV.U32 R3, RZ, RZ, 0x1 ;  /* 0x00000001ff037424 */ /* 0x004fe200078e00ff */
[----:B----4-:R-:W-:Y:S02]  /*f7e0*/  MOV R0, 0x181f ;  /* 0x0000181f00007802 */ /* 0x010fe40000000f00 */
[----:B------:R-:W-:Y:S02]  /*f7f0*/  MOV R2, 0xf810 ;  /* 0x0000f81000027802 */ /* 0x000fe40000000f00 */
[----:B-1-3--:R-:W-:Y:S05]  /*f800*/  CALL.REL.NOINC `($__internal_1_$__cuda_sm70_shflsync_idx_p) ;  /* 0x0000155000007944 */ /* 0x00afea0003c00000 */
[----:B------:R2:W-:Y:S01]  /*f810*/  STL [R1], R12 ;  /* 0x0000000c01007387 */ /* 0x0005e20000100800 */
[----:B-----5:R-:W-:Y:S01]  /*f820*/  IMAD.MOV.U32 R4, RZ, RZ, R0 ;  /* 0x000000ffff047224 */ /* 0x020fe200078e0000 */
[----:B------:R-:W-:Y:S01]  /*f830*/  MOV R3, 0x1 ;  /* 0x0000000100037802 */ /* 0x000fe20000000f00 */
[----:B------:R-:W-:Y:S01]  /*f840*/  IMAD.MOV.U32 R0, RZ, RZ, 0x181f ;  /* 0x0000181fff007424 */ /* 0x000fe200078e00ff */
[----:B------:R-:W-:-:S02]  /*f850*/  MOV R2, 0xf870 ;  /* 0x0000f87000027802 */ /* 0x000fc40000000f00 */
[----:B-12---:R-:W-:Y:S05]  /*f860*/  CALL.REL.NOINC `($__internal_1_$__cuda_sm70_shflsync_idx_p) ;  /* 0x000014f000007944 */ /* 0x006fea0003c00000 */
[----:B-1---5:R-:W-:Y:S05]  /*f870*/  BRA `(.L_x_122) ;  /* 0xffff511000007947 */ /* 0x022fea000383ffff */
.L_x_41:
[----:B------:R-:W-:Y:S01]  /*f880*/  IMAD.MOV.U32 R132, RZ, RZ, R4 ;  /* 0x000000ffff847224 */ /* 0x000fe200078e0004 */
[----:B------:R-:W-:-:S02]  /*f890*/  MOV R0, 0x2 ;  /* 0x0000000200007802 */ /* 0x000fc40000000f00 */
[----:B------:R-:W-:Y:S02]  /*f8a0*/  MOV R2, 0xf8c0 ;  /* 0x0000f8c000027802 */ /* 0x000fe40000000f00 */
[----:B------:R-:W-:Y:S05]  /*f8b0*/  CALL.REL.NOINC `($__internal_0_$__cuda_sm70_shflsync_bfly_p) ;  /* 0x0000144000007944 */ /* 0x000fea0003c00000 */
[----:B------:R-:W-:Y:S05]  /*f8c0*/  BRA `(.L_x_123) ;  /* 0xffff566000007947 */ /* 0x000fea000383ffff */
.L_x_42:
[----:B------:R-:W-:Y:S01]  /*f8d0*/  IMAD.MOV.U32 R132, RZ, RZ, R4 ;  /* 0x000000ffff847224 */ /* 0x000fe200078e0004 */
[----:B------:R-:W-:Y:S02]  /*f8e0*/  MOV R0, 0x1 ;  /* 0x0000000100007802 */ /* 0x000fe40000000f00 */
[----:B------:R-:W-:Y:S02]  /*f8f0*/  MOV R2, 0xf910 ;  /* 0x0000f91000027802 */ /* 0x000fe40000000f00 */
[----:B------:R-:W-:Y:S05]  /*f900*/  CALL.REL.NOINC `($__internal_0_$__cuda_sm70_shflsync_bfly_p) ;  /* 0x000013f000007944 */ /* 0x000fea0003c00000 */
[----:B------:R-:W-:Y:S01]  /*f910*/  FMNMX.FTZ R134, R4, R0, !PT ;  /* 0x0000000004867209 */ /* 0x000fe20007810000 */
[----:B------:R-:W-:Y:S01]  /*f920*/  IMAD.MOV.U32 R132, RZ, RZ, R5 ;  /* 0x000000ffff847224 */ /* 0x000fe200078e0005 */
[----:B------:R-:W-:Y:S01]  /*f930*/  MOV R2, 0xf960 ;  /* 0x0000f96000027802 */ /* 0x000fe20000000f00 */
[----:B------:R-:W-:Y:S02]  /*f940*/  IMAD.MOV.U32 R0, RZ, RZ, 0x2 ;  /* 0x00000002ff007424 */ /* 0x000fe400078e00ff */
[----:B------:R-:W-:Y:S05]  /*f950*/  CALL.REL.NOINC `($__internal_0_$__cuda_sm70_shflsync_bfly_p) ;  /* 0x000013a000007944 */ /* 0x000fea0003c00000 */
[----:B------:R-:W-:Y:S01]  /*f960*/  FMNMX.FTZ R5, R5, R0, !PT ;  /* 0x0000000005057209 */ /* 0x000fe20007810000 */
[----:B------:R-:W-:Y:S01]  /*f970*/  IMAD.MOV.U32 R0, RZ, RZ, 0x1 ;  /* 0x00000001ff007424 */ /* 0x000fe200078e00ff */
[----:B------:R-:W-:-:S03]  /*f980*/  MOV R2, 0xf9b0 ;  /* 0x0000f9b000027802 */ /* 0x000fc60000000f00 */
[----:B------:R-:W-:Y:S02]  /*f990*/  IMAD.MOV.U32 R132, RZ, RZ, R5 ;  /* 0x000000ffff847224 */ /* 0x000fe400078e0005 */
[----:B------:R-:W-:Y:S05]  /*f9a0*/  CALL.REL.NOINC `($__internal_0_$__cuda_sm70_shflsync_bfly_p) ;  /* 0x0000135000007944 */ /* 0x000fea0003c00000 */
[----:B------:R-:W-:Y:S01]  /*f9b0*/  MOV R3, R0 ;  /* 0x0000000000037202 */ /* 0x000fe20000000f00 */
[----:B------:R-:W-:Y:S05]  /*f9c0*/  BRA `(.L_x_124) ;  /* 0xffff55d000007947 */ /* 0x000fea000383ffff */
.L_x_44:
[----:B-1--4-:R-:W-:Y:S01]  /*f9d0*/  MOV R0, 0x181f ;  /* 0x0000181f00007802 */ /* 0x012fe20000000f00 */
[----:B------:R1:W-:Y:S01]  /*f9e0*/  STL [R1], R6 ;  /* 0x0000000601007387 */ /* 0x0003e20000100800 */
[----:B------:R-:W-:Y:S01]  /*f9f0*/  MOV R2, 0xfa20 ;  /* 0x0000fa2000027802 */ /* 0x000fe20000000f00 */
[----:B------:R-:W-:Y:S02]  /*fa00*/  IMAD.MOV.U32 R3, RZ, RZ, RZ ;  /* 0x000000ffff037224 */ /* 0x000fe400078e00ff */
[----:B-1----:R-:W-:Y:S05]  /*fa10*/  CALL.REL.NOINC `($__internal_1_$__cuda_sm70_shflsync_idx_p) ;  /* 0x0000134000007944 */ /* 0x002fea0003c00000 */
[----:B-1---5:R-:W-:-:S05]  /*fa20*/  BRA `(.L_x_125) ;  /* 0xffff6bb000007947 */ /* 0x022fca000383ffff */
.L_x_47:
[----:B------:R-:W-:Y:S01]  /*fa30*/  MOV R0, 0x181f ;  /* 0x0000181f00007802 */ /* 0x000fe20000000f00 */
[----:B------:R2:W-:Y:S01]  /*fa40*/  STL [R1], R6 ;  /* 0x0000000601007387 */ /* 0x0005e20000100800 */
[----:B------:R-:W-:Y:S01]  /*fa50*/  MOV R2, 0xfa80 ;  /* 0x0000fa8000027802 */ /* 0x000fe20000000f00 */
[----:B------:R-:W-:Y:S02]  /*fa60*/  IMAD.MOV.U32 R3, RZ, RZ, 0x1 ;  /* 0x00000001ff037424 */ /* 0x000fe400078e00ff */
[----:B-12---:R-:W-:Y:S05]  /*fa70*/  CALL.REL.NOINC `($__internal_1_$__cuda_sm70_shflsync_idx_p) ;  /* 0x000012e000007944 */ /* 0x006fea0003c00000 */
[----:B------:R-:W-:Y:S01]  /*fa80*/  MOV R3, 0x1 ;  /* 0x0000000100037802 */ /* 0x000fe20000000f00 */
[----:B------:R2:W-:Y:S01]  /*fa90*/  STL [R1], R7 ;  /* 0x0000000701007387 */ /* 0x0005e20000100800 */
[----:B-----5:R-:W-:Y:S01]  /*faa0*/  IMAD.MOV.U32 R4, RZ, RZ, R0 ;  /* 0x000000ffff047224 */ /* 0x020fe200078e0000 */
[----:B------:R-:W-:Y:S01]  /*fab0*/  MOV R2, 0xfae0 ;  /* 0x0000fae000027802 */ /* 0x000fe20000000f00 */
[----:B------:R-:W-:Y:S02]  /*fac0*/  IMAD.MOV.U32 R0, RZ, RZ, 0x181f ;  /* 0x0000181fff007424 */ /* 0x000fe400078e00ff */
[----:B-12---:R-:W-:Y:S05]  /*fad0*/  CALL.REL.NOINC `($__internal_1_$__cuda_sm70_shflsync_idx_p) ;  /* 0x0000128000007944 */ /* 0x006fea0003c00000 */
[----:B-1---5:R-:W-:-:S05]  /*fae0*/  BRA `(.L_x_126) ;  /* 0xffff6d0000007947 */ /* 0x022fca000383ffff */
.L_x_50:
[----:B------:R-:W-:Y:S01]  /*faf0*/  MOV R0, 0x181f ;  /* 0x0000181f00007802 */ /* 0x000fe20000000f00 */
[----:B------:R1:W-:Y:S01]  /*fb00*/  STL [R1], R169 ;  /* 0x000000a901007387 */ /* 0x0003e20000100800 */
[----:B------:R-:W-:Y:S01]  /*fb10*/  MOV R2, 0xfb40 ;  /* 0x0000fb4000027802 */ /* 0x000fe20000000f00 */
[----:B------:R-:W-:Y:S02]  /*fb20*/  IMAD.MOV.U32 R3, RZ, RZ, RZ ;  /* 0x000000ffff037224 */ /* 0x000fe400078e00ff */
[----:B-1----:R-:W-:Y:S05]  /*fb30*/  CALL.REL.NOINC `($__internal_1_$__cuda_sm70_shflsync_idx_p) ;  /* 0x0000122000007944 */ /* 0x002fea0003c00000 */
[----:B------:R-:W-:Y:S01]  /*fb40*/  MOV R132, R0 ;  /* 0x0000000000847202 */ /* 0x000fe20000000f00 */
[----:B-1---5:R-:W-:-:S05]  /*fb50*/  BRA `(.L_x_127) ;  /* 0xffff7a8000007947 */ /* 0x022fca000383ffff */
.L_x_51:
[----:B------:R-:W-:Y:S01]  /*fb60*/  MOV R0, 0x181f ;  /* 0x0000181f00007802 */ /* 0x000fe20000000f00 */
[----:B------:R3:W-:Y:S01]  /*fb70*/  STL [R1], R172 ;  /* 0x000000ac01007387 */ /* 0x0007e20000100800 */
[----:B------:R-:W-:Y:S01]  /*fb80*/  MOV R2, 0xfbb0 ;  /* 0x0000fbb000027802 */ /* 0x000fe20000000f00 */
[----:B------:R-:W-:Y:S02]  /*fb90*/  IMAD.MOV.U32 R3, RZ, RZ, RZ ;  /* 0x000000ffff037224 */ /* 0x000fe400078e00ff */
[----:B-123--:R-:W-:Y:S05]  /*fba0*/  CALL.REL.NOINC `($__internal_1_$__cuda_sm70_shflsync_idx_p) ;  /* 0x000011b000007944 */ /* 0x00efea0003c00000 */
[----:B-1---5:R-:W-:-:S05]  /*fbb0*/  BRA `(.L_x_128) ;  /* 0xffff7a4000007947 */ /* 0x022fca000383ffff */
.L_x_52:
[----:B------:R-:W-:Y:S01]  /*fbc0*/  MOV R0, 0x181f ;  /* 0x0000181f00007802 */ /* 0x000fe20000000f00 */
[----:B------:R2:W-:Y:S01]  /*fbd0*/  STL [R1], R169 ;  /* 0x000000a901007387 */ /* 0x0005e20000100800 */
[----:B----4-:R-:W-:Y:S01]  /*fbe0*/  MOV R2, 0xfc10 ;  /* 0x0000fc1000027802 */ /* 0x010fe20000000f00 */
[----:B------:R-:W-:Y:S03]  /*fbf0*/  IMAD.MOV.U32 R3, RZ, RZ, 0x1 ;  /* 0x00000001ff037424 */ /* 0x000fe600078e00ff */
[----:B-123--:R-:W-:Y:S05]  /*fc00*/  CALL.REL.NOINC `($__internal_1_$__cuda_sm70_shflsync_idx_p) ;  /* 0x0000115000007944 */ /* 0x00efea0003c00000 */
[----:B------:R-:W-:Y:S01]  /*fc10*/  MOV R3, 0x1 ;  /* 0x0000000100037802 */ /* 0x000fe20000000f00 */
[----:B------:R2:W-:Y:S01]  /*fc20*/  STL [R1], R172 ;  /* 0x000000ac01007387 */ /* 0x0005e20000100800 */
[----:B------:R-:W-:Y:S01]  /*fc30*/  IMAD.MOV.U32 R132, RZ, RZ, R0 ;  /* 0x000000ffff847224 */ /* 0x000fe200078e0000 */
[----:B------:R-:W-:Y:S01]  /*fc40*/  MOV R2, 0xfc70 ;  /* 0x0000fc7000027802 */ /* 0x000fe20000000f00 */
[----:B------:R-:W-:Y:S02]  /*fc50*/  IMAD.MOV.U32 R0, RZ, RZ, 0x181f ;  /* 0x0000181fff007424 */ /* 0x000fe400078e00ff */
[----:B-12--5:R-:W-:Y:S05]  /*fc60*/  CALL.REL.NOINC `($__internal_1_$__cuda_sm70_shflsync_idx_p) ;  /* 0x000010f000007944 */ /* 0x026fea0003c00000 */
[----:B-1---5:R-:W-:-:S05]  /*fc70*/  BRA `(.L_x_129) ;  /* 0xffff7b5000007947 */ /* 0x022fca000383ffff */
.L_x_53:
[----:B------:R-:W-:Y:S02]  /*fc80*/  MOV R0, 0x2 ;  /* 0x0000000200007802 */ /* 0x000fe40000000f00 */
[----:B------:R-:W-:Y:S02]  /*fc90*/  MOV R2, 0xfcb0 ;  /* 0x0000fcb000027802 */ /* 0x000fe40000000f00 */
[----:B------:R-:W-:Y:S05]  /*fca0*/  CALL.REL.NOINC `($__internal_0_$__cuda_sm70_shflsync_bfly_p) ;  /* 0x0000105000007944 */ /* 0x000fea0003c00000 */
[----:B------:R-:W-:-:S05]  /*fcb0*/  BRA `(.L_x_130) ;  /* 0xffff7e6000007947 */ /* 0x000fca000383ffff */
.L_x_54:
        /* <DEDUP_REMOVED lines=10> */
[----:B------:R-:W-:Y:S02]  /*fd60*/  MOV R2, 0xfd80 ;  /* 0x0000fd8000027802 */ /* 0x000fe40000000f00 */
[----:B------:R-:W-:Y:S05]  /*fd70*/  CALL.REL.NOINC `($__internal_0_$__cuda_sm70_shflsync_bfly_p) ;  /* 0x00000f8000007944 */ /* 0x000fea0003c00000 */
[----:B------:R-:W-:-:S05]  /*fd80*/  BRA `(.L_x_131) ;  /* 0xffff7e0000007947 */ /* 0x000fca000383ffff */
.L_x_56:
[----:B------:R1:W5:Y:S01]  /*fd90*/  LDL R132, [R1+0x4] ;  /* 0x0000040001847983 */ /* 0x0003620000100800 */
[----:B------:R-:W-:-:S02]  /*fda0*/  MOV R0, 0x2 ;  /* 0x0000000200007802 */ /* 0x000fc40000000f00 */
[----:B------:R-:W-:Y:S02]  /*fdb0*/  MOV R2, 0xfdd0 ;  /* 0x0000fdd000027802 */ /* 0x000fe40000000f00 */
[----:B-1---5:R-:W-:Y:S05]  /*fdc0*/  CALL.REL.NOINC `($__internal_0_$__cuda_sm70_shflsync_bfly_p) ;  /* 0x00000f3000007944 */ /* 0x022fea0003c00000 */
[----:B------:R-:W2:Y:S02]  /*fdd0*/  LDL.LU R2, [R1+0x4] ;  /* 0x0000040001027983 */ /* 0x000ea40000300800 */
[----:B--2---:R-:W-:Y:S01]  /*fde0*/  FADD.FTZ R132, R2, R0 ;  /* 0x0000000002847221 */ /* 0x004fe20000010000 */
[----:B------:R-:W-:Y:S02]  /*fdf0*/  MOV R0, 0x1 ;  /* 0x0000000100007802 */ /* 0x000fe40000000f00 */
[----:B------:R-:W-:Y:S02]  /*fe00*/  MOV R2, 0xfe20 ;  /* 0x0000fe2000027802 */ /* 0x000fe40000000f00 */
[----:B------:R-:W-:Y:S05]  /*fe10*/  CALL.REL.NOINC `($__internal_0_$__cuda_sm70_shflsync_bfly_p) ;  /* 0x00000ee000007944 */ /* 0x000fea0003c00000 */
[----:B------:R-:W-:Y:S02]  /*fe20*/  FADD.FTZ R4, R132, R0 ;  /* 0x0000000084047221 */ /* 0x000fe40000010000 */
[----:B------:R1:W5:Y:S01]  /*fe30*/  LDL R132, [R1+0x8] ;  /* 0x0000080001847983 */ /* 0x0003620000100800 */
[----:B------:R-:W-:Y:S02]  /*fe40*/  MOV R0, 0x2 ;  /* 0x0000000200007802 */ /* 0x000fe40000000f00 */
[----:B------:R-:W-:-:S02]  /*fe50*/  MOV R2, 0xfe70 ;  /* 0x0000fe7000027802 */ /* 0x000fc40000000f00 */
[----:B-1---5:R-:W-:Y:S05]  /*fe60*/  CALL.REL.NOINC `($__internal_0_$__cuda_sm70_shflsync_bfly_p) ;  /* 0x00000e9000007944 */ /* 0x022fea0003c00000 */
[----:B------:R-:W2:Y:S02]  /*fe70*/  LDL.LU R2, [R1+0x8] ;  /* 0x0000080001027983 */ /* 0x000ea40000300800 */
[----:B--2---:R-:W-:Y:S01]  /*fe80*/  FADD.FTZ R5, R2, R0 ;  /* 0x0000000002057221 */ /* 0x004fe20000010000 */
[----:B------:R-:W-:-:S02]  /*fe90*/  MOV R0, 0x1 ;  /* 0x0000000100007802 */ /* 0x000fc40000000f00 */
[----:B------:R-:W-:Y:S02]  /*fea0*/  MOV R2, 0xfed0 ;  /* 0x0000fed000027802 */ /* 0x000fe40000000f00 */
[----:B------:R-:W-:Y:S02]  /*feb0*/  MOV R132, R5 ;  /* 0x0000000500847202 */ /* 0x000fe40000000f00 */
[----:B------:R-:W-:Y:S05]  /*fec0*/  CALL.REL.NOINC `($__internal_0_$__cuda_sm70_shflsync_bfly_p) ;  /* 0x00000e3000007944 */ /* 0x000fea0003c00000 */
[----:B------:R-:W-:Y:S01]  /*fed0*/  MOV R3, R0 ;  /* 0x0000000000037202 */ /* 0x000fe20000000f00 */
[----:B------:R-:W-:Y:S05]  /*fee0*/  BRA `(.L_x_132) ;  /* 0xffff95c000007947 */ /* 0x000fea000383ffff */
.L_x_63:
[----:B--234-:R2:W-:Y:S01]  /*fef0*/  STL [R1], R5 ;  /* 0x0000000501007387 */ /* 0x01c5e20000100800 */
[----:B------:R-:W-:Y:S01]  /*ff00*/  IMAD.MOV.U32 R3, RZ, RZ, RZ ;  /* 0x000000ffff037224 */ /* 0x000fe200078e00ff */
[----:B------:R-:W-:Y:S02]  /*ff10*/  MOV R0, 0x181f ;  /* 0x0000181f00007802 */ /* 0x000fe40000000f00 */
[----:B------:R-:W-:Y:S02]  /*ff20*/  MOV R2, 0xff40 ;  /* 0x0000ff4000027802 */ /* 0x000fe40000000f00 */
[----:B-12---:R-:W-:Y:S05]  /*ff30*/  CALL.REL.NOINC `($__internal_1_$__cuda_sm70_shflsync_idx_p) ;  /* 0x00000e2000007944 */ /* 0x006fea0003c00000 */
[----:B-----5:R-:W-:Y:S01]  /*ff40*/  MOV R4, R0 ;  /* 0x0000000000047202 */ /* 0x020fe20000000f00 */
[----:B-1----:R-:W-:Y:S05]  /*ff50*/  BRA `(.L_x_133) ;  /* 0xffffb26000007947 */ /* 0x002fea000383ffff */
.L_x_64:
[----:B------:R4:W-:Y:S01]  /*ff60*/  STL [R1], R14 ;  /* 0x0000000e01007387 */ /* 0x0009e20000100800 */
[----:B------:R-:W-:Y:S01]  /*ff70*/  IMAD.MOV.U32 R3, RZ, RZ, RZ ;  /* 0x000000ffff037224 */ /* 0x000fe200078e00ff */
[----:B------:R-:W-:-:S02]  /*ff80*/  MOV R0, 0x181f ;  /* 0x0000181f00007802 */ /* 0x000fc40000000f00 */
[----:B------:R-:W-:Y:S02]  /*ff90*/  MOV R2, 0xffb0 ;  /* 0x0000ffb000027802 */ /* 0x000fe40000000f00 */
[----:B-1234-:R-:W-:Y:S05]  /*ffa0*/  CALL.REL.NOINC `($__internal_1_$__cuda_sm70_shflsync_idx_p) ;  /* 0x00000db000007944 */ /* 0x01efea0003c00000 */
[----:B-1---5:R-:W-:Y:S05]  /*ffb0*/  BRA `(.L_x_134) ;  /* 0xffffb22000007947 */ /* 0x022fea000383ffff */
.L_x_67:
[----:B------:R4:W-:Y:S01]  /*ffc0*/  STL [R1], R5 ;  /* 0x0000000501007387 */ /* 0x0009e20000100800 */
[----:B--2---:R-:W-:Y:S01]  /*ffd0*/  IMAD.MOV.U32 R3, RZ, RZ, 0x1 ;  /* 0x00000001ff037424 */ /* 0x004fe200078e00ff */
[----:B------:R-:W-:Y:S02]  /*ffe0*/  MOV R0, 0x181f ;  /* 0x0000181f00007802 */ /* 0x000fe40000000f00 */
[----:B------:R-:W-:Y:S02]  /*fff0*/  MOV R2, 0x10010 ;  /* 0x0001001000027802 */ /* 0x000fe40000000f00 */
[----:B-1-34-:R-:W-:Y:S05]  /*10000*/  CALL.REL.NOINC `($__internal_1_$__cuda_sm70_shflsync_idx_p) ;  /* 0x00000d5000007944 */ /* 0x01afea0003c00000 */
[----:B------:R2:W-:Y:S01]  /*10010*/  STL [R1], R14 ;  /* 0x0000000e01007387 */ /* 0x0005e20000100800 */
[----:B-----5:R-:W-:Y:S01]  /*10020*/  IMAD.MOV.U32 R4, RZ, RZ, R0 ;  /* 0x000000ffff047224 */ /* 0x020fe200078e0000 */
[----:B------:R-:W-:Y:S01]  /*10030*/  MOV R3, 0x1 ;  /* 0x0000000100037802 */ /* 0x000fe20000000f00 */
[----:B------:R-:W-:Y:S01]  /*10040*/  IMAD.MOV.U32 R0, RZ, RZ, 0x181f ;  /* 0x0000181fff007424 */ /* 0x000fe200078e00ff */
[----:B------:R-:W-:Y:S02]  /*10050*/  MOV R2, 0x10070 ;  /* 0x0001007000027802 */ /* 0x000fe40000000f00 */
[----:B-12---:R-:W-:Y:S05]  /*10060*/  CALL.REL.NOINC `($__internal_1_$__cuda_sm70_shflsync_idx_p) ;  /* 0x00000cf000007944 */ /* 0x006fea0003c00000 */
[----:B-1---5:R-:W-:Y:S05]  /*10070*/  BRA `(.L_x_135) ;  /* 0xffffb3d000007947 */ /* 0x022fea000383ffff */
.L_x_70:
[----:B------:R3:W-:Y:S01]  /*10080*/  STL [R1], R5 ;  /* 0x0000000501007387 */ /* 0x0007e20000100800 */
[----:B-1----:R-:W-:Y:S01]  /*10090*/  IMAD.MOV.U32 R3, RZ, RZ, 0x2 ;  /* 0x00000002ff037424 */ /* 0x002fe200078e00ff */
[----:B--2---:R-:W-:-:S02]  /*100a0*/  MOV R0, 0x181f ;  /* 0x0000181f00007802 */ /* 0x004fc40000000f00 */
[----:B------:R-:W-:Y:S02]  /*100b0*/  MOV R2, 0x100d0 ;  /* 0x000100d000027802 */ /* 0x000fe40000000f00 */
[----:B---34-:R-:W-:Y:S05]  /*100c0*/  CALL.REL.NOINC `($__internal_1_$__cuda_sm70_shflsync_idx_p) ;  /* 0x00000c9000007944 */ /* 0x018fea0003c00000 */
[----:B-----5:R-:W-:Y:S01]  /*100d0*/  MOV R4, R0 ;  /* 0x0000000000047202 */ /* 0x020fe20000000f00 */
[----:B-1----:R-:W-:Y:S05]  /*100e0*/  BRA `(.L_x_136) ;  /* 0xffffb57000007947 */ /* 0x002fea000383ffff */
.L_x_71:
[----:B------:R4:W-:Y:S01]  /*100f0*/  STL [R1], R14 ;  /* 0x0000000e01007387 */ /* 0x0009e20000100800 */
[----:B-1----:R-:W-:Y:S01]  /*10100*/  IMAD.MOV.U32 R3, RZ, RZ, 0x2 ;  /* 0x00000002ff037424 */ /* 0x002fe200078e00ff */
[----:B--2---:R-:W-:Y:S02]  /*10110*/  MOV R0, 0x181f ;  /* 0x0000181f00007802 */ /* 0x004fe40000000f00 */
[----:B------:R-:W-:Y:S02]  /*10120*/  MOV R2, 0x10140 ;  /* 0x0001014000027802 */ /* 0x000fe40000000f00 */
[----:B---34-:R-:W-:Y:S05]  /*10130*/  CALL.REL.NOINC `($__internal_1_$__cuda_sm70_shflsync_idx_p) ;  /* 0x00000c2000007944 */ /* 0x018fea0003c00000 */
[----:B-1---5:R-:W-:Y:S05]  /*10140*/  BRA `(.L_x_137) ;  /* 0xffffb53000007947 */ /* 0x022fea000383ffff */
.L_x_74:
[----:B------:R1:W-:Y:S02]  /*10150*/  STL [R1], R5 ;  /* 0x0000000501007387 */ /* 0x0003e40000100800 */
[----:B-1----:R-:W-:Y:S01]  /*10160*/  IMAD.MOV.U32 R3, RZ, RZ, 0x3 ;  /* 0x00000003ff037424 */ /* 0x002fe200078e00ff */
[----:B----4-:R-:W-:Y:S02]  /*10170*/  MOV R0, 0x181f ;  /* 0x0000181f00007802 */ /* 0x010fe40000000f00 */
[----:B------:R-:W-:-:S02]  /*10180*/  MOV R2, 0x101a0 ;  /* 0x000101a000027802 */ /* 0x000fc40000000f00 */
[----:B--23--:R-:W-:Y:S05]  /*10190*/  CALL.REL.NOINC `($__internal_1_$__cuda_sm70_shflsync_idx_p) ;  /* 0x00000bc000007944 */ /* 0x00cfea0003c00000 */
[----:B------:R2:W-:Y:S01]  /*101a0*/  STL [R1], R14 ;  /* 0x0000000e01007387 */ /* 0x0005e20000100800 */
[----:B-----5:R-:W-:Y:S01]  /*101b0*/  IMAD.MOV.U32 R4, RZ, RZ, R0 ;  /* 0x000000ffff047224 */ /* 0x020fe200078e0000 */
[----:B------:R-:W-:Y:S01]  /*101c0*/  MOV R3, 0x3 ;  /* 0x0000000300037802 */ /* 0x000fe20000000f00 */
[----:B------:R-:W-:Y:S01]  /*101d0*/  IMAD.MOV.U32 R0, RZ, RZ, 0x181f ;  /* 0x0000181fff007424 */ /* 0x000fe200078e00ff */
[----:B------:R-:W-:-:S02]  /*101e0*/  MOV R2, 0x10200 ;  /* 0x0001020000027802 */ /* 0x000fc40000000f00 */
[----:B-12---:R-:W-:Y:S05]  /*101f0*/  CALL.REL.NOINC `($__internal_1_$__cuda_sm70_shflsync_idx_p) ;  /* 0x00000b6000007944 */ /* 0x006fea0003c00000 */
[----:B-1---5:R-:W-:Y:S05]  /*10200*/  BRA `(.L_x_138) ;  /* 0xffffb69000007947 */ /* 0x022fea000383ffff */
.L_x_76:
[----:B------:R1:W-:Y:S01]  /*10210*/  STL [R1], R5 ;  /* 0x0000000501007387 */ /* 0x0003e20000100800 */
[----:B------:R-:W-:Y:S01]  /*10220*/  IMAD.MOV.U32 R3, RZ, RZ, RZ ;  /* 0x000000ffff037224 */ /* 0x000fe200078e00ff */
[----:B------:R-:W-:-:S02]  /*10230*/  MOV R0, 0x1c1f ;  /* 0x00001c1f00007802 */ /* 0x000fc40000000f00 */
[----:B------:R-:W-:Y:S02]  /*10240*/  MOV R2, 0x10260 ;  /* 0x0001026000027802 */ /* 0x000fe40000000f00 */
[----:B-1----:R-:W-:Y:S05]  /*10250*/  CALL.REL.NOINC `($__internal_1_$__cuda_sm70_shflsync_idx_p) ;  /* 0x00000b0000007944 */ /* 0x002fea0003c00000 */
[----:B-----5:R-:W-:Y:S01]  /*10260*/  MOV R4, R0 ;  /* 0x0000000000047202 */ /* 0x020fe20000000f00 */
[----:B-1----:R-:W-:Y:S05]  /*10270*/  BRA `(.L_x_139) ;  /* 0xffffba2000007947 */ /* 0x002fea000383ffff */
.L_x_77:
[----:B------:R3:W-:Y:S01]  /*10280*/  STL [R1], R12 ;  /* 0x0000000c01007387 */ /* 0x0007e20000100800 */
[----:B------:R-:W-:Y:S01]  /*10290*/  IMAD.MOV.U32 R3, RZ, RZ, RZ ;  /* 0x000000ffff037224 */ /* 0x000fe200078e00ff */
[----:B------:R-:W-:Y:S02]  /*102a0*/  MOV R0, 0x1c1f ;  /* 0x00001c1f00007802 */ /* 0x000fe40000000f00 */
[----:B------:R-:W-:Y:S02]  /*102b0*/  MOV R2, 0x102d0 ;  /* 0x000102d000027802 */ /* 0x000fe40000000f00 */
[----:B-123--:R-:W-:Y:S05]  /*102c0*/  CALL.REL.NOINC `($__internal_1_$__cuda_sm70_shflsync_idx_p) ;  /* 0x00000a9000007944 */ /* 0x00efea0003c00000 */
[----:B-1---5:R-:W-:Y:S05]  /*102d0*/  BRA `(.L_x_140) ;  /* 0xffffb9e000007947 */ /* 0x022fea000383ffff */
.L_x_80:
        /* <DEDUP_REMOVED lines=12> */
.L_x_84:
[----:B------:R1:W-:Y:S01]  /*103a0*/  STL [R1], R5 ;  /* 0x0000000501007387 */ /* 0x0003e20000100800 */
[----:B------:R-:W-:Y:S01]  /*103b0*/  IMAD.MOV.U32 R3, RZ, RZ, RZ ;  /* 0x000000ffff037224 */ /* 0x000fe200078e00ff */
[----:B------:R-:W-:-:S02]  /*103c0*/  MOV R0, 0x181f ;  /* 0x0000181f00007802 */ /* 0x000fc40000000f00 */
[----:B------:R-:W-:Y:S02]  /*103d0*/  MOV R2, 0x103f0 ;  /* 0x000103f000027802 */ /* 0x000fe40000000f00 */
[----:B-1----:R-:W-:Y:S05]  /*103e0*/  CALL.REL.NOINC `($__internal_1_$__cuda_sm70_shflsync_idx_p) ;  /* 0x0000097000007944 */ /* 0x002fea0003c00000 */
[----:B-----5:R-:W-:Y:S01]  /*103f0*/  MOV R4, R0 ;  /* 0x0000000000047202 */ /* 0x020fe20000000f00 */
[----:B-1----:R-:W-:Y:S05]  /*10400*/  BRA `(.L_x_142) ;  /* 0xffffd94000007947 */ /* 0x002fea000383ffff */
.L_x_85:
[----:B------:R3:W-:Y:S01]  /*10410*/  STL [R1], R14 ;  /* 0x0000000e01007387 */ /* 0x0007e20000100800 */
[----:B------:R-:W-:Y:S01]  /*10420*/  IMAD.MOV.U32 R3, RZ, RZ, RZ ;  /* 0x000000ffff037224 */ /* 0x000fe200078e00ff */
[----:B------:R-:W-:Y:S02]  /*10430*/  MOV R0, 0x181f ;  /* 0x0000181f00007802 */ /* 0x000fe40000000f00 */
[----:B------:R-:W-:Y:S02]  /*10440*/  MOV R2, 0x10460 ;  /* 0x0001046000027802 */ /* 0x000fe40000000f00 */
[----:B-123--:R-:W-:Y:S05]  /*10450*/  CALL.REL.NOINC `($__internal_1_$__cuda_sm70_shflsync_idx_p) ;  /* 0x0000090000007944 */ /* 0x00efea0003c00000 */
[----:B-1---5:R-:W-:Y:S05]  /*10460*/  BRA `(.L_x_143) ;  /* 0xffffd90000007947 */ /* 0x022fea000383ffff */
.L_x_88:
        /* <DEDUP_REMOVED lines=12> */
.L_x_91:
[----:B------:R2:W-:Y:S01]  /*10530*/  STL [R1], R5 ;  /* 0x0000000501007387 */ /* 0x0005e20000100800 */
[----:B-1----:R-:W-:Y:S01]  /*10540*/  IMAD.MOV.U32 R3, RZ, RZ, 0x2 ;  /* 0x00000002ff037424 */ /* 0x002fe200078e00ff */
[----:B----4-:R-:W-:-:S02]  /*10550*/  MOV R0, 0x181f ;  /* 0x0000181f00007802 */ /* 0x010fc40000000f00 */
[----:B------:R-:W-:Y:S02]  /*10560*/  MOV R2, 0x10580 ;  /* 0x0001058000027802 */ /* 0x000fe40000000f00 */
[----:B--23--:R-:W-:Y:S05]  /*10570*/  CALL.REL.NOINC `($__internal_1_$__cuda_sm70_shflsync_idx_p) ;  /* 0x000007e000007944 */ /* 0x00cfea0003c00000 */
[----:B-----5:R-:W-:Y:S01]  /*10580*/  MOV R4, R0 ;  /* 0x0000000000047202 */ /* 0x020fe20000000f00 */
[----:B-1----:R-:W-:Y:S05]  /*10590*/  BRA `(.L_x_145) ;  /* 0xffffdc6000007947 */ /* 0x002fea000383ffff */
.L_x_92:
[----:B------:R1:W-:Y:S01]  /*105a0*/  STL [R1], R14 ;  /* 0x0000000e01007387 */ /* 0x0003e20000100800 */
[----:B------:R-:W-:Y:S01]  /*105b0*/  IMAD.MOV.U32 R3, RZ, RZ, 0x2 ;  /* 0x00000002ff037424 */ /* 0x000fe200078e00ff */
[----:B----4-:R-:W-:Y:S02]  /*105c0*/  MOV R0, 0x181f ;  /* 0x0000181f00007802 */ /* 0x010fe40000000f00 */
[----:B------:R-:W-:Y:S02]  /*105d0*/  MOV R2, 0x105f0 ;  /* 0x000105f000027802 */ /* 0x000fe40000000f00 */
[----:B-123--:R-:W-:Y:S05]  /*105e0*/  CALL.REL.NOINC `($__internal_1_$__cuda_sm70_shflsync_idx_p) ;  /* 0x0000077000007944 */ /* 0x00efea0003c00000 */
[----:B-1---5:R-:W-:Y:S05]  /*105f0*/  BRA `(.L_x_146) ;  /* 0xffffdc2000007947 */ /* 0x022fea000383ffff */
.L_x_95:
[----:B------:R3:W-:Y:S01]  /*10600*/  STL [R1], R5 ;  /* 0x0000000501007387 */ /* 0x0007e20000100800 */
[----:B-1----:R-:W-:Y:S01]  /*10610*/  IMAD.MOV.U32 R3, RZ, RZ, 0x3 ;  /* 0x00000003ff037424 */ /* 0x002fe200078e00ff */
[----:B------:R-:W-:Y:S02]  /*10620*/  MOV R0, 0x181f ;  /* 0x0000181f00007802 */ /* 0x000fe40000000f00 */
[----:B------:R-:W-:Y:S02]  /*10630*/  MOV R2, 0x10650 ;  /* 0x0001065000027802 */ /* 0x000fe40000000f00 */
[----:B--234-:R-:W-:Y:S05]  /*10640*/  CALL.REL.NOINC `($__internal_1_$__cuda_sm70_shflsync_idx_p) ;  /* 0x0000071000007944 */ /* 0x01cfea0003c00000 */
[----:B------:R2:W-:Y:S01]  /*10650*/  STL [R1], R14 ;  /* 0x0000000e01007387 */ /* 0x0005e20000100800 */
[----:B-----5:R-:W-:Y:S01]  /*10660*/  IMAD.MOV.U32 R4, RZ, RZ, R0 ;  /* 0x000000ffff047224 */ /* 0x020fe200078e0000 */
[----:B------:R-:W-:Y:S01]  /*10670*/  MOV R3, 0x3 ;  /* 0x0000000300037802 */ /* 0x000fe20000000f00 */
[----:B------:R-:W-:Y:S01]  /*10680*/  IMAD.MOV.U32 R0, RZ, RZ, 0x181f ;  /* 0x0000181fff007424 */ /* 0x000fe200078e00ff */
[----:B------:R-:W-:-:S02]  /*10690*/  MOV R2, 0x106b0 ;  /* 0x000106b000027802 */ /* 0x000fc40000000f00 */
[----:B-12---:R-:W-:Y:S05]  /*106a0*/  CALL.REL.NOINC `($__internal_1_$__cuda_sm70_shflsync_idx_p) ;  /* 0x000006b000007944 */ /* 0x006fea0003c00000 */
[----:B-1---5:R-:W-:Y:S05]  /*106b0*/  BRA `(.L_x_147) ;  /* 0xffffdd8000007947 */ /* 0x022fea000383ffff */
.L_x_97:
[----:B------:R1:W-:Y:S01]  /*106c0*/  STL [R1], R102 ;  /* 0x0000006601007387 */ /* 0x0003e20000100800 */
[----:B------:R-:W-:Y:S01]  /*106d0*/  IMAD.MOV.U32 R3, RZ, RZ, RZ ;  /* 0x000000ffff037224 */ /* 0x000fe200078e00ff */
[----:B------:R-:W-:-:S02]  /*106e0*/  MOV R0, 0x1f ;  /* 0x0000001f00007802 */ /* 0x000fc40000000f00 */
[----:B------:R-:W-:Y:S02]  /*106f0*/  MOV R2, 0x10710 ;  /* 0x0001071000027802 */ /* 0x000fe40000000f00 */
[----:B-1----:R-:W-:Y:S05]  /*10700*/  CALL.REL.NOINC `($__internal_1_$__cuda_sm70_shflsync_idx_p) ;  /* 0x0000065000007944 */ /* 0x002fea0003c00000 */
[----:B------:R-:W-:Y:S01]  /*10710*/  MOV R9, R0 ;  /* 0x0000000000097202 */ /* 0x000fe20000000f00 */
[----:B-1---5:R-:W-:Y:S05]  /*10720*/  BRA `(.L_x_148) ;  /* 0xffffdfe000007947 */ /* 0x022fea000383ffff */
.L_x_98:
[----:B------:R3:W-:Y:S01]  /*10730*/  STL [R1], R102 ;  /* 0x0000006601007387 */ /* 0x0007e20000100800 */
[----:B------:R-:W-:Y:S01]  /*10740*/  IMAD.MOV.U32 R3, RZ, RZ, 0x1 ;  /* 0x00000001ff037424 */ /* 0x000fe200078e00ff */
[----:B------:R-:W-:Y:S02]  /*10750*/  MOV R0, 0x1f ;  /* 0x0000001f00007802 */ /* 0x000fe40000000f00 */
[----:B------:R-:W-:Y:S02]  /*10760*/  MOV R2, 0x10780 ;  /* 0x0001078000027802 */ /* 0x000fe40000000f00 */
[----:B-123--:R-:W-:Y:S05]  /*10770*/  CALL.REL.NOINC `($__internal_1_$__cuda_sm70_shflsync_idx_p) ;  /* 0x000005e000007944 */ /* 0x00efea0003c00000 */
[----:B------:R-:W-:Y:S01]  /*10780*/  MOV R8, R0 ;  /* 0x0000000000087202 */ /* 0x000fe20000000f00 */
[----:B-1---5:R-:W-:Y:S05]  /*10790*/  BRA `(.L_x_149) ;  /* 0xffffdf9000007947 */ /* 0x022fea000383ffff */
.L_x_99:
[----:B------:R-:W-:Y:S02]  /*107a0*/  MOV R3, 0x1 ;  /* 0x0000000100037802 */ /* 0x000fe40000000f00 */
[----:B------:R-:W-:Y:S02]  /*107b0*/  MOV R2, 0x107d0 ;  /* 0x000107d000027802 */ /* 0x000fe40000000f00 */
[----:B-1234-:R-:W-:Y:S05]  /*107c0*/  CALL.REL.NOINC `($__internal_2_$__cuda_sm70_shflsync_up_p) ;  /* 0x0000063000007944 */ /* 0x01efea0003c00000 */
[----:B------:R-:W-:Y:S05]  /*107d0*/  BRA `(.L_x_150) ;  /* 0xffffe08000007947 */ /* 0x000fea000383ffff */
.L_x_100:
[----:B------:R-:W-:Y:S02]  /*107e0*/  MOV R3, 0x2 ;  /* 0x0000000200037802 */ /* 0x000fe40000000f00 */
[----:B------:R-:W-:-:S02]  /*107f0*/  MOV R2, 0x10810 ;  /* 0x0001081000027802 */ /* 0x000fc40000000f00 */
[----:B--2-4-:R-:W-:Y:S05]  /*10800*/  CALL.REL.NOINC `($__internal_2_$__cuda_sm70_shflsync_up_p) ;  /* 0x000005f000007944 */ /* 0x014fea0003c00000 */
        /* <DEDUP_REMOVED lines=23> */
.L_x_104:
[----:B------:R-:W-:Y:S02]  /*10980*/  MOV R3, 0x1 ;  /* 0x0000000100037802 */ /* 0x000fe40000000f00 */
[----:B------:R-:W-:Y:S02]  /*10990*/  MOV R2, 0x109b0 ;  /* 0x000109b000027802 */ /* 0x000fe40000000f00 */
[----:B------:R-:W-:Y:S05]  /*109a0*/  CALL.REL.NOINC `($__internal_2_$__cuda_sm70_shflsync_up_p) ;  /* 0x0000045000007944 */ /* 0x000fea0003c00000 */
[----:B------:R-:W-:Y:S01]  /*109b0*/  MOV R2, R4 ;  /* 0x0000000400027202 */ /* 0x000fe20000000f00 */
[----:B------:R-:W-:Y:S05]  /*109c0*/  BRA `(.L_x_152) ;  /* 0xffffe0f000007947 */ /* 0x000fea000383ffff */
.L_x_105:
        /* <DEDUP_REMOVED lines=26> */
.L_x_107:
[----:B------:R-:W-:Y:S02]  /*10b70*/  SEL R0, RZ, 0x1, P0 ;  /* 0x00000001ff007807 */ /* 0x000fe40000000000 */
[----:B------:R-:W-:Y:S02]  /*10b80*/  MOV R2, 0x10ba0 ;  /* 0x00010ba000027802 */ /* 0x000fe40000000f00 */
[----:B-1----:R-:W-:Y:S05]  /*10b90*/  CALL.REL.NOINC `($__internal_3_$__cuda_sm70_votesync_ballot) ;  /* 0x000002c000007944 */ /* 0x002fea0003c00000 */
[----:B------:R-:W-:Y:S01]  /*10ba0*/  MOV R5, R0 ;  /* 0x0000000000057202 */ /* 0x000fe20000000f00 */
[----:B------:R-:W-:Y:S05]  /*10bb0*/  BRA `(.L_x_154) ;  /* 0xffffe09000007947 */ /* 0x000fea000383ffff */
.L_x_108:
[----:B------:R4:W-:Y:S01]  /*10bc0*/  STL [R1], R6 ;  /* 0x0000000601007387 */ /* 0x0009e20000100800 */
[----:B---3--:R-:W-:Y:S01]  /*10bd0*/  IMAD.MOV.U32 R3, RZ, RZ, R11 ;  /* 0x000000ffff037224 */ /* 0x008fe200078e000b */
[----:B------:R-:W-:Y:S02]  /*10be0*/  MOV R0, 0x1f ;  /* 0x0000001f00007802 */ /* 0x000fe40000000f00 */
[----:B------:R-:W-:Y:S02]  /*10bf0*/  MOV R2, 0x10c10 ;  /* 0x00010c1000027802 */ /* 0x000fe40000000f00 */
[----:B-12-4-:R-:W-:Y:S05]  /*10c00*/  CALL.REL.NOINC `($__internal_1_$__cuda_sm70_shflsync_idx_p) ;  /* 0x0000015000007944 */ /* 0x016fea0003c00000 */
[----:B------:R2:W-:Y:S01]  /*10c10*/  STL [R1], R7 ;  /* 0x0000000701007387 */ /* 0x0005e20000100800 */
[----:B------:R-:W-:Y:S01]  /*10c20*/  IMAD.MOV.U32 R6, RZ, RZ, R0 ;  /* 0x000000ffff067224 */ /* 0x000fe200078e0000 */
[----:B------:R-:W-:Y:S01]  /*10c30*/  MOV R3, R11 ;  /* 0x0000000b00037202 */ /* 0x000fe20000000f00 */
[----:B------:R-:W-:Y:S01]  /*10c40*/  IMAD.MOV.U32 R0, RZ, RZ, 0x1f ;  /* 0x0000001fff007424 */ /* 0x000fe200078e00ff */
[----:B------:R-:W-:-:S02]  /*10c50*/  MOV R2, 0x10c70 ;  /* 0x00010c7000027802 */ /* 0x000fc40000000f00 */
[----:B-12--5:R-:W-:Y:S05]  /*10c60*/  CALL.REL.NOINC `($__internal_1_$__cuda_sm70_shflsync_idx_p) ;  /* 0x000000f000007944 */ /* 0x026fea0003c00000 */
[----:B------:R-:W-:Y:S01]  /*10c70*/  MOV R7, R0 ;  /* 0x0000000000077202 */ /* 0x000fe20000000f00 */
[----:B-1---5:R-:W-:Y:S05]  /*10c80*/  BRA `(.L_x_155) ;  /* 0xffffe00000007947 */ /* 0x022fea000383ffff */
.L_x_111:
[----:B------:R2:W-:Y:S01]  /*10c90*/  STL [R1], R4 ;  /* 0x0000000401007387 */ /* 0x0005e20000100800 */
[----:B------:R-:W-:Y:S01]  /*10ca0*/  IMAD.MOV.U32 R3, RZ, RZ, R0 ;  /* 0x000000ffff037224 */ /* 0x000fe200078e0000 */
[----:B------:R-:W-:-:S02]  /*10cb0*/  MOV R0, 0x1f ;  /* 0x0000001f00007802 */ /* 0x000fc40000000f00 */
[----:B------:R-:W-:Y:S02]  /*10cc0*/  MOV R2, 0x10ce0 ;  /* 0x00010ce000027802 */ /* 0x000fe40000000f00 */
[----:B-1234-:R-:W-:Y:S05]  /*10cd0*/  CALL.REL.NOINC `($__internal_1_$__cuda_sm70_shflsync_idx_p) ;  /* 0x0000008000007944 */ /* 0x01efea0003c00000 */
[----:B------:R-:W-:Y:S01]  /*10ce0*/  MOV R10, R0 ;  /* 0x00000000000a7202 */ /* 0x000fe20000000f00 */
[----:B-1---5:R-:W-:Y:S05]  /*10cf0*/  BRA `(.L_x_110) ;  /* 0xffffdff000007947 */ /* 0x022fea000383ffff */
        .weak           $__internal_0_$__cuda_sm70_shflsync_bfly_p
        .type           $__internal_0_$__cuda_sm70_shflsync_bfly_p,@function
        .size           $__internal_0_$__cuda_sm70_shflsync_bfly_p,($__internal_1_$__cuda_sm70_shflsync_idx_p - $__internal_0_$__cuda_sm70_shflsync_bfly_p)
$__internal_0_$__cuda_sm70_shflsync_bfly_p:
[----:B------:R-:W-:Y:S02]  /*10d00*/  MOV R169, 0xffffffff ;  /* 0xffffffff00a97802 */ /* 0x000fe40000000f00 */
[----:B------:R-:W-:Y:S02]  /*10d10*/  MOV R3, 0x1f ;  /* 0x0000001f00037802 */ /* 0x000fe40000000f00 */
[----:B------:R-:W-:Y:S04]  /*10d20*/  WARPSYNC R169 ;  /* 0x000000a900007348 */ /* 0x000fe80003800000 */
[----:B------:R1:W2:Y:S02]  /*10d30*/  SHFL.BFLY PT, R0, R132, R0, R3 ;  /* 0x0c00000084007389 */ /* 0x0002a400000e0003 */
[----:B-1----:R-:W-:-:S04]  /*10d40*/  MOV R3, 0x0 ;  /* 0x0000000000037802 */ /* 0x002fc80000000f00 */
[----:B--2---:R-:W-:Y:S05]  /*10d50*/  RET.REL.NODEC R2 `(_ZN7cutlass13device_kernelIN5flash19enable_sm80_to_sm89INS1_16FlashAttnFwdSm80INS1_25CollectiveMainloopFwdSm80ILi8ELi1ELb1EN4cute5tupleIJNS5_1CILi128EEENS7_ILi48EEENS7_ILi256EEEEEELi256ENS_6half_tEfNS_4arch4Sm80ELb0ELb0ELb0ELb1ELb1ELb0ELb1ELb1EEENS1_21CollectiveEpilogueFwdINS6_IJS8_SA_S9_EEENS6_IJNS7_ILi1EEESI_SI_EEESC_SE_Li256ELb1ELb1ELb1ELb0EEENS1_36VarlenDynamicPersistentTileSchedulerILi128ELi48ELi256ELi256ELb1ELb1ELb0ELb0ELb1ELb1EEEEEEEEEvNT_6ParamsE) ;  /* 0xfffef2a002007950 */ /* 0x004fea0003c3ffff */
        .weak           $__internal_1_$__cuda_sm70_shflsync_idx_p
        .type           $__internal_1_$__cuda_sm70_shflsync_idx_p,@function
        .size           $__internal_1_$__cuda_sm70_shflsync_idx_p,($__internal_2_$__cuda_sm70_shflsync_up_p - $__internal_1_$__cuda_sm70_shflsync_idx_p)
$__internal_1_$__cuda_sm70_shflsync_idx_p:
[----:B------:R1:W-:Y:S04]  /*10d60*/  STL [R1+0x190], R5 ;  /* 0x0001900501007387 */ /* 0x0003e80000100800 */
[----:B------:R2:W-:Y:S01]  /*10d70*/  STL [R1+0x18c], R4 ;  /* 0x00018c0401007387 */ /* 0x0005e20000100800 */
[----:B-1----:R-:W-:-:S03]  /*10d80*/  MOV R5, 0xffffffff ;  /* 0xffffffff00057802 */ /* 0x002fc60000000f00 */
[----:B--2---:R-:W2:Y:S01]  /*10d90*/  LDL.LU R4, [R1] ;  /* 0x0000000001047983 */ /* 0x004ea20000300800 */
[----:B------:R-:W-:Y:S04]  /*10da0*/  WARPSYNC R5 ;  /* 0x0000000500007348 */ /* 0x000fe80003800000 */
[----:B--2---:R1:W2:Y:S04]  /*10db0*/  SHFL.IDX PT, R0, R4, R3, R0 ;  /* 0x0000000304007389 */ /* 0x0042a800000e0000 */
[----:B-1----:R1:W5:Y:S04]  /*10dc0*/  LDL.LU R5, [R1+0x190] ;  /* 0x0001900001057983 */ /* 0x0023680000300800 */
[----:B------:R1:W5:Y:S01]  /*10dd0*/  LDL.LU R4, [R1+0x18c] ;  /* 0x00018c0001047983 */ /* 0x0003620000300800 */
[----:B------:R-:W-:-:S04]  /*10de0*/  MOV R3, 0x0 ;  /* 0x0000000000037802 */ /* 0x000fc80000000f00 */
[----:B--2---:R-:W-:Y:S05]  /*10df0*/  RET.REL.NODEC R2 `(_ZN7cutlass13device_kernelIN5flash19enable_sm80_to_sm89INS1_16FlashAttnFwdSm80INS1_25CollectiveMainloopFwdSm80ILi8ELi1ELb1EN4cute5tupleIJNS5_1CILi128EEENS7_ILi48EEENS7_ILi256EEEEEELi256ENS_6half_tEfNS_4arch4Sm80ELb0ELb0ELb0ELb1ELb1ELb0ELb1ELb1EEENS1_21CollectiveEpilogueFwdINS6_IJS8_SA_S9_EEENS6_IJNS7_ILi1EEESI_SI_EEESC_SE_Li256ELb1ELb1ELb1ELb0EEENS1_36VarlenDynamicPersistentTileSchedulerILi128ELi48ELi256ELi256ELb1ELb1ELb0ELb0ELb1ELb1EEEEEEEEEvNT_6ParamsE) ;  /* 0xfffef20002007950 */ /* 0x004fea0003c3ffff */
        .weak           $__internal_2_$__cuda_sm70_shflsync_up_p
        .type           $__internal_2_$__cuda_sm70_shflsync_up_p,@function
        .size           $__internal_2_$__cuda_sm70_shflsync_up_p,($__internal_3_$__cuda_sm70_votesync_ballot - $__internal_2_$__cuda_sm70_shflsync_up_p)
$__internal_2_$__cuda_sm70_shflsync_up_p:
[----:B------:R-:W-:Y:S02]  /*10e00*/  MOV R4, RZ ;  /* 0x000000ff00047202 */ /* 0x000fe40000000f00 */
[----:B------:R-:W-:-:S04]  /*10e10*/  MOV R11, 0xffffffff ;  /* 0xffffffff000b7802 */ /* 0x000fc80000000f00 */
[----:B------:R-:W-:Y:S04]  /*10e20*/  WARPSYNC R11 ;  /* 0x0000000b00007348 */ /* 0x000fe80003800000 */
[----:B------:R1:W2:Y:S02]  /*10e30*/  SHFL.UP PT, R4, R0, R3, R4 ;  /* 0x0400000300047389 */ /* 0x0002a400000e0004 */
[----:B-1----:R-:W-:-:S04]  /*10e40*/  MOV R3, 0x0 ;  /* 0x0000000000037802 */ /* 0x002fc80000000f00 */
[----:B--2---:R-:W-:Y:S05]  /*10e50*/  RET.REL.NODEC R2 `(_ZN7cutlass13device_kernelIN5flash19enable_sm80_to_sm89INS1_16FlashAttnFwdSm80INS1_25CollectiveMainloopFwdSm80ILi8ELi1ELb1EN4cute5tupleIJNS5_1CILi128EEENS7_ILi48EEENS7_ILi256EEEEEELi256ENS_6half_tEfNS_4arch4Sm80ELb0ELb0ELb0ELb1ELb1ELb0ELb1ELb1EEENS1_21CollectiveEpilogueFwdINS6_IJS8_SA_S9_EEENS6_IJNS7_ILi1EEESI_SI_EEESC_SE_Li256ELb1ELb1ELb1ELb0EEENS1_36VarlenDynamicPersistentTileSchedulerILi128ELi48ELi256ELi256ELb1ELb1ELb0ELb0ELb1ELb1EEEEEEEEEvNT_6ParamsE) ;  /* 0xfffef1a002007950 */ /* 0x004fea0003c3ffff */
        .weak           $__internal_3_$__cuda_sm70_votesync_ballot
        .type           $__internal_3_$__cuda_sm70_votesync_ballot,@function
        .size           $__internal_3_$__cuda_sm70_votesync_ballot,(.L_x_3229 - $__internal_3_$__cuda_sm70_votesync_ballot)
$__internal_3_$__cuda_sm70_votesync_ballot:
[----:B------:R-:W-:Y:S01]  /*10e60*/  ISETP.NE.U32.AND P0, PT, R0, 0x1, PT ;  /* 0x000000010000780c */ /* 0x000fe20003f05070 */
[----:B------:R-:W-:-:S04]  /*10e70*/  IMAD.MOV.U32 R3, RZ, RZ, -0x1 ;  /* 0xffffffffff037424 */ /* 0x000fc800078e00ff */
[----:B------:R-:W-:Y:S08]  /*10e80*/  WARPSYNC R3 ;  /* 0x0000000300007348 */ /* 0x000ff00003800000 */
[----:B------:R-:W-:-:S04]  /*10e90*/  VOTE.ANY R0, PT, !P0 ;  /* 0x0000000000007806 */ /* 0x000fc800040e0100 */
[----:B------:R-:W-:Y:S01]  /*10ea0*/  LOP3.LUT R0, R0, R3, RZ, 0xc0, !PT ;  /* 0x0000000300007212 */ /* 0x000fe200078ec0ff */
[----:B------:R-:W-:-:S04]  /*10eb0*/  IMAD.MOV.U32 R3, RZ, RZ, 0x0 ;  /* 0x00000000ff037424 */ /* 0x000fc800078e00ff */
[----:B------:R-:W-:Y:S05]  /*10ec0*/  RET.REL.NODEC R2 `(_ZN7cutlass13device_kernelIN5flash19enable_sm80_to_sm89INS1_16FlashAttnFwdSm80INS1_25CollectiveMainloopFwdSm80ILi8ELi1ELb1EN4cute5tupleIJNS5_1CILi128EEENS7_ILi48EEENS7_ILi256EEEEEELi256ENS_6half_tEfNS_4arch4Sm80ELb0ELb0ELb0ELb1ELb1ELb0ELb1ELb1EEENS1_21CollectiveEpilogueFwdINS6_IJS8_SA_S9_EEENS6_IJNS7_ILi1EEESI_SI_EEESC_SE_Li256ELb1ELb1ELb1ELb0EEENS1_36VarlenDynamicPersistentTileSchedulerILi128ELi48ELi256ELi256ELb1ELb1ELb0ELb0ELb1ELb1EEEEEEEEEvNT_6ParamsE) ;  /* 0xfffef13002007950 */ /* 0x000fea0003c3ffff */
.L_x_156:
        /* <DEDUP_REMOVED lines=11> */
.L_x_3229:


//--------------------- .text._ZN7cutlass13device_kernelIN5flash19enable_sm80_to_sm89INS1_16FlashAttnFwdSm80INS1_25CollectiveMainloopFwdSm80ILi8ELi1ELb0EN4cute5tupleIJNS5_1CILi128EEENS7_ILi32EEENS7_ILi256EEEEEELi256ENS_6half_tEfNS_4arch4Sm80ELb0ELb0ELb0ELb1ELb1ELb1ELb1ELb1EEENS1_21CollectiveEpilogueFwdINS6_IJS8_SA_S9_EEENS6_IJNS7_ILi1EEESI_SI_EEESC_SE_Li256ELb1ELb1ELb1ELb0EEENS1_36VarlenDynamicPersistentTileSchedulerILi128ELi32ELi256ELi256ELb1ELb1ELb0ELb0ELb1ELb1EEEEEEEEEvNT_6ParamsE --------------------------
	.section	.text._ZN7cutlass13device_kernelIN5flash19enable_sm80_to_sm89INS1_16FlashAttnFwdSm80INS1_25CollectiveMainloopFwdSm80ILi8ELi1ELb0EN4cute5tupleIJNS5_1CILi128EEENS7_ILi32EEENS7_ILi256EEEEEELi256ENS_6half_tEfNS_4arch4Sm80ELb0ELb0ELb0ELb1ELb1ELb1ELb1ELb1EEENS1_21CollectiveEpilogueFwdINS6_IJS8_SA_S9_EEENS6_IJNS7_ILi1EEESI_SI_EEESC_SE_Li256ELb1ELb1ELb1ELb0EEENS1_36VarlenDynamicPersistentTileSchedulerILi128ELi32ELi256ELi256ELb1ELb1ELb0ELb0ELb1ELb1EEEEEEEEEvNT_6ParamsE,"ax",@progbits
	.sectioninfo	@"SHI_REGISTERS=255"
	.align	128
.text._ZN7cutlass13device_kernelIN5flash19enable_sm80_to_sm89INS1_16FlashAttnFwdSm80INS1_25CollectiveMainloopFwdSm80ILi8ELi1ELb0EN4cute5tupleIJNS5_1CILi128EEENS7_ILi32EEENS7_ILi256EEEEEELi256ENS_6half_tEfNS_4arch4Sm80ELb0ELb0ELb0ELb1ELb1ELb1ELb1ELb1EEENS1_21CollectiveEpilogueFwdINS6_IJS8_SA_S9_EEENS6_IJNS7_ILi1EEESI_SI_EEESC_SE_Li256ELb1ELb1ELb1ELb0EEENS1_36VarlenDynamicPersistentTileSchedulerILi128ELi32ELi256ELi256ELb1ELb1ELb0ELb0ELb1ELb1EEEEEEEEEvNT_6ParamsE:
        .type           _ZN7cutlass13device_kernelIN5flash19enable_sm80_to_sm89INS1_16FlashAttnFwdSm80INS1_25CollectiveMainloopFwdSm80ILi8ELi1ELb0EN4cute5tupleIJNS5_1CILi128EEENS7_ILi32EEENS7_ILi256EEEEEELi256ENS_6half_tEfNS_4arch4Sm80ELb0ELb0ELb0ELb1ELb1ELb1ELb1ELb1EEENS1_21CollectiveEpilogueFwdINS6_IJS8_SA_S9_EEENS6_IJNS7_ILi1EEESI_SI_EEESC_SE_Li256ELb1ELb1ELb1ELb0EEENS1_36VarlenDynamicPersistentTileSchedulerILi128ELi32ELi256ELi256ELb1ELb1ELb0ELb0ELb1ELb1EEEEEEEEEvNT_6ParamsE,@function
        .size           _ZN7cutlass13device_kernelIN5flash19enable_sm80_to_sm89INS1_16FlashAttnFwdSm80INS1_25CollectiveMainloopFwdSm80ILi8ELi1ELb0EN4cute5tupleIJNS5_1CILi128EEENS7_ILi32EEENS7_ILi256EEEEEELi256ENS_6half_tEfNS_4arch4Sm80ELb0ELb0ELb0ELb1ELb1ELb1ELb1ELb1EEENS1_21CollectiveEpilogueFwdINS6_IJS8_SA_S9_EEENS6_IJNS7_ILi1EEESI_SI_EEESC_SE_Li256ELb1ELb1ELb1ELb0EEENS1_36VarlenDynamicPersistentTileSchedulerILi128ELi32ELi256ELi256ELb1ELb1ELb0ELb0ELb1ELb1EEEEEEEEEvNT_6ParamsE,(.L_x_3234 - _ZN7cutlass13device_kernelIN5flash19enable_sm80_to_sm89INS1_16FlashAttnFwdSm80INS1_25CollectiveMainloopFwdSm80ILi8ELi1ELb0EN4cute5tupleIJNS5_1CILi128EEENS7_ILi32EEENS7_ILi256EEEEEELi256ENS_6half_tEfNS_4arch4Sm80ELb0ELb0ELb0ELb1ELb1ELb1ELb1ELb1EEENS1_21CollectiveEpilogueFwdINS6_IJS8_SA_S9_EEENS6_IJNS7_ILi1EEESI_SI_EEESC_SE_Li256ELb1ELb1ELb1ELb0EEENS1_36VarlenDynamicPersistentTileSchedulerILi128ELi32ELi256ELi256ELb1ELb1ELb0ELb0ELb1ELb1EEEEEEEEEvNT_6ParamsE)
        .other          _ZN7cutlass13device_kernelIN5flash19enable_sm80_to_sm89INS1_16FlashAttnFwdSm80INS1_25CollectiveMainloopFwdSm80ILi8ELi1ELb0EN4cute5tupleIJNS5_1CILi128EEENS7_ILi32EEENS7_ILi256EEEEEELi256ENS_6half_tEfNS_4arch4Sm80ELb0ELb0ELb0ELb1ELb1ELb1ELb1ELb1EEENS1_21CollectiveEpilogueFwdINS6_IJS8_SA_S9_EEENS6_IJNS7_ILi1EEESI_SI_EEESC_SE_Li256ELb1ELb1ELb1ELb0EEENS1_36VarlenDynamicPersistentTileSchedulerILi128ELi32ELi256ELi256ELb1ELb1ELb0ELb0ELb1ELb1EEEEEEEEEvNT_6ParamsE,@"STO_CUDA_ENTRY STV_DEFAULT"
_ZN7cutlass13device_kernelIN5flash19enable_sm80_to_sm89INS1_16FlashAttnFwdSm80INS1_25CollectiveMainloopFwdSm80ILi8ELi1ELb0EN4cute5tupleIJNS5_1CILi128EEENS7_ILi32EEENS7_ILi256EEEEEELi256ENS_6half_tEfNS_4arch4Sm80ELb0ELb0ELb0ELb1ELb1ELb1ELb1ELb1EEENS1_21CollectiveEpilogueFwdINS6_IJS8_SA_S9_EEENS6_IJNS7_ILi1EEESI_SI_EEESC_SE_Li256ELb1ELb1ELb1ELb0EEENS1_36VarlenDynamicPersistentTileSchedulerILi128ELi32ELi256ELi256ELb1ELb1ELb0ELb0ELb1ELb1EEEEEEEEEvNT_6ParamsE:
[----:B------:R-:W-:-:S03]  /*0000*/  MOV R1, c[0x0][0x28] ;  /* 0x00000a0000017a02 */ /* 0x000fc60000000f00 */
[----:B------:R-:W1:Y:S01]  /*0010*/  S2R R2, SR_TID.X ;  /* 0x0000000000027919 */ /* 0x000e620000002100 */
[----:B------:R-:W-:Y:S01]  /*0020*/  IADD3 R1, R1, -0x58, RZ ;  /* 0xffffffa801017810 */ /* 0x000fe20007ffe0ff */
[----:B------:R-:W-:Y:S01]  /*0030*/  ULDC.64 UR8, c[0x0][0x118] ;  /* 0x0000460000087ab9 */ /* 0x000fe20000000a00 */
[----:B-1----:R-:W-:-:S05]  /*0040*/  SHF.R.U32.HI R0, RZ, 0x5, R2 ;  /* 0x00000005ff007819 */ /* 0x002fca0000011602 */
[----:B------:R-:W1:Y:S02]  /*0050*/  SHFL.IDX PT, R3, R0, RZ, 0x1f ;  /* 0x00001fff00037589 */ /* 0x000e6400000e0000 */
[----:B-1----:R-:W-:Y:S02]  /*0060*/  ISETP.NE.AND P0, PT, R3, RZ, PT ;  /* 0x000000ff0300720c */ /* 0x002fe40003f05270 */
[----:B------:R1:W-:Y:S11]  /*0070*/  STL [R1+0x44], R3 ;  /* 0x0000440301007387 */ /* 0x0003f60000100800 */
[----:B------:R-:W-:Y:S06]  /*0080*/  @P0 BAR.SYNC.DEFER_BLOCKING 0x5, 0x100 ;  /* 0x0144000000000b1d */ /* 0x000fec0000010000 */
[----:B------:R-:W2:Y:S04]  /*0090*/  @P0 LDS.128 R228, [0x20080] ;  /* 0x02008000ffe40984 */ /* 0x000ea80000000c00 */
[----:B------:R-:W-:Y:S06]  /*00a0*/  @P0 BAR.ARV 0x4, 0x100 ;  /* 0x0104000000000b1d */ /* 0x000fec0000002000 */
[----:B------:R-:W-:Y:S05]  /*00b0*/  @P0 BRA `(.L_x_157) ;  /* 0x00000a7000000947 */ /* 0x000fea0003800000 */
[----:B-1----:R-:W-:Y:S01]  /*00c0*/  LOP3.LUT R14, R2, 0x1f, RZ, 0xc0, !PT ;  /* 0x0000001f020e7812 */ /* 0x002fe200078ec0ff */
[----:B------:R-:W-:Y:S01]  /*00d0*/  CS2R R8, SRZ ;  /* 0x0000000000087805 */ /* 0x000fe2000001ff00 */
[----:B------:R-:W-:-:S02]  /*00e0*/  IMAD.MOV.U32 R7, RZ, RZ, RZ ;  /* 0x000000ffff077224 */ /* 0x000fc400078e00ff */
[----:B------:R-:W-:-:S04]  /*00f0*/  ISETP.NE.AND P6, PT, R14, 0x1f, PT ;  /* 0x0000001f0e00780c */ /* 0x000fc80003fc5270 */
[----:B------:R-:W-:-:S13]  /*0100*/  ISETP.GE.OR P0, PT, R14, c[0x0][0x53c], !P6 ;  /* 0x00014f000e007a0c */ /* 0x000fda0007706670 */
[----:B------:R-:W-:Y:S02]  /*0110*/  @!P0 IMAD.MOV.U32 R4, RZ, RZ, 0x4 ;  /* 0x00000004ff048424 */ /* 0x000fe400078e00ff */
[----:B------:R-:W-:Y:S02]  /*0120*/  @!P0 IMAD.MOV.U32 R2, RZ, RZ, 0x4 ;  /* 0x00000004ff028424 */ /* 0x000fe400078e00ff */
[----:B------:R-:W-:-:S04]  /*0130*/  @!P0 IMAD.WIDE.U32 R4, R14, R4, c[0x0][0x580] ;  /* 0x000160000e048625 */ /* 0x000fc800078e0004 */
[C---:B------:R-:W-:Y:S01]  /*0140*/  @!P0 IMAD.WIDE.U32 R2, R14.reuse, R2, c[0x0][0x578] ;  /* 0x00015e000e028625 */ /* 0x040fe200078e0002 */
[----:B------:R-:W3:Y:S04]  /*0150*/  @!P0 LDG.E R8, [R4.64] ;  /* 0x0000000804088981 */ /* 0x000ee8000c1e1900 */
[----:B------:R-:W3:Y:S01]  /*0160*/  @!P0 LDG.E R7, [R2.64] ;  /* 0x0000000802078981 */ /* 0x000ee2000c1e1900 */
[C---:B------:R-:W-:Y:S01]  /*0170*/  ISETP.NE.AND P5, PT, R14.reuse, RZ, PT ;  /* 0x000000ff0e00720c */ /* 0x040fe20003fa5270 */
[----:B------:R-:W1:Y:S01]  /*0180*/  S2UR UR4, SR_CTAID.X ;  /* 0x00000000000479c3 */ /* 0x000e620000002500 */
[C---:B------:R-:W-:Y:S02]  /*0190*/  ISETP.GE.U32.AND P4, PT, R14.reuse, 0x2, PT ;  /* 0x000000020e00780c */ /* 0x040fe40003f86070 */
[----:B------:R-:W-:-:S02]  /*01a0*/  ISETP.GE.U32.AND P3, PT, R14, 0x4, PT ;  /* 0x000000040e00780c */ /* 0x000fc40003f66070 */
[C---:B------:R-:W-:Y:S02]  /*01b0*/  ISETP.GE.U32.AND P2, PT, R14.reuse, 0x8, PT ;  /* 0x000000080e00780c */ /* 0x040fe40003f46070 */
[----:B------:R-:W-:Y:S01]  /*01c0*/  ISETP.GE.U32.AND P1, PT, R14, 0x10, PT ;  /* 0x000000100e00780c */ /* 0x000fe20003f26070 */
[----:B---3--:R-:W-:-:S05]  /*01d0*/  IMAD R4, R8, R7, RZ ;  /* 0x0000000708047224 */ /* 0x008fca00078e02ff */
[----:B------:R-:W3:Y:S02]  /*01e0*/  SHFL.UP PT, R0, R4, 0x1, RZ ;  /* 0x0420000004007989 */ /* 0x000ee400000e00ff */
[----:B---3--:R-:W-:-:S05]  /*01f0*/  SEL R0, R0, RZ, P5 ;  /* 0x000000ff00007207 */ /* 0x008fca0002800000 */
[----:B------:R-:W-:-:S05]  /*0200*/  IMAD.IADD R4, R4, 0x1, R0 ;  /* 0x0000000104047824 */ /* 0x000fca00078e0200 */
        /* <DEDUP_REMOVED lines=12> */
[----:B------:R-:W3:Y:S02]  /*02d0*/  SHFL.IDX PT, R6, R4, 0x1f, 0x1f ;  /* 0x03e01f0004067f89 */ /* 0x000ee400000e0000 */
[----:B---3--:R-:W-:-:S04]  /*02e0*/  IMAD R6, R6, c[0x0][0x538], RZ ;  /* 0x00014e0006067a24 */ /* 0x008fc800078e02ff */
[----:B------:R-:W-:Y:S01]  /*02f0*/  IMAD.MOV.U32 R0, RZ, RZ, R6 ;  /* 0x000000ffff007224 */ /* 0x000fe200078e0006 */
[----:B-1----:R-:W-:-:S13]  /*0300*/  ISETP.GT.AND P0, PT, R6, UR4, PT ;  /* 0x0000000406007c0c */ /* 0x002fda000bf04270 */
[----:B------:R-:W-:Y:S05]  /*0310*/  @P0 BRA `(.L_x_158) ;  /* 0x0000027000000947 */ /* 0x000fea0003800000 */
[----:B------:R-:W-:Y:S02]  /*0320*/  MOV R6, R0 ;  /* 0x0000000000067202 */ /* 0x000fe40000000f00 */
[----:B------:R-:W-:-:S04]  /*0330*/  MOV R9, RZ ;  /* 0x000000ff00097202 */ /* 0x000fc80000000f00 */
.L_x_162:
        /* <DEDUP_REMOVED lines=12> */
[----:B------:R-:W3:Y:S04]  /*0400*/  @!P0 LDG.E R8, [R4.64] ;  /* 0x0000000804088981 */ /* 0x000ee8000c1e1900 */
[----:B------:R-:W3:Y:S02]  /*0410*/  @!P0 LDG.E R7, [R2.64] ;  /* 0x0000000802078981 */ /* 0x000ee4000c1e1900 */
[----:B---3--:R-:W-:Y:S01]  /*0420*/  IMAD R5, R8, R7, RZ ;  /* 0x0000000708057224 */ /* 0x008fe200078e02ff */
[----:B------:R-:W-:Y:S05]  /*0430*/  BRA.DIV ~URZ, `(.L_x_160) ;  /* 0x00016bb27f007947 */ /* 0x000fea000b800000 */
[----:B------:R1:W3:Y:S02]  /*0440*/  SHFL.UP PT, R0, R5, 0x1, RZ ;  /* 0x0420000005007989 */ /* 0x0002e400000e00ff */
.L_x_334:
        /* <DEDUP_REMOVED lines=16> */
.L_x_335:
[----:B---3--:R-:W-:-:S05]  /*0550*/  IMAD R0, R0, c[0x0][0x538], RZ ;  /* 0x00014e0000007a24 */ /* 0x008fca00078e02ff */
[----:B------:R-:W-:-:S04]  /*0560*/  IADD3 R6, R0, R6, RZ ;  /* 0x0000000600067210 */ /* 0x000fc80007ffe0ff */
[----:B------:R-:W-:-:S13]  /*0570*/  ISETP.GT.AND P0, PT, R6, UR4, PT ;  /* 0x0000000406007c0c */ /* 0x000fda000bf04270 */
[----:B-12---:R-:W-:Y:S05]  /*0580*/  @!P0 BRA `(.L_x_162) ;  /* 0xfffffdb000008947 */ /* 0x006fea000383ffff */
.L_x_158:
[----:B------:R-:W-:-:S05]  /*0590*/  IADD3 R12, -R0, R6, RZ ;  /* 0x00000006000c7210 */ /* 0x000fca0007ffe1ff */
[----:B------:R-:W-:-:S05]  /*05a0*/  IMAD R0, R4, c[0x0][0x538], R12 ;  /* 0x00014e0004007a24 */ /* 0x000fca00078e020c */
[----:B------:R-:W-:Y:S01]  /*05b0*/  ISETP.GT.AND P0, PT, R0, UR4, PT ;  /* 0x0000000400007c0c */ /* 0x000fe2000bf04270 */
[----:B------:R-:W-:-:S12]  /*05c0*/  BRA.DIV ~URZ, `(.L_x_163) ;  /* 0x00016c427f007947 */ /* 0x000fd8000b800000 */
[----:B------:R-:W-:-:S04]  /*05d0*/  VOTE.ANY R0, PT, !P0 ;  /* 0x0000000000007806 */ /* 0x000fc800040e0100 */
.L_x_336:
[----:B------:R1:W3:Y:S01]  /*05e0*/  POPC R13, R0 ;  /* 0x00000000000d7309 */ /* 0x0002e20000000000 */
[----:B------:R-:W-:Y:S05]  /*05f0*/  BRA.DIV ~URZ, `(.L_x_164) ;  /* 0x00016c527f007947 */ /* 0x000fea000b800000 */
[----:B---3--:R3:W4:Y:S01]  /*0600*/  SHFL.IDX PT, R11, R8, R13, 0x1f ;  /* 0x00001f0d080b7589 */ /* 0x00872200000e0000 */
[----:B------:R-:W-:-:S03]  /*0610*/  MOV R6, RZ ;  /* 0x000000ff00067202 */ /* 0x000fc60000000f00 */
[----:B------:R3:W1:Y:S04]  /*0620*/  SHFL.IDX PT, R10, R7, R13, 0x1f ;  /* 0x00001f0d070a7589 */ /* 0x00066800000e0000 */
.L_x_337:
[----:B------:R-:W-:Y:S01]  /*0630*/  ISETP.NE.AND P0, PT, R0, RZ, PT ;  /* 0x000000ff0000720c */ /* 0x000fe20003f05270 */
[----:B------:R-:W-:-:S12]  /*0640*/  BSSY B0, `(.L_x_165) ;  /* 0x0000005000007945 */ /* 0x000fd80003800000 */
[----:B------:R-:W-:Y:S05]  /*0650*/  @!P0 BRA `(.L_x_166) ;  /* 0x0000003000008947 */ /* 0x000fea0003800000 */
[----:B------:R-:W-:Y:S01]  /*0660*/  IADD3 R202, R13, -0x1, RZ ;  /* 0xffffffff0dca7810 */ /* 0x000fe20007ffe0ff */
[----:B------:R-:W-:Y:S05]  /*0670*/  BRA.DIV ~URZ, `(.L_x_167) ;  /* 0x00016cb27f007947 */ /* 0x000fea000b800000 */
[----:B------:R3:W4:Y:S02]  /*0680*/  SHFL.IDX PT, R6, R4, R202, 0x1f ;  /* 0x00001fca04067589 */ /* 0x00072400000e0000 */
.L_x_166:
[----:B------:R-:W-:Y:S05]  /*0690*/  BSYNC B0 ;  /* 0x0000000000007941 */ /* 0x000fea0003800000 */
.L_x_165:
[----:B-1--4-:R-:W-:Y:S01]  /*06a0*/  IABS R0, R11 ;  /* 0x0000000b00007213 */ /* 0x012fe20000000000 */
[----:B--2---:R-:W-:Y:S02]  /*06b0*/  IMAD R228, R6, c[0x0][0x538], R12 ;  /* 0x00014e0006e47a24 */ /* 0x004fe400078e020c */
[----:B------:R-:W-:Y:S02]  /*06c0*/  IMAD.IADD R231, R13, 0x1, R9 ;  /* 0x000000010de77824 */ /* 0x000fe400078e0209 */
[----:B------:R-:W-:Y:S01]  /*06d0*/  IMAD.MOV.U32 R5, RZ, RZ, R0 ;  /* 0x000000ffff057224 */ /* 0x000fe200078e0000 */
[----:B------:R-:W-:Y:S02]  /*06e0*/  IABS R0, R10 ;  /* 0x0000000a00007213 */ /* 0x000fe40000000000 */
[----:B------:R-:W-:Y:S01]  /*06f0*/  IADD3 R229, -R228, UR4, RZ ;  /* 0x00000004e4e57c10 */ /* 0x000fe2000fffe1ff */
[----:B------:R-:W1:Y:S02]  /*0700*/  I2F.RP R2, R5 ;  /* 0x0000000500027306 */ /* 0x000e640000209400 */
[----:B---3--:R-:W-:Y:S01]  /*0710*/  IMAD.MOV.U32 R7, RZ, RZ, R0 ;  /* 0x000000ffff077224 */ /* 0x008fe200078e0000 */
[----:B------:R-:W-:-:S02]  /*0720*/  IABS R6, R229 ;  /* 0x000000e500067213 */ /* 0x000fc40000000000 */
[----:B------:R-:W-:-:S03]  /*0730*/  IABS R0, R11 ;  /* 0x0000000b00007213 */ /* 0x000fc60000000000 */
[----:B------:R-:W-:Y:S01]  /*0740*/  I2F.RP R8, R7 ;  /* 0x0000000700087306 */ /* 0x000fe20000209400 */
[----:B------:R-:W-:-:S07]  /*0750*/  IADD3 R0, RZ, -R0, RZ ;  /* 0x80000000ff007210 */ /* 0x000fce0007ffe0ff */
[----:B-1----:R-:W1:Y:S02]  /*0760*/  MUFU.RCP R2, R2 ;  /* 0x0000000200027308 */ /* 0x002e640000001000 */
[----:B-1----:R-:W-:-:S06]  /*0770*/  IADD3 R2, R2, 0xffffffe, RZ ;  /* 0x0ffffffe02027810 */ /* 0x002fcc0007ffe0ff */
[----:B------:R-:W1:Y:S02]  /*0780*/  F2I.FTZ.U32.TRUNC.NTZ R3, R2 ;  /* 0x0000000200037305 */ /* 0x000e64000021f000 */
[----:B-1----:R-:W-:-:S04]  /*0790*/  IMAD.MOV R2, RZ, RZ, -R3 ;  /* 0x000000ffff027224 */ /* 0x002fc800078e0a03 */
[----:B------:R-:W-:Y:S02]  /*07a0*/  IMAD R4, R2, R5, RZ ;  /* 0x0000000502047224 */ /* 0x000fe400078e02ff */
        /* <DEDUP_REMOVED lines=45> */
[----:B------:R-:W-:-:S04]  /*0a80*/  IMAD R2, R10, R2, R4 ;  /* 0x000000020a027224 */ /* 0x000fc800078e0204 */
[----:B------:R-:W-:Y:S01]  /*0a90*/  IMAD R230, R2, 0x10000, R0 ;  /* 0x0001000002e67824 */ /* 0x000fe200078e0200 */
[----:B------:R-:W-:Y:S05]  /*0aa0*/  BRA `(.L_x_168) ;  /* 0x0000004000007947 */ /* 0x000fea0003800000 */
.L_x_159:
[----:B--2---:R-:W-:Y:S01]  /*0ab0*/  IMAD.MOV.U32 R229, RZ, RZ, RZ ;  /* 0x000000ffffe57224 */ /* 0x004fe200078e00ff */
[----:B------:R-:W-:Y:S01]  /*0ac0*/  MOV R230, RZ ;  /* 0x000000ff00e67202 */ /* 0x000fe20000000f00 */
[----:B------:R-:W-:Y:S01]  /*0ad0*/  IMAD.U32 R228, RZ, RZ, UR4 ;  /* 0x00000004ffe47e24 */ /* 0x000fe2000f8e00ff */
[----:B------:R-:W-:Y:S02]  /*0ae0*/  MOV R231, c[0x0][0x53c] ;  /* 0x00014f0000e77a02 */ /* 0x000fe40000000f00 */
.L_x_168:
[----:B------:R-:W-:Y:S01]  /*0af0*/  ISETP.NE.AND P0, PT, R14, RZ, PT ;  /* 0x000000ff0e00720c */ /* 0x000fe20003f05270 */
[----:B------:R-:W-:-:S12]  /*0b00*/  WARPSYNC 0xffffffff ;  /* 0xffffffff00007948 */ /* 0x000fd80003800000 */
[----:B------:R1:W-:Y:S04]  /*0b10*/  @!P0 STS.128 [0x20080], R228 ;  /* 0x020080e4ff008388 */ /* 0x0003e80000000c00 */
[----:B------:R-:W-:Y:S06]  /*0b20*/  BAR.ARV 0x5, 0x100 ;  /* 0x0144000000007b1d */ /* 0x000fec0000002000 */
.L_x_157:
[----:B-12---:R-:W-:-:S13]  /*0b30*/  ISETP.GE.AND P0, PT, R231, c[0x0][0x53c], PT ;  /* 0x00014f00e7007a0c */ /* 0x006fda0003f06270 */
[----:B------:R-:W-:Y:S05]  /*0b40*/  @P0 EXIT ;  /* 0x000000000000094d */ /* 0x000fea0003800000 */
[----:B------:R-:W1:Y:S01]  /*0b50*/  S2R R14, SR_TID.X ;  /* 0x00000000000e7919 */ /* 0x000e620000002100 */
[----:B------:R-:W-:Y:S01]  /*0b60*/  IMAD.MOV.U32 R19, RZ, RZ, 0x40 ;  /* 0x00000040ff137424 */ /* 0x000fe200078e00ff */
[----:B------:R-:W-:Y:S02]  /*0b70*/  ULDC UR4, c[0x0][0x2ac] ;  /* 0x0000ab0000047ab9 */ /* 0x000fe40000000800 */
[----:B------:R-:W-:Y:S02]  /*0b80*/  ULDC UR6, c[0x0][0x1d0] ;  /* 0x0000740000067ab9 */ /* 0x000fe40000000800 */
[----:B------:R-:W-:Y:S01]  /*0b90*/  UIMAD UR6, UR4, UR6, URZ ;  /* 0x00000006040672a4 */ /* 0x000fe2000f8e023f */
[----:B-1----:R-:W-:-:S04]  /*0ba0*/  SHF.R.S32.HI R12, RZ, 0x1f, R14 ;  /* 0x0000001fff0c7819 */ /* 0x002fc8000001140e */
[CC--:B------:R-:W-:Y:S02]  /*0bb0*/  LEA.HI R3, R12.reuse, R14.reuse, RZ, 0x4 ;  /* 0x0000000e0c037211 */ /* 0x0c0fe400078f20ff */
[----:B------:R-:W-:Y:S02]  /*0bc0*/  LEA.HI R8, R12, R14, RZ, 0x2 ;  /* 0x0000000e0c087211 */ /* 0x000fe400078f10ff */
[C---:B------:R-:W-:Y:S02]  /*0bd0*/  LOP3.LUT R0, R3.reuse, 0xfffffff0, RZ, 0xc0, !PT ;  /* 0xfffffff003007812 */ /* 0x040fe400078ec0ff */
[----:B------:R-:W-:Y:S02]  /*0be0*/  SHF.R.S32.HI R4, RZ, 0x4, R3 ;  /* 0x00000004ff047819 */ /* 0x000fe40000011403 */
[----:B------:R-:W-:Y:S01]  /*0bf0*/  SHF.R.S32.HI R7, RZ, 0x2, R8 ;  /* 0x00000002ff077819 */ /* 0x000fe20000011408 */
[----:B------:R-:W-:Y:S01]  /*0c00*/  IMAD.IADD R0, R14, 0x1, -R0 ;  /* 0x000000010e007824 */ /* 0x000fe200078e0a00 */
[----:B------:R-:W-:-:S02]  /*0c10*/  LEA.HI R3, R3, R4, RZ, 0x1 ;  /* 0x0000000403037211 */ /* 0x000fc400078f08ff */
[----:B------:R-:W-:Y:S02]  /*0c20*/  SHF.R.S32.HI R2, RZ, 0x1f, R8 ;  /* 0x0000001fff027819 */ /* 0x000fe40000011408 */
[----:B------:R-:W-:Y:S02]  /*0c30*/  SHF.R.S32.HI R5, RZ, 0x1f, R0 ;  /* 0x0000001fff057819 */ /* 0x000fe40000011400 */
[----:B------:R-:W-:Y:S02]  /*0c40*/  LOP3.LUT R3, R3, 0xfffffffe, RZ, 0xc0, !PT ;  /* 0xfffffffe03037812 */ /* 0x000fe400078ec0ff */
[----:B------:R-:W-:Y:S02]  /*0c50*/  LEA.HI R2, R2, R7, RZ, 0x3 ;  /* 0x0000000702027211 */ /* 0x000fe400078f18ff */
[----:B------:R-:W-:Y:S01]  /*0c60*/  LEA.HI R13, R5, R0, RZ, 0x3 ;  /* 0x00000000050d7211 */ /* 0x000fe200078f18ff */
[----:B------:R-:W-:Y:S01]  /*0c70*/  IMAD.IADD R11, R4, 0x1, -R3 ;  /* 0x00000001040b7824 */ /* 0x000fe200078e0a03 */
[----:B------:R-:W-:-:S02]  /*0c80*/  LOP3.LUT R2, R2, 0xfffffff8, RZ, 0xc0, !PT ;  /* 0xfffffff802027812 */ /* 0x000fc400078ec0ff */
[----:B------:R-:W-:Y:S02]  /*0c90*/  LOP3.LUT R3, R13, 0xfffffff8, RZ, 0xc0, !PT ;  /* 0xfffffff80d037812 */ /* 0x000fe400078ec0ff */
[CC--:B------:R-:W-:Y:S01]  /*0ca0*/  LEA.HI R208, R12.reuse, R14.reuse, RZ, 0x3 ;  /* 0x0000000e0cd07211 */ /* 0x0c0fe200078f18ff */
[----:B------:R-:W-:Y:S01]  /*0cb0*/  IMAD.IADD R7, R7, 0x1, -R2 ;  /* 0x0000000107077824 */ /* 0x000fe200078e0a02 */
[----:B------:R-:W-:Y:S01]  /*0cc0*/  LEA.HI R6, R12, R14, RZ, 0x5 ;  /* 0x0000000e0c067211 */ /* 0x000fe200078f28ff */
[----:B------:R-:W-:Y:S01]  /*0cd0*/  IMAD.IADD R5, R0, 0x1, -R3 ;  /* 0x0000000100057824 */ /* 0x000fe200078e0a03 */
[----:B------:R-:W-:Y:S02]  /*0ce0*/  LOP3.LUT R2, R208, 0xfffffff8, RZ, 0xc0, !PT ;  /* 0xfffffff8d0027812 */ /* 0x000fe400078ec0ff */
[----:B------:R-:W-:Y:S02]  /*0cf0*/  LOP3.LUT R0, R6, 0xffffffe0, RZ, 0xc0, !PT ;  /* 0xffffffe006007812 */ /* 0x000fe400078ec0ff */
[----:B------:R-:W-:Y:S01]  /*0d00*/  SHF.R.S32.HI R4, RZ, 0x5, R6 ;  /* 0x00000005ff047819 */ /* 0x000fe20000011406 */
[C---:B------:R-:W-:Y:S01]  /*0d10*/  IMAD.IADD R213, R14.reuse, 0x1, -R2 ;  /* 0x000000010ed57824 */ /* 0x040fe200078e0a02 */
[----:B------:R-:W-:Y:S01]  /*0d20*/  SHF.R.S32.HI R2, RZ, 0x1f, R6 ;  /* 0x0000001fff027819 */ /* 0x000fe20000011406 */
[----:B------:R-:W-:Y:S01]  /*0d30*/  IMAD.IADD R28, R14, 0x1, -R0 ;  /* 0x000000010e1c7824 */ /* 0x000fe200078e0a00 */
[----:B------:R-:W-:Y:S01]  /*0d40*/  LOP3.LUT R3, R8, 0xfffffffc, RZ, 0xc0, !PT ;  /* 0xfffffffc08037812 */ /* 0x000fe200078ec0ff */
[C---:B------:R-:W-:Y:S01]  /*0d50*/  IMAD.SHL.U32 R8, R213.reuse, 0x40, RZ ;  /* 0x00000040d5087824 */ /* 0x040fe200078e00ff */
[----:B------:R-:W-:Y:S01]  /*0d60*/  LEA.HI R0, R2, R4, RZ, 0x3 ;  /* 0x0000000402007211 */ /* 0x000fe200078f18ff */
[C---:B------:R-:W-:Y:S01]  /*0d70*/  IMAD.SHL.U32 R140, R213.reuse, 0x4, RZ ;  /* 0x00000004d58c7824 */ /* 0x040fe200078e00ff */
[----:B------:R-:W-:Y:S01]  /*0d80*/  SHF.R.S32.HI R9, RZ, 0x1f, R28 ;  /* 0x0000001fff097819 */ /* 0x000fe2000001141c */
[----:B------:R-:W-:Y:S01]  /*0d90*/  IMAD.IADD R6, R14, 0x1, -R3 ;  /* 0x000000010e067824 */ /* 0x000fe200078e0a03 */
[----:B------:R-:W-:Y:S01]  /*0da0*/  LOP3.LUT R2, R8, 0x1c0, RZ, 0xc0, !PT ;  /* 0x000001c008027812 */ /* 0x000fe200078ec0ff */
[----:B------:R-:W-:Y:S01]  /*0db0*/  IMAD.SHL.U32 R134, R213, 0x8, RZ ;  /* 0x00000008d5867824 */ /* 0x000fe200078e00ff */
[----:B------:R-:W-:-:S02]  /*0dc0*/  LOP3.LUT R0, R0, 0xffffff8, RZ, 0xc0, !PT ;  /* 0x0ffffff800007812 */ /* 0x000fc400078ec0ff */
[----:B------:R-:W-:Y:S02]  /*0dd0*/  LEA.HI R16, R9, R28, RZ, 0x2 ;  /* 0x0000001c09107211 */ /* 0x000fe400078f10ff */
[----:B------:R-:W-:Y:S01]  /*0de0*/  LOP3.LUT R9, R7, 0x1, RZ, 0xc0, !PT ;  /* 0x0000000107097812 */ /* 0x000fe200078ec0ff */
[----:B------:R-:W-:Y:S01]  /*0df0*/  IMAD.IADD R3, R4, 0x1, -R0 ;  /* 0x0000000104037824 */ /* 0x000fe200078e0a00 */
[----:B------:R-:W-:Y:S02]  /*0e00*/  LOP3.LUT R10, R2, 0x8, R208, 0xf8, !PT ;  /* 0x00000008020a7812 */ /* 0x000fe400078ef8d0 */
[----:B------:R-:W-:Y:S02]  /*0e10*/  SHF.R.U32.HI R8, RZ, 0x3, R2 ;  /* 0x00000003ff087819 */ /* 0x000fe40000011602 */
[----:B------:R-:W-:Y:S02]  /*0e20*/  SHF.R.S32.HI R2, RZ, 0x2, R16 ;  /* 0x00000002ff027819 */ /* 0x000fe40000011410 */
[----:B------:R-:W-:-:S02]  /*0e30*/  ISETP.NE.U32.AND P0, PT, R9, 0x1, PT ;  /* 0x000000010900780c */ /* 0x000fc40003f05070 */
[----:B------:R-:W-:Y:S01]  /*0e40*/  LOP3.LUT R9, R10, R8, RZ, 0x3c, !PT ;  /* 0x000000080a097212 */ /* 0x000fe200078e3cff */
[----:B------:R-:W-:Y:S01]  /*0e50*/  IMAD R26, R3, 0x10, R2 ;  /* 0x00000010031a7824 */ /* 0x000fe200078e0202 */
[----:B------:R-:W-:Y:S01]  /*0e60*/  LEA.HI R10, R12, R14, RZ, 0x6 ;  /* 0x0000000e0c0a7211 */ /* 0x000fe200078f30ff */
[----:B------:R-:W-:Y:S01]  /*0e70*/  IMAD.SHL.U32 R12, R4, 0x400, RZ ;  /* 0x00000400040c7824 */ /* 0x000fe200078e00ff */
[C---:B------:R-:W-:Y:S01]  /*0e80*/  R2P PR, R7.reuse, 0x6 ;  /* 0x0000000607007804 */ /* 0x040fe20000000000 */
[----:B------:R-:W-:Y:S01]  /*0e90*/  IMAD.SHL.U32 R2, R7, 0x40, RZ ;  /* 0x0000004007027824 */ /* 0x000fe200078e00ff */
[C---:B------:R-:W-:Y:S01]  /*0ea0*/  LOP3.LUT P4, RZ, R5.reuse, 0x2, RZ, 0xc0, !PT ;  /* 0x0000000205ff7812 */ /* 0x040fe2000788c0ff */
[C---:B------:R-:W-:Y:S01]  /*0eb0*/  IMAD.SHL.U32 R4, R5.reuse, 0x40, RZ ;  /* 0x0000004005047824 */ /* 0x040fe200078e00ff */
[----:B------:R-:W-:Y:S01]  /*0ec0*/  LOP3.LUT P3, RZ, R5, 0x4, RZ, 0xc0, !PT ;  /* 0x0000000405ff7812 */ /* 0x000fe2000786c0ff */
[----:B------:R-:W-:Y:S01]  /*0ed0*/  IMAD.SHL.U32 R5, R11, 0x8, RZ ;  /* 0x000000080b057824 */ /* 0x000fe200078e00ff */
[----:B------:R-:W-:Y:S01]  /*0ee0*/  LOP3.LUT R3, R2, 0x1c0, RZ, 0xc0, !PT ;  /* 0x000001c002037812 */ /* 0x000fe200078ec0ff */
[----:B------:R-:W-:Y:S01]  /*0ef0*/  STL [R1+0x4c], R26 ;  /* 0x00004c1a01007387 */ /* 0x000fe20000100800 */
[----:B------:R-:W-:-:S02]  /*0f00*/  LOP3.LUT R2, R4, 0x1c0, RZ, 0xc0, !PT ;  /* 0x000001c004027812 */ /* 0x000fc400078ec0ff */
[----:B------:R-:W-:Y:S02]  /*0f10*/  LEA.HI R0, R6, R6, RZ, 0x1 ;  /* 0x0000000606007211 */ /* 0x000fe400078f08ff */
[----:B------:R-:W-:Y:S02]  /*0f20*/  LEA.HI R4, R3, R3, RZ, 0x1d ;  /* 0x0000000303047211 */ /* 0x000fe400078fe8ff */
[----:B------:R-:W-:Y:S02]  /*0f30*/  LOP3.LUT R5, R2, 0x8, R5, 0xf8, !PT ;  /* 0x0000000802057812 */ /* 0x000fe400078ef805 */
[----:B------:R-:W-:Y:S01]  /*0f40*/  SHF.R.U32.HI R3, RZ, 0x3, R2 ;  /* 0x00000003ff037819 */ /* 0x000fe20000011602 */
[----:B------:R-:W-:Y:S01]  /*0f50*/  IMAD.SHL.U32 R2, R10, 0x8, RZ ;  /* 0x000000080a027824 */ /* 0x000fe200078e00ff */
[----:B------:R-:W-:Y:S02]  /*0f60*/  SHF.R.S32.HI R208, RZ, 0x3, R208 ;  /* 0x00000003ffd07819 */ /* 0x000fe400000114d0 */
[----:B------:R-:W-:Y:S01]  /*0f70*/  LOP3.LUT R8, R0, 0x1ffffffe, RZ, 0xc0, !PT ;  /* 0x1ffffffe00087812 */ /* 0x000fe200078ec0ff */
[----:B------:R-:W-:Y:S01]  /*0f80*/  IMAD R0, R11, 0x200, R9 ;  /* 0x000002000b007824 */ /* 0x000fe200078e0209 */
[----:B------:R-:W-:Y:S01]  /*0f90*/  IADD3 R17, R208, 0x20, RZ ;  /* 0x00000020d0117810 */ /* 0x000fe20007ffe0ff */
[----:B------:R-:W-:Y:S01]  /*0fa0*/  IMAD R219, R213, 0x20, R208 ;  /* 0x00000020d5db7824 */ /* 0x000fe200078e02d0 */
[----:B------:R-:W-:Y:S01]  /*0fb0*/  LOP3.LUT R220, R2, 0xfffffe00, RZ, 0xc0, !PT ;  /* 0xfffffe0002dc7812 */ /* 0x000fe200078ec0ff */
[----:B------:R-:W-:Y:S01]  /*0fc0*/  IMAD.IADD R18, R6, 0x1, -R8 ;  /* 0x0000000106127824 */ /* 0x000fe200078e0a08 */
[----:B------:R-:W-:Y:S01]  /*0fd0*/  IADD3 R15, R208, 0x40, RZ ;  /* 0x00000040d00f7810 */ /* 0x000fe20007ffe0ff */
[----:B------:R-:W-:Y:S01]  /*0fe0*/  IMAD R6, R6, 0x2, R12 ;  /* 0x0000000206067824 */ /* 0x000fe200078e020c */
[----:B------:R-:W-:Y:S01]  /*0ff0*/  LOP3.LUT R11, R5, R3, RZ, 0x3c, !PT ;  /* 0x00000003050b7212 */ /* 0x000fe200078e3cff */
[C---:B------:R-:W-:Y:S01]  /*1000*/  IMAD.SHL.U32 R2, R208.reuse, 0x40, RZ ;  /* 0x00000040d0027824 */ /* 0x040fe200078e00ff */
[----:B------:R-:W-:Y:S01]  /*1010*/  IADD3 R14, R208, 0x60, RZ ;  /* 0x00000060d00e7810 */ /* 0x000fe20007ffe0ff */
[----:B------:R-:W-:Y:S01]  /*1020*/  IMAD.IADD R8, R6, 0x1, R4 ;  /* 0x0000000106087824 */ /* 0x000fe200078e0204 */
[----:B------:R-:W-:Y:S01]  /*1030*/  SHF.R.S32.HI R5, RZ, 0x1f, R17 ;  /* 0x0000001fff057819 */ /* 0x000fe20000011411 */
[----:B------:R-:W-:Y:S01]  /*1040*/  IMAD.SHL.U32 R3, R15, 0x40, RZ ;  /* 0x000000400f037824 */ /* 0x000fe200078e00ff */
[----:B------:R-:W-:Y:S01]  /*1050*/  IADD3 R139, R140, 0x40, RZ ;  /* 0x000000408c8b7810 */ /* 0x000fe20007ffe0ff */
[----:B------:R-:W-:Y:S01]  /*1060*/  IMAD.SHL.U32 R4, R17, 0x40, RZ ;  /* 0x0000004011047824 */ /* 0x000fe200078e00ff */
[----:B------:R-:W-:Y:S01]  /*1070*/  LOP3.LUT R218, R2, 0x1c0, RZ, 0xc0, !PT ;  /* 0x000001c002da7812 */ /* 0x000fe200078ec0ff */
[----:B------:R-:W-:Y:S01]  /*1080*/  IMAD.SHL.U32 R2, R14, 0x40, RZ ;  /* 0x000000400e027824 */ /* 0x000fe200078e00ff */
[----:B------:R-:W-:Y:S01]  /*1090*/  LEA.HI R5, R5, R17, RZ, 0x3 ;  /* 0x0000001105057211 */ /* 0x000fe200078f18ff */
[----:B------:R-:W-:Y:S01]  /*10a0*/  IMAD.IADD R136, R140, 0x1, R139 ;  /* 0x000000018c887824 */ /* 0x000fe200078e028b */
[----:B------:R-:W-:Y:S01]  /*10b0*/  SHF.R.S32.HI R7, RZ, 0x1f, R14 ;  /* 0x0000001fff077819 */ /* 0x000fe2000001140e */
[----:B------:R-:W-:Y:S01]  /*10c0*/  IMAD.SHL.U32 R237, R8, 0x2, RZ ;  /* 0x0000000208ed7824 */ /* 0x000fe200078e00ff */
[----:B------:R-:W-:Y:S01]  /*10d0*/  LOP3.LUT R30, R3, 0x1c0, RZ, 0xc0, !PT ;  /* 0x000001c0031e7812 */ /* 0x000fe200078ec0ff */
[----:B------:R-:W-:Y:S01]  /*10e0*/  IMAD.SHL.U32 R3, R5, 0x40, RZ ;  /* 0x0000004005037824 */ /* 0x000fe200078e00ff */
[----:B------:R-:W-:-:S02]  /*10f0*/  LOP3.LUT R31, R4, 0x1c0, RZ, 0xc0, !PT ;  /* 0x000001c0041f7812 */ /* 0x000fc400078ec0ff */
[----:B------:R-:W-:Y:S02]  /*1100*/  SHF.R.S32.HI R6, RZ, 0x1f, R15 ;  /* 0x0000001fff067819 */ /* 0x000fe4000001140f */
[----:B------:R-:W-:Y:S01]  /*1110*/  LEA.HI R4, R7, R14, RZ, 0x3 ;  /* 0x0000000e07047211 */ /* 0x000fe200078f18ff */
[----:B------:R-:W-:Y:S01]  /*1120*/  IMAD.SHL.U32 R7, R13, 0x40, RZ ;  /* 0x000000400d077824 */ /* 0x000fe200078e00ff */
[----:B------:R-:W-:Y:S02]  /*1130*/  LOP3.LUT R29, R2, 0x1c0, RZ, 0xc0, !PT ;  /* 0x000001c0021d7812 */ /* 0x000fe400078ec0ff */
[----:B------:R-:W-:Y:S01]  /*1140*/  SHF.R.S32.HI R2, RZ, 0x1f, R136 ;  /* 0x0000001fff027819 */ /* 0x000fe20000011488 */
[----:B------:R-:W-:Y:S01]  /*1150*/  IMAD.SHL.U32 R4, R4, 0x40, RZ ;  /* 0x0000004004047824 */ /* 0x000fe200078e00ff */
[----:B------:R-:W-:Y:S02]  /*1160*/  LEA.HI R6, R6, R15, RZ, 0x3 ;  /* 0x0000000f06067211 */ /* 0x000fe400078f18ff */
[----:B------:R-:W-:-:S02]  /*1170*/  LOP3.LUT R24, R3, 0xfffffe00, RZ, 0xc0, !PT ;  /* 0xfffffe0003187812 */ /* 0x000fc400078ec0ff */
[-C--:B------:R-:W-:Y:S01]  /*1180*/  LEA.HI R3, R2, R136.reuse, RZ, 0x6 ;  /* 0x0000008802037211 */ /* 0x080fe200078f30ff */
[----:B------:R-:W-:Y:S01]  /*1190*/  IMAD.SHL.U32 R6, R6, 0x40, RZ ;  /* 0x0000004006067824 */ /* 0x000fe200078e00ff */
[----:B------:R-:W-:Y:S01]  /*11a0*/  LEA.HI R5, R2, R136, RZ, 0x3 ;  /* 0x0000008802057211 */ /* 0x000fe200078f18ff */
[----:B------:R-:W-:Y:S01]  /*11b0*/  STL [R1+0xc], R24 ;  /* 0x00000c1801007387 */ /* 0x000fe20000100800 */
[----:B------:R-:W-:Y:S01]  /*11c0*/  LOP3.LUT R20, R4, 0xfffffe00, RZ, 0xc0, !PT ;  /* 0xfffffe0004147812 */ /* 0x000fe200078ec0ff */
[----:B------:R-:W-:Y:S01]  /*11d0*/  IMAD.SHL.U32 R2, R3, 0x80, RZ ;  /* 0x0000008003027824 */ /* 0x000fe200078e00ff */
[----:B------:R-:W-:Y:S02]  /*11e0*/  SHF.R.U32.HI R27, RZ, 0x3, R218 ;  /* 0x00000003ff1b7819 */ /* 0x000fe400000116da */
[----:B------:R-:W-:Y:S02]  /*11f0*/  SHF.R.U32.HI R25, RZ, 0x3, R31 ;  /* 0x00000003ff197819 */ /* 0x000fe4000001161f */
[----:B------:R-:W-:-:S02]  /*1200*/  LOP3.LUT R9, R7, 0xfffffe00, RZ, 0xc0, !PT ;  /* 0xfffffe0007097812 */ /* 0x000fc400078ec0ff */
[--C-:B------:R-:W-:Y:S02]  /*1210*/  LOP3.LUT R4, R218, 0x38, R5.reuse, 0xf8, !PT ;  /* 0x00000038da047812 */ /* 0x100fe400078ef805 */
[----:B------:R-:W-:Y:S02]  /*1220*/  LOP3.LUT R3, R31, 0x38, R5, 0xf8, !PT ;  /* 0x000000381f037812 */ /* 0x000fe400078ef805 */
[----:B------:R-:W-:Y:S02]  /*1230*/  SHF.R.U32.HI R23, RZ, 0x3, R30 ;  /* 0x00000003ff177819 */ /* 0x000fe4000001161e */
[----:B------:R-:W-:Y:S02]  /*1240*/  SHF.R.U32.HI R21, RZ, 0x3, R29 ;  /* 0x00000003ff157819 */ /* 0x000fe4000001161d */
[--C-:B------:R-:W-:Y:S02]  /*1250*/  LOP3.LUT R7, R30, 0x38, R5.reuse, 0xf8, !PT ;  /* 0x000000381e077812 */ /* 0x100fe400078ef805 */
[----:B------:R-:W-:-:S02]  /*1260*/  LOP3.LUT R10, R29, 0x38, R5, 0xf8, !PT ;  /* 0x000000381d0a7812 */ /* 0x000fc400078ef805 */
[----:B------:R-:W-:Y:S02]  /*1270*/  LOP3.LUT R22, R6, 0xfffffe00, RZ, 0xc0, !PT ;  /* 0xfffffe0006167812 */ /* 0x000fe400078ec0ff */
[----:B------:R-:W-:Y:S02]  /*1280*/  LOP3.LUT R8, R4, R27, RZ, 0x3c, !PT ;  /* 0x0000001b04087212 */ /* 0x000fe400078e3cff */
[----:B------:R-:W-:Y:S01]  /*1290*/  LOP3.LUT R6, R3, R25, RZ, 0x3c, !PT ;  /* 0x0000001903067212 */ /* 0x000fe200078e3cff */
[----:B------:R-:W-:Y:S01]  /*12a0*/  STL [R1+0x8], R22 ;  /* 0x0000081601007387 */ /* 0x000fe20000100800 */
[----:B------:R-:W-:Y:S02]  /*12b0*/  LOP3.LUT R2, R2, 0xffffe000, RZ, 0xc0, !PT ;  /* 0xffffe00002027812 */ /* 0x000fe400078ec0ff */
[----:B------:R-:W-:Y:S01]  /*12c0*/  LOP3.LUT R4, R7, R23, RZ, 0x3c, !PT ;  /* 0x0000001707047212 */ /* 0x000fe200078e3cff */
[----:B------:R-:W-:Y:S01]  /*12d0*/  STL [R1+0x4], R20 ;  /* 0x0000041401007387 */ /* 0x000fe20000100800 */
[----:B------:R-:W-:-:S02]  /*12e0*/  LOP3.LUT R3, R10, R21, RZ, 0x3c, !PT ;  /* 0x000000150a037212 */ /* 0x000fc400078e3cff */
[-C--:B------:R-:W-:Y:S02]  /*12f0*/  IADD3 R17, R8, R2.reuse, R220 ;  /* 0x0000000208117210 */ /* 0x080fe40007ffe0dc */
[-C--:B------:R-:W-:Y:S02]  /*1300*/  IADD3 R15, R6, R2.reuse, R24 ;  /* 0x00000002060f7210 */ /* 0x080fe40007ffe018 */
[-C--:B------:R-:W-:Y:S02]  /*1310*/  IADD3 R14, R4, R2.reuse, R22 ;  /* 0x00000002040e7210 */ /* 0x080fe40007ffe016 */
[----:B------:R-:W-:Y:S02]  /*1320*/  IADD3 R13, R3, R2, R20 ;  /* 0x00000002030d7210 */ /* 0x000fe40007ffe014 */
[C---:B------:R-:W-:Y:S02]  /*1330*/  IADD3 R2, R237.reuse, 0x80, RZ ;  /* 0x00000080ed027810 */ /* 0x040fe40007ffe0ff */
[----:B------:R-:W-:-:S02]  /*1340*/  IADD3 R238, R237, 0x70, RZ ;  /* 0x00000070edee7810 */ /* 0x000fc40007ffe0ff */
[----:B------:R-:W-:Y:S02]  /*1350*/  @P0 IADD3 R238, R2, 0x10, RZ ;  /* 0x0000001002ee0810 */ /* 0x000fe40007ffe0ff */
[----:B------:R-:W-:Y:S02]  /*1360*/  LOP3.LUT R2, R218, 0x38, R134, 0xf8, !PT ;  /* 0x00000038da027812 */ /* 0x000fe400078ef886 */
[----:B------:R-:W-:Y:S02]  /*1370*/  IADD3 R143, R140, 0x20, RZ ;  /* 0x000000208c8f7810 */ /* 0x000fe40007ffe0ff */
[CC--:B------:R-:W-:Y:S01]  /*1380*/  IADD3 R3, R11.reuse, R9.reuse, R12 ;  /* 0x000000090b037210 */ /* 0x0c0fe20007ffe00c */
[----:B------:R-:W-:Y:S01]  /*1390*/  IMAD.MOV.U32 R12, RZ, RZ, 0x20 ;  /* 0x00000020ff0c7424 */ /* 0x000fe200078e00ff */
[----:B------:R-:W-:Y:S02]  /*13a0*/  LOP3.LUT R4, R11, R9, RZ, 0xfc, !PT ;  /* 0x000000090b047212 */ /* 0x000fe400078efcff */
[----:B------:R-:W-:-:S02]  /*13b0*/  LOP3.LUT R27, R2, R27, RZ, 0x3c, !PT ;  /* 0x0000001b021b7212 */ /* 0x000fc400078e3cff */
[----:B------:R-:W-:Y:S01]  /*13c0*/  LOP3.LUT R9, R30, 0x38, R134, 0xf8, !PT ;  /* 0x000000381e097812 */ /* 0x000fe200078ef886 */
[----:B------:R-:W-:Y:S01]  /*13d0*/  IMAD.SHL.U32 R30, R143, 0x2, RZ ;  /* 0x000000028f1e7824 */ /* 0x000fe200078e00ff */
[----:B------:R-:W-:Y:S01]  /*13e0*/  LOP3.LUT R8, R16, 0x7ffffffc, RZ, 0xc0, !PT ;  /* 0x7ffffffc10087812 */ /* 0x000fe200078ec0ff */
[----:B------:R-:W-:Y:S01]  /*13f0*/  IMAD.SHL.U32 R16, R139, 0x2, RZ ;  /* 0x000000028b107824 */ /* 0x000fe200078e00ff */
[----:B------:R-:W-:Y:S01]  /*1400*/  IADD3 R142, R140, 0x60, RZ ;  /* 0x000000608c8e7810 */ /* 0x000fe20007ffe0ff */
[----:B------:R-:W-:Y:S01]  /*1410*/  STL [R1+0x48], R27 ;  /* 0x0000481b01007387 */ /* 0x000fe20000100800 */
[----:B------:R-:W-:Y:S01]  /*1420*/  SHF.R.S32.HI R6, RZ, 0x1f, R208 ;  /* 0x0000001fff067819 */ /* 0x000fe200000114d0 */
[----:B------:R-:W-:Y:S01]  /*1430*/  IMAD.IADD R8, R28, 0x1, -R8 ;  /* 0x000000011c087824 */ /* 0x000fe200078e0a08 */
[----:B------:R-:W-:Y:S01]  /*1440*/  SHF.R.S32.HI R7, RZ, 0x1f, R143 ;  /* 0x0000001fff077819 */ /* 0x000fe2000001148f */
[----:B------:R-:W-:Y:S01]  /*1450*/  STL [R1+0x38], R30 ;  /* 0x0000381e01007387 */ /* 0x000fe20000100800 */
[----:B------:R-:W-:Y:S01]  /*1460*/  SHF.R.S32.HI R6, RZ, 0x1f, R139 ;  /* 0x0000001fff067819 */ /* 0x000fe2000001148b */
[----:B------:R-:W-:Y:S01]  /*1470*/  IMAD.SHL.U32 R249, R8, 0x2, RZ ;  /* 0x0000000208f97824 */ /* 0x000fe200078e00ff */
[----:B------:R-:W-:Y:S01]  /*1480*/  LOP3.LUT R11, R29, 0x38, R134, 0xf8, !PT ;  /* 0x000000381d0b7812 */ /* 0x000fe200078ef886 */
[----:B------:R-:W-:Y:S01]  /*1490*/  IMAD.SHL.U32 R29, R142, 0x2, RZ ;  /* 0x000000028e1d7824 */ /* 0x000fe200078e00ff */
[----:B------:R-:W-:Y:S01]  /*14a0*/  SHF.R.S32.HI R2, RZ, 0x1f, R142 ;  /* 0x0000001fff027819 */ /* 0x000fe2000001148e */
[----:B------:R1:W-:Y:S01]  /*14b0*/  STL [R1+0x3c], R16 ;  /* 0x00003c1001007387 */ /* 0x0003e20000100800 */
[----:B------:R-:W-:Y:S01]  /*14c0*/  LOP3.LUT R10, R31, 0x38, R134, 0xf8, !PT ;  /* 0x000000381f0a7812 */ /* 0x000fe200078ef886 */
[----:B------:R-:W-:Y:S01]  /*14d0*/  IMAD R8, R18, 0x8, R26 ;  /* 0x0000000812087824 */ /* 0x000fe200078e021a */
[----:B------:R-:W-:Y:S01]  /*14e0*/  SHF.L.U64.HI R2, R142, 0x1, R2 ;  /* 0x000000018e027819 */ /* 0x000fe20000010202 */
[----:B------:R-:W-:Y:S01]  /*14f0*/  STL [R1+0x40], R29 ;  /* 0x0000401d01007387 */ /* 0x000fe20000100800 */
[----:B------:R-:W-:-:S02]  /*1500*/  LOP3.LUT R10, R24, R10, R25, 0xf6, !PT ;  /* 0x0000000a180a7212 */ /* 0x000fc400078ef619 */
[----:B------:R-:W-:Y:S02]  /*1510*/  LOP3.LUT R9, R22, R9, R23, 0xf6, !PT ;  /* 0x0000000916097212 */ /* 0x000fe400078ef617 */
[----:B------:R-:W-:Y:S02]  /*1520*/  LEA R184, R0, 0xc080, 0x1 ;  /* 0x0000c08000b87811 */ /* 0x000fe400078e08ff */
[----:B------:R-:W-:Y:S02]  /*1530*/  SHF.R.S32.HI R0, RZ, 0x3, R5 ;  /* 0x00000003ff007819 */ /* 0x000fe40000011405 */
[----:B------:R-:W-:Y:S02]  /*1540*/  LEA R10, R10, 0x10080, 0x1 ;  /* 0x000100800a0a7811 */ /* 0x000fe400078e08ff */
[----:B------:R-:W-:Y:S02]  /*1550*/  LOP3.LUT R205, R5, 0xfffffff8, RZ, 0xc0, !PT ;  /* 0xfffffff805cd7812 */ /* 0x000fe400078ec0ff */
[----:B------:R-:W-:-:S02]  /*1560*/  LEA R9, R9, 0x10080, 0x1 ;  /* 0x0001008009097811 */ /* 0x000fc400078e08ff */
[C---:B------:R-:W-:Y:S02]  /*1570*/  IADD3 R35, R249.reuse, 0x18, RZ ;  /* 0x00000018f9237810 */ /* 0x040fe40007ffe0ff */
[C---:B------:R-:W-:Y:S02]  /*1580*/  IADD3 R34, R249.reuse, 0x30, RZ ;  /* 0x00000030f9227810 */ /* 0x040fe40007ffe0ff */
[----:B------:R-:W-:Y:S02]  /*1590*/  IADD3 R31, R249, 0x48, RZ ;  /* 0x00000048f91f7810 */ /* 0x000fe40007ffe0ff */
[----:B-1----:R-:W-:Y:S02]  /*15a0*/  SHF.L.U64.HI R16, R143, 0x1, R7 ;  /* 0x000000018f107819 */ /* 0x002fe40000010207 */
[----:B------:R-:W-:Y:S02]  /*15b0*/  SHF.L.U64.HI R7, R139, 0x1, R6 ;  /* 0x000000018b077819 */ /* 0x000fe40000010206 */
[C---:B------:R-:W-:Y:S01]  /*15c0*/  IADD3 R28, R249.reuse, 0x60, RZ ;  /* 0x00000060f91c7810 */ /* 0x040fe20007ffe0ff */
[----:B------:R-:W-:Y:S01]  /*15d0*/  STL [R1+0x34], R16 ;  /* 0x0000341001007387 */ /* 0x000fe20000100800 */
[----:B------:R-:W-:-:S02]  /*15e0*/  IADD3 R25, R249, 0x78, RZ ;  /* 0x00000078f9197810 */ /* 0x000fc40007ffe0ff */
[C---:B------:R-:W-:Y:S01]  /*15f0*/  IADD3 R22, R249.reuse, 0x90, RZ ;  /* 0x00000090f9167810 */ /* 0x040fe20007ffe0ff */
[----:B------:R1:W-:Y:S01]  /*1600*/  STL [R1+0x30], R7 ;  /* 0x0000300701007387 */ /* 0x0003e20000100800 */
[C---:B------:R-:W-:Y:S02]  /*1610*/  IADD3 R250, R249.reuse, 0xf8, RZ ;  /* 0x000000f8f9fa7810 */ /* 0x040fe40007ffe0ff */
[----:B------:R-:W-:Y:S01]  /*1620*/  SEL R6, R12, 0xffffffe0, !P1 ;  /* 0xffffffe00c067807 */ /* 0x000fe20004800000 */
[----:B------:R2:W-:Y:S01]  /*1630*/  STL [R1+0x2c], R2 ;  /* 0x00002c0201007387 */ /* 0x0005e20000100800 */
[C---:B------:R-:W-:Y:S02]  /*1640*/  IADD3 R252, R249.reuse, 0xe8, RZ ;  /* 0x000000e8f9fc7810 */ /* 0x040fe40007ffe0ff */
[----:B------:R-:W-:Y:S01]  /*1650*/  IADD3 R251, R249, 0xf0, RZ ;  /* 0x000000f0f9fb7810 */ /* 0x000fe20007ffe0ff */
[----:B------:R3:W-:Y:S01]  /*1660*/  STL [R1+0x50], R8 ;  /* 0x0000500801007387 */ /* 0x0007e20000100800 */
[----:B------:R-:W-:Y:S01]  /*1670*/  LEA R194, R3, 0x10080, 0x1 ;  /* 0x0001008003c27811 */ /* 0x000fe200078e08ff */
[----:B------:R-:W-:Y:S01]  /*1680*/  IMAD.IADD R241, R237, 0x1, R6 ;  /* 0x00000001edf17824 */ /* 0x000fe200078e0206 */
[----:B------:R-:W-:Y:S01]  /*1690*/  LEA R186, R4, 0x8080, 0x1 ;  /* 0x0000808004ba7811 */ /* 0x000fe200078e08ff */
[----:B------:R4:W-:Y:S01]  /*16a0*/  STL [R1], R0 ;  /* 0x0000000001007387 */ /* 0x0009e20000100800 */
[C---:B------:R-:W-:Y:S01]  /*16b0*/  IADD3 R37, R249.reuse, 0x8, RZ ;  /* 0x00000008f9257810 */ /* 0x040fe20007ffe0ff */
[----:B------:R-:W-:Y:S01]  /*16c0*/  IMAD.IADD R240, R6, 0x1, R238 ;  /* 0x0000000106f07824 */ /* 0x000fe200078e02ee */
[----:B------:R-:W-:Y:S01]  /*16d0*/  IADD3 R36, R249, 0x10, RZ ;  /* 0x00000010f9247810 */ /* 0x000fe20007ffe0ff */
[----:B------:R-:W-:Y:S01]  /*16e0*/  STL [R1+0x28], R10 ;  /* 0x0000280a01007387 */ /* 0x000fe20000100800 */
[----:B------:R-:W-:-:S02]  /*16f0*/  IADD3 R199, R134, 0x80, RZ ;  /* 0x0000008086c77810 */ /* 0x000fc40007ffe0ff */
[----:B------:R-:W-:Y:S01]  /*1700*/  IADD3 R200, R134, 0xc0, RZ ;  /* 0x000000c086c87810 */ /* 0x000fe20007ffe0ff */
[----:B------:R5:W-:Y:S01]  /*1710*/  STL [R1+0x24], R9 ;  /* 0x0000240901007387 */ /* 0x000be20000100800 */
[C---:B------:R-:W-:Y:S02]  /*1720*/  IADD3 R248, R249.reuse, 0x20, RZ ;  /* 0x00000020f9f87810 */ /* 0x040fe40007ffe0ff */
[----:B------:R-:W-:Y:S02]  /*1730*/  IADD3 R247, R249, 0x28, RZ ;  /* 0x00000028f9f77810 */ /* 0x000fe40007ffe0ff */
[----:B-1----:R-:W-:Y:S02]  /*1740*/  SEL R7, R19, 0xffffffc0, !P2 ;  /* 0xffffffc013077807 */ /* 0x002fe40005000000 */
[----:B------:R-:W-:Y:S02]  /*1750*/  IADD3 R33, R249, 0x38, RZ ;  /* 0x00000038f9217810 */ /* 0x000fe40007ffe0ff */
[----:B--2---:R-:W-:Y:S01]  /*1760*/  LOP3.LUT R2, R27, R220, RZ, 0xfc, !PT ;  /* 0x000000dc1b027212 */ /* 0x004fe200078efcff */
[----:B------:R-:W-:Y:S01]  /*1770*/  IMAD.IADD R245, R237, 0x1, R7 ;  /* 0x00000001edf57824 */ /* 0x000fe200078e0207 */
[----:B------:R-:W-:Y:S01]  /*1780*/  IADD3 R32, R249, 0x40, RZ ;  /* 0x00000040f9207810 */ /* 0x000fe20007ffe0ff */
[C---:B------:R-:W-:Y:S01]  /*1790*/  IMAD.IADD R244, R7.reuse, 0x1, R241 ;  /* 0x0000000107f47824 */ /* 0x040fe200078e02f1 */
[----:B---3--:R-:W-:Y:S01]  /*17a0*/  LOP3.LUT R8, R20, R11, R21, 0xf6, !PT ;  /* 0x0000000b14087212 */ /* 0x008fe200078ef615 */
[----:B------:R-:W-:Y:S01]  /*17b0*/  IMAD.IADD R243, R7, 0x1, R238 ;  /* 0x0000000107f37824 */ /* 0x000fe200078e02ee */
[----:B------:R-:W-:Y:S01]  /*17c0*/  LEA R235, R2, 0x10080, 0x1 ;  /* 0x0001008002eb7811 */ /* 0x000fe200078e08ff */
[----:B------:R-:W-:Y:S01]  /*17d0*/  IMAD.IADD R242, R240, 0x1, R7 ;  /* 0x00000001f0f27824 */ /* 0x000fe200078e0207 */
[----:B------:R-:W-:-:S02]  /*17e0*/  LEA R5, R8, 0x10080, 0x1 ;  /* 0x0001008008057811 */ /* 0x000fc400078e08ff */
[----:B------:R-:W-:Y:S02]  /*17f0*/  SHF.R.S32.HI R8, RZ, 0x1f, R35 ;  /* 0x0000001fff087819 */ /* 0x000fe40000011423 */
[----:B----4-:R-:W-:Y:S01]  /*1800*/  SEL R0, R19, 0xffffffc0, !P3 ;  /* 0xffffffc013007807 */ /* 0x010fe20005800000 */
[----:B------:R1:W-:Y:S01]  /*1810*/  STL [R1+0x20], R5 ;  /* 0x0000200501007387 */ /* 0x0003e20000100800 */
[----:B------:R-:W-:Y:S02]  /*1820*/  SHF.R.S32.HI R8, RZ, 0x1f, R34 ;  /* 0x0000001fff087819 */ /* 0x000fe40000011422 */
[----:B------:R-:W-:Y:S01]  /*1830*/  SEL R2, R12, 0xffffffe0, !P4 ;  /* 0xffffffe00c027807 */ /* 0x000fe20006000000 */
[----:B------:R-:W-:Y:S01]  /*1840*/  IMAD.IADD R197, R194, 0x1, R0 ;  /* 0x00000001c2c57824 */ /* 0x000fe200078e0200 */
[C---:B------:R-:W-:Y:S01]  /*1850*/  IADD3 R19, R249.reuse, 0xa8, RZ ;  /* 0x000000a8f9137810 */ /* 0x040fe20007ffe0ff */
[----:B------:R-:W-:Y:S01]  /*1860*/  IMAD.IADD R189, R0, 0x1, R186 ;  /* 0x0000000100bd7824 */ /* 0x000fe200078e02ba */
[----:B------:R-:W-:Y:S01]  /*1870*/  SHF.R.S32.HI R8, RZ, 0x1f, R31 ;  /* 0x0000001fff087819 */ /* 0x000fe2000001141f */
[----:B------:R-:W-:Y:S01]  /*1880*/  IMAD.IADD R195, R194, 0x1, R2 ;  /* 0x00000001c2c37824 */ /* 0x000fe200078e0202 */
[----:B------:R-:W-:Y:S01]  /*1890*/  IADD3 R12, R249, 0xc0, RZ ;  /* 0x000000c0f90c7810 */ /* 0x000fe20007ffe0ff */
[----:B------:R-:W-:Y:S01]  /*18a0*/  IMAD.IADD R187, R2, 0x1, R186 ;  /* 0x0000000102bb7824 */ /* 0x000fe200078e02ba */
[----:B------:R-:W-:Y:S01]  /*18b0*/  SHF.R.S32.HI R8, RZ, 0x1f, R28 ;  /* 0x0000001fff087819 */ /* 0x000fe2000001141c */
[----:B------:R-:W-:Y:S01]  /*18c0*/  IMAD.IADD R196, R195, 0x1, R0 ;  /* 0x00000001c3c47824 */ /* 0x000fe200078e0200 */
[----:B-----5:R-:W-:Y:S01]  /*18d0*/  IADD3 R9, R249, 0xd8, RZ ;  /* 0x000000d8f9097810 */ /* 0x020fe20007ffe0ff */
[----:B------:R-:W-:Y:S01]  /*18e0*/  IMAD.IADD R188, R0, 0x1, R187 ;  /* 0x0000000100bc7824 */ /* 0x000fe200078e02bb */
[----:B------:R-:W-:-:S02]  /*18f0*/  SHF.R.S32.HI R8, RZ, 0x1f, R25 ;  /* 0x0000001fff087819 */ /* 0x000fc40000011419 */
[----:B------:R-:W-:Y:S02]  /*1900*/  SHF.R.S32.HI R8, RZ, 0x1f, R22 ;  /* 0x0000001fff087819 */ /* 0x000fe40000011416 */
[----:B------:R-:W-:Y:S02]  /*1910*/  SHF.R.S32.HI R8, RZ, 0x1f, R19 ;  /* 0x0000001fff087819 */ /* 0x000fe40000011413 */
[----:B------:R-:W-:Y:S02]  /*1920*/  SHF.R.S32.HI R8, RZ, 0x1f, R12 ;  /* 0x0000001fff087819 */ /* 0x000fe4000001140c */
[----:B------:R-:W-:Y:S02]  /*1930*/  SHF.R.S32.HI R8, RZ, 0x1f, R9 ;  /* 0x0000001fff087819 */ /* 0x000fe40000011409 */
[----:B-1----:R-:W-:Y:S02]  /*1940*/  IADD3 R5, R249, 0xe0, RZ ;  /* 0x000000e0f9057810 */ /* 0x002fe40007ffe0ff */
[----:B------:R-:W-:-:S02]  /*1950*/  SHF.R.S32.HI R9, RZ, 0x1f, R252 ;  /* 0x0000001fff097819 */ /* 0x000fc400000114fc */
[----:B------:R-:W-:Y:S02]  /*1960*/  SHF.R.S32.HI R5, RZ, 0x1f, R5 ;  /* 0x0000001fff057819 */ /* 0x000fe40000011405 */
[----:B------:R-:W-:Y:S02]  /*1970*/  SHF.R.S32.HI R5, RZ, 0x1f, R250 ;  /* 0x0000001fff057819 */ /* 0x000fe400000114fa */
[----:B------:R-:W-:Y:S02]  /*1980*/  LEA R5, R17, 0x10080, 0x1 ;  /* 0x0001008011057811 */ /* 0x000fe400078e08ff */
[----:B------:R-:W-:Y:S02]  /*1990*/  SHF.R.S32.HI R8, RZ, 0x1f, R251 ;  /* 0x0000001fff087819 */ /* 0x000fe400000114fb */
[----:B------:R-:W-:Y:S01]  /*19a0*/  LEA R9, R15, 0x10080, 0x1 ;  /* 0x000100800f097811 */ /* 0x000fe200078e08ff */
[----:B------:R1:W-:Y:S01]  /*19b0*/  STL [R1+0x1c], R5 ;  /* 0x00001c0501007387 */ /* 0x0003e20000100800 */
[----:B------:R-:W-:-:S02]  /*19c0*/  LEA R8, R14, 0x10080, 0x1 ;  /* 0x000100800e087811 */ /* 0x000fc400078e08ff */
[C---:B------:R-:W-:Y:S01]  /*19d0*/  IADD3 R30, R249.reuse, 0x50, RZ ;  /* 0x00000050f91e7810 */ /* 0x040fe20007ffe0ff */
[----:B------:R2:W-:Y:S01]  /*19e0*/  STL [R1+0x18], R9 ;  /* 0x0000180901007387 */ /* 0x0005e20000100800 */
[C---:B------:R-:W-:Y:S02]  /*19f0*/  IADD3 R29, R249.reuse, 0x58, RZ ;  /* 0x00000058f91d7810 */ /* 0x040fe40007ffe0ff */
[C---:B------:R-:W-:Y:S01]  /*1a00*/  IADD3 R27, R249.reuse, 0x68, RZ ;  /* 0x00000068f91b7810 */ /* 0x040fe20007ffe0ff */
[----:B------:R2:W-:Y:S01]  /*1a10*/  STL [R1+0x14], R8 ;  /* 0x0000140801007387 */ /* 0x0005e20000100800 */
[C---:B------:R-:W-:Y:S02]  /*1a20*/  IADD3 R26, R249.reuse, 0x70, RZ ;  /* 0x00000070f91a7810 */ /* 0x040fe40007ffe0ff */
[C---:B------:R-:W-:Y:S02]  /*1a30*/  IADD3 R24, R249.reuse, 0x80, RZ ;  /* 0x00000080f9187810 */ /* 0x040fe40007ffe0ff */
[----:B------:R-:W-:-:S02]  /*1a40*/  IADD3 R23, R249, 0x88, RZ ;  /* 0x00000088f9177810 */ /* 0x000fc40007ffe0ff */
[C---:B------:R-:W-:Y:S02]  /*1a50*/  IADD3 R21, R249.reuse, 0x98, RZ ;  /* 0x00000098f9157810 */ /* 0x040fe40007ffe0ff */
[C---:B------:R-:W-:Y:S02]  /*1a60*/  IADD3 R20, R249.reuse, 0xa0, RZ ;  /* 0x000000a0f9147810 */ /* 0x040fe40007ffe0ff */
[C---:B------:R-:W-:Y:S02]  /*1a70*/  IADD3 R18, R249.reuse, 0xb0, RZ ;  /* 0x000000b0f9127810 */ /* 0x040fe40007ffe0ff */
[C---:B------:R-:W-:Y:S02]  /*1a80*/  IADD3 R16, R249.reuse, 0xb8, RZ ;  /* 0x000000b8f9107810 */ /* 0x040fe40007ffe0ff */
[----:B------:R-:W-:Y:S02]  /*1a90*/  IADD3 R11, R249, 0xc8, RZ ;  /* 0x000000c8f90b7810 */ /* 0x000fe40007ffe0ff */
[----:B-1----:R-:W-:-:S02]  /*1aa0*/  LEA R5, R13, 0x10080, 0x1 ;  /* 0x000100800d057811 */ /* 0x002fc400078e08ff */
[----:B------:R-:W-:Y:S02]  /*1ab0*/  IADD3 R10, R249, 0xd0, RZ ;  /* 0x000000d0f90a7810 */ /* 0x000fe40007ffe0ff */
[----:B------:R-:W-:Y:S01]  /*1ac0*/  SHF.R.S32.HI R38, RZ, 0x1f, R37 ;  /* 0x0000001fff267819 */ /* 0x000fe20000011425 */
[----:B------:R2:W-:Y:S01]  /*1ad0*/  STL [R1+0x10], R5 ;  /* 0x0000100501007387 */ /* 0x0005e20000100800 */
[----:B------:R-:W-:Y:S02]  /*1ae0*/  SHF.R.S32.HI R37, RZ, 0x1f, R36 ;  /* 0x0000001fff257819 */ /* 0x000fe40000011424 */
[----:B------:R-:W-:Y:S02]  /*1af0*/  SHF.R.S32.HI R135, RZ, 0x1f, R134 ;  /* 0x0000001fff877819 */ /* 0x000fe40000011486 */
[----:B------:R-:W-:Y:S02]  /*1b00*/  SHF.R.S32.HI R211, RZ, 0x1f, R199 ;  /* 0x0000001fffd37819 */ /* 0x000fe400000114c7 */
[----:B------:R-:W-:-:S02]  /*1b10*/  SHF.R.S32.HI R210, RZ, 0x1f, R200 ;  /* 0x0000001fffd27819 */ /* 0x000fc400000114c8 */
[----:B------:R-:W-:Y:S02]  /*1b20*/  SHF.R.S32.HI R209, RZ, 0x1f, R205 ;  /* 0x0000001fffd17819 */ /* 0x000fe400000114cd */
[----:B------:R-:W-:Y:S02]  /*1b30*/  SHF.R.S32.HI R36, RZ, 0x1f, R248 ;  /* 0x0000001fff247819 */ /* 0x000fe400000114f8 */
        /* <DEDUP_REMOVED lines=14> */
[----:B--2---:R-:W-:Y:S02]  /*1c20*/  SHF.R.S32.HI R10, RZ, 0x1f, R10 ;  /* 0x0000001fff0a7819 */ /* 0x004fe4000001140a */
.L_x_333:
[----:B------:R-:W-:-:S04]  /*1c30*/  IMAD.MOV.U32 R2, RZ, RZ, 0x4 ;  /* 0x00000004ff027424 */ /* 0x000fc800078e00ff */
[----:B------:R-:W-:-:S05]  /*1c40*/  IMAD.WIDE R2, R231, R2, c[0x0][0x588] ;  /* 0x00016200e7027625 */ /* 0x000fca00078e0202 */
[----:B------:R-:W2:Y:S01]  /*1c50*/  LDG.E R234, [R2.64] ;  /* 0x0000000802ea7981 */ /* 0x000ea2000c1e1900 */
[----:B------:R-:W-:Y:S01]  /*1c60*/  ISETP.NE.U32.AND P0, PT, RZ, c[0x0][0x370], PT ;  /* 0x0000dc00ff007a0c */ /* 0x000fe20003f05070 */
[----:B------:R-:W-:Y:S01]  /*1c70*/  IMAD.MOV.U32 R227, RZ, RZ, RZ ;  /* 0x000000ffffe37224 */ /* 0x000fe200078e00ff */
[----:B------:R-:W-:Y:S02]  /*1c80*/  ISETP.NE.U32.AND P4, PT, RZ, c[0x0][0x360], PT ;  /* 0x0000d800ff007a0c */ /* 0x000fe40003f85070 */
[----:B------:R-:W-:Y:S02]  /*1c90*/  ISETP.NE.AND.EX P1, PT, RZ, c[0x0][0x374], PT, P0 ;  /* 0x0000dd00ff007a0c */ /* 0x000fe40003f25300 */
[----:B------:R-:W-:Y:S02]  /*1ca0*/  ISETP.NE.AND.EX P4, PT, RZ, c[0x0][0x364], PT, P4 ;  /* 0x0000d900ff007a0c */ /* 0x000fe40003f85340 */
[----:B------:R-:W-:Y:S02]  /*1cb0*/  ISETP.NE.U32.AND P3, PT, RZ, c[0x0][0x348], PT ;  /* 0x0000d200ff007a0c */ /* 0x000fe40003f65070 */
[----:B------:R-:W-:-:S02]  /*1cc0*/  ISETP.NE.U32.AND P5, PT, RZ, c[0x0][0x350], PT ;  /* 0x0000d400ff007a0c */ /* 0x000fc40003fa5070 */
[----:B------:R-:W-:Y:S02]  /*1cd0*/  ISETP.NE.U32.AND P6, PT, RZ, c[0x0][0x358], PT ;  /* 0x0000d600ff007a0c */ /* 0x000fe40003fc5070 */
[----:B------:R-:W-:Y:S02]  /*1ce0*/  ISETP.NE.AND.EX P3, PT, RZ, c[0x0][0x34c], PT, P3 ;  /* 0x0000d300ff007a0c */ /* 0x000fe40003f65330 */
[----:B------:R-:W-:Y:S02]  /*1cf0*/  ISETP.NE.AND.EX P5, PT, RZ, c[0x0][0x354], PT, P5 ;  /* 0x0000d500ff007a0c */ /* 0x000fe40003fa5350 */
[----:B------:R-:W-:Y:S01]  /*1d00*/  ISETP.NE.AND.EX P6, PT, RZ, c[0x0][0x35c], PT, P6 ;  /* 0x0000d700ff007a0c */ /* 0x000fe20003fc5360 */
[----:B------:R-:W-:Y:S02]  /*1d10*/  IMAD.MOV.U32 R111, RZ, RZ, RZ ;  /* 0x000000ffff6f7224 */ /* 0x000fe400078e00ff */
[----:B------:R-:W-:Y:S02]  /*1d20*/  IMAD.MOV.U32 R12, RZ, RZ, RZ ;  /* 0x000000ffff0c7224 */ /* 0x000fe400078e00ff */
[----:B------:R-:W-:Y:S01]  /*1d30*/  IMAD.MOV.U32 R11, RZ, RZ, RZ ;  /* 0x000000ffff0b7224 */ /* 0x000fe200078e00ff */
[----:B--2---:R-:W-:Y:S01]  /*1d40*/  SHF.R.S32.HI R236, RZ, 0x1f, R234 ;  /* 0x0000001fffec7819 */ /* 0x004fe200000114ea */
[C---:B------:R-:W-:Y:S01]  /*1d50*/  IMAD.SHL.U32 R232, R234.reuse, 0x4, RZ ;  /* 0x00000004eae87824 */ /* 0x040fe200078e00ff */
[----:B------:R-:W-:-:S02]  /*1d60*/  @P1 LEA R4, P0, R234, c[0x0][0x370], 0x2 ;  /* 0x0000dc00ea041a11 */ /* 0x000fc400078010ff */
[C-C-:B------:R-:W-:Y:S02]  /*1d70*/  SHF.L.U64.HI R233, R234.reuse, 0x2, R236.reuse ;  /* 0x00000002eae97819 */ /* 0x140fe400000102ec */
[----:B------:R-:W-:Y:S02]  /*1d80*/  @P1 LEA.HI.X R5, R234, c[0x0][0x374], R236, 0x2, P0 ;  /* 0x0000dd00ea051a11 */ /* 0x000fe400000f14ec */
[C---:B------:R-:W-:Y:S02]  /*1d90*/  @P4 IADD3 R2, P0, R232.reuse, c[0x0][0x360], RZ ;  /* 0x0000d800e8024a10 */ /* 0x040fe40007f1e0ff */
[----:B------:R-:W-:Y:S01]  /*1da0*/  IADD3 R6, P2, R232, c[0x0][0x348], RZ ;  /* 0x0000d200e8067a10 */ /* 0x000fe20007f5e0ff */
[----:B------:R1:W5:Y:S01]  /*1db0*/  @P1 LDG.E R227, [R4.64] ;  /* 0x0000000804e31981 */ /* 0x000362000c1e1900 */
[----:B------:R-:W-:-:S05]  /*1dc0*/  @P4 IADD3.X R3, R233, c[0x0][0x364], RZ, P0, !PT ;  /* 0x0000d900e9034a10 */ /* 0x000fca00007fe4ff */
[----:B------:R2:W5:Y:S01]  /*1dd0*/  @P4 LDG.E R114, [R2.64] ;  /* 0x0000000802724981 */ /* 0x000562000c1e1900 */
[----:B------:R-:W-:-:S05]  /*1de0*/  IADD3.X R7, R233, c[0x0][0x34c], RZ, P2, !PT ;  /* 0x0000d300e9077a10 */ /* 0x000fca00017fe4ff */
[----:B------:R3:W5:Y:S01]  /*1df0*/  @P3 LDG.E R111, [R6.64] ;  /* 0x00000008066f3981 */ /* 0x000762000c1e1900 */
[C---:B-1----:R-:W-:Y:S02]  /*1e00*/  IADD3 R4, P1, R232.reuse, c[0x0][0x350], RZ ;  /* 0x0000d400e8047a10 */ /* 0x042fe40007f3e0ff */
[----:B--2---:R-:W-:Y:S02]  /*1e10*/  IADD3 R2, P0, R232, c[0x0][0x358], RZ ;  /* 0x0000d600e8027a10 */ /* 0x004fe40007f1e0ff */
[C---:B------:R-:W-:Y:S02]  /*1e20*/  IADD3.X R5, R233.reuse, c[0x0][0x354], RZ, P1, !PT ;  /* 0x0000d500e9057a10 */ /* 0x040fe40000ffe4ff */
[----:B------:R-:W-:-:S03]  /*1e30*/  IADD3.X R3, R233, c[0x0][0x35c], RZ, P0, !PT ;  /* 0x0000d700e9037a10 */ /* 0x000fc600007fe4ff */
[----:B------:R3:W5:Y:S04]  /*1e40*/  @P5 LDG.E R12, [R4.64] ;  /* 0x00000008040c5981 */ /* 0x000768000c1e1900 */
[----:B------:R3:W5:Y:S01]  /*1e50*/  @P6 LDG.E R11, [R2.64] ;  /* 0x00000008020b6981 */ /* 0x000762000c1e1900 */
[----:B------:R-:W-:Y:S01]  /*1e60*/  YIELD ;  /* 0x0000000000007946 */ /* 0x000fe20003800000 */
[----:B------:R-:W-:Y:S05]  /*1e70*/  @P4 BRA `(.L_x_169) ;  /* 0x0000005000004947 */ /* 0x000fea0003800000 */
[----:B-----5:R-:W-:Y:S01]  /*1e80*/  MOV R114, c[0x0][0x168] ;  /* 0x00005a0000727a02 */ /* 0x020fe20000000f00 */
[----:B------:R-:W-:Y:S05]  /*1e90*/  @!P3 BRA `(.L_x_169) ;  /* 0x000000300000b947 */ /* 0x000fea0003800000 */
[----:B------:R-:W2:Y:S04]  /*1ea0*/  LDG.E R8, [R6.64] ;  /* 0x0000000806087981 */ /* 0x000ea8000c1e1900 */
[----:B------:R-:W2:Y:S02]  /*1eb0*/  LDG.E R0, [R6.64+0x4] ;  /* 0x0000040806007981 */ /* 0x000ea4000c1e1900 */
[----:B--2---:R-:W-:-:S02]  /*1ec0*/  IADD3 R114, -R8, R0, RZ ;  /* 0x0000000008727210 */ /* 0x004fc40007ffe1ff */
.L_x_169:
[----:B------:R-:W-:-:S04]  /*1ed0*/  ISETP.NE.U32.AND P0, PT, RZ, c[0x0][0x368], PT ;  /* 0x0000da00ff007a0c */ /* 0x000fc80003f05070 */
[----:B------:R-:W-:-:S13]  /*1ee0*/  ISETP.NE.AND.EX P0, PT, RZ, c[0x0][0x36c], PT, P0 ;  /* 0x0000db00ff007a0c */ /* 0x000fda0003f05300 */
[----:B------:R-:W-:Y:S05]  /*1ef0*/  @!P0 BRA `(.L_x_170) ;  /* 0x0000004000008947 */ /* 0x000fea0003800000 */
[----:B---3--:R-:W-:-:S04]  /*1f00*/  IADD3 R4, P0, R232, c[0x0][0x368], RZ ;  /* 0x0000da00e8047a10 */ /* 0x008fc80007f1e0ff */
[----:B------:R-:W-:-:S05]  /*1f10*/  IADD3.X R5, R233, c[0x0][0x36c], RZ, P0, !PT ;  /* 0x0000db00e9057a10 */ /* 0x000fca00007fe4ff */
[----:B------:R1:W5:Y:S01]  /*1f20*/  LDG.E R10, [R4.64] ;  /* 0x00000008040a7981 */ /* 0x000362000c1e1900 */
[----:B------:R-:W-:Y:S05]  /*1f30*/  BRA `(.L_x_171) ;  /* 0x0000005000007947 */ /* 0x000fea0003800000 */
.L_x_170:
[----:B------:R-:W-:Y:S01]  /*1f40*/  MOV R10, UR6 ;  /* 0x00000006000a7c02 */ /* 0x000fe20008000f00 */
[----:B------:R-:W-:Y:S05]  /*1f50*/  @!P5 BRA `(.L_x_171) ;  /* 0x000000300000d947 */ /* 0x000fea0003800000 */
[----:B---3--:R-:W2:Y:S04]  /*1f60*/  LDG.E R6, [R4.64] ;  /* 0x0000000804067981 */ /* 0x008ea8000c1e1900 */
[----:B------:R-:W2:Y:S02]  /*1f70*/  LDG.E R0, [R4.64+0x4] ;  /* 0x0000040804007981 */ /* 0x000ea4000c1e1900 */
[----:B--2---:R-:W-:Y:S02]  /*1f80*/  IADD3 R10, -R6, R0, RZ ;  /* 0x00000000060a7210 */ /* 0x004fe40007ffe1ff */
.L_x_171:
[----:B-1-3--:R1:W2:Y:S04]  /*1f90*/  @P6 LDG.E R4, [R2.64] ;  /* 0x0000000802046981 */ /* 0x00a2a8000c1e1900 */
[----:B------:R1:W2:Y:S01]  /*1fa0*/  @P6 LDG.E R0, [R2.64+0x4] ;  /* 0x0000040802006981 */ /* 0x0002a2000c1e1900 */
[----:B------:R-:W-:Y:S01]  /*1fb0*/  ISETP.NE.U32.AND P0, PT, RZ, c[0x0][0x378], PT ;  /* 0x0000de00ff007a0c */ /* 0x000fe20003f05070 */
[----:B-----5:R-:W-:-:S03]  /*1fc0*/  IMAD.MOV.U32 R99, RZ, RZ, R10 ;  /* 0x000000ffff637224 */ /* 0x020fc600078e000a */
[----:B------:R-:W-:Y:S01]  /*1fd0*/  ISETP.NE.AND.EX P1, PT, RZ, c[0x0][0x37c], PT, P0 ;  /* 0x0000df00ff007a0c */ /* 0x000fe20003f25300 */
[----:B------:R-:W-:Y:S02]  /*1fe0*/  IMAD.MOV.U32 R55, RZ, RZ, c[0x0][0x228] ;  /* 0x00008a00ff377624 */ /* 0x000fe400078e00ff */
[----:B------:R-:W-:-:S10]  /*1ff0*/  IMAD.IADD R6, R10, 0x1, -R227 ;  /* 0x000000010a067824 */ /* 0x000fd400078e0ae3 */
[----:B-1----:R-:W-:-:S04]  /*2000*/  @P1 IADD3 R2, P0, R232, c[0x0][0x378], RZ ;  /* 0x0000de00e8021a10 */ /* 0x002fc80007f1e0ff */
[----:B------:R-:W-:-:S05]  /*2010*/  @P1 IADD3.X R3, R233, c[0x0][0x37c], RZ, P0, !PT ;  /* 0x0000df00e9031a10 */ /* 0x000fca00007fe4ff */
[----:B------:R1:W5:Y:S01]  /*2020*/  @P1 LDG.E R99, [R2.64] ;  /* 0x0000000802631981 */ /* 0x000362000c1e1900 */
[----:B------:R-:W-:Y:S01]  /*2030*/  BSSY B0, `(.L_x_172) ;  /* 0x000002f000007945 */ /* 0x000fe20003800000 */
[----:B-1----:R-:W-:-:S04]  /*2040*/  LOP3.LUT R2, R230, 0xff000000, RZ, 0xc0, !PT ;  /* 0xff000000e6027812 */ /* 0x002fc800078ec0ff */
[----:B------:R-:W-:Y:S01]  /*2050*/  SHF.R.U32.HI R2, RZ, 0x8, R2 ;  /* 0x00000008ff027819 */ /* 0x000fe20000011602 */
[----:B--2---:R-:W-:Y:S01]  /*2060*/  @P6 IMAD.IADD R55, R0, 0x1, -R4 ;  /* 0x0000000100376824 */ /* 0x004fe200078e0a04 */
[----:B------:R-:W-:-:S03]  /*2070*/  LOP3.LUT R0, R230, 0xff0000, RZ, 0xc0, !PT ;  /* 0x00ff0000e6007812 */ /* 0x000fc600078ec0ff */
[----:B------:R-:W-:Y:S01]  /*2080*/  IMAD.IADD R110, R6, 0x1, R55 ;  /* 0x00000001066e7824 */ /* 0x000fe200078e0237 */
[----:B------:R-:W-:-:S04]  /*2090*/  LEA.HI R2, R0, R2, RZ, 0x10 ;  /* 0x0000000200027211 */ /* 0x000fc800078f80ff */
[C---:B------:R-:W-:Y:S02]  /*20a0*/  ISETP.GE.AND P0, PT, R110.reuse, 0x1, PT ;  /* 0x000000016e00780c */ /* 0x040fe40003f06270 */
[----:B------:R-:W-:Y:S02]  /*20b0*/  IADD3 R0, R110, 0x1f, RZ ;  /* 0x0000001f6e007810 */ /* 0x000fe40007ffe0ff */
[----:B------:R-:W-:Y:S02]  /*20c0*/  SHF.R.U32.HI R239, RZ, 0x10, R2 ;  /* 0x00000010ffef7819 */ /* 0x000fe40000011602 */
[----:B------:R-:W-:Y:S02]  /*20d0*/  SHF.R.S32.HI R3, RZ, 0x1f, R0 ;  /* 0x0000001fff037819 */ /* 0x000fe40000011400 */
[----:B------:R-:W-:Y:S02]  /*20e0*/  ISETP.NE.AND P1, PT, R239, RZ, PT ;  /* 0x000000ffef00720c */ /* 0x000fe40003f25270 */
[----:B------:R-:W-:Y:S01]  /*20f0*/  LEA.HI R3, R3, R0, RZ, 0x5 ;  /* 0x0000000003037211 */ /* 0x000fe200078f28ff */
[----:B------:R-:W-:Y:S01]  /*2100*/  IMAD.MOV.U32 R0, RZ, RZ, RZ ;  /* 0x000000ffff007224 */ /* 0x000fe200078e00ff */
[----:B------:R-:W-:-:S02]  /*2110*/  LOP3.LUT R246, R2, 0xff, RZ, 0xc0, !PT ;  /* 0x000000ff02f67812 */ /* 0x000fc400078ec0ff */
[----:B------:R-:W-:Y:S02]  /*2120*/  SEL R97, R239, c[0x0][0x338], P1 ;  /* 0x0000ce00ef617a07 */ /* 0x000fe40000800000 */
[----:B------:R-:W-:Y:S01]  /*2130*/  SHF.R.S32.HI R100, RZ, 0x5, R3 ;  /* 0x00000005ff647819 */ /* 0x000fe20000011403 */
[----:B------:R-:W-:Y:S05]  /*2140*/  @!P0 BRA `(.L_x_173) ;  /* 0x000001d000008947 */ /* 0x000fea0003800000 */
[----:B------:R-:W-:Y:S02]  /*2150*/  IABS R0, R97 ;  /* 0x0000006100007213 */ /* 0x000fe40000000000 */
[----:B------:R-:W-:-:S03]  /*2160*/  IADD3 R5, R100, -0x1, R97 ;  /* 0xffffffff64057810 */ /* 0x000fc60007ffe061 */
[----:B------:R-:W-:Y:S01]  /*2170*/  IMAD.MOV.U32 R4, RZ, RZ, R0 ;  /* 0x000000ffff047224 */ /* 0x000fe200078e0000 */
[----:B------:R-:W-:-:S03]  /*2180*/  IABS R9, R5 ;  /* 0x0000000500097213 */ /* 0x000fc60000000000 */
[----:B------:R-:W1:Y:S08]  /*2190*/  I2F.RP R2, R4 ;  /* 0x0000000400027306 */ /* 0x000e700000209400 */
[----:B-1----:R-:W1:Y:S02]  /*21a0*/  MUFU.RCP R2, R2 ;  /* 0x0000000200027308 */ /* 0x002e640000001000 */
[----:B-1----:R-:W-:-:S06]  /*21b0*/  IADD3 R2, R2, 0xffffffe, RZ ;  /* 0x0ffffffe02027810 */ /* 0x002fcc0007ffe0ff */
[----:B------:R-:W1:Y:S02]  /*21c0*/  F2I.FTZ.U32.TRUNC.NTZ R3, R2 ;  /* 0x0000000200037305 */ /* 0x000e64000021f000 */
[----:B-1----:R-:W-:-:S04]  /*21d0*/  IMAD.MOV R0, RZ, RZ, -R3 ;  /* 0x000000ffff007224 */ /* 0x002fc800078e0a03 */
[----:B------:R-:W-:Y:S01]  /*21e0*/  IMAD.MOV.U32 R2, RZ, RZ, R0 ;  /* 0x000000ffff027224 */ /* 0x000fe200078e0000 */
[----:B------:R-:W-:-:S03]  /*21f0*/  IABS R0, R97 ;  /* 0x0000006100007213 */ /* 0x000fc60000000000 */
[----:B------:R-:W-:Y:S02]  /*2200*/  IMAD R7, R2, R4, RZ ;  /* 0x0000000402077224 */ /* 0x000fe400078e02ff */
[----:B------:R-:W-:Y:S02]  /*2210*/  IMAD.MOV.U32 R2, RZ, RZ, RZ ;  /* 0x000000ffff027224 */ /* 0x000fe400078e00ff */
        /* <DEDUP_REMOVED lines=16> */
.L_x_173:
[----:B------:R-:W-:Y:S05]  /*2320*/  BSYNC B0 ;  /* 0x0000000000007941 */ /* 0x000fea0003800000 */
.L_x_172:
[----:B------:R-:W2:Y:S01]  /*2330*/  LDL R4, [R1+0x48] ;  /* 0x0000480001047983 */ /* 0x000ea20000100800 */
[----:B------:R-:W-:-:S04]  /*2340*/  IMAD R2, R246, R0, RZ ;  /* 0x00000000f6027224 */ /* 0x000fc800078e02ff */
[C---:B------:R-:W-:Y:S02]  /*2350*/  IMAD.IADD R0, R2.reuse, 0x1, R0 ;  /* 0x0000000102007824 */ /* 0x040fe400078e0200 */
[----:B------:R-:W-:-:S03]  /*2360*/  IMAD R3, R2, 0x20, -R6 ;  /* 0x0000002002037824 */ /* 0x000fc600078e0a06 */
[----:B------:R-:W-:Y:S02]  /*2370*/  IMNMX R0, R100, R0, PT ;  /* 0x0000000064007217 */ /* 0x000fe40003800200 */
[----:B------:R-:W-:-:S03]  /*2380*/  IMNMX R3, RZ, R3, !PT ;  /* 0x00000003ff037217 */ /* 0x000fc60007800200 */
[----:B------:R-:W-:Y:S01]  /*2390*/  IMAD R0, R0, 0x20, -R6 ;  /* 0x0000002000007824 */ /* 0x000fe200078e0a06 */
[----:B------:R-:W-:-:S04]  /*23a0*/  SHF.R.U32.HI R80, RZ, 0x5, R3 ;  /* 0x00000005ff507819 */ /* 0x000fc80000011603 */
[----:B------:R-:W-:-:S04]  /*23b0*/  IMNMX R0, R0, R55, PT ;  /* 0x0000003700007217 */ /* 0x000fc80003800200 */
[----:B------:R-:W-:-:S13]  /*23c0*/  ISETP.GT.AND P0, PT, R0, R3, PT ;  /* 0x000000030000720c */ /* 0x000fda0003f04270 */
[----:B------:R-:W-:Y:S01]  /*23d0*/  @P0 IADD3 R2, R0, 0x1f, RZ ;  /* 0x0000001f00020810 */ /* 0x000fe20007ffe0ff */
[----:B------:R-:W-:-:S03]  /*23e0*/  IMAD.MOV.U32 R0, RZ, RZ, R80 ;  /* 0x000000ffff007224 */ /* 0x000fc600078e0050 */
[----:B------:R-:W-:-:S04]  /*23f0*/  @P0 SHF.R.S32.HI R3, RZ, 0x1f, R2 ;  /* 0x0000001fff030819 */ /* 0x000fc80000011402 */
[----:B------:R-:W-:-:S04]  /*2400*/  @P0 LEA.HI R2, R3, R2, RZ, 0x5 ;  /* 0x0000000203020211 */ /* 0x000fc800078f28ff */
[----:B------:R-:W-:-:S04]  /*2410*/  @P0 SHF.R.S32.HI R0, RZ, 0x5, R2 ;  /* 0x00000005ff000819 */ /* 0x000fc80000011402 */
[----:B------:R-:W-:Y:S01]  /*2420*/  ISETP.GT.AND P0, PT, R0, R80, PT ;  /* 0x000000500000720c */ /* 0x000fe20003f04270 */
[----:B--2---:R-:W-:-:S04]  /*2430*/  IMAD.IADD R2, R220, 0x1, R4 ;  /* 0x00000001dc027824 */ /* 0x004fc800078e0204 */
[----:B------:R-:W-:-:S08]  /*2440*/  IMAD.SHL.U32 R198, R2, 0x2, RZ ;  /* 0x0000000202c67824 */ /* 0x000fd000078e00ff */
[----:B------:R-:W-:Y:S05]  /*2450*/  @!P0 BRA `(.L_x_174) ;  /* 0x0000398000008947 */ /* 0x000fea0003800000 */
[--C-:B------:R-:W-:Y:S01]  /*2460*/  SHF.R.S32.HI R9, RZ, 0x1f, R208.reuse ;  /* 0x0000001fff097819 */ /* 0x100fe200000114d0 */
[----:B------:R-:W-:Y:S01]  /*2470*/  IMAD.IADD R95, R55, 0x1, -R208 ;  /* 0x00000001375f7824 */ /* 0x000fe200078e0ad0 */
[----:B------:R-:W-:Y:S01]  /*2480*/  IADD3 R58, P0, R208, R11, RZ ;  /* 0x0000000bd03a7210 */ /* 0x000fe20007f1e0ff */
[----:B------:R-:W-:Y:S01]  /*2490*/  IMAD.MOV.U32 R107, RZ, RZ, c[0x0][0x238] ;  /* 0x00008e00ff6b7624 */ /* 0x000fe200078e00ff */
[----:B------:R-:W-:Y:S01]  /*24a0*/  IADD3 R45, R0, -0x1, RZ ;  /* 0xffffffff002d7810 */ /* 0x000fe20007ffe0ff */
[----:B------:R-:W-:Y:S01]  /*24b0*/  IMAD.MOV.U32 R103, RZ, RZ, 0x5 ;  /* 0x00000005ff677424 */ /* 0x000fe200078e00ff */
[----:B------:R-:W-:Y:S01]  /*24c0*/  LEA.HI.X.SX32 R59, R11, R9, 0x1, P0 ;  /* 0x000000090b3b7211 */ /* 0x000fe200000f0eff */
[----:B------:R-:W-:Y:S01]  /*24d0*/  IMAD.WIDE.U32 R2, R58, c[0x0][0x238], R134 ;  /* 0x00008e003a027a25 */ /* 0x000fe200078e0086 */
[----:B------:R-:W-:Y:S02]  /*24e0*/  LOP3.LUT R20, R230, 0xffff, RZ, 0xc0, !PT ;  /* 0x0000ffffe6147812 */ /* 0x000fe400078ec0ff */
[----:B------:R-:W-:Y:S01]  /*24f0*/  SEL R6, R236, RZ, !P6 ;  /* 0x000000ffec067207 */ /* 0x000fe20007000000 */
[----:B------:R-:W-:Y:S01]  /*2500*/  IMAD R4, R59, c[0x0][0x238], RZ ;  /* 0x00008e003b047a24 */ /* 0x000fe200078e02ff */
[----:B------:R-:W-:Y:S01]  /*2510*/  SEL R11, R234, RZ, !P6 ;  /* 0x000000ffea0b7207 */ /* 0x000fe20007000000 */
[----:B------:R-:W-:Y:S01]  /*2520*/  IMAD R0, R45, -0x20, R95 ;  /* 0xffffffe02d007824 */ /* 0x000fe200078e025f */
[C---:B------:R-:W-:Y:S01]  /*2530*/  SHF.L.U64.HI R104, R107.reuse, R103, c[0x0][0x23c] ;  /* 0x00008f006b687619 */ /* 0x040fe20000010267 */
[----:B------:R-:W-:Y:S01]  /*2540*/  IMAD R4, R58, c[0x0][0x23c], R4 ;  /* 0x00008f003a047a24 */ /* 0x000fe200078e0204 */
[----:B------:R-:W-:Y:S01]  /*2550*/  ISETP.NE.U32.AND P1, PT, RZ, c[0x0][0x340], PT ;  /* 0x0000d000ff007a0c */ /* 0x000fe20003f25070 */
[----:B------:R-:W-:Y:S01]  /*2560*/  IMAD.SHL.U32 R107, R107, 0x20, RZ ;  /* 0x000000206b6b7824 */ /* 0x000fe200078e00ff */
[----:B------:R-:W-:Y:S01]  /*2570*/  ISETP.GT.AND P0, PT, R0, RZ, PT ;  /* 0x000000ff0000720c */ /* 0x000fe20003f04270 */
[----:B------:R-:W-:Y:S01]  /*2580*/  IMAD.IADD R3, R3, 0x1, R4 ;  /* 0x0000000103037824 */ /* 0x000fe200078e0204 */
[----:B------:R-:W-:Y:S01]  /*2590*/  ISETP.NE.AND.EX P1, PT, RZ, c[0x0][0x344], PT, P1 ;  /* 0x0000d100ff007a0c */ /* 0x000fe20003f25310 */
[----:B------:R-:W-:Y:S01]  /*25a0*/  IMAD R0, R6, c[0x0][0x248], RZ ;  /* 0x0000920006007a24 */ /* 0x000fe200078e02ff */
[----:B------:R-:W-:Y:S01]  /*25b0*/  ISETP.GE.AND P3, PT, R134, c[0x0][0x1d4], PT ;  /* 0x0000750086007a0c */ /* 0x000fe20003f66270 */
[----:B------:R-:W-:Y:S01]  /*25c0*/  IMAD.WIDE.U32 R2, R20, c[0x0][0x240], R2 ;  /* 0x0000900014027a25 */ /* 0x000fe200078e0002 */
[----:B------:R-:W-:-:S02]  /*25d0*/  ISETP.GE.AND P6, PT, R136, c[0x0][0x1d4], PT ;  /* 0x0000750088007a0c */ /* 0x000fc40003fc6270 */
[----:B------:R-:W-:Y:S01]  /*25e0*/  ISETP.GE.AND P5, PT, R199, c[0x0][0x1d4], PT ;  /* 0x00007500c7007a0c */ /* 0x000fe20003fa6270 */
[----:B------:R-:W-:Y:S01]  /*25f0*/  IMAD R3, R20, c[0x0][0x244], R3 ;  /* 0x0000910014037a24 */ /* 0x000fe200078e0203 */
[----:B------:R-:W-:Y:S01]  /*2600*/  ISETP.GE.AND P4, PT, R200, c[0x0][0x1d4], PT ;  /* 0x00007500c8007a0c */ /* 0x000fe20003f86270 */
[C---:B------:R-:W-:Y:S01]  /*2610*/  IMAD R4, R11.reuse, c[0x0][0x24c], R0 ;  /* 0x000093000b047a24 */ /* 0x040fe200078e0200 */
[----:B------:R-:W-:Y:S01]  /*2620*/  LOP3.LUT R212, R212, 0xfffffffe, RZ, 0xc0, !PT ;  /* 0xfffffffed4d47812 */ /* 0x000fe200078ec0ff */
[----:B------:R-:W-:Y:S01]  /*2630*/  IMAD.WIDE.U32 R62, R11, c[0x0][0x248], R2 ;  /* 0x000092000b3e7a25 */ /* 0x000fe200078e0002 */
[----:B------:R-:W-:-:S03]  /*2640*/  @P0 SHF.R.S32.HI R2, RZ, 0x1f, R45 ;  /* 0x0000001fff020819 */ /* 0x000fc6000001142d */
[----:B------:R-:W-:Y:S01]  /*2650*/  @P0 IMAD R0, R104, R45, RZ ;  /* 0x0000002d68000224 */ /* 0x000fe200078e02ff */
[----:B------:R-:W-:Y:S01]  /*2660*/  @P3 LOP3.LUT R212, R212, 0x1, RZ, 0xfc, !PT ;  /* 0x00000001d4d43812 */ /* 0x000fe200078efcff */
[----:B------:R-:W-:Y:S02]  /*2670*/  IMAD.IADD R61, R63, 0x1, R4 ;  /* 0x000000013f3d7824 */ /* 0x000fe400078e0204 */
[----:B------:R-:W-:Y:S02]  /*2680*/  @P0 IMAD.MOV.U32 R60, RZ, RZ, R62 ;  /* 0x000000ffff3c0224 */ /* 0x000fe400078e003e */
[-C--:B------:R-:W-:Y:S02]  /*2690*/  @P0 IMAD R0, R2, R107.reuse, R0 ;  /* 0x0000006b02000224 */ /* 0x080fe400078e0200 */
[----:B------:R-:W-:-:S04]  /*26a0*/  @P0 IMAD.WIDE.U32 R4, R45, R107, R60 ;  /* 0x0000006b2d040225 */ /* 0x000fc800078e003c */
[----:B------:R-:W-:Y:S01]  /*26b0*/  @P0 IMAD.IADD R0, R5, 0x1, R0 ;  /* 0x0000000105000824 */ /* 0x000fe200078e0200 */
[----:B------:R-:W-:-:S04]  /*26c0*/  @P0 LEA R2, P2, R4, c[0x0][0x220], 0x1 ;  /* 0x0000880004020a11 */ /* 0x000fc800078408ff */
[----:B------:R-:W-:Y:S02]  /*26d0*/  @P0 LEA.HI.X R3, R4, c[0x0][0x224], R0, 0x1, P2 ;  /* 0x0000890004030a11 */ /* 0x000fe400010f0c00 */
[----:B------:R-:W-:-:S03]  /*26e0*/  @P1 IADD3 R4, P2, R232, c[0x0][0x340], RZ ;  /* 0x0000d000e8041a10 */ /* 0x000fc60007f5e0ff */
[----:B------:R-:W-:Y:S01]  /*26f0*/  @!PT LDS RZ, [RZ] ;  /* 0x00000000fffff984 */ /* 0x000fe20000000800 */
[----:B------:R-:W-:Y:S01]  /*2700*/  @!PT LDS RZ, [RZ] ;  /* 0x00000000fffff984 */ /* 0x000fe20000000800 */
[----:B------:R-:W-:Y:S01]  /*2710*/  @!PT LDS RZ, [RZ] ;  /* 0x00000000fffff984 */ /* 0x000fe20000000800 */
[----:B------:R1:W-:Y:S01]  /*2720*/  @P0 LDGSTS.E.BYPASS.LTC128B.128 [R198+0xc080], [R2.64], !P3 ;  /* 0x0c08000002c60fae */ /* 0x0003e2000d901d48 */
[----:B------:R-:W-:Y:S01]  /*2730*/  @P1 IADD3.X R5, R233, c[0x0][0x344], RZ, P2, !PT ;  /* 0x0000d100e9051a10 */ /* 0x000fe200017fe4ff */
[----:B------:R-:W-:Y:S02]  /*2740*/  IMAD.MOV.U32 R101, RZ, RZ, c[0x0][0x27c] ;  /* 0x00009f00ff657624 */ /* 0x000fe400078e00ff */
[----:B------:R1:W-:Y:S04]  /*2750*/  @P0 LDGSTS.E.BYPASS.LTC128B.128 [R198+0xd080], [R2.64+0x80], !P6 ;  /* 0x0d08008002c60fae */ /* 0x0003e8000f101d48 */
[----:B------:R1:W-:Y:S04]  /*2760*/  @P0 LDGSTS.E.BYPASS.LTC128B.128 [R198+0xe080], [R2.64+0x100], !P5 ;  /* 0x0e08010002c60fae */ /* 0x0003e8000e901d48 */
[----:B------:R1:W-:Y:S01]  /*2770*/  @P0 LDGSTS.E.BYPASS.LTC128B.128 [R198+0xf080], [R2.64+0x180], !P4 ;  /* 0x0f08018002c60fae */ /* 0x0003e2000e101d48 */
[----:B------:R-:W-:-:S03]  /*2780*/  IMAD.SHL.U32 R101, R101, 0x2, RZ ;  /* 0x0000000265657824 */ /* 0x000fc600078e00ff */
[----:B------:R-:W0:Y:S04]  /*2790*/  LDGDEPBAR ;  /* 0x00000000000079af */ /* 0x000e280000000000 */
[----:B------:R-:W2:Y:S01]  /*27a0*/  @P1 LDG.E R0, [R4.64] ;  /* 0x0000000804001981 */ /* 0x000ea2000c1e1900 */
[----:B------:R-:W-:Y:S01]  /*27b0*/  ISETP.GE.AND P2, PT, R134, c[0x0][0x27c], PT ;  /* 0x00009f0086007a0c */ /* 0x000fe20003f46270 */
[----:B------:R-:W-:Y:S01]  /*27c0*/  WARPSYNC 0xffffffff ;  /* 0xffffffff00007948 */ /* 0x000fe20003800000 */
[----:B------:R-:W-:Y:S02]  /*27d0*/  LOP3.LUT R212, R212, 0xfffffffd, RZ, 0xc0, !PT ;  /* 0xfffffffdd4d47812 */ /* 0x000fe400078ec0ff */
[----:B------:R-:W-:Y:S02]  /*27e0*/  SHF.R.S32.HI R141, RZ, 0x1f, R140 ;  /* 0x0000001fff8d7819 */ /* 0x000fe4000001148c */
[----:B-----5:R-:W-:-:S07]  /*27f0*/  SHF.R.S32.HI R19, RZ, 0x1f, R99 ;  /* 0x0000001fff137819 */ /* 0x020fce0000011463 */
[----:B------:R-:W-:Y:S02]  /*2800*/  @P2 LOP3.LUT R212, R212, 0x2, RZ, 0xfc, !PT ;  /* 0x00000002d4d42812 */ /* 0x000fe400078efcff */
[----:B--2---:R-:W-:Y:S01]  /*2810*/  @P1 SHF.R.S32.HI R18, RZ, 0x1f, R0 ;  /* 0x0000001fff121819 */ /* 0x004fe20000011400 */
[----:B------:R-:W-:Y:S02]  /*2820*/  @!P1 IMAD.MOV.U32 R0, RZ, RZ, R234 ;  /* 0x000000ffff009224 */ /* 0x000fe400078e00ea */
[----:B------:R-:W-:Y:S02]  /*2830*/  @!P1 IMAD.MOV.U32 R18, RZ, RZ, R236 ;  /* 0x000000ffff129224 */ /* 0x000fe400078e00ec */
[----:B-1----:R-:W-:Y:S01]  /*2840*/  IMAD.WIDE.U32 R2, R20, c[0x0][0x260], R134 ;  /* 0x0000980014027a25 */ /* 0x002fe200078e0086 */
[----:B------:R-:W-:Y:S01]  /*2850*/  ISETP.GE.AND P0, PT, R136, c[0x0][0x27c], PT ;  /* 0x00009f0088007a0c */ /* 0x000fe20003f06270 */
[----:B------:R-:W-:Y:S01]  /*2860*/  BAR.SYNC.DEFER_BLOCKING 0x0 ;  /* 0x0000000000007b1d */ /* 0x000fe20000010000 */
[----:B------:R-:W-:Y:S01]  /*2870*/  LOP3.LUT R212, R212, 0xfffffffb, RZ, 0xc0, !PT ;  /* 0xfffffffbd4d47812 */ /* 0x000fe200078ec0ff */
[C---:B------:R-:W-:Y:S01]  /*2880*/  IMAD R7, R9.reuse, c[0x0][0x290], RZ ;  /* 0x0000a40009077a24 */ /* 0x040fe200078e02ff */
[----:B------:R-:W-:Y:S01]  /*2890*/  SHF.R.U32.HI R22, RZ, 0x3, R218 ;  /* 0x00000003ff167819 */ /* 0x000fe200000116da */
[----:B------:R-:W-:Y:S01]  /*28a0*/  IMAD R3, R20, c[0x0][0x264], R3 ;  /* 0x0000990014037a24 */ /* 0x000fe200078e0203 */
[----:B------:R-:W-:Y:S01]  /*28b0*/  MOV R108, c[0x0][0x27c] ;  /* 0x00009f00006c7a02 */ /* 0x000fe20000000f00 */
[----:B------:R-:W-:Y:S01]  /*28c0*/  IMAD.IADD R96, R10, 0x1, R12 ;  /* 0x000000010a607824 */ /* 0x000fe200078e020c */
[----:B------:R-:W-:Y:S01]  /*28d0*/  SEL R10, RZ, c[0x0][0x27c], !P2 ;  /* 0x00009f00ff0a7a07 */ /* 0x000fe20005000000 */
[----:B------:R-:W-:Y:S01]  /*28e0*/  IMAD R9, R9, c[0x0][0x280], RZ ;  /* 0x0000a00009097a24 */ /* 0x000fe200078e02ff */
[----:B------:R-:W-:Y:S01]  /*28f0*/  MOV R106, c[0x0][0x280] ;  /* 0x0000a000006a7a02 */ /* 0x000fe20000000f00 */
[----:B------:R-:W-:Y:S01]  /*2900*/  IMAD.WIDE.U32 R4, R208, c[0x0][0x290], R134 ;  /* 0x0000a400d0047a25 */ /* 0x000fe200078e0086 */
[----:B------:R-:W-:Y:S01]  /*2910*/  ULDC.U8 UR5, c[0x0][0x298] ;  /* 0x0000a60000057ab9 */ /* 0x000fe20000000000 */
[----:B------:R-:W-:-:S02]  /*2920*/  @P0 LOP3.LUT R212, R212, 0x4, RZ, 0xfc, !PT ;  /* 0x00000004d4d40812 */ /* 0x000fc400078efcff */
[----:B------:R-:W-:Y:S02]  /*2930*/  IMAD R14, R208, c[0x0][0x294], R7 ;  /* 0x0000a500d00e7a24 */ /* 0x000fe400078e0207 */
[----:B------:R-:W-:Y:S01]  /*2940*/  IMAD R8, R6, c[0x0][0x268], RZ ;  /* 0x00009a0006087a24 */ /* 0x000fe200078e02ff */
[----:B------:R-:W-:Y:S01]  /*2950*/  LOP3.LUT R212, R212, 0xffffffef, RZ, 0xc0, !PT ;  /* 0xffffffefd4d47812 */ /* 0x000fe200078ec0ff */
[----:B------:R-:W-:Y:S01]  /*2960*/  IMAD.WIDE.U32 R78, R11, c[0x0][0x268], R2 ;  /* 0x00009a000b4e7a25 */ /* 0x000fe200078e0002 */
[----:B------:R-:W-:Y:S02]  /*2970*/  SEL R2, RZ, c[0x0][0x27c], !P0 ;  /* 0x00009f00ff027a07 */ /* 0x000fe40004000000 */
[----:B------:R-:W-:Y:S01]  /*2980*/  ISETP.GE.AND P0, PT, R108, 0x1, PT ;  /* 0x000000016c00780c */ /* 0x000fe20003f06270 */
[----:B------:R-:W-:Y:S01]  /*2990*/  IMAD R15, R208, c[0x0][0x284], R9 ;  /* 0x0000a100d00f7a24 */ /* 0x000fe200078e0209 */
[----:B------:R-:W-:Y:S01]  /*29a0*/  LOP3.LUT R212, R212, 0xfffffff7, RZ, 0xc0, !PT ;  /* 0xfffffff7d4d47812 */ /* 0x000fe200078ec0ff */
[----:B------:R-:W-:-:S02]  /*29b0*/  IMAD.IADD R9, R5, 0x1, R14 ;  /* 0x0000000105097824 */ /* 0x000fc400078e020e */
[----:B------:R-:W-:Y:S02]  /*29c0*/  IMAD R21, R11, c[0x0][0x26c], R8 ;  /* 0x00009b000b157a24 */ /* 0x000fe400078e0208 */
[----:B------:R-:W-:Y:S02]  /*29d0*/  IMAD.IADD R5, R134, 0x1, R10 ;  /* 0x0000000186057824 */ /* 0x000fe400078e020a */
[----:B------:R-:W-:Y:S01]  /*29e0*/  IMAD.MOV.U32 R8, RZ, RZ, R4 ;  /* 0x000000ffff087224 */ /* 0x000fe200078e0004 */
[----:B------:R-:W-:Y:S01]  /*29f0*/  IADD3 R4, R136, R2, RZ ;  /* 0x0000000288047210 */ /* 0x000fe20007ffe0ff */
[C---:B------:R-:W-:Y:S01]  /*2a00*/  IMAD.WIDE.U32 R2, R208.reuse, c[0x0][0x290], R140 ;  /* 0x0000a400d0027a25 */ /* 0x040fe200078e008c */
[----:B------:R-:W-:Y:S02]  /*2a10*/  SHF.R.S32.HI R12, RZ, 0x1f, R5 ;  /* 0x0000001fff0c7819 */ /* 0x000fe40000011405 */
[----:B------:R-:W-:Y:S01]  /*2a20*/  SHF.R.S32.HI R16, RZ, 0x1f, R4 ;  /* 0x0000001fff107819 */ /* 0x000fe20000011404 */
[----:B------:R-:W-:Y:S01]  /*2a30*/  IMAD.WIDE.U32 R10, R208, c[0x0][0x280], R140 ;  /* 0x0000a000d00a7a25 */ /* 0x000fe200078e008c */
[----:B------:R-:W-:-:S02]  /*2a40*/  LEA.HI R13, R12, R5, RZ, 0x3 ;  /* 0x000000050c0d7211 */ /* 0x000fc400078f18ff */
[----:B------:R-:W-:Y:S01]  /*2a50*/  LEA.HI R17, R12, R5, RZ, 0x6 ;  /* 0x000000050c117211 */ /* 0x000fe200078f30ff */
[----:B------:R-:W-:Y:S01]  /*2a60*/  IMAD.WIDE.U32 R6, R208, c[0x0][0x280], R134 ;  /* 0x0000a000d0067a25 */ /* 0x000fe200078e0086 */
[CC--:B------:R-:W-:Y:S02]  /*2a70*/  LEA.HI R12, R16.reuse, R4.reuse, RZ, 0x3 ;  /* 0x00000004100c7211 */ /* 0x0c0fe400078f18ff */
[----:B------:R-:W-:Y:S01]  /*2a80*/  LEA.HI R4, R16, R4, RZ, 0x6 ;  /* 0x0000000410047211 */ /* 0x000fe200078f30ff */
[----:B------:R-:W-:Y:S01]  /*2a90*/  IMAD.IADD R5, R14, 0x1, R3 ;  /* 0x000000010e057824 */ /* 0x000fe200078e0203 */
[C---:B------:R-:W-:Y:S01]  /*2aa0*/  LOP3.LUT R14, R218.reuse, 0x38, R13, 0xf8, !PT ;  /* 0x00000038da0e7812 */ /* 0x040fe200078ef80d */
[----:B------:R-:W-:Y:S01]  /*2ab0*/  IMAD.MOV.U32 R109, RZ, RZ, c[0x0][0x2b8] ;  /* 0x0000ae00ff6d7624 */ /* 0x000fe200078e00ff */
[----:B------:R-:W-:Y:S01]  /*2ac0*/  LOP3.LUT R16, R218, 0x38, R12, 0xf8, !PT ;  /* 0x00000038da107812 */ /* 0x000fe200078ef80c */
[----:B------:R-:W-:Y:S01]  /*2ad0*/  IMAD.IADD R3, R15, 0x1, R11 ;  /* 0x000000010f037824 */ /* 0x000fe200078e020b */
[----:B------:R-:W-:Y:S01]  /*2ae0*/  SHF.L.U32 R11, R17, 0x5, RZ ;  /* 0x00000005110b7819 */ /* 0x000fe200000006ff */
[----:B------:R-:W-:Y:S01]  /*2af0*/  IMAD.SHL.U32 R4, R4, 0x20, RZ ;  /* 0x0000002004047824 */ /* 0x000fe200078e00ff */
[----:B------:R-:W-:Y:S01]  /*2b00*/  IADD3 R7, R7, R15, RZ ;  /* 0x0000000f07077210 */ /* 0x000fe20007ffe0ff */
[----:B------:R-:W-:Y:S01]  /*2b10*/  IMAD.MOV.U32 R105, RZ, RZ, c[0x0][0x290] ;  /* 0x0000a400ff697624 */ /* 0x000fe200078e00ff */
[----:B------:R-:W-:Y:S01]  /*2b20*/  ISETP.NE.AND P1, PT, R109, 0x1, PT ;  /* 0x000000016d00780c */ /* 0x000fe20003f25270 */
[----:B------:R-:W-:Y:S01]  /*2b30*/  IMAD.WIDE.U32 R72, R0, c[0x0][0x2b0], RZ ;  /* 0x0000ac0000487a25 */ /* 0x000fe200078e00ff */
[----:B------:R-:W-:-:S02]  /*2b40*/  LOP3.LUT R17, R11, 0x7ffff800, RZ, 0xc0, !PT ;  /* 0x7ffff8000b117812 */ /* 0x000fc400078ec0ff */
[-C--:B------:R-:W-:Y:S01]  /*2b50*/  LOP3.LUT R15, R14, R22.reuse, RZ, 0x3c, !PT ;  /* 0x000000160e0f7212 */ /* 0x080fe200078e3cff */
[----:B------:R-:W-:Y:S01]  /*2b60*/  IMAD.WIDE.U32 R76, R20, c[0x0][0x210], RZ ;  /* 0x00008400144c7a25 */ /* 0x000fe200078e00ff */
[----:B------:R-:W-:Y:S02]  /*2b70*/  LOP3.LUT R14, R4, 0x7ffff800, RZ, 0xc0, !PT ;  /* 0x7ffff800040e7812 */ /* 0x000fe400078ec0ff */
[----:B------:R-:W-:Y:S01]  /*2b80*/  LOP3.LUT R11, R16, R22, RZ, 0x3c, !PT ;  /* 0x00000016100b7212 */ /* 0x000fe200078e3cff */
[----:B------:R-:W-:Y:S01]  /*2b90*/  IMAD.MOV.U32 R4, RZ, RZ, R2 ;  /* 0x000000ffff047224 */ /* 0x000fe200078e0002 */
[--C-:B------:R-:W-:Y:S01]  /*2ba0*/  IADD3 R17, R15, R17, R220.reuse ;  /* 0x000000110f117210 */ /* 0x100fe20007ffe0dc */
[----:B------:R-:W-:Y:S01]  /*2bb0*/  IMAD.WIDE.U32 R74, R20, c[0x0][0x1e8], RZ ;  /* 0x00007a00144a7a25 */ /* 0x000fe200078e00ff */
[----:B------:R-:W-:Y:S02]  /*2bc0*/  IADD3 R15, R11, R14, R220 ;  /* 0x0000000e0b0f7210 */ /* 0x000fe40007ffe0dc */
[----:B------:R-:W-:Y:S01]  /*2bd0*/  MOV R2, R10 ;  /* 0x0000000a00027202 */ /* 0x000fe20000000f00 */
[----:B------:R-:W-:Y:S01]  /*2be0*/  IMAD R11, R18, c[0x0][0x2b0], RZ ;  /* 0x0000ac00120b7a24 */ /* 0x000fe200078e02ff */
[----:B------:R-:W-:Y:S01]  /*2bf0*/  LOP3.LUT R57, R13, 0xfffffff8, RZ, 0xc0, !PT ;  /* 0xfffffff80d397812 */ /* 0x000fe200078ec0ff */
[C---:B------:R-:W-:Y:S01]  /*2c00*/  IMAD R10, R19.reuse, c[0x0][0x290], RZ ;  /* 0x0000a400130a7a24 */ /* 0x040fe200078e02ff */
[----:B------:R-:W-:Y:S01]  /*2c10*/  LOP3.LUT R56, R12, 0xfffffff8, RZ, 0xc0, !PT ;  /* 0xfffffff80c387812 */ /* 0x000fe200078ec0ff */
[----:B------:R-:W-:Y:S01]  /*2c20*/  IMAD R14, R19, c[0x0][0x280], RZ ;  /* 0x0000a000130e7a24 */ /* 0x000fe200078e02ff */
[----:B------:R-:W-:Y:S01]  /*2c30*/  @P1 LOP3.LUT R212, R212, 0x8, RZ, 0xfc, !PT ;  /* 0x00000008d4d41812 */ /* 0x000fe200078efcff */
[----:B------:R-:W-:Y:S01]  /*2c40*/  IMAD R11, R0, c[0x0][0x2b4], R11 ;  /* 0x0000ad00000b7a24 */ /* 0x000fe200078e020b */
[-C--:B------:R-:W-:Y:S01]  /*2c50*/  SHF.L.U64.HI R102, R105, R103.reuse, c[0x0][0x294] ;  /* 0x0000a50069667619 */ /* 0x080fe20000010267 */
[C---:B------:R-:W-:Y:S01]  /*2c60*/  IMAD R10, R99.reuse, c[0x0][0x294], R10 ;  /* 0x0000a500630a7a24 */ /* 0x040fe200078e020a */
[C---:B------:R-:W-:Y:S01]  /*2c70*/  SHF.L.U64.HI R103, R106.reuse, R103, c[0x0][0x284] ;  /* 0x0000a1006a677619 */ /* 0x040fe20000010267 */
[C---:B------:R-:W-:Y:S01]  /*2c80*/  IMAD R0, R99.reuse, c[0x0][0x284], R14 ;  /* 0x0000a10063007a24 */ /* 0x040fe200078e020e */
[----:B------:R-:W-:Y:S01]  /*2c90*/  SHF.L.U32 R106, R106, 0x5, RZ ;  /* 0x000000056a6a7819 */ /* 0x000fe200000006ff */
[----:B------:R-:W-:Y:S01]  /*2ca0*/  IMAD.WIDE.U32 R66, R99, c[0x0][0x290], R4 ;  /* 0x0000a40063427a25 */ /* 0x000fe200078e0004 */
[----:B------:R-:W-:-:S02]  /*2cb0*/  IADD3 R92, R79, R21, RZ ;  /* 0x000000154f5c7210 */ /* 0x000fc40007ffe0ff */
[----:B------:R-:W-:Y:S01]  /*2cc0*/  SHF.R.S32.HI R90, RZ, 0x3, R13 ;  /* 0x00000003ff5a7819 */ /* 0x000fe2000001140d */
[C---:B------:R-:W-:Y:S01]  /*2cd0*/  IMAD.WIDE.U32 R64, R99.reuse, c[0x0][0x280], R2 ;  /* 0x0000a00063407a25 */ /* 0x040fe200078e0002 */
[----:B------:R-:W-:Y:S02]  /*2ce0*/  SHF.R.S32.HI R89, RZ, 0x3, R12 ;  /* 0x00000003ff597819 */ /* 0x000fe4000001140c */
[----:B------:R-:W-:Y:S01]  /*2cf0*/  IADD3 R86, R10, R67, RZ ;  /* 0x000000430a567210 */ /* 0x000fe20007ffe0ff */
[C---:B------:R-:W-:Y:S01]  /*2d00*/  IMAD.WIDE.U32 R70, R99.reuse, c[0x0][0x290], R8 ;  /* 0x0000a40063467a25 */ /* 0x040fe200078e0008 */
[----:B------:R-:W-:Y:S02]  /*2d10*/  IADD3 R83, R0, R65, RZ ;  /* 0x0000004100537210 */ /* 0x000fe40007ffe0ff */
[----:B------:R-:W-:Y:S01]  /*2d20*/  SHF.R.S32.HI R85, RZ, 0x1f, R57 ;  /* 0x0000001fff557819 */ /* 0x000fe20000011439 */
[----:B------:R-:W-:Y:S01]  /*2d30*/  IMAD.WIDE.U32 R68, R99, c[0x0][0x280], R6 ;  /* 0x0000a00063447a25 */ /* 0x000fe200078e0006 */
[----:B------:R-:W-:-:S02]  /*2d40*/  SHF.R.S32.HI R84, RZ, 0x1f, R56 ;  /* 0x0000001fff547819 */ /* 0x000fc40000011438 */
[----:B------:R-:W-:Y:S01]  /*2d50*/  SHF.L.U32 R81, R15, 0x1, RZ ;  /* 0x000000010f517819 */ /* 0x000fe200000006ff */
[----:B------:R-:W-:Y:S01]  /*2d60*/  IMAD.SHL.U32 R105, R105, 0x20, RZ ;  /* 0x0000002069697824 */ /* 0x000fe200078e00ff */
[----:B------:R-:W-:Y:S01]  /*2d70*/  @P0 LOP3.LUT R212, R212, 0x10, RZ, 0xfc, !PT ;  /* 0x00000010d4d40812 */ /* 0x000fe200078efcff */
[C---:B------:R-:W-:Y:S02]  /*2d80*/  IMAD R94, R20.reuse, c[0x0][0x214], R77 ;  /* 0x00008500145e7a24 */ /* 0x040fe400078e024d */
[----:B------:R-:W-:Y:S02]  /*2d90*/  IMAD R93, R20, c[0x0][0x1ec], R75 ;  /* 0x00007b00145d7a24 */ /* 0x000fe400078e024b */
[----:B------:R-:W-:Y:S02]  /*2da0*/  IMAD.IADD R91, R73, 0x1, R11 ;  /* 0x00000001495b7824 */ /* 0x000fe400078e020b */
[----:B------:R-:W-:Y:S02]  /*2db0*/  IMAD.IADD R88, R71, 0x1, R10 ;  /* 0x0000000147587824 */ /* 0x000fe400078e020a */
[----:B------:R-:W-:-:S02]  /*2dc0*/  IMAD.IADD R87, R69, 0x1, R0 ;  /* 0x0000000145577824 */ /* 0x000fc400078e0200 */
[----:B------:R-:W-:Y:S02]  /*2dd0*/  IMAD.SHL.U32 R82, R17, 0x2, RZ ;  /* 0x0000000211527824 */ /* 0x000fe400078e00ff */
.L_x_193:
[----:B------:R-:W-:Y:S01]  /*2de0*/  IMAD.SHL.U32 R52, R45, 0x20, RZ ;  /* 0x000000202d347824 */ /* 0x000fe200078e00ff */
[----:B------:R-:W-:Y:S04]  /*2df0*/  DEPBAR.LE SB0, 0x0 ;  /* 0x000080000000791a */ /* 0x000fe80000000000 */
[----:B------:R-:W-:Y:S01]  /*2e00*/  IMAD.IADD R2, R219, 0x1, R52 ;  /* 0x00000001db027824 */ /* 0x000fe200078e0234 */
[----:B------:R-:W-:Y:S01]  /*2e10*/  ISETP.NE.AND P1, PT, R109, 0x1, PT ;  /* 0x000000016d00780c */ /* 0x000fe20003f25270 */
[----:B------:R-:W-:Y:S01]  /*2e20*/  IMAD.MOV.U32 R49, RZ, RZ, RZ ;  /* 0x000000ffff317224 */ /* 0x000fe200078e00ff */
[----:B------:R-:W-:Y:S01]  /*2e30*/  WARPSYNC 0xffffffff ;  /* 0xffffffff00007948 */ /* 0x000fe20003800000 */
[----:B------:R-:W-:Y:S01]  /*2e40*/  IMAD.IADD R0, R96, 0x1, R2 ;  /* 0x0000000160007824 */ /* 0x000fe200078e0202 */
[----:B------:R-:W-:Y:S01]  /*2e50*/  ISETP.GE.AND P0, PT, R2, R55, PT ;  /* 0x000000370200720c */ /* 0x000fe20003f06270 */
[----:B------:R-:W-:Y:S01]  /*2e60*/  BSSY B1, `(.L_x_175) ;  /* 0x00002a4000017945 */ /* 0x000fe20003800000 */
[----:B------:R-:W-:Y:S01]  /*2e70*/  ISETP.GE.AND P2, PT, R108, 0x1, PT ;  /* 0x000000016c00780c */ /* 0x000fe20003f46270 */
[----:B-1----:R-:W-:Y:S01]  /*2e80*/  IMAD.MOV.U32 R4, RZ, RZ, R0 ;  /* 0x000000ffff047224 */ /* 0x002fe200078e0000 */
[----:B------:R-:W-:Y:S05]  /*2e90*/  ISETP.GT.OR P0, PT, R219, 0x1f, P0 ;  /* 0x0000001fdb00780c */ /* 0x000fea0000704670 */
[----:B------:R-:W-:Y:S05]  /*2ea0*/  @P1 IMAD.HI.U32 R2, R0, c[0x0][0x2bc], RZ ;  /* 0x0000af0000021a27 */ /* 0x000fea00078e00ff */
[----:B------:R-:W-:Y:S04]  /*2eb0*/  @P1 SHF.R.U32.HI R4, RZ, c[0x0][0x2c0], R2 ;  /* 0x0000b000ff041a19 */ /* 0x000fe80000011602 */
[C---:B------:R-:W-:Y:S04]  /*2ec0*/  @!P0 IADD3 R3, P1, R4.reuse, R72, RZ ;  /* 0x0000004804038210 */ /* 0x040fe80007f3e0ff */
[----:B------:R-:W-:Y:S02]  /*2ed0*/  @!P0 LEA.HI.X.SX32 R5, R4, R91, 0x1, P1 ;  /* 0x0000005b04058211 */ /* 0x000fe400008f0eff */
[C---:B------:R-:W-:Y:S04]  /*2ee0*/  @!P0 LEA R2, P1, R3.reuse, c[0x0][0x2a0], 0x2 ;  /* 0x0000a80003028a11 */ /* 0x040fe800078210ff */
[----:B------:R-:W-:Y:S05]  /*2ef0*/  @!P0 LEA.HI.X R3, R3, c[0x0][0x2a4], R5, 0x2, P1 ;  /* 0x0000a90003038a11 */ /* 0x000fea00008f1405 */
[----:B------:R1:W2:Y:S04]  /*2f00*/  @!P0 LDG.E R49, [R2.64] ;  /* 0x0000000802318981 */ /* 0x0002a8000c1e1900 */
[----:B------:R-:W-:Y:S01]  /*2f10*/  BAR.SYNC.DEFER_BLOCKING 0x0 ;  /* 0x0000000000007b1d */ /* 0x000fe20000010000 */
[----:B-1----:R-:W-:Y:S04]  /*2f20*/  IMAD.MOV R2, RZ, RZ, -R4 ;  /* 0x000000ffff027224 */ /* 0x002fe800078e0a04 */
[----:B------:R-:W-:Y:S04]  /*2f30*/  IMAD R50, R2, c[0x0][0x2b8], R0 ;  /* 0x0000ae0002327a24 */ /* 0x000fe800078e0200 */
[C---:B------:R-:W-:Y:S01]  /*2f40*/  IMAD.WIDE.U32 R2, R50.reuse, c[0x0][0x1e0], RZ ;  /* 0x0000780032027a25 */ /* 0x040fe200078e00ff */
[----:B------:R-:W-:Y:S05]  /*2f50*/  SHF.R.S32.HI R53, RZ, 0x1f, R50 ;  /* 0x0000001fff357819 */ /* 0x000fea0000011432 */
[----:B------:R-:W-:Y:S04]  /*2f60*/  IMAD R0, R53, c[0x0][0x1e0], RZ ;  /* 0x0000780035007a24 */ /* 0x000fe800078e02ff */
[----:B------:R-:W-:Y:S04]  /*2f70*/  IMAD R0, R50, c[0x0][0x1e4], R0 ;  /* 0x0000790032007a24 */ /* 0x000fe800078e0200 */
[----:B------:R-:W-:Y:S01]  /*2f80*/  IMAD.IADD R3, R3, 0x1, R0 ;  /* 0x0000000103037824 */ /* 0x000fe200078e0200 */
[----:B--2---:R-:W-:Y:S03]  /*2f90*/  SHF.R.S32.HI R54, RZ, 0x1f, R49 ;  /* 0x0000001fff367819 */ /* 0x004fe60000011431 */
[C---:B------:R-:W-:Y:S04]  /*2fa0*/  IMAD.WIDE.U32 R2, R49.reuse, c[0x0][0x1f0], R2 ;  /* 0x00007c0031027a25 */ /* 0x040fe800078e0002 */
[----:B------:R-:W-:Y:S01]  /*2fb0*/  IMAD R4, R54, c[0x0][0x1f0], RZ ;  /* 0x00007c0036047a24 */ /* 0x000fe200078e02ff */
[----:B------:R-:W-:Y:S03]  /*2fc0*/  IADD3 R0, P0, R74, R2, RZ ;  /* 0x000000024a007210 */ /* 0x000fe60007f1e0ff */
[----:B------:R-:W-:Y:S05]  /*2fd0*/  IMAD R4, R49, c[0x0][0x1f4], R4 ;  /* 0x00007d0031047a24 */ /* 0x000fea00078e0204 */
[----:B------:R-:W-:Y:S02]  /*2fe0*/  IADD3.X R2, R93, R3, R4, P0, !PT ;  /* 0x000000035d027210 */ /* 0x000fe400007fe404 */
[C---:B------:R-:W-:Y:S04]  /*2ff0*/  LEA R20, P0, R0.reuse, c[0x0][0x1c8], 0x1 ;  /* 0x0000720000147a11 */ /* 0x040fe800078008ff */
[----:B------:R-:W-:Y:S01]  /*3000*/  LEA.HI.X R18, R0, c[0x0][0x1cc], R2, 0x1, P0 ;  /* 0x0000730000127a11 */ /* 0x000fe200000f0c02 */
[----:B----4-:R-:W-:-:S05]  /*3010*/  @!P2 BRA `(.L_x_176) ;  /* 0x000026d00000a947 */ /* 0x010fca0003800000 */
[-C--:B------:R-:W-:Y:S01]  /*3020*/  IMAD R3, R103, R45.reuse, RZ ;  /* 0x0000002d67037224 */ /* 0x080fe200078e02ff */
[----:B------:R-:W-:Y:S01]  /*3030*/  ISETP.NE.AND P0, PT, RZ, UR5, PT ;  /* 0x00000005ff007c0c */ /* 0x000fe2000bf05270 */
[-C--:B------:R-:W-:Y:S01]  /*3040*/  IMAD R2, R102, R45.reuse, RZ ;  /* 0x0000002d66027224 */ /* 0x080fe200078e02ff */
[----:B------:R-:W-:Y:S01]  /*3050*/  SHF.R.S32.HI R0, RZ, 0x1f, R45 ;  /* 0x0000001fff007819 */ /* 0x000fe2000001142d */
[----:B------:R-:W-:Y:S01]  /*3060*/  IMAD.WIDE.U32 R8, R106, R45, RZ ;  /* 0x0000002d6a087225 */ /* 0x000fe200078e00ff */
[----:B------:R-:W-:Y:S03]  /*3070*/  IADD3 R4, -R52, R55, RZ ;  /* 0x0000003734047210 */ /* 0x000fe60007ffe1ff */
[----:B------:R-:W-:Y:S01]  /*3080*/  IMAD R3, R0, R106, R3 ;  /* 0x0000006a00037224 */ /* 0x000fe200078e0203 */
[----:B------:R-:W-:Y:S01]  /*3090*/  IMNMX R51, R4, 0x20, PT ;  /* 0x0000002004337817 */ /* 0x000fe20003800200 */
[----:B------:R-:W-:Y:S02]  /*30a0*/  IMAD R2, R0, R105, R2 ;  /* 0x0000006900027224 */ /* 0x000fe400078e0202 */
[----:B------:R-:W-:Y:S01]  /*30b0*/  IMAD.WIDE.U32 R10, R105, R45, RZ ;  /* 0x0000002d690a7225 */ /* 0x000fe200078e00ff */
[----:B------:R-:W-:Y:S04]  /*30c0*/  IADD3 R19, R9, R3, RZ ;  /* 0x0000000309137210 */ /* 0x000fe80007ffe0ff */
[----:B------:R-:W-:Y:S01]  /*30d0*/  IADD3 R21, R11, R2, RZ ;  /* 0x000000020b157210 */ /* 0x000fe20007ffe0ff */
[----:B------:R-:W-:-:S05]  /*30e0*/  @!P0 BRA `(.L_x_177) ;  /* 0x000012e000008947 */ /* 0x000fca0003800000 */
[----:B------:R-:W-:Y:S01]  /*30f0*/  ISETP.GE.AND P1, PT, R208, R51, PT ;  /* 0x00000033d000720c */ /* 0x000fe20003f26270 */
[----:B------:R-:W-:Y:S01]  /*3100*/  BSSY B0, `(.L_x_178) ;  /* 0x000002a000007945 */ /* 0x000fe20003800000 */
[----:B------:R-:W-:Y:S01]  /*3110*/  CS2R R30, SRZ ;  /* 0x00000000001e7805 */ /* 0x000fe2000001ff00 */
[----:B------:R-:W-:Y:S01]  /*3120*/  CS2R R28, SRZ ;  /* 0x00000000001c7805 */ /* 0x000fe2000001ff00 */
[----:B------:R-:W-:Y:S01]  /*3130*/  CS2R R26, SRZ ;  /* 0x00000000001a7805 */ /* 0x000fe2000001ff00 */
[----:B------:R-:W-:Y:S01]  /*3140*/  CS2R R24, SRZ ;  /* 0x0000000000187805 */ /* 0x000fe2000001ff00 */
[----:B------:R-:W-:Y:S01]  /*3150*/  CS2R R16, SRZ ;  /* 0x0000000000107805 */ /* 0x000fe2000001ff00 */
[----:B------:R-:W-:Y:S01]  /*3160*/  CS2R R12, SRZ ;  /* 0x00000000000c7805 */ /* 0x000fe2000001ff00 */
[----:B------:R-:W-:Y:S01]  /*3170*/  CS2R R6, SRZ ;  /* 0x0000000000067805 */ /* 0x000fe2000001ff00 */
[----:B------:R-:W-:Y:S04]  /*3180*/  CS2R R2, SRZ ;  /* 0x0000000000027805 */ /* 0x000fe8000001ff00 */
[----:B------:R-:W-:-:S05]  /*3190*/  @P1 BRA `(.L_x_179) ;  /* 0x0000020000001947 */ /* 0x000fca0003800000 */
[----:B------:R-:W-:Y:S01]  /*31a0*/  IADD3 R0, P0, R64, R8, RZ ;  /* 0x0000000840007210 */ /* 0x000fe20007f1e0ff */
[----:B------:R-:W-:Y:S01]  /*31b0*/  CS2R R24, SRZ ;  /* 0x0000000000187805 */ /* 0x000fe2000001ff00 */
[----:B------:R-:W-:Y:S01]  /*31c0*/  CS2R R26, SRZ ;  /* 0x00000000001a7805 */ /* 0x000fe2000001ff00 */
[----:B------:R-:W-:Y:S01]  /*31d0*/  CS2R R6, SRZ ;  /* 0x0000000000067805 */ /* 0x000fe2000001ff00 */
[----:B------:R-:W-:Y:S01]  /*31e0*/  CS2R R28, SRZ ;  /* 0x00000000001c7805 */ /* 0x000fe2000001ff00 */
[----:B------:R-:W-:Y:S01]  /*31f0*/  IMAD.X R3, R19, 0x1, R83, P0 ;  /* 0x0000000113037824 */ /* 0x000fe200000e0653 */
[----:B------:R-:W-:Y:S01]  /*3200*/  IADD3 R2, P0, R66, R10, RZ ;  /* 0x0000000a42027210 */ /* 0x000fe20007f1e0ff */
[----:B------:R-:W-:Y:S01]  /*3210*/  CS2R R12, SRZ ;  /* 0x00000000000c7805 */ /* 0x000fe2000001ff00 */
[----:B------:R-:W-:Y:S01]  /*3220*/  CS2R R30, SRZ ;  /* 0x00000000001e7805 */ /* 0x000fe2000001ff00 */
[----:B------:R-:W-:Y:S02]  /*3230*/  CS2R R16, SRZ ;  /* 0x0000000000107805 */ /* 0x000fe4000001ff00 */
[----:B------:R-:W-:Y:S01]  /*3240*/  IMAD.X R5, R21, 0x1, R86, P0 ;  /* 0x0000000115057824 */ /* 0x000fe200000e0656 */
[C---:B------:R-:W-:Y:S04]  /*3250*/  LEA R8, P0, R0.reuse, c[0x0][0x270], 0x1 ;  /* 0x00009c0000087a11 */ /* 0x040fe800078008ff */
[----:B------:R-:W-:Y:S02]  /*3260*/  LEA.HI.X R9, R0, c[0x0][0x274], R3, 0x1, P0 ;  /* 0x00009d0000097a11 */ /* 0x000fe400000f0c03 */
[C---:B------:R-:W-:Y:S04]  /*3270*/  LEA R4, P0, R2.reuse, c[0x0][0x288], 0x1 ;  /* 0x0000a20002047a11 */ /* 0x040fe800078008ff */
[----:B------:R-:W-:Y:S02]  /*3280*/  LEA.HI.X R5, R2, c[0x0][0x28c], R5, 0x1, P0 ;  /* 0x0000a30002057a11 */ /* 0x000fe400000f0c05 */
[----:B------:R-:W-:Y:S01]  /*3290*/  ISETP.GE.AND P0, PT, R140, c[0x0][0x27c], PT ;  /* 0x00009f008c007a0c */ /* 0x000fe20003f06270 */
[----:B------:R-:W-:Y:S11]  /*32a0*/  CS2R R2, SRZ ;  /* 0x0000000000027805 */ /* 0x000ff6000001ff00 */
[----:B------:R-:W-:Y:S01]  /*32b0*/  @!UPT UIADD3 URZ, URZ, URZ, URZ ;  /* 0x0000003f3f3ff290 */ /* 0x000fe2000fffe03f */
[----:B------:R1:W5:Y:S04]  /*32c0*/  @!P0 LDG.E.64 R24, [R8.64] ;  /* 0x0000000808188981 */ /* 0x000368000c1e1b00 */
[----:B------:R1:W5:Y:S01]  /*32d0*/  @!P0 LDG.E.64 R2, [R4.64] ;  /* 0x0000000804028981 */ /* 0x000362000c1e1b00 */
[----:B------:R-:W-:Y:S11]  /*32e0*/  ISETP.GE.AND P0, PT, R143, c[0x0][0x27c], PT ;  /* 0x00009f008f007a0c */ /* 0x000ff60003f06270 */
[----:B------:R-:W-:Y:S02]  /*32f0*/  @!UPT UIADD3 URZ, URZ, URZ, URZ ;  /* 0x0000003f3f3ff290 */ /* 0x000fe4000fffe03f */
[----:B------:R1:W5:Y:S04]  /*3300*/  @!P0 LDG.E.64 R26, [R8.64+0x40] ;  /* 0x00004008081a8981 */ /* 0x000368000c1e1b00 */
[----:B------:R1:W5:Y:S01]  /*3310*/  @!P0 LDG.E.64 R6, [R4.64+0x40] ;  /* 0x0000400804068981 */ /* 0x000362000c1e1b00 */
[----:B------:R-:W-:Y:S11]  /*3320*/  ISETP.GE.AND P0, PT, R139, c[0x0][0x27c], PT ;  /* 0x00009f008b007a0c */ /* 0x000ff60003f06270 */
[----:B------:R-:W-:Y:S02]  /*3330*/  @!UPT UIADD3 URZ, URZ, URZ, URZ ;  /* 0x0000003f3f3ff290 */ /* 0x000fe4000fffe03f */
[----:B------:R1:W5:Y:S04]  /*3340*/  @!P0 LDG.E.64 R28, [R8.64+0x80] ;  /* 0x00008008081c8981 */ /* 0x000368000c1e1b00 */
[----:B------:R1:W5:Y:S01]  /*3350*/  @!P0 LDG.E.64 R12, [R4.64+0x80] ;  /* 0x00008008040c8981 */ /* 0x000362000c1e1b00 */
[----:B------:R-:W-:Y:S11]  /*3360*/  ISETP.GE.AND P0, PT, R142, c[0x0][0x27c], PT ;  /* 0x00009f008e007a0c */ /* 0x000ff60003f06270 */
[----:B------:R-:W-:Y:S02]  /*3370*/  @!UPT UIADD3 URZ, URZ, URZ, URZ ;  /* 0x0000003f3f3ff290 */ /* 0x000fe4000fffe03f */
[----:B------:R1:W5:Y:S04]  /*3380*/  @!P0 LDG.E.64 R30, [R8.64+0xc0] ;  /* 0x0000c008081e8981 */ /* 0x000368000c1e1b00 */
[----:B------:R1:W5:Y:S02]  /*3390*/  @!P0 LDG.E.64 R16, [R4.64+0xc0] ;  /* 0x0000c00804108981 */ /* 0x000364000c1e1b00 */
.L_x_179:
[----:B------:R-:W-:Y:S05]  /*33a0*/  BSYNC B0 ;  /* 0x0000000000007941 */ /* 0x000fea0003800000 */
.L_x_178:
[----:B------:R2:W3:Y:S04]  /*33b0*/  SHFL.IDX PT, R40, R18, RZ, 0x181f ;  /* 0x00181fff12287589 */ /* 0x0004e800000e0000 */
[----:B------:R2:W4:Y:S01]  /*33c0*/  SHFL.IDX PT, R39, R20, RZ, 0x181f ;  /* 0x00181fff14277589 */ /* 0x00052200000e0000 */
[----:B------:R-:W-:-:S05]  /*33d0*/  @P1 BRA `(.L_x_180) ;  /* 0x000024c000001947 */ /* 0x000fca0003800000 */
[----:B------:R-:W-:Y:S01]  /*33e0*/  ISETP.GE.AND P0, PT, R134, c[0x0][0x1d4], PT ;  /* 0x0000750086007a0c */ /* 0x000fe20003f06270 */
[----:B-1---5:R-:W-:Y:S01]  /*33f0*/  IMAD.MOV.U32 R8, RZ, RZ, R30 ;  /* 0x000000ffff087224 */ /* 0x022fe200078e001e */
[----:B------:R-:W-:Y:S01]  /*3400*/  MOV R0, R29 ;  /* 0x0000001d00007202 */ /* 0x000fe20000000f00 */
[----:B------:R-:W-:Y:S01]  /*3410*/  IMAD.MOV.U32 R5, RZ, RZ, R31 ;  /* 0x000000ffff057224 */ /* 0x000fe200078e001f */
[----:B------:R-:W-:Y:S01]  /*3420*/  BSSY B0, `(.L_x_181) ;  /* 0x000004a000007945 */ /* 0x000fe20003800000 */
[----:B------:R-:W-:Y:S03]  /*3430*/  IMAD.MOV.U32 R4, RZ, RZ, R28 ;  /* 0x000000ffff047224 */ /* 0x000fe600078e001c */
[----:B------:R-:W-:Y:S01]  /*3440*/  PRMT R34, R8, 0x5410, R5 ;  /* 0x0000541008227816 */ /* 0x000fe20000000005 */
[----:B------:R-:W-:Y:S01]  /*3450*/  IMAD.MOV.U32 R8, RZ, RZ, R26 ;  /* 0x000000ffff087224 */ /* 0x000fe200078e001a */
[----:B------:R-:W-:Y:S01]  /*3460*/  PRMT R33, R4, 0x5410, R0 ;  /* 0x0000541004217816 */ /* 0x000fe20000000000 */
[----:B------:R-:W-:Y:S01]  /*3470*/  IMAD.MOV.U32 R5, RZ, RZ, R27 ;  /* 0x000000ffff057224 */ /* 0x000fe200078e001b */
[----:B------:R-:W-:Y:S01]  /*3480*/  MOV R4, R16 ;  /* 0x0000001000047202 */ /* 0x000fe20000000f00 */
[----:B------:R-:W-:Y:S03]  /*3490*/  IMAD.MOV.U32 R0, RZ, RZ, R17 ;  /* 0x000000ffff007224 */ /* 0x000fe600078e0011 */
[----:B------:R-:W-:Y:S01]  /*34a0*/  PRMT R32, R8, 0x5410, R5 ;  /* 0x0000541008207816 */ /* 0x000fe20000000005 */
[----:B------:R-:W-:Y:S01]  /*34b0*/  IMAD.MOV.U32 R8, RZ, RZ, R12 ;  /* 0x000000ffff087224 */ /* 0x000fe200078e000c */
[----:B------:R-:W-:Y:S01]  /*34c0*/  PRMT R21, R4, 0x5410, R0 ;  /* 0x0000541004157816 */ /* 0x000fe20000000000 */
[----:B------:R-:W-:Y:S01]  /*34d0*/  IMAD.MOV.U32 R4, RZ, RZ, R6 ;  /* 0x000000ffff047224 */ /* 0x000fe200078e0006 */
[----:B------:R-:W-:Y:S02]  /*34e0*/  MOV R5, R13 ;  /* 0x0000000d00057202 */ /* 0x000fe40000000f00 */
[----:B------:R-:W-:Y:S02]  /*34f0*/  MOV R0, R7 ;  /* 0x0000000700007202 */ /* 0x000fe40000000f00 */
[----:B--2---:R-:W-:Y:S02]  /*3500*/  PRMT R20, R8, 0x5410, R5 ;  /* 0x0000541008147816 */ /* 0x004fe40000000005 */
[----:B------:R-:W-:Y:S01]  /*3510*/  PRMT R19, R4, 0x5410, R0 ;  /* 0x0000541004137816 */ /* 0x000fe20000000000 */
[----:B------:R-:W-:-:S05]  /*3520*/  @P0 BRA `(.L_x_182) ;  /* 0x0000039000000947 */ /* 0x000fca0003800000 */
[C---:B----4-:R-:W-:Y:S01]  /*3530*/  LEA R36, P0, R134.reuse, R39, 0x1 ;  /* 0x0000002786247211 */ /* 0x050fe200078008ff */
[----:B------:R-:W1:Y:S01]  /*3540*/  LDS.128 R8, [R198+0xc080] ;  /* 0x00c08000c6087984 */ /* 0x000e620000000c00 */
[----:B------:R-:W-:Y:S01]  /*3550*/  MOV R4, R2 ;  /* 0x0000000200047202 */ /* 0x000fe20000000f00 */
[----:B------:R-:W-:Y:S01]  /*3560*/  IMAD.MOV.U32 R15, RZ, RZ, R3 ;  /* 0x000000ffff0f7224 */ /* 0x000fe200078e0003 */
[----:B---3--:R-:W-:Y:S02]  /*3570*/  LEA.HI.X R37, R134, R40, R135, 0x1, P0 ;  /* 0x0000002886257211 */ /* 0x008fe400000f0c87 */
[----:B------:R-:W-:Y:S02]  /*3580*/  ISETP.GE.AND P0, PT, R140, c[0x0][0x27c], PT ;  /* 0x00009f008c007a0c */ /* 0x000fe40003f06270 */
[----:B------:R-:W-:Y:S11]  /*3590*/  MOV R5, R24 ;  /* 0x0000001800057202 */ /* 0x000ff60000000f00 */
[----:B------:R-:W-:Y:S01]  /*35a0*/  @!P0 HADD2.F32 R4, -RZ, R4.H0_H0 ;  /* 0x20000004ff048230 */ /* 0x000fe20000004100 */
[----:B------:R-:W-:Y:S01]  /*35b0*/  @!P0 SHF.R.U64 R14, R2, 0x10, R3 ;  /* 0x00000010020e8819 */ /* 0x000fe20000001203 */
[----:B------:R-:W-:Y:S01]  /*35c0*/  @!P0 HADD2.F32 R23, -RZ, R5.H0_H0 ;  /* 0x20000005ff178230 */ /* 0x000fe20000004100 */
[----:B------:R-:W-:Y:S01]  /*35d0*/  @!P0 SHF.R.U64 R24, R24, 0x10, R25 ;  /* 0x0000001018188819 */ /* 0x000fe20000001219 */
[----:B------:R-:W-:Y:S01]  /*35e0*/  @!P0 HADD2.F32 R15, -RZ, R15.H0_H0 ;  /* 0x2000000fff0f8230 */ /* 0x000fe20000004100 */
[----:B------:R-:W-:Y:S02]  /*35f0*/  @!P0 SHF.R.U32.HI R18, RZ, 0x10, R3 ;  /* 0x00000010ff128819 */ /* 0x000fe40000011603 */
[----:B-1----:R-:W-:Y:S02]  /*3600*/  @!P0 MOV R0, R8 ;  /* 0x0000000800008202 */ /* 0x002fe40000000f00 */
[----:B------:R-:W-:Y:S03]  /*3610*/  @!P0 MOV R2, R9 ;  /* 0x0000000900028202 */ /* 0x000fe60000000f00 */
[--C-:B------:R-:W-:Y:S02]  /*3620*/  @!P0 HADD2.F32 R22, -RZ, R0.reuse.H1_H1 ;  /* 0x30000000ff168230 */ /* 0x100fe40000004100 */
[----:B------:R-:W-:Y:S02]  /*3630*/  @!P0 HADD2.F32 R5, -RZ, R0.H0_H0 ;  /* 0x20000000ff058230 */ /* 0x000fe40000004100 */
[----:B------:R-:W-:Y:S01]  /*3640*/  @!P0 HADD2.F32 R3, -RZ, R2.H0_H0 ;  /* 0x20000002ff038230 */ /* 0x000fe20000004100 */
[CC--:B------:R-:W-:Y:S02]  /*3650*/  @!P0 FMUL.FTZ R35, R22.reuse, R4.reuse ;  /* 0x0000000416238220 */ /* 0x0c0fe40000410000 */
[C---:B------:R-:W-:Y:S01]  /*3660*/  @!P0 FMUL.FTZ R0, R5.reuse, R4 ;  /* 0x0000000405008220 */ /* 0x040fe20000410000 */
[----:B------:R-:W-:Y:S01]  /*3670*/  @!P0 HADD2.F32 R4, -RZ, R14.H0_H0 ;  /* 0x2000000eff048230 */ /* 0x000fe20000004100 */
[-C--:B------:R-:W-:Y:S01]  /*3680*/  @!P0 FFMA.FTZ R35, R5, R23.reuse, -R35 ;  /* 0x0000001705238223 */ /* 0x080fe20000010823 */
[----:B------:R-:W-:Y:S01]  /*3690*/  @!P0 HADD2.F32 R5, -RZ, R2.H1_H1 ;  /* 0x30000002ff058230 */ /* 0x000fe20000004100 */
[----:B------:R-:W-:Y:S01]  /*36a0*/  @!P0 FFMA.FTZ R0, R22, R23, R0 ;  /* 0x0000001716008223 */ /* 0x000fe20000010000 */
[----:B------:R-:W-:Y:S01]  /*36b0*/  @!P0 HADD2.F32 R14, -RZ, R24.H0_H0 ;  /* 0x20000018ff0e8230 */ /* 0x000fe20000004100 */
[-C--:B------:R-:W-:Y:S01]  /*36c0*/  @!P0 FMUL.FTZ R2, R3, R4.reuse ;  /* 0x0000000403028220 */ /* 0x080fe20000410000 */
[----:B------:R-:W-:Y:S01]  /*36d0*/  MOV R23, R25 ;  /* 0x0000001900177202 */ /* 0x000fe20000000f00 */
[----:B------:R-:W-:Y:S01]  /*36e0*/  @!P0 FMUL.FTZ R22, R5, R4 ;  /* 0x0000000405168220 */ /* 0x000fe20000410000 */
[----:B------:R-:W-:Y:S01]  /*36f0*/  @!P0 SHF.R.U32.HI R24, RZ, 0x10, R25 ;  /* 0x00000010ff188819 */ /* 0x000fe20000011619 */
[----:B------:R-:W-:Y:S02]  /*3700*/  @!P0 IMAD.MOV.U32 R4, RZ, RZ, R10 ;  /* 0x000000ffff048224 */ /* 0x000fe400078e000a */
[-C--:B------:R-:W-:Y:S01]  /*3710*/  @!P0 FFMA.FTZ R38, R3, R14.reuse, -R22 ;  /* 0x0000000e03268223 */ /* 0x080fe20000010816 */
[----:B------:R-:W-:Y:S01]  /*3720*/  @!P0 MOV R3, R11 ;  /* 0x0000000b00038202 */ /* 0x000fe20000000f00 */
[----:B------:R-:W-:Y:S01]  /*3730*/  @!P0 FFMA.FTZ R2, R5, R14, R2 ;  /* 0x0000000e05028223 */ /* 0x000fe20000010002 */
[--C-:B------:R-:W-:Y:S02]  /*3740*/  @!P0 HADD2.F32 R22, -RZ, R4.reuse.H1_H1 ;  /* 0x30000004ff168230 */ /* 0x100fe40000004100 */
[----:B------:R-:W-:Y:S02]  /*3750*/  @!P0 HADD2.F32 R4, -RZ, R4.H0_H0 ;  /* 0x20000004ff048230 */ /* 0x000fe40000004100 */
[----:B------:R-:W-:Y:S01]  /*3760*/  @!P0 HADD2.F32 R5, -RZ, R3.H0_H0 ;  /* 0x20000003ff058230 */ /* 0x000fe20000004100 */
[-C--:B------:R-:W-:Y:S01]  /*3770*/  @!P0 FMUL.FTZ R25, R22, R15.reuse ;  /* 0x0000000f16198220 */ /* 0x080fe20000410000 */
[----:B------:R-:W-:Y:S01]  /*3780*/  @!P0 HADD2.F32 R23, -RZ, R23.H0_H0 ;  /* 0x20000017ff178230 */ /* 0x000fe20000004100 */
[----:B------:R-:W-:Y:S01]  /*3790*/  @!P0 F2FP.PACK_AB R2, R2, R38 ;  /* 0x000000260202823e */ /* 0x000fe200000000ff */
[----:B------:R-:W-:Y:S02]  /*37a0*/  @!P0 HADD2.F32 R14, -RZ, R18.H0_H0 ;  /* 0x20000012ff0e8230 */ /* 0x000fe40000004100 */
[----:B------:R-:W-:Y:S01]  /*37b0*/  @!P0 HADD2.F32 R18, -RZ, R3.H1_H1 ;  /* 0x30000003ff128230 */ /* 0x000fe20000004100 */
[C---:B------:R-:W-:Y:S01]  /*37c0*/  @!P0 FMUL.FTZ R3, R4.reuse, R15 ;  /* 0x0000000f04038220 */ /* 0x040fe20000410000 */
[----:B------:R-:W-:Y:S01]  /*37d0*/  @!P0 HADD2.F32 R15, -RZ, R24.H0_H0 ;  /* 0x20000018ff0f8230 */ /* 0x000fe20000004100 */
[-C--:B------:R-:W-:Y:S02]  /*37e0*/  @!P0 FFMA.FTZ R25, R4, R23.reuse, -R25 ;  /* 0x0000001704198223 */ /* 0x080fe40000010819 */
[CC--:B------:R-:W-:Y:S02]  /*37f0*/  @!P0 FMUL.FTZ R4, R5.reuse, R14.reuse ;  /* 0x0000000e05048220 */ /* 0x0c0fe40000410000 */
[----:B------:R-:W-:Y:S02]  /*3800*/  @!P0 FMUL.FTZ R24, R18, R14 ;  /* 0x0000000e12188220 */ /* 0x000fe40000410000 */
[----:B------:R-:W-:Y:S02]  /*3810*/  @!P0 FFMA.FTZ R3, R22, R23, R3 ;  /* 0x0000001716038223 */ /* 0x000fe40000010003 */
[----:B------:R-:W-:Y:S01]  /*3820*/  @!P0 FFMA.FTZ R24, R5, R15, -R24 ;  /* 0x0000000f05188223 */ /* 0x000fe20000010818 */
[----:B------:R-:W-:Y:S01]  /*3830*/  @!P0 F2FP.PACK_AB R5, R0, R35 ;  /* 0x000000230005823e */ /* 0x000fe200000000ff */
[----:B------:R-:W-:Y:S01]  /*3840*/  @!P0 FFMA.FTZ R4, R18, R15, R4 ;  /* 0x0000000f12048223 */ /* 0x000fe20000010004 */
[----:B------:R-:W-:Y:S01]  /*3850*/  @!P0 F2FP.PACK_AB R3, R3, R25 ;  /* 0x000000190303823e */ /* 0x000fe200000000ff */
[----:B------:R-:W-:Y:S01]  /*3860*/  @!P0 IMAD.MOV.U32 R9, RZ, RZ, R2 ;  /* 0x000000ffff098224 */ /* 0x000fe200078e0002 */
[----:B------:R-:W-:Y:S02]  /*3870*/  @!P0 MOV R8, R5 ;  /* 0x0000000500088202 */ /* 0x000fe40000000f00 */
[----:B------:R-:W-:Y:S02]  /*3880*/  @!P0 F2FP.PACK_AB R0, R4, R24 ;  /* 0x000000180400823e */ /* 0x000fe400000000ff */
[----:B------:R-:W-:Y:S02]  /*3890*/  @!P0 MOV R10, R3 ;  /* 0x00000003000a8202 */ /* 0x000fe40000000f00 */
[----:B------:R-:W-:Y:S05]  /*38a0*/  @!P0 MOV R11, R0 ;  /* 0x00000000000b8202 */ /* 0x000fea0000000f00 */
[----:B------:R1:W-:Y:S02]  /*38b0*/  ST.E.128 [R36.64], R8 ;  /* 0x0000000824007985 */ /* 0x0003e4000c101d08 */
.L_x_182:
[----:B------:R-:W-:Y:S05]  /*38c0*/  BSYNC B0 ;  /* 0x0000000000007941 */ /* 0x000fea0003800000 */
.L_x_181:
[----:B------:R-:W-:Y:S01]  /*38d0*/  ISETP.GE.AND P0, PT, R136, c[0x0][0x1d4], PT ;  /* 0x0000750088007a0c */ /* 0x000fe20003f06270 */
[----:B------:R-:W-:Y:S01]  /*38e0*/  @!UPT UIADD3 URZ, URZ, URZ, URZ ;  /* 0x0000003f3f3ff290 */ /* 0x000fe2000fffe03f */
[----:B------:R-:W-:Y:S11]  /*38f0*/  BSSY B0, `(.L_x_183) ;  /* 0x0000038000007945 */ /* 0x000ff60003800000 */
[----:B------:R-:W-:-:S05]  /*3900*/  @P0 BRA `(.L_x_184) ;  /* 0x0000036000000947 */ /* 0x000fca0003800000 */
[C---:B----4-:R-:W-:Y:S01]  /*3910*/  LEA R24, P0, R205.reuse, R39, 0x1 ;  /* 0x00000027cd187211 */ /* 0x050fe200078008ff */
[----:B-1----:R-:W1:Y:S03]  /*3920*/  LDS.128 R8, [R198+0xd080] ;  /* 0x00d08000c6087984 */ /* 0x002e660000000c00 */
[----:B---3--:R-:W-:Y:S02]  /*3930*/  LEA.HI.X R25, R205, R40, R209, 0x1, P0 ;  /* 0x00000028cd197211 */ /* 0x008fe400000f0cd1 */
[----:B------:R-:W-:Y:S11]  /*3940*/  ISETP.GE.AND P0, PT, R143, c[0x0][0x27c], PT ;  /* 0x00009f008f007a0c */ /* 0x000ff60003f06270 */
[----:B------:R-:W-:Y:S02]  /*3950*/  @!UPT UIADD3 URZ, URZ, URZ, URZ ;  /* 0x0000003f3f3ff290 */ /* 0x000fe4000fffe03f */
[----:B------:R-:W-:Y:S01]  /*3960*/  @!P0 HADD2.F32 R0, -RZ, R19.H0_H0 ;  /* 0x20000013ff008230 */ /* 0x000fe20000004100 */
[----:B------:R-:W-:Y:S01]  /*3970*/  @!P0 SHF.R.U64 R4, R6, 0x10, R7 ;  /* 0x0000001006048819 */ /* 0x000fe20000001207 */
[----:B------:R-:W-:Y:S01]  /*3980*/  @!P0 HADD2.F32 R6, -RZ, R32.H0_H0 ;  /* 0x20000020ff068230 */ /* 0x000fe20000004100 */
[----:B------:R-:W-:Y:S02]  /*3990*/  @!P0 SHF.R.U64 R15, R26, 0x10, R27 ;  /* 0x000000101a0f8819 */ /* 0x000fe4000000121b */
[----:B------:R-:W-:Y:S01]  /*39a0*/  @!P0 SHF.R.U32.HI R7, RZ, 0x10, R7 ;  /* 0x00000010ff078819 */ /* 0x000fe20000011607 */
[----:B------:R-:W-:Y:S01]  /*39b0*/  @!P0 HADD2.F32 R4, -RZ, R4.H0_H0 ;  /* 0x20000004ff048230 */ /* 0x000fe20000004100 */
[----:B------:R-:W-:Y:S01]  /*39c0*/  @!P0 SHF.R.U32.HI R23, RZ, 0x10, R27 ;  /* 0x00000010ff178819 */ /* 0x000fe2000001161b */
[----:B------:R-:W-:Y:S02]  /*39d0*/  @!P0 HADD2.F32 R15, -RZ, R15.H0_H0 ;  /* 0x2000000fff0f8230 */ /* 0x000fe40000004100 */
[----:B------:R-:W-:Y:S02]  /*39e0*/  @!P0 HADD2.F32 R7, -RZ, R7.H0_H0 ;  /* 0x20000007ff078230 */ /* 0x000fe40000004100 */
[----:B------:R-:W-:Y:S01]  /*39f0*/  @!P0 HADD2.F32 R23, -RZ, R23.H0_H0 ;  /* 0x20000017ff178230 */ /* 0x000fe20000004100 */
[----:B-1----:R-:W-:Y:S02]  /*3a00*/  @!P0 MOV R2, R8 ;  /* 0x0000000800028202 */ /* 0x002fe40000000f00 */
[----:B------:R-:W-:Y:S03]  /*3a10*/  @!P0 MOV R3, R9 ;  /* 0x0000000900038202 */ /* 0x000fe60000000f00 */
[--C-:B------:R-:W-:Y:S02]  /*3a20*/  @!P0 HADD2.F32 R5, -RZ, R2.reuse.H1_H1 ;  /* 0x30000002ff058230 */ /* 0x100fe40000004100 */
[----:B------:R-:W-:Y:S02]  /*3a30*/  @!P0 HADD2.F32 R2, -RZ, R2.H0_H0 ;  /* 0x20000002ff028230 */ /* 0x000fe40000004100 */
[--C-:B------:R-:W-:Y:S01]  /*3a40*/  @!P0 HADD2.F32 R14, -RZ, R3.reuse.H1_H1 ;  /* 0x30000003ff0e8230 */ /* 0x100fe20000004100 */
[CC--:B------:R-:W-:Y:S01]  /*3a50*/  @!P0 FMUL.FTZ R18, R5.reuse, R0.reuse ;  /* 0x0000000005128220 */ /* 0x0c0fe20000410000 */
[----:B------:R-:W-:Y:S01]  /*3a60*/  @!P0 HADD2.F32 R3, -RZ, R3.H0_H0 ;  /* 0x20000003ff038230 */ /* 0x000fe20000004100 */
[C---:B------:R-:W-:Y:S02]  /*3a70*/  @!P0 FMUL.FTZ R0, R2.reuse, R0 ;  /* 0x0000000002008220 */ /* 0x040fe40000410000 */
[-C--:B------:R-:W-:Y:S02]  /*3a80*/  @!P0 FFMA.FTZ R35, R2, R6.reuse, -R18 ;  /* 0x0000000602238223 */ /* 0x080fe40000010812 */
[----:B------:R-:W-:Y:S01]  /*3a90*/  @!P0 FFMA.FTZ R0, R5, R6, R0 ;  /* 0x0000000605008223 */ /* 0x000fe20000010000 */
[----:B------:R-:W-:Y:S01]  /*3aa0*/  @!P0 MOV R5, R10 ;  /* 0x0000000a00058202 */ /* 0x000fe20000000f00 */
[CC--:B------:R-:W-:Y:S02]  /*3ab0*/  @!P0 FMUL.FTZ R18, R14.reuse, R4.reuse ;  /* 0x000000040e128220 */ /* 0x0c0fe40000410000 */
[C---:B------:R-:W-:Y:S01]  /*3ac0*/  @!P0 FMUL.FTZ R2, R3.reuse, R4 ;  /* 0x0000000403028220 */ /* 0x040fe20000410000 */
[----:B------:R-:W-:Y:S01]  /*3ad0*/  @!P0 MOV R4, R11 ;  /* 0x0000000b00048202 */ /* 0x000fe20000000f00 */
[-C--:B------:R-:W-:Y:S01]  /*3ae0*/  @!P0 FFMA.FTZ R27, R3, R15.reuse, -R18 ;  /* 0x0000000f031b8223 */ /* 0x080fe20000010812 */
[----:B------:R-:W-:Y:S01]  /*3af0*/  @!P0 HADD2.F32 R18, -RZ, R5.H1_H1 ;  /* 0x30000005ff128230 */ /* 0x000fe20000004100 */
[----:B------:R-:W-:Y:S01]  /*3b00*/  @!P0 FFMA.FTZ R2, R14, R15, R2 ;  /* 0x0000000f0e028223 */ /* 0x000fe20000010002 */
[----:B------:R-:W-:Y:S02]  /*3b10*/  @!P0 HADD2.F32 R3, -RZ, R19.H1_H1 ;  /* 0x30000013ff038230 */ /* 0x000fe40000004100 */
[----:B------:R-:W-:Y:S02]  /*3b20*/  @!P0 HADD2.F32 R6, -RZ, R5.H0_H0 ;  /* 0x20000005ff068230 */ /* 0x000fe40000004100 */
[----:B------:R-:W-:Y:S01]  /*3b30*/  @!P0 F2FP.PACK_AB R2, R2, R27 ;  /* 0x0000001b0202823e */ /* 0x000fe200000000ff */
[----:B------:R-:W-:Y:S02]  /*3b40*/  @!P0 HADD2.F32 R5, -RZ, R4.H0_H0 ;  /* 0x20000004ff058230 */ /* 0x000fe40000004100 */
[----:B------:R-:W-:Y:S01]  /*3b50*/  @!P0 HADD2.F32 R19, -RZ, R32.H1_H1 ;  /* 0x30000020ff138230 */ /* 0x000fe20000004100 */
[----:B------:R-:W-:Y:S01]  /*3b60*/  @!P0 MOV R9, R2 ;  /* 0x0000000200098202 */ /* 0x000fe20000000f00 */
[----:B------:R-:W-:Y:S01]  /*3b70*/  @!P0 HADD2.F32 R22, -RZ, R4.H1_H1 ;  /* 0x30000004ff168230 */ /* 0x000fe20000004100 */
[-C--:B------:R-:W-:Y:S02]  /*3b80*/  @!P0 FMUL.FTZ R4, R18, R3.reuse ;  /* 0x0000000312048220 */ /* 0x080fe40000410000 */
[C---:B------:R-:W-:Y:S02]  /*3b90*/  @!P0 FMUL.FTZ R3, R6.reuse, R3 ;  /* 0x0000000306038220 */ /* 0x040fe40000410000 */
[----:B------:R-:W-:Y:S02]  /*3ba0*/  @!P0 FFMA.FTZ R6, R6, R19, -R4 ;  /* 0x0000001306068223 */ /* 0x000fe40000010804 */
[CC--:B------:R-:W-:Y:S02]  /*3bb0*/  @!P0 FMUL.FTZ R4, R5.reuse, R7.reuse ;  /* 0x0000000705048220 */ /* 0x0c0fe40000410000 */
[----:B------:R-:W-:Y:S02]  /*3bc0*/  @!P0 FMUL.FTZ R26, R22, R7 ;  /* 0x00000007161a8220 */ /* 0x000fe40000410000 */
[----:B------:R-:W-:Y:S02]  /*3bd0*/  @!P0 FFMA.FTZ R3, R18, R19, R3 ;  /* 0x0000001312038223 */ /* 0x000fe40000010003 */
[----:B------:R-:W-:Y:S01]  /*3be0*/  @!P0 FFMA.FTZ R26, R5, R23, -R26 ;  /* 0x00000017051a8223 */ /* 0x000fe2000001081a */
[----:B------:R-:W-:Y:S01]  /*3bf0*/  @!P0 F2FP.PACK_AB R5, R0, R35 ;  /* 0x000000230005823e */ /* 0x000fe200000000ff */
[----:B------:R-:W-:Y:S01]  /*3c00*/  @!P0 FFMA.FTZ R4, R22, R23, R4 ;  /* 0x0000001716048223 */ /* 0x000fe20000010004 */
[----:B------:R-:W-:Y:S02]  /*3c10*/  @!P0 F2FP.PACK_AB R3, R3, R6 ;  /* 0x000000060303823e */ /* 0x000fe400000000ff */
[----:B------:R-:W-:Y:S02]  /*3c20*/  @!P0 MOV R8, R5 ;  /* 0x0000000500088202 */ /* 0x000fe40000000f00 */
[----:B------:R-:W-:Y:S02]  /*3c30*/  @!P0 F2FP.PACK_AB R0, R4, R26 ;  /* 0x0000001a0400823e */ /* 0x000fe400000000ff */
[----:B------:R-:W-:Y:S02]  /*3c40*/  @!P0 MOV R10, R3 ;  /* 0x00000003000a8202 */ /* 0x000fe40000000f00 */
[----:B------:R-:W-:Y:S05]  /*3c50*/  @!P0 MOV R11, R0 ;  /* 0x00000000000b8202 */ /* 0x000fea0000000f00 */
[----:B------:R1:W-:Y:S02]  /*3c60*/  ST.E.128 [R24.64], R8 ;  /* 0x0000000818007985 */ /* 0x0003e4000c101d08 */
.L_x_184:
[----:B------:R-:W-:Y:S05]  /*3c70*/  BSYNC B0 ;  /* 0x0000000000007941 */ /* 0x000fea0003800000 */
.L_x_183:
        /* <DEDUP_REMOVED lines=10> */
[--C-:B------:R-:W-:Y:S01]  /*3d20*/  @!P0 SHF.R.U64 R4, R12, 0x10, R13.reuse ;  /* 0x000000100c048819 */ /* 0x100fe2000000120d */
[--C-:B------:R-:W-:Y:S01]  /*3d30*/  @!P0 HADD2.F32 R6, -RZ, R33.reuse.H0_H0 ;  /* 0x20000021ff068230 */ /* 0x100fe20000004100 */
[----:B------:R-:W-:Y:S01]  /*3d40*/  @!P0 SHF.R.U32.HI R7, RZ, 0x10, R13 ;  /* 0x00000010ff078819 */ /* 0x000fe2000001160d */
[----:B------:R-:W-:Y:S01]  /*3d50*/  @!P0 HADD2.F32 R15, -RZ, R33.H1_H1 ;  /* 0x30000021ff0f8230 */ /* 0x000fe20000004100 */
[--C-:B------:R-:W-:Y:S01]  /*3d60*/  @!P0 SHF.R.U64 R13, R28, 0x10, R29.reuse ;  /* 0x000000101c0d8819 */ /* 0x100fe2000000121d */
        /* <DEDUP_REMOVED lines=20> */
[--C-:B------:R-:W-:Y:S01]  /*3eb0*/  @!P0 HADD2.F32 R14, -RZ, R5.reuse.H1_H1 ;  /* 0x30000005ff0e8230 */ /* 0x100fe20000004100 */
[----:B------:R-:W-:Y:S01]  /*3ec0*/  @!P0 FFMA.FTZ R2, R12, R13, R2 ;  /* 0x0000000d0c028223 */ /* 0x000fe20000010002 */
[----:B------:R-:W-:Y:S02]  /*3ed0*/  @!P0 HADD2.F32 R3, -RZ, R20.H1_H1 ;  /* 0x30000014ff038230 */ /* 0x000fe40000004100 */
[----:B------:R-:W-:Y:S02]  /*3ee0*/  @!P0 HADD2.F32 R6, -RZ, R5.H0_H0 ;  /* 0x20000005ff068230 */ /* 0x000fe40000004100 */
[----:B------:R-:W-:Y:S01]  /*3ef0*/  @!P0 F2FP.PACK_AB R2, R2, R24 ;  /* 0x000000180202823e */ /* 0x000fe200000000ff */
[--C-:B------:R-:W-:Y:S02]  /*3f00*/  @!P0 HADD2.F32 R5, -RZ, R4.reuse.H0_H0 ;  /* 0x20000004ff058230 */ /* 0x100fe40000004100 */
[----:B------:R-:W-:Y:S01]  /*3f10*/  @!P0 HADD2.F32 R18, -RZ, R4.H1_H1 ;  /* 0x30000004ff128230 */ /* 0x000fe20000004100 */
[-C--:B------:R-:W-:Y:S01]  /*3f20*/  @!P0 FMUL.FTZ R4, R14, R3.reuse ;  /* 0x000000030e048220 */ /* 0x080fe20000410000 */
[----:B------:R-:W-:Y:S01]  /*3f30*/  @!P0 MOV R9, R2 ;  /* 0x0000000200098202 */ /* 0x000fe20000000f00 */
        /* <DEDUP_REMOVED lines=14> */
.L_x_186:
[----:B------:R-:W-:Y:S05]  /*4020*/  BSYNC B0 ;  /* 0x0000000000007941 */ /* 0x000fea0003800000 */
.L_x_185:
[----:B------:R-:W-:Y:S11]  /*4030*/  ISETP.GE.AND P0, PT, R200, c[0x0][0x1d4], PT ;  /* 0x00007500c8007a0c */ /* 0x000ff60003f06270 */
[----:B------:R-:W-:Y:S02]  /*4040*/  @!UPT UIADD3 URZ, URZ, URZ, URZ ;  /* 0x0000003f3f3ff290 */ /* 0x000fe4000fffe03f */
[----:B------:R-:W-:-:S05]  /*4050*/  @P0 BRA `(.L_x_180) ;  /* 0x0000184000000947 */ /* 0x000fca0003800000 */
[C---:B-1--4-:R-:W-:Y:S01]  /*4060*/  LEA R22, P0, R200.reuse, R39, 0x1 ;  /* 0x00000027c8167211 */ /* 0x052fe200078008ff */
[----:B------:R-:W1:Y:S03]  /*4070*/  LDS.128 R8, [R198+0xf080] ;  /* 0x00f08000c6087984 */ /* 0x000e660000000c00 */
[----:B---3--:R-:W-:Y:S02]  /*4080*/  LEA.HI.X R23, R200, R40, R210, 0x1, P0 ;  /* 0x00000028c8177211 */ /* 0x008fe400000f0cd2 */
[----:B------:R-:W-:Y:S11]  /*4090*/  ISETP.GE.AND P0, PT, R142, c[0x0][0x27c], PT ;  /* 0x00009f008e007a0c */ /* 0x000ff60003f06270 */
[----:B------:R-:W-:Y:S02]  /*40a0*/  @!UPT UIADD3 URZ, URZ, URZ, URZ ;  /* 0x0000003f3f3ff290 */ /* 0x000fe4000fffe03f */
[----:B------:R-:W-:Y:S01]  /*40b0*/  @!P0 HADD2.F32 R0, -RZ, R21.H0_H0 ;  /* 0x20000015ff008230 */ /* 0x000fe20000004100 */
[----:B------:R-:W-:Y:S01]  /*40c0*/  @!P0 SHF.R.U64 R4, R16, 0x10, R17 ;  /* 0x0000001010048819 */ /* 0x000fe20000001211 */
[--C-:B------:R-:W-:Y:S01]  /*40d0*/  @!P0 HADD2.F32 R6, -RZ, R34.reuse.H0_H0 ;  /* 0x20000022ff068230 */ /* 0x100fe20000004100 */
[----:B------:R-:W-:Y:S01]  /*40e0*/  @!P0 SHF.R.U64 R13, R30, 0x10, R31 ;  /* 0x000000101e0d8819 */ /* 0x000fe2000000121f */
[----:B------:R-:W-:Y:S01]  /*40f0*/  @!P0 HADD2.F32 R15, -RZ, R34.H1_H1 ;  /* 0x30000022ff0f8230 */ /* 0x000fe20000004100 */
        /* <DEDUP_REMOVED lines=35> */
[-C--:B------:R-:W-:Y:S01]  /*4330*/  @!P0 FFMA.FTZ R18, R5, R17.reuse, -R18 ;  /* 0x0000001105128223 */ /* 0x080fe20000010812 */
[----:B------:R-:W-:Y:S01]  /*4340*/  @!P0 F2FP.PACK_AB R5, R0, R20 ;  /* 0x000000140005823e */ /* 0x000fe200000000ff */
[----:B------:R-:W-:Y:S01]  /*4350*/  @!P0 FFMA.FTZ R4, R16, R17, R4 ;  /* 0x0000001110048223 */ /* 0x000fe20000010004 */
[----:B------:R-:W-:Y:S02]  /*4360*/  @!P0 F2FP.PACK_AB R3, R3, R6 ;  /* 0x000000060303823e */ /* 0x000fe400000000ff */
[----:B------:R-:W-:Y:S02]  /*4370*/  @!P0 MOV R8, R5 ;  /* 0x0000000500088202 */ /* 0x000fe40000000f00 */
[----:B------:R-:W-:Y:S02]  /*4380*/  @!P0 F2FP.PACK_AB R0, R4, R18 ;  /* 0x000000120400823e */ /* 0x000fe400000000ff */
[----:B------:R-:W-:Y:S02]  /*4390*/  @!P0 MOV R10, R3 ;  /* 0x00000003000a8202 */ /* 0x000fe40000000f00 */
[----:B------:R-:W-:Y:S05]  /*43a0*/  @!P0 MOV R11, R0 ;  /* 0x00000000000b8202 */ /* 0x000fea0000000f00 */
[----:B------:R1:W-:Y:S01]  /*43b0*/  ST.E.128 [R22.64], R8 ;  /* 0x0000000816007985 */ /* 0x0003e2000c101d08 */
[----:B------:R-:W-:-:S05]  /*43c0*/  BRA `(.L_x_180) ;  /* 0x000014d000007947 */ /* 0x000fca0003800000 */
.L_x_177:
        /* <DEDUP_REMOVED lines=17> */
[----:B------:R-:W-:Y:S05]  /*44e0*/  IADD3 R3, P0, R70, R10, RZ ;  /* 0x0000000a46037210 */ /* 0x000fea0007f1e0ff */
[----:B------:R-:W-:Y:S01]  /*44f0*/  IMAD.X R10, R21, 0x1, R88, P0 ;  /* 0x00000001150a7824 */ /* 0x000fe200000e0658 */
[C---:B------:R-:W-:Y:S04]  /*4500*/  LEA R8, P0, R0.reuse, c[0x0][0x270], 0x1 ;  /* 0x00009c0000087a11 */ /* 0x040fe800078008ff */
[----:B------:R-:W-:Y:S02]  /*4510*/  LEA.HI.X R9, R0, c[0x0][0x274], R2, 0x1, P0 ;  /* 0x00009d0000097a11 */ /* 0x000fe400000f0c02 */
[C---:B------:R-:W-:Y:S04]  /*4520*/  LEA R2, P0, R3.reuse, c[0x0][0x288], 0x1 ;  /* 0x0000a20003027a11 */ /* 0x040fe800078008ff */
[----:B------:R-:W-:Y:S02]  /*4530*/  LEA.HI.X R3, R3, c[0x0][0x28c], R10, 0x1, P0 ;  /* 0x0000a30003037a11 */ /* 0x000fe400000f0c0a */
[----:B------:R-:W-:Y:S11]  /*4540*/  ISETP.GE.AND P0, PT, R134, c[0x0][0x27c], PT ;  /* 0x00009f0086007a0c */ /* 0x000ff60003f06270 */
[----:B------:R-:W-:Y:S02]  /*4550*/  @!UPT UIADD3 URZ, URZ, URZ, URZ ;  /* 0x0000003f3f3ff290 */ /* 0x000fe4000fffe03f */
[----:B------:R1:W5:Y:S04]  /*4560*/  @!P0 LDG.E.128 R24, [R8.64] ;  /* 0x0000000808188981 */ /* 0x000368000c1e1d00 */
[----:B------:R1:W5:Y:S01]  /*4570*/  @!P0 LDG.E.128 R4, [R2.64] ;  /* 0x0000000802048981 */ /* 0x000362000c1e1d00 */
[----:B------:R-:W-:Y:S11]  /*4580*/  ISETP.GE.AND P0, PT, R136, c[0x0][0x27c], PT ;  /* 0x00009f0088007a0c */ /* 0x000ff60003f06270 */
[----:B------:R-:W-:Y:S02]  /*4590*/  @!UPT UIADD3 URZ, URZ, URZ, URZ ;  /* 0x0000003f3f3ff290 */ /* 0x000fe4000fffe03f */
[----:B------:R1:W5:Y:S04]  /*45a0*/  @!P0 LDG.E.128 R28, [R8.64+0x80] ;  /* 0x00008008081c8981 */ /* 0x000368000c1e1d00 */
[----:B------:R1:W5:Y:S02]  /*45b0*/  @!P0 LDG.E.128 R12, [R2.64+0x80] ;  /* 0x00008008020c8981 */ /* 0x000364000c1e1d00 */
.L_x_188:
[----:B------:R-:W-:Y:S05]  /*45c0*/  BSYNC B0 ;  /* 0x0000000000007941 */ /* 0x000fea0003800000 */
.L_x_187:
[----:B------:R2:W3:Y:S04]  /*45d0*/  SHFL.IDX PT, R41, R18, RZ, 0x181f ;  /* 0x00181fff12297589 */ /* 0x0004e800000e0000 */
[----:B------:R2:W4:Y:S01]  /*45e0*/  SHFL.IDX PT, R40, R20, RZ, 0x181f ;  /* 0x00181fff14287589 */ /* 0x00052200000e0000 */
[----:B------:R-:W-:-:S05]  /*45f0*/  @P1 BRA `(.L_x_180) ;  /* 0x000012a000001947 */ /* 0x000fca0003800000 */
[----:B------:R-:W-:Y:S01]  /*4600*/  ISETP.GE.AND P0, PT, R134, c[0x0][0x1d4], PT ;  /* 0x0000750086007a0c */ /* 0x000fe20003f06270 */
[----:B-1---5:R-:W-:Y:S01]  /*4610*/  IMAD.MOV.U32 R8, RZ, RZ, R30 ;  /* 0x000000ffff087224 */ /* 0x022fe200078e001e */
[----:B------:R-:W-:Y:S01]  /*4620*/  IADD3 R98, -R101, c[0x0][0x1d4], RZ ;  /* 0x0000750065627a10 */ /* 0x000fe20007ffe1ff */
[----:B------:R-:W-:Y:S01]  /*4630*/  IMAD.MOV.U32 R3, RZ, RZ, R31 ;  /* 0x000000ffff037224 */ /* 0x000fe200078e001f */
[----:B------:R-:W-:Y:S01]  /*4640*/  SHF.R.U32.HI R112, RZ, 0x3, R218 ;  /* 0x00000003ff707819 */ /* 0x000fe200000116da */
[----:B------:R-:W-:Y:S01]  /*4650*/  IMAD.MOV.U32 R2, RZ, RZ, R28 ;  /* 0x000000ffff027224 */ /* 0x000fe200078e001c */
[----:B------:R-:W-:Y:S01]  /*4660*/  BSSY B0, `(.L_x_189) ;  /* 0x000008a000007945 */ /* 0x000fe20003800000 */
[----:B------:R-:W-:Y:S01]  /*4670*/  IMAD.MOV.U32 R0, RZ, RZ, R29 ;  /* 0x000000ffff007224 */ /* 0x000fe200078e001d */
[----:B------:R-:W-:Y:S01]  /*4680*/  PRMT R39, R8, 0x5410, R3 ;  /* 0x0000541008277816 */ /* 0x000fe20000000003 */
[----:B------:R-:W-:Y:S01]  /*4690*/  IMAD.MOV.U32 R3, RZ, RZ, R15 ;  /* 0x000000ffff037224 */ /* 0x000fe200078e000f */
[----:B------:R-:W-:Y:S02]  /*46a0*/  MOV R8, R14 ;  /* 0x0000000e00087202 */ /* 0x000fe40000000f00 */
[----:B------:R-:W-:Y:S01]  /*46b0*/  PRMT R38, R2, 0x5410, R0 ;  /* 0x0000541002267816 */ /* 0x000fe20000000000 */
[----:B------:R-:W-:Y:S01]  /*46c0*/  IMAD.MOV.U32 R2, RZ, RZ, R12 ;  /* 0x000000ffff027224 */ /* 0x000fe200078e000c */
[----:B------:R-:W-:Y:S02]  /*46d0*/  MOV R0, R13 ;  /* 0x0000000d00007202 */ /* 0x000fe40000000f00 */
[----:B------:R-:W-:Y:S02]  /*46e0*/  PRMT R21, R8, 0x5410, R3 ;  /* 0x0000541008157816 */ /* 0x000fe40000000003 */
[----:B--2---:R-:W-:Y:S01]  /*46f0*/  PRMT R20, R2, 0x5410, R0 ;  /* 0x0000541002147816 */ /* 0x004fe20000000000 */
[----:B------:R-:W-:-:S05]  /*4700*/  @P0 BRA `(.L_x_190) ;  /* 0x000007f000000947 */ /* 0x000fca0003800000 */
[--C-:B------:R-:W-:Y:S01]  /*4710*/  IMAD.MOV.U32 R9, RZ, RZ, R5.reuse ;  /* 0x000000ffff097224 */ /* 0x100fe200078e0005 */
[----:B------:R-:W-:Y:S01]  /*4720*/  LOP3.LUT P2, RZ, R212, 0x2, RZ, 0xc0, !PT ;  /* 0x00000002d4ff7812 */ /* 0x000fe2000784c0ff */
[----:B------:R-:W1:Y:S01]  /*4730*/  LDS.128 R16, [R82+0xc080] ;  /* 0x00c0800052107984 */ /* 0x000e620000000c00 */
[----:B------:R-:W-:Y:S02]  /*4740*/  ISETP.GE.AND P0, PT, R134, c[0x0][0x27c], PT ;  /* 0x00009f0086007a0c */ /* 0x000fe40003f06270 */
[----:B------:R-:W-:Y:S02]  /*4750*/  SEL R0, R101, R98, !P2 ;  /* 0x0000006265007207 */ /* 0x000fe40005000000 */
[----:B------:R-:W-:Y:S02]  /*4760*/  MOV R10, R24 ;  /* 0x00000018000a7202 */ /* 0x000fe40000000f00 */
[----:B------:R-:W-:Y:S02]  /*4770*/  SHF.R.S32.HI R2, RZ, 0x1f, R0 ;  /* 0x0000001fff027819 */ /* 0x000fe40000011400 */
[----:B------:R-:W-:Y:S02]  /*4780*/  MOV R37, R25 ;  /* 0x0000001900257202 */ /* 0x000fe40000000f00 */
[----:B------:R-:W-:Y:S03]  /*4790*/  LEA.HI R0, R2, R0, RZ, 0x4 ;  /* 0x0000000002007211 */ /* 0x000fe600078f20ff */
[----:B------:R-:W-:Y:S01]  /*47a0*/  @!P0 HADD2.F32 R22, -RZ, R10.H0_H0 ;  /* 0x2000000aff168230 */ /* 0x000fe20000004100 */
[----:B------:R-:W-:Y:S02]  /*47b0*/  LEA.HI.SX32 R0, R0, R90, 0x1c ;  /* 0x0000005a00007211 */ /* 0x000fe400078fe2ff */
[----:B------:R-:W-:Y:S02]  /*47c0*/  @!P0 SHF.R.U32.HI R10, RZ, 0x10, R5 ;  /* 0x00000010ff0a8819 */ /* 0x000fe40000011605 */
[----:B------:R-:W-:Y:S02]  /*47d0*/  SHF.R.S32.HI R2, RZ, 0x1f, R0 ;  /* 0x0000001fff027819 */ /* 0x000fe40000011400 */
[----:B------:R-:W-:Y:S02]  /*47e0*/  SHF.L.U32 R43, R0, 0x3, RZ ;  /* 0x00000003002b7819 */ /* 0x000fe400000006ff */
[----:B------:R-:W-:Y:S02]  /*47f0*/  LEA.HI R0, R2, R0, RZ, 0x3 ;  /* 0x0000000002007211 */ /* 0x000fe400078f18ff */
[----:B------:R-:W-:Y:S03]  /*4800*/  LOP3.LUT R2, R218, 0x38, R43, 0xf8, !PT ;  /* 0x00000038da027812 */ /* 0x000fe600078ef82b */
[----:B------:R-:W-:Y:S01]  /*4810*/  IMAD.SHL.U32 R0, R0, 0x100, RZ ;  /* 0x0000010000007824 */ /* 0x000fe200078e00ff */
[----:B------:R-:W-:Y:S04]  /*4820*/  LOP3.LUT R2, R2, R112, RZ, 0x3c, !PT ;  /* 0x0000007002027212 */ /* 0x000fe800078e3cff */
[----:B------:R-:W-:Y:S04]  /*4830*/  LOP3.LUT R0, R0, 0x7ffff800, RZ, 0xc0, !PT ;  /* 0x7ffff80000007812 */ /* 0x000fe800078ec0ff */
[----:B------:R-:W-:Y:S02]  /*4840*/  IADD3 R0, R2, R0, R220 ;  /* 0x0000000002007210 */ /* 0x000fe40007ffe0dc */
[----:B-1----:R-:W-:Y:S02]  /*4850*/  @!P0 MOV R8, R16 ;  /* 0x0000001000088202 */ /* 0x002fe40000000f00 */
[----:B------:R-:W-:Y:S03]  /*4860*/  SHF.L.U32 R0, R0, 0x1, RZ ;  /* 0x0000000100007819 */ /* 0x000fe600000006ff */
[----:B------:R-:W-:Y:S02]  /*4870*/  @!P0 HADD2.F32 R3, -RZ, R8.H0_H0 ;  /* 0x20000008ff038230 */ /* 0x000fe40000004100 */
[----:B------:R1:W2:Y:S02]  /*4880*/  LDS.128 R32, [R0+0xc080] ;  /* 0x00c0800000207984 */ /* 0x0002a40000000c00 */
[----:B-1----:R-:W-:Y:S05]  /*4890*/  IMAD.MOV.U32 R0, RZ, RZ, R4 ;  /* 0x000000ffff007224 */ /* 0x002fea00078e0004 */
[----:B------:R-:W-:Y:S05]  /*48a0*/  @!P0 HADD2.F32 R2, -RZ, R0.H0_H0 ;  /* 0x20000000ff028230 */ /* 0x000fea0000004100 */
[-C--:B------:R-:W-:Y:S02]  /*48b0*/  @!P0 FMUL.FTZ R0, R3, R2.reuse ;  /* 0x0000000203008220 */ /* 0x080fe40000410000 */
[----:B--2---:R-:W-:Y:S05]  /*48c0*/  @!P0 IMAD.MOV.U32 R23, RZ, RZ, R32 ;  /* 0x000000ffff178224 */ /* 0x004fea00078e0020 */
[----:B------:R-:W-:Y:S05]  /*48d0*/  @!P0 HADD2.F32 R11, -RZ, R23.H0_H0 ;  /* 0x20000017ff0b8230 */ /* 0x000fea0000004100 */
[C---:B------:R-:W-:Y:S01]  /*48e0*/  @!P0 FMUL.FTZ R36, R11.reuse, R2 ;  /* 0x000000020b248220 */ /* 0x040fe20000410000 */
[----:B------:R-:W-:Y:S01]  /*48f0*/  @!P0 SHF.R.U64 R2, R4, 0x10, R5 ;  /* 0x0000001004028819 */ /* 0x000fe20000001205 */
[-C--:B------:R-:W-:Y:S01]  /*4900*/  @!P0 FFMA.FTZ R0, R11, R22.reuse, R0 ;  /* 0x000000160b008223 */ /* 0x080fe20000010000 */
[----:B------:R-:W-:Y:S01]  /*4910*/  @!P0 SHF.R.U64 R4, R24, 0x10, R25 ;  /* 0x0000001018048819 */ /* 0x000fe20000001219 */
[----:B------:R-:W-:Y:S01]  /*4920*/  @!P0 FFMA.FTZ R48, R3, R22, -R36 ;  /* 0x0000001603308223 */ /* 0x000fe20000010824 */
[----:B------:R-:W-:Y:S01]  /*4930*/  @!P0 HADD2.F32 R5, -RZ, R9.H0_H0 ;  /* 0x20000009ff058230 */ /* 0x000fe20000004100 */
[----:B------:R-:W-:Y:S01]  /*4940*/  @!P0 IMAD.MOV.U32 R36, RZ, RZ, R33 ;  /* 0x000000ffff248224 */ /* 0x000fe200078e0021 */
[----:B------:R-:W-:Y:S01]  /*4950*/  @!P0 HADD2.F32 R2, -RZ, R2.H0_H0 ;  /* 0x20000002ff028230 */ /* 0x000fe20000004100 */
[----:B------:R-:W-:Y:S01]  /*4960*/  @!P0 MOV R9, R17 ;  /* 0x0000001100098202 */ /* 0x000fe20000000f00 */
[----:B------:R-:W-:Y:S02]  /*4970*/  @!P0 HADD2.F32 R11, -RZ, R23.H1_H1 ;  /* 0x30000017ff0b8230 */ /* 0x000fe40000004100 */
[----:B------:R-:W-:Y:S02]  /*4980*/  @!P0 HADD2.F32 R3, -RZ, R8.H1_H1 ;  /* 0x30000008ff038230 */ /* 0x000fe40000004100 */
[----:B------:R-:W-:Y:S01]  /*4990*/  @!P0 HADD2.F32 R8, -RZ, R4.H0_H0 ;  /* 0x20000004ff088230 */ /* 0x000fe20000004100 */
[-C--:B------:R-:W-:Y:S01]  /*49a0*/  @!P0 FMUL.FTZ R23, R11, R2.reuse ;  /* 0x000000020b178220 */ /* 0x080fe20000410000 */
[----:B------:R-:W-:Y:S01]  /*49b0*/  @!P0 HADD2.F32 R22, -RZ, R36.H0_H0 ;  /* 0x20000024ff168230 */ /* 0x000fe20000004100 */
[C---:B------:R-:W-:Y:S01]  /*49c0*/  @!P0 FMUL.FTZ R2, R3.reuse, R2 ;  /* 0x0000000203028220 */ /* 0x040fe20000410000 */
[----:B------:R-:W-:Y:S01]  /*49d0*/  @!P0 HADD2.F32 R4, -RZ, R9.H0_H0 ;  /* 0x20000009ff048230 */ /* 0x000fe20000004100 */
[-C--:B------:R-:W-:Y:S01]  /*49e0*/  @!P0 FFMA.FTZ R47, R3, R8.reuse, -R23 ;  /* 0x00000008032f8223 */ /* 0x080fe20000010817 */
[----:B------:R-:W-:Y:S01]  /*49f0*/  @!P0 HADD2.F32 R23, -RZ, R37.H0_H0 ;  /* 0x20000025ff178230 */ /* 0x000fe20000004100 */
[-C--:B------:R-:W-:Y:S01]  /*4a00*/  @!P0 FMUL.FTZ R24, R22, R5.reuse ;  /* 0x0000000516188220 */ /* 0x080fe20000410000 */
[----:B------:R-:W-:Y:S01]  /*4a10*/  @!P0 SHF.R.U32.HI R37, RZ, 0x10, R25 ;  /* 0x00000010ff258819 */ /* 0x000fe20000011619 */
[----:B------:R-:W-:Y:S01]  /*4a20*/  @!P0 FFMA.FTZ R2, R11, R8, R2 ;  /* 0x000000080b028223 */ /* 0x000fe20000010002 */
[----:B------:R-:W-:Y:S01]  /*4a30*/  @!P0 MOV R11, R34 ;  /* 0x00000022000b8202 */ /* 0x000fe20000000f00 */
[----:B------:R-:W-:Y:S01]  /*4a40*/  @!P0 FMUL.FTZ R3, R4, R5 ;  /* 0x0000000504038220 */ /* 0x000fe20000410000 */
[----:B------:R-:W-:Y:S01]  /*4a50*/  @!P0 MOV R8, R18 ;  /* 0x0000001200088202 */ /* 0x000fe20000000f00 */
[----:B------:R-:W-:Y:S01]  /*4a60*/  IMAD.MOV.U32 R5, RZ, RZ, R6 ;  /* 0x000000ffff057224 */ /* 0x000fe200078e0006 */
[----:B------:R-:W-:Y:S01]  /*4a70*/  @!P0 SHF.R.U64 R6, R6, 0x10, R7 ;  /* 0x0000001006068819 */ /* 0x000fe20000001207 */
[-C--:B------:R-:W-:Y:S02]  /*4a80*/  @!P0 FFMA.FTZ R42, R4, R23.reuse, -R24 ;  /* 0x00000017042a8223 */ /* 0x080fe40000010818 */
[----:B------:R-:W-:Y:S01]  /*4a90*/  IMAD.MOV.U32 R4, RZ, RZ, R26 ;  /* 0x000000ffff047224 */ /* 0x000fe200078e001a */
[----:B------:R-:W-:Y:S01]  /*4aa0*/  @!P0 HADD2.F32 R5, -RZ, R5.H0_H0 ;  /* 0x20000005ff058230 */ /* 0x000fe20000004100 */
[----:B------:R-:W-:Y:S01]  /*4ab0*/  @!P0 FFMA.FTZ R3, R22, R23, R3 ;  /* 0x0000001716038223 */ /* 0x000fe20000010003 */
[--C-:B------:R-:W-:Y:S02]  /*4ac0*/  @!P0 HADD2.F32 R22, -RZ, R11.reuse.H0_H0 ;  /* 0x2000000bff168230 */ /* 0x100fe40000004100 */
[----:B------:R-:W-:Y:S02]  /*4ad0*/  @!P0 HADD2.F32 R23, -RZ, R4.H0_H0 ;  /* 0x20000004ff178230 */ /* 0x000fe40000004100 */
[----:B------:R-:W-:Y:S01]  /*4ae0*/  @!P0 HADD2.F32 R4, -RZ, R8.H0_H0 ;  /* 0x20000008ff048230 */ /* 0x000fe20000004100 */
[----:B------:R-:W-:Y:S01]  /*4af0*/  @!P0 FMUL.FTZ R24, R22, R5 ;  /* 0x0000000516188220 */ /* 0x000fe20000410000 */
[----:B------:R-:W-:Y:S03]  /*4b00*/  @!P0 HADD2.F32 R6, -RZ, R6.H0_H0 ;  /* 0x20000006ff068230 */ /* 0x000fe60000004100 */
[C---:B------:R-:W-:Y:S01]  /*4b10*/  @!P0 FFMA.FTZ R46, R4.reuse, R23, -R24 ;  /* 0x00000017042e8223 */ /* 0x040fe20000010818 */
[----:B------:R-:W-:Y:S01]  /*4b20*/  @!P0 HADD2.F32 R24, -RZ, R11.H1_H1 ;  /* 0x3000000bff188230 */ /* 0x000fe20000004100 */
[----:B------:R-:W-:Y:S01]  /*4b30*/  @!P0 FMUL.FTZ R5, R4, R5 ;  /* 0x0000000504058220 */ /* 0x000fe20000410000 */
[----:B------:R-:W-:Y:S03]  /*4b40*/  @!P0 SHF.R.U64 R4, R26, 0x10, R27 ;  /* 0x000000101a048819 */ /* 0x000fe6000000121b */
[-C--:B------:R-:W-:Y:S02]  /*4b50*/  @!P0 FMUL.FTZ R11, R24, R6.reuse ;  /* 0x00000006180b8220 */ /* 0x080fe40000410000 */
[----:B------:R-:W-:Y:S02]  /*4b60*/  @!P0 HADD2.F32 R25, -RZ, R4.H0_H0 ;  /* 0x20000004ff198230 */ /* 0x000fe40000004100 */
[----:B------:R-:W-:Y:S02]  /*4b70*/  @!P0 HADD2.F32 R4, -RZ, R8.H1_H1 ;  /* 0x30000008ff048230 */ /* 0x000fe40000004100 */
[----:B------:R-:W-:Y:S02]  /*4b80*/  @!P0 HADD2.F32 R8, -RZ, R10.H0_H0 ;  /* 0x2000000aff088230 */ /* 0x000fe40000004100 */
[----:B------:R-:W-:Y:S01]  /*4b90*/  @!P0 HADD2.F32 R10, -RZ, R36.H1_H1 ;  /* 0x30000024ff0a8230 */ /* 0x000fe20000004100 */
[C---:B------:R-:W-:Y:S01]  /*4ba0*/  @!P0 FFMA.FTZ R44, R4.reuse, R25, -R11 ;  /* 0x00000019042c8223 */ /* 0x040fe2000001080b */
[----:B------:R-:W-:Y:S01]  /*4bb0*/  @!P0 HADD2.F32 R11, -RZ, R37.H0_H0 ;  /* 0x20000025ff0b8230 */ /* 0x000fe20000004100 */
[----:B------:R-:W-:Y:S01]  /*4bc0*/  @!P0 FMUL.FTZ R6, R4, R6 ;  /* 0x0000000604068220 */ /* 0x000fe20000410000 */
[----:B------:R-:W-:Y:S01]  /*4bd0*/  @!P0 HADD2.F32 R4, -RZ, R9.H1_H1 ;  /* 0x30000009ff048230 */ /* 0x000fe20000004100 */
[----:B------:R-:W-:Y:S01]  /*4be0*/  @!P0 FMUL.FTZ R9, R10, R8 ;  /* 0x000000080a098220 */ /* 0x000fe20000410000 */
[----:B------:R-:W-:Y:S01]  /*4bf0*/  @!P0 F2FP.PACK_AB R37, R47, R48 ;  /* 0x000000302f25823e */ /* 0x000fe200000000ff */
[--C-:B------:R-:W-:Y:S01]  /*4c00*/  IMAD.MOV.U32 R36, RZ, RZ, R27.reuse ;  /* 0x000000ffff247224 */ /* 0x100fe200078e001b */
[----:B------:R-:W-:Y:S01]  /*4c10*/  @!P0 SHF.R.U32.HI R27, RZ, 0x10, R27 ;  /* 0x00000010ff1b8819 */ /* 0x000fe2000001161b */
[C---:B------:R-:W-:Y:S01]  /*4c20*/  @!P0 FFMA.FTZ R26, R4.reuse, R11, -R9 ;  /* 0x0000000b041a8223 */ /* 0x040fe20000010809 */
[----:B------:R-:W-:Y:S01]  /*4c30*/  @!P0 SHF.R.U32.HI R9, RZ, 0x10, R7 ;  /* 0x00000010ff098819 */ /* 0x000fe20000011607 */
[----:B------:R-:W-:Y:S01]  /*4c40*/  @!P0 FMUL.FTZ R4, R4, R8 ;  /* 0x0000000804048220 */ /* 0x000fe20000410000 */
[----:B------:R-:W-:Y:S01]  /*4c50*/  MOV R8, R7 ;  /* 0x0000000700087202 */ /* 0x000fe20000000f00 */
[----:B------:R-:W-:Y:S01]  /*4c60*/  @!P0 IMAD.MOV.U32 R16, RZ, RZ, R37 ;  /* 0x000000ffff108224 */ /* 0x000fe200078e0025 */
[----:B------:R-:W-:Y:S01]  /*4c70*/  @!P0 F2FP.PACK_AB R42, R26, R42 ;  /* 0x0000002a1a2a823e */ /* 0x000fe200000000ff */
[----:B------:R-:W-:Y:S01]  /*4c80*/  @!P0 IMAD.MOV.U32 R26, RZ, RZ, R35 ;  /* 0x000000ffff1a8224 */ /* 0x000fe200078e0023 */
[----:B------:R-:W-:Y:S01]  /*4c90*/  @!P0 HADD2.F32 R9, -RZ, R9.H0_H0 ;  /* 0x20000009ff098230 */ /* 0x000fe20000004100 */
[----:B------:R-:W-:Y:S01]  /*4ca0*/  @!P0 FFMA.FTZ R4, R10, R11, R4 ;  /* 0x0000000b0a048223 */ /* 0x000fe20000010004 */
[----:B------:R-:W-:Y:S01]  /*4cb0*/  @!P0 MOV R17, R42 ;  /* 0x0000002a00118202 */ /* 0x000fe20000000f00 */
[----:B------:R-:W-:Y:S01]  /*4cc0*/  @!P0 HADD2.F32 R10, -RZ, R8.H0_H0 ;  /* 0x20000008ff0a8230 */ /* 0x000fe20000004100 */
[----:B------:R-:W-:Y:S01]  /*4cd0*/  @!P0 MOV R8, R19 ;  /* 0x0000001300088202 */ /* 0x000fe20000000f00 */
[----:B------:R-:W-:Y:S01]  /*4ce0*/  @!P0 FFMA.FTZ R5, R22, R23, R5 ;  /* 0x0000001716058223 */ /* 0x000fe20000010005 */
[----:B------:R-:W-:Y:S01]  /*4cf0*/  @!P0 F2FP.PACK_AB R3, R4, R3 ;  /* 0x000000030403823e */ /* 0x000fe200000000ff */
[----:B------:R-:W-:Y:S01]  /*4d00*/  @!P0 FFMA.FTZ R6, R24, R25, R6 ;  /* 0x0000001918068223 */ /* 0x000fe20000010006 */
[----:B------:R-:W-:Y:S02]  /*4d10*/  @!P0 HADD2.F32 R11, -RZ, R26.H0_H0 ;  /* 0x2000001aff0b8230 */ /* 0x000fe40000004100 */
[----:B------:R-:W-:Y:S01]  /*4d20*/  @!P0 HADD2.F32 R22, -RZ, R36.H0_H0 ;  /* 0x20000024ff168230 */ /* 0x000fe20000004100 */
[----:B------:R-:W-:Y:S01]  /*4d30*/  @!P0 IMAD.MOV.U32 R33, RZ, RZ, R3 ;  /* 0x000000ffff218224 */ /* 0x000fe200078e0003 */
[----:B------:R-:W-:Y:S01]  /*4d40*/  @!P0 HADD2.F32 R7, -RZ, R8.H0_H0 ;  /* 0x20000008ff078230 */ /* 0x000fe20000004100 */
[----:B------:R-:W-:Y:S01]  /*4d50*/  @!P0 FMUL.FTZ R36, R11, R10 ;  /* 0x0000000a0b248220 */ /* 0x000fe20000410000 */
[----:B------:R-:W-:Y:S02]  /*4d60*/  @!P0 HADD2.F32 R23, -RZ, R26.H1_H1 ;  /* 0x3000001aff178230 */ /* 0x000fe40000004100 */
[----:B------:R-:W-:Y:S01]  /*4d70*/  @!P0 HADD2.F32 R8, -RZ, R8.H1_H1 ;  /* 0x30000008ff088230 */ /* 0x000fe20000004100 */
[C---:B------:R-:W-:Y:S02]  /*4d80*/  @!P0 FFMA.FTZ R36, R7.reuse, R22, -R36 ;  /* 0x0000001607248223 */ /* 0x040fe40000010824 */
[----:B------:R-:W-:Y:S01]  /*4d90*/  @!P0 FMUL.FTZ R7, R7, R10 ;  /* 0x0000000a07078220 */ /* 0x000fe20000410000 */
[----:B------:R-:W-:Y:S01]  /*4da0*/  @!P0 HADD2.F32 R10, -RZ, R27.H0_H0 ;  /* 0x2000001bff0a8230 */ /* 0x000fe20000004100 */
[-C--:B------:R-:W-:Y:S02]  /*4db0*/  @!P0 FMUL.FTZ R26, R23, R9.reuse ;  /* 0x00000009171a8220 */ /* 0x080fe40000410000 */
[----:B------:R-:W-:Y:S02]  /*4dc0*/  @!P0 FFMA.FTZ R7, R11, R22, R7 ;  /* 0x000000160b078223 */ /* 0x000fe40000010007 */
[----:B------:R-:W-:Y:S01]  /*4dd0*/  @!P0 FFMA.FTZ R27, R8, R10, -R26 ;  /* 0x0000000a081b8223 */ /* 0x000fe2000001081a */
[----:B------:R-:W-:Y:S01]  /*4de0*/  @!P0 F2FP.PACK_AB R26, R44, R46 ;  /* 0x0000002e2c1a823e */ /* 0x000fe200000000ff */
[----:B------:R-:W-:Y:S01]  /*4df0*/  @!P0 FMUL.FTZ R8, R8, R9 ;  /* 0x0000000908088220 */ /* 0x000fe20000410000 */
[----:B------:R-:W-:Y:S02]  /*4e00*/  @!P0 F2FP.PACK_AB R9, R2, R0 ;  /* 0x000000000209823e */ /* 0x000fe400000000ff */
[----:B------:R-:W-:Y:S01]  /*4e10*/  @!P0 F2FP.PACK_AB R2, R6, R5 ;  /* 0x000000050602823e */ /* 0x000fe200000000ff */
[----:B------:R-:W-:Y:S01]  /*4e20*/  @!P0 FFMA.FTZ R8, R23, R10, R8 ;  /* 0x0000000a17088223 */ /* 0x000fe20000010008 */
[----:B------:R-:W-:Y:S01]  /*4e30*/  @!P0 F2FP.PACK_AB R10, R27, R36 ;  /* 0x000000241b0a823e */ /* 0x000fe200000000ff */
[----:B------:R-:W-:Y:S01]  /*4e40*/  @!P0 IMAD.MOV.U32 R18, RZ, RZ, R26 ;  /* 0x000000ffff128224 */ /* 0x000fe200078e001a */
[----:B------:R-:W-:Y:S02]  /*4e50*/  @!P0 MOV R32, R9 ;  /* 0x0000000900208202 */ /* 0x000fe40000000f00 */
[----:B------:R-:W-:Y:S02]  /*4e60*/  @!P0 F2FP.PACK_AB R0, R8, R7 ;  /* 0x000000070800823e */ /* 0x000fe400000000ff */
[----:B------:R-:W-:Y:S02]  /*4e70*/  @!P0 MOV R19, R10 ;  /* 0x0000000a00138202 */ /* 0x000fe40000000f00 */
[----:B------:R-:W-:Y:S02]  /*4e80*/  @!P0 MOV R34, R2 ;  /* 0x0000000200228202 */ /* 0x000fe40000000f00 */
[----:B------:R-:W-:Y:S02]  /*4e90*/  @!P0 MOV R35, R0 ;  /* 0x0000000000238202 */ /* 0x000fe40000000f00 */
[C---:B----4-:R-:W-:Y:S04]  /*4ea0*/  LEA R2, P0, R57.reuse, R40, 0x1 ;  /* 0x0000002839027211 */ /* 0x050fe800078008ff */
[----:B---3--:R-:W-:Y:S02]  /*4eb0*/  LEA.HI.X R3, R57, R41, R85, 0x1, P0 ;  /* 0x0000002939037211 */ /* 0x008fe400000f0c55 */
[C---:B------:R-:W-:Y:S03]  /*4ec0*/  ISETP.GE.AND P0, PT, R43.reuse, c[0x0][0x1d4], PT ;  /* 0x000075002b007a0c */ /* 0x040fe60003f06270 */
[----:B------:R1:W-:Y:S10]  /*4ed0*/  ST.E.128 [R2.64], R16 ;  /* 0x0000001002007985 */ /* 0x0003f4000c101d08 */
[----:B------:R-:W-:Y:S05]  /*4ee0*/  @!P0 IMAD.WIDE R4, R43, 0x2, R40 ;  /* 0x000000022b048825 */ /* 0x000fea00078e0228 */
[----:B------:R1:W-:Y:S02]  /*4ef0*/  @!P0 ST.E.128 [R4.64], R32 ;  /* 0x0000002004008985 */ /* 0x0003e4000c101d08 */
.L_x_190:
[----:B------:R-:W-:Y:S05]  /*4f00*/  BSYNC B0 ;  /* 0x0000000000007941 */ /* 0x000fea0003800000 */
.L_x_189:
[----:B------:R-:W-:Y:S11]  /*4f10*/  ISETP.GE.AND P0, PT, R136, c[0x0][0x1d4], PT ;  /* 0x0000750088007a0c */ /* 0x000ff60003f06270 */
[----:B------:R-:W-:Y:S02]  /*4f20*/  @!UPT UIADD3 URZ, URZ, URZ, URZ ;  /* 0x0000003f3f3ff290 */ /* 0x000fe4000fffe03f */
[----:B------:R-:W-:-:S05]  /*4f30*/  @P0 BRA `(.L_x_180) ;  /* 0x0000096000000947 */ /* 0x000fca0003800000 */
[----:B------:R-:W-:Y:S01]  /*4f40*/  LOP3.LUT P1, RZ, R212, 0x4, RZ, 0xc0, !PT ;  /* 0x00000004d4ff7812 */ /* 0x000fe2000782c0ff */
[----:B-1----:R-:W-:Y:S01]  /*4f50*/  LDS.128 R16, [R81+0xc080] ;  /* 0x00c0800051107984 */ /* 0x002fe20000000c00 */
[----:B------:R-:W-:Y:S02]  /*4f60*/  ISETP.GE.AND P0, PT, R136, c[0x0][0x27c], PT ;  /* 0x00009f0088007a0c */ /* 0x000fe40003f06270 */
[----:B------:R-:W-:Y:S04]  /*4f70*/  SEL R0, R101, R98, !P1 ;  /* 0x0000006265007207 */ /* 0x000fe80004800000 */
[----:B------:R-:W-:Y:S04]  /*4f80*/  SHF.R.S32.HI R2, RZ, 0x1f, R0 ;  /* 0x0000001fff027819 */ /* 0x000fe80000011400 */
[----:B------:R-:W-:Y:S03]  /*4f90*/  LEA.HI R0, R2, R0, RZ, 0x4 ;  /* 0x0000000002007211 */ /* 0x000fe600078f20ff */
[----:B------:R-:W-:Y:S01]  /*4fa0*/  @!P0 SHF.R.U64 R3, R12, 0x10, R13 ;  /* 0x000000100c038819 */ /* 0x000fe2000000120d */
[----:B------:R-:W-:Y:S01]  /*4fb0*/  @!P0 HADD2.F32 R8, -RZ, R38.H0_H0 ;  /* 0x20000026ff088230 */ /* 0x000fe20000004100 */
[----:B------:R-:W-:Y:S01]  /*4fc0*/  LEA.HI.SX32 R0, R0, R89, 0x1c ;  /* 0x0000005900007211 */ /* 0x000fe200078fe2ff */
[----:B------:R-:W-:Y:S01]  /*4fd0*/  @!P0 HADD2.F32 R22, -RZ, R39.H1_H1 ;  /* 0x30000027ff168230 */ /* 0x000fe20000004100 */
[----:B------:R-:W-:Y:S01]  /*4fe0*/  @!P0 SHF.R.U64 R26, R30, 0x10, R31 ;  /* 0x000000101e1a8819 */ /* 0x000fe2000000121f */
[----:B------:R-:W-:Y:S01]  /*4ff0*/  @!P0 HADD2.F32 R5, -RZ, R3.H0_H0 ;  /* 0x20000003ff058230 */ /* 0x000fe20000004100 */
[----:B------:R-:W-:Y:S02]  /*5000*/  SHF.R.S32.HI R2, RZ, 0x1f, R0 ;  /* 0x0000001fff027819 */ /* 0x000fe40000011400 */
[----:B------:R-:W-:Y:S02]  /*5010*/  SHF.L.U32 R36, R0, 0x3, RZ ;  /* 0x0000000300247819 */ /* 0x000fe400000006ff */
[----:B------:R-:W-:Y:S02]  /*5020*/  LEA.HI R0, R2, R0, RZ, 0x3 ;  /* 0x0000000002007211 */ /* 0x000fe400078f18ff */
[----:B------:R-:W-:Y:S02]  /*5030*/  LOP3.LUT R2, R218, 0x38, R36, 0xf8, !PT ;  /* 0x00000038da027812 */ /* 0x000fe400078ef824 */
[----:B------:R-:W-:Y:S02]  /*5040*/  SHF.L.U32 R0, R0, 0x8, RZ ;  /* 0x0000000800007819 */ /* 0x000fe400000006ff */
[----:B------:R-:W-:Y:S02]  /*5050*/  LOP3.LUT R2, R2, R112, RZ, 0x3c, !PT ;  /* 0x0000007002027212 */ /* 0x000fe400078e3cff */
[----:B------:R-:W-:Y:S02]  /*5060*/  LOP3.LUT R0, R0, 0x7ffff800, RZ, 0xc0, !PT ;  /* 0x7ffff80000007812 */ /* 0x000fe400078ec0ff */
[----:B------:R-:W-:Y:S02]  /*5070*/  @!P0 SHF.R.U64 R10, R28, 0x10, R29 ;  /* 0x000000101c0a8819 */ /* 0x000fe4000000121d */
[----:B------:R-:W-:Y:S01]  /*5080*/  IADD3 R0, R2, R0, R220 ;  /* 0x0000000002007210 */ /* 0x000fe20007ffe0dc */
[----:B------:R-:W-:Y:S01]  /*5090*/  @!P0 HADD2.F32 R2, -RZ, R20.H0_H0 ;  /* 0x20000014ff028230 */ /* 0x000fe20000004100 */
[----:B------:R-:W-:Y:S01]  /*50a0*/  @!P0 SHF.R.U32.HI R11, RZ, 0x10, R15 ;  /* 0x00000010ff0b8819 */ /* 0x000fe2000001160f */
[----:B------:R-:W-:Y:S01]  /*50b0*/  @!P0 HADD2.F32 R10, -RZ, R10.H0_H0 ;  /* 0x2000000aff0a8230 */ /* 0x000fe20000004100 */
[----:B------:R-:W-:Y:S01]  /*50c0*/  @!P0 SHF.R.U32.HI R24, RZ, 0x10, R31 ;  /* 0x00000010ff188819 */ /* 0x000fe2000001161f */
[----:B------:R-:W-:Y:S01]  /*50d0*/  IMAD.SHL.U32 R0, R0, 0x2, RZ ;  /* 0x0000000200007824 */ /* 0x000fe200078e00ff */
[----:B------:R-:W-:Y:S01]  /*50e0*/  @!P0 SHF.R.U32.HI R7, RZ, 0x10, R13 ;  /* 0x00000010ff078819 */ /* 0x000fe2000001160d */
[----:B------:R-:W-:Y:S01]  /*50f0*/  @!P0 HADD2.F32 R11, -RZ, R11.H0_H0 ;  /* 0x2000000bff0b8230 */ /* 0x000fe20000004100 */
[----:B------:R-:W-:Y:S01]  /*5100*/  @!P0 SHF.R.U32.HI R13, RZ, 0x10, R29 ;  /* 0x00000010ff0d8819 */ /* 0x000fe2000001161d */
[----:B------:R-:W-:Y:S01]  /*5110*/  @!P0 HADD2.F32 R24, -RZ, R24.H0_H0 ;  /* 0x20000018ff188230 */ /* 0x000fe20000004100 */
[----:B------:R-:W1:Y:S01]  /*5120*/  LDS.128 R32, [R0+0xc080] ;  /* 0x00c0800000207984 */ /* 0x000e620000000c00 */
[----:B------:R-:W-:Y:S01]  /*5130*/  @!P0 HADD2.F32 R7, -RZ, R7.H0_H0 ;  /* 0x20000007ff078230 */ /* 0x000fe20000004100 */
[----:B------:R-:W-:Y:S01]  /*5140*/  @!P0 SHF.R.U64 R14, R14, 0x10, R15 ;  /* 0x000000100e0e8819 */ /* 0x000fe2000000120f */
[----:B------:R-:W-:Y:S01]  /*5150*/  @!P0 HADD2.F32 R13, -RZ, R13.H0_H0 ;  /* 0x2000000dff0d8230 */ /* 0x000fe20000004100 */
[----:B-1----:R-:W-:Y:S01]  /*5160*/  @!P0 IMAD.MOV.U32 R9, RZ, RZ, R32 ;  /* 0x000000ffff098224 */ /* 0x002fe200078e0020 */
[----:B------:R-:W-:Y:S02]  /*5170*/  @!P0 MOV R0, R16 ;  /* 0x0000001000008202 */ /* 0x000fe40000000f00 */
[----:B------:R-:W-:Y:S02]  /*5180*/  @!P0 MOV R25, R34 ;  /* 0x0000002200198202 */ /* 0x000fe40000000f00 */
[--C-:B------:R-:W-:Y:S01]  /*5190*/  @!P0 HADD2.F32 R6, -RZ, R9.reuse.H0_H0 ;  /* 0x20000009ff068230 */ /* 0x100fe20000004100 */
[----:B------:R-:W-:Y:S01]  /*51a0*/  @!P0 MOV R23, R35 ;  /* 0x0000002300178202 */ /* 0x000fe20000000f00 */
[--C-:B------:R-:W-:Y:S02]  /*51b0*/  @!P0 HADD2.F32 R4, -RZ, R0.reuse.H0_H0 ;  /* 0x20000000ff048230 */ /* 0x100fe40000004100 */
[----:B------:R-:W-:Y:S01]  /*51c0*/  @!P0 HADD2.F32 R9, -RZ, R9.H1_H1 ;  /* 0x30000009ff098230 */ /* 0x000fe20000004100 */
[-C--:B------:R-:W-:Y:S01]  /*51d0*/  @!P0 FMUL.FTZ R15, R6, R2.reuse ;  /* 0x00000002060f8220 */ /* 0x080fe20000410000 */
[----:B------:R-:W-:Y:S01]  /*51e0*/  @!P0 HADD2.F32 R3, -RZ, R0.H1_H1 ;  /* 0x30000000ff038230 */ /* 0x000fe20000004100 */
[C---:B------:R-:W-:Y:S02]  /*51f0*/  @!P0 FMUL.FTZ R0, R4.reuse, R2 ;  /* 0x0000000204008220 */ /* 0x040fe40000410000 */
[-C--:B------:R-:W-:Y:S02]  /*5200*/  @!P0 FMUL.FTZ R12, R9, R5.reuse ;  /* 0x00000005090c8220 */ /* 0x080fe40000410000 */
[C---:B------:R-:W-:Y:S01]  /*5210*/  @!P0 FMUL.FTZ R2, R3.reuse, R5 ;  /* 0x0000000503028220 */ /* 0x040fe20000410000 */
[----:B------:R-:W-:Y:S01]  /*5220*/  @!P0 MOV R5, R33 ;  /* 0x0000002100058202 */ /* 0x000fe20000000f00 */
[----:B------:R-:W-:Y:S01]  /*5230*/  @!P0 FFMA.FTZ R42, R4, R8, -R15 ;  /* 0x00000008042a8223 */ /* 0x000fe2000001080f */
[----:B------:R-:W-:Y:S01]  /*5240*/  @!P0 HADD2.F32 R15, -RZ, R25.H0_H0 ;  /* 0x20000019ff0f8230 */ /* 0x000fe20000004100 */
[----:B------:R-:W-:Y:S02]  /*5250*/  @!P0 IMAD.MOV.U32 R4, RZ, RZ, R17 ;  /* 0x000000ffff048224 */ /* 0x000fe400078e0011 */
[----:B------:R-:W-:Y:S01]  /*5260*/  @!P0 FFMA.FTZ R37, R3, R10, -R12 ;  /* 0x0000000a03258223 */ /* 0x000fe2000001080c */
[--C-:B------:R-:W-:Y:S01]  /*5270*/  @!P0 HADD2.F32 R12, -RZ, R5.reuse.H1_H1 ;  /* 0x30000005ff0c8230 */ /* 0x100fe20000004100 */
[----:B------:R-:W-:Y:S01]  /*5280*/  @!P0 FFMA.FTZ R0, R6, R8, R0 ;  /* 0x0000000806008223 */ /* 0x000fe20000010000 */
[----:B------:R-:W-:Y:S01]  /*5290*/  @!P0 HADD2.F32 R8, -RZ, R5.H0_H0 ;  /* 0x20000005ff088230 */ /* 0x000fe20000004100 */
[----:B------:R-:W-:Y:S01]  /*52a0*/  @!P0 FFMA.FTZ R2, R9, R10, R2 ;  /* 0x0000000a09028223 */ /* 0x000fe20000010002 */
[----:B------:R-:W-:Y:S01]  /*52b0*/  @!P0 HADD2.F32 R3, -RZ, R20.H1_H1 ;  /* 0x30000014ff038230 */ /* 0x000fe20000004100 */
[----:B------:R-:W-:Y:S01]  /*52c0*/  @!P0 FMUL.FTZ R10, R12, R7 ;  /* 0x000000070c0a8220 */ /* 0x000fe20000410000 */
[----:B------:R-:W-:Y:S02]  /*52d0*/  @!P0 HADD2.F32 R5, -RZ, R4.H1_H1 ;  /* 0x30000004ff058230 */ /* 0x000fe40000004100 */
[----:B------:R-:W-:Y:S02]  /*52e0*/  @!P0 HADD2.F32 R9, -RZ, R38.H1_H1 ;  /* 0x30000026ff098230 */ /* 0x000fe40000004100 */
[----:B------:R-:W-:Y:S01]  /*52f0*/  @!P0 HADD2.F32 R6, -RZ, R4.H0_H0 ;  /* 0x20000004ff068230 */ /* 0x000fe20000004100 */
[----:B------:R-:W-:Y:S01]  /*5300*/  @!P0 FMUL.FTZ R4, R8, R3 ;  /* 0x0000000308048220 */ /* 0x000fe20000410000 */
[----:B------:R-:W-:Y:S01]  /*5310*/  @!P0 HADD2.F32 R20, -RZ, R39.H0_H0 ;  /* 0x20000027ff148230 */ /* 0x000fe20000004100 */
[C---:B------:R-:W-:Y:S02]  /*5320*/  @!P0 FFMA.FTZ R29, R5.reuse, R13, -R10 ;  /* 0x0000000d051d8223 */ /* 0x040fe4000001080a */
[----:B------:R-:W-:Y:S02]  /*5330*/  @!P0 IMAD.MOV.U32 R10, RZ, RZ, R18 ;  /* 0x000000ffff0a8224 */ /* 0x000fe400078e0012 */
[C---:B------:R-:W-:Y:S02]  /*5340*/  @!P0 FMUL.FTZ R3, R6.reuse, R3 ;  /* 0x0000000306038220 */ /* 0x040fe40000410000 */
[----:B------:R-:W-:Y:S01]  /*5350*/  @!P0 FFMA.FTZ R28, R6, R9, -R4 ;  /* 0x00000009061c8223 */ /* 0x000fe20000010804 */
[----:B------:R-:W-:Y:S01]  /*5360*/  @!P0 HADD2.F32 R6, -RZ, R10.H0_H0 ;  /* 0x2000000aff068230 */ /* 0x000fe20000004100 */
[----:B------:R-:W-:Y:S01]  /*5370*/  @!P0 FMUL.FTZ R4, R5, R7 ;  /* 0x0000000705048220 */ /* 0x000fe20000410000 */
[--C-:B------:R-:W-:Y:S01]  /*5380*/  @!P0 HADD2.F32 R5, -RZ, R21.reuse.H0_H0 ;  /* 0x20000015ff058230 */ /* 0x100fe20000004100 */
[----:B------:R-:W-:Y:S01]  /*5390*/  @!P0 FFMA.FTZ R3, R8, R9, R3 ;  /* 0x0000000908038223 */ /* 0x000fe20000010003 */
[----:B------:R-:W-:Y:S01]  /*53a0*/  @!P0 F2FP.PACK_AB R29, R29, R28 ;  /* 0x0000001c1d1d823e */ /* 0x000fe200000000ff */
[----:B------:R-:W-:Y:S01]  /*53b0*/  @!P0 IMAD.MOV.U32 R9, RZ, RZ, R19 ;  /* 0x000000ffff098224 */ /* 0x000fe200078e0013 */
[----:B------:R-:W-:Y:S01]  /*53c0*/  @!P0 F2FP.PACK_AB R28, R37, R42 ;  /* 0x0000002a251c823e */ /* 0x000fe200000000ff */
[-C--:B------:R-:W-:Y:S01]  /*53d0*/  @!P0 FMUL.FTZ R7, R15, R5.reuse ;  /* 0x000000050f078220 */ /* 0x080fe20000410000 */
[----:B------:R-:W-:Y:S01]  /*53e0*/  @!P0 HADD2.F32 R8, -RZ, R21.H1_H1 ;  /* 0x30000015ff088230 */ /* 0x000fe20000004100 */
[C---:B------:R-:W-:Y:S01]  /*53f0*/  @!P0 FMUL.FTZ R5, R6.reuse, R5 ;  /* 0x0000000506058220 */ /* 0x040fe20000410000 */
[----:B------:R-:W-:Y:S01]  /*5400*/  @!P0 HADD2.F32 R21, -RZ, R23.H0_H0 ;  /* 0x20000017ff158230 */ /* 0x000fe20000004100 */
[----:B------:R-:W-:Y:S01]  /*5410*/  @!P0 FFMA.FTZ R31, R6, R20, -R7 ;  /* 0x00000014061f8223 */ /* 0x000fe20000010807 */
[----:B------:R-:W-:Y:S01]  /*5420*/  @!P0 HADD2.F32 R7, -RZ, R9.H0_H0 ;  /* 0x20000009ff078230 */ /* 0x000fe20000004100 */
[----:B------:R-:W-:Y:S01]  /*5430*/  @!P0 FFMA.FTZ R4, R12, R13, R4 ;  /* 0x0000000d0c048223 */ /* 0x000fe20000010004 */
[----:B------:R-:W-:Y:S01]  /*5440*/  @!P0 MOV R16, R28 ;  /* 0x0000001c00108202 */ /* 0x000fe20000000f00 */
[----:B------:R-:W-:Y:S01]  /*5450*/  @!P0 FMUL.FTZ R6, R21, R8 ;  /* 0x0000000815068220 */ /* 0x000fe20000410000 */
[----:B------:R-:W-:Y:S01]  /*5460*/  @!P0 HADD2.F32 R23, -RZ, R23.H1_H1 ;  /* 0x30000017ff178230 */ /* 0x000fe20000004100 */
[----:B------:R-:W-:Y:S01]  /*5470*/  @!P0 FFMA.FTZ R5, R15, R20, R5 ;  /* 0x000000140f058223 */ /* 0x000fe20000010005 */
[----:B------:R-:W-:Y:S01]  /*5480*/  @!P0 F2FP.PACK_AB R3, R4, R3 ;  /* 0x000000030403823e */ /* 0x000fe200000000ff */
[C---:B------:R-:W-:Y:S01]  /*5490*/  @!P0 FFMA.FTZ R30, R7.reuse, R22, -R6 ;  /* 0x00000016071e8223 */ /* 0x040fe20000010806 */
[----:B------:R-:W-:Y:S01]  /*54a0*/  @!P0 HADD2.F32 R6, -RZ, R9.H1_H1 ;  /* 0x30000009ff068230 */ /* 0x000fe20000004100 */
[----:B------:R-:W-:Y:S01]  /*54b0*/  @!P0 FMUL.FTZ R7, R7, R8 ;  /* 0x0000000807078220 */ /* 0x000fe20000410000 */
[----:B------:R-:W-:Y:S01]  /*54c0*/  @!P0 HADD2.F32 R9, -RZ, R14.H0_H0 ;  /* 0x2000000eff098230 */ /* 0x000fe20000004100 */
[-C--:B------:R-:W-:Y:S01]  /*54d0*/  @!P0 FMUL.FTZ R8, R23, R11.reuse ;  /* 0x0000000b17088220 */ /* 0x080fe20000410000 */
[----:B------:R-:W-:Y:S01]  /*54e0*/  @!P0 HADD2.F32 R14, -RZ, R25.H1_H1 ;  /* 0x30000019ff0e8230 */ /* 0x000fe20000004100 */
[----:B------:R-:W-:Y:S02]  /*54f0*/  @!P0 IMAD.MOV.U32 R17, RZ, RZ, R29 ;  /* 0x000000ffff118224 */ /* 0x000fe400078e001d */
[C---:B------:R-:W-:Y:S02]  /*5500*/  @!P0 FFMA.FTZ R25, R6.reuse, R24, -R8 ;  /* 0x0000001806198223 */ /* 0x040fe40000010808 */
[----:B------:R-:W-:Y:S01]  /*5510*/  @!P0 FMUL.FTZ R8, R6, R11 ;  /* 0x0000000b06088220 */ /* 0x000fe20000410000 */
[----:B------:R-:W-:Y:S01]  /*5520*/  @!P0 HADD2.F32 R11, -RZ, R26.H0_H0 ;  /* 0x2000001aff0b8230 */ /* 0x000fe20000004100 */
[----:B----4-:R-:W-:Y:S01]  /*5530*/  LEA R26, P1, R56, R40, 0x1 ;  /* 0x00000028381a7211 */ /* 0x010fe200078208ff */
[----:B------:R-:W-:Y:S01]  /*5540*/  @!P0 HADD2.F32 R6, -RZ, R10.H1_H1 ;  /* 0x3000000aff068230 */ /* 0x000fe20000004100 */
[----:B------:R-:W-:Y:S01]  /*5550*/  @!P0 F2FP.PACK_AB R25, R25, R30 ;  /* 0x0000001e1919823e */ /* 0x000fe200000000ff */
[----:B------:R-:W-:Y:S01]  /*5560*/  @!P0 FMUL.FTZ R10, R14, R9 ;  /* 0x000000090e0a8220 */ /* 0x000fe20000410000 */
[----:B---3--:R-:W-:Y:S01]  /*5570*/  LEA.HI.X R27, R56, R41, R84, 0x1, P1 ;  /* 0x00000029381b7211 */ /* 0x008fe200008f0c54 */
[----:B------:R-:W-:Y:S02]  /*5580*/  @!P0 IMAD.MOV.U32 R33, RZ, RZ, R3 ;  /* 0x000000ffff218224 */ /* 0x000fe400078e0003 */
[C---:B------:R-:W-:Y:S02]  /*5590*/  @!P0 FFMA.FTZ R10, R6.reuse, R11, -R10 ;  /* 0x0000000b060a8223 */ /* 0x040fe4000001080a */
[----:B------:R-:W-:Y:S01]  /*55a0*/  @!P0 FMUL.FTZ R6, R6, R9 ;  /* 0x0000000906068220 */ /* 0x000fe20000410000 */
[----:B------:R-:W-:Y:S01]  /*55b0*/  @!P0 F2FP.PACK_AB R9, R2, R0 ;  /* 0x000000000209823e */ /* 0x000fe200000000ff */
[----:B------:R-:W-:Y:S01]  /*55c0*/  @!P0 IMAD.MOV.U32 R19, RZ, RZ, R25 ;  /* 0x000000ffff138224 */ /* 0x000fe200078e0019 */
[----:B------:R-:W-:Y:S01]  /*55d0*/  @!P0 F2FP.PACK_AB R10, R10, R31 ;  /* 0x0000001f0a0a823e */ /* 0x000fe200000000ff */
[----:B------:R-:W-:Y:S01]  /*55e0*/  @!P0 FFMA.FTZ R6, R14, R11, R6 ;  /* 0x0000000b0e068223 */ /* 0x000fe20000010006 */
[----:B------:R-:W-:Y:S01]  /*55f0*/  @!P0 MOV R32, R9 ;  /* 0x0000000900208202 */ /* 0x000fe20000000f00 */
[----:B------:R-:W-:Y:S01]  /*5600*/  @!P0 FFMA.FTZ R7, R21, R22, R7 ;  /* 0x0000001615078223 */ /* 0x000fe20000010007 */
[----:B------:R-:W-:Y:S01]  /*5610*/  @!P0 MOV R18, R10 ;  /* 0x0000000a00128202 */ /* 0x000fe20000000f00 */
[----:B------:R-:W-:Y:S01]  /*5620*/  @!P0 FFMA.FTZ R8, R23, R24, R8 ;  /* 0x0000001817088223 */ /* 0x000fe20000010008 */
[----:B------:R-:W-:Y:S03]  /*5630*/  @!P0 F2FP.PACK_AB R2, R6, R5 ;  /* 0x000000050602823e */ /* 0x000fe600000000ff */
[----:B------:R1:W-:Y:S01]  /*5640*/  ST.E.128 [R26.64], R16 ;  /* 0x000000101a007985 */ /* 0x0003e2000c101d08 */
[----:B------:R-:W-:Y:S02]  /*5650*/  @!P0 F2FP.PACK_AB R0, R8, R7 ;  /* 0x000000070800823e */ /* 0x000fe400000000ff */
[----:B------:R-:W-:Y:S03]  /*5660*/  @!P0 MOV R34, R2 ;  /* 0x0000000200228202 */ /* 0x000fe60000000f00 */
[----:B------:R-:W-:Y:S01]  /*5670*/  @!P0 IMAD.MOV.U32 R35, RZ, RZ, R0 ;  /* 0x000000ffff238224 */ /* 0x000fe200078e0000 */
[----:B------:R-:W-:Y:S11]  /*5680*/  ISETP.GE.AND P0, PT, R36, c[0x0][0x1d4], PT ;  /* 0x0000750024007a0c */ /* 0x000ff60003f06270 */
[----:B------:R-:W-:Y:S02]  /*5690*/  @!UPT UIADD3 URZ, URZ, URZ, URZ ;  /* 0x0000003f3f3ff290 */ /* 0x000fe4000fffe03f */
[----:B------:R-:W-:-:S05]  /*56a0*/  @P0 BRA `(.L_x_180) ;  /* 0x000001f000000947 */ /* 0x000fca0003800000 */
[C---:B------:R-:W-:Y:S04]  /*56b0*/  LEA R2, P0, R36.reuse, R40, 0x1 ;  /* 0x0000002824027211 */ /* 0x040fe800078008ff */
[----:B------:R-:W-:Y:S05]  /*56c0*/  LEA.HI.X.SX32 R3, R36, R41, 0x1, P0 ;  /* 0x0000002924037211 */ /* 0x000fea00000f0eff */
[----:B------:R2:W-:Y:S01]  /*56d0*/  ST.E.128 [R2.64], R32 ;  /* 0x0000002002007985 */ /* 0x0005e2000c101d08 */
[----:B------:R-:W-:-:S05]  /*56e0*/  BRA `(.L_x_180) ;  /* 0x000001b000007947 */ /* 0x000fca0003800000 */
.L_x_176:
[----:B------:R1:W2:Y:S01]  /*56f0*/  SHFL.IDX PT, R2, R18, RZ, 0x181f ;  /* 0x00181fff12027589 */ /* 0x0002a200000e0000 */
[----:B------:R-:W-:Y:S03]  /*5700*/  IMAD.IADD R3, R55, 0x1, -R52 ;  /* 0x0000000137037824 */ /* 0x000fe600078e0a34 */
[----:B------:R1:W3:Y:S02]  /*5710*/  SHFL.IDX PT, R0, R20, RZ, 0x181f ;  /* 0x00181fff14007589 */ /* 0x0002e400000e0000 */
[----:B------:R-:W-:Y:S04]  /*5720*/  IMNMX R51, R3, 0x20, PT ;  /* 0x0000002003337817 */ /* 0x000fe80003800200 */
[----:B------:R-:W-:Y:S11]  /*5730*/  ISETP.GT.AND P0, PT, R51, R208, PT ;  /* 0x000000d03300720c */ /* 0x000ff60003f04270 */
[----:B------:R-:W-:Y:S02]  /*5740*/  @!UPT UIADD3 URZ, URZ, URZ, URZ ;  /* 0x0000003f3f3ff290 */ /* 0x000fe4000fffe03f */
[----:B------:R-:W-:-:S05]  /*5750*/  @!P0 BRA `(.L_x_180) ;  /* 0x0000014000008947 */ /* 0x000fca0003800000 */
[----:B------:R-:W-:Y:S02]  /*5760*/  ISETP.GE.AND P2, PT, R134, c[0x0][0x1d4], PT ;  /* 0x0000750086007a0c */ /* 0x000fe40003f46270 */
[----:B------:R-:W-:Y:S02]  /*5770*/  ISETP.GE.AND P3, PT, R136, c[0x0][0x1d4], PT ;  /* 0x0000750088007a0c */ /* 0x000fe40003f66270 */
[----:B------:R-:W-:Y:S09]  /*5780*/  ISETP.GE.AND P1, PT, R199, c[0x0][0x1d4], PT ;  /* 0x00007500c7007a0c */ /* 0x000ff20003f26270 */
[----:B------:R-:W4:Y:S01]  /*5790*/  @!P2 LDS.128 R12, [R198+0xc080] ;  /* 0x00c08000c60ca984 */ /* 0x000f220000000c00 */
[C---:B---3--:R-:W-:Y:S04]  /*57a0*/  @!P2 LEA R4, P0, R134.reuse, R0, 0x1 ;  /* 0x000000008604a211 */ /* 0x048fe800078008ff */
[----:B--2---:R-:W-:Y:S02]  /*57b0*/  @!P2 LEA.HI.X R5, R134, R2, R135, 0x1, P0 ;  /* 0x000000028605a211 */ /* 0x004fe400000f0c87 */
[C---:B------:R-:W-:Y:S04]  /*57c0*/  @!P3 LEA R8, P0, R205.reuse, R0, 0x1 ;  /* 0x00000000cd08b211 */ /* 0x040fe800078008ff */
[----:B------:R-:W-:Y:S02]  /*57d0*/  @!P3 LEA.HI.X R9, R205, R2, R209, 0x1, P0 ;  /* 0x00000002cd09b211 */ /* 0x000fe400000f0cd1 */
[C---:B------:R-:W-:Y:S04]  /*57e0*/  @!P1 LEA R6, P0, R199.reuse, R0, 0x1 ;  /* 0x00000000c7069211 */ /* 0x040fe800078008ff */
[----:B------:R-:W-:Y:S02]  /*57f0*/  @!P1 LEA.HI.X R7, R199, R2, R211, 0x1, P0 ;  /* 0x00000002c7079211 */ /* 0x000fe400000f0cd3 */
[C---:B------:R-:W-:Y:S01]  /*5800*/  ISETP.GE.AND P0, PT, R200.reuse, c[0x0][0x1d4], PT ;  /* 0x00007500c8007a0c */ /* 0x040fe20003f06270 */
[----:B----4-:R2:W-:Y:S04]  /*5810*/  @!P2 ST.E.128 [R4.64], R12 ;  /* 0x0000000c0400a985 */ /* 0x0105e8000c101d08 */
[----:B------:R-:W3:Y:S08]  /*5820*/  @!P3 LDS.128 R12, [R198+0xd080] ;  /* 0x00d08000c60cb984 */ /* 0x000ef00000000c00 */
[C---:B--2---:R-:W-:Y:S04]  /*5830*/  @!P0 LEA R4, P2, R200.reuse, R0, 0x1 ;  /* 0x00000000c8048211 */ /* 0x044fe800078408ff */
[----:B------:R-:W-:Y:S01]  /*5840*/  @!P0 LEA.HI.X R5, R200, R2, R210, 0x1, P2 ;  /* 0x00000002c8058211 */ /* 0x000fe200010f0cd2 */
[----:B---3--:R-:W-:Y:S04]  /*5850*/  @!P3 ST.E.128 [R8.64], R12 ;  /* 0x0000000c0800b985 */ /* 0x008fe8000c101d08 */
[----:B------:R-:W2:Y:S04]  /*5860*/  @!P1 LDS.128 R8, [R198+0xe080] ;  /* 0x00e08000c6089984 */ /* 0x000ea80000000c00 */
[----:B--2---:R-:W-:Y:S04]  /*5870*/  @!P1 ST.E.128 [R6.64], R8 ;  /* 0x0000000806009985 */ /* 0x004fe8000c101d08 */
[----:B------:R-:W2:Y:S04]  /*5880*/  @!P0 LDS.128 R8, [R198+0xf080] ;  /* 0x00f08000c6088984 */ /* 0x000ea80000000c00 */
[----:B--2---:R2:W-:Y:S02]  /*5890*/  @!P0 ST.E.128 [R4.64], R8 ;  /* 0x0000000804008985 */ /* 0x0045e4000c101d08 */
.L_x_180:
[----:B------:R-:W-:Y:S05]  /*58a0*/  BSYNC B1 ;  /* 0x0000000000017941 */ /* 0x000fea0003800000 */
.L_x_175:
[----:B---3--:R-:W-:Y:S01]  /*58b0*/  IMAD R0, R53, c[0x0][0x208], RZ ;  /* 0x0000820035007a24 */ /* 0x008fe200078e02ff */
[----:B------:R-:W-:Y:S01]  /*58c0*/  LOP3.LUT P2, RZ, R212, 0x1, RZ, 0xc0, !PT ;  /* 0x00000001d4ff7812 */ /* 0x000fe2000784c0ff */
[C---:B-12--5:R-:W-:Y:S01]  /*58d0*/  IMAD.WIDE.U32 R2, R50.reuse, c[0x0][0x208], RZ ;  /* 0x0000820032027a25 */ /* 0x066fe200078e00ff */
[----:B------:R-:W-:Y:S03]  /*58e0*/  BSSY B0, `(.L_x_191) ;  /* 0x0000038000007945 */ /* 0x000fe60003800000 */
[----:B------:R-:W-:Y:S05]  /*58f0*/  IMAD R0, R50, c[0x0][0x20c], R0 ;  /* 0x0000830032007a24 */ /* 0x000fea00078e0200 */
[----:B------:R-:W-:Y:S01]  /*5900*/  IADD3 R3, R3, R0, RZ ;  /* 0x0000000003037210 */ /* 0x000fe20007ffe0ff */
[----:B------:R-:W-:Y:S04]  /*5910*/  IMAD R0, R54, c[0x0][0x218], RZ ;  /* 0x0000860036007a24 */ /* 0x000fe800078e02ff */
[C---:B------:R-:W-:Y:S04]  /*5920*/  IMAD.WIDE.U32 R2, R49.reuse, c[0x0][0x218], R2 ;  /* 0x0000860031027a25 */ /* 0x040fe800078e0002 */
[----:B------:R-:W-:Y:S01]  /*5930*/  IMAD R0, R49, c[0x0][0x21c], R0 ;  /* 0x0000870031007a24 */ /* 0x000fe200078e0200 */
[----:B------:R-:W-:Y:S04]  /*5940*/  IADD3 R6, P0, R76, R2, RZ ;  /* 0x000000024c067210 */ /* 0x000fe80007f1e0ff */
[----:B------:R-:W-:Y:S02]  /*5950*/  IADD3.X R7, R94, R3, R0, P0, !PT ;  /* 0x000000035e077210 */ /* 0x000fe400007fe400 */
[----:B------:R-:W-:Y:S04]  /*5960*/  IADD3 R0, R95, -R52, RZ ;  /* 0x800000345f007210 */ /* 0x000fe80007ffe0ff */
[----:B------:R-:W-:Y:S11]  /*5970*/  ISETP.GE.AND P0, PT, R0, 0x1, PT ;  /* 0x000000010000780c */ /* 0x000ff60003f06270 */
[----:B------:R-:W-:Y:S02]  /*5980*/  @!UPT UIADD3 URZ, URZ, URZ, URZ ;  /* 0x0000003f3f3ff290 */ /* 0x000fe4000fffe03f */
[----:B------:R-:W-:Y:S01]  /*5990*/  @P0 IMAD.WIDE R4, R45, 0x20, R58 ;  /* 0x000000202d040825 */ /* 0x000fe200078e023a */
[----:B------:R-:W-:Y:S03]  /*59a0*/  @P0 MOV R3, R92 ;  /* 0x0000005c00030202 */ /* 0x000fe60000000f00 */
[----:B------:R-:W-:Y:S02]  /*59b0*/  @P0 IMAD R0, R5, c[0x0][0x258], RZ ;  /* 0x0000960005000a24 */ /* 0x000fe400078e02ff */
[----:B------:R-:W-:Y:S02]  /*59c0*/  @P0 IMAD.MOV.U32 R2, RZ, RZ, R78 ;  /* 0x000000ffff020224 */ /* 0x000fe400078e004e */
[C---:B------:R-:W-:Y:S02]  /*59d0*/  @P0 IMAD R0, R4.reuse, c[0x0][0x25c], R0 ;  /* 0x0000970004000a24 */ /* 0x040fe400078e0200 */
[----:B------:R-:W-:Y:S04]  /*59e0*/  @P0 IMAD.WIDE.U32 R2, R4, c[0x0][0x258], R2 ;  /* 0x0000960004020a25 */ /* 0x000fe800078e0002 */
[----:B------:R-:W-:Y:S01]  /*59f0*/  @P0 IMAD.IADD R0, R3, 0x1, R0 ;  /* 0x0000000103000824 */ /* 0x000fe200078e0200 */
[C---:B------:R-:W-:Y:S04]  /*5a00*/  @P0 LEA R4, P1, R2.reuse, c[0x0][0x250], 0x1 ;  /* 0x0000940002040a11 */ /* 0x040fe800078208ff */
[----:B------:R-:W-:Y:S02]  /*5a10*/  @P0 LEA.HI.X R5, R2, c[0x0][0x254], R0, 0x1, P1 ;  /* 0x0000950002050a11 */ /* 0x000fe400008f0c00 */
[C---:B------:R-:W-:Y:S03]  /*5a20*/  LEA R0, P1, R6.reuse, c[0x0][0x1f8], 0x1 ;  /* 0x00007e0006007a11 */ /* 0x040fe600078208ff */
[----:B------:R-:W-:Y:S01]  /*5a30*/  @!PT LDS RZ, [RZ] ;  /* 0x00000000fffff984 */ /* 0x000fe20000000800 */
[----:B------:R-:W-:Y:S01]  /*5a40*/  @!PT LDS RZ, [RZ] ;  /* 0x00000000fffff984 */ /* 0x000fe20000000800 */
[----:B------:R-:W-:Y:S01]  /*5a50*/  @!PT LDS RZ, [RZ] ;  /* 0x00000000fffff984 */ /* 0x000fe20000000800 */
[----:B------:R1:W-:Y:S01]  /*5a60*/  @P0 LDGSTS.E.BYPASS.LTC128B.128 [R198+0x8080], [R4.64], !P2 ;  /* 0x0808000004c60fae */ /* 0x0003e2000d101d48 */
[----:B------:R-:W-:Y:S03]  /*5a70*/  LEA.HI.X R2, R6, c[0x0][0x1fc], R7, 0x1, P1 ;  /* 0x00007f0006027a11 */ /* 0x000fe600008f0c07 */
[----:B------:R1:W-:Y:S04]  /*5a80*/  @P0 LDGSTS.E.BYPASS.LTC128B.128 [R198+0x9080], [R4.64+0x80], !P6 ;  /* 0x0908008004c60fae */ /* 0x0003e8000f101d48 */
[----:B------:R1:W-:Y:S04]  /*5a90*/  @P0 LDGSTS.E.BYPASS.LTC128B.128 [R198+0xa080], [R4.64+0x100], !P5 ;  /* 0x0a08010004c60fae */ /* 0x0003e8000e901d48 */
[----:B------:R1:W-:Y:S01]  /*5aa0*/  @P0 LDGSTS.E.BYPASS.LTC128B.128 [R198+0xb080], [R4.64+0x180], !P4 ;  /* 0x0b08018004c60fae */ /* 0x0003e2000e101d48 */
[----:B------:R-:W-:Y:S03]  /*5ab0*/  ISETP.GT.AND P0, PT, R51, R208, PT ;  /* 0x000000d03300720c */ /* 0x000fe60003f04270 */
[----:B------:R-:W0:Y:S04]  /*5ac0*/  LDGDEPBAR ;  /* 0x00000000000079af */ /* 0x000e280000000000 */
[----:B------:R-:W2:Y:S04]  /*5ad0*/  SHFL.IDX PT, R0, R0, RZ, 0x181f ;  /* 0x00181fff00007589 */ /* 0x000ea800000e0000 */
[----:B------:R-:W3:Y:S01]  /*5ae0*/  SHFL.IDX PT, R2, R2, RZ, 0x181f ;  /* 0x00181fff02027589 */ /* 0x000ee200000e0000 */
[----:B------:R-:W-:Y:S04]  /*5af0*/  DEPBAR.LE SB0, 0x0 ;  /* 0x000080000000791a */ /* 0x000fe80000000000 */
[----:B------:R-:W-:Y:S06]  /*5b00*/  BAR.SYNC.DEFER_BLOCKING 0x0 ;  /* 0x0000000000007b1d */ /* 0x000fec0000010000 */
[----:B------:R-:W-:-:S05]  /*5b10*/  @!P0 BRA `(.L_x_192) ;  /* 0x0000014000008947 */ /* 0x000fca0003800000 */
[----:B-123--:R-:W-:Y:S02]  /*5b20*/  ISETP.GE.AND P2, PT, R134, c[0x0][0x1d4], PT ;  /* 0x0000750086007a0c */ /* 0x00efe40003f46270 */
[----:B------:R-:W-:Y:S02]  /*5b30*/  ISETP.GE.AND P3, PT, R136, c[0x0][0x1d4], PT ;  /* 0x0000750088007a0c */ /* 0x000fe40003f66270 */
[----:B------:R-:W-:Y:S09]  /*5b40*/  ISETP.GE.AND P1, PT, R199, c[0x0][0x1d4], PT ;  /* 0x00007500c7007a0c */ /* 0x000ff20003f26270 */
[----:B------:R-:W1:Y:S01]  /*5b50*/  @!P2 LDS.128 R12, [R198+0x8080] ;  /* 0x00808000c60ca984 */ /* 0x000e620000000c00 */
[C---:B------:R-:W-:Y:S04]  /*5b60*/  @!P2 LEA R4, P0, R134.reuse, R0, 0x1 ;  /* 0x000000008604a211 */ /* 0x040fe800078008ff */
[----:B------:R-:W-:Y:S02]  /*5b70*/  @!P2 LEA.HI.X R5, R134, R2, R135, 0x1, P0 ;  /* 0x000000028605a211 */ /* 0x000fe400000f0c87 */
[C---:B------:R-:W-:Y:S04]  /*5b80*/  @!P3 LEA R8, P0, R205.reuse, R0, 0x1 ;  /* 0x00000000cd08b211 */ /* 0x040fe800078008ff */
[----:B------:R-:W-:Y:S02]  /*5b90*/  @!P3 LEA.HI.X R9, R205, R2, R209, 0x1, P0 ;  /* 0x00000002cd09b211 */ /* 0x000fe400000f0cd1 */
[C---:B------:R-:W-:Y:S04]  /*5ba0*/  @!P1 LEA R6, P0, R199.reuse, R0, 0x1 ;  /* 0x00000000c7069211 */ /* 0x040fe800078008ff */
[----:B------:R-:W-:Y:S02]  /*5bb0*/  @!P1 LEA.HI.X R7, R199, R2, R211, 0x1, P0 ;  /* 0x00000002c7079211 */ /* 0x000fe400000f0cd3 */
[C---:B------:R-:W-:Y:S01]  /*5bc0*/  ISETP.GE.AND P0, PT, R200.reuse, c[0x0][0x1d4], PT ;  /* 0x00007500c8007a0c */ /* 0x040fe20003f06270 */
[----:B-1----:R1:W-:Y:S04]  /*5bd0*/  @!P2 ST.E.128 [R4.64], R12 ;  /* 0x0000000c0400a985 */ /* 0x0023e8000c101d08 */
[----:B------:R-:W2:Y:S08]  /*5be0*/  @!P3 LDS.128 R12, [R198+0x9080] ;  /* 0x00908000c60cb984 */ /* 0x000eb00000000c00 */
[C---:B-1----:R-:W-:Y:S04]  /*5bf0*/  @!P0 LEA R4, P2, R200.reuse, R0, 0x1 ;  /* 0x00000000c8048211 */ /* 0x042fe800078408ff */
[----:B------:R-:W-:Y:S01]  /*5c00*/  @!P0 LEA.HI.X R5, R200, R2, R210, 0x1, P2 ;  /* 0x00000002c8058211 */ /* 0x000fe200010f0cd2 */
[----:B--2---:R-:W-:Y:S04]  /*5c10*/  @!P3 ST.E.128 [R8.64], R12 ;  /* 0x0000000c0800b985 */ /* 0x004fe8000c101d08 */
[----:B------:R-:W1:Y:S04]  /*5c20*/  @!P1 LDS.128 R8, [R198+0xa080] ;  /* 0x00a08000c6089984 */ /* 0x000e680000000c00 */
[----:B-1----:R-:W-:Y:S04]  /*5c30*/  @!P1 ST.E.128 [R6.64], R8 ;  /* 0x0000000806009985 */ /* 0x002fe8000c101d08 */
[----:B------:R-:W1:Y:S04]  /*5c40*/  @!P0 LDS.128 R8, [R198+0xb080] ;  /* 0x00b08000c6088984 */ /* 0x000e680000000c00 */
[----:B-1----:R1:W-:Y:S02]  /*5c50*/  @!P0 ST.E.128 [R4.64], R8 ;  /* 0x0000000804008985 */ /* 0x0023e4000c101d08 */
.L_x_192:
[----:B-123--:R-:W-:Y:S05]  /*5c60*/  BSYNC B0 ;  /* 0x0000000000007941 */ /* 0x00efea0003800000 */
.L_x_191:
[C---:B------:R-:W-:Y:S02]  /*5c70*/  ISETP.GT.AND P0, PT, R45.reuse, R80, PT ;  /* 0x000000502d00720c */ /* 0x040fe40003f04270 */
[----:B------:R-:W-:Y:S02]  /*5c80*/  IADD3 R45, R45, -0x1, RZ ;  /* 0xffffffff2d2d7810 */ /* 0x000fe40007ffe0ff */
[----:B------:R-:W-:Y:S09]  /*5c90*/  LOP3.LUT P2, RZ, R212, 0x1, RZ, 0xc0, !PT ;  /* 0x00000001d4ff7812 */ /* 0x000ff2000784c0ff */
[----:B------:R-:W-:Y:S01]  /*5ca0*/  @P0 SHF.R.S32.HI R4, RZ, 0x1f, R45 ;  /* 0x0000001fff040819 */ /* 0x000fe2000001142d */
[----:B------:R-:W-:Y:S02]  /*5cb0*/  @P0 IMAD R0, R104, R45, RZ ;  /* 0x0000002d68000224 */ /* 0x000fe400078e02ff */
[----:B------:R-:W-:Y:S02]  /*5cc0*/  @P0 IMAD.MOV.U32 R2, RZ, RZ, R62 ;  /* 0x000000ffff020224 */ /* 0x000fe400078e003e */
[----:B------:R-:W-:Y:S02]  /*5cd0*/  @P0 IMAD.MOV.U32 R3, RZ, RZ, R61 ;  /* 0x000000ffff030224 */ /* 0x000fe400078e003d */
[-C--:B------:R-:W-:Y:S02]  /*5ce0*/  @P0 IMAD R0, R4, R107.reuse, R0 ;  /* 0x0000006b04000224 */ /* 0x080fe400078e0200 */
[----:B------:R-:W-:Y:S04]  /*5cf0*/  @P0 IMAD.WIDE.U32 R2, R45, R107, R2 ;  /* 0x0000006b2d020225 */ /* 0x000fe800078e0002 */
[----:B------:R-:W-:Y:S01]  /*5d00*/  @P0 IMAD.IADD R0, R3, 0x1, R0 ;  /* 0x0000000103000824 */ /* 0x000fe200078e0200 */
[C---:B------:R-:W-:Y:S04]  /*5d10*/  @P0 LEA R4, P1, R2.reuse, c[0x0][0x220], 0x1 ;  /* 0x0000880002040a11 */ /* 0x040fe800078208ff */
[----:B------:R-:W-:Y:S05]  /*5d20*/  @P0 LEA.HI.X R5, R2, c[0x0][0x224], R0, 0x1, P1 ;  /* 0x0000890002050a11 */ /* 0x000fea00008f0c00 */
[----:B------:R-:W-:Y:S01]  /*5d30*/  @!PT LDS RZ, [RZ] ;  /* 0x00000000fffff984 */ /* 0x000fe20000000800 */
[----:B------:R-:W-:Y:S01]  /*5d40*/  @!PT LDS RZ, [RZ] ;  /* 0x00000000fffff984 */ /* 0x000fe20000000800 */
[----:B------:R-:W-:Y:S01]  /*5d50*/  @!PT LDS RZ, [RZ] ;  /* 0x00000000fffff984 */ /* 0x000fe20000000800 */
[----:B------:R1:W-:Y:S04]  /*5d60*/  @P0 LDGSTS.E.BYPASS.LTC128B.128 [R198+0xc080], [R4.64], !P2 ;  /* 0x0c08000004c60fae */ /* 0x0003e8000d101d48 */
[----:B------:R1:W-:Y:S04]  /*5d70*/  @P0 LDGSTS.E.BYPASS.LTC128B.128 [R198+0xd080], [R4.64+0x80], !P6 ;  /* 0x0d08008004c60fae */ /* 0x0003e8000f101d48 */
[----:B------:R1:W-:Y:S04]  /*5d80*/  @P0 LDGSTS.E.BYPASS.LTC128B.128 [R198+0xe080], [R4.64+0x100], !P5 ;  /* 0x0e08010004c60fae */ /* 0x0003e8000e901d48 */
[----:B------:R1:W-:Y:S04]  /*5d90*/  @P0 LDGSTS.E.BYPASS.LTC128B.128 [R198+0xf080], [R4.64+0x180], !P4 ;  /* 0x0f08018004c60fae */ /* 0x0003e8000e101d48 */
[----:B------:R-:W0:Y:S01]  /*5da0*/  LDGDEPBAR ;  /* 0x00000000000079af */ /* 0x000e220000000000 */
[----:B------:R-:W-:-:S05]  /*5db0*/  @P0 BRA `(.L_x_193) ;  /* 0xffffd02000000947 */ /* 0x000fca000383ffff */
[----:B------:R-:W-:Y:S01]  /*5dc0*/  WARPSYNC 0xffffffff ;  /* 0xffffffff00007948 */ /* 0x000fe20003800000 */
[----:B------:R-:W-:Y:S06]  /*5dd0*/  BAR.SYNC.DEFER_BLOCKING 0x0 ;  /* 0x0000000000007b1d */ /* 0x000fec0000010000 */
.L_x_174:
[----:B------:R-:W-:Y:S01]  /*5de0*/  ISETP.GE.AND P0, PT, R110, 0x1, PT ;  /* 0x000000016e00780c */ /* 0x000fe20003f06270 */
[----:B------:R-:W-:Y:S01]  /*5df0*/  BSSY B0, `(.L_x_194) ;  /* 0x0000020000007945 */ /* 0x000fe20003800000 */
[----:B------:R-:W-:-:S11]  /*5e00*/  MOV R0, RZ ;  /* 0x000000ff00007202 */ /* 0x000fd60000000f00 */
[----:B------:R-:W-:Y:S05]  /*5e10*/  @!P0 BRA `(.L_x_195) ;  /* 0x000001d000008947 */ /* 0x000fea0003800000 */
[----:B------:R-:W-:Y:S02]  /*5e20*/  IABS R0, R97 ;  /* 0x0000006100007213 */ /* 0x000fe40000000000 */
[----:B-1----:R-:W-:-:S03]  /*5e30*/  IADD3 R5, R100, -0x1, R97 ;  /* 0xffffffff64057810 */ /* 0x002fc60007ffe061 */
        /* <DEDUP_REMOVED lines=27> */
.L_x_195:
[----:B------:R-:W-:Y:S05]  /*5ff0*/  BSYNC B0 ;  /* 0x0000000000007941 */ /* 0x000fea0003800000 */
.L_x_194:
[----:B------:R-:W-:Y:S01]  /*6000*/  IMAD R214, R246, R0, RZ ;  /* 0x00000000f6d67224 */ /* 0x000fe200078e02ff */
[----:B------:R-:W-:Y:S01]  /*6010*/  MOV R17, RZ ;  /* 0x000000ff00117202 */ /* 0x000fe20000000f00 */
[----:B------:R-:W-:Y:S01]  /*6020*/  IMAD.MOV.U32 R18, RZ, RZ, RZ ;  /* 0x000000ffff127224 */ /* 0x000fe200078e00ff */
[----:B------:R-:W-:Y:S01]  /*6030*/  CS2R R66, SRZ ;  /* 0x0000000000427805 */ /* 0x000fe2000001ff00 */
[--C-:B------:R-:W-:Y:S01]  /*6040*/  IMAD.IADD R2, R214, 0x1, R0.reuse ;  /* 0x00000001d6027824 */ /* 0x100fe200078e0200 */
[----:B------:R-:W-:Y:S01]  /*6050*/  PRMT R0, RZ, 0x7610, R0 ;  /* 0x00007610ff007816 */ /* 0x000fe20000000000 */
        /* <DEDUP_REMOVED lines=33> */
[----:B----4-:R-:W-:Y:S01]  /*6270*/  CS2R R38, SRZ ;  /* 0x0000000000267805 */ /* 0x010fe2000001ff00 */
        /* <DEDUP_REMOVED lines=32> */
[----:B------:R-:W-:-:S04]  /*6480*/  ISETP.NE.U32.AND P0, PT, RZ, c[0x0][0x340], PT ;  /* 0x0000d000ff007a0c */ /* 0x000fc80003f05070 */
[----:B------:R-:W-:-:S13]  /*6490*/  ISETP.NE.AND.EX P2, PT, RZ, c[0x0][0x344], PT, P0 ;  /* 0x0000d100ff007a0c */ /* 0x000fda0003f45300 */
[----:B------:R-:W-:-:S04]  /*64a0*/  @P2 IADD3 R2, P0, R232, c[0x0][0x340], RZ ;  /* 0x0000d000e8022a10 */ /* 0x000fc80007f1e0ff */
[----:B------:R-:W-:-:S05]  /*64b0*/  @P2 IADD3.X R3, R233, c[0x0][0x344], RZ, P0, !PT ;  /* 0x0000d100e9032a10 */ /* 0x000fca00007fe4ff */
[----:B------:R2:W5:Y:S01]  /*64c0*/  @P2 LDG.E R14, [R2.64] ;  /* 0x00000008020e2981 */ /* 0x000562000c1e1900 */
[----:B-1----:R-:W-:Y:S01]  /*64d0*/  IMAD.MOV.U32 R4, RZ, RZ, c[0x0][0x2c4] ;  /* 0x0000b100ff047624 */ /* 0x002fe200078e00ff */
[----:B------:R-:W-:Y:S01]  /*64e0*/  SHF.R.S32.HI R0, RZ, 0x1f, R111 ;  /* 0x0000001fff007819 */ /* 0x000fe2000001146f */
[C---:B------:R-:W-:Y:S01]  /*64f0*/  IMAD R12, R229.reuse, 0x80, R208 ;  /* 0x00000080e50c7824 */ /* 0x040fe200078e02d0 */
[----:B------:R-:W-:Y:S02]  /*6500*/  ISETP.NE.U32.AND P0, PT, RZ, c[0x0][0x348], PT ;  /* 0x0000d200ff007a0c */ /* 0x000fe40003f05070 */
[----:B------:R-:W-:Y:S01]  /*6510*/  ISETP.NE.AND P1, PT, R4, 0x1, PT ;  /* 0x000000010400780c */ /* 0x000fe20003f25270 */
[----:B------:R-:W-:Y:S01]  /*6520*/  IMAD R0, R0, c[0x0][0x178], RZ ;  /* 0x00005e0000007a24 */ /* 0x000fe200078e02ff */
[----:B------:R-:W-:Y:S02]  /*6530*/  LEA R4, R229, R219, 0x7 ;  /* 0x000000dbe5047211 */ /* 0x000fe400078e38ff */
[----:B------:R-:W-:Y:S01]  /*6540*/  LOP3.LUT R215, R230, 0xffff, RZ, 0xc0, !PT ;  /* 0x0000ffffe6d77812 */ /* 0x000fe200078ec0ff */
[----:B------:R-:W-:Y:S01]  /*6550*/  IMAD R0, R111, c[0x0][0x17c], R0 ;  /* 0x00005f006f007a24 */ /* 0x000fe200078e0200 */
[----:B------:R-:W-:-:S02]  /*6560*/  ISETP.NE.AND.EX P0, PT, RZ, c[0x0][0x34c], PT, P0 ;  /* 0x0000d300ff007a0c */ /* 0x000fc40003f05300 */
[----:B------:R-:W-:Y:S02]  /*6570*/  ISETP.GE.AND P6, PT, R134, c[0x0][0x198], PT ;  /* 0x0000660086007a0c */ /* 0x000fe40003fc6270 */
[----:B------:R-:W-:Y:S02]  /*6580*/  SEL R6, R236, RZ, !P0 ;  /* 0x000000ffec067207 */ /* 0x000fe40004000000 */
[----:B------:R-:W-:Y:S01]  /*6590*/  SEL R5, R234, RZ, !P0 ;  /* 0x000000ffea057207 */ /* 0x000fe20004000000 */
[----:B------:R-:W-:Y:S01]  /*65a0*/  @P1 IMAD.HI.U32 R7, R4, c[0x0][0x2c8], RZ ;  /* 0x0000b20004071a27 */ /* 0x000fe200078e00ff */
[----:B------:R-:W-:Y:S02]  /*65b0*/  ISETP.GE.AND P5, PT, R136, c[0x0][0x198], PT ;  /* 0x0000660088007a0c */ /* 0x000fe40003fa6270 */
[----:B------:R-:W-:Y:S01]  /*65c0*/  ISETP.GE.AND P4, PT, R199, c[0x0][0x198], PT ;  /* 0x00006600c7007a0c */ /* 0x000fe20003f86270 */
[----:B------:R-:W-:Y:S01]  /*65d0*/  IMAD R6, R6, c[0x0][0x1c0], RZ ;  /* 0x0000700006067a24 */ /* 0x000fe200078e02ff */
[----:B------:R-:W-:Y:S01]  /*65e0*/  ISETP.GE.AND P3, PT, R200, c[0x0][0x198], PT ;  /* 0x00006600c8007a0c */ /* 0x000fe20003f66270 */
[----:B--2---:R-:W-:Y:S01]  /*65f0*/  IMAD.WIDE.U32 R2, R111, c[0x0][0x178], RZ ;  /* 0x00005e006f027a25 */ /* 0x004fe200078e00ff */
[----:B------:R-:W-:-:S03]  /*6600*/  IADD3 R56, R137, -0x1, RZ ;  /* 0xffffffff89387810 */ /* 0x000fc60007ffe0ff */
[----:B------:R-:W-:Y:S02]  /*6610*/  IMAD.IADD R3, R3, 0x1, R0 ;  /* 0x0000000103037824 */ /* 0x000fe400078e0200 */
[----:B------:R-:W-:Y:S01]  /*6620*/  IMAD.MOV.U32 R0, RZ, RZ, R4 ;  /* 0x000000ffff007224 */ /* 0x000fe200078e0004 */
[----:B------:R-:W-:Y:S01]  /*6630*/  @P1 SHF.R.U32.HI R0, RZ, c[0x0][0x2cc], R7 ;  /* 0x0000b300ff001a19 */ /* 0x000fe20000011607 */
[----:B------:R-:W-:-:S03]  /*6640*/  IMAD.WIDE.U32 R2, R215, c[0x0][0x1b8], R2 ;  /* 0x00006e00d7027a25 */ /* 0x000fc600078e0002 */
[----:B------:R-:W-:Y:S01]  /*6650*/  SHF.R.S32.HI R7, RZ, 0x1f, R0 ;  /* 0x0000001fff077819 */ /* 0x000fe20000011400 */
[----:B------:R-:W-:Y:S02]  /*6660*/  IMAD R3, R215, c[0x0][0x1bc], R3 ;  /* 0x00006f00d7037a24 */ /* 0x000fe400078e0203 */
[C---:B------:R-:W-:Y:S02]  /*6670*/  IMAD R6, R5.reuse, c[0x0][0x1c4], R6 ;  /* 0x0000710005067a24 */ /* 0x040fe400078e0206 */
[----:B------:R-:W-:-:S04]  /*6680*/  IMAD.WIDE.U32 R2, R5, c[0x0][0x1c0], R2 ;  /* 0x0000700005027a25 */ /* 0x000fc800078e0002 */
[----:B------:R-:W-:Y:S01]  /*6690*/  IMAD.MOV R5, RZ, RZ, -R0 ;  /* 0x000000ffff057224 */ /* 0x000fe200078e0a00 */
[----:B------:R-:W-:-:S03]  /*66a0*/  IADD3 R3, R3, R6, RZ ;  /* 0x0000000603037210 */ /* 0x000fc60007ffe0ff */
[----:B------:R-:W-:Y:S02]  /*66b0*/  IMAD R4, R5, c[0x0][0x2c4], R4 ;  /* 0x0000b10005047a24 */ /* 0x000fe400078e0204 */
[----:B------:R-:W-:Y:S02]  /*66c0*/  IMAD R5, R7, c[0x0][0x1b0], RZ ;  /* 0x00006c0007057a24 */ /* 0x000fe400078e02ff */
[----:B------:R-:W-:-:S04]  /*66d0*/  IMAD.WIDE.U32 R2, R0, c[0x0][0x1b0], R2 ;  /* 0x00006c0000027a25 */ /* 0x000fc800078e0002 */
[----:B------:R-:W-:Y:S01]  /*66e0*/  IMAD R6, R0, c[0x0][0x1b4], R5 ;  /* 0x00006d0000067a24 */ /* 0x000fe200078e0205 */
[----:B------:R-:W-:-:S03]  /*66f0*/  SHF.R.S32.HI R5, RZ, 0x1f, R4 ;  /* 0x0000001fff057819 */ /* 0x000fc60000011404 */
[----:B------:R-:W-:Y:S02]  /*6700*/  IMAD.IADD R3, R3, 0x1, R6 ;  /* 0x0000000103037824 */ /* 0x000fe400078e0206 */
[----:B------:R-:W-:Y:S02]  /*6710*/  IMAD R0, R5, c[0x0][0x1a8], RZ ;  /* 0x00006a0005007a24 */ /* 0x000fe400078e02ff */
[----:B------:R-:W-:-:S04]  /*6720*/  IMAD.WIDE.U32 R2, R4, c[0x0][0x1a8], R2 ;  /* 0x00006a0004027a25 */ /* 0x000fc800078e0002 */
[----:B------:R-:W-:Y:S01]  /*6730*/  IMAD R0, R4, c[0x0][0x1ac], R0 ;  /* 0x00006b0004007a24 */ /* 0x000fe200078e0200 */
[----:B------:R-:W-:-:S04]  /*6740*/  LEA R13, P0, R2, c[0x0][0x160], 0x1 ;  /* 0x00005800020d7a11 */ /* 0x000fc800078008ff */
[----:B------:R-:W-:-:S04]  /*6750*/  IADD3 R0, R3, R0, RZ ;  /* 0x0000000003007210 */ /* 0x000fc80007ffe0ff */
[----:B------:R-:W-:Y:S02]  /*6760*/  LEA.HI.X R5, R2, c[0x0][0x164], R0, 0x1, P0 ;  /* 0x0000590002057a11 */ /* 0x000fe400000f0c00 */
[----:B------:R-:W-:Y:S01]  /*6770*/  @!P2 MOV R14, R234 ;  /* 0x000000ea000ea202 */ /* 0x000fe20000000f00 */
[----:B------:R-:W-:Y:S05]  /*6780*/  BRA.DIV ~URZ, `(.L_x_197) ;  /* 0x00010c027f007947 */ /* 0x000fea000b800000 */
[----:B------:R1:W2:Y:S02]  /*6790*/  SHFL.IDX PT, R4, R5, RZ, 0x181f ;  /* 0x00181fff05047589 */ /* 0x0002a400000e0000 */
.L_x_338:
[----:B------:R-:W-:Y:S05]  /*67a0*/  BRA.DIV ~URZ, `(.L_x_198) ;  /* 0x00010c527f007947 */ /* 0x000fea000b800000 */
[----:B------:R3:W4:Y:S02]  /*67b0*/  SHFL.IDX PT, R0, R13, RZ, 0x181f ;  /* 0x00181fff0d007589 */ /* 0x00072400000e0000 */
.L_x_339:
[----:B------:R-:W-:Y:S01]  /*67c0*/  IMAD R37, R114, c[0x0][0x2c4], RZ ;  /* 0x0000b10072257a24 */ /* 0x000fe200078e02ff */
[----:B------:R-:W-:Y:S01]  /*67d0*/  LOP3.LUT R212, R212, 0xfffffffe, RZ, 0xc0, !PT ;  /* 0xfffffffed4d47812 */ /* 0x000fe200078ec0ff */
[----:B------:R-:W-:Y:S03]  /*67e0*/  BSSY B0, `(.L_x_199) ;  /* 0x0000013000007945 */ /* 0x000fe60003800000 */
[----:B------:R-:W-:-:S13]  /*67f0*/  ISETP.GE.AND P0, PT, R12, R37, PT ;  /* 0x000000250c00720c */ /* 0x000fda0003f06270 */
[----:B------:R-:W-:Y:S01]  /*6800*/  @P0 LOP3.LUT R212, R212, 0x1, RZ, 0xfc, !PT ;  /* 0x00000001d4d40812 */ /* 0x000fe200078efcff */
[----:B------:R-:W-:Y:S05]  /*6810*/  @P0 BRA `(.L_x_200) ;  /* 0x000000f000000947 */ /* 0x000fea0003800000 */
[CC--:B----4-:R-:W-:Y:S02]  /*6820*/  LEA R10, P0, R134.reuse, R0.reuse, 0x1 ;  /* 0x00000000860a7211 */ /* 0x0d0fe400078008ff */
[----:B------:R-:W-:Y:S02]  /*6830*/  LEA R8, P2, R205, R0, 0x1 ;  /* 0x00000000cd087211 */ /* 0x000fe400078408ff */
[----:B--2---:R-:W-:Y:S02]  /*6840*/  LEA.HI.X R11, R134, R4, R135, 0x1, P0 ;  /* 0x00000004860b7211 */ /* 0x004fe400000f0c87 */
[-C--:B------:R-:W-:Y:S02]  /*6850*/  LEA R6, P1, R199, R0.reuse, 0x1 ;  /* 0x00000000c7067211 */ /* 0x080fe400078208ff */
[----:B------:R-:W-:Y:S01]  /*6860*/  LEA R2, P0, R200, R0, 0x1 ;  /* 0x00000000c8027211 */ /* 0x000fe200078008ff */
[----:B------:R-:W-:Y:S01]  /*6870*/  @!PT LDS RZ, [RZ] ;  /* 0x00000000fffff984 */ /* 0x000fe20000000800 */
[----:B------:R-:W-:Y:S01]  /*6880*/  @!PT LDS RZ, [RZ] ;  /* 0x00000000fffff984 */ /* 0x000fe20000000800 */
[----:B------:R-:W-:Y:S01]  /*6890*/  @!PT LDS RZ, [RZ] ;  /* 0x00000000fffff984 */ /* 0x000fe20000000800 */
[----:B------:R2:W-:Y:S01]  /*68a0*/  LDGSTS.E.BYPASS.LTC128B.128 [R198+0x10080], [R10.64], !P6 ;  /* 0x100800000ac67fae */ /* 0x0005e2000f101d48 */
[----:B------:R-:W-:-:S02]  /*68b0*/  LEA.HI.X R9, R205, R4, R209, 0x1, P2 ;  /* 0x00000004cd097211 */ /* 0x000fc400010f0cd1 */
[-C--:B------:R-:W-:Y:S02]  /*68c0*/  LEA.HI.X R7, R199, R4.reuse, R211, 0x1, P1 ;  /* 0x00000004c7077211 */ /* 0x080fe400008f0cd3 */
[----:B------:R-:W-:Y:S01]  /*68d0*/  LEA.HI.X R3, R200, R4, R210, 0x1, P0 ;  /* 0x00000004c8037211 */ /* 0x000fe200000f0cd2 */
[----:B------:R2:W-:Y:S04]  /*68e0*/  LDGSTS.E.BYPASS.LTC128B.128 [R198+0x14080], [R8.64], !P5 ;  /* 0x1408000008c67fae */ /* 0x0005e8000e901d48 */
[----:B------:R2:W-:Y:S04]  /*68f0*/  LDGSTS.E.BYPASS.LTC128B.128 [R198+0x18080], [R6.64], !P4 ;  /* 0x1808000006c67fae */ /* 0x0005e8000e101d48 */
[----:B------:R2:W-:Y:S02]  /*6900*/  LDGSTS.E.BYPASS.LTC128B.128 [R198+0x1c080], [R2.64], !P3 ;  /* 0x1c08000002c67fae */ /* 0x0005e4000d901d48 */
.L_x_200:
[----:B------:R-:W-:Y:S05]  /*6910*/  BSYNC B0 ;  /* 0x0000000000007941 */ /* 0x000fea0003800000 */
.L_x_199:
[----:B------:R-:W-:Y:S05]  /*6920*/  BRA.DIV ~URZ, `(.L_x_201) ;  /* 0x00010b427f007947 */ /* 0x000fea000b800000 */
[----:B--2---:R2:W1:Y:S04]  /*6930*/  SHFL.IDX PT, R4, R5, 0x1, 0x181f ;  /* 0x00381f0005047f89 */ /* 0x00446800000e0000 */
[----:B----4-:R2:W4:Y:S02]  /*6940*/  SHFL.IDX PT, R0, R13, 0x1, 0x181f ;  /* 0x00381f000d007f89 */ /* 0x01052400000e0000 */
.L_x_340:
[----:B------:R-:W-:Y:S01]  /*6950*/  IADD3 R2, R12, 0x20, RZ ;  /* 0x000000200c027810 */ /* 0x000fe20007ffe0ff */
[----:B------:R-:W-:Y:S03]  /*6960*/  BSSY B0, `(.L_x_202) ;  /* 0x0000012000007945 */ /* 0x000fe60003800000 */
[----:B------:R-:W-:-:S13]  /*6970*/  ISETP.GE.AND P0, PT, R2, R37, PT ;  /* 0x000000250200720c */ /* 0x000fda0003f06270 */
[----:B------:R-:W-:Y:S05]  /*6980*/  @P0 BRA `(.L_x_203) ;  /* 0x000000f000000947 */ /* 0x000fea0003800000 */
[CC--:B----4-:R-:W-:Y:S02]  /*6990*/  LEA R10, P0, R134.reuse, R0.reuse, 0x1 ;  /* 0x00000000860a7211 */ /* 0x0d0fe400078008ff */
[----:B------:R-:W-:Y:S02]  /*69a0*/  LEA R8, P2, R205, R0, 0x1 ;  /* 0x00000000cd087211 */ /* 0x000fe400078408ff */
[----:B-1----:R-:W-:Y:S02]  /*69b0*/  LEA.HI.X R11, R134, R4, R135, 0x1, P0 ;  /* 0x00000004860b7211 */ /* 0x002fe400000f0c87 */
        /* <DEDUP_REMOVED lines=12> */
.L_x_203:
[----:B------:R-:W-:Y:S05]  /*6a80*/  BSYNC B0 ;  /* 0x0000000000007941 */ /* 0x000fea0003800000 */
.L_x_202:
[----:B------:R-:W-:Y:S05]  /*6a90*/  BRA.DIV ~URZ, `(.L_x_204) ;  /* 0x00010aa27f007947 */ /* 0x000fea000b800000 */
[----:B-1----:R1:W2:Y:S02]  /*6aa0*/  SHFL.IDX PT, R4, R5, 0x2, 0x181f ;  /* 0x00581f0005047f89 */ /* 0x0022a400000e0000 */
.L_x_341:
[----:B------:R-:W-:Y:S05]  /*6ab0*/  BRA.DIV ~URZ, `(.L_x_205) ;  /* 0x00010af27f007947 */ /* 0x000fea000b800000 */
[----:B----4-:R4:W1:Y:S02]  /*6ac0*/  SHFL.IDX PT, R0, R13, 0x2, 0x181f ;  /* 0x00581f000d007f89 */ /* 0x01086400000e0000 */
.L_x_342:
[----:B------:R-:W-:Y:S01]  /*6ad0*/  IADD3 R2, R12, 0x40, RZ ;  /* 0x000000400c027810 */ /* 0x000fe20007ffe0ff */
[----:B------:R-:W-:Y:S03]  /*6ae0*/  BSSY B0, `(.L_x_206) ;  /* 0x0000012000007945 */ /* 0x000fe60003800000 */
[----:B------:R-:W-:-:S13]  /*6af0*/  ISETP.GE.AND P0, PT, R2, R37, PT ;  /* 0x000000250200720c */ /* 0x000fda0003f06270 */
[----:B------:R-:W-:Y:S05]  /*6b00*/  @P0 BRA `(.L_x_207) ;  /* 0x000000f000000947 */ /* 0x000fea0003800000 */
[CC--:B-1----:R-:W-:Y:S02]  /*6b10*/  LEA R10, P0, R134.reuse, R0.reuse, 0x1 ;  /* 0x00000000860a7211 */ /* 0x0c2fe400078008ff */
        /* <DEDUP_REMOVED lines=14> */
.L_x_207:
[----:B------:R-:W-:Y:S05]  /*6c00*/  BSYNC B0 ;  /* 0x0000000000007941 */ /* 0x000fea0003800000 */
.L_x_206:
[----:B------:R-:W-:Y:S05]  /*6c10*/  BRA.DIV ~URZ, `(.L_x_208) ;  /* 0x00010a027f007947 */ /* 0x000fea000b800000 */
[----:B--2---:R2:W3:Y:S04]  /*6c20*/  SHFL.IDX PT, R4, R5, 0x3, 0x181f ;  /* 0x00781f0005047f89 */ /* 0x0044e800000e0000 */
[----:B-1----:R2:W1:Y:S02]  /*6c30*/  SHFL.IDX PT, R0, R13, 0x3, 0x181f ;  /* 0x00781f000d007f89 */ /* 0x00246400000e0000 */
.L_x_343:
[----:B------:R-:W-:Y:S01]  /*6c40*/  IADD3 R2, R12, 0x60, RZ ;  /* 0x000000600c027810 */ /* 0x000fe20007ffe0ff */
[----:B-----5:R-:W-:-:S03]  /*6c50*/  IMAD.WIDE.U32 R224, R14, c[0x0][0x2b0], RZ ;  /* 0x0000ac000ee07a25 */ /* 0x020fc600078e00ff */
[----:B------:R-:W-:-:S13]  /*6c60*/  ISETP.GE.AND P0, PT, R2, R37, PT ;  /* 0x000000250200720c */ /* 0x000fda0003f06270 */
[----:B-1----:R-:W-:-:S04]  /*6c70*/  @!P0 LEA R10, P1, R134, R0, 0x1 ;  /* 0x00000000860a8211 */ /* 0x002fc800078208ff */
[----:B---3--:R-:W-:Y:S02]  /*6c80*/  @!P0 LEA.HI.X R11, R134, R4, R135, 0x1, P1 ;  /* 0x00000004860b8211 */ /* 0x008fe400008f0c87 */
[----:B------:R-:W-:-:S03]  /*6c90*/  @!P0 LEA R8, P1, R205, R0, 0x1 ;  /* 0x00000000cd088211 */ /* 0x000fc600078208ff */
[----:B------:R-:W-:Y:S01]  /*6ca0*/  @!PT LDS RZ, [RZ] ;  /* 0x00000000fffff984 */ /* 0x000fe20000000800 */
[----:B------:R-:W-:Y:S01]  /*6cb0*/  @!PT LDS RZ, [RZ] ;  /* 0x00000000fffff984 */ /* 0x000fe20000000800 */
[----:B------:R-:W-:Y:S01]  /*6cc0*/  @!PT LDS RZ, [RZ] ;  /* 0x00000000fffff984 */ /* 0x000fe20000000800 */
[----:B------:R1:W-:Y:S01]  /*6cd0*/  @!P0 LDGSTS.E.BYPASS.LTC128B.128 [R235+0x3000], [R10.64], !P6 ;  /* 0x030000000aeb8fae */ /* 0x0003e2000f101d48 */
[----:B------:R-:W-:Y:S02]  /*6ce0*/  @!P0 LEA.HI.X R9, R205, R4, R209, 0x1, P1 ;  /* 0x00000004cd098211 */ /* 0x000fe400008f0cd1 */
[C---:B------:R-:W-:Y:S02]  /*6cf0*/  @!P0 LEA R6, P1, R199.reuse, R0, 0x1 ;  /* 0x00000000c7068211 */ /* 0x040fe400078208ff */
[----:B------:R-:W-:Y:S01]  /*6d00*/  ISETP.GE.AND P6, PT, R134, c[0x0][0x1d4], PT ;  /* 0x0000750086007a0c */ /* 0x000fe20003fc6270 */
[----:B------:R1:W-:Y:S01]  /*6d10*/  @!P0 LDGSTS.E.BYPASS.LTC128B.128 [R235+0x7000], [R8.64], !P5 ;  /* 0x0700000008eb8fae */ /* 0x0003e2000e901d48 */
[----:B------:R-:W-:Y:S02]  /*6d20*/  @!P0 LEA.HI.X R7, R199, R4, R211, 0x1, P1 ;  /* 0x00000004c7078211 */ /* 0x000fe400008f0cd3 */
[C---:B------:R-:W-:Y:S02]  /*6d30*/  @!P0 LEA R2, P1, R200.reuse, R0, 0x1 ;  /* 0x00000000c8028211 */ /* 0x040fe400078208ff */
[----:B------:R-:W-:Y:S01]  /*6d40*/  SHF.R.S32.HI R0, RZ, 0x1f, R14 ;  /* 0x0000001fff007819 */ /* 0x000fe2000001140e */
[----:B------:R1:W-:Y:S01]  /*6d50*/  @!P0 LDGSTS.E.BYPASS.LTC128B.128 [R235+0xb000], [R6.64], !P4 ;  /* 0x0b00000006eb8fae */ /* 0x0003e2000e101d48 */
[----:B------:R-:W-:-:S02]  /*6d60*/  @!P0 LEA.HI.X R3, R200, R4, R210, 0x1, P1 ;  /* 0x00000004c8038211 */ /* 0x000fc400008f0cd2 */
[----:B------:R-:W-:Y:S01]  /*6d70*/  ISETP.GE.AND P5, PT, R136, c[0x0][0x1d4], PT ;  /* 0x0000750088007a0c */ /* 0x000fe20003fa6270 */
[----:B------:R-:W-:Y:S01]  /*6d80*/  IMAD R0, R0, c[0x0][0x2b0], RZ ;  /* 0x0000ac0000007a24 */ /* 0x000fe200078e02ff */
[----:B------:R-:W-:Y:S01]  /*6d90*/  ISETP.GE.AND P4, PT, R199, c[0x0][0x1d4], PT ;  /* 0x00007500c7007a0c */ /* 0x000fe20003f86270 */
[----:B------:R1:W-:Y:S01]  /*6da0*/  @!P0 LDGSTS.E.BYPASS.LTC128B.128 [R235+0xf000], [R2.64], !P3 ;  /* 0x0f00000002eb8fae */ /* 0x0003e2000d901d48 */
[----:B------:R-:W-:Y:S01]  /*6db0*/  ISETP.GE.AND P3, PT, R200, c[0x0][0x1d4], PT ;  /* 0x00007500c8007a0c */ /* 0x000fe20003f66270 */
[----:B------:R-:W-:Y:S02]  /*6dc0*/  IMAD R0, R14, c[0x0][0x2b4], R0 ;  /* 0x0000ad000e007a24 */ /* 0x000fe400078e0200 */
[----:B------:R-:W0:Y:S01]  /*6dd0*/  LDGDEPBAR ;  /* 0x00000000000079af */ /* 0x000e220000000000 */
[----:B------:R-:W-:Y:S01]  /*6de0*/  WARPSYNC 0xffffffff ;  /* 0xffffffff00007948 */ /* 0x000fe20003800000 */
[----:B------:R-:W-:Y:S02]  /*6df0*/  IMAD.IADD R226, R225, 0x1, R0 ;  /* 0x00000001e1e27824 */ /* 0x000fe400078e0200 */
[----:B------:R-:W-:Y:S01]  /*6e00*/  IMAD.MOV.U32 R58, RZ, RZ, c[0x0][0x2b8] ;  /* 0x0000ae00ff3a7624 */ /* 0x000fe200078e00ff */
[----:B------:R-:W-:Y:S01]  /*6e10*/  BAR.SYNC.DEFER_BLOCKING 0x0 ;  /* 0x0000000000007b1d */ /* 0x000fe20000010000 */
[----:B-1----:R-:W-:-:S02]  /*6e20*/  IMAD R2, R56, 0x20, R219 ;  /* 0x0000002038027824 */ /* 0x002fc400078e02db */
[----:B------:R-:W-:Y:S01]  /*6e30*/  IMAD.MOV.U32 R203, RZ, RZ, RZ ;  /* 0x000000ffffcb7224 */ /* 0x000fe200078e00ff */
[----:B------:R-:W-:Y:S02]  /*6e40*/  ISETP.NE.AND P1, PT, R58, 0x1, PT ;  /* 0x000000013a00780c */ /* 0x000fe40003f25270 */
[C---:B------:R-:W-:Y:S01]  /*6e50*/  ISETP.GE.AND P0, PT, R2.reuse, R110, PT ;  /* 0x0000006e0200720c */ /* 0x040fe20003f06270 */
[----:B------:R-:W-:-:S03]  /*6e60*/  IMAD.IADD R2, R2, 0x1, R227 ;  /* 0x0000000102027824 */ /* 0x000fc600078e02e3 */
[----:B------:R-:W-:Y:S01]  /*6e70*/  ISETP.GT.OR P0, PT, R219, 0x1f, P0 ;  /* 0x0000001fdb00780c */ /* 0x000fe20000704670 */
[----:B------:R-:W-:-:S06]  /*6e80*/  IMAD.MOV.U32 R0, RZ, RZ, R2 ;  /* 0x000000ffff007224 */ /* 0x000fcc00078e0002 */
[----:B------:R-:W-:-:S05]  /*6e90*/  @P1 IMAD.HI.U32 R3, R2, c[0x0][0x2bc], RZ ;  /* 0x0000af0002031a27 */ /* 0x000fca00078e00ff */
[----:B------:R-:W-:-:S04]  /*6ea0*/  @P1 SHF.R.U32.HI R0, RZ, c[0x0][0x2c0], R3 ;  /* 0x0000b000ff001a19 */ /* 0x000fc80000011603 */
[----:B------:R-:W-:-:S04]  /*6eb0*/  @!P0 IADD3 R3, P1, R0, R224, RZ ;  /* 0x000000e000038210 */ /* 0x000fc80007f3e0ff */
[----:B--2---:R-:W-:Y:S02]  /*6ec0*/  @!P0 LEA.HI.X.SX32 R5, R0, R226, 0x1, P1 ;  /* 0x000000e200058211 */ /* 0x004fe400008f0eff */
[----:B------:R-:W-:-:S04]  /*6ed0*/  @!P0 LEA R4, P1, R3, c[0x0][0x2a0], 0x2 ;  /* 0x0000a80003048a11 */ /* 0x000fc800078210ff */
[----:B------:R-:W-:-:S05]  /*6ee0*/  @!P0 LEA.HI.X R5, R3, c[0x0][0x2a4], R5, 0x2, P1 ;  /* 0x0000a90003058a11 */ /* 0x000fca00008f1405 */
[----:B------:R-:W2:Y:S01]  /*6ef0*/  @!P0 LDG.E R203, [R4.64] ;  /* 0x0000000804cb8981 */ /* 0x000ea2000c1e1900 */
[----:B------:R-:W-:Y:S02]  /*6f00*/  IMAD.MOV R0, RZ, RZ, -R0 ;  /* 0x000000ffff007224 */ /* 0x000fe400078e0a00 */
[----:B------:R-:W-:-:S04]  /*6f10*/  IMAD.WIDE.U32 R222, R215, c[0x0][0x1e8], RZ ;  /* 0x00007a00d7de7a25 */ /* 0x000fc800078e00ff */
[----:B------:R-:W-:Y:S02]  /*6f20*/  IMAD R204, R0, c[0x0][0x2b8], R2 ;  /* 0x0000ae0000cc7a24 */ /* 0x000fe400078e0202 */
[----:B------:R-:W-:Y:S02]  /*6f30*/  IMAD R221, R215, c[0x0][0x1ec], R223 ;  /* 0x00007b00d7dd7a24 */ /* 0x000fe400078e02df */
[----:B------:R-:W-:Y:S01]  /*6f40*/  IMAD.WIDE.U32 R2, R204, c[0x0][0x1e0], RZ ;  /* 0x00007800cc027a25 */ /* 0x000fe200078e00ff */
[----:B------:R-:W-:-:S03]  /*6f50*/  SHF.R.S32.HI R55, RZ, 0x1f, R204 ;  /* 0x0000001fff377819 */ /* 0x000fc600000114cc */
[----:B------:R-:W-:Y:S02]  /*6f60*/  IMAD R110, R56, -0x20, R110 ;  /* 0xffffffe0386e7824 */ /* 0x000fe400078e026e */
[----:B------:R-:W-:-:S04]  /*6f70*/  IMAD R0, R55, c[0x0][0x1e0], RZ ;  /* 0x0000780037007a24 */ /* 0x000fc800078e02ff */
[----:B------:R-:W-:-:S04]  /*6f80*/  IMAD R0, R204, c[0x0][0x1e4], R0 ;  /* 0x00007900cc007a24 */ /* 0x000fc800078e0200 */
[----:B------:R-:W-:Y:S01]  /*6f90*/  IMAD.IADD R3, R3, 0x1, R0 ;  /* 0x0000000103037824 */ /* 0x000fe200078e0200 */
[----:B--2---:R-:W-:-:S03]  /*6fa0*/  SHF.R.S32.HI R57, RZ, 0x1f, R203 ;  /* 0x0000001fff397819 */ /* 0x004fc600000114cb */
[----:B------:R-:W-:-:S04]  /*6fb0*/  IMAD.WIDE.U32 R2, R203, c[0x0][0x1f0], R2 ;  /* 0x00007c00cb027a25 */ /* 0x000fc800078e0002 */
[----:B------:R-:W-:-:S04]  /*6fc0*/  IMAD R0, R57, c[0x0][0x1f0], RZ ;  /* 0x00007c0039007a24 */ /* 0x000fc800078e02ff */
[----:B------:R-:W-:Y:S01]  /*6fd0*/  IMAD R4, R203, c[0x0][0x1f4], R0 ;  /* 0x00007d00cb047a24 */ /* 0x000fe200078e0200 */
[----:B------:R-:W-:-:S04]  /*6fe0*/  IADD3 R0, P0, R2, R222, RZ ;  /* 0x000000de02007210 */ /* 0x000fc80007f1e0ff */
[----:B------:R-:W-:Y:S02]  /*6ff0*/  IADD3.X R2, R221, R3, R4, P0, !PT ;  /* 0x00000003dd027210 */ /* 0x000fe400007fe404 */
[----:B------:R-:W-:-:S04]  /*7000*/  LEA R3, P0, R0, c[0x0][0x1c8], 0x1 ;  /* 0x0000720000037a11 */ /* 0x000fc800078008ff */
[----:B------:R-:W-:Y:S02]  /*7010*/  LEA.HI.X R2, R0, c[0x0][0x1cc], R2, 0x1, P0 ;  /* 0x0000730000027a11 */ /* 0x000fe400000f0c02 */
[----:B------:R1:W2:Y:S04]  /*7020*/  SHFL.IDX PT, R0, R3, RZ, 0x181f ;  /* 0x00181fff03007589 */ /* 0x0002a800000e0000 */
[----:B------:R-:W3:Y:S01]  /*7030*/  SHFL.IDX PT, R2, R2, RZ, 0x181f ;  /* 0x00181fff02027589 */ /* 0x000ee200000e0000 */
[----:B-1----:R-:W-:-:S05]  /*7040*/  IMAD.IADD R3, R110, 0x1, -R208 ;  /* 0x000000016e037824 */ /* 0x002fca00078e0ad0 */
[----:B------:R-:W-:-:S13]  /*7050*/  ISETP.GE.AND P0, PT, R3, 0x1, PT ;  /* 0x000000010300780c */ /* 0x000fda0003f06270 */
[----:B--2---:R-:W-:-:S04]  /*7060*/  @P0 LEA R10, P1, R134, R0, 0x1 ;  /* 0x00000000860a0211 */ /* 0x004fc800078208ff */
[----:B---3--:R-:W-:Y:S02]  /*7070*/  @P0 LEA.HI.X R11, R134, R2, R135, 0x1, P1 ;  /* 0x00000002860b0211 */ /* 0x008fe400008f0c87 */
[----:B------:R-:W-:-:S03]  /*7080*/  @P0 LEA R8, P1, R205, R0, 0x1 ;  /* 0x00000000cd080211 */ /* 0x000fc600078208ff */
[----:B------:R-:W-:Y:S01]  /*7090*/  @!PT LDS RZ, [RZ] ;  /* 0x00000000fffff984 */ /* 0x000fe20000000800 */
[----:B------:R1:W-:Y:S01]  /*70a0*/  @P0 LDGSTS.E.BYPASS.LTC128B.128 [R198+0xc080], [R10.64], !P6 ;  /* 0x0c0800000ac60fae */ /* 0x0003e2000f101d48 */
[----:B------:R-:W-:Y:S02]  /*70b0*/  @P0 LEA.HI.X R9, R205, R2, R209, 0x1, P1 ;  /* 0x00000002cd090211 */ /* 0x000fe400008f0cd1 */
[----:B------:R-:W-:-:S03]  /*70c0*/  @P0 LEA R6, P1, R199, R0, 0x1 ;  /* 0x00000000c7060211 */ /* 0x000fc600078208ff */
[----:B------:R1:W-:Y:S01]  /*70d0*/  @P0 LDGSTS.E.BYPASS.LTC128B.128 [R198+0xd080], [R8.64], !P5 ;  /* 0x0d08000008c60fae */ /* 0x0003e2000e901d48 */
[----:B------:R-:W-:Y:S02]  /*70e0*/  @P0 LEA.HI.X R7, R199, R2, R211, 0x1, P1 ;  /* 0x00000002c7070211 */ /* 0x000fe400008f0cd3 */
[----:B------:R-:W-:-:S03]  /*70f0*/  @P0 LEA R4, P1, R200, R0, 0x1 ;  /* 0x00000000c8040211 */ /* 0x000fc600078208ff */
[----:B------:R1:W-:Y:S01]  /*7100*/  @P0 LDGSTS.E.BYPASS.LTC128B.128 [R198+0xe080], [R6.64], !P4 ;  /* 0x0e08000006c60fae */ /* 0x0003e2000e101d48 */
[----:B------:R-:W-:-:S05]  /*7110*/  @P0 LEA.HI.X R5, R200, R2, R210, 0x1, P1 ;  /* 0x00000002c8050211 */ /* 0x000fca00008f0cd2 */
[----:B------:R1:W-:Y:S01]  /*7120*/  @P0 LDGSTS.E.BYPASS.LTC128B.128 [R198+0xf080], [R4.64], !P3 ;  /* 0x0f08000004c60fae */ /* 0x0003e2000d901d48 */
[----:B------:R-:W-:-:S03]  /*7130*/  ISETP.LT.AND P0, PT, RZ, c[0x0][0x27c], PT ;  /* 0x00009f00ff007a0c */ /* 0x000fc60003f01270 */
[----:B------:R-:W0:Y:S10]  /*7140*/  LDGDEPBAR ;  /* 0x00000000000079af */ /* 0x000e340000000000 */
[----:B------:R-:W-:Y:S05]  /*7150*/  @P0 BRA `(.L_x_209) ;  /* 0x0000002000000947 */ /* 0x000fea0003800000 */
[----:B------:R-:W-:-:S04]  /*7160*/  DEPBAR.LE SB0, 0x1 ;  /* 0x000080400000791a */ /* 0x000fc80000000000 */
[----:B------:R-:W-:Y:S05]  /*7170*/  BRA `(.L_x_210) ;  /* 0x000068e000007947 */ /* 0x000fea0003800000 */
.L_x_209:
[----:B------:R-:W-:Y:S01]  /*7180*/  SHF.R.S32.HI R0, RZ, 0x1f, R99 ;  /* 0x0000001fff007819 */ /* 0x000fe20000011463 */
[C---:B-1----:R-:W-:Y:S01]  /*7190*/  IMAD.WIDE.U32 R4, R99.reuse, c[0x0][0x280], RZ ;  /* 0x0000a00063047a25 */ /* 0x042fe200078e00ff */
[----:B------:R-:W-:Y:S01]  /*71a0*/  ULDC.U8 UR4, c[0x0][0x298] ;  /* 0x0000a60000047ab9 */ /* 0x000fe20000000000 */
[----:B------:R-:W-:Y:S02]  /*71b0*/  BSSY B2, `(.L_x_210) ;  /* 0x000068a000027945 */ /* 0x000fe40003800000 */
[----:B------:R-:W-:Y:S01]  /*71c0*/  IMAD R2, R0, c[0x0][0x280], RZ ;  /* 0x0000a00000027a24 */ /* 0x000fe200078e02ff */
[----:B------:R-:W-:Y:S01]  /*71d0*/  LEA R7, P0, R4, c[0x0][0x270], 0x1 ;  /* 0x00009c0004077a11 */ /* 0x000fe200078008ff */
[----:B------:R-:W-:Y:S02]  /*71e0*/  IMAD R0, R0, c[0x0][0x290], RZ ;  /* 0x0000a40000007a24 */ /* 0x000fe400078e02ff */
[C---:B------:R-:W-:Y:S02]  /*71f0*/  IMAD R6, R99.reuse, c[0x0][0x284], R2 ;  /* 0x0000a10063067a24 */ /* 0x040fe400078e0202 */
[----:B------:R-:W-:-:S03]  /*7200*/  IMAD.WIDE.U32 R2, R99, c[0x0][0x290], RZ ;  /* 0x0000a40063027a25 */ /* 0x000fc600078e00ff */
[----:B------:R-:W-:Y:S01]  /*7210*/  IADD3 R6, R6, R5, RZ ;  /* 0x0000000506067210 */ /* 0x000fe20007ffe0ff */
[----:B------:R-:W-:-:S03]  /*7220*/  IMAD R5, R99, c[0x0][0x294], R0 ;  /* 0x0000a50063057a24 */ /* 0x000fc600078e0200 */
[----:B------:R-:W-:Y:S02]  /*7230*/  LEA.HI.X R0, R4, c[0x0][0x274], R6, 0x1, P0 ;  /* 0x00009d0004007a11 */ /* 0x000fe400000f0c06 */
[----:B------:R-:W-:Y:S02]  /*7240*/  LEA R6, P0, R2, c[0x0][0x288], 0x1 ;  /* 0x0000a20002067a11 */ /* 0x000fe400078008ff */
[----:B------:R-:W-:-:S04]  /*7250*/  IADD3 R3, R5, R3, RZ ;  /* 0x0000000305037210 */ /* 0x000fc80007ffe0ff */
[----:B------:R-:W-:Y:S02]  /*7260*/  LEA.HI.X R2, R2, c[0x0][0x28c], R3, 0x1, P0 ;  /* 0x0000a30002027a11 */ /* 0x000fe400000f0c03 */
[----:B------:R-:W-:-:S13]  /*7270*/  ISETP.NE.AND P0, PT, RZ, UR4, PT ;  /* 0x00000004ff007c0c */ /* 0x000fda000bf05270 */
[----:B------:R-:W-:Y:S05]  /*7280*/  @!P0 BRA `(.L_x_211) ;  /* 0x000031d000008947 */ /* 0x000fea0003800000 */
[----:B------:R-:W-:Y:S01]  /*7290*/  LOP3.LUT P1, RZ, R212, 0x1, RZ, 0xc0, !PT ;  /* 0x00000001d4ff7812 */ /* 0x000fe2000782c0ff */
[----:B------:R-:W1:Y:S01]  /*72a0*/  SHFL.IDX PT, R3, R2, RZ, 0x181f ;  /* 0x00181fff02037589 */ /* 0x000e6200000e0000 */
[----:B------:R-:W-:Y:S01]  /*72b0*/  BSSY B0, `(.L_x_212) ;  /* 0x0000035000007945 */ /* 0x000fe20003800000 */
[----:B------:R-:W-:Y:S01]  /*72c0*/  CS2R R20, SRZ ;  /* 0x0000000000147805 */ /* 0x000fe2000001ff00 */
[----:B------:R-:W-:Y:S01]  /*72d0*/  CS2R R18, SRZ ;  /* 0x0000000000127805 */ /* 0x000fe2000001ff00 */
[----:B------:R-:W2:Y:S01]  /*72e0*/  SHFL.IDX PT, R5, R0, RZ, 0x181f ;  /* 0x00181fff00057589 */ /* 0x000ea200000e0000 */
[----:B------:R-:W-:Y:S01]  /*72f0*/  CS2R R16, SRZ ;  /* 0x0000000000107805 */ /* 0x000fe2000001ff00 */
[----:B------:R-:W-:Y:S01]  /*7300*/  CS2R R14, SRZ ;  /* 0x00000000000e7805 */ /* 0x000fe2000001ff00 */
[----:B----4-:R-:W-:Y:S01]  /*7310*/  CS2R R12, SRZ ;  /* 0x00000000000c7805 */ /* 0x010fe2000001ff00 */
[----:B------:R-:W3:Y:S01]  /*7320*/  SHFL.IDX PT, R4, R7, RZ, 0x181f ;  /* 0x00181fff07047589 */ /* 0x000ee200000e0000 */
[----:B------:R-:W-:Y:S01]  /*7330*/  CS2R R10, SRZ ;  /* 0x00000000000a7805 */ /* 0x000fe2000001ff00 */
[----:B------:R-:W-:-:S02]  /*7340*/  CS2R R8, SRZ ;  /* 0x0000000000087805 */ /* 0x000fc4000001ff00 */
[----:B------:R4:W1:Y:S02]  /*7350*/  SHFL.IDX PT, R2, R6, RZ, 0x181f ;  /* 0x00181fff06027589 */ /* 0x00086400000e0000 */
[----:B----4-:R-:W-:Y:S01]  /*7360*/  CS2R R6, SRZ ;  /* 0x0000000000067805 */ /* 0x010fe2000001ff00 */
[----:B------:R-:W-:Y:S05]  /*7370*/  @P1 BRA `(.L_x_213) ;  /* 0x0000028000001947 */ /* 0x000fea0003800000 */
[----:B-123--:R-:W2:Y:S04]  /*7380*/  LDL R27, [R1+0x38] ;  /* 0x00003800011b7983 */ /* 0x00eea80000100800 */
[----:B------:R-:W3:Y:S04]  /*7390*/  LDL R26, [R1+0x34] ;  /* 0x00003400011a7983 */ /* 0x000ee80000100800 */
[----:B------:R-:W4:Y:S04]  /*73a0*/  LDL R25, [R1+0x3c] ;  /* 0x00003c0001197983 */ /* 0x000f280000100800 */
[----:B------:R-:W4:Y:S04]  /*73b0*/  LDL R24, [R1+0x30] ;  /* 0x0000300001187983 */ /* 0x000f280000100800 */
[----:B------:R-:W4:Y:S04]  /*73c0*/  LDL R23, [R1+0x40] ;  /* 0x0000400001177983 */ /* 0x000f280000100800 */
[----:B------:R-:W4:Y:S01]  /*73d0*/  LDL R22, [R1+0x2c] ;  /* 0x00002c0001167983 */ /* 0x000f220000100800 */
[----:B------:R-:W-:Y:S01]  /*73e0*/  ISETP.GE.AND P0, PT, R140, c[0x0][0x27c], PT ;  /* 0x00009f008c007a0c */ /* 0x000fe20003f06270 */
[----:B------:R-:W-:Y:S01]  /*73f0*/  CS2R R14, SRZ ;  /* 0x00000000000e7805 */ /* 0x000fe2000001ff00 */
[----:B------:R-:W-:Y:S01]  /*7400*/  ISETP.GE.AND P2, PT, R143, c[0x0][0x27c], PT ;  /* 0x00009f008f007a0c */ /* 0x000fe20003f46270 */
[----:B------:R-:W-:Y:S01]  /*7410*/  CS2R R6, SRZ ;  /* 0x0000000000067805 */ /* 0x000fe2000001ff00 */
[----:B------:R-:W-:-:S09]  /*7420*/  ISETP.GE.AND P1, PT, R139, c[0x0][0x27c], PT ;  /* 0x00009f008b007a0c */ /* 0x000fd20003f26270 */
[----:B------:R-:W-:-:S04]  /*7430*/  @!P0 IMAD.WIDE R10, R140, 0x2, R4 ;  /* 0x000000028c0a8825 */ /* 0x000fc800078e0204 */
[----:B------:R-:W-:Y:S01]  /*7440*/  @!P0 IMAD.WIDE R8, R140, 0x2, R2 ;  /* 0x000000028c088825 */ /* 0x000fe200078e0202 */
[----:B------:R1:W5:Y:S04]  /*7450*/  @!P0 LD.E.64 R14, [R10.64] ;  /* 0x000000080a0e8980 */ /* 0x000368000c101b00 */
[----:B------:R1:W5:Y:S01]  /*7460*/  @!P0 LD.E.64 R6, [R8.64] ;  /* 0x0000000808068980 */ /* 0x000362000c101b00 */
[----:B------:R-:W-:Y:S01]  /*7470*/  CS2R R16, SRZ ;  /* 0x0000000000107805 */ /* 0x000fe2000001ff00 */
[----:B------:R-:W-:Y:S01]  /*7480*/  CS2R R18, SRZ ;  /* 0x0000000000127805 */ /* 0x000fe2000001ff00 */
[----:B-1----:R-:W-:Y:S01]  /*7490*/  CS2R R8, SRZ ;  /* 0x0000000000087805 */ /* 0x002fe2000001ff00 */
[----:B--2---:R-:W-:-:S05]  /*74a0*/  @!P2 IADD3 R12, P0, R4, R27, RZ ;  /* 0x0000001b040ca210 */ /* 0x004fca0007f1e0ff */
[----:B---3--:R-:W-:Y:S01]  /*74b0*/  @!P2 IMAD.X R13, R5, 0x1, R26, P0 ;  /* 0x00000001050da824 */ /* 0x008fe200000e061a */
[----:B------:R-:W-:-:S04]  /*74c0*/  @!P2 IADD3 R10, P0, R2, R27, RZ ;  /* 0x0000001b020aa210 */ /* 0x000fc80007f1e0ff */
[----:B------:R1:W5:Y:S01]  /*74d0*/  @!P2 LD.E.64 R16, [R12.64] ;  /* 0x000000080c10a980 */ /* 0x000362000c101b00 */
[----:B------:R-:W-:Y:S01]  /*74e0*/  @!P2 IMAD.X R11, R3, 0x1, R26, P0 ;  /* 0x00000001030ba824 */ /* 0x000fe200000e061a */
[----:B----4-:R-:W-:-:S04]  /*74f0*/  @!P1 IADD3 R20, P0, R4, R25, RZ ;  /* 0x0000001904149210 */ /* 0x010fc80007f1e0ff */
[----:B------:R2:W5:Y:S01]  /*7500*/  @!P2 LD.E.64 R8, [R10.64] ;  /* 0x000000080a08a980 */ /* 0x000562000c101b00 */
[----:B------:R-:W-:-:S05]  /*7510*/  @!P1 IMAD.X R21, R5, 0x1, R24, P0 ;  /* 0x0000000105159824 */ /* 0x000fca00000e0618 */
[----:B------:R3:W5:Y:S01]  /*7520*/  @!P1 LD.E.64 R18, [R20.64] ;  /* 0x0000000814129980 */ /* 0x000762000c101b00 */
[----:B-1----:R-:W-:-:S05]  /*7530*/  @!P1 IADD3 R12, P0, R2, R25, RZ ;  /* 0x00000019020c9210 */ /* 0x002fca0007f1e0ff */
[----:B------:R-:W-:Y:S01]  /*7540*/  @!P1 IMAD.X R13, R3, 0x1, R24, P0 ;  /* 0x00000001030d9824 */ /* 0x000fe200000e0618 */
[----:B------:R-:W-:Y:S01]  /*7550*/  ISETP.GE.AND P0, PT, R142, c[0x0][0x27c], PT ;  /* 0x00009f008e007a0c */ /* 0x000fe20003f06270 */
[----:B--2---:R-:W-:-:S06]  /*7560*/  CS2R R10, SRZ ;  /* 0x00000000000a7805 */ /* 0x004fcc000001ff00 */
[----:B------:R1:W5:Y:S06]  /*7570*/  @!P1 LD.E.64 R10, [R12.64] ;  /* 0x000000080c0a9980 */ /* 0x00036c000c101b00 */
[----:B------:R-:W-:-:S05]  /*7580*/  @!P0 IADD3 R4, P1, R4, R23, RZ ;  /* 0x0000001704048210 */ /* 0x000fca0007f3e0ff */
[----:B------:R-:W-:Y:S01]  /*7590*/  @!P0 IMAD.X R5, R5, 0x1, R22, P1 ;  /* 0x0000000105058824 */ /* 0x000fe200008e0616 */
[----:B------:R-:W-:Y:S01]  /*75a0*/  @!P0 IADD3 R2, P1, R2, R23, RZ ;  /* 0x0000001702028210 */ /* 0x000fe20007f3e0ff */
[----:B---3--:R-:W-:-:S04]  /*75b0*/  CS2R R20, SRZ ;  /* 0x0000000000147805 */ /* 0x008fc8000001ff00 */
[----:B------:R-:W-:Y:S02]  /*75c0*/  @!P0 IMAD.X R3, R3, 0x1, R22, P1 ;  /* 0x0000000103038824 */ /* 0x000fe400008e0616 */
[----:B------:R2:W5:Y:S01]  /*75d0*/  @!P0 LD.E.64 R20, [R4.64] ;  /* 0x0000000804148980 */ /* 0x000562000c101b00 */
[----:B-1----:R-:W-:-:S06]  /*75e0*/  CS2R R12, SRZ ;  /* 0x00000000000c7805 */ /* 0x002fcc000001ff00 */
[----:B------:R2:W5:Y:S02]  /*75f0*/  @!P0 LD.E.64 R12, [R2.64] ;  /* 0x00000008020c8980 */ /* 0x000564000c101b00 */
.L_x_213:
[----:B-123--:R-:W-:Y:S05]  /*7600*/  BSYNC B0 ;  /* 0x0000000000007941 */ /* 0x00efea0003800000 */
.L_x_212:
[----:B-----5:R-:W-:Y:S01]  /*7610*/  IMAD.MOV.U32 R29, RZ, RZ, R18 ;  /* 0x000000ffff1d7224 */ /* 0x020fe200078e0012 */
[----:B------:R-:W-:Y:S01]  /*7620*/  SHF.R.U64 R26, R18, 0x10, R19 ;  /* 0x00000010121a7819 */ /* 0x000fe20000001213 */
[----:B------:R-:W-:Y:S01]  /*7630*/  IMAD.MOV.U32 R25, RZ, RZ, R20 ;  /* 0x000000ffff197224 */ /* 0x000fe200078e0014 */
[--C-:B------:R-:W-:Y:S01]  /*7640*/  SHF.R.U64 R22, R20, 0x10, R21.reuse ;  /* 0x0000001014167819 */ /* 0x100fe20000001215 */
[----:B------:R-:W-:Y:S01]  /*7650*/  IMAD.MOV.U32 R24, RZ, RZ, R21 ;  /* 0x000000ffff187224 */ /* 0x000fe200078e0015 */
[----:B------:R-:W-:Y:S01]  /*7660*/  SHF.R.U64 R30, R16, 0x10, R17 ;  /* 0x00000010101e7819 */ /* 0x000fe20000001211 */
[----:B------:R-:W-:Y:S01]  /*7670*/  IMAD.MOV.U32 R18, RZ, RZ, R8 ;  /* 0x000000ffff127224 */ /* 0x000fe200078e0008 */
[--C-:B------:R-:W-:Y:S01]  /*7680*/  SHF.R.U64 R2, R6, 0x10, R7.reuse ;  /* 0x0000001006027819 */ /* 0x100fe20000001207 */
[----:B------:R-:W-:Y:S01]  /*7690*/  IMAD.MOV.U32 R20, RZ, RZ, R7 ;  /* 0x000000ffff147224 */ /* 0x000fe200078e0007 */
[----:B------:R-:W-:Y:S01]  /*76a0*/  SHF.R.U64 R34, R14, 0x10, R15 ;  /* 0x000000100e227819 */ /* 0x000fe2000000120f */
[----:B------:R-:W-:Y:S01]  /*76b0*/  IMAD.MOV.U32 R32, RZ, RZ, R17 ;  /* 0x000000ffff207224 */ /* 0x000fe200078e0011 */
[--C-:B------:R-:W-:Y:S01]  /*76c0*/  SHF.R.U32.HI R23, RZ, 0x10, R19.reuse ;  /* 0x00000010ff177819 */ /* 0x100fe20000011613 */
[----:B------:R-:W-:Y:S01]  /*76d0*/  IMAD.MOV.U32 R28, RZ, RZ, R19 ;  /* 0x000000ffff1c7224 */ /* 0x000fe200078e0013 */
[----:B------:R-:W-:Y:S01]  /*76e0*/  SHF.R.U32.HI R19, RZ, 0x10, R21 ;  /* 0x00000010ff137819 */ /* 0x000fe20000011615 */
[----:B------:R-:W-:Y:S01]  /*76f0*/  IMAD.MOV.U32 R33, RZ, RZ, R16 ;  /* 0x000000ffff217224 */ /* 0x000fe200078e0010 */
[----:B------:R-:W-:Y:S01]  /*7700*/  PRMT R24, R24, 0x5410, R30 ;  /* 0x0000541018187816 */ /* 0x000fe2000000001e */
[----:B------:R-:W-:Y:S01]  /*7710*/  IMAD.MOV.U32 R36, RZ, RZ, R14 ;  /* 0x000000ffff247224 */ /* 0x000fe200078e000e */
[----:B------:R-:W-:Y:S01]  /*7720*/  PRMT R18, R18, 0x5410, R2 ;  /* 0x0000541012127816 */ /* 0x000fe20000000002 */
[----:B------:R-:W-:Y:S01]  /*7730*/  IMAD R2, R229, -0x80, R37 ;  /* 0xffffff80e5027824 */ /* 0x000fe200078e0225 */
[----:B------:R-:W-:Y:S01]  /*7740*/  SHF.R.U32.HI R16, RZ, 0x10, R7 ;  /* 0x00000010ff107819 */ /* 0x000fe20000011607 */
[----:B------:R-:W-:Y:S01]  /*7750*/  IMAD.MOV.U32 R21, RZ, RZ, R6 ;  /* 0x000000ffff157224 */ /* 0x000fe200078e0006 */
[----:B------:R-:W-:Y:S01]  /*7760*/  PRMT R20, R20, 0x5410, R34 ;  /* 0x0000541014147816 */ /* 0x000fe20000000022 */
[----:B------:R-:W-:Y:S01]  /*7770*/  IMAD.MOV.U32 R35, RZ, RZ, R15 ;  /* 0x000000ffff237224 */ /* 0x000fe200078e000f */
[----:B------:R-:W-:Y:S01]  /*7780*/  PRMT R26, R26, 0x5410, R32 ;  /* 0x000054101a1a7816 */ /* 0x000fe20000000020 */
[----:B------:R-:W-:Y:S01]  /*7790*/  IMAD.MOV.U32 R6, RZ, RZ, R12 ;  /* 0x000000ffff067224 */ /* 0x000fe200078e000c */
[----:B------:R-:W-:Y:S01]  /*77a0*/  PRMT R32, R19, 0x5410, R24 ;  /* 0x0000541013207816 */ /* 0x000fe20000000018 */
[----:B------:R-:W-:Y:S01]  /*77b0*/  IMAD.MOV.U32 R14, RZ, RZ, R10 ;  /* 0x000000ffff0e7224 */ /* 0x000fe200078e000a */
[----:B------:R-:W-:Y:S01]  /*77c0*/  PRMT R19, R16, 0x5410, R20 ;  /* 0x0000541010137816 */ /* 0x000fe20000000014 */
[----:B------:R-:W-:Y:S01]  /*77d0*/  IMAD.MOV.U32 R5, RZ, RZ, R13 ;  /* 0x000000ffff057224 */ /* 0x000fe200078e000d */
[----:B------:R-:W-:Y:S01]  /*77e0*/  IMNMX R16, R2, 0x80, PT ;  /* 0x0000008002107817 */ /* 0x000fe20003800200 */
[----:B------:R-:W-:-:S04]  /*77f0*/  DEPBAR.LE SB0, 0x1 ;  /* 0x000080400000791a */ /* 0x000fc80000000000 */
[----:B------:R-:W-:Y:S01]  /*7800*/  ISETP.GE.AND P0, PT, R208, R16, PT ;  /* 0x00000010d000720c */ /* 0x000fe20003f06270 */
[----:B------:R-:W-:Y:S01]  /*7810*/  BSSY B1, `(.L_x_214) ;  /* 0x00000c4000017945 */ /* 0x000fe20003800000 */
[----:B------:R-:W-:Y:S01]  /*7820*/  SHF.R.U32.HI R27, RZ, 0x10, R17 ;  /* 0x00000010ff1b7819 */ /* 0x000fe20000011611 */
[----:B------:R-:W-:Y:S01]  /*7830*/  IMAD.MOV.U32 R17, RZ, RZ, R9 ;  /* 0x000000ffff117224 */ /* 0x000fe200078e0009 */
[----:B------:R-:W-:Y:S02]  /*7840*/  SHF.R.U32.HI R31, RZ, 0x10, R15 ;  /* 0x00000010ff1f7819 */ /* 0x000fe4000001160f */
[----:B------:R-:W-:Y:S02]  /*7850*/  PRMT R21, R21, 0x5410, R36 ;  /* 0x0000541015157816 */ /* 0x000fe40000000024 */
[--C-:B------:R-:W-:Y:S02]  /*7860*/  SHF.R.U64 R15, R8, 0x10, R9.reuse ;  /* 0x00000010080f7819 */ /* 0x100fe40000001209 */
[----:B------:R-:W-:Y:S01]  /*7870*/  SHF.R.U32.HI R8, RZ, 0x10, R9 ;  /* 0x00000010ff087819 */ /* 0x000fe20000011609 */
[----:B------:R-:W-:Y:S01]  /*7880*/  IMAD.MOV.U32 R9, RZ, RZ, R11 ;  /* 0x000000ffff097224 */ /* 0x000fe200078e000b */
[----:B------:R-:W-:-:S02]  /*7890*/  SHF.R.U64 R3, R12, 0x10, R13 ;  /* 0x000000100c037819 */ /* 0x000fc4000000120d */
[----:B------:R-:W-:Y:S02]  /*78a0*/  PRMT R23, R23, 0x5410, R35 ;  /* 0x0000541017177816 */ /* 0x000fe40000000023 */
[----:B------:R-:W-:Y:S02]  /*78b0*/  PRMT R22, R22, 0x5410, R31 ;  /* 0x0000541016167816 */ /* 0x000fe4000000001f */
[----:B------:R-:W-:Y:S02]  /*78c0*/  PRMT R25, R25, 0x5410, R33 ;  /* 0x0000541019197816 */ /* 0x000fe40000000021 */
[----:B------:R-:W-:Y:S02]  /*78d0*/  PRMT R17, R17, 0x5410, R21 ;  /* 0x0000541011117816 */ /* 0x000fe40000000015 */
[--C-:B------:R-:W-:Y:S02]  /*78e0*/  SHF.R.U64 R7, R10, 0x10, R11.reuse ;  /* 0x000000100a077819 */ /* 0x100fe4000000120b */
[----:B------:R-:W-:-:S02]  /*78f0*/  SHF.R.U32.HI R4, RZ, 0x10, R11 ;  /* 0x00000010ff047819 */ /* 0x000fc4000001160b */
[----:B------:R-:W-:Y:S02]  /*7900*/  SHF.R.U32.HI R0, RZ, 0x10, R13 ;  /* 0x00000010ff007819 */ /* 0x000fe4000001160d */
[----:B------:R-:W-:Y:S02]  /*7910*/  PRMT R27, R27, 0x5410, R29 ;  /* 0x000054101b1b7816 */ /* 0x000fe4000000001d */
[----:B------:R-:W-:Y:S02]  /*7920*/  PRMT R29, R28, 0x5410, R3 ;  /* 0x000054101c1d7816 */ /* 0x000fe40000000003 */
[----:B------:R-:W-:Y:S02]  /*7930*/  PRMT R28, R6, 0x5410, R23 ;  /* 0x00005410061c7816 */ /* 0x000fe40000000017 */
[----:B------:R-:W-:Y:S02]  /*7940*/  PRMT R31, R22, 0x5410, R25 ;  /* 0x00005410161f7816 */ /* 0x000fe40000000019 */
[----:B------:R-:W-:-:S02]  /*7950*/  PRMT R21, R17, 0x7610, R21 ;  /* 0x0000761011157816 */ /* 0x000fc40000000015 */
[----:B------:R-:W-:Y:S02]  /*7960*/  PRMT R17, R15, 0x7610, R17 ;  /* 0x000076100f117816 */ /* 0x000fe40000000011 */
[----:B------:R-:W-:Y:S02]  /*7970*/  PRMT R20, R8, 0x7610, R20 ;  /* 0x0000761008147816 */ /* 0x000fe40000000014 */
[----:B------:R-:W-:Y:S02]  /*7980*/  PRMT R22, R14, 0x7610, R22 ;  /* 0x000076100e167816 */ /* 0x000fe40000000016 */
[----:B------:R-:W-:Y:S02]  /*7990*/  PRMT R25, R9, 0x7610, R25 ;  /* 0x0000761009197816 */ /* 0x000fe40000000019 */
[----:B------:R-:W-:Y:S02]  /*79a0*/  PRMT R23, R7, 0x7610, R23 ;  /* 0x0000761007177816 */ /* 0x000fe40000000017 */
[----:B------:R-:W-:-:S02]  /*79b0*/  PRMT R24, R4, 0x7610, R24 ;  /* 0x0000761004187816 */ /* 0x000fc40000000018 */
[----:B------:R-:W-:Y:S01]  /*79c0*/  PRMT R30, R0, 0x5410, R5 ;  /* 0x00005410001e7816 */ /* 0x000fe20000000005 */
[----:B------:R-:W-:Y:S06]  /*79d0*/  BAR.SYNC.DEFER_BLOCKING 0x0 ;  /* 0x0000000000007b1d */ /* 0x000fec0000010000 */
[----:B------:R-:W-:Y:S05]  /*79e0*/  @P0 BRA `(.L_x_215) ;  /* 0x00000a6000000947 */ /* 0x000fea0003800000 */
[----:B------:R-:W-:Y:S01]  /*79f0*/  ISETP.GE.AND P0, PT, R140, c[0x0][0x27c], PT ;  /* 0x00009f008c007a0c */ /* 0x000fe20003f06270 */
[----:B------:R-:W-:-:S12]  /*7a00*/  BSSY B0, `(.L_x_216) ;  /* 0x0000028000007945 */ /* 0x000fd80003800000 */
[----:B------:R-:W-:Y:S05]  /*7a10*/  @P0 BRA `(.L_x_217) ;  /* 0x0000026000000947 */ /* 0x000fea0003800000 */
[----:B------:R-:W1:Y:S01]  /*7a20*/  LDS.128 R4, [R198+0x10080] ;  /* 0x01008000c6047984 */ /* 0x000e620000000c00 */
[----:B------:R-:W-:Y:S02]  /*7a30*/  HADD2.F32 R9, -RZ, R17.H1_H1 ;  /* 0x30000011ff097230 */ /* 0x000fe40000004100 */
[----:B------:R-:W-:Y:S02]  /*7a40*/  HADD2.F32 R0, -RZ, R18.H1_H1 ;  /* 0x30000012ff007230 */ /* 0x000fe40000004100 */
[----:B------:R-:W-:Y:S02]  /*7a50*/  HADD2.F32 R3, -RZ, R21.H1_H1 ;  /* 0x30000015ff037230 */ /* 0x000fe40000004100 */
[----:B------:R-:W-:Y:S02]  /*7a60*/  HADD2.F32 R2, -RZ, R20.H1_H1 ;  /* 0x30000014ff027230 */ /* 0x000fe40000004100 */
[--C-:B-1----:R-:W-:Y:S02]  /*7a70*/  HADD2.F32 R10, -RZ, R4.reuse.H0_H0 ;  /* 0x20000004ff0a7230 */ /* 0x102fe40000004100 */
[----:B------:R-:W-:-:S02]  /*7a80*/  HADD2.F32 R8, -RZ, R4.H1_H1 ;  /* 0x30000004ff087230 */ /* 0x000fc40000004100 */
[--C-:B------:R-:W-:Y:S01]  /*7a90*/  HADD2.F32 R4, -RZ, R5.reuse.H0_H0 ;  /* 0x20000005ff047230 */ /* 0x100fe20000004100 */
[-C--:B------:R-:W-:Y:S01]  /*7aa0*/  FMUL.FTZ R13, R10, R9.reuse ;  /* 0x000000090a0d7220 */ /* 0x080fe20000410000 */
[----:B------:R-:W-:Y:S01]  /*7ab0*/  HADD2.F32 R5, -RZ, R5.H1_H1 ;  /* 0x30000005ff057230 */ /* 0x000fe20000004100 */
[----:B------:R-:W-:Y:S01]  /*7ac0*/  FMUL.FTZ R14, R8, R9 ;  /* 0x00000009080e7220 */ /* 0x000fe20000410000 */
[--C-:B------:R-:W-:Y:S02]  /*7ad0*/  HADD2.F32 R12, -RZ, R6.reuse.H0_H0 ;  /* 0x20000006ff0c7230 */ /* 0x100fe40000004100 */
[----:B------:R-:W-:Y:S01]  /*7ae0*/  HADD2.F32 R11, -RZ, R6.H1_H1 ;  /* 0x30000006ff0b7230 */ /* 0x000fe20000004100 */
[-C--:B------:R-:W-:Y:S01]  /*7af0*/  FMUL.FTZ R9, R5, R0.reuse ;  /* 0x0000000005097220 */ /* 0x080fe20000410000 */
[--C-:B------:R-:W-:Y:S01]  /*7b00*/  HADD2.F32 R6, -RZ, R7.reuse.H0_H0 ;  /* 0x20000007ff067230 */ /* 0x100fe20000004100 */
[----:B------:R-:W-:Y:S01]  /*7b10*/  FMUL.FTZ R0, R4, R0 ;  /* 0x0000000004007220 */ /* 0x000fe20000410000 */
[----:B------:R-:W-:Y:S01]  /*7b20*/  HADD2.F32 R7, -RZ, R7.H1_H1 ;  /* 0x30000007ff077230 */ /* 0x000fe20000004100 */
[----:B------:R-:W-:-:S02]  /*7b30*/  FFMA.FTZ R15, R10, R3, -R14 ;  /* 0x000000030a0f7223 */ /* 0x000fc4000001080e */
[----:B------:R-:W-:Y:S01]  /*7b40*/  FFMA.FTZ R14, R8, R3, R13 ;  /* 0x00000003080e7223 */ /* 0x000fe2000001000d */
[----:B------:R-:W-:Y:S01]  /*7b50*/  HADD2.F32 R3, -RZ, R23.H1_H1 ;  /* 0x30000017ff037230 */ /* 0x000fe20000004100 */
[-C--:B------:R-:W-:Y:S01]  /*7b60*/  FFMA.FTZ R13, R4, R2.reuse, -R9 ;  /* 0x00000002040d7223 */ /* 0x080fe20000010809 */
[--C-:B------:R-:W-:Y:S01]  /*7b70*/  HADD2.F32 R4, -RZ, R19.reuse.H1_H1 ;  /* 0x30000013ff047230 */ /* 0x100fe20000004100 */
[----:B------:R-:W-:Y:S01]  /*7b80*/  FFMA.FTZ R10, R5, R2, R0 ;  /* 0x00000002050a7223 */ /* 0x000fe20000010000 */
[----:B------:R-:W-:Y:S02]  /*7b90*/  HADD2.F32 R0, -RZ, R19.H0_H0 ;  /* 0x20000013ff007230 */ /* 0x000fe40000004100 */
[----:B------:R-:W-:Y:S01]  /*7ba0*/  HADD2.F32 R2, -RZ, R22.H1_H1 ;  /* 0x30000016ff027230 */ /* 0x000fe20000004100 */
[----:B------:R-:W-:Y:S02]  /*7bb0*/  FMUL.FTZ R9, R11, R4 ;  /* 0x000000040b097220 */ /* 0x000fe40000410000 */
[----:B------:R-:W-:-:S02]  /*7bc0*/  FMUL.FTZ R8, R7, R0 ;  /* 0x0000000007087220 */ /* 0x000fc40000410000 */
[----:B------:R-:W-:Y:S02]  /*7bd0*/  FMUL.FTZ R4, R12, R4 ;  /* 0x000000040c047220 */ /* 0x000fe40000410000 */
[----:B------:R-:W-:Y:S02]  /*7be0*/  FMUL.FTZ R5, R6, R0 ;  /* 0x0000000006057220 */ /* 0x000fe40000410000 */
[-C--:B------:R-:W-:Y:S02]  /*7bf0*/  FFMA.FTZ R9, R12, R3.reuse, -R9 ;  /* 0x000000030c097223 */ /* 0x080fe40000010809 */
[-C--:B------:R-:W-:Y:S02]  /*7c00*/  FFMA.FTZ R0, R6, R2.reuse, -R8 ;  /* 0x0000000206007223 */ /* 0x080fe40000010808 */
[----:B------:R-:W-:Y:S01]  /*7c10*/  FFMA.FTZ R3, R11, R3, R4 ;  /* 0x000000030b037223 */ /* 0x000fe20000010004 */
[----:B------:R-:W-:Y:S01]  /*7c20*/  F2FP.PACK_AB R4, R14, R15 ;  /* 0x0000000f0e04723e */ /* 0x000fe200000000ff */
[----:B------:R-:W-:Y:S01]  /*7c30*/  FFMA.FTZ R2, R7, R2, R5 ;  /* 0x0000000207027223 */ /* 0x000fe20000010005 */
[----:B------:R-:W-:-:S02]  /*7c40*/  F2FP.PACK_AB R5, R10, R13 ;  /* 0x0000000d0a05723e */ /* 0x000fc400000000ff */
[----:B------:R-:W-:Y:S02]  /*7c50*/  F2FP.PACK_AB R6, R3, R9 ;  /* 0x000000090306723e */ /* 0x000fe400000000ff */
[----:B------:R-:W-:-:S05]  /*7c60*/  F2FP.PACK_AB R7, R2, R0 ;  /* 0x000000000207723e */ /* 0x000fca00000000ff */
[----:B------:R1:W-:Y:S02]  /*7c70*/  STS.128 [R198+0x10080], R4 ;  /* 0x01008004c6007388 */ /* 0x0003e40000000c00 */
.L_x_217:
[----:B------:R-:W-:Y:S05]  /*7c80*/  BSYNC B0 ;  /* 0x0000000000007941 */ /* 0x000fea0003800000 */
.L_x_216:
[----:B------:R-:W-:Y:S01]  /*7c90*/  ISETP.GE.AND P0, PT, R143, c[0x0][0x27c], PT ;  /* 0x00009f008f007a0c */ /* 0x000fe20003f06270 */
[----:B------:R-:W-:-:S12]  /*7ca0*/  BSSY B0, `(.L_x_218) ;  /* 0x0000028000007945 */ /* 0x000fd80003800000 */
[----:B------:R-:W-:Y:S05]  /*7cb0*/  @P0 BRA `(.L_x_219) ;  /* 0x0000026000000947 */ /* 0x000fea0003800000 */
[----:B-1----:R-:W1:Y:S01]  /*7cc0*/  LDS.128 R4, [R198+0x14080] ;  /* 0x01408000c6047984 */ /* 0x002e620000000c00 */
[----:B------:R-:W-:Y:S02]  /*7cd0*/  HADD2.F32 R9, -RZ, R18.H0_H0 ;  /* 0x20000012ff097230 */ /* 0x000fe40000004100 */
[----:B------:R-:W-:Y:S02]  /*7ce0*/  HADD2.F32 R0, -RZ, R17.H0_H0 ;  /* 0x20000011ff007230 */ /* 0x000fe40000004100 */
        /* <DEDUP_REMOVED lines=18> */
[----:B------:R-:W-:Y:S01]  /*7e10*/  HADD2.F32 R4, -RZ, R21.H0_H0 ;  /* 0x20000015ff047230 */ /* 0x000fe20000004100 */
[----:B------:R-:W-:Y:S01]  /*7e20*/  FFMA.FTZ R10, R5, R2, R0 ;  /* 0x00000002050a7223 */ /* 0x000fe20000010000 */
[----:B------:R-:W-:Y:S02]  /*7e30*/  HADD2.F32 R0, -RZ, R20.H0_H0 ;  /* 0x20000014ff007230 */ /* 0x000fe40000004100 */
[----:B------:R-:W-:Y:S01]  /*7e40*/  HADD2.F32 R2, -RZ, R27.H0_H0 ;  /* 0x2000001bff027230 */ /* 0x000fe20000004100 */
        /* <DEDUP_REMOVED lines=13> */
.L_x_219:
[----:B------:R-:W-:Y:S05]  /*7f20*/  BSYNC B0 ;  /* 0x0000000000007941 */ /* 0x000fea0003800000 */
.L_x_218:
[----:B------:R-:W-:Y:S01]  /*7f30*/  ISETP.GE.AND P0, PT, R139, c[0x0][0x27c], PT ;  /* 0x00009f008b007a0c */ /* 0x000fe20003f06270 */
[----:B------:R-:W-:-:S12]  /*7f40*/  BSSY B0, `(.L_x_220) ;  /* 0x0000028000007945 */ /* 0x000fd80003800000 */
[----:B------:R-:W-:Y:S05]  /*7f50*/  @P0 BRA `(.L_x_221) ;  /* 0x0000026000000947 */ /* 0x000fea0003800000 */
[----:B-1----:R-:W1:Y:S01]  /*7f60*/  LDS.128 R4, [R198+0x18080] ;  /* 0x01808000c6047984 */ /* 0x002e620000000c00 */
[----:B------:R-:W-:Y:S02]  /*7f70*/  HADD2.F32 R9, -RZ, R22.H0_H0 ;  /* 0x20000016ff097230 */ /* 0x000fe40000004100 */
[----:B------:R-:W-:Y:S02]  /*7f80*/  HADD2.F32 R0, -RZ, R23.H0_H0 ;  /* 0x20000017ff007230 */ /* 0x000fe40000004100 */
[----:B------:R-:W-:Y:S02]  /*7f90*/  HADD2.F32 R3, -RZ, R27.H1_H1 ;  /* 0x3000001bff037230 */ /* 0x000fe40000004100 */
[----:B------:R-:W-:Y:S02]  /*7fa0*/  HADD2.F32 R2, -RZ, R26.H0_H0 ;  /* 0x2000001aff027230 */ /* 0x000fe40000004100 */
        /* <DEDUP_REMOVED lines=14> */
[----:B------:R-:W-:Y:S01]  /*8090*/  HADD2.F32 R3, -RZ, R29.H0_H0 ;  /* 0x2000001dff037230 */ /* 0x000fe20000004100 */
[-C--:B------:R-:W-:Y:S01]  /*80a0*/  FFMA.FTZ R13, R4, R2.reuse, -R9 ;  /* 0x00000002040d7223 */ /* 0x080fe20000010809 */
[----:B------:R-:W-:Y:S01]  /*80b0*/  HADD2.F32 R4, -RZ, R25.H0_H0 ;  /* 0x20000019ff047230 */ /* 0x000fe20000004100 */
        /* <DEDUP_REMOVED lines=16> */
.L_x_221:
[----:B------:R-:W-:Y:S05]  /*81c0*/  BSYNC B0 ;  /* 0x0000000000007941 */ /* 0x000fea0003800000 */
.L_x_220:
[----:B------:R-:W-:-:S13]  /*81d0*/  ISETP.GE.AND P0, PT, R142, c[0x0][0x27c], PT ;  /* 0x00009f008e007a0c */ /* 0x000fda0003f06270 */
[----:B------:R-:W-:Y:S05]  /*81e0*/  @P0 BRA `(.L_x_215) ;  /* 0x0000026000000947 */ /* 0x000fea0003800000 */
[----:B-1----:R-:W1:Y:S01]  /*81f0*/  LDS.128 R4, [R198+0x1c080] ;  /* 0x01c08000c6047984 */ /* 0x002e620000000c00 */
[----:B------:R-:W-:Y:S02]  /*8200*/  HADD2.F32 R9, -RZ, R28.H0_H0 ;  /* 0x2000001cff097230 */ /* 0x000fe40000004100 */
[----:B------:R-:W-:Y:S02]  /*8210*/  HADD2.F32 R0, -RZ, R29.H1_H1 ;  /* 0x3000001dff007230 */ /* 0x000fe40000004100 */
[--C-:B------:R-:W-:Y:S02]  /*8220*/  HADD2.F32 R3, -RZ, R31.reuse.H1_H1 ;  /* 0x3000001fff037230 */ /* 0x100fe40000004100 */
        /* <DEDUP_REMOVED lines=34> */
.L_x_215:
[----:B------:R-:W-:Y:S05]  /*8450*/  BSYNC B1 ;  /* 0x0000000000017941 */ /* 0x000fea0003800000 */
.L_x_214:
[----:B------:R-:W-:Y:S01]  /*8460*/  IADD3 R0, R208, 0x20, RZ ;  /* 0x00000020d0007810 */ /* 0x000fe20007ffe0ff */
[----:B------:R-:W-:Y:S03]  /*8470*/  BSSY B1, `(.L_x_222) ;  /* 0x00000a9000017945 */ /* 0x000fe60003800000 */
[----:B------:R-:W-:-:S13]  /*8480*/  ISETP.GE.AND P0, PT, R0, R16, PT ;  /* 0x000000100000720c */ /* 0x000fda0003f06270 */
[----:B------:R-:W-:Y:S05]  /*8490*/  @P0 BRA `(.L_x_223) ;  /* 0x00000a6000000947 */ /* 0x000fea0003800000 */
[----:B------:R-:W-:Y:S01]  /*84a0*/  ISETP.GE.AND P0, PT, R140, c[0x0][0x27c], PT ;  /* 0x00009f008c007a0c */ /* 0x000fe20003f06270 */
[----:B------:R-:W-:-:S12]  /*84b0*/  BSSY B0, `(.L_x_224) ;  /* 0x0000028000007945 */ /* 0x000fd80003800000 */
[----:B------:R-:W-:Y:S05]  /*84c0*/  @P0 BRA `(.L_x_225) ;  /* 0x0000026000000947 */ /* 0x000fea0003800000 */
[----:B-1----:R-:W1:Y:S01]  /*84d0*/  LDS.128 R4, [R198+0x11080] ;  /* 0x01108000c6047984 */ /* 0x002e620000000c00 */
[----:B------:R-:W-:Y:S02]  /*84e0*/  HADD2.F32 R9, -RZ, R17.H1_H1 ;  /* 0x30000011ff097230 */ /* 0x000fe40000004100 */
[----:B------:R-:W-:Y:S02]  /*84f0*/  HADD2.F32 R0, -RZ, R18.H1_H1 ;  /* 0x30000012ff007230 */ /* 0x000fe40000004100 */
[----:B------:R-:W-:Y:S02]  /*8500*/  HADD2.F32 R3, -RZ, R21.H1_H1 ;  /* 0x30000015ff037230 */ /* 0x000fe40000004100 */
[----:B------:R-:W-:Y:S02]  /*8510*/  HADD2.F32 R2, -RZ, R20.H1_H1 ;  /* 0x30000014ff027230 */ /* 0x000fe40000004100 */
[--C-:B-1----:R-:W-:Y:S02]  /*8520*/  HADD2.F32 R10, -RZ, R4.reuse.H0_H0 ;  /* 0x20000004ff0a7230 */ /* 0x102fe40000004100 */
[----:B------:R-:W-:-:S02]  /*8530*/  HADD2.F32 R8, -RZ, R4.H1_H1 ;  /* 0x30000004ff087230 */ /* 0x000fc40000004100 */
[--C-:B------:R-:W-:Y:S01]  /*8540*/  HADD2.F32 R4, -RZ, R5.reuse.H0_H0 ;  /* 0x20000005ff047230 */ /* 0x100fe20000004100 */
[C---:B------:R-:W-:Y:S01]  /*8550*/  FMUL.FTZ R13, R9.reuse, R10 ;  /* 0x0000000a090d7220 */ /* 0x040fe20000410000 */
[----:B------:R-:W-:Y:S01]  /*8560*/  HADD2.F32 R5, -RZ, R5.H1_H1 ;  /* 0x30000005ff057230 */ /* 0x000fe20000004100 */
[----:B------:R-:W-:Y:S01]  /*8570*/  FMUL.FTZ R14, R9, R8 ;  /* 0x00000008090e7220 */ /* 0x000fe20000410000 */
[--C-:B------:R-:W-:Y:S02]  /*8580*/  HADD2.F32 R12, -RZ, R6.reuse.H0_H0 ;  /* 0x20000006ff0c7230 */ /* 0x100fe40000004100 */
[----:B------:R-:W-:Y:S01]  /*8590*/  HADD2.F32 R11, -RZ, R6.H1_H1 ;  /* 0x30000006ff0b7230 */ /* 0x000fe20000004100 */
[C---:B------:R-:W-:Y:S01]  /*85a0*/  FMUL.FTZ R9, R0.reuse, R5 ;  /* 0x0000000500097220 */ /* 0x040fe20000410000 */
[--C-:B------:R-:W-:Y:S01]  /*85b0*/  HADD2.F32 R6, -RZ, R7.reuse.H0_H0 ;  /* 0x20000007ff067230 */ /* 0x100fe20000004100 */
[----:B------:R-:W-:Y:S01]  /*85c0*/  FMUL.FTZ R0, R0, R4 ;  /* 0x0000000400007220 */ /* 0x000fe20000410000 */
[----:B------:R-:W-:Y:S01]  /*85d0*/  HADD2.F32 R7, -RZ, R7.H1_H1 ;  /* 0x30000007ff077230 */ /* 0x000fe20000004100 */
[----:B------:R-:W-:-:S02]  /*85e0*/  FFMA.FTZ R15, R3, R10, -R14 ;  /* 0x0000000a030f7223 */ /* 0x000fc4000001080e */
[----:B------:R-:W-:Y:S01]  /*85f0*/  FFMA.FTZ R14, R3, R8, R13 ;  /* 0x00000008030e7223 */ /* 0x000fe2000001000d */
[----:B------:R-:W-:Y:S01]  /*8600*/  HADD2.F32 R3, -RZ, R23.H1_H1 ;  /* 0x30000017ff037230 */ /* 0x000fe20000004100 */
[C---:B------:R-:W-:Y:S01]  /*8610*/  FFMA.FTZ R13, R2.reuse, R4, -R9 ;  /* 0x00000004020d7223 */ /* 0x040fe20000010809 */
        /* <DEDUP_REMOVED lines=8> */
[C---:B------:R-:W-:Y:S02]  /*86a0*/  FFMA.FTZ R9, R3.reuse, R12, -R9 ;  /* 0x0000000c03097223 */ /* 0x040fe40000010809 */
[----:B------:R-:W-:Y:S02]  /*86b0*/  FFMA.FTZ R0, R2, R6, -R8 ;  /* 0x0000000602007223 */ /* 0x000fe40000010808 */
[----:B------:R-:W-:Y:S01]  /*86c0*/  FFMA.FTZ R3, R3, R11, R4 ;  /* 0x0000000b03037223 */ /* 0x000fe20000010004 */
[----:B------:R-:W-:Y:S01]  /*86d0*/  F2FP.PACK_AB R4, R14, R15 ;  /* 0x0000000f0e04723e */ /* 0x000fe200000000ff */
[----:B------:R-:W-:Y:S01]  /*86e0*/  FFMA.FTZ R2, R2, R7, R5 ;  /* 0x0000000702027223 */ /* 0x000fe20000010005 */
[----:B------:R-:W-:-:S02]  /*86f0*/  F2FP.PACK_AB R5, R10, R13 ;  /* 0x0000000d0a05723e */ /* 0x000fc400000000ff */
[----:B------:R-:W-:Y:S02]  /*8700*/  F2FP.PACK_AB R6, R3, R9 ;  /* 0x000000090306723e */ /* 0x000fe400000000ff */
[----:B------:R-:W-:-:S05]  /*8710*/  F2FP.PACK_AB R7, R2, R0 ;  /* 0x000000000207723e */ /* 0x000fca00000000ff */
[----:B------:R1:W-:Y:S02]  /*8720*/  STS.128 [R198+0x11080], R4 ;  /* 0x01108004c6007388 */ /* 0x0003e40000000c00 */
.L_x_225:
[----:B------:R-:W-:Y:S05]  /*8730*/  BSYNC B0 ;  /* 0x0000000000007941 */ /* 0x000fea0003800000 */
.L_x_224:
        /* <DEDUP_REMOVED lines=41> */
.L_x_227:
[----:B------:R-:W-:Y:S05]  /*89d0*/  BSYNC B0 ;  /* 0x0000000000007941 */ /* 0x000fea0003800000 */
.L_x_226:
        /* <DEDUP_REMOVED lines=22> */
[----:B------:R-:W-:Y:S01]  /*8b40*/  HADD2.F32 R3, -RZ, R29.H0_H0 ;  /* 0x2000001dff037230 */ /* 0x000fe20000004100 */
[C---:B------:R-:W-:Y:S01]  /*8b50*/  FFMA.FTZ R13, R2.reuse, R4, -R9 ;  /* 0x00000004020d7223 */ /* 0x040fe20000010809 */
        /* <DEDUP_REMOVED lines=17> */
.L_x_229:
[----:B------:R-:W-:Y:S05]  /*8c70*/  BSYNC B0 ;  /* 0x0000000000007941 */ /* 0x000fea0003800000 */
.L_x_228:
        /* <DEDUP_REMOVED lines=40> */
.L_x_223:
[----:B------:R-:W-:Y:S05]  /*8f00*/  BSYNC B1 ;  /* 0x0000000000017941 */ /* 0x000fea0003800000 */
.L_x_222:
        /* <DEDUP_REMOVED lines=45> */
.L_x_233:
[----:B------:R-:W-:Y:S05]  /*91e0*/  BSYNC B0 ;  /* 0x0000000000007941 */ /* 0x000fea0003800000 */
.L_x_232:
        /* <DEDUP_REMOVED lines=41> */
.L_x_235:
[----:B------:R-:W-:Y:S05]  /*9480*/  BSYNC B0 ;  /* 0x0000000000007941 */ /* 0x000fea0003800000 */
.L_x_234:
        /* <DEDUP_REMOVED lines=41> */
.L_x_237:
[----:B------:R-:W-:Y:S05]  /*9720*/  BSYNC B0 ;  /* 0x0000000000007941 */ /* 0x000fea0003800000 */
.L_x_236:
        /* <DEDUP_REMOVED lines=40> */
.L_x_231:
[----:B------:R-:W-:Y:S05]  /*99b0*/  BSYNC B1 ;  /* 0x0000000000017941 */ /* 0x000fea0003800000 */
.L_x_230:
[----:B------:R-:W-:-:S04]  /*99c0*/  IADD3 R0, R208, 0x60, RZ ;  /* 0x00000060d0007810 */ /* 0x000fc80007ffe0ff */
        /* <DEDUP_REMOVED lines=43> */
.L_x_240:
[----:B------:R-:W-:Y:S05]  /*9c80*/  BSYNC B0 ;  /* 0x0000000000007941 */ /* 0x000fea0003800000 */
.L_x_239:
        /* <DEDUP_REMOVED lines=41> */
.L_x_242:
[----:B------:R-:W-:Y:S05]  /*9f20*/  BSYNC B0 ;  /* 0x0000000000007941 */ /* 0x000fea0003800000 */
.L_x_241:
        /* <DEDUP_REMOVED lines=41> */
.L_x_244:
[----:B------:R-:W-:Y:S05]  /*a1c0*/  BSYNC B0 ;  /* 0x0000000000007941 */ /* 0x000fea0003800000 */
.L_x_243:
        /* <DEDUP_REMOVED lines=39> */
[----:B------:R1:W-:Y:S01]  /*a440*/  STS.128 [R198+0x1f080], R4 ;  /* 0x01f08004c6007388 */ /* 0x0003e20000000c00 */
[----:B------:R-:W-:Y:S05]  /*a450*/  BRA `(.L_x_238) ;  /* 0x000035f000007947 */ /* 0x000fea0003800000 */
.L_x_211:
        /* <DEDUP_REMOVED lines=8> */
[----:B------:R-:W-:Y:S01]  /*a4e0*/  CS2R R4, SRZ ;  /* 0x0000000000047805 */ /* 0x000fe2000001ff00 */
[----:B------:R-:W3:Y:S01]  /*a4f0*/  SHFL.IDX PT, R23, R2, RZ, 0x181f ;  /* 0x00181fff02177589 */ /* 0x000ee200000e0000 */
[----:B------:R-:W-:Y:S01]  /*a500*/  CS2R R14, SRZ ;  /* 0x00000000000e7805 */ /* 0x000fe2000001ff00 */
[----:B----4-:R-:W-:-:S02]  /*a510*/  CS2R R12, SRZ ;  /* 0x00000000000c7805 */ /* 0x010fc4000001ff00 */
[----:B------:R4:W1:Y:S02]  /*a520*/  SHFL.IDX PT, R22, R6, RZ, 0x181f ;  /* 0x00181fff06167589 */ /* 0x00086400000e0000 */
[----:B----4-:R-:W-:Y:S01]  /*a530*/  CS2R R6, SRZ ;  /* 0x0000000000067805 */ /* 0x010fe2000001ff00 */
[----:B------:R-:W-:Y:S05]  /*a540*/  @P0 BRA `(.L_x_246) ;  /* 0x0000016000000947 */ /* 0x000fea0003800000 */
[----:B-123--:R-:W-:-:S13]  /*a550*/  ISETP.GE.AND P1, PT, R134, c[0x0][0x27c], PT ;  /* 0x00009f0086007a0c */ /* 0x00efda0003f26270 */
[C---:B------:R-:W-:Y:S01]  /*a560*/  @!P1 IMAD.SHL.U32 R2, R134.reuse, 0x2, RZ ;  /* 0x0000000286029824 */ /* 0x040fe200078e00ff */
[----:B------:R-:W-:-:S04]  /*a570*/  @!P1 SHF.L.U64.HI R0, R134, 0x1, R135 ;  /* 0x0000000186009819 */ /* 0x000fc80000010287 */
[----:B------:R-:W-:-:S05]  /*a580*/  @!P1 IADD3 R4, P0, R20, R2, RZ ;  /* 0x0000000214049210 */ /* 0x000fca0007f1e0ff */
[----:B------:R-:W-:Y:S01]  /*a590*/  @!P1 IMAD.X R5, R21, 0x1, R0, P0 ;  /* 0x0000000115059824 */ /* 0x000fe200000e0600 */
[----:B------:R-:W-:-:S04]  /*a5a0*/  @!P1 IADD3 R2, P0, R22, R2, RZ ;  /* 0x0000000216029210 */ /* 0x000fc80007f1e0ff */
[----:B------:R1:W5:Y:S01]  /*a5b0*/  @!P1 LD.E.128 R16, [R4.64] ;  /* 0x0000000804109980 */ /* 0x000362000c101d00 */
[----:B------:R-:W-:Y:S01]  /*a5c0*/  @!P1 IMAD.X R3, R23, 0x1, R0, P0 ;  /* 0x0000000117039824 */ /* 0x000fe200000e0600 */
[----:B------:R-:W-:-:S04]  /*a5d0*/  ISETP.GE.AND P0, PT, R136, c[0x0][0x27c], PT ;  /* 0x00009f0088007a0c */ /* 0x000fc80003f06270 */
[----:B------:R2:W5:Y:S09]  /*a5e0*/  @!P1 LD.E.128 R12, [R2.64] ;  /* 0x00000008020c9980 */ /* 0x000572000c101d00 */
[C---:B------:R-:W-:Y:S01]  /*a5f0*/  @!P0 IMAD.SHL.U32 R6, R205.reuse, 0x2, RZ ;  /* 0x00000002cd068824 */ /* 0x040fe200078e00ff */
[----:B------:R-:W-:-:S04]  /*a600*/  @!P0 SHF.L.U64.HI R0, R205, 0x1, R209 ;  /* 0x00000001cd008819 */ /* 0x000fc800000102d1 */
[----:B------:R-:W-:-:S05]  /*a610*/  @!P0 IADD3 R20, P1, R20, R6, RZ ;  /* 0x0000000614148210 */ /* 0x000fca0007f3e0ff */
[----:B------:R-:W-:Y:S01]  /*a620*/  @!P0 IMAD.X R21, R21, 0x1, R0, P1 ;  /* 0x0000000115158824 */ /* 0x000fe200008e0600 */
[----:B------:R-:W-:Y:S01]  /*a630*/  CS2R R10, SRZ ;  /* 0x00000000000a7805 */ /* 0x000fe2000001ff00 */
[----:B------:R-:W-:Y:S01]  /*a640*/  CS2R R8, SRZ ;  /* 0x0000000000087805 */ /* 0x000fe2000001ff00 */
[----:B--2---:R-:W-:Y:S01]  /*a650*/  @!P0 IADD3 R2, P1, R22, R6, RZ ;  /* 0x0000000616028210 */ /* 0x004fe20007f3e0ff */
[----:B-1----:R-:W-:Y:S01]  /*a660*/  CS2R R4, SRZ ;  /* 0x0000000000047805 */ /* 0x002fe2000001ff00 */
[----:B------:R-:W-:-:S03]  /*a670*/  CS2R R6, SRZ ;  /* 0x0000000000067805 */ /* 0x000fc6000001ff00 */
[----:B------:R1:W5:Y:S01]  /*a680*/  @!P0 LD.E.128 R8, [R20.64] ;  /* 0x0000000814088980 */ /* 0x000362000c101d00 */
[----:B------:R-:W-:-:S05]  /*a690*/  @!P0 IMAD.X R3, R23, 0x1, R0, P1 ;  /* 0x0000000117038824 */ /* 0x000fca00008e0600 */
[----:B------:R1:W5:Y:S02]  /*a6a0*/  @!P0 LD.E.128 R4, [R2.64] ;  /* 0x0000000802048980 */ /* 0x000364000c101d00 */
.L_x_246:
[----:B-123--:R-:W-:Y:S05]  /*a6b0*/  BSYNC B0 ;  /* 0x0000000000007941 */ /* 0x00efea0003800000 */
.L_x_245:
[----:B-----5:R-:W-:Y:S01]  /*a6c0*/  IMAD.MOV.U32 R21, RZ, RZ, R12 ;  /* 0x000000ffff157224 */ /* 0x020fe200078e000c */
[----:B------:R-:W-:Y:S01]  /*a6d0*/  SHF.R.U64 R2, R12, 0x10, R13 ;  /* 0x000000100c027819 */ /* 0x000fe2000000120d */
[--C-:B------:R-:W-:Y:S01]  /*a6e0*/  IMAD.MOV.U32 R32, RZ, RZ, R19.reuse ;  /* 0x000000ffff207224 */ /* 0x100fe200078e0013 */
[----:B------:R-:W-:Y:S01]  /*a6f0*/  SHF.R.U64 R30, R18, 0x10, R19 ;  /* 0x00000010121e7819 */ /* 0x000fe20000001213 */
[----:B------:R-:W-:Y:S01]  /*a700*/  IMAD.MOV.U32 R28, RZ, RZ, R9 ;  /* 0x000000ffff1c7224 */ /* 0x000fe200078e0009 */
[----:B------:R-:W-:Y:S01]  /*a710*/  PRMT R39, R21, 0x5410, R2 ;  /* 0x0000541015277816 */ /* 0x000fe20000000002 */
[----:B------:R-:W-:Y:S01]  /*a720*/  IMAD R2, R229, -0x80, R37 ;  /* 0xffffff80e5027824 */ /* 0x000fe200078e0225 */
[----:B------:R-:W-:Y:S01]  /*a730*/  SHF.R.U32.HI R27, RZ, 0x10, R19 ;  /* 0x00000010ff1b7819 */ /* 0x000fe20000011613 */
[----:B------:R-:W-:Y:S01]  /*a740*/  IMAD.MOV.U32 R24, RZ, RZ, R11 ;  /* 0x000000ffff187224 */ /* 0x000fe200078e000b */
[--C-:B------:R-:W-:Y:S01]  /*a750*/  SHF.R.U64 R26, R8, 0x10, R9.reuse ;  /* 0x00000010081a7819 */ /* 0x100fe20000001209 */
[----:B------:R-:W-:Y:S01]  /*a760*/  IMAD.MOV.U32 R12, RZ, RZ, R4 ;  /* 0x000000ffff0c7224 */ /* 0x000fe200078e0004 */
[----:B------:R-:W-:Y:S01]  /*a770*/  IMNMX R38, R2, 0x80, PT ;  /* 0x0000008002267817 */ /* 0x000fe20003800200 */
[----:B------:R-:W-:Y:S01]  /*a780*/  IMAD.MOV.U32 R36, RZ, RZ, R16 ;  /* 0x000000ffff247224 */ /* 0x000fe200078e0010 */
[----:B------:R-:W-:Y:S01]  /*a790*/  SHF.R.U32.HI R23, RZ, 0x10, R9 ;  /* 0x00000010ff177819 */ /* 0x000fe20000011609 */
[----:B------:R-:W-:Y:S01]  /*a7a0*/  IMAD.MOV.U32 R35, RZ, RZ, R17 ;  /* 0x000000ffff237224 */ /* 0x000fe200078e0011 */
[----:B------:R-:W-:Y:S01]  /*a7b0*/  ISETP.GE.AND P0, PT, R208, R38, PT ;  /* 0x00000026d000720c */ /* 0x000fe20003f06270 */
[----:B------:R-:W-:Y:S01]  /*a7c0*/  IMAD.MOV.U32 R33, RZ, RZ, R18 ;  /* 0x000000ffff217224 */ /* 0x000fe200078e0012 */
[--C-:B------:R-:W-:Y:S01]  /*a7d0*/  SHF.R.U64 R22, R10, 0x10, R11.reuse ;  /* 0x000000100a167819 */ /* 0x100fe2000000120b */
[----:B------:R-:W-:Y:S01]  /*a7e0*/  IMAD.MOV.U32 R29, RZ, RZ, R8 ;  /* 0x000000ffff1d7224 */ /* 0x000fe200078e0008 */
[----:B------:R-:W-:Y:S01]  /*a7f0*/  SHF.R.U32.HI R19, RZ, 0x10, R11 ;  /* 0x00000010ff137819 */ /* 0x000fe2000001160b */
[--C-:B------:R-:W-:Y:S01]  /*a800*/  IMAD.MOV.U32 R11, RZ, RZ, R5.reuse ;  /* 0x000000ffff0b7224 */ /* 0x100fe200078e0005 */
[----:B------:R-:W-:Y:S01]  /*a810*/  SHF.R.U64 R9, R4, 0x10, R5 ;  /* 0x0000001004097819 */ /* 0x000fe20000001205 */
[----:B------:R-:W-:Y:S01]  /*a820*/  IMAD.MOV.U32 R25, RZ, RZ, R10 ;  /* 0x000000ffff197224 */ /* 0x000fe200078e000a */
[----:B------:R-:W-:Y:S01]  /*a830*/  SHF.R.U64 R34, R16, 0x10, R17 ;  /* 0x0000001010227819 */ /* 0x000fe20000001211 */
[----:B------:R-:W-:Y:S01]  /*a840*/  IMAD.MOV.U32 R20, RZ, RZ, R13 ;  /* 0x000000ffff147224 */ /* 0x000fe200078e000d */
[----:B------:R-:W-:Y:S01]  /*a850*/  SHF.R.U32.HI R31, RZ, 0x10, R17 ;  /* 0x00000010ff1f7819 */ /* 0x000fe20000011611 */
[----:B------:R-:W-:Y:S01]  /*a860*/  IMAD.MOV.U32 R18, RZ, RZ, R14 ;  /* 0x000000ffff127224 */ /* 0x000fe200078e000e */
[----:B------:R-:W-:Y:S01]  /*a870*/  SHF.R.U32.HI R4, RZ, 0x10, R5 ;  /* 0x00000010ff047819 */ /* 0x000fe20000011605 */
[----:B------:R-:W-:Y:S01]  /*a880*/  IMAD.MOV.U32 R17, RZ, RZ, R15 ;  /* 0x000000ffff117224 */ /* 0x000fe200078e000f */
[----:B------:R-:W-:Y:S01]  /*a890*/  SHF.R.U32.HI R16, RZ, 0x10, R13 ;  /* 0x00000010ff107819 */ /* 0x000fe2000001160d */
[----:B------:R-:W-:Y:S01]  /*a8a0*/  IMAD.MOV.U32 R8, RZ, RZ, R6 ;  /* 0x000000ffff087224 */ /* 0x000fe200078e0006 */
[----:B------:R-:W-:Y:S01]  /*a8b0*/  SHF.R.U64 R13, R14, 0x10, R15 ;  /* 0x000000100e0d7819 */ /* 0x000fe2000000120f */
[----:B------:R-:W-:Y:S01]  /*a8c0*/  IMAD.MOV.U32 R5, RZ, RZ, R7 ;  /* 0x000000ffff057224 */ /* 0x000fe200078e0007 */
[----:B------:R-:W-:Y:S01]  /*a8d0*/  SHF.R.U32.HI R10, RZ, 0x10, R15 ;  /* 0x00000010ff0a7819 */ /* 0x000fe2000001160f */
[----:B------:R-:W-:-:S04]  /*a8e0*/  DEPBAR.LE SB0, 0x1 ;  /* 0x000080400000791a */ /* 0x000fc80000000000 */
[--C-:B------:R-:W-:Y:S01]  /*a8f0*/  SHF.R.U64 R3, R6, 0x10, R7.reuse ;  /* 0x0000001006037819 */ /* 0x100fe20000001207 */
[----:B------:R-:W-:Y:S01]  /*a900*/  BSSY B1, `(.L_x_247) ;  /* 0x00000ca000017945 */ /* 0x000fe20003800000 */
[----:B------:R-:W-:Y:S02]  /*a910*/  SHF.R.U32.HI R0, RZ, 0x10, R7 ;  /* 0x00000010ff007819 */ /* 0x000fe40000011607 */
        /* <DEDUP_REMOVED lines=14> */
[----:B------:R-:W-:Y:S01]  /*aa00*/  PRMT R49, R8, 0x5410, R3 ;  /* 0x0000541008317816 */ /* 0x000fe20000000003 */
[----:B------:R-:W-:Y:S06]  /*aa10*/  BAR.SYNC.DEFER_BLOCKING 0x0 ;  /* 0x0000000000007b1d */ /* 0x000fec0000010000 */
[----:B------:R-:W-:Y:S05]  /*aa20*/  @P0 BRA `(.L_x_248) ;  /* 0x00000b7000000947 */ /* 0x000fea0003800000 */
[----:B------:R-:W-:Y:S01]  /*aa30*/  ISETP.GE.AND P0, PT, R134, c[0x0][0x27c], PT ;  /* 0x00009f0086007a0c */ /* 0x000fe20003f06270 */
[----:B------:R-:W-:Y:S01]  /*aa40*/  BSSY B0, `(.L_x_249) ;  /* 0x000005a000007945 */ /* 0x000fe20003800000 */
[----:B------:R-:W-:-:S11]  /*aa50*/  SHF.R.U32.HI R60, RZ, 0x3, R218 ;  /* 0x00000003ff3c7819 */ /* 0x000fd600000116da */
[----:B------:R-:W-:Y:S05]  /*aa60*/  @P0 BRA `(.L_x_250) ;  /* 0x0000057000000947 */ /* 0x000fea0003800000 */
[----:B------:R-:W-:Y:S01]  /*aa70*/  MOV R0, c[0x0][0x27c] ;  /* 0x00009f0000007a02 */ /* 0x000fe20000000f00 */
[----:B------:R-:W1:Y:S01]  /*aa80*/  LDS.128 R4, [R198+0x10080] ;  /* 0x01008000c6047984 */ /* 0x000e620000000c00 */
[----:B------:R-:W-:Y:S02]  /*aa90*/  HADD2.F32 R13, -RZ, R42.H0_H0 ;  /* 0x2000002aff0d7230 */ /* 0x000fe40000004100 */
[----:B------:R-:W-:-:S04]  /*aaa0*/  LEA.HI R0, R0, R213, RZ, 0x1d ;  /* 0x000000d500007211 */ /* 0x000fc800078fe8ff */
[----:B------:R-:W-:Y:S02]  /*aab0*/  SHF.R.S32.HI R3, RZ, 0x1f, R0 ;  /* 0x0000001fff037819 */ /* 0x000fe40000011400 */
[----:B------:R-:W-:Y:S02]  /*aac0*/  SHF.L.U32 R2, R0, 0x3, RZ ;  /* 0x0000000300027819 */ /* 0x000fe400000006ff */
[----:B------:R-:W-:Y:S02]  /*aad0*/  LEA.HI R0, R3, R0, RZ, 0x3 ;  /* 0x0000000003007211 */ /* 0x000fe400078f18ff */
[----:B------:R-:W-:Y:S02]  /*aae0*/  LOP3.LUT R2, R218, 0x38, R2, 0xf8, !PT ;  /* 0x00000038da027812 */ /* 0x000fe400078ef802 */
[----:B------:R-:W-:Y:S02]  /*aaf0*/  SHF.L.U32 R0, R0, 0xa, RZ ;  /* 0x0000000a00007819 */ /* 0x000fe400000006ff */
[----:B------:R-:W-:-:S02]  /*ab00*/  LOP3.LUT R2, R2, R60, RZ, 0x3c, !PT ;  /* 0x0000003c02027212 */ /* 0x000fc400078e3cff */
[----:B------:R-:W-:-:S04]  /*ab10*/  LOP3.LUT R0, R0, 0x7fffe000, RZ, 0xc0, !PT ;  /* 0x7fffe00000007812 */ /* 0x000fc800078ec0ff */
[----:B------:R-:W-:Y:S01]  /*ab20*/  IADD3 R0, R2, R0, R220 ;  /* 0x0000000002007210 */ /* 0x000fe20007ffe0dc */
[----:B------:R-:W-:-:S03]  /*ab30*/  HADD2.F32 R2, -RZ, R39.H0_H0 ;  /* 0x20000027ff027230 */ /* 0x000fc60000004100 */
[----:B------:R-:W-:Y:S01]  /*ab40*/  SHF.L.U32 R28, R0, 0x1, RZ ;  /* 0x00000001001c7819 */ /* 0x000fe200000006ff */
[----:B------:R-:W-:-:S04]  /*ab50*/  HADD2.F32 R0, -RZ, R39.H1_H1 ;  /* 0x30000027ff007230 */ /* 0x000fc80000004100 */
[----:B------:R-:W2:Y:S01]  /*ab60*/  LDS.128 R8, [R28+0x10080] ;  /* 0x010080001c087984 */ /* 0x000ea20000000c00 */
[--C-:B-1----:R-:W-:Y:S02]  /*ab70*/  HADD2.F32 R17, -RZ, R4.reuse.H0_H0 ;  /* 0x20000004ff117230 */ /* 0x102fe40000004100 */
[----:B------:R-:W-:Y:S02]  /*ab80*/  HADD2.F32 R16, -RZ, R4.H1_H1 ;  /* 0x30000004ff107230 */ /* 0x000fe40000004100 */
[--C-:B------:R-:W-:Y:S02]  /*ab90*/  HADD2.F32 R23, -RZ, R7.reuse.H0_H0 ;  /* 0x20000007ff177230 */ /* 0x100fe40000004100 */
[----:B------:R-:W-:Y:S01]  /*aba0*/  HADD2.F32 R22, -RZ, R7.H1_H1 ;  /* 0x30000007ff167230 */ /* 0x000fe20000004100 */
[----:B------:R-:W-:Y:S01]  /*abb0*/  FMUL.FTZ R7, R17, R2 ;  /* 0x0000000211077220 */ /* 0x000fe20000410000 */
[--C-:B------:R-:W-:Y:S02]  /*abc0*/  HADD2.F32 R19, -RZ, R5.reuse.H0_H0 ;  /* 0x20000005ff137230 */ /* 0x100fe40000004100 */
[----:B------:R-:W-:-:S02]  /*abd0*/  HADD2.F32 R18, -RZ, R5.H1_H1 ;  /* 0x30000005ff127230 */ /* 0x000fc40000004100 */
[----:B------:R-:W-:Y:S02]  /*abe0*/  HADD2.F32 R5, -RZ, R40.H0_H0 ;  /* 0x20000028ff057230 */ /* 0x000fe40000004100 */
[--C-:B------:R-:W-:Y:S02]  /*abf0*/  HADD2.F32 R21, -RZ, R6.reuse.H0_H0 ;  /* 0x20000006ff157230 */ /* 0x100fe40000004100 */
[----:B------:R-:W-:Y:S02]  /*ac00*/  HADD2.F32 R20, -RZ, R6.H1_H1 ;  /* 0x30000006ff147230 */ /* 0x000fe40000004100 */
[--C-:B--2---:R-:W-:Y:S02]  /*ac10*/  HADD2.F32 R4, -RZ, R8.reuse.H0_H0 ;  /* 0x20000008ff047230 */ /* 0x104fe40000004100 */
[--C-:B------:R-:W-:Y:S02]  /*ac20*/  HADD2.F32 R15, -RZ, R11.reuse.H0_H0 ;  /* 0x2000000bff0f7230 */ /* 0x100fe40000004100 */
[----:B------:R-:W-:Y:S01]  /*ac30*/  HADD2.F32 R14, -RZ, R11.H1_H1 ;  /* 0x3000000bff0e7230 */ /* 0x000fe20000004100 */
[----:B------:R-:W-:Y:S01]  /*ac40*/  FMUL.FTZ R34, R4, R2 ;  /* 0x0000000204227220 */ /* 0x000fe20000410000 */
[----:B------:R-:W-:Y:S01]  /*ac50*/  HADD2.F32 R3, -RZ, R8.H1_H1 ;  /* 0x30000008ff037230 */ /* 0x000fe20000004100 */
[-C--:B------:R-:W-:Y:S01]  /*ac60*/  FMUL.FTZ R2, R16, R0.reuse ;  /* 0x0000000010027220 */ /* 0x080fe20000410000 */
[----:B------:R-:W-:Y:S01]  /*ac70*/  HADD2.F32 R11, -RZ, R43.H0_H0 ;  /* 0x2000002bff0b7230 */ /* 0x000fe20000004100 */
[----:B------:R-:W-:Y:S01]  /*ac80*/  FFMA.FTZ R37, R4, R13, R7 ;  /* 0x0000000d04257223 */ /* 0x000fe20000010007 */
[--C-:B------:R-:W-:Y:S01]  /*ac90*/  HADD2.F32 R8, -RZ, R10.reuse.H0_H0 ;  /* 0x2000000aff087230 */ /* 0x100fe20000004100 */
[----:B------:R-:W-:Y:S01]  /*aca0*/  FMUL.FTZ R4, R19, R5 ;  /* 0x0000000513047220 */ /* 0x000fe20000410000 */
[----:B------:R-:W-:Y:S01]  /*acb0*/  HADD2.F32 R12, -RZ, R10.H1_H1 ;  /* 0x3000000aff0c7230 */ /* 0x000fe20000004100 */
[C---:B------:R-:W-:Y:S01]  /*acc0*/  FFMA.FTZ R36, R3.reuse, R11, R2 ;  /* 0x0000000b03247223 */ /* 0x040fe20000010002 */
[----:B------:R-:W-:Y:S01]  /*acd0*/  HADD2.F32 R6, -RZ, R9.H0_H0 ;  /* 0x20000009ff067230 */ /* 0x000fe20000004100 */
[----:B------:R-:W-:Y:S01]  /*ace0*/  FMUL.FTZ R33, R3, R0 ;  /* 0x0000000003217220 */ /* 0x000fe20000410000 */
[----:B------:R-:W-:Y:S01]  /*acf0*/  HADD2.F32 R10, -RZ, R44.H0_H0 ;  /* 0x2000002cff0a7230 */ /* 0x000fe20000004100 */
[----:B------:R-:W-:Y:S01]  /*ad00*/  FFMA.FTZ R13, R17, R13, -R34 ;  /* 0x0000000d110d7223 */ /* 0x000fe20000010822 */
[----:B------:R-:W-:Y:S01]  /*ad10*/  HADD2.F32 R2, -RZ, R40.H1_H1 ;  /* 0x30000028ff027230 */ /* 0x000fe20000004100 */
[C---:B------:R-:W-:Y:S01]  /*ad20*/  FMUL.FTZ R31, R6.reuse, R5 ;  /* 0x00000005061f7220 */ /* 0x040fe20000410000 */
[----:B------:R-:W-:Y:S01]  /*ad30*/  HADD2.F32 R0, -RZ, R41.H0_H0 ;  /* 0x20000029ff007230 */ /* 0x000fe20000004100 */
[----:B------:R-:W-:Y:S01]  /*ad40*/  FFMA.FTZ R35, R6, R10, R4 ;  /* 0x0000000a06237223 */ /* 0x000fe20000010004 */
[----:B------:R-:W-:Y:S01]  /*ad50*/  HADD2.F32 R9, -RZ, R9.H1_H1 ;  /* 0x30000009ff097230 */ /* 0x000fe20000004100 */
[----:B------:R-:W-:Y:S01]  /*ad60*/  FMUL.FTZ R5, R18, R2 ;  /* 0x0000000212057220 */ /* 0x000fe20000410000 */
[----:B------:R-:W-:Y:S01]  /*ad70*/  HADD2.F32 R7, -RZ, R44.H1_H1 ;  /* 0x3000002cff077230 */ /* 0x000fe20000004100 */
[----:B------:R-:W-:Y:S01]  /*ad80*/  FMUL.FTZ R4, R21, R0 ;  /* 0x0000000015047220 */ /* 0x000fe20000410000 */
[----:B------:R-:W-:Y:S01]  /*ad90*/  HADD2.F32 R6, -RZ, R45.H0_H0 ;  /* 0x2000002dff067230 */ /* 0x000fe20000004100 */
[C---:B------:R-:W-:Y:S01]  /*ada0*/  FMUL.FTZ R29, R9.reuse, R2 ;  /* 0x00000002091d7220 */ /* 0x040fe20000410000 */
[----:B------:R-:W-:Y:S01]  /*adb0*/  HADD2.F32 R3, -RZ, R41.H1_H1 ;  /* 0x30000029ff037230 */ /* 0x000fe20000004100 */
[----:B------:R-:W-:Y:S01]  /*adc0*/  FFMA.FTZ R32, R9, R7, R5 ;  /* 0x0000000709207223 */ /* 0x000fe20000010005 */
[----:B------:R-:W-:Y:S01]  /*add0*/  HADD2.F32 R5, -RZ, R45.H1_H1 ;  /* 0x3000002dff057230 */ /* 0x000fe20000004100 */
[----:B------:R-:W-:Y:S01]  /*ade0*/  FFMA.FTZ R30, R8, R6, R4 ;  /* 0x00000006081e7223 */ /* 0x000fe20000010004 */
[----:B------:R-:W-:Y:S01]  /*adf0*/  HADD2.F32 R2, -RZ, R43.H1_H1 ;  /* 0x3000002bff027230 */ /* 0x000fe20000004100 */
[----:B------:R-:W-:-:S02]  /*ae00*/  FMUL.FTZ R4, R20, R3 ;  /* 0x0000000314047220 */ /* 0x000fc40000410000 */
[----:B------:R-:W-:Y:S01]  /*ae10*/  FMUL.FTZ R26, R8, R0 ;  /* 0x00000000081a7220 */ /* 0x000fe20000410000 */
[----:B------:R-:W-:Y:S01]  /*ae20*/  HADD2.F32 R0, -RZ, R42.H1_H1 ;  /* 0x3000002aff007230 */ /* 0x000fe20000004100 */
[C---:B------:R-:W-:Y:S01]  /*ae30*/  FFMA.FTZ R27, R12.reuse, R5, R4 ;  /* 0x000000050c1b7223 */ /* 0x040fe20000010004 */
[--C-:B------:R-:W-:Y:S01]  /*ae40*/  HADD2.F32 R4, -RZ, R46.reuse.H1_H1 ;  /* 0x3000002eff047230 */ /* 0x100fe20000004100 */
[----:B------:R-:W-:Y:S01]  /*ae50*/  FMUL.FTZ R25, R12, R3 ;  /* 0x000000030c197220 */ /* 0x000fe20000410000 */
[----:B------:R-:W-:Y:S01]  /*ae60*/  HADD2.F32 R3, -RZ, R46.H0_H0 ;  /* 0x2000002eff037230 */ /* 0x000fe20000004100 */
[----:B------:R-:W-:Y:S02]  /*ae70*/  FMUL.FTZ R9, R23, R2 ;  /* 0x0000000217097220 */ /* 0x000fe40000410000 */
[----:B------:R-:W-:Y:S02]  /*ae80*/  FMUL.FTZ R8, R22, R0 ;  /* 0x0000000016087220 */ /* 0x000fe40000410000 */
[----:B------:R-:W-:-:S02]  /*ae90*/  FMUL.FTZ R24, R15, R2 ;  /* 0x000000020f187220 */ /* 0x000fc40000410000 */
[C---:B------:R-:W-:Y:S02]  /*aea0*/  FMUL.FTZ R12, R14.reuse, R0 ;  /* 0x000000000e0c7220 */ /* 0x040fe40000410000 */
[----:B------:R-:W-:Y:S02]  /*aeb0*/  FFMA.FTZ R15, R15, R4, R9 ;  /* 0x000000040f0f7223 */ /* 0x000fe40000010009 */
[----:B------:R-:W-:Y:S02]  /*aec0*/  FFMA.FTZ R14, R14, R3, R8 ;  /* 0x000000030e0e7223 */ /* 0x000fe40000010008 */
[----:B------:R-:W-:Y:S02]  /*aed0*/  FFMA.FTZ R10, R19, R10, -R31 ;  /* 0x0000000a130a7223 */ /* 0x000fe4000001081f */
[----:B------:R-:W-:Y:S02]  /*aee0*/  FFMA.FTZ R9, R18, R7, -R29 ;  /* 0x0000000712097223 */ /* 0x000fe4000001081d */
[----:B------:R-:W-:-:S02]  /*aef0*/  FFMA.FTZ R8, R16, R11, -R33 ;  /* 0x0000000b10087223 */ /* 0x000fc40000010821 */
[----:B------:R-:W-:Y:S01]  /*af00*/  FFMA.FTZ R7, R21, R6, -R26 ;  /* 0x0000000615077223 */ /* 0x000fe2000001081a */
[----:B------:R-:W-:Y:S01]  /*af10*/  F2FP.PACK_AB R9, R9, R10 ;  /* 0x0000000a0909723e */ /* 0x000fe200000000ff */
[----:B------:R-:W-:Y:S01]  /*af20*/  FFMA.FTZ R2, R20, R5, -R25 ;  /* 0x0000000514027223 */ /* 0x000fe20000010819 */
[----:B------:R-:W-:Y:S01]  /*af30*/  F2FP.PACK_AB R8, R8, R13 ;  /* 0x0000000d0808723e */ /* 0x000fe200000000ff */
[----:B------:R-:W-:Y:S01]  /*af40*/  FFMA.FTZ R0, R23, R4, -R24 ;  /* 0x0000000417007223 */ /* 0x000fe20000010818 */
[----:B------:R-:W-:Y:S01]  /*af50*/  F2FP.PACK_AB R4, R36, R37 ;  /* 0x000000252404723e */ /* 0x000fe200000000ff */
[----:B------:R-:W-:Y:S01]  /*af60*/  FFMA.FTZ R3, R22, R3, -R12 ;  /* 0x0000000316037223 */ /* 0x000fe2000001080c */
[----:B------:R-:W-:Y:S02]  /*af70*/  F2FP.PACK_AB R10, R2, R7 ;  /* 0x00000007020a723e */ /* 0x000fe400000000ff */
[----:B------:R-:W-:Y:S02]  /*af80*/  F2FP.PACK_AB R5, R32, R35 ;  /* 0x000000232005723e */ /* 0x000fe400000000ff */
[----:B------:R-:W-:-:S02]  /*af90*/  F2FP.PACK_AB R11, R3, R0 ;  /* 0x00000000030b723e */ /* 0x000fc400000000ff */
[----:B------:R-:W-:Y:S02]  /*afa0*/  F2FP.PACK_AB R6, R27, R30 ;  /* 0x0000001e1b06723e */ /* 0x000fe400000000ff */
[----:B------:R-:W-:Y:S01]  /*afb0*/  F2FP.PACK_AB R7, R14, R15 ;  /* 0x0000000f0e07723e */ /* 0x000fe200000000ff */
[----:B------:R1:W-:Y:S04]  /*afc0*/  STS.128 [R198+0x10080], R8 ;  /* 0x01008008c6007388 */ /* 0x0003e80000000c00 */
[----:B------:R1:W-:Y:S02]  /*afd0*/  STS.128 [R28+0x10080], R4 ;  /* 0x010080041c007388 */ /* 0x0003e40000000c00 */
.L_x_250:
[----:B------:R-:W-:Y:S05]  /*afe0*/  BSYNC B0 ;  /* 0x0000000000007941 */ /* 0x000fea0003800000 */
.L_x_249:
[----:B------:R-:W-:-:S13]  /*aff0*/  ISETP.GE.AND P0, PT, R136, c[0x0][0x27c], PT ;  /* 0x00009f0088007a0c */ /* 0x000fda0003f06270 */
[----:B------:R-:W-:Y:S05]  /*b000*/  @P0 BRA `(.L_x_248) ;  /* 0x0000059000000947 */ /* 0x000fea0003800000 */
[----:B------:R-:W2:Y:S04]  /*b010*/  LDL R2, [R1] ;  /* 0x0000000001027983 */ /* 0x000ea80000100800 */
[----:B------:R-:W3:Y:S01]  /*b020*/  LDL R59, [R1+0x1c] ;  /* 0x00001c00013b7983 */ /* 0x000ee20000100800 */
[----:B------:R-:W-:Y:S01]  /*b030*/  MOV R0, c[0x0][0x27c] ;  /* 0x00009f0000007a02 */ /* 0x000fe20000000f00 */
[----:B------:R-:W-:-:S03]  /*b040*/  HADD2.F32 R13, -RZ, R50.H0_H0 ;  /* 0x20000032ff0d7230 */ /* 0x000fc60000004100 */
[----:B--2---:R-:W-:-:S04]  /*b050*/  LEA.HI R0, R0, R2, RZ, 0x1d ;  /* 0x0000000200007211 */ /* 0x004fc800078fe8ff */
[----:B------:R-:W-:Y:S01]  /*b060*/  SHF.R.S32.HI R2, RZ, 0x1f, R0 ;  /* 0x0000001fff027819 */ /* 0x000fe20000011400 */
[----:B-1-3--:R-:W1:Y:S01]  /*b070*/  LDS.128 R4, [R59] ;  /* 0x000000003b047984 */ /* 0x00ae620000000c00 */
        /* <DEDUP_REMOVED lines=80> */
[----:B------:R1:W-:Y:S04]  /*b580*/  STS.128 [R59], R8 ;  /* 0x000000083b007388 */ /* 0x0003e80000000c00 */
[----:B------:R1:W-:Y:S02]  /*b590*/  STS.128 [R28+0x10080], R4 ;  /* 0x010080041c007388 */ /* 0x0003e40000000c00 */
.L_x_248:
[----:B------:R-:W-:Y:S05]  /*b5a0*/  BSYNC B1 ;  /* 0x0000000000017941 */ /* 0x000fea0003800000 */
.L_x_247:
[----:B------:R-:W-:Y:S01]  /*b5b0*/  IADD3 R0, R208, 0x20, RZ ;  /* 0x00000020d0007810 */ /* 0x000fe20007ffe0ff */
[----:B------:R-:W-:Y:S03]  /*b5c0*/  BSSY B1, `(.L_x_251) ;  /* 0x00000c2000017945 */ /* 0x000fe60003800000 */
[----:B------:R-:W-:-:S13]  /*b5d0*/  ISETP.GE.AND P0, PT, R0, R38, PT ;  /* 0x000000260000720c */ /* 0x000fda0003f06270 */
[----:B------:R-:W-:Y:S05]  /*b5e0*/  @P0 BRA `(.L_x_252) ;  /* 0x00000bf000000947 */ /* 0x000fea0003800000 */
[----:B------:R2:W5:Y:S01]  /*b5f0*/  LDL R60, [R1+0xc] ;  /* 0x00000c00013c7983 */ /* 0x0005620000100800 */
[----:B------:R-:W-:Y:S01]  /*b600*/  ISETP.GE.AND P0, PT, R134, c[0x0][0x27c], PT ;  /* 0x00009f0086007a0c */ /* 0x000fe20003f06270 */
[----:B------:R-:W-:Y:S01]  /*b610*/  BSSY B0, `(.L_x_253) ;  /* 0x0000061000007945 */ /* 0x000fe20003800000 */
[C---:B------:R-:W-:Y:S02]  /*b620*/  IADD3 R61, R208.reuse, 0x20, RZ ;  /* 0x00000020d03d7810 */ /* 0x040fe40007ffe0ff */
[----:B------:R-:W-:-:S03]  /*b630*/  IADD3 R62, R208, 0x20, RZ ;  /* 0x00000020d03e7810 */ /* 0x000fc60007ffe0ff */
[----:B------:R-:W-:Y:S02]  /*b640*/  IMAD.SHL.U32 R61, R61, 0x40, RZ ;  /* 0x000000403d3d7824 */ /* 0x000fe400078e00ff */
[----:B------:R-:W-:-:S03]  /*b650*/  IMAD.SHL.U32 R62, R62, 0x40, RZ ;  /* 0x000000403e3e7824 */ /* 0x000fc600078e00ff */
[----:B------:R-:W-:Y:S02]  /*b660*/  LOP3.LUT R61, R61, 0x1c0, RZ, 0xc0, !PT ;  /* 0x000001c03d3d7812 */ /* 0x000fe400078ec0ff */
[----:B------:R-:W-:Y:S02]  /*b670*/  LOP3.LUT R62, R62, 0x1c0, RZ, 0xc0, !PT ;  /* 0x000001c03e3e7812 */ /* 0x000fe400078ec0ff */
[----:B------:R-:W-:Y:S01]  /*b680*/  SHF.R.U32.HI R61, RZ, 0x3, R61 ;  /* 0x00000003ff3d7819 */ /* 0x000fe2000001163d */
[----:B------:R-:W-:Y:S05]  /*b690*/  @P0 BRA `(.L_x_254) ;  /* 0x0000058000000947 */ /* 0x000fea0003800000 */
[----:B-1----:R-:W3:Y:S01]  /*b6a0*/  LDL R59, [R1+0x28] ;  /* 0x00002800013b7983 */ /* 0x002ee20000100800 */
[----:B------:R-:W-:Y:S01]  /*b6b0*/  MOV R0, c[0x0][0x27c] ;  /* 0x00009f0000007a02 */ /* 0x000fe20000000f00 */
[----:B------:R-:W-:-:S03]  /*b6c0*/  HADD2.F32 R13, -RZ, R42.H0_H0 ;  /* 0x2000002aff0d7230 */ /* 0x000fc60000004100 */
        /* <DEDUP_REMOVED lines=8> */
[----:B-----5:R-:W-:Y:S01]  /*b750*/  IADD3 R0, R2, R0, R60 ;  /* 0x0000000002007210 */ /* 0x020fe20007ffe03c */
[----:B------:R-:W-:-:S03]  /*b760*/  HADD2.F32 R2, -RZ, R39.H0_H0 ;  /* 0x20000027ff027230 */ /* 0x000fc60000004100 */
[----:B------:R-:W-:Y:S01]  /*b770*/  SHF.L.U32 R28, R0, 0x1, RZ ;  /* 0x00000001001c7819 */ /* 0x000fe200000006ff */
[----:B------:R-:W-:-:S04]  /*b780*/  HADD2.F32 R0, -RZ, R39.H1_H1 ;  /* 0x30000027ff007230 */ /* 0x000fc80000004100 */
[----:B------:R-:W1:Y:S02]  /*b790*/  LDS.128 R8, [R28+0x10080] ;  /* 0x010080001c087984 */ /* 0x000e640000000c00 */
[--C-:B-1----:R-:W-:Y:S02]  /*b7a0*/  HADD2.F32 R15, -RZ, R11.reuse.H0_H0 ;  /* 0x2000000bff0f7230 */ /* 0x102fe40000004100 */
[----:B------:R-:W-:Y:S02]  /*b7b0*/  HADD2.F32 R14, -RZ, R11.H1_H1 ;  /* 0x3000000bff0e7230 */ /* 0x000fe40000004100 */
[----:B------:R-:W-:Y:S02]  /*b7c0*/  HADD2.F32 R3, -RZ, R8.H1_H1 ;  /* 0x30000008ff037230 */ /* 0x000fe40000004100 */
[----:B------:R-:W-:Y:S02]  /*b7d0*/  HADD2.F32 R11, -RZ, R43.H0_H0 ;  /* 0x2000002bff0b7230 */ /* 0x000fe40000004100 */
[----:B------:R-:W-:Y:S01]  /*b7e0*/  HADD2.F32 R12, -RZ, R10.H1_H1 ;  /* 0x3000000aff0c7230 */ /* 0x000fe20000004100 */
[----:B------:R-:W-:Y:S01]  /*b7f0*/  FMUL.FTZ R33, R0, R3 ;  /* 0x0000000300217220 */ /* 0x000fe20000410000 */
[----:B---3--:R-:W1:Y:S02]  /*b800*/  LDS.128 R4, [R59] ;  /* 0x000000003b047984 */ /* 0x008e640000000c00 */
[----:B-1----:R-:W-:-:S02]  /*b810*/  HADD2.F32 R17, -RZ, R4.H0_H0 ;  /* 0x20000004ff117230 */ /* 0x002fc40000004100 */
[----:B------:R-:W-:Y:S02]  /*b820*/  HADD2.F32 R16, -RZ, R4.H1_H1 ;  /* 0x30000004ff107230 */ /* 0x000fe40000004100 */
[----:B------:R-:W-:Y:S02]  /*b830*/  HADD2.F32 R4, -RZ, R8.H0_H0 ;  /* 0x20000008ff047230 */ /* 0x000fe40000004100 */
[--C-:B------:R-:W-:Y:S02]  /*b840*/  HADD2.F32 R23, -RZ, R7.reuse.H0_H0 ;  /* 0x20000007ff177230 */ /* 0x100fe40000004100 */
[----:B------:R-:W-:Y:S01]  /*b850*/  HADD2.F32 R22, -RZ, R7.H1_H1 ;  /* 0x30000007ff167230 */ /* 0x000fe20000004100 */
[C---:B------:R-:W-:Y:S01]  /*b860*/  FMUL.FTZ R7, R2.reuse, R17 ;  /* 0x0000001102077220 */ /* 0x040fe20000410000 */
[--C-:B------:R-:W-:Y:S01]  /*b870*/  HADD2.F32 R19, -RZ, R5.reuse.H0_H0 ;  /* 0x20000005ff137230 */ /* 0x100fe20000004100 */
[----:B------:R-:W-:Y:S01]  /*b880*/  FMUL.FTZ R34, R2, R4 ;  /* 0x0000000402227220 */ /* 0x000fe20000410000 */
[----:B------:R-:W-:Y:S01]  /*b890*/  HADD2.F32 R18, -RZ, R5.H1_H1 ;  /* 0x30000005ff127230 */ /* 0x000fe20000004100 */
[----:B------:R-:W-:Y:S01]  /*b8a0*/  FMUL.FTZ R2, R0, R16 ;  /* 0x0000001000027220 */ /* 0x000fe20000410000 */
[----:B------:R-:W-:Y:S01]  /*b8b0*/  HADD2.F32 R5, -RZ, R40.H0_H0 ;  /* 0x20000028ff057230 */ /* 0x000fe20000004100 */
[----:B------:R-:W-:Y:S01]  /*b8c0*/  FFMA.FTZ R37, R13, R4, R7 ;  /* 0x000000040d257223 */ /* 0x000fe20000010007 */
[--C-:B------:R-:W-:Y:S01]  /*b8d0*/  HADD2.F32 R21, -RZ, R6.reuse.H0_H0 ;  /* 0x20000006ff157230 */ /* 0x100fe20000004100 */
[----:B------:R-:W-:Y:S01]  /*b8e0*/  FFMA.FTZ R36, R11, R3, R2 ;  /* 0x000000030b247223 */ /* 0x000fe20000010002 */
[----:B------:R-:W-:Y:S01]  /*b8f0*/  HADD2.F32 R20, -RZ, R6.H1_H1 ;  /* 0x30000006ff147230 */ /* 0x000fe20000004100 */
[----:B------:R-:W-:Y:S01]  /*b900*/  FMUL.FTZ R4, R5, R19 ;  /* 0x0000001305047220 */ /* 0x000fe20000410000 */
[----:B------:R-:W-:Y:S01]  /*b910*/  HADD2.F32 R8, -RZ, R10.H0_H0 ;  /* 0x2000000aff087230 */ /* 0x000fe20000004100 */
[----:B------:R-:W-:Y:S01]  /*b920*/  FFMA.FTZ R13, R13, R17, -R34 ;  /* 0x000000110d0d7223 */ /* 0x000fe20000010822 */
[----:B------:R-:W-:-:S02]  /*b930*/  HADD2.F32 R6, -RZ, R9.H0_H0 ;  /* 0x20000009ff067230 */ /* 0x000fc40000004100 */
[----:B------:R-:W-:Y:S02]  /*b940*/  HADD2.F32 R10, -RZ, R44.H0_H0 ;  /* 0x2000002cff0a7230 */ /* 0x000fe40000004100 */
[----:B------:R-:W-:Y:S01]  /*b950*/  HADD2.F32 R2, -RZ, R40.H1_H1 ;  /* 0x30000028ff027230 */ /* 0x000fe20000004100 */
[-C--:B------:R-:W-:Y:S01]  /*b960*/  FMUL.FTZ R31, R5, R6.reuse ;  /* 0x00000006051f7220 */ /* 0x080fe20000410000 */
[----:B------:R-:W-:Y:S01]  /*b970*/  HADD2.F32 R0, -RZ, R41.H0_H0 ;  /* 0x20000029ff007230 */ /* 0x000fe20000004100 */
[----:B------:R-:W-:Y:S01]  /*b980*/  FFMA.FTZ R35, R10, R6, R4 ;  /* 0x000000060a237223 */ /* 0x000fe20000010004 */
[----:B------:R-:W-:Y:S01]  /*b990*/  HADD2.F32 R9, -RZ, R9.H1_H1 ;  /* 0x30000009ff097230 */ /* 0x000fe20000004100 */
[----:B------:R-:W-:Y:S01]  /*b9a0*/  FMUL.FTZ R5, R2, R18 ;  /* 0x0000001202057220 */ /* 0x000fe20000410000 */
[----:B------:R-:W-:Y:S01]  /*b9b0*/  HADD2.F32 R7, -RZ, R44.H1_H1 ;  /* 0x3000002cff077230 */ /* 0x000fe20000004100 */
[----:B------:R-:W-:Y:S01]  /*b9c0*/  FMUL.FTZ R4, R0, R21 ;  /* 0x0000001500047220 */ /* 0x000fe20000410000 */
[----:B------:R-:W-:Y:S01]  /*b9d0*/  HADD2.F32 R6, -RZ, R45.H0_H0 ;  /* 0x2000002dff067230 */ /* 0x000fe20000004100 */
[-C--:B------:R-:W-:Y:S01]  /*b9e0*/  FMUL.FTZ R29, R2, R9.reuse ;  /* 0x00000009021d7220 */ /* 0x080fe20000410000 */
        /* <DEDUP_REMOVED lines=8> */
[-C--:B------:R-:W-:Y:S01]  /*ba70*/  FFMA.FTZ R27, R5, R12.reuse, R4 ;  /* 0x0000000c051b7223 */ /* 0x080fe20000010004 */
[--C-:B------:R-:W-:Y:S01]  /*ba80*/  HADD2.F32 R4, -RZ, R46.reuse.H1_H1 ;  /* 0x3000002eff047230 */ /* 0x100fe20000004100 */
[----:B------:R-:W-:Y:S01]  /*ba90*/  FMUL.FTZ R25, R3, R12 ;  /* 0x0000000c03197220 */ /* 0x000fe20000410000 */
[----:B------:R-:W-:Y:S01]  /*baa0*/  HADD2.F32 R3, -RZ, R46.H0_H0 ;  /* 0x2000002eff037230 */ /* 0x000fe20000004100 */
[----:B------:R-:W-:Y:S02]  /*bab0*/  FMUL.FTZ R9, R2, R23 ;  /* 0x0000001702097220 */ /* 0x000fe40000410000 */
[----:B------:R-:W-:Y:S02]  /*bac0*/  FMUL.FTZ R8, R0, R22 ;  /* 0x0000001600087220 */ /* 0x000fe40000410000 */
[----:B------:R-:W-:-:S02]  /*bad0*/  FMUL.FTZ R24, R2, R15 ;  /* 0x0000000f02187220 */ /* 0x000fc40000410000 */
[-C--:B------:R-:W-:Y:S02]  /*bae0*/  FMUL.FTZ R12, R0, R14.reuse ;  /* 0x0000000e000c7220 */ /* 0x080fe40000410000 */
        /* <DEDUP_REMOVED lines=19> */
.L_x_254:
[----:B------:R-:W-:Y:S05]  /*bc20*/  BSYNC B0 ;  /* 0x0000000000007941 */ /* 0x000fea0003800000 */
.L_x_253:
[----:B------:R-:W-:-:S13]  /*bc30*/  ISETP.GE.AND P0, PT, R136, c[0x0][0x27c], PT ;  /* 0x00009f0088007a0c */ /* 0x000fda0003f06270 */
[----:B------:R-:W-:Y:S05]  /*bc40*/  @P0 BRA `(.L_x_252) ;  /* 0x0000059000000947 */ /* 0x000fea0003800000 */
[----:B------:R-:W3:Y:S04]  /*bc50*/  LDL R2, [R1] ;  /* 0x0000000001027983 */ /* 0x000ee80000100800 */
[----:B-1----:R-:W4:Y:S01]  /*bc60*/  LDL R59, [R1+0x18] ;  /* 0x00001800013b7983 */ /* 0x002f220000100800 */
[----:B------:R-:W-:Y:S01]  /*bc70*/  MOV R0, c[0x0][0x27c] ;  /* 0x00009f0000007a02 */ /* 0x000fe20000000f00 */
[----:B------:R-:W-:-:S03]  /*bc80*/  HADD2.F32 R13, -RZ, R50.H0_H0 ;  /* 0x20000032ff0d7230 */ /* 0x000fc60000004100 */
[----:B---3--:R-:W-:-:S04]  /*bc90*/  LEA.HI R0, R0, R2, RZ, 0x1d ;  /* 0x0000000200007211 */ /* 0x008fc800078fe8ff */
[----:B------:R-:W-:Y:S01]  /*bca0*/  SHF.R.S32.HI R2, RZ, 0x1f, R0 ;  /* 0x0000001fff027819 */ /* 0x000fe20000011400 */
[----:B----4-:R-:W1:Y:S01]  /*bcb0*/  LDS.128 R4, [R59] ;  /* 0x000000003b047984 */ /* 0x010e620000000c00 */
        /* <DEDUP_REMOVED lines=10> */
[----:B------:R-:W3:Y:S01]  /*bd60*/  LDS.128 R8, [R28+0x10080] ;  /* 0x010080001c087984 */ /* 0x000ee20000000c00 */
        /* <DEDUP_REMOVED lines=10> */
[--C-:B---3--:R-:W-:Y:S02]  /*be10*/  HADD2.F32 R4, -RZ, R8.reuse.H0_H0 ;  /* 0x20000008ff047230 */ /* 0x108fe40000004100 */
[--C-:B------:R-:W-:Y:S02]  /*be20*/  HADD2.F32 R15, -RZ, R11.reuse.H0_H0 ;  /* 0x2000000bff0f7230 */ /* 0x100fe40000004100 */
[----:B------:R-:W-:Y:S01]  /*be30*/  HADD2.F32 R14, -RZ, R11.H1_H1 ;  /* 0x3000000bff0e7230 */ /* 0x000fe20000004100 */
[----:B------:R-:W-:Y:S01]  /*be40*/  FMUL.FTZ R34, R2, R4 ;  /* 0x0000000402227220 */ /* 0x000fe20000410000 */
[----:B------:R-:W-:Y:S01]  /*be50*/  HADD2.F32 R3, -RZ, R8.H1_H1 ;  /* 0x30000008ff037230 */ /* 0x000fe20000004100 */
[C---:B------:R-:W-:Y:S01]  /*be60*/  FMUL.FTZ R2, R0.reuse, R16 ;  /* 0x0000001000027220 */ /* 0x040fe20000410000 */
[----:B------:R-:W-:Y:S01]  /*be70*/  HADD2.F32 R11, -RZ, R51.H0_H0 ;  /* 0x20000033ff0b7230 */ /* 0x000fe20000004100 */
[----:B------:R-:W-:Y:S01]  /*be80*/  FFMA.FTZ R37, R13, R4, R7 ;  /* 0x000000040d257223 */ /* 0x000fe20000010007 */
[--C-:B------:R-:W-:Y:S01]  /*be90*/  HADD2.F32 R8, -RZ, R10.reuse.H0_H0 ;  /* 0x2000000aff087230 */ /* 0x100fe20000004100 */
[----:B------:R-:W-:Y:S01]  /*bea0*/  FMUL.FTZ R4, R5, R19 ;  /* 0x0000001305047220 */ /* 0x000fe20000410000 */
[----:B------:R-:W-:Y:S01]  /*beb0*/  HADD2.F32 R12, -RZ, R10.H1_H1 ;  /* 0x3000000aff0c7230 */ /* 0x000fe20000004100 */
[-C--:B------:R-:W-:Y:S01]  /*bec0*/  FFMA.FTZ R36, R11, R3.reuse, R2 ;  /* 0x000000030b247223 */ /* 0x080fe20000010002 */
[----:B------:R-:W-:Y:S01]  /*bed0*/  HADD2.F32 R6, -RZ, R9.H0_H0 ;  /* 0x20000009ff067230 */ /* 0x000fe20000004100 */
[----:B------:R-:W-:Y:S01]  /*bee0*/  FMUL.FTZ R33, R0, R3 ;  /* 0x0000000300217220 */ /* 0x000fe20000410000 */
[----:B------:R-:W-:Y:S01]  /*bef0*/  HADD2.F32 R10, -RZ, R52.H0_H0 ;  /* 0x20000034ff0a7230 */ /* 0x000fe20000004100 */
[----:B------:R-:W-:Y:S01]  /*bf00*/  FFMA.FTZ R13, R13, R17, -R34 ;  /* 0x000000110d0d7223 */ /* 0x000fe20000010822 */
        /* <DEDUP_REMOVED lines=45> */
.L_x_252:
[----:B------:R-:W-:Y:S05]  /*c1e0*/  BSYNC B1 ;  /* 0x0000000000017941 */ /* 0x000fea0003800000 */
.L_x_251:
[----:B------:R-:W-:Y:S01]  /*c1f0*/  IADD3 R0, R208, 0x40, RZ ;  /* 0x00000040d0007810 */ /* 0x000fe20007ffe0ff */
[----:B------:R-:W-:Y:S03]  /*c200*/  BSSY B1, `(.L_x_255) ;  /* 0x00000c2000017945 */ /* 0x000fe60003800000 */
[----:B------:R-:W-:-:S13]  /*c210*/  ISETP.GE.AND P0, PT, R0, R38, PT ;  /* 0x000000260000720c */ /* 0x000fda0003f06270 */
[----:B------:R-:W-:Y:S05]  /*c220*/  @P0 BRA `(.L_x_256) ;  /* 0x00000bf000000947 */ /* 0x000fea0003800000 */
[----:B-----5:R3:W5:Y:S01]  /*c230*/  LDL R60, [R1+0x8] ;  /* 0x00000800013c7983 */ /* 0x0207620000100800 */
        /* <DEDUP_REMOVED lines=10> */
[----:B-1----:R-:W4:Y:S01]  /*c2e0*/  LDL R59, [R1+0x24] ;  /* 0x00002400013b7983 */ /* 0x002f220000100800 */
        /* <DEDUP_REMOVED lines=21> */
[----:B----4-:R-:W1:Y:S02]  /*c440*/  LDS.128 R4, [R59] ;  /* 0x000000003b047984 */ /* 0x010e640000000c00 */
        /* <DEDUP_REMOVED lines=65> */
.L_x_258:
[----:B------:R-:W-:Y:S05]  /*c860*/  BSYNC B0 ;  /* 0x0000000000007941 */ /* 0x000fea0003800000 */
.L_x_257:
[----:B------:R-:W-:-:S13]  /*c870*/  ISETP.GE.AND P0, PT, R136, c[0x0][0x27c], PT ;  /* 0x00009f0088007a0c */ /* 0x000fda0003f06270 */
[----:B------:R-:W-:Y:S05]  /*c880*/  @P0 BRA `(.L_x_256) ;  /* 0x0000059000000947 */ /* 0x000fea0003800000 */
[----:B------:R-:W4:Y:S04]  /*c890*/  LDL R2, [R1] ;  /* 0x0000000001027983 */ /* 0x000f280000100800 */
[----:B-12---:R-:W2:Y:S01]  /*c8a0*/  LDL R59, [R1+0x14] ;  /* 0x00001400013b7983 */ /* 0x006ea20000100800 */
[----:B------:R-:W-:Y:S01]  /*c8b0*/  MOV R0, c[0x0][0x27c] ;  /* 0x00009f0000007a02 */ /* 0x000fe20000000f00 */
[----:B------:R-:W-:-:S03]  /*c8c0*/  HADD2.F32 R13, -RZ, R50.H0_H0 ;  /* 0x20000032ff0d7230 */ /* 0x000fc60000004100 */
[----:B----4-:R-:W-:-:S04]  /*c8d0*/  LEA.HI R0, R0, R2, RZ, 0x1d ;  /* 0x0000000200007211 */ /* 0x010fc800078fe8ff */
[----:B------:R-:W-:Y:S01]  /*c8e0*/  SHF.R.S32.HI R2, RZ, 0x1f, R0 ;  /* 0x0000001fff027819 */ /* 0x000fe20000011400 */
[----:B--2---:R-:W1:Y:S01]  /*c8f0*/  LDS.128 R4, [R59] ;  /* 0x000000003b047984 */ /* 0x004e620000000c00 */
        /* <DEDUP_REMOVED lines=82> */
.L_x_256:
[----:B------:R-:W-:Y:S05]  /*ce20*/  BSYNC B1 ;  /* 0x0000000000017941 */ /* 0x000fea0003800000 */
.L_x_255:
[----:B------:R-:W-:-:S04]  /*ce30*/  IADD3 R0, R208, 0x60, RZ ;  /* 0x00000060d0007810 */ /* 0x000fc80007ffe0ff */
[----:B------:R-:W-:-:S13]  /*ce40*/  ISETP.GE.AND P0, PT, R0, R38, PT ;  /* 0x000000260000720c */ /* 0x000fda0003f06270 */
[----:B------:R-:W-:Y:S05]  /*ce50*/  @P0 BRA `(.L_x_238) ;  /* 0x00000bf000000947 */ /* 0x000fea0003800000 */
[----:B-1----:R1:W5:Y:S01]  /*ce60*/  LDL R59, [R1+0x4] ;  /* 0x00000400013b7983 */ /* 0x0023620000100800 */
[----:B------:R-:W-:Y:S01]  /*ce70*/  ISETP.GE.AND P0, PT, R134, c[0x0][0x27c], PT ;  /* 0x00009f0086007a0c */ /* 0x000fe20003f06270 */
[----:B------:R-:W-:Y:S01]  /*ce80*/  BSSY B0, `(.L_x_259) ;  /* 0x0000061000007945 */ /* 0x000fe20003800000 */
[C---:B-----5:R-:W-:Y:S02]  /*ce90*/  IADD3 R60, R208.reuse, 0x60, RZ ;  /* 0x00000060d03c7810 */ /* 0x060fe40007ffe0ff */
[----:B------:R-:W-:-:S03]  /*cea0*/  IADD3 R61, R208, 0x60, RZ ;  /* 0x00000060d03d7810 */ /* 0x000fc60007ffe0ff */
[----:B------:R-:W-:Y:S02]  /*ceb0*/  IMAD.SHL.U32 R60, R60, 0x40, RZ ;  /* 0x000000403c3c7824 */ /* 0x000fe400078e00ff */
[----:B------:R-:W-:-:S03]  /*cec0*/  IMAD.SHL.U32 R61, R61, 0x40, RZ ;  /* 0x000000403d3d7824 */ /* 0x000fc600078e00ff */
[----:B------:R-:W-:Y:S02]  /*ced0*/  LOP3.LUT R60, R60, 0x1c0, RZ, 0xc0, !PT ;  /* 0x000001c03c3c7812 */ /* 0x000fe400078ec0ff */
[----:B------:R-:W-:Y:S02]  /*cee0*/  LOP3.LUT R61, R61, 0x1c0, RZ, 0xc0, !PT ;  /* 0x000001c03d3d7812 */ /* 0x000fe400078ec0ff */
[----:B------:R-:W-:Y:S01]  /*cef0*/  SHF.R.U32.HI R60, RZ, 0x3, R60 ;  /* 0x00000003ff3c7819 */ /* 0x000fe2000001163c */
[----:B------:R-:W-:Y:S05]  /*cf00*/  @P0 BRA `(.L_x_260) ;  /* 0x0000058000000947 */ /* 0x000fea0003800000 */
[----:B------:R-:W4:Y:S01]  /*cf10*/  LDL R62, [R1+0x20] ;  /* 0x00002000013e7983 */ /* 0x000f220000100800 */
        /* <DEDUP_REMOVED lines=14> */
[----:B------:R-:W5:Y:S02]  /*d000*/  LDS.128 R8, [R28+0x10080] ;  /* 0x010080001c087984 */ /* 0x000f640000000c00 */
[--C-:B-----5:R-:W-:Y:S02]  /*d010*/  HADD2.F32 R15, -RZ, R11.reuse.H0_H0 ;  /* 0x2000000bff0f7230 */ /* 0x120fe40000004100 */
[----:B------:R-:W-:Y:S02]  /*d020*/  HADD2.F32 R14, -RZ, R11.H1_H1 ;  /* 0x3000000bff0e7230 */ /* 0x000fe40000004100 */
[----:B------:R-:W-:Y:S02]  /*d030*/  HADD2.F32 R3, -RZ, R8.H1_H1 ;  /* 0x30000008ff037230 */ /* 0x000fe40000004100 */
[----:B------:R-:W-:Y:S02]  /*d040*/  HADD2.F32 R11, -RZ, R43.H0_H0 ;  /* 0x2000002bff0b7230 */ /* 0x000fe40000004100 */
[----:B------:R-:W-:Y:S01]  /*d050*/  HADD2.F32 R12, -RZ, R10.H1_H1 ;  /* 0x3000000aff0c7230 */ /* 0x000fe20000004100 */
[----:B------:R-:W-:Y:S01]  /*d060*/  FMUL.FTZ R33, R0, R3 ;  /* 0x0000000300217220 */ /* 0x000fe20000410000 */
[----:B----4-:R-:W4:Y:S02]  /*d070*/  LDS.128 R4, [R62] ;  /* 0x000000003e047984 */ /* 0x010f240000000c00 */
[----:B----4-:R-:W-:-:S02]  /*d080*/  HADD2.F32 R17, -RZ, R4.H0_H0 ;  /* 0x20000004ff117230 */ /* 0x010fc40000004100 */
        /* <DEDUP_REMOVED lines=64> */
.L_x_260:
[----:B------:R-:W-:Y:S05]  /*d490*/  BSYNC B0 ;  /* 0x0000000000007941 */ /* 0x000fea0003800000 */
.L_x_259:
[----:B------:R-:W-:-:S13]  /*d4a0*/  ISETP.GE.AND P0, PT, R136, c[0x0][0x27c], PT ;  /* 0x00009f0088007a0c */ /* 0x000fda0003f06270 */
[----:B------:R-:W-:Y:S05]  /*d4b0*/  @P0 BRA `(.L_x_238) ;  /* 0x0000059000000947 */ /* 0x000fea0003800000 */
[----:B------:R-:W5:Y:S04]  /*d4c0*/  LDL R2, [R1] ;  /* 0x0000000001027983 */ /* 0x000f680000100800 */
[----:B--2---:R-:W2:Y:S01]  /*d4d0*/  LDL R38, [R1+0x10] ;  /* 0x0000100001267983 */ /* 0x004ea20000100800 */
[----:B------:R-:W-:Y:S01]  /*d4e0*/  MOV R0, c[0x0][0x27c] ;  /* 0x00009f0000007a02 */ /* 0x000fe20000000f00 */
[----:B------:R-:W-:-:S03]  /*d4f0*/  HADD2.F32 R13, -RZ, R50.H0_H0 ;  /* 0x20000032ff0d7230 */ /* 0x000fc60000004100 */
[----:B-----5:R-:W-:-:S04]  /*d500*/  LEA.HI R0, R0, R2, RZ, 0x1d ;  /* 0x0000000200007211 */ /* 0x020fc800078fe8ff */
[----:B------:R-:W-:Y:S01]  /*d510*/  SHF.R.S32.HI R2, RZ, 0x1f, R0 ;  /* 0x0000001fff027819 */ /* 0x000fe20000011400 */
[----:B--2-4-:R-:W2:Y:S01]  /*d520*/  LDS.128 R4, [R38] ;  /* 0x0000000026047984 */ /* 0x014ea20000000c00 */
        /* <DEDUP_REMOVED lines=10> */
[----:B------:R-:W4:Y:S01]  /*d5d0*/  LDS.128 R8, [R28+0x10080] ;  /* 0x010080001c087984 */ /* 0x000f220000000c00 */
[--C-:B--2---:R-:W-:Y:S02]  /*d5e0*/  HADD2.F32 R17, -RZ, R4.reuse.H0_H0 ;  /* 0x20000004ff117230 */ /* 0x104fe40000004100 */
        /* <DEDUP_REMOVED lines=9> */
[--C-:B----4-:R-:W-:Y:S02]  /*d680*/  HADD2.F32 R4, -RZ, R8.reuse.H0_H0 ;  /* 0x20000008ff047230 */ /* 0x110fe40000004100 */
        /* <DEDUP_REMOVED lines=60> */
.L_x_238:
[----:B------:R-:W-:Y:S05]  /*da50*/  BSYNC B2 ;  /* 0x0000000000027941 */ /* 0x000fea0003800000 */
.L_x_210:
[----:B------:R-:W-:Y:S01]  /*da60*/  IMAD R0, R55, c[0x0][0x208], RZ ;  /* 0x0000820037007a24 */ /* 0x000fe200078e02ff */
[----:B------:R-:W-:-:S04]  /*da70*/  DEPBAR.LE SB0, 0x0 ;  /* 0x000080000000791a */ /* 0x000fc80000000000 */
[C---:B------:R-:W-:Y:S01]  /*da80*/  IMAD.WIDE.U32 R2, R204.reuse, c[0x0][0x208], RZ ;  /* 0x00008200cc027a25 */ /* 0x040fe200078e00ff */
[----:B------:R-:W-:Y:S03]  /*da90*/  BAR.SYNC.DEFER_BLOCKING 0x0 ;  /* 0x0000000000007b1d */ /* 0x000fe60000010000 */
[----:B------:R-:W-:Y:S02]  /*daa0*/  IMAD R0, R204, c[0x0][0x20c], R0 ;  /* 0x00008300cc007a24 */ /* 0x000fe400078e0200 */
[----:B------:R-:W-:Y:S01]  /*dab0*/  IMAD.WIDE.U32 R216, R215, c[0x0][0x210], RZ ;  /* 0x00008400d7d87a25 */ /* 0x000fe200078e00ff */
[----:B------:R-:W-:Y:S03]  /*dac0*/  BSSY B0, `(.L_x_261) ;  /* 0x00000cd000007945 */ /* 0x000fe60003800000 */
[----:B------:R-:W-:-:S02]  /*dad0*/  IMAD.IADD R3, R3, 0x1, R0 ;  /* 0x0000000103037824 */ /* 0x000fc400078e0200 */
[----:B------:R-:W-:Y:S02]  /*dae0*/  IMAD R0, R57, c[0x0][0x218], RZ ;  /* 0x0000860039007a24 */ /* 0x000fe400078e02ff */
[----:B------:R-:W-:-:S04]  /*daf0*/  IMAD.WIDE.U32 R2, R203, c[0x0][0x218], R2 ;  /* 0x00008600cb027a25 */ /* 0x000fc800078e0002 */
[----:B-12-4-:R-:W-:Y:S01]  /*db00*/  IMAD R4, R203, c[0x0][0x21c], R0 ;  /* 0x00008700cb047a24 */ /* 0x016fe200078e0200 */
[----:B------:R-:W-:Y:S01]  /*db10*/  IADD3 R0, P0, R2, R216, RZ ;  /* 0x000000d802007210 */ /* 0x000fe20007f1e0ff */
[----:B------:R-:W-:-:S05]  /*db20*/  IMAD R215, R215, c[0x0][0x214], R217 ;  /* 0x00008500d7d77a24 */ /* 0x000fca00078e02d9 */
[----:B------:R-:W-:Y:S01]  /*db30*/  IADD3.X R2, R215, R3, R4, P0, !PT ;  /* 0x00000003d7027210 */ /* 0x000fe200007fe404 */
[----:B------:R-:W-:Y:S01]  /*db40*/  LDSM.16.M88.4 R20, [R184] ;  /* 0x00000000b814783b */ /* 0x000fe20000000200 */
[----:B------:R-:W-:-:S03]  /*db50*/  LEA R3, P0, R0, c[0x0][0x1f8], 0x1 ;  /* 0x00007e0000037a11 */ /* 0x000fc600078008ff */
[----:B------:R-:W-:Y:S01]  /*db60*/  LDSM.16.M88.4 R4, [R194] ;  /* 0x00000000c204783b */ /* 0x000fe20000000200 */
[----:B------:R-:W-:Y:S02]  /*db70*/  LEA.HI.X R2, R0, c[0x0][0x1fc], R2, 0x1, P0 ;  /* 0x00007f0000027a11 */ /* 0x000fe400000f0c02 */
[----:B------:R-:W-:Y:S01]  /*db80*/  R2P PR, R213, 0x6 ;  /* 0x00000006d5007804 */ /* 0x000fe20000000000 */
[----:B------:R1:W2:Y:S04]  /*db90*/  SHFL.IDX PT, R0, R3, RZ, 0x181f ;  /* 0x00181fff03007589 */ /* 0x0002a800000e0000 */
[----:B------:R-:W4:Y:S04]  /*dba0*/  SHFL.IDX PT, R2, R2, RZ, 0x181f ;  /* 0x00181fff02027589 */ /* 0x000f2800000e0000 */
[----:B------:R-:W3:Y:S04]  /*dbb0*/  LDSM.16.M88.4 R24, [R184+0x800] ;  /* 0x00080000b818783b */ /* 0x000ee80000000200 */
[----:B------:R-:W-:Y:S01]  /*dbc0*/  LDSM.16.M88.4 R8, [R195] ;  /* 0x00000000c308783b */ /* 0x000fe20000000200 */
[----:B-1----:R-:W-:-:S02]  /*dbd0*/  IADD3 R3, R184, 0x20, RZ ;  /* 0x00000020b8037810 */ /* 0x002fc40007ffe0ff */
[----:B--2---:R-:W-:Y:S02]  /*dbe0*/  LEA R12, P0, R134, R0, 0x1 ;  /* 0x00000000860c7211 */ /* 0x004fe400078008ff */
[----:B------:R-:W-:Y:S02]  /*dbf0*/  @P1 IADD3 R3, R184, -0x20, RZ ;  /* 0xffffffe0b8031810 */ /* 0x000fe40007ffe0ff */
[----:B----4-:R-:W-:Y:S02]  /*dc00*/  LEA.HI.X R13, R134, R2, R135, 0x1, P0 ;  /* 0x00000002860d7211 */ /* 0x010fe400000f0c87 */
[C---:B------:R-:W-:Y:S01]  /*dc10*/  LEA R14, P0, R205.reuse, R0, 0x1 ;  /* 0x00000000cd0e7211 */ /* 0x040fe200078008ff */
[----:B------:R-:W1:Y:S03]  /*dc20*/  LDSM.16.M88.4 R40, [R3] ;  /* 0x000000000328783b */ /* 0x000e660000000200 */
[----:B------:R-:W-:Y:S01]  /*dc30*/  LEA.HI.X R15, R205, R2, R209, 0x1, P0 ;  /* 0x00000002cd0f7211 */ /* 0x000fe200000f0cd1 */
[----:B------:R-:W2:Y:S01]  /*dc40*/  LDSM.16.M88.4 R48, [R3+0x800] ;  /* 0x000800000330783b */ /* 0x000ea20000000200 */
[C---:B------:R-:W-:Y:S01]  /*dc50*/  LEA R18, P0, R199.reuse, R0, 0x1 ;  /* 0x00000000c7127211 */ /* 0x040fe200078008ff */
[----:B------:R-:W-:Y:S03]  /*dc60*/  HMMA.16816.F32 R28, R4, R20, RZ ;  /* 0x00000014041c723c */ /* 0x000fe600000018ff */
[----:B------:R-:W-:-:S02]  /*dc70*/  LEA.HI.X R19, R199, R2, R211, 0x1, P0 ;  /* 0x00000002c7137211 */ /* 0x000fc400000f0cd3 */
[----:B------:R-:W-:-:S03]  /*dc80*/  ISETP.GT.AND P0, PT, R110, R208, PT ;  /* 0x000000d06e00720c */ /* 0x000fc60003f04270 */
[----:B------:R-:W-:Y:S01]  /*dc90*/  HMMA.16816.F32 R32, R4, R22, RZ ;  /* 0x000000160420723c */ /* 0x000fe200000018ff */
[----:B------:R-:W-:-:S07]  /*dca0*/  ISETP.GE.OR P1, PT, R134, c[0x0][0x1d4], !P0 ;  /* 0x0000750086007a0c */ /* 0x000fce0004726670 */
[C---:B---3--:R-:W-:Y:S06]  /*dcb0*/  HMMA.16816.F32 R36, R4.reuse, R24, RZ ;  /* 0x000000180424723c */ /* 0x048fec00000018ff */
[----:B------:R-:W-:Y:S01]  /*dcc0*/  @!PT LDS RZ, [RZ] ;  /* 0x00000000fffff984 */ /* 0x000fe20000000800 */
[----:B------:R-:W-:Y:S01]  /*dcd0*/  @!PT LDS RZ, [RZ] ;  /* 0x00000000fffff984 */ /* 0x000fe20000000800 */
[----:B------:R-:W-:Y:S01]  /*dce0*/  @!PT LDS RZ, [RZ] ;  /* 0x00000000fffff984 */ /* 0x000fe20000000800 */
[----:B------:R3:W-:Y:S02]  /*dcf0*/  LDGSTS.E.BYPASS.LTC128B.128 [R198+0x8080], [R12.64], !P1 ;  /* 0x080800000cc67fae */ /* 0x0007e4000c901d48 */
[----:B------:R-:W-:Y:S08]  /*dd00*/  HMMA.16816.F32 R20, R4, R26, RZ ;  /* 0x0000001a0414723c */ /* 0x000ff000000018ff */
[C---:B-1----:R-:W-:Y:S08]  /*dd10*/  HMMA.16816.F32 R24, R8.reuse, R40, R28 ;  /* 0x000000280818723c */ /* 0x042ff0000000181c */
[----:B------:R-:W-:Y:S01]  /*dd20*/  HMMA.16816.F32 R28, R8, R42, R32 ;  /* 0x0000002a081c723c */ /* 0x000fe20000001820 */
[----:B---3--:R-:W-:Y:S01]  /*dd30*/  LEA R12, P1, R200, R0, 0x1 ;  /* 0x00000000c80c7211 */ /* 0x008fe200078208ff */
[----:B------:R-:W-:-:S06]  /*dd40*/  IMAD.MOV.U32 R0, RZ, RZ, 0x40 ;  /* 0x00000040ff007424 */ /* 0x000fcc00078e00ff */
[----:B--2---:R-:W-:Y:S01]  /*dd50*/  HMMA.16816.F32 R32, R8, R48, R36 ;  /* 0x000000300820723c */ /* 0x004fe20000001824 */
[----:B------:R-:W-:Y:S02]  /*dd60*/  LEA.HI.X R13, R200, R2, R210, 0x1, P1 ;  /* 0x00000002c80d7211 */ /* 0x000fe400008f0cd2 */
[----:B------:R-:W-:Y:S02]  /*dd70*/  ISETP.GE.OR P1, PT, R136, c[0x0][0x1d4], !P0 ;  /* 0x0000750088007a0c */ /* 0x000fe40004726670 */
[----:B------:R-:W-:Y:S02]  /*dd80*/  SEL R0, R0, 0xffffffc0, !P2 ;  /* 0xffffffc000007807 */ /* 0x000fe40005000000 */
[----:B------:R-:W-:-:S03]  /*dd90*/  IADD3 R2, R3, 0x3000, RZ ;  /* 0x0000300003027810 */ /* 0x000fc60007ffe0ff */
[--C-:B------:R-:W-:Y:S02]  /*dda0*/  IMAD.IADD R16, R184, 0x1, R0.reuse ;  /* 0x00000001b8107824 */ /* 0x100fe400078e0200 */
[----:B------:R-:W-:-:S04]  /*ddb0*/  IMAD.IADD R185, R2, 0x1, R0 ;  /* 0x0000000102b97824 */ /* 0x000fc800078e0200 */
[----:B------:R1:W-:Y:S01]  /*ddc0*/  LDGSTS.E.BYPASS.LTC128B.128 [R198+0x9080], [R14.64], !P1 ;  /* 0x090800000ec67fae */ /* 0x0003e2000c901d48 */
[----:B------:R-:W-:Y:S02]  /*ddd0*/  ISETP.GE.OR P1, PT, R199, c[0x0][0x1d4], !P0 ;  /* 0x00007500c7007a0c */ /* 0x000fe40004726670 */
[----:B------:R-:W-:-:S11]  /*dde0*/  ISETP.GE.OR P0, PT, R200, c[0x0][0x1d4], !P0 ;  /* 0x00007500c8007a0c */ /* 0x000fd60004706670 */
[----:B------:R2:W-:Y:S04]  /*ddf0*/  LDGSTS.E.BYPASS.LTC128B.128 [R198+0xa080], [R18.64], !P1 ;  /* 0x0a08000012c67fae */ /* 0x0005e8000c901d48 */
[----:B------:R1:W-:Y:S01]  /*de00*/  LDGSTS.E.BYPASS.LTC128B.128 [R198+0xb080], [R12.64], !P0 ;  /* 0x0b0800000cc67fae */ /* 0x0003e2000c101d48 */
[----:B------:R-:W-:-:S03]  /*de10*/  ISETP.GT.AND P0, PT, R56, R214, PT ;  /* 0x000000d63800720c */ /* 0x000fc60003f04270 */
[----:B------:R-:W-:Y:S04]  /*de20*/  LDSM.16.M88.4 R4, [R197] ;  /* 0x00000000c504783b */ /* 0x000fe80000000200 */
[----:B------:R-:W3:Y:S04]  /*de30*/  LDSM.16.M88.4 R44, [R16] ;  /* 0x00000000102c783b */ /* 0x000ee80000000200 */
[----:B------:R-:W4:Y:S04]  /*de40*/  LDSM.16.M88.4 R52, [R16+0x800] ;  /* 0x000800001034783b */ /* 0x000f280000000200 */
[----:B------:R-:W-:Y:S04]  /*de50*/  LDSM.16.M88.4 R36, [R185+-0x3000] ;  /* 0xffd00000b924783b */ /* 0x000fe80000000200 */
[----:B------:R-:W-:Y:S04]  /*de60*/  LDSM.16.M88.4 R40, [R184+0x1000] ;  /* 0x00100000b828783b */ /* 0x000fe80000000200 */
[----:B------:R-:W0:Y:S01]  /*de70*/  LDGDEPBAR ;  /* 0x00000000000079af */ /* 0x000e220000000000 */
[----:B-1----:R-:W-:Y:S03]  /*de80*/  HMMA.16816.F32 R12, R8, R50, R20 ;  /* 0x00000032080c723c */ /* 0x002fe60000001814 */
[----:B------:R-:W1:Y:S04]  /*de90*/  LDSM.16.M88.4 R8, [R196] ;  /* 0x00000000c408783b */ /* 0x000e680000000200 */
[----:B------:R-:W1:Y:S01]  /*dea0*/  LDSM.16.M88.4 R48, [R185+-0x2800] ;  /* 0xffd80000b930783b */ /* 0x000e620000000200 */
[C---:B---3--:R-:W-:Y:S03]  /*deb0*/  HMMA.16816.F32 R20, R4.reuse, R44, R24 ;  /* 0x0000002c0414723c */ /* 0x048fe60000001818 */
[----:B------:R-:W-:Y:S05]  /*dec0*/  LDSM.16.M88.4 R24, [R3+0x1000] ;  /* 0x001000000318783b */ /* 0x000fea0000000200 */
[C---:B------:R-:W-:Y:S01]  /*ded0*/  HMMA.16816.F32 R28, R4.reuse, R46, R28 ;  /* 0x0000002e041c723c */ /* 0x040fe2000000181c */
[----:B------:R-:W-:Y:S07]  /*dee0*/  LDSM.16.M88.4 R44, [R3+0x1800] ;  /* 0x00180000032c783b */ /* 0x000fee0000000200 */
[C---:B----4-:R-:W-:Y:S08]  /*def0*/  HMMA.16816.F32 R32, R4.reuse, R52, R32 ;  /* 0x000000340420723c */ /* 0x050ff00000001820 */
[----:B------:R-:W-:Y:S01]  /*df00*/  HMMA.16816.F32 R12, R4, R54, R12 ;  /* 0x00000036040c723c */ /* 0x000fe2000000180c */
[----:B------:R-:W3:Y:S04]  /*df10*/  LDSM.16.M88.4 R4, [R194+0x4000] ;  /* 0x00400000c204783b */ /* 0x000ee80000000200 */
[----:B------:R-:W4:Y:S03]  /*df20*/  LDSM.16.M88.4 R52, [R184+0x1800] ;  /* 0x00180000b834783b */ /* 0x000f260000000200 */
[C---:B-1----:R-:W-:Y:S08]  /*df30*/  HMMA.16816.F32 R20, R8.reuse, R36, R20 ;  /* 0x000000240814723c */ /* 0x042ff00000001814 */
[C---:B------:R-:W-:Y:S01]  /*df40*/  HMMA.16816.F32 R28, R8.reuse, R38, R28 ;  /* 0x00000026081c723c */ /* 0x040fe2000000181c */
[----:B------:R-:W-:Y:S07]  /*df50*/  LDSM.16.M88.4 R36, [R16+0x1000] ;  /* 0x001000001024783b */ /* 0x000fee0000000200 */
[C---:B------:R-:W-:Y:S08]  /*df60*/  HMMA.16816.F32 R32, R8.reuse, R48, R32 ;  /* 0x000000300820723c */ /* 0x040ff00000001820 */
[----:B------:R-:W-:Y:S01]  /*df70*/  HMMA.16816.F32 R12, R8, R50, R12 ;  /* 0x00000032080c723c */ /* 0x000fe2000000180c */
[----:B------:R-:W1:Y:S04]  /*df80*/  LDSM.16.M88.4 R8, [R195+0x4000] ;  /* 0x00400000c308783b */ /* 0x000e680000000200 */
[----:B------:R-:W-:Y:S03]  /*df90*/  LDSM.16.M88.4 R48, [R16+0x1800] ;  /* 0x001800001030783b */ /* 0x000fe60000000200 */
[C---:B---3--:R-:W-:Y:S08]  /*dfa0*/  HMMA.16816.F32 R20, R4.reuse, R40, R20 ;  /* 0x000000280414723c */ /* 0x048ff00000001814 */
[C---:B------:R-:W-:Y:S01]  /*dfb0*/  HMMA.16816.F32 R28, R4.reuse, R42, R28 ;  /* 0x0000002a041c723c */ /* 0x040fe2000000181c */
[----:B------:R-:W-:Y:S07]  /*dfc0*/  LDSM.16.M88.4 R40, [R185+-0x1800] ;  /* 0xffe80000b928783b */ /* 0x000fee0000000200 */
[C---:B----4-:R-:W-:Y:S08]  /*dfd0*/  HMMA.16816.F32 R32, R4.reuse, R52, R32 ;  /* 0x000000340420723c */ /* 0x050ff00000001820 */
[----:B------:R-:W-:Y:S01]  /*dfe0*/  HMMA.16816.F32 R12, R4, R54, R12 ;  /* 0x00000036040c723c */ /* 0x000fe2000000180c */
[----:B------:R-:W3:Y:S04]  /*dff0*/  LDSM.16.M88.4 R4, [R197+0x4000] ;  /* 0x00400000c504783b */ /* 0x000ee80000000200 */
[----:B------:R-:W-:Y:S03]  /*e000*/  LDSM.16.M88.4 R52, [R184+0x3800] ;  /* 0x00380000b834783b */ /* 0x000fe60000000200 */
[C---:B-1----:R-:W-:Y:S08]  /*e010*/  HMMA.16816.F32 R20, R8.reuse, R24, R20 ;  /* 0x000000180814723c */ /* 0x042ff00000001814 */
[C---:B------:R-:W-:Y:S01]  /*e020*/  HMMA.16816.F32 R28, R8.reuse, R26, R28 ;  /* 0x0000001a081c723c */ /* 0x040fe2000000181c */
[----:B------:R-:W-:Y:S07]  /*e030*/  LDSM.16.M88.4 R24, [R185+-0x2000] ;  /* 0xffe00000b918783b */ /* 0x000fee0000000200 */
[C---:B------:R-:W-:Y:S08]  /*e040*/  HMMA.16816.F32 R32, R8.reuse, R44, R32 ;  /* 0x0000002c0820723c */ /* 0x040ff00000001820 */
[----:B------:R-:W-:Y:S01]  /*e050*/  HMMA.16816.F32 R12, R8, R46, R12 ;  /* 0x0000002e080c723c */ /* 0x000fe2000000180c */
[----:B------:R-:W1:Y:S04]  /*e060*/  LDSM.16.M88.4 R8, [R196+0x4000] ;  /* 0x00400000c408783b */ /* 0x000e680000000200 */
[----:B------:R-:W-:Y:S03]  /*e070*/  LDSM.16.M88.4 R44, [R3+0x2800] ;  /* 0x00280000032c783b */ /* 0x000fe60000000200 */
[C---:B---3--:R-:W-:Y:S08]  /*e080*/  HMMA.16816.F32 R20, R4.reuse, R36, R20 ;  /* 0x000000240414723c */ /* 0x048ff00000001814 */
[C---:B------:R-:W-:Y:S01]  /*e090*/  HMMA.16816.F32 R28, R4.reuse, R38, R28 ;  /* 0x00000026041c723c */ /* 0x040fe2000000181c */
[----:B------:R-:W-:Y:S07]  /*e0a0*/  LDSM.16.M88.4 R36, [R184+0x2000] ;  /* 0x00200000b824783b */ /* 0x000fee0000000200 */
[C---:B------:R-:W-:Y:S08]  /*e0b0*/  HMMA.16816.F32 R32, R4.reuse, R48, R32 ;  /* 0x000000300420723c */ /* 0x040ff00000001820 */
        /* <DEDUP_REMOVED lines=16> */
[----:B------:R-:W4:Y:S03]  /*e1c0*/  LDSM.16.M88.4 R48, [R16+0x2800] ;  /* 0x002800001030783b */ /* 0x000f260000000200 */
[C---:B-1----:R-:W-:Y:S08]  /*e1d0*/  HMMA.16816.F32 R20, R8.reuse, R24, R20 ;  /* 0x000000180814723c */ /* 0x042ff00000001814 */
[C---:B------:R-:W-:Y:S08]  /*e1e0*/  HMMA.16816.F32 R28, R8.reuse, R26, R28 ;  /* 0x0000001a081c723c */ /* 0x040ff0000000181c */
[C---:B------:R-:W-:Y:S08]  /*e1f0*/  HMMA.16816.F32 R32, R8.reuse, R44, R32 ;  /* 0x0000002c0820723c */ /* 0x040ff00000001820 */
[----:B------:R-:W-:Y:S01]  /*e200*/  HMMA.16816.F32 R12, R8, R46, R12 ;  /* 0x0000002e080c723c */ /* 0x000fe2000000180c */
[----:B------:R-:W1:Y:S04]  /*e210*/  LDSM.16.M88.4 R8, [R196+0x8000] ;  /* 0x00800000c408783b */ /* 0x000e680000000200 */
[----:B------:R-:W2:Y:S03]  /*e220*/  LDSM.16.M88.4 R44, [R185+-0x800] ;  /* 0xfff80000b92c783b */ /* 0x000ea60000000200 */
[C---:B---3--:R-:W-:Y:S08]  /*e230*/  HMMA.16816.F32 R20, R4.reuse, R40, R20 ;  /* 0x000000280414723c */ /* 0x048ff00000001814 */
[C---:B------:R-:W-:Y:S01]  /*e240*/  HMMA.16816.F32 R28, R4.reuse, R42, R28 ;  /* 0x0000002a041c723c */ /* 0x040fe2000000181c */
[----:B------:R-:W-:Y:S07]  /*e250*/  LDSM.16.M88.4 R40, [R184+0x3000] ;  /* 0x00300000b828783b */ /* 0x000fee0000000200 */
[C---:B----4-:R-:W-:Y:S08]  /*e260*/  HMMA.16816.F32 R32, R4.reuse, R48, R32 ;  /* 0x000000300420723c */ /* 0x050ff00000001820 */
[----:B------:R-:W-:Y:S01]  /*e270*/  HMMA.16816.F32 R12, R4, R50, R12 ;  /* 0x00000032040c723c */ /* 0x000fe2000000180c */
[----:B------:R-:W3:Y:S04]  /*e280*/  LDSM.16.M88.4 R4, [R194+0xc000] ;  /* 0x00c00000c204783b */ /* 0x000ee80000000200 */
[----:B------:R-:W-:Y:S03]  /*e290*/  LDSM.16.M88.4 R48, [R3+0x3800] ;  /* 0x003800000330783b */ /* 0x000fe60000000200 */
[C---:B-1----:R-:W-:Y:S08]  /*e2a0*/  HMMA.16816.F32 R24, R8.reuse, R36, R20 ;  /* 0x000000240818723c */ /* 0x042ff00000001814 */
[C---:B------:R-:W-:Y:S01]  /*e2b0*/  HMMA.16816.F32 R20, R8.reuse, R38, R28 ;  /* 0x000000260814723c */ /* 0x040fe2000000181c */
[----:B------:R-:W-:Y:S07]  /*e2c0*/  LDSM.16.M88.4 R36, [R3+0x3000] ;  /* 0x003000000324783b */ /* 0x000fee0000000200 */
[C---:B--2---:R-:W-:Y:S08]  /*e2d0*/  HMMA.16816.F32 R32, R8.reuse, R44, R32 ;  /* 0x0000002c0820723c */ /* 0x044ff00000001820 */
[----:B------:R-:W-:Y:S01]  /*e2e0*/  HMMA.16816.F32 R8, R8, R46, R12 ;  /* 0x0000002e0808723c */ /* 0x000fe2000000180c */
[----:B------:R-:W1:Y:S04]  /*e2f0*/  LDSM.16.M88.4 R12, [R195+0xc000] ;  /* 0x00c00000c30c783b */ /* 0x000e680000000200 */
[----:B------:R-:W-:Y:S03]  /*e300*/  LDSM.16.M88.4 R44, [R16+0x3000] ;  /* 0x00300000102c783b */ /* 0x000fe60000000200 */
[C---:B---3--:R-:W-:Y:S08]  /*e310*/  HMMA.16816.F32 R28, R4.reuse, R40, R24 ;  /* 0x00000028041c723c */ /* 0x048ff00000001818 */
[C---:B------:R-:W-:Y:S08]  /*e320*/  HMMA.16816.F32 R24, R4.reuse, R42, R20 ;  /* 0x0000002a0418723c */ /* 0x040ff00000001814 */
[C---:B------:R-:W-:Y:S01]  /*e330*/  HMMA.16816.F32 R20, R4.reuse, R52, R32 ;  /* 0x000000340414723c */ /* 0x040fe20000001820 */
[----:B------:R-:W-:Y:S07]  /*e340*/  LDSM.16.M88.4 R32, [R185] ;  /* 0x00000000b920783b */ /* 0x000fee0000000200 */
[----:B------:R-:W-:Y:S01]  /*e350*/  HMMA.16816.F32 R4, R4, R54, R8 ;  /* 0x000000360404723c */ /* 0x000fe20000001808 */
[----:B------:R-:W2:Y:S04]  /*e360*/  LDSM.16.M88.4 R8, [R197+0xc000] ;  /* 0x00c00000c508783b */ /* 0x000ea80000000200 */
[----:B------:R3:W4:Y:S03]  /*e370*/  LDSM.16.M88.4 R52, [R16+0x3800] ;  /* 0x003800001034783b */ /* 0x0007260000000200 */
[C---:B-1----:R-:W-:Y:S01]  /*e380*/  HMMA.16816.F32 R40, R12.reuse, R36, R28 ;  /* 0x000000240c28723c */ /* 0x042fe2000000181c */
[----:B------:R-:W-:Y:S07]  /*e390*/  LDSM.16.M88.4 R28, [R185+0x800] ;  /* 0x00080000b91c783b */ /* 0x000fee0000000200 */
[C---:B------:R-:W-:Y:S08]  /*e3a0*/  HMMA.16816.F32 R36, R12.reuse, R38, R24 ;  /* 0x000000260c24723c */ /* 0x040ff00000001818 */
[C---:B---3--:R-:W-:Y:S08]  /*e3b0*/  HMMA.16816.F32 R16, R12.reuse, R48, R20 ;  /* 0x000000300c10723c */ /* 0x048ff00000001814 */
[----:B------:R-:W-:Y:S01]  /*e3c0*/  HMMA.16816.F32 R12, R12, R50, R4 ;  /* 0x000000320c0c723c */ /* 0x000fe20000001804 */
[----:B------:R-:W1:Y:S01]  /*e3d0*/  LDSM.16.M88.4 R4, [R196+0xc000] ;  /* 0x00c00000c404783b */ /* 0x000e620000000200 */
[----:B------:R-:W-:-:S06]  /*e3e0*/  DEPBAR.LE SB0, 0x0 ;  /* 0x000080000000791a */ /* 0x000fcc0000000000 */
[C---:B--2---:R-:W-:Y:S08]  /*e3f0*/  HMMA.16816.F32 R24, R8.reuse, R44, R40 ;  /* 0x0000002c0818723c */ /* 0x044ff00000001828 */
[C---:B------:R-:W-:Y:S08]  /*e400*/  HMMA.16816.F32 R20, R8.reuse, R46, R36 ;  /* 0x0000002e0814723c */ /* 0x040ff00000001824 */
[C---:B----4-:R-:W-:Y:S08]  /*e410*/  HMMA.16816.F32 R16, R8.reuse, R52, R16 ;  /* 0x000000340810723c */ /* 0x050ff00000001810 */
[----:B------:R-:W-:Y:S08]  /*e420*/  HMMA.16816.F32 R8, R8, R54, R12 ;  /* 0x000000360808723c */ /* 0x000ff0000000180c */
[C---:B-1----:R-:W-:Y:S08]  /*e430*/  HMMA.16816.F32 R24, R4.reuse, R32, R24 ;  /* 0x000000200418723c */ /* 0x042ff00000001818 */
[C---:B------:R-:W-:Y:S08]  /*e440*/  HMMA.16816.F32 R32, R4.reuse, R34, R20 ;  /* 0x000000220420723c */ /* 0x040ff00000001814 */
[C---:B------:R-:W-:Y:S08]  /*e450*/  HMMA.16816.F32 R36, R4.reuse, R28, R16 ;  /* 0x0000001c0424723c */ /* 0x040ff00000001810 */
[----:B------:R-:W-:Y:S01]  /*e460*/  HMMA.16816.F32 R12, R4, R30, R8 ;  /* 0x0000001e040c723c */ /* 0x000fe20000001808 */
[----:B------:R-:W-:Y:S06]  /*e470*/  BAR.SYNC.DEFER_BLOCKING 0x0 ;  /* 0x0000000000007b1d */ /* 0x000fec0000010000 */
[----:B------:R-:W-:Y:S01]  /*e480*/  @!UPT UIADD3 URZ, URZ, URZ, URZ ;  /* 0x0000003f3f3ff290 */ /* 0x000fe2000fffe03f */
[----:B------:R-:W-:Y:S11]  /*e490*/  @!P0 BRA `(.L_x_262) ;  /* 0x000002f000008947 */ /* 0x000ff60003800000 */
[----:B------:R-:W-:Y:S01]  /*e4a0*/  ISETP.NE.AND P2, PT, R58, 0x1, PT ;  /* 0x000000013a00780c */ /* 0x000fe20003f45270 */
[----:B------:R-:W-:Y:S01]  /*e4b0*/  IMAD R2, R56, 0x20, R227 ;  /* 0x0000002038027824 */ /* 0x000fe200078e02e3 */
[----:B------:R-:W-:Y:S01]  /*e4c0*/  ISETP.GT.AND P0, PT, R219, 0x1f, PT ;  /* 0x0000001fdb00780c */ /* 0x000fe20003f04270 */
[----:B------:R-:W-:-:S03]  /*e4d0*/  IMAD.MOV.U32 R203, RZ, RZ, RZ ;  /* 0x000000ffffcb7224 */ /* 0x000fc600078e00ff */
[----:B------:R-:W-:-:S05]  /*e4e0*/  IADD3 R2, R2, -0x20, R219 ;  /* 0xffffffe002027810 */ /* 0x000fca0007ffe0db */
[----:B------:R-:W-:Y:S02]  /*e4f0*/  IMAD.MOV.U32 R0, RZ, RZ, R2 ;  /* 0x000000ffff007224 */ /* 0x000fe400078e0002 */
[----:B------:R-:W-:-:S05]  /*e500*/  @P2 IMAD.HI.U32 R3, R2, c[0x0][0x2bc], RZ ;  /* 0x0000af0002032a27 */ /* 0x000fca00078e00ff */
[----:B------:R-:W-:-:S04]  /*e510*/  @P2 SHF.R.U32.HI R0, RZ, c[0x0][0x2c0], R3 ;  /* 0x0000b000ff002a19 */ /* 0x000fc80000011603 */
[----:B------:R-:W-:-:S04]  /*e520*/  @!P0 IADD3 R3, P1, R0, R224, RZ ;  /* 0x000000e000038210 */ /* 0x000fc80007f3e0ff */
[----:B------:R-:W-:Y:S02]  /*e530*/  @!P0 LEA.HI.X.SX32 R5, R0, R226, 0x1, P1 ;  /* 0x000000e200058211 */ /* 0x000fe400008f0eff */
[----:B------:R-:W-:-:S04]  /*e540*/  @!P0 LEA R4, P1, R3, c[0x0][0x2a0], 0x2 ;  /* 0x0000a80003048a11 */ /* 0x000fc800078210ff */
[----:B------:R-:W-:-:S05]  /*e550*/  @!P0 LEA.HI.X R5, R3, c[0x0][0x2a4], R5, 0x2, P1 ;  /* 0x0000a90003058a11 */ /* 0x000fca00008f1405 */
[----:B------:R-:W2:Y:S01]  /*e560*/  @!P0 LDG.E R203, [R4.64] ;  /* 0x0000000804cb8981 */ /* 0x000ea2000c1e1900 */
[----:B------:R-:W-:-:S04]  /*e570*/  IMAD.MOV R0, RZ, RZ, -R0 ;  /* 0x000000ffff007224 */ /* 0x000fc800078e0a00 */
[----:B------:R-:W-:-:S04]  /*e580*/  IMAD R204, R0, c[0x0][0x2b8], R2 ;  /* 0x0000ae0000cc7a24 */ /* 0x000fc800078e0202 */
[----:B------:R-:W-:Y:S01]  /*e590*/  IMAD.WIDE.U32 R2, R204, c[0x0][0x1e0], RZ ;  /* 0x00007800cc027a25 */ /* 0x000fe200078e00ff */
[----:B------:R-:W-:-:S05]  /*e5a0*/  SHF.R.S32.HI R0, RZ, 0x1f, R204 ;  /* 0x0000001fff007819 */ /* 0x000fca00000114cc */
[----:B------:R-:W-:-:S04]  /*e5b0*/  IMAD R0, R0, c[0x0][0x1e0], RZ ;  /* 0x0000780000007a24 */ /* 0x000fc800078e02ff */
[----:B------:R-:W-:-:S04]  /*e5c0*/  IMAD R0, R204, c[0x0][0x1e4], R0 ;  /* 0x00007900cc007a24 */ /* 0x000fc800078e0200 */
[----:B------:R-:W-:Y:S01]  /*e5d0*/  IMAD.IADD R3, R3, 0x1, R0 ;  /* 0x0000000103037824 */ /* 0x000fe200078e0200 */
[----:B--2---:R-:W-:-:S03]  /*e5e0*/  SHF.R.S32.HI R0, RZ, 0x1f, R203 ;  /* 0x0000001fff007819 */ /* 0x004fc600000114cb */
[----:B------:R-:W-:-:S04]  /*e5f0*/  IMAD.WIDE.U32 R2, R203, c[0x0][0x1f0], R2 ;  /* 0x00007c00cb027a25 */ /* 0x000fc800078e0002 */
[----:B------:R-:W-:Y:S01]  /*e600*/  IMAD R4, R0, c[0x0][0x1f0], RZ ;  /* 0x00007c0000047a24 */ /* 0x000fe200078e02ff */
[----:B------:R-:W-:-:S03]  /*e610*/  IADD3 R0, P1, R222, R2, RZ ;  /* 0x00000002de007210 */ /* 0x000fc60007f3e0ff */
[----:B------:R-:W-:Y:S01]  /*e620*/  IMAD R2, R203, c[0x0][0x1f4], R4 ;  /* 0x00007d00cb027a24 */ /* 0x000fe200078e0204 */
[----:B------:R-:W-:-:S04]  /*e630*/  LEA R5, P0, R0, c[0x0][0x1c8], 0x1 ;  /* 0x0000720000057a11 */ /* 0x000fc800078008ff */
[----:B------:R-:W-:-:S04]  /*e640*/  IADD3.X R2, R221, R3, R2, P1, !PT ;  /* 0x00000003dd027210 */ /* 0x000fc80000ffe402 */
[----:B------:R-:W-:Y:S01]  /*e650*/  LEA.HI.X R0, R0, c[0x0][0x1cc], R2, 0x1, P0 ;  /* 0x0000730000007a11 */ /* 0x000fe200000f0c02 */
[----:B------:R-:W-:Y:S05]  /*e660*/  BRA.DIV ~URZ, `(.L_x_263) ;  /* 0x000090827f007947 */ /* 0x000fea000b800000 */
[----:B------:R1:W2:Y:S02]  /*e670*/  SHFL.IDX PT, R4, R0, RZ, 0x181f ;  /* 0x00181fff00047589 */ /* 0x0002a400000e0000 */
.L_x_344:
[----:B------:R-:W-:Y:S05]  /*e680*/  BRA.DIV ~URZ, `(.L_x_264) ;  /* 0x000090d27f007947 */ /* 0x000fea000b800000 */
[----:B-1----:R1:W3:Y:S02]  /*e690*/  SHFL.IDX PT, R0, R5, RZ, 0x181f ;  /* 0x00181fff05007589 */ /* 0x0022e400000e0000 */
.L_x_345:
[CC--:B---3--:R-:W-:Y:S02]  /*e6a0*/  LEA R10, P0, R134.reuse, R0.reuse, 0x1 ;  /* 0x00000000860a7211 */ /* 0x0c8fe400078008ff */
[-C--:B------:R-:W-:Y:S02]  /*e6b0*/  LEA R8, P2, R205, R0.reuse, 0x1 ;  /* 0x00000000cd087211 */ /* 0x080fe400078408ff */
[----:B------:R-:W-:Y:S02]  /*e6c0*/  LEA R6, P1, R199, R0, 0x1 ;  /* 0x00000000c7067211 */ /* 0x000fe400078208ff */
[----:B--2---:R-:W-:Y:S02]  /*e6d0*/  LEA.HI.X R11, R134, R4, R135, 0x1, P0 ;  /* 0x00000004860b7211 */ /* 0x004fe400000f0c87 */
[----:B------:R-:W-:Y:S02]  /*e6e0*/  LEA R2, P0, R200, R0, 0x1 ;  /* 0x00000000c8027211 */ /* 0x000fe400078008ff */
[-C--:B------:R-:W-:Y:S01]  /*e6f0*/  LEA.HI.X R9, R205, R4.reuse, R209, 0x1, P2 ;  /* 0x00000004cd097211 */ /* 0x080fe200010f0cd1 */
[----:B------:R-:W-:Y:S01]  /*e700*/  @!PT LDS RZ, [RZ] ;  /* 0x00000000fffff984 */ /* 0x000fe20000000800 */
[----:B------:R-:W-:Y:S01]  /*e710*/  @!PT LDS RZ, [RZ] ;  /* 0x00000000fffff984 */ /* 0x000fe20000000800 */
[----:B------:R-:W-:Y:S01]  /*e720*/  @!PT LDS RZ, [RZ] ;  /* 0x00000000fffff984 */ /* 0x000fe20000000800 */
[----:B------:R2:W-:Y:S01]  /*e730*/  LDGSTS.E.BYPASS.LTC128B.128 [R198+0xc080], [R10.64], !P6 ;  /* 0x0c0800000ac67fae */ /* 0x0005e2000f101d48 */
[----:B------:R-:W-:-:S02]  /*e740*/  LEA.HI.X R7, R199, R4, R211, 0x1, P1 ;  /* 0x00000004c7077211 */ /* 0x000fc400008f0cd3 */
[----:B------:R-:W-:Y:S01]  /*e750*/  LEA.HI.X R3, R200, R4, R210, 0x1, P0 ;  /* 0x00000004c8037211 */ /* 0x000fe200000f0cd2 */
[----:B------:R2:W-:Y:S04]  /*e760*/  LDGSTS.E.BYPASS.LTC128B.128 [R198+0xd080], [R8.64], !P5 ;  /* 0x0d08000008c67fae */ /* 0x0005e8000e901d48 */
[----:B------:R2:W-:Y:S04]  /*e770*/  LDGSTS.E.BYPASS.LTC128B.128 [R198+0xe080], [R6.64], !P4 ;  /* 0x0e08000006c67fae */ /* 0x0005e8000e101d48 */
[----:B------:R2:W-:Y:S02]  /*e780*/  LDGSTS.E.BYPASS.LTC128B.128 [R198+0xf080], [R2.64], !P3 ;  /* 0x0f08000002c67fae */ /* 0x0005e4000d901d48 */
.L_x_262:
[----:B------:R-:W-:Y:S05]  /*e790*/  BSYNC B0 ;  /* 0x0000000000007941 */ /* 0x000fea0003800000 */
.L_x_261:
[----:B------:R-:W-:Y:S01]  /*e7a0*/  IMAD.IADD R0, R110, 0x1, -R249 ;  /* 0x000000016e007824 */ /* 0x000fe200078e0af9 */
[----:B------:R-:W0:Y:S04]  /*e7b0*/  LDGDEPBAR ;  /* 0x00000000000079af */ /* 0x000e280000000000 */
[----:B------:R-:W-:-:S02]  /*e7c0*/  ISETP.GT.AND P1, PT, R0, RZ, PT ;  /* 0x000000ff0000720c */ /* 0x000fc40003f24270 */
[----:B------:R-:W-:Y:S02]  /*e7d0*/  ISETP.GT.AND P0, PT, R0, 0x1, PT ;  /* 0x000000010000780c */ /* 0x000fe40003f04270 */
[----:B--2---:R-:W-:Y:S02]  /*e7e0*/  FSEL R11, R26, -INF , P1 ;  /* 0xff8000001a0b7808 */ /* 0x004fe40000800000 */
[----:B------:R-:W-:Y:S02]  /*e7f0*/  FSEL R6, R24, -INF , P1 ;  /* 0xff80000018067808 */ /* 0x000fe40000800000 */
[----:B------:R-:W-:Y:S02]  /*e800*/  FSEL R18, R27, -INF , P0 ;  /* 0xff8000001b127808 */ /* 0x000fe40000000000 */
[----:B------:R-:W-:Y:S02]  /*e810*/  FSEL R7, R25, -INF , P0 ;  /* 0xff80000019077808 */ /* 0x000fe40000000000 */
[----:B------:R-:W-:-:S02]  /*e820*/  ISETP.GT.AND P5, PT, R0, 0x8, PT ;  /* 0x000000080000780c */ /* 0x000fc40003fa4270 */
[C---:B------:R-:W-:Y:S02]  /*e830*/  ISETP.GT.AND P4, PT, R0.reuse, 0x9, PT ;  /* 0x000000090000780c */ /* 0x040fe40003f84270 */
[C---:B------:R-:W-:Y:S02]  /*e840*/  ISETP.GT.AND P3, PT, R0.reuse, 0x10, PT ;  /* 0x000000100000780c */ /* 0x040fe40003f64270 */
[C---:B------:R-:W-:Y:S02]  /*e850*/  ISETP.GT.AND P2, PT, R0.reuse, 0x11, PT ;  /* 0x000000110000780c */ /* 0x040fe40003f44270 */
[C---:B------:R-:W-:Y:S02]  /*e860*/  ISETP.GT.AND P1, PT, R0.reuse, 0x18, PT ;  /* 0x000000180000780c */ /* 0x040fe40003f24270 */
[----:B------:R-:W-:Y:S02]  /*e870*/  ISETP.GT.AND P0, PT, R0, 0x19, PT ;  /* 0x000000190000780c */ /* 0x000fe40003f04270 */
[----:B------:R-:W-:-:S02]  /*e880*/  FSEL R20, R34, -INF , P5 ;  /* 0xff80000022147808 */ /* 0x000fc40002800000 */
[----:B------:R-:W-:Y:S02]  /*e890*/  FSEL R8, R32, -INF , P5 ;  /* 0xff80000020087808 */ /* 0x000fe40002800000 */
[----:B------:R-:W-:Y:S02]  /*e8a0*/  FMNMX.FTZ R0, R6, R7, !PT ;  /* 0x0000000706007209 */ /* 0x000fe40007810000 */
[----:B------:R-:W-:Y:S02]  /*e8b0*/  FMNMX.FTZ R2, R11, R18, !PT ;  /* 0x000000120b027209 */ /* 0x000fe40007810000 */
[----:B------:R-:W-:Y:S02]  /*e8c0*/  FSEL R21, R35, -INF , P4 ;  /* 0xff80000023157808 */ /* 0x000fe40002000000 */
[----:B------:R-:W-:Y:S02]  /*e8d0*/  FSEL R10, R33, -INF , P4 ;  /* 0xff800000210a7808 */ /* 0x000fe40002000000 */
[----:B------:R-:W-:-:S02]  /*e8e0*/  FMNMX.FTZ R0, R8, R0, !PT ;  /* 0x0000000008007209 */ /* 0x000fc40007810000 */
[----:B------:R-:W-:Y:S02]  /*e8f0*/  FMNMX.FTZ R2, R20, R2, !PT ;  /* 0x0000000214027209 */ /* 0x000fe40007810000 */
[----:B------:R-:W-:Y:S02]  /*e900*/  FSEL R22, R38, -INF , P3 ;  /* 0xff80000026167808 */ /* 0x000fe40001800000 */
[----:B------:R-:W-:Y:S02]  /*e910*/  FSEL R9, R36, -INF , P3 ;  /* 0xff80000024097808 */ /* 0x000fe40001800000 */
[----:B------:R-:W-:Y:S02]  /*e920*/  FMNMX.FTZ R0, R10, R0, !PT ;  /* 0x000000000a007209 */ /* 0x000fe40007810000 */
[----:B------:R-:W-:Y:S02]  /*e930*/  FMNMX.FTZ R2, R21, R2, !PT ;  /* 0x0000000215027209 */ /* 0x000fe40007810000 */
        /* <DEDUP_REMOVED lines=12> */
[----:B------:R-:W-:-:S02]  /*ea00*/  FMNMX.FTZ R4, R19, R0, !PT ;  /* 0x0000000013047209 */ /* 0x000fc40007810000 */
[----:B-1----:R-:W-:Y:S01]  /*ea10*/  FMNMX.FTZ R5, R29, R2, !PT ;  /* 0x000000021d057209 */ /* 0x002fe20007810000 */
[----:B------:R-:W-:Y:S05]  /*ea20*/  BRA.DIV ~URZ, `(.L_x_265) ;  /* 0x00008da27f007947 */ /* 0x000fea000b800000 */
[----:B------:R-:W1:Y:S04]  /*ea30*/  SHFL.BFLY PT, R0, R4, 0x2, 0x1f ;  /* 0x0c401f0004007f89 */ /* 0x000e6800000e0000 */
[----:B------:R-:W2:Y:S01]  /*ea40*/  SHFL.BFLY PT, R3, R5, 0x2, 0x1f ;  /* 0x0c401f0005037f89 */ /* 0x000ea200000e0000 */
[----:B-1----:R-:W-:Y:S02]  /*ea50*/  FMNMX.FTZ R0, R4, R0, !PT ;  /* 0x0000000004007209 */ /* 0x002fe40007810000 */
[----:B--2---:R-:W-:-:S03]  /*ea60*/  FMNMX.FTZ R5, R5, R3, !PT ;  /* 0x0000000305057209 */ /* 0x004fc60007810000 */
[----:B------:R-:W1:Y:S04]  /*ea70*/  SHFL.BFLY PT, R2, R0, 0x1, 0x1f ;  /* 0x0c201f0000027f89 */ /* 0x000e6800000e0000 */
[----:B------:R2:W3:Y:S01]  /*ea80*/  SHFL.BFLY PT, R3, R5, 0x1, 0x1f ;  /* 0x0c201f0005037f89 */ /* 0x0004e200000e0000 */
[----:B-1----:R-:W-:-:S05]  /*ea90*/  FMNMX.FTZ R133, R0, R2, !PT ;  /* 0x0000000200857209 */ /* 0x002fca0007810000 */
.L_x_346:
[C---:B------:R-:W-:Y:S01]  /*eaa0*/  FMUL.FTZ R2, R133.reuse, c[0x0][0x2d0] ;  /* 0x0000b40085027a20 */ /* 0x040fe20000410000 */
[----:B------:R-:W-:Y:S01]  /*eab0*/  FSETP.NEU.FTZ.AND P0, PT, R133, -INF , PT ;  /* 0xff8000008500780b */ /* 0x000fe20003f1d000 */
[----:B------:R-:W-:Y:S01]  /*eac0*/  WARPSYNC 0xffffffff ;  /* 0xffffffff00007948 */ /* 0x000fe20003800000 */
[----:B------:R-:W1:Y:S02]  /*ead0*/  LDSM.16.MT88.4 R12, [R186] ;  /* 0x00000000ba0c783b */ /* 0x000e640000004200 */
[----:B------:R-:W-:-:S02]  /*eae0*/  FSEL R2, R2, RZ, P0 ;  /* 0x000000ff02027208 */ /* 0x000fc40000000000 */
[----:B------:R-:W4:Y:S03]  /*eaf0*/  LDSM.16.MT88.4 R24, [R187] ;  /* 0x00000000bb18783b */ /* 0x000f260000004200 */
[--C-:B------:R-:W-:Y:S01]  /*eb00*/  FFMA.FTZ R0, R6, c[0x0][0x2d0], -R2.reuse ;  /* 0x0000b40006007a23 */ /* 0x100fe20000010802 */
[----:B------:R-:W-:Y:S03]  /*eb10*/  LDSM.16.MT88.4 R32, [R189] ;  /* 0x00000000bd20783b */ /* 0x000fe60000004200 */
[----:B------:R2:W-:Y:S01]  /*eb20*/  MUFU.EX2 R110, R0 ;  /* 0x00000000006e7308 */ /* 0x0005e20000000800 */
[----:B------:R-:W-:Y:S04]  /*eb30*/  LDSM.16.MT88.4 R152, [R186+0x800] ;  /* 0x00080000ba98783b */ /* 0x000fe80000004200 */
[----:B------:R-:W-:Y:S04]  /*eb40*/  LDSM.16.MT88.4 R144, [R187+0x800] ;  /* 0x00080000bb90783b */ /* 0x000fe80000004200 */
[----:B------:R-:W-:Y:S04]  /*eb50*/  LDSM.16.MT88.4 R36, [R188] ;  /* 0x00000000bc24783b */ /* 0x000fe80000004200 */
[----:B------:R-:W-:Y:S01]  /*eb60*/  LDSM.16.MT88.4 R40, [R186+0x1000] ;  /* 0x00100000ba28783b */ /* 0x000fe20000004200 */
[----:B--2---:R-:W-:-:S03]  /*eb70*/  FFMA.FTZ R0, R7, c[0x0][0x2d0], -R2 ;  /* 0x0000b40007007a23 */ /* 0x004fc60000010802 */
[----:B------:R-:W-:Y:S01]  /*eb80*/  LDSM.16.MT88.4 R52, [R188+0x800] ;  /* 0x00080000bc34783b */ /* 0x000fe20000004200 */
[----:B------:R2:W3:Y:S03]  /*eb90*/  MUFU.EX2 R108, R0 ;  /* 0x00000000006c7308 */ /* 0x0004e60000000800 */
[----:B------:R-:W-:Y:S04]  /*eba0*/  LDSM.16.MT88.4 R56, [R189+0x1000] ;  /* 0x00100000bd38783b */ /* 0x000fe80000004200 */
[----:B------:R-:W-:Y:S04]  /*ebb0*/  LDSM.16.MT88.4 R68, [R189+0x1800] ;  /* 0x00180000bd44783b */ /* 0x000fe80000004200 */
[----:B------:R-:W-:Y:S04]  /*ebc0*/  LDSM.16.MT88.4 R72, [R186+0x2000] ;  /* 0x00200000ba48783b */ /* 0x000fe80000004200 */
[----:B-----5:R-:W1:Y:S01]  /*ebd0*/  LDSM.16.MT88.4 R60, [R187+0x1000] ;  /* 0x00100000bb3c783b */ /* 0x020e620000004200 */
[--C-:B--2---:R-:W-:Y:S01]  /*ebe0*/  FFMA.FTZ R0, R8, c[0x0][0x2d0], -R2.reuse ;  /* 0x0000b40008007a23 */ /* 0x104fe20000010802 */
[----:B---3--:R-:W-:Y:S01]  /*ebf0*/  FMNMX.FTZ R8, R3, R5, !PT ;  /* 0x0000000503087209 */ /* 0x008fe20007810000 */
[----:B------:R-:W-:Y:S01]  /*ec00*/  FFMA.FTZ R3, R10, c[0x0][0x2d0], -R2 ;  /* 0x0000b4000a037a23 */ /* 0x000fe20000010802 */
[----:B------:R-:W-:Y:S01]  /*ec10*/  F2FP.PACK_AB R4, R108, R110 ;  /* 0x0000006e6c04723e */ /* 0x000fe200000000ff */
[----:B------:R2:W-:Y:S01]  /*ec20*/  MUFU.EX2 R109, R0 ;  /* 0x00000000006d7308 */ /* 0x0005e20000000800 */
[C---:B------:R-:W-:Y:S01]  /*ec30*/  FSETP.NEU.FTZ.AND P0, PT, R8.reuse, -INF , PT ;  /* 0xff8000000800780b */ /* 0x040fe20003f1d000 */
[----:B------:R-:W-:Y:S04]  /*ec40*/  LDSM.16.MT88.4 R64, [R188+0x1000] ;  /* 0x00100000bc40783b */ /* 0x000fe80000004200 */
[----:B------:R-:W-:Y:S02]  /*ec50*/  LDSM.16.MT88.4 R80, [R188+0x1800] ;  /* 0x00180000bc50783b */ /* 0x000fe40000004200 */
[----:B------:R3:W3:Y:S02]  /*ec60*/  MUFU.EX2 R119, R3 ;  /* 0x0000000300777308 */ /* 0x0006e40000000800 */
[----:B------:R-:W1:Y:S04]  /*ec70*/  LDSM.16.MT88.4 R84, [R187+0x2000] ;  /* 0x00200000bb54783b */ /* 0x000e680000004200 */
[----:B------:R-:W-:Y:S01]  /*ec80*/  LDSM.16.MT88.4 R92, [R187+0x2800] ;  /* 0x00280000bb5c783b */ /* 0x000fe20000004200 */
[----:B--2---:R-:W-:-:S03]  /*ec90*/  FMUL.FTZ R0, R8, c[0x0][0x2d0] ;  /* 0x0000b40008007a20 */ /* 0x004fc60000410000 */
[----:B------:R-:W-:Y:S02]  /*eca0*/  LDSM.16.MT88.4 R96, [R188+0x2800] ;  /* 0x00280000bc60783b */ /* 0x000fe40000004200 */
[----:B------:R-:W-:Y:S02]  /*ecb0*/  FSEL R0, R0, RZ, P0 ;  /* 0x000000ff00007208 */ /* 0x000fe40000000000 */
[----:B------:R-:W-:Y:S01]  /*ecc0*/  LDSM.16.MT88.4 R112, [R187+0x3000] ;  /* 0x00300000bb70783b */ /* 0x000fe20000004200 */
[----:B---3--:R-:W-:Y:S01]  /*ecd0*/  FFMA.FTZ R3, R9, c[0x0][0x2d0], -R2 ;  /* 0x0000b40009037a23 */ /* 0x008fe20000010802 */
[----:B------:R-:W-:Y:S02]  /*ece0*/  F2FP.PACK_AB R6, R119, R109 ;  /* 0x0000006d7706723e */ /* 0x000fe400000000ff */
[----:B------:R-:W-:Y:S01]  /*ecf0*/  LDSM.16.MT88.4 R120, [R189+0x3000] ;  /* 0x00300000bd78783b */ /* 0x000fe20000004200 */
[----:B------:R2:W-:Y:S03]  /*ed00*/  MUFU.EX2 R118, R3 ;  /* 0x0000000300767308 */ /* 0x0005e60000000800 */
[----:B------:R-:W-:Y:S04]  /*ed10*/  LDSM.16.MT88.4 R48, [R187+0x1800] ;  /* 0x00180000bb30783b */ /* 0x000fe80000004200 */
[----:B------:R-:W-:Y:S04]  /*ed20*/  LDSM.16.MT88.4 R88, [R189+0x2000] ;  /* 0x00200000bd58783b */ /* 0x000fe80000004200 */
[----:B------:R-:W3:Y:S01]  /*ed30*/  LDSM.16.MT88.4 R104, [R186+0x3000] ;  /* 0x00300000ba68783b */ /* 0x000ee20000004200 */
[----:B--2---:R-:W-:-:S04]  /*ed40*/  FFMA.FTZ R3, R11, c[0x0][0x2d0], -R0 ;  /* 0x0000b4000b037a23 */ /* 0x004fc80000010800 */
[----:B------:R2:W-:Y:S02]  /*ed50*/  MUFU.EX2 R10, R3 ;  /* 0x00000003000a7308 */ /* 0x0005e40000000800 */
[----:B--2---:R-:W-:-:S06]  /*ed60*/  FFMA.FTZ R3, R18, c[0x0][0x2d0], -R0 ;  /* 0x0000b40012037a23 */ /* 0x004fcc0000010800 */
[----:B------:R2:W1:Y:S02]  /*ed70*/  MUFU.EX2 R9, R3 ;  /* 0x0000000300097308 */ /* 0x0004640000000800 */
[----:B--2---:R-:W-:Y:S01]  /*ed80*/  FFMA.FTZ R3, R20, c[0x0][0x2d0], -R0 ;  /* 0x0000b40014037a23 */ /* 0x004fe20000010800 */
[----:B-1----:R-:W-:-:S05]  /*ed90*/  F2FP.PACK_AB R5, R9, R10 ;  /* 0x0000000a0905723e */ /* 0x002fca00000000ff */
[----:B------:R1:W-:Y:S02]  /*eda0*/  MUFU.EX2 R116, R3 ;  /* 0x0000000300747308 */ /* 0x0003e40000000800 */
[----:B-1----:R-:W-:-:S06]  /*edb0*/  FFMA.FTZ R3, R21, c[0x0][0x2d0], -R0 ;  /* 0x0000b40015037a23 */ /* 0x002fcc0000010800 */
[----:B------:R1:W2:Y:S02]  /*edc0*/  MUFU.EX2 R11, R3 ;  /* 0x00000003000b7308 */ /* 0x0002a40000000800 */
[----:B-1----:R-:W-:Y:S01]  /*edd0*/  FFMA.FTZ R3, R17, c[0x0][0x2d0], -R2 ;  /* 0x0000b40011037a23 */ /* 0x002fe20000010802 */
[----:B--2---:R-:W-:-:S05]  /*ede0*/  F2FP.PACK_AB R7, R11, R116 ;  /* 0x000000740b07723e */ /* 0x004fca00000000ff */
[----:B------:R1:W2:Y:S02]  /*edf0*/  MUFU.EX2 R124, R3 ;  /* 0x00000003007c7308 */ /* 0x0002a40000000800 */
[C---:B------:R-:W-:Y:S08]  /*ee00*/  HMMA.16816.F32 R156, R4.reuse, R12, RZ ;  /* 0x0000000c049c723c */ /* 0x040ff000000018ff */
[----:B------:R-:W-:Y:S01]  /*ee10*/  HMMA.16816.F32 R12, R4, R14, RZ ;  /* 0x0000000e040c723c */ /* 0x000fe200000018ff */
[--C-:B-1----:R-:W-:Y:S01]  /*ee20*/  FFMA.FTZ R3, R16, c[0x0][0x2d0], -R2.reuse ;  /* 0x0000b40010037a23 */ /* 0x102fe20000010802 */
[----:B--2---:R-:W-:Y:S01]  /*ee30*/  F2FP.PACK_AB R128, R124, R118 ;  /* 0x000000767c80723e */ /* 0x004fe200000000ff */
[----:B------:R-:W-:-:S02]  /*ee40*/  FFMA.FTZ R2, R19, c[0x0][0x2d0], -R2 ;  /* 0x0000b40013027a23 */ /* 0x000fc40000010802 */
[----:B------:R-:W-:Y:S01]  /*ee50*/  MUFU.EX2 R125, R3 ;  /* 0x00000003007d7308 */ /* 0x000fe20000000800 */
[----:B------:R-:W1:Y:S02]  /*ee60*/  LDSM.16.MT88.4 R16, [R189+0x800] ;  /* 0x00080000bd10783b */ /* 0x000e640000004200 */
[C---:B----4-:R-:W-:Y:S05]  /*ee70*/  HMMA.16816.F32 R148, R4.reuse, R24, RZ ;  /* 0x000000180494723c */ /* 0x050fea00000018ff */
[----:B------:R2:W4:Y:S03]  /*ee80*/  MUFU.EX2 R207, R2 ;  /* 0x0000000200cf7308 */ /* 0x0005260000000800 */
[C---:B------:R-:W-:Y:S08]  /*ee90*/  HMMA.16816.F32 R24, R4.reuse, R26, RZ ;  /* 0x0000001a0418723c */ /* 0x040ff000000018ff */
[----:B------:R-:W-:Y:S01]  /*eea0*/  HMMA.16816.F32 R44, R4, R60, RZ ;  /* 0x0000003c042c723c */ /* 0x000fe200000018ff */
[----:B--2---:R-:W-:Y:S01]  /*eeb0*/  FFMA.FTZ R2, R22, c[0x0][0x2d0], -R0 ;  /* 0x0000b40016027a23 */ /* 0x004fe20000010800 */
[----:B----4-:R-:W-:-:S06]  /*eec0*/  F2FP.PACK_AB R130, R207, R125 ;  /* 0x0000007dcf82723e */ /* 0x010fcc00000000ff */
[C---:B------:R-:W-:Y:S01]  /*eed0*/  HMMA.16816.F32 R76, R4.reuse, R84, RZ ;  /* 0x00000054044c723c */ /* 0x040fe200000018ff */
[----:B------:R2:W-:Y:S07]  /*eee0*/  MUFU.EX2 R3, R2 ;  /* 0x0000000200037308 */ /* 0x0005ee0000000800 */
[C---:B---3--:R-:W-:Y:S08]  /*eef0*/  HMMA.16816.F32 R100, R4.reuse, R104, RZ ;  /* 0x000000680464723c */ /* 0x048ff000000018ff */
[----:B------:R-:W-:Y:S01]  /*ef00*/  HMMA.16816.F32 R104, R4, R106, RZ ;  /* 0x0000006a0468723c */ /* 0x000fe200000018ff */
[----:B--2---:R-:W-:-:S04]  /*ef10*/  FFMA.FTZ R2, R23, c[0x0][0x2d0], -R0 ;  /* 0x0000b40017027a23 */ /* 0x004fc80000010800 */
[----:B------:R2:W3:Y:S03]  /*ef20*/  MUFU.EX2 R117, R2 ;  /* 0x0000000200757308 */ /* 0x0004e60000000800 */
[C---:B------:R-:W-:Y:S08]  /*ef30*/  HMMA.16816.F32 R20, R4.reuse, R32, RZ ;  /* 0x000000200414723c */ /* 0x040ff000000018ff */
[----:B------:R-:W-:Y:S01]  /*ef40*/  HMMA.16816.F32 R32, R4, R34, RZ ;  /* 0x000000220420723c */ /* 0x000fe200000018ff */
[--C-:B--2---:R-:W-:Y:S01]  /*ef50*/  FFMA.FTZ R2, R28, c[0x0][0x2d0], -R0.reuse ;  /* 0x0000b4001c027a23 */ /* 0x104fe20000010800 */
[----:B---3--:R-:W-:Y:S01]  /*ef60*/  F2FP.PACK_AB R129, R117, R3 ;  /* 0x000000037581723e */ /* 0x008fe200000000ff */
[----:B------:R-:W-:-:S02]  /*ef70*/  FFMA.FTZ R0, R29, c[0x0][0x2d0], -R0 ;  /* 0x0000b4001d007a23 */ /* 0x000fc40000010800 */
[----:B------:R2:W-:Y:S03]  /*ef80*/  MUFU.EX2 R126, R2 ;  /* 0x00000002007e7308 */ /* 0x0005e60000000800 */
[----:B------:R-:W-:Y:S05]  /*ef90*/  HMMA.16816.F32 R28, R4, R36, RZ ;  /* 0x00000024041c723c */ /* 0x000fea00000018ff */
[----:B------:R-:W3:Y:S01]  /*efa0*/  MUFU.EX2 R206, R0 ;  /* 0x0000000000ce7308 */ /* 0x000ee20000000800 */
[----:B--2---:R-:W-:-:S04]  /*efb0*/  FADD.FTZ R2, R10, R9 ;  /* 0x000000090a027221 */ /* 0x004fc80000010000 */
[----:B------:R-:W-:Y:S01]  /*efc0*/  FADD.FTZ R2, R116, R2 ;  /* 0x0000000274027221 */ /* 0x000fe20000010000 */
[----:B---3--:R-:W-:Y:S01]  /*efd0*/  F2FP.PACK_AB R131, R206, R126 ;  /* 0x0000007ece83723e */ /* 0x008fe200000000ff */
[----:B------:R-:W-:Y:S02]  /*efe0*/  FADD.FTZ R0, R110, R108 ;  /* 0x0000006c6e007221 */ /* 0x000fe40000010000 */
[----:B------:R-:W-:Y:S02]  /*eff0*/  FADD.FTZ R2, R11, R2 ;  /* 0x000000020b027221 */ /* 0x000fe40000010000 */
[----:B------:R-:W-:Y:S02]  /*f000*/  FADD.FTZ R0, R109, R0 ;  /* 0x000000006d007221 */ /* 0x000fe40000010000 */
[----:B------:R-:W-:Y:S01]  /*f010*/  HMMA.16816.F32 R156, R128, R152, R156 ;  /* 0x00000098809c723c */ /* 0x000fe2000000189c */
[----:B------:R-:W-:Y:S02]  /*f020*/  FADD.FTZ R2, R3, R2 ;  /* 0x0000000203027221 */ /* 0x000fe40000010000 */
[----:B------:R-:W-:-:S02]  /*f030*/  FADD.FTZ R0, R119, R0 ;  /* 0x0000000077007221 */ /* 0x000fc40000010000 */
[----:B------:R-:W-:Y:S02]  /*f040*/  FADD.FTZ R2, R117, R2 ;  /* 0x0000000275027221 */ /* 0x000fe40000010000 */
[----:B------:R-:W-:Y:S01]  /*f050*/  FADD.FTZ R0, R118, R0 ;  /* 0x0000000076007221 */ /* 0x000fe20000010000 */
[----:B------:R-:W-:Y:S01]  /*f060*/  HMMA.16816.F32 R152, R128, R154, R12 ;  /* 0x0000009a8098723c */ /* 0x000fe2000000180c */
[----:B------:R-:W2:Y:S02]  /*f070*/  LDSM.16.MT88.4 R12, [R186+0x1800] ;  /* 0x00180000ba0c783b */ /* 0x000ea40000004200 */
[----:B------:R-:W-:-:S04]  /*f080*/  FADD.FTZ R0, R124, R0 ;  /* 0x000000007c007221 */ /* 0x000fc80000010000 */
[----:B------:R-:W-:Y:S01]  /*f090*/  FADD.FTZ R0, R125, R0 ;  /* 0x000000007d007221 */ /* 0x000fe20000010000 */
[----:B------:R-:W-:Y:S03]  /*f0a0*/  HMMA.16816.F32 R148, R128, R144, R148 ;  /* 0x000000908094723c */ /* 0x000fe60000001894 */
[----:B------:R-:W-:Y:S02]  /*f0b0*/  FADD.FTZ R207, R207, R0 ;  /* 0x00000000cfcf7221 */ /* 0x000fe40000010000 */
[----:B------:R-:W-:-:S03]  /*f0c0*/  FADD.FTZ R0, R126, R2 ;  /* 0x000000027e007221 */ /* 0x000fc60000010000 */
[----:B------:R-:W-:Y:S01]  /*f0d0*/  HMMA.16816.F32 R144, R128, R146, R24 ;  /* 0x000000928090723c */ /* 0x000fe20000001818 */
[----:B------:R-:W-:Y:S01]  /*f0e0*/  FADD.FTZ R206, R206, R0 ;  /* 0x00000000cece7221 */ /* 0x000fe20000010000 */
[----:B------:R-:W-:-:S04]  /*f0f0*/  IADD3 R0, R137, -0x2, RZ ;  /* 0xfffffffe89007810 */ /* 0x000fc80007ffe0ff */
[----:B------:R-:W-:Y:S02]  /*f100*/  ISETP.GE.AND P0, PT, R0, R214, PT ;  /* 0x000000d60000720c */ /* 0x000fe40003f06270 */
[----:B-1----:R-:W-:Y:S08]  /*f110*/  HMMA.16816.F32 R24, R128, R18, R32 ;  /* 0x000000128018723c */ /* 0x002ff00000001820 */
[C---:B------:R-:W-:Y:S08]  /*f120*/  HMMA.16816.F32 R32, R4.reuse, R38, RZ ;  /* 0x000000260420723c */ /* 0x040ff000000018ff */
[C---:B------:R-:W-:Y:S08]  /*f130*/  HMMA.16816.F32 R36, R4.reuse, R40, RZ ;  /* 0x000000280424723c */ /* 0x040ff000000018ff */
[----:B------:R-:W-:Y:S08]  /*f140*/  HMMA.16816.F32 R40, R4, R42, RZ ;  /* 0x0000002a0428723c */ /* 0x000ff000000018ff */
[C---:B------:R-:W-:Y:S08]  /*f150*/  HMMA.16816.F32 R28, R128.reuse, R52, R28 ;  /* 0x00000034801c723c */ /* 0x040ff0000000181c */
[----:B------:R-:W-:Y:S08]  /*f160*/  HMMA.16816.F32 R32, R128, R54, R32 ;  /* 0x000000368020723c */ /* 0x000ff00000001820 */
[C---:B------:R-:W-:Y:S08]  /*f170*/  HMMA.16816.F32 R52, R4.reuse, R56, RZ ;  /* 0x000000380434723c */ /* 0x040ff000000018ff */
[----:B------:R-:W-:Y:S08]  /*f180*/  HMMA.16816.F32 R56, R4, R58, RZ ;  /* 0x0000003a0438723c */ /* 0x000ff000000018ff */
[C---:B--2---:R-:W-:Y:S08]  /*f190*/  HMMA.16816.F32 R36, R128.reuse, R12, R36 ;  /* 0x0000000c8024723c */ /* 0x044ff00000001824 */
[C---:B------:R-:W-:Y:S01]  /*f1a0*/  HMMA.16816.F32 R40, R128.reuse, R14, R40 ;  /* 0x0000000e8028723c */ /* 0x040fe20000001828 */
[----:B------:R-:W1:Y:S07]  /*f1b0*/  LDSM.16.MT88.4 R12, [R186+0x2800] ;  /* 0x00280000ba0c783b */ /* 0x000e6e0000004200 */
[C---:B------:R-:W-:Y:S08]  /*f1c0*/  HMMA.16816.F32 R52, R128.reuse, R68, R52 ;  /* 0x000000448034723c */ /* 0x040ff00000001834 */
[----:B------:R-:W-:Y:S08]  /*f1d0*/  HMMA.16816.F32 R56, R128, R70, R56 ;  /* 0x000000468038723c */ /* 0x000ff00000001838 */
[C---:B------:R-:W-:Y:S08]  /*f1e0*/  HMMA.16816.F32 R68, R4.reuse, R72, RZ ;  /* 0x000000480444723c */ /* 0x040ff000000018ff */
[----:B------:R-:W-:Y:S08]  /*f1f0*/  HMMA.16816.F32 R72, R4, R74, RZ ;  /* 0x0000004a0448723c */ /* 0x000ff000000018ff */
[----:B------:R-:W-:Y:S08]  /*f200*/  HMMA.16816.F32 R20, R128, R16, R20 ;  /* 0x000000108014723c */ /* 0x000ff00000001814 */
[C---:B------:R-:W-:Y:S08]  /*f210*/  HMMA.16816.F32 R16, R4.reuse, R62, RZ ;  /* 0x0000003e0410723c */ /* 0x040ff000000018ff */
[C---:B------:R-:W-:Y:S08]  /*f220*/  HMMA.16816.F32 R60, R4.reuse, R64, RZ ;  /* 0x00000040043c723c */ /* 0x040ff000000018ff */
[----:B------:R-:W-:Y:S08]  /*f230*/  HMMA.16816.F32 R64, R4, R66, RZ ;  /* 0x000000420440723c */ /* 0x000ff000000018ff */
[C---:B-1----:R-:W-:Y:S08]  /*f240*/  HMMA.16816.F32 R68, R128.reuse, R12, R68 ;  /* 0x0000000c8044723c */ /* 0x042ff00000001844 */
[C---:B------:R-:W-:Y:S01]  /*f250*/  HMMA.16816.F32 R72, R128.reuse, R14, R72 ;  /* 0x0000000e8048723c */ /* 0x040fe20000001848 */
[----:B------:R-:W1:Y:S07]  /*f260*/  LDSM.16.MT88.4 R12, [R188+0x2000] ;  /* 0x00200000bc0c783b */ /* 0x000e6e0000004200 */
[C---:B------:R-:W-:Y:S08]  /*f270*/  HMMA.16816.F32 R60, R128.reuse, R80, R60 ;  /* 0x00000050803c723c */ /* 0x040ff0000000183c */
[----:B------:R-:W-:Y:S08]  /*f280*/  HMMA.16816.F32 R64, R128, R82, R64 ;  /* 0x000000528040723c */ /* 0x000ff00000001840 */
[----:B------:R-:W-:Y:S08]  /*f290*/  HMMA.16816.F32 R80, R4, R86, RZ ;  /* 0x000000560450723c */ /* 0x000ff000000018ff */
[----:B------:R-:W-:Y:S08]  /*f2a0*/  HMMA.16816.F32 R76, R128, R92, R76 ;  /* 0x0000005c804c723c */ /* 0x000ff0000000184c */
[----:B------:R-:W-:Y:S08]  /*f2b0*/  HMMA.16816.F32 R108, R4, R112, RZ ;  /* 0x00000070046c723c */ /* 0x000ff000000018ff */
[----:B------:R-:W-:Y:S08]  /*f2c0*/  HMMA.16816.F32 R80, R128, R94, R80 ;  /* 0x0000005e8050723c */ /* 0x000ff00000001850 */
[C---:B-1----:R-:W-:Y:S08]  /*f2d0*/  HMMA.16816.F32 R92, R4.reuse, R12, RZ ;  /* 0x0000000c045c723c */ /* 0x042ff000000018ff */
[C---:B------:R-:W-:Y:S08]  /*f2e0*/  HMMA.16816.F32 R12, R4.reuse, R14, RZ ;  /* 0x0000000e040c723c */ /* 0x040ff000000018ff */
[----:B------:R-:W-:Y:S08]  /*f2f0*/  HMMA.16816.F32 R112, R4, R114, RZ ;  /* 0x000000720470723c */ /* 0x000ff000000018ff */
[C---:B------:R-:W-:Y:S08]  /*f300*/  HMMA.16816.F32 R92, R128.reuse, R96, R92 ;  /* 0x00000060805c723c */ /* 0x040ff0000000185c */
[----:B------:R-:W-:Y:S01]  /*f310*/  HMMA.16816.F32 R96, R128, R98, R12 ;  /* 0x000000628060723c */ /* 0x000fe2000000180c */
[----:B------:R-:W1:Y:S07]  /*f320*/  LDSM.16.MT88.4 R12, [R187+0x3800] ;  /* 0x00380000bb0c783b */ /* 0x000e6e0000004200 */
[C---:B------:R-:W-:Y:S08]  /*f330*/  HMMA.16816.F32 R116, R4.reuse, R120, RZ ;  /* 0x000000780474723c */ /* 0x040ff000000018ff */
[----:B------:R-:W-:Y:S08]  /*f340*/  HMMA.16816.F32 R120, R4, R122, RZ ;  /* 0x0000007a0478723c */ /* 0x000ff000000018ff */
[C---:B------:R-:W-:Y:S08]  /*f350*/  HMMA.16816.F32 R44, R128.reuse, R48, R44 ;  /* 0x00000030802c723c */ /* 0x040ff0000000182c */
[----:B------:R-:W-:Y:S01]  /*f360*/  HMMA.16816.F32 R48, R128, R50, R16 ;  /* 0x000000328030723c */ /* 0x000fe20000001810 */
[----:B------:R-:W2:Y:S07]  /*f370*/  LDSM.16.MT88.4 R16, [R189+0x2800] ;  /* 0x00280000bd10783b */ /* 0x000eae0000004200 */
[----:B------:R-:W-:Y:S08]  /*f380*/  HMMA.16816.F32 R84, R4, R88, RZ ;  /* 0x000000580454723c */ /* 0x000ff000000018ff */
[C---:B-1----:R-:W-:Y:S08]  /*f390*/  HMMA.16816.F32 R108, R128.reuse, R12, R108 ;  /* 0x0000000c806c723c */ /* 0x042ff0000000186c */
[----:B------:R-:W-:Y:S01]  /*f3a0*/  HMMA.16816.F32 R112, R128, R14, R112 ;  /* 0x0000000e8070723c */ /* 0x000fe20000001870 */
[----:B------:R-:W1:Y:S07]  /*f3b0*/  LDSM.16.MT88.4 R12, [R189+0x3800] ;  /* 0x00380000bd0c783b */ /* 0x000e6e0000004200 */
[----:B------:R-:W-:Y:S08]  /*f3c0*/  HMMA.16816.F32 R88, R4, R90, RZ ;  /* 0x0000005a0458723c */ /* 0x000ff000000018ff */
[C---:B--2---:R-:W-:Y:S11]  /*f3d0*/  HMMA.16816.F32 R84, R128.reuse, R16, R84 ;  /* 0x000000108054723c */ /* 0x044ff60000001854 */
[----:B------:R-:W-:Y:S05]  /*f3e0*/  @!UPT UIADD3 URZ, URZ, URZ, URZ ;  /* 0x0000003f3f3ff290 */ /* 0x000fea000fffe03f */
[C---:B------:R-:W-:Y:S01]  /*f3f0*/  HMMA.16816.F32 R88, R128.reuse, R18, R88 ;  /* 0x000000128058723c */ /* 0x040fe20000001858 */
[----:B------:R-:W2:Y:S07]  /*f400*/  LDSM.16.MT88.4 R16, [R186+0x3800] ;  /* 0x00380000ba10783b */ /* 0x000eae0000004200 */
[C---:B-1----:R-:W-:Y:S08]  /*f410*/  HMMA.16816.F32 R116, R128.reuse, R12, R116 ;  /* 0x0000000c8074723c */ /* 0x042ff00000001874 */
[C---:B------:R-:W-:Y:S01]  /*f420*/  HMMA.16816.F32 R120, R128.reuse, R14, R120 ;  /* 0x0000000e8078723c */ /* 0x040fe20000001878 */
[----:B------:R-:W1:Y:S07]  /*f430*/  LDSM.16.MT88.4 R12, [R188+0x3000] ;  /* 0x00300000bc0c783b */ /* 0x000e6e0000004200 */
[C---:B--2---:R-:W-:Y:S08]  /*f440*/  HMMA.16816.F32 R100, R128.reuse, R16, R100 ;  /* 0x000000108064723c */ /* 0x044ff00000001864 */
[----:B------:R-:W-:Y:S08]  /*f450*/  HMMA.16816.F32 R104, R128, R18, R104 ;  /* 0x000000128068723c */ /* 0x000ff00000001868 */
[C---:B-1----:R-:W-:Y:S08]  /*f460*/  HMMA.16816.F32 R124, R4.reuse, R12, RZ ;  /* 0x0000000c047c723c */ /* 0x042ff000000018ff */
[----:B------:R-:W-:Y:S01]  /*f470*/  HMMA.16816.F32 R12, R4, R14, RZ ;  /* 0x0000000e040c723c */ /* 0x000fe200000018ff */
[----:B------:R-:W1:Y:S11]  /*f480*/  LDSM.16.MT88.4 R4, [R188+0x3800] ;  /* 0x00380000bc04783b */ /* 0x000e760000004200 */
[----:B------:R-:W-:Y:S04]  /*f490*/  @!UPT UIADD3 URZ, URZ, URZ, URZ ;  /* 0x0000003f3f3ff290 */ /* 0x000fe8000fffe03f */
[C---:B-1----:R-:W-:Y:S08]  /*f4a0*/  HMMA.16816.F32 R124, R128.reuse, R4, R124 ;  /* 0x00000004807c723c */ /* 0x042ff0000000187c */
[----:B------:R-:W-:Y:S01]  /*f4b0*/  HMMA.16816.F32 R128, R128, R6, R12 ;  /* 0x000000068080723c */ /* 0x000fe2000000180c */
[----:B------:R-:W-:Y:S07]  /*f4c0*/  @!UPT UIADD3 URZ, URZ, URZ, URZ ;  /* 0x0000003f3f3ff290 */ /* 0x000fee000fffe03f */
[----:B------:R-:W-:Y:S11]  /*f4d0*/  @!P0 BRA `(.L_x_266) ;  /* 0x0000224000008947 */ /* 0x000ff60003800000 */
[----:B------:R-:W-:Y:S02]  /*f4e0*/  MOV R201, R0 ;  /* 0x0000000000c97202 */ /* 0x000fe40000000f00 */
[----:B------:R-:W-:-:S02]  /*f4f0*/  MOV R138, R8 ;  /* 0x00000008008a7202 */ /* 0x000fc40000000f00 */
[----:B------:R-:W-:Y:S02]  /*f500*/  MOV R137, R133 ;  /* 0x0000008500897202 */ /* 0x000fe40000000f00 */
.L_x_273:
[----:B------:R-:W-:Y:S01]  /*f510*/  SHF.R.S32.HI R0, RZ, 0x1f, R204 ;  /* 0x0000001fff007819 */ /* 0x000fe200000114cc */
[----:B------:R-:W-:Y:S04]  /*f520*/  DEPBAR.LE SB0, 0x0 ;  /* 0x000080000000791a */ /* 0x000fe80000000000 */
[----:B------:R-:W-:Y:S01]  /*f530*/  SHF.R.S32.HI R4, RZ, 0x1f, R203 ;  /* 0x0000001fff047819 */ /* 0x000fe200000114cb */
[----:B------:R-:W-:Y:S01]  /*f540*/  WARPSYNC 0xffffffff ;  /* 0xffffffff00007948 */ /* 0x000fe20003800000 */
[----:B------:R-:W-:Y:S01]  /*f550*/  BAR.SYNC.DEFER_BLOCKING 0x0 ;  /* 0x0000000000007b1d */ /* 0x000fe20000010000 */
[----:B------:R-:W-:Y:S01]  /*f560*/  R2P PR, R213, 0x6 ;  /* 0x00000006d5007804 */ /* 0x000fe20000000000 */
[----:B------:R-:W-:Y:S01]  /*f570*/  IMAD R0, R0, c[0x0][0x208], RZ ;  /* 0x0000820000007a24 */ /* 0x000fe200078e02ff */
[----:B------:R-:W-:Y:S01]  /*f580*/  IADD3 R132, R184, 0x40, RZ ;  /* 0x00000040b8847810 */ /* 0x000fe20007ffe0ff */
[----:B------:R-:W-:Y:S01]  /*f590*/  IMAD.WIDE.U32 R2, R204, c[0x0][0x208], RZ ;  /* 0x00008200cc027a25 */ /* 0x000fe200078e00ff */
[----:B------:R-:W-:Y:S02]  /*f5a0*/  ISETP.GE.AND P5, PT, R200, c[0x0][0x1d4], PT ;  /* 0x00007500c8007a0c */ /* 0x000fe40003fa6270 */
[----:B------:R-:W-:Y:S01]  /*f5b0*/  ISETP.GE.AND P4, PT, R199, c[0x0][0x1d4], PT ;  /* 0x00007500c7007a0c */ /* 0x000fe20003f86270 */
[----:B------:R-:W-:Y:S01]  /*f5c0*/  IMAD R0, R204, c[0x0][0x20c], R0 ;  /* 0x00008300cc007a24 */ /* 0x000fe200078e0200 */
[----:B------:R-:W-:Y:S01]  /*f5d0*/  ISETP.GE.AND P3, PT, R136, c[0x0][0x1d4], PT ;  /* 0x0000750088007a0c */ /* 0x000fe20003f66270 */
[----:B------:R-:W-:Y:S02]  /*f5e0*/  IMAD R4, R4, c[0x0][0x218], RZ ;  /* 0x0000860004047a24 */ /* 0x000fe400078e02ff */
[----:B------:R-:W-:Y:S01]  /*f5f0*/  IMAD.IADD R3, R3, 0x1, R0 ;  /* 0x0000000103037824 */ /* 0x000fe200078e0200 */
[C---:B------:R-:W-:Y:S01]  /*f600*/  IADD3 R0, R184.reuse, 0x20, RZ ;  /* 0x00000020b8007810 */ /* 0x040fe20007ffe0ff */
[C---:B------:R-:W-:Y:S01]  /*f610*/  IMAD R4, R203.reuse, c[0x0][0x21c], R4 ;  /* 0x00008700cb047a24 */ /* 0x040fe200078e0204 */
[C---:B------:R-:W-:Y:S01]  /*f620*/  @P2 IADD3 R132, R184.reuse, -0x40, RZ ;  /* 0xffffffc0b8842810 */ /* 0x040fe20007ffe0ff */
[----:B------:R-:W-:Y:S01]  /*f630*/  IMAD.WIDE.U32 R2, R203, c[0x0][0x218], R2 ;  /* 0x00008600cb027a25 */ /* 0x000fe200078e0002 */
[----:B------:R-:W-:Y:S02]  /*f640*/  @P1 IADD3 R0, R184, -0x20, RZ ;  /* 0xffffffe0b8001810 */ /* 0x000fe40007ffe0ff */
[----:B------:R-:W-:Y:S02]  /*f650*/  IADD3 R193, R132, 0x3800, RZ ;  /* 0x0000380084c17810 */ /* 0x000fe40007ffe0ff */
[----:B------:R-:W-:Y:S02]  /*f660*/  IADD3 R2, P0, R216, R2, RZ ;  /* 0x00000002d8027210 */ /* 0x000fe40007f1e0ff */
[----:B------:R-:W-:Y:S01]  /*f670*/  IADD3 R191, R0, 0x3800, RZ ;  /* 0x0000380000bf7810 */ /* 0x000fe20007ffe0ff */
[----:B------:R-:W1:Y:S01]  /*f680*/  LDSM.16.M88.4 R16, [R194] ;  /* 0x00000000c210783b */ /* 0x000e620000000200 */
[----:B------:R-:W-:Y:S02]  /*f690*/  IADD3.X R3, R215, R3, R4, P0, !PT ;  /* 0x00000003d7037210 */ /* 0x000fe400007fe404 */
[----:B------:R-:W-:Y:S01]  /*f6a0*/  LEA R4, P0, R2, c[0x0][0x1f8], 0x1 ;  /* 0x00007e0002047a11 */ /* 0x000fe200078008ff */
[----:B------:R-:W2:Y:S01]  /*f6b0*/  LDSM.16.M88.4 R8, [R184] ;  /* 0x00000000b808783b */ /* 0x000ea20000000200 */
[----:B------:R-:W-:Y:S02]  /*f6c0*/  IADD3 R190, R0, 0x3000, RZ ;  /* 0x0000300000be7810 */ /* 0x000fe40007ffe0ff */
[----:B------:R-:W-:Y:S01]  /*f6d0*/  LEA.HI.X R3, R2, c[0x0][0x1fc], R3, 0x1, P0 ;  /* 0x00007f0002037a11 */ /* 0x000fe200000f0c03 */
[----:B------:R-:W3:Y:S01]  /*f6e0*/  LDSM.16.M88.4 R160, [R184+0x800] ;  /* 0x00080000b8a0783b */ /* 0x000ee20000000200 */
[C---:B------:R-:W-:Y:S02]  /*f6f0*/  IADD3 R181, R0.reuse, 0x2800, RZ ;  /* 0x0000280000b57810 */ /* 0x040fe40007ffe0ff */
[C---:B------:R-:W-:Y:S01]  /*f700*/  IADD3 R180, R0.reuse, 0x2000, RZ ;  /* 0x0000200000b47810 */ /* 0x040fe20007ffe0ff */
[----:B------:R-:W4:Y:S01]  /*f710*/  LDSM.16.M88.4 R164, [R195] ;  /* 0x00000000c3a4783b */ /* 0x000f220000000200 */
[C---:B------:R-:W-:Y:S02]  /*f720*/  IADD3 R176, R0.reuse, 0x1800, RZ ;  /* 0x0000180000b07810 */ /* 0x040fe40007ffe0ff */
[----:B------:R-:W-:Y:S01]  /*f730*/  IADD3 R133, R0, 0x1000, RZ ;  /* 0x0000100000857810 */ /* 0x000fe20007ffe0ff */
[----:B------:R-:W1:Y:S01]  /*f740*/  LDSM.16.M88.4 R168, [R0] ;  /* 0x0000000000a8783b */ /* 0x000e620000000200 */
[C---:B------:R-:W-:Y:S02]  /*f750*/  IADD3 R192, R132.reuse, 0x3000, RZ ;  /* 0x0000300084c07810 */ /* 0x040fe40007ffe0ff */
[C---:B------:R-:W-:Y:S01]  /*f760*/  IADD3 R183, R132.reuse, 0x2800, RZ ;  /* 0x0000280084b77810 */ /* 0x040fe20007ffe0ff */
[----:B------:R5:W1:Y:S01]  /*f770*/  LDSM.16.M88.4 R172, [R0+0x800] ;  /* 0x0008000000ac783b */ /* 0x000a620000000200 */
[C---:B------:R-:W-:Y:S02]  /*f780*/  IADD3 R182, R132.reuse, 0x2000, RZ ;  /* 0x0000200084b67810 */ /* 0x040fe40007ffe0ff */
[C---:B------:R-:W-:Y:S02]  /*f790*/  IADD3 R178, R132.reuse, 0x1800, RZ ;  /* 0x0000180084b27810 */ /* 0x040fe40007ffe0ff */
[C---:B------:R-:W-:Y:S02]  /*f7a0*/  IADD3 R177, R132.reuse, 0x1000, RZ ;  /* 0x0000100084b17810 */ /* 0x040fe40007ffe0ff */
[----:B-----5:R-:W-:Y:S01]  /*f7b0*/  IADD3 R0, R132, 0x800, RZ ;  /* 0x0000080084007810 */ /* 0x020fe20007ffe0ff */
[----:B------:R-:W-:-:S05]  /*f7c0*/  BRA.DIV ~URZ, `(.L_x_267) ;  /* 0x000081527f007947 */ /* 0x000fca000b800000 */
[----:B--2---:R-:W2:Y:S02]  /*f7d0*/  SHFL.IDX PT, R3, R3, RZ, 0x181f ;  /* 0x00181fff03037589 */ /* 0x004ea400000e0000 */
.L_x_347:
[----:B------:R-:W5:Y:S01]  /*f7e0*/  SHFL.IDX PT, R2, R4, RZ, 0x181f ;  /* 0x00181fff04027589 */ /* 0x000f6200000e0000 */
[----:B------:R-:W-:Y:S01]  /*f7f0*/  BSSY B0, `(.L_x_268) ;  /* 0x00000af000007945 */ /* 0x000fe20003800000 */
[CC--:B-----5:R-:W-:Y:S04]  /*f800*/  LEA R12, P0, R134.reuse, R2.reuse, 0x1 ;  /* 0x00000002860c7211 */ /* 0x0e0fe800078008ff */
[-C--:B--2---:R-:W-:Y:S02]  /*f810*/  LEA.HI.X R13, R134, R3.reuse, R135, 0x1, P0 ;  /* 0x00000003860d7211 */ /* 0x084fe400000f0c87 */
[CC--:B------:R-:W-:Y:S03]  /*f820*/  LEA R4, P0, R205.reuse, R2.reuse, 0x1 ;  /* 0x00000002cd047211 */ /* 0x0c0fe600078008ff */
[----:B------:R-:W-:Y:S01]  /*f830*/  @!PT LDS RZ, [RZ] ;  /* 0x00000000fffff984 */ /* 0x000fe20000000800 */
[----:B------:R-:W-:Y:S01]  /*f840*/  @!PT LDS RZ, [RZ] ;  /* 0x00000000fffff984 */ /* 0x000fe20000000800 */
[----:B------:R2:W-:Y:S01]  /*f850*/  LDGSTS.E.BYPASS.LTC128B.128 [R198+0x8080], [R12.64], !P6 ;  /* 0x080800000cc67fae */ /* 0x0005e2000f101d48 */
[-C--:B------:R-:W-:Y:S05]  /*f860*/  LEA.HI.X R5, R205, R3.reuse, R209, 0x1, P0 ;  /* 0x00000003cd057211 */ /* 0x080fea00000f0cd1 */
[----:B------:R5:W-:Y:S02]  /*f870*/  LDGSTS.E.BYPASS.LTC128B.128 [R198+0x9080], [R4.64], !P3 ;  /* 0x0908000004c67fae */ /* 0x000be4000d901d48 */
[CC--:B-----5:R-:W-:Y:S04]  /*f880*/  LEA R4, P0, R199.reuse, R2.reuse, 0x1 ;  /* 0x00000002c7047211 */ /* 0x0e0fe800078008ff */
[-C--:B------:R-:W-:Y:S02]  /*f890*/  LEA.HI.X R5, R199, R3.reuse, R211, 0x1, P0 ;  /* 0x00000003c7057211 */ /* 0x080fe400000f0cd3 */
[C---:B------:R-:W-:Y:S03]  /*f8a0*/  LEA R2, P0, R200.reuse, R2, 0x1 ;  /* 0x00000002c8027211 */ /* 0x040fe600078008ff */
[----:B------:R5:W-:Y:S01]  /*f8b0*/  LDGSTS.E.BYPASS.LTC128B.128 [R198+0xa080], [R4.64], !P4 ;  /* 0x0a08000004c67fae */ /* 0x000be2000e101d48 */
[----:B------:R-:W-:Y:S02]  /*f8c0*/  LEA.HI.X R3, R200, R3, R210, 0x1, P0 ;  /* 0x00000003c8037211 */ /* 0x000fe400000f0cd2 */
[----:B------:R-:W-:Y:S03]  /*f8d0*/  ISETP.GT.AND P0, PT, R201, R214, PT ;  /* 0x000000d6c900720c */ /* 0x000fe60003f04270 */
[----:B------:R4:W-:Y:S04]  /*f8e0*/  LDGSTS.E.BYPASS.LTC128B.128 [R198+0xb080], [R2.64], !P5 ;  /* 0x0b08000002c67fae */ /* 0x0009e8000e901d48 */
[----:B------:R-:W0:Y:S01]  /*f8f0*/  LDGDEPBAR ;  /* 0x00000000000079af */ /* 0x000e220000000000 */
[C---:B-1---5:R-:W-:Y:S08]  /*f900*/  HMMA.16816.F32 R4, R16.reuse, R8, RZ ;  /* 0x000000081004723c */ /* 0x062ff000000018ff */
[C---:B------:R-:W-:Y:S08]  /*f910*/  HMMA.16816.F32 R8, R16.reuse, R10, RZ ;  /* 0x0000000a1008723c */ /* 0x040ff000000018ff */
[C---:B--23--:R-:W-:Y:S08]  /*f920*/  HMMA.16816.F32 R12, R16.reuse, R160, RZ ;  /* 0x000000a0100c723c */ /* 0x04cff000000018ff */
[----:B------:R-:W-:Y:S01]  /*f930*/  HMMA.16816.F32 R16, R16, R162, RZ ;  /* 0x000000a21010723c */ /* 0x000fe200000018ff */
[----:B------:R-:W-:Y:S07]  /*f940*/  LDSM.16.M88.4 R160, [R197] ;  /* 0x00000000c5a0783b */ /* 0x000fee0000000200 */
[C---:B----4-:R-:W-:Y:S08]  /*f950*/  HMMA.16816.F32 R4, R164.reuse, R168, R4 ;  /* 0x000000a8a404723c */ /* 0x050ff00000001804 */
[C---:B------:R-:W-:Y:S01]  /*f960*/  HMMA.16816.F32 R8, R164.reuse, R170, R8 ;  /* 0x000000aaa408723c */ /* 0x040fe20000001808 */
[----:B------:R-:W-:Y:S07]  /*f970*/  LDSM.16.M88.4 R168, [R0] ;  /* 0x0000000000a8783b */ /* 0x000fee0000000200 */
[C---:B------:R-:W-:Y:S08]  /*f980*/  HMMA.16816.F32 R12, R164.reuse, R172, R12 ;  /* 0x000000aca40c723c */ /* 0x040ff0000000180c */
[----:B------:R-:W-:Y:S01]  /*f990*/  HMMA.16816.F32 R16, R164, R174, R16 ;  /* 0x000000aea410723c */ /* 0x000fe20000001810 */
[----:B------:R-:W1:Y:S04]  /*f9a0*/  LDSM.16.M88.4 R164, [R132] ;  /* 0x0000000084a4783b */ /* 0x000e680000000200 */
[----:B------:R-:W-:Y:S03]  /*f9b0*/  LDSM.16.M88.4 R172, [R185+-0x3000] ;  /* 0xffd00000b9ac783b */ /* 0x000fe60000000200 */
[C---:B-1----:R-:W-:Y:S08]  /*f9c0*/  HMMA.16816.F32 R4, R160.reuse, R164, R4 ;  /* 0x000000a4a004723c */ /* 0x042ff00000001804 */
[C---:B------:R-:W-:Y:S01]  /*f9d0*/  HMMA.16816.F32 R8, R160.reuse, R166, R8 ;  /* 0x000000a6a008723c */ /* 0x040fe20000001808 */
[----:B------:R-:W1:Y:S07]  /*f9e0*/  LDSM.16.M88.4 R164, [R196] ;  /* 0x00000000c4a4783b */ /* 0x000e6e0000000200 */
[C---:B------:R-:W-:Y:S08]  /*f9f0*/  HMMA.16816.F32 R12, R160.reuse, R168, R12 ;  /* 0x000000a8a00c723c */ /* 0x040ff0000000180c */
[----:B------:R-:W-:Y:S01]  /*fa00*/  HMMA.16816.F32 R16, R160, R170, R16 ;  /* 0x000000aaa010723c */ /* 0x000fe20000001810 */
[----:B------:R-:W2:Y:S04]  /*fa10*/  LDSM.16.M88.4 R160, [R185+-0x2800] ;  /* 0xffd80000b9a0783b */ /* 0x000ea80000000200 */
[----:B------:R-:W-:Y:S03]  /*fa20*/  LDSM.16.M88.4 R168, [R194+0x4000] ;  /* 0x00400000c2a8783b */ /* 0x000fe60000000200 */
[C---:B-1----:R-:W-:Y:S08]  /*fa30*/  HMMA.16816.F32 R4, R164.reuse, R172, R4 ;  /* 0x000000aca404723c */ /* 0x042ff00000001804 */
[C---:B------:R-:W-:Y:S01]  /*fa40*/  HMMA.16816.F32 R8, R164.reuse, R174, R8 ;  /* 0x000000aea408723c */ /* 0x040fe20000001808 */
[----:B------:R-:W1:Y:S07]  /*fa50*/  LDSM.16.M88.4 R172, [R184+0x1000] ;  /* 0x00100000b8ac783b */ /* 0x000e6e0000000200 */
[C---:B--2---:R-:W-:Y:S08]  /*fa60*/  HMMA.16816.F32 R12, R164.reuse, R160, R12 ;  /* 0x000000a0a40c723c */ /* 0x044ff0000000180c */
[----:B------:R-:W-:Y:S01]  /*fa70*/  HMMA.16816.F32 R16, R164, R162, R16 ;  /* 0x000000a2a410723c */ /* 0x000fe20000001810 */
[----:B------:R-:W2:Y:S04]  /*fa80*/  LDSM.16.M88.4 R160, [R184+0x1800] ;  /* 0x00180000b8a0783b */ /* 0x000ea80000000200 */
[----:B------:R-:W-:Y:S03]  /*fa90*/  LDSM.16.M88.4 R164, [R195+0x4000] ;  /* 0x00400000c3a4783b */ /* 0x000fe60000000200 */
[C---:B-1----:R-:W-:Y:S08]  /*faa0*/  HMMA.16816.F32 R4, R168.reuse, R172, R4 ;  /* 0x000000aca804723c */ /* 0x042ff00000001804 */
[C---:B------:R-:W-:Y:S01]  /*fab0*/  HMMA.16816.F32 R8, R168.reuse, R174, R8 ;  /* 0x000000aea808723c */ /* 0x040fe20000001808 */
[----:B------:R-:W1:Y:S07]  /*fac0*/  LDSM.16.M88.4 R172, [R133] ;  /* 0x0000000085ac783b */ /* 0x000e6e0000000200 */
[C---:B--2---:R-:W-:Y:S08]  /*fad0*/  HMMA.16816.F32 R12, R168.reuse, R160, R12 ;  /* 0x000000a0a80c723c */ /* 0x044ff0000000180c */
[----:B------:R-:W-:Y:S01]  /*fae0*/  HMMA.16816.F32 R16, R168, R162, R16 ;  /* 0x000000a2a810723c */ /* 0x000fe20000001810 */
[----:B------:R-:W2:Y:S04]  /*faf0*/  LDSM.16.M88.4 R160, [R176] ;  /* 0x00000000b0a0783b */ /* 0x000ea80000000200 */
[----:B------:R-:W-:Y:S03]  /*fb00*/  LDSM.16.M88.4 R168, [R197+0x4000] ;  /* 0x00400000c5a8783b */ /* 0x000fe60000000200 */
[C---:B-1----:R-:W-:Y:S08]  /*fb10*/  HMMA.16816.F32 R4, R164.reuse, R172, R4 ;  /* 0x000000aca404723c */ /* 0x042ff00000001804 */
[C---:B------:R-:W-:Y:S01]  /*fb20*/  HMMA.16816.F32 R8, R164.reuse, R174, R8 ;  /* 0x000000aea408723c */ /* 0x040fe20000001808 */
[----:B------:R-:W1:Y:S04]  /*fb30*/  LDSM.16.M88.4 R172, [R177] ;  /* 0x00000000b1ac783b */ /* 0x000e680000000200 */
[----:B------:R-:W3:Y:S03]  /*fb40*/  LDSM.16.M88.4 R176, [R178] ;  /* 0x00000000b2b0783b */ /* 0x000ee60000000200 */
[C---:B--2---:R-:W-:Y:S08]  /*fb50*/  HMMA.16816.F32 R12, R164.reuse, R160, R12 ;  /* 0x000000a0a40c723c */ /* 0x044ff0000000180c */
[----:B------:R-:W-:Y:S01]  /*fb60*/  HMMA.16816.F32 R16, R164, R162, R16 ;  /* 0x000000a2a410723c */ /* 0x000fe20000001810 */
[----:B------:R-:W-:Y:S04]  /*fb70*/  LDSM.16.M88.4 R160, [R196+0x4000] ;  /* 0x00400000c4a0783b */ /* 0x000fe80000000200 */
[----:B------:R-:W2:Y:S03]  /*fb80*/  LDSM.16.M88.4 R164, [R185+-0x2000] ;  /* 0xffe00000b9a4783b */ /* 0x000ea60000000200 */
[C---:B-1----:R-:W-:Y:S08]  /*fb90*/  HMMA.16816.F32 R4, R168.reuse, R172, R4 ;  /* 0x000000aca804723c */ /* 0x042ff00000001804 */
[C---:B------:R-:W-:Y:S01]  /*fba0*/  HMMA.16816.F32 R8, R168.reuse, R174, R8 ;  /* 0x000000aea808723c */ /* 0x040fe20000001808 */
[----:B------:R-:W1:Y:S07]  /*fbb0*/  LDSM.16.M88.4 R172, [R185+-0x1800] ;  /* 0xffe80000b9ac783b */ /* 0x000e6e0000000200 */
[C---:B---3--:R-:W-:Y:S08]  /*fbc0*/  HMMA.16816.F32 R12, R168.reuse, R176, R12 ;  /* 0x000000b0a80c723c */ /* 0x048ff0000000180c */
[----:B------:R-:W-:Y:S01]  /*fbd0*/  HMMA.16816.F32 R16, R168, R178, R16 ;  /* 0x000000b2a810723c */ /* 0x000fe20000001810 */
[----:B------:R-:W-:Y:S04]  /*fbe0*/  LDSM.16.M88.4 R168, [R194+0x8000] ;  /* 0x00800000c2a8783b */ /* 0x000fe80000000200 */
[----:B------:R-:W3:Y:S03]  /*fbf0*/  LDSM.16.M88.4 R176, [R184+0x2000] ;  /* 0x00200000b8b0783b */ /* 0x000ee60000000200 */
[C---:B--2---:R-:W-:Y:S08]  /*fc00*/  HMMA.16816.F32 R4, R160.reuse, R164, R4 ;  /* 0x000000a4a004723c */ /* 0x044ff00000001804 */
[C---:B------:R-:W-:Y:S01]  /*fc10*/  HMMA.16816.F32 R8, R160.reuse, R166, R8 ;  /* 0x000000a6a008723c */ /* 0x040fe20000001808 */
[----:B------:R-:W2:Y:S07]  /*fc20*/  LDSM.16.M88.4 R164, [R184+0x2800] ;  /* 0x00280000b8a4783b */ /* 0x000eae0000000200 */
[C---:B-1----:R-:W-:Y:S08]  /*fc30*/  HMMA.16816.F32 R12, R160.reuse, R172, R12 ;  /* 0x000000aca00c723c */ /* 0x042ff0000000180c */
[----:B------:R-:W-:Y:S01]  /*fc40*/  HMMA.16816.F32 R16, R160, R174, R16 ;  /* 0x000000aea010723c */ /* 0x000fe20000001810 */
[----:B------:R-:W-:Y:S04]  /*fc50*/  LDSM.16.M88.4 R172, [R180] ;  /* 0x00000000b4ac783b */ /* 0x000fe80000000200 */
[----:B------:R-:W1:Y:S03]  /*fc60*/  LDSM.16.M88.4 R160, [R195+0x8000] ;  /* 0x00800000c3a0783b */ /* 0x000e660000000200 */
[C---:B---3--:R-:W-:Y:S08]  /*fc70*/  HMMA.16816.F32 R4, R168.reuse, R176, R4 ;  /* 0x000000b0a804723c */ /* 0x048ff00000001804 */
[C---:B------:R-:W-:Y:S01]  /*fc80*/  HMMA.16816.F32 R8, R168.reuse, R178, R8 ;  /* 0x000000b2a808723c */ /* 0x040fe20000001808 */
[----:B------:R-:W3:Y:S07]  /*fc90*/  LDSM.16.M88.4 R176, [R181] ;  /* 0x00000000b5b0783b */ /* 0x000eee0000000200 */
[C---:B--2---:R-:W-:Y:S08]  /*fca0*/  HMMA.16816.F32 R12, R168.reuse, R164, R12 ;  /* 0x000000a4a80c723c */ /* 0x044ff0000000180c */
[----:B------:R-:W-:Y:S01]  /*fcb0*/  HMMA.16816.F32 R16, R168, R166, R16 ;  /* 0x000000a6a810723c */ /* 0x000fe20000001810 */
[----:B------:R-:W-:Y:S04]  /*fcc0*/  LDSM.16.M88.4 R168, [R182] ;  /* 0x00000000b6a8783b */ /* 0x000fe80000000200 */
[----:B------:R-:W2:Y:S03]  /*fcd0*/  LDSM.16.M88.4 R164, [R197+0x8000] ;  /* 0x00800000c5a4783b */ /* 0x000ea60000000200 */
[C---:B-1----:R-:W-:Y:S01]  /*fce0*/  HMMA.16816.F32 R4, R160.reuse, R172, R4 ;  /* 0x000000aca004723c */ /* 0x042fe20000001804 */
[----:B------:R-:W1:Y:S07]  /*fcf0*/  LDSM.16.M88.4 R180, [R183] ;  /* 0x00000000b7b4783b */ /* 0x000e6e0000000200 */
[C---:B------:R-:W-:Y:S01]  /*fd00*/  HMMA.16816.F32 R8, R160.reuse, R174, R8 ;  /* 0x000000aea008723c */ /* 0x040fe20000001808 */
[----:B------:R-:W-:Y:S07]  /*fd10*/  LDSM.16.M88.4 R172, [R185+-0x1000] ;  /* 0xfff00000b9ac783b */ /* 0x000fee0000000200 */
[C---:B---3--:R-:W-:Y:S08]  /*fd20*/  HMMA.16816.F32 R12, R160.reuse, R176, R12 ;  /* 0x000000b0a00c723c */ /* 0x048ff0000000180c */
[----:B------:R-:W-:Y:S01]  /*fd30*/  HMMA.16816.F32 R16, R160, R178, R16 ;  /* 0x000000b2a010723c */ /* 0x000fe20000001810 */
[----:B------:R-:W3:Y:S04]  /*fd40*/  LDSM.16.M88.4 R160, [R196+0x8000] ;  /* 0x00800000c4a0783b */ /* 0x000ee80000000200 */
[----:B------:R-:W4:Y:S03]  /*fd50*/  LDSM.16.M88.4 R176, [R185+-0x800] ;  /* 0xfff80000b9b0783b */ /* 0x000f260000000200 */
[C---:B--2---:R-:W-:Y:S08]  /*fd60*/  HMMA.16816.F32 R4, R164.reuse, R168, R4 ;  /* 0x000000a8a404723c */ /* 0x044ff00000001804 */
[C---:B------:R-:W-:Y:S01]  /*fd70*/  HMMA.16816.F32 R8, R164.reuse, R170, R8 ;  /* 0x000000aaa408723c */ /* 0x040fe20000001808 */
[----:B------:R-:W-:Y:S07]  /*fd80*/  LDSM.16.M88.4 R168, [R184+0x3000] ;  /* 0x00300000b8a8783b */ /* 0x000fee0000000200 */
[C---:B-1----:R-:W-:Y:S08]  /*fd90*/  HMMA.16816.F32 R12, R164.reuse, R180, R12 ;  /* 0x000000b4a40c723c */ /* 0x042ff0000000180c */
[----:B------:R-:W-:Y:S01]  /*fda0*/  HMMA.16816.F32 R16, R164, R182, R16 ;  /* 0x000000b6a410723c */ /* 0x000fe20000001810 */
[----:B------:R-:W1:Y:S04]  /*fdb0*/  LDSM.16.M88.4 R164, [R194+0xc000] ;  /* 0x00c00000c2a4783b */ /* 0x000e680000000200 */
[----:B------:R-:W2:Y:S03]  /*fdc0*/  LDSM.16.M88.4 R180, [R184+0x3800] ;  /* 0x00380000b8b4783b */ /* 0x000ea60000000200 */
[C---:B---3--:R-:W-:Y:S08]  /*fdd0*/  HMMA.16816.F32 R4, R160.reuse, R172, R4 ;  /* 0x000000aca004723c */ /* 0x048ff00000001804 */
[C---:B------:R-:W-:Y:S01]  /*fde0*/  HMMA.16816.F32 R8, R160.reuse, R174, R8 ;  /* 0x000000aea008723c */ /* 0x040fe20000001808 */
[----:B------:R-:W-:Y:S07]  /*fdf0*/  LDSM.16.M88.4 R172, [R190] ;  /* 0x00000000beac783b */ /* 0x000fee0000000200 */
[C---:B----4-:R-:W-:Y:S08]  /*fe00*/  HMMA.16816.F32 R12, R160.reuse, R176, R12 ;  /* 0x000000b0a00c723c */ /* 0x050ff0000000180c */
[----:B------:R-:W-:Y:S01]  /*fe10*/  HMMA.16816.F32 R16, R160, R178, R16 ;  /* 0x000000b2a010723c */ /* 0x000fe20000001810 */
[----:B------:R-:W3:Y:S04]  /*fe20*/  LDSM.16.M88.4 R160, [R195+0xc000] ;  /* 0x00c00000c3a0783b */ /* 0x000ee80000000200 */
[----:B------:R-:W4:Y:S03]  /*fe30*/  LDSM.16.M88.4 R176, [R191] ;  /* 0x00000000bfb0783b */ /* 0x000f260000000200 */
[C---:B-1----:R-:W-:Y:S08]  /*fe40*/  HMMA.16816.F32 R4, R164.reuse, R168, R4 ;  /* 0x000000a8a404723c */ /* 0x042ff00000001804 */
[C---:B------:R-:W-:Y:S01]  /*fe50*/  HMMA.16816.F32 R8, R164.reuse, R170, R8 ;  /* 0x000000aaa408723c */ /* 0x040fe20000001808 */
[----:B------:R-:W-:Y:S07]  /*fe60*/  LDSM.16.M88.4 R168, [R192] ;  /* 0x00000000c0a8783b */ /* 0x000fee0000000200 */
[C---:B--2---:R-:W-:Y:S08]  /*fe70*/  HMMA.16816.F32 R12, R164.reuse, R180, R12 ;  /* 0x000000b4a40c723c */ /* 0x044ff0000000180c */
[----:B------:R-:W-:Y:S01]  /*fe80*/  HMMA.16816.F32 R16, R164, R182, R16 ;  /* 0x000000b6a410723c */ /* 0x000fe20000001810 */
[----:B------:R-:W1:Y:S04]  /*fe90*/  LDSM.16.M88.4 R164, [R197+0xc000] ;  /* 0x00c00000c5a4783b */ /* 0x000e680000000200 */
[----:B------:R-:W2:Y:S03]  /*fea0*/  LDSM.16.M88.4 R180, [R193] ;  /* 0x00000000c1b4783b */ /* 0x000ea60000000200 */
[C---:B---3--:R-:W-:Y:S08]  /*feb0*/  HMMA.16816.F32 R4, R160.reuse, R172, R4 ;  /* 0x000000aca004723c */ /* 0x048ff00000001804 */
[C---:B------:R-:W-:Y:S01]  /*fec0*/  HMMA.16816.F32 R8, R160.reuse, R174, R8 ;  /* 0x000000aea008723c */ /* 0x040fe20000001808 */
[----:B------:R-:W-:Y:S07]  /*fed0*/  LDSM.16.M88.4 R172, [R185] ;  /* 0x00000000b9ac783b */ /* 0x000fee0000000200 */
[C---:B----4-:R-:W-:Y:S08]  /*fee0*/  HMMA.16816.F32 R12, R160.reuse, R176, R12 ;  /* 0x000000b0a00c723c */ /* 0x050ff0000000180c */
[----:B------:R-:W-:Y:S01]  /*fef0*/  HMMA.16816.F32 R16, R160, R178, R16 ;  /* 0x000000b2a010723c */ /* 0x000fe20000001810 */
[----:B------:R-:W3:Y:S04]  /*ff00*/  LDSM.16.M88.4 R160, [R196+0xc000] ;  /* 0x00c00000c4a0783b */ /* 0x000ee80000000200 */
[----:B------:R-:W4:Y:S03]  /*ff10*/  LDSM.16.M88.4 R176, [R185+0x800] ;  /* 0x00080000b9b0783b */ /* 0x000f260000000200 */
[----:B------:R-:W-:Y:S04]  /*ff20*/  DEPBAR.LE SB0, 0x0 ;  /* 0x000080000000791a */ /* 0x000fe80000000000 */
[C---:B-1----:R-:W-:Y:S01]  /*ff30*/  HMMA.16816.F32 R4, R164.reuse, R168, R4 ;  /* 0x000000a8a404723c */ /* 0x042fe20000001804 */
[----:B------:R-:W-:Y:S07]  /*ff40*/  BAR.SYNC.DEFER_BLOCKING 0x0 ;  /* 0x0000000000007b1d */ /* 0x000fee0000010000 */
[C---:B------:R-:W-:Y:S08]  /*ff50*/  HMMA.16816.F32 R8, R164.reuse, R170, R8 ;  /* 0x000000aaa408723c */ /* 0x040ff00000001808 */
[C---:B--2---:R-:W-:Y:S08]  /*ff60*/  HMMA.16816.F32 R12, R164.reuse, R180, R12 ;  /* 0x000000b4a40c723c */ /* 0x044ff0000000180c */
[----:B------:R-:W-:Y:S08]  /*ff70*/  HMMA.16816.F32 R16, R164, R182, R16 ;  /* 0x000000b6a410723c */ /* 0x000ff00000001810 */
[C---:B---3--:R-:W-:Y:S08]  /*ff80*/  HMMA.16816.F32 R4, R160.reuse, R172, R4 ;  /* 0x000000aca004723c */ /* 0x048ff00000001804 */
[C---:B------:R-:W-:Y:S08]  /*ff90*/  HMMA.16816.F32 R8, R160.reuse, R174, R8 ;  /* 0x000000aea008723c */ /* 0x040ff00000001808 */
[C---:B----4-:R-:W-:Y:S08]  /*ffa0*/  HMMA.16816.F32 R12, R160.reuse, R176, R12 ;  /* 0x000000b0a00c723c */ /* 0x050ff0000000180c */
[----:B------:R-:W-:Y:S01]  /*ffb0*/  HMMA.16816.F32 R16, R160, R178, R16 ;  /* 0x000000b2a010723c */ /* 0x000fe20000001810 */
[----:B------:R-:W-:Y:S07]  /*ffc0*/  @!UPT UIADD3 URZ, URZ, URZ, URZ ;  /* 0x0000003f3f3ff290 */ /* 0x000fee000fffe03f */
[----:B------:R-:W-:-:S11]  /*ffd0*/  @!P0 BRA `(.L_x_269) ;  /* 0x0000030000008947 */ /* 0x000fd60003800000 */
[----:B------:R-:W-:Y:S01]  /*ffe0*/  IMAD.MOV.U32 R0, RZ, RZ, 0x1 ;  /* 0x00000001ff007424 */ /* 0x000fe200078e00ff */
[----:B------:R-:W-:Y:S01]  /*fff0*/  ISETP.GT.AND P0, PT, R219, 0x1f, PT ;  /* 0x0000001fdb00780c */ /* 0x000fe20003f04270 */
[----:B------:R-:W-:Y:S02]  /*10000*/  IMAD R2, R201, 0x20, R227 ;  /* 0x00000020c9027824 */ /* 0x000fe400078e02e3 */
[----:B------:R-:W-:Y:S01]  /*10010*/  IMAD.MOV.U32 R203, RZ, RZ, RZ ;  /* 0x000000ffffcb7224 */ /* 0x000fe200078e00ff */
[----:B------:R-:W-:Y:S02]  /*10020*/  ISETP.NE.AND P1, PT, R0, c[0x0][0x2b8], PT ;  /* 0x0000ae0000007a0c */ /* 0x000fe40003f25270 */
[----:B------:R-:W-:Y:S05]  /*10030*/  IADD3 R2, R2, -0x20, R219 ;  /* 0xffffffe002027810 */ /* 0x000fea0007ffe0db */
[----:B------:R-:W-:Y:S06]  /*10040*/  IMAD.MOV.U32 R0, RZ, RZ, R2 ;  /* 0x000000ffff007224 */ /* 0x000fec00078e0002 */
[----:B------:R-:W-:Y:S05]  /*10050*/  @P1 IMAD.HI.U32 R3, R2, c[0x0][0x2bc], RZ ;  /* 0x0000af0002031a27 */ /* 0x000fea00078e00ff */
[----:B------:R-:W-:Y:S04]  /*10060*/  @P1 SHF.R.U32.HI R0, RZ, c[0x0][0x2c0], R3 ;  /* 0x0000b000ff001a19 */ /* 0x000fe80000011603 */
[C---:B------:R-:W-:Y:S01]  /*10070*/  @!P0 IADD3 R3, P1, R0.reuse, R224, RZ ;  /* 0x000000e000038210 */ /* 0x040fe20007f3e0ff */
[----:B------:R-:W-:Y:S03]  /*10080*/  IMAD.MOV R132, RZ, RZ, -R0 ;  /* 0x000000ffff847224 */ /* 0x000fe600078e0a00 */
[----:B------:R-:W-:Y:S01]  /*10090*/  @!P0 LEA.HI.X.SX32 R0, R0, R226, 0x1, P1 ;  /* 0x000000e200008211 */ /* 0x000fe200008f0eff */
        /* <DEDUP_REMOVED lines=17> */
[----:B------:R-:W-:-:S06]  /*101b0*/  BRA.DIV ~URZ, `(.L_x_270) ;  /* 0x000077c27f007947 */ /* 0x000fcc000b800000 */
[----:B------:R1:W2:Y:S02]  /*101c0*/  SHFL.IDX PT, R132, R0, RZ, 0x181f ;  /* 0x00181fff00847589 */ /* 0x0002a400000e0000 */
.L_x_348:
[----:B------:R-:W-:-:S05]  /*101d0*/  BRA.DIV ~URZ, `(.L_x_271) ;  /* 0x000078127f007947 */ /* 0x000fca000b800000 */
[----:B-1----:R1:W3:Y:S02]  /*101e0*/  SHFL.IDX PT, R0, R133, RZ, 0x181f ;  /* 0x00181fff85007589 */ /* 0x0022e400000e0000 */
.L_x_349:
[C---:B---3--:R-:W-:Y:S04]  /*101f0*/  LEA R2, P0, R134.reuse, R0, 0x1 ;  /* 0x0000000086027211 */ /* 0x048fe800078008ff */
[----:B--2---:R-:W-:Y:S05]  /*10200*/  LEA.HI.X R3, R134, R132, R135, 0x1, P0 ;  /* 0x0000008486037211 */ /* 0x004fea00000f0c87 */
[----:B------:R-:W-:Y:S01]  /*10210*/  @!PT LDS RZ, [RZ] ;  /* 0x00000000fffff984 */ /* 0x000fe20000000800 */
[----:B------:R-:W-:Y:S01]  /*10220*/  @!PT LDS RZ, [RZ] ;  /* 0x00000000fffff984 */ /* 0x000fe20000000800 */
[----:B------:R-:W-:Y:S01]  /*10230*/  @!PT LDS RZ, [RZ] ;  /* 0x00000000fffff984 */ /* 0x000fe20000000800 */
[----:B------:R2:W-:Y:S02]  /*10240*/  LDGSTS.E.BYPASS.LTC128B.128 [R198+0xc080], [R2.64], !P6 ;  /* 0x0c08000002c67fae */ /* 0x0005e4000f101d48 */
[C---:B--2---:R-:W-:Y:S04]  /*10250*/  LEA R2, P0, R205.reuse, R0, 0x1 ;  /* 0x00000000cd027211 */ /* 0x044fe800078008ff */
[----:B------:R-:W-:Y:S02]  /*10260*/  LEA.HI.X R3, R205, R132, R209, 0x1, P0 ;  /* 0x00000084cd037211 */ /* 0x000fe400000f0cd1 */
[C---:B------:R-:W-:Y:S03]  /*10270*/  LEA R160, P0, R199.reuse, R0, 0x1 ;  /* 0x00000000c7a07211 */ /* 0x040fe600078008ff */
[----:B------:R2:W-:Y:S01]  /*10280*/  LDGSTS.E.BYPASS.LTC128B.128 [R198+0xd080], [R2.64], !P3 ;  /* 0x0d08000002c67fae */ /* 0x0005e2000d901d48 */
[----:B------:R-:W-:Y:S05]  /*10290*/  LEA.HI.X R161, R199, R132, R211, 0x1, P0 ;  /* 0x00000084c7a17211 */ /* 0x000fea00000f0cd3 */
[----:B------:R3:W-:Y:S01]  /*102a0*/  LDGSTS.E.BYPASS.LTC128B.128 [R198+0xe080], [R160.64], !P4 ;  /* 0x0e080000a0c67fae */ /* 0x0007e2000e101d48 */
[C---:B--2---:R-:W-:Y:S04]  /*102b0*/  LEA R2, P0, R200.reuse, R0, 0x1 ;  /* 0x00000000c8027211 */ /* 0x044fe800078008ff */
[----:B------:R-:W-:Y:S05]  /*102c0*/  LEA.HI.X R3, R200, R132, R210, 0x1, P0 ;  /* 0x00000084c8037211 */ /* 0x000fea00000f0cd2 */
[----:B------:R3:W-:Y:S04]  /*102d0*/  LDGSTS.E.BYPASS.LTC128B.128 [R198+0xf080], [R2.64], !P5 ;  /* 0x0f08000002c67fae */ /* 0x0007e8000e901d48 */
.L_x_269:
[----:B------:R-:W-:Y:S05]  /*102e0*/  BSYNC B0 ;  /* 0x0000000000007941 */ /* 0x000fea0003800000 */
.L_x_268:
[----:B---3--:R-:W-:Y:S01]  /*102f0*/  FMNMX.FTZ R2, R4, R137, !PT ;  /* 0x0000008904027209 */ /* 0x008fe20007810000 */
        /* <DEDUP_REMOVED lines=17> */
[----:B------:R-:W2:Y:S02]  /*10410*/  SHFL.BFLY PT, R0, R132, 0x2, 0x1f ;  /* 0x0c401f0084007f89 */ /* 0x000ea400000e0000 */
[----:B--2---:R-:W-:Y:S05]  /*10420*/  FMNMX.FTZ R0, R132, R0, !PT ;  /* 0x0000000084007209 */ /* 0x004fea0007810000 */
[----:B------:R-:W2:Y:S02]  /*10430*/  SHFL.BFLY PT, R2, R0, 0x1, 0x1f ;  /* 0x0c201f0000027f89 */ /* 0x000ea400000e0000 */
[----:B-12---:R-:W-:Y:S02]  /*10440*/  FMNMX.FTZ R133, R0, R2, !PT ;  /* 0x0000000200857209 */ /* 0x006fe40007810000 */
[----:B------:R-:W1:Y:S02]  /*10450*/  SHFL.BFLY PT, R0, R160, 0x2, 0x1f ;  /* 0x0c401f00a0007f89 */ /* 0x000e6400000e0000 */
[----:B-1----:R-:W-:Y:S05]  /*10460*/  FMNMX.FTZ R132, R160, R0, !PT ;  /* 0x00000000a0847209 */ /* 0x002fea0007810000 */
[----:B------:R1:W2:Y:S02]  /*10470*/  SHFL.BFLY PT, R0, R132, 0x1, 0x1f ;  /* 0x0c201f0084007f89 */ /* 0x0002a400000e0000 */
.L_x_350:
[----:B--2---:R-:W-:Y:S01]  /*10480*/  FMNMX.FTZ R3, R0, R132, !PT ;  /* 0x0000008400037209 */ /* 0x004fe20007810000 */
[C---:B------:R-:W-:Y:S01]  /*10490*/  FADD.FTZ R0, -R133.reuse, R137 ;  /* 0x0000008985007221 */ /* 0x040fe20000010100 */
[----:B------:R-:W-:Y:S01]  /*104a0*/  WARPSYNC 0xffffffff ;  /* 0xffffffff00007948 */ /* 0x000fe20003800000 */
[----:B-1----:R-:W-:Y:S01]  /*104b0*/  FMUL.FTZ R132, R133, c[0x0][0x2d0] ;  /* 0x0000b40085847a20 */ /* 0x002fe20000410000 */
[----:B------:R-:W-:Y:S01]  /*104c0*/  ISETP.GT.AND P0, PT, R201, R214, PT ;  /* 0x000000d6c900720c */ /* 0x000fe20003f04270 */
[----:B------:R-:W-:Y:S02]  /*104d0*/  FMUL.FTZ R0, R0, c[0x0][0x2d0] ;  /* 0x0000b40000007a20 */ /* 0x000fe40000410000 */
[--C-:B------:R-:W-:Y:S02]  /*104e0*/  FFMA.FTZ R170, R12, c[0x0][0x2d0], -R132.reuse ;  /* 0x0000b4000caa7a23 */ /* 0x100fe40000010884 */
[----:B------:R1:W-:Y:S01]  /*104f0*/  MUFU.EX2 R2, R0 ;  /* 0x0000000000027308 */ /* 0x0003e20000000800 */
[--C-:B------:R-:W-:Y:S02]  /*10500*/  FFMA.FTZ R137, R4, c[0x0][0x2d0], -R132.reuse ;  /* 0x0000b40004897a23 */ /* 0x100fe40000010884 */
[--C-:B------:R-:W-:Y:S02]  /*10510*/  FFMA.FTZ R4, R8, c[0x0][0x2d0], -R132.reuse ;  /* 0x0000b40008047a23 */ /* 0x100fe40000010884 */
[--C-:B------:R-:W-:Y:S02]  /*10520*/  FFMA.FTZ R169, R13, c[0x0][0x2d0], -R132.reuse ;  /* 0x0000b4000da97a23 */ /* 0x100fe40000010884 */
[--C-:B------:R-:W-:Y:S02]  /*10530*/  FFMA.FTZ R5, R5, c[0x0][0x2d0], -R132.reuse ;  /* 0x0000b40005057a23 */ /* 0x100fe40000010884 */
[--C-:B------:R-:W-:Y:S01]  /*10540*/  FFMA.FTZ R168, R16, c[0x0][0x2d0], -R132.reuse ;  /* 0x0000b40010a87a23 */ /* 0x100fe20000010884 */
[----:B------:R-:W-:Y:S10]  /*10550*/  MUFU.EX2 R13, R4 ;  /* 0x00000004000d7308 */ /* 0x000ff40000000800 */
[----:B------:R-:W-:Y:S01]  /*10560*/  MUFU.EX2 R8, R5 ;  /* 0x0000000500087308 */ /* 0x000fe20000000800 */
[--C-:B-1----:R-:W-:Y:S02]  /*10570*/  FFMA.FTZ R0, R9, c[0x0][0x2d0], -R132.reuse ;  /* 0x0000b40009007a23 */ /* 0x102fe40000010884 */
[----:B------:R-:W-:Y:S07]  /*10580*/  FFMA.FTZ R132, R17, c[0x0][0x2d0], -R132 ;  /* 0x0000b40011847a23 */ /* 0x000fee0000010884 */
[----:B------:R1:W-:Y:S10]  /*10590*/  MUFU.EX2 R12, R0 ;  /* 0x00000000000c7308 */ /* 0x0003f40000000800 */
[----:B------:R-:W-:Y:S10]  /*105a0*/  MUFU.EX2 R9, R137 ;  /* 0x0000008900097308 */ /* 0x000ff40000000800 */
[----:B------:R-:W-:Y:S01]  /*105b0*/  MUFU.EX2 R132, R132 ;  /* 0x0000008400847308 */ /* 0x000fe20000000800 */
[C---:B-1----:R-:W-:Y:S04]  /*105c0*/  FADD.FTZ R0, -R3.reuse, R138 ;  /* 0x0000008a03007221 */ /* 0x042fe80000010100 */
[----:B------:R-:W-:Y:S06]  /*105d0*/  FMUL.FTZ R0, R0, c[0x0][0x2d0] ;  /* 0x0000b40000007a20 */ /* 0x000fec0000410000 */
[----:B------:R-:W1:Y:S02]  /*105e0*/  MUFU.EX2 R0, R0 ;  /* 0x0000000000007308 */ /* 0x000e640000000800 */
[----:B-1----:R-:W-:Y:S01]  /*105f0*/  FMUL.FTZ R22, R0, R22 ;  /* 0x0000001600167220 */ /* 0x002fe20000410000 */
[----:B------:R-:W-:Y:S01]  /*10600*/  F2FP.PACK_AB R162, R12, R13 ;  /* 0x0000000d0ca2723e */ /* 0x000fe200000000ff */
[----:B------:R-:W-:Y:S01]  /*10610*/  FFMA.FTZ R4, R2, R207, R9 ;  /* 0x000000cf02047223 */ /* 0x000fe20000010009 */
[----:B------:R-:W-:Y:S01]  /*10620*/  F2FP.PACK_AB R160, R8, R9 ;  /* 0x0000000908a0723e */ /* 0x000fe200000000ff */
[----:B------:R-:W-:Y:S02]  /*10630*/  FMUL.FTZ R16, R2, R144 ;  /* 0x0000009002107220 */ /* 0x000fe40000410000 */
[----:B------:R-:W-:Y:S02]  /*10640*/  FADD.FTZ R5, R8, R4 ;  /* 0x0000000408057221 */ /* 0x000fe40000010000 */
[----:B------:R-:W-:Y:S02]  /*10650*/  FMUL.FTZ R4, R3, c[0x0][0x2d0] ;  /* 0x0000b40003047a20 */ /* 0x000fe40000410000 */
[----:B------:R-:W-:Y:S02]  /*10660*/  FMUL.FTZ R17, R2, R145 ;  /* 0x0000009102117220 */ /* 0x000fe40000410000 */
[--C-:B------:R-:W-:Y:S02]  /*10670*/  FFMA.FTZ R166, R18, c[0x0][0x2d0], -R4.reuse ;  /* 0x0000b40012a67a23 */ /* 0x100fe40000010804 */
[C---:B------:R-:W-:Y:S02]  /*10680*/  FMUL.FTZ R18, R0.reuse, R146 ;  /* 0x0000009200127220 */ /* 0x040fe40000410000 */
[--C-:B------:R-:W-:Y:S02]  /*10690*/  FFMA.FTZ R167, R19, c[0x0][0x2d0], -R4.reuse ;  /* 0x0000b40013a77a23 */ /* 0x100fe40000010804 */
[----:B------:R-:W-:Y:S02]  /*106a0*/  FMUL.FTZ R19, R0, R147 ;  /* 0x0000009300137220 */ /* 0x000fe40000410000 */
[----:B------:R-:W1:Y:S01]  /*106b0*/  LDSM.16.MT88.4 R144, [R186] ;  /* 0x00000000ba90783b */ /* 0x000e620000004200 */
[--C-:B------:R-:W-:Y:S02]  /*106c0*/  FFMA.FTZ R137, R10, c[0x0][0x2d0], -R4.reuse ;  /* 0x0000b4000a897a23 */ /* 0x100fe40000010804 */
[--C-:B------:R-:W-:Y:S02]  /*106d0*/  FFMA.FTZ R138, R11, c[0x0][0x2d0], -R4.reuse ;  /* 0x0000b4000b8a7a23 */ /* 0x100fe40000010804 */
[--C-:B------:R-:W-:Y:S02]  /*106e0*/  FFMA.FTZ R6, R6, c[0x0][0x2d0], -R4.reuse ;  /* 0x0000b40006067a23 */ /* 0x100fe40000010804 */
[--C-:B------:R-:W-:Y:S01]  /*106f0*/  FFMA.FTZ R7, R7, c[0x0][0x2d0], -R4.reuse ;  /* 0x0000b40007077a23 */ /* 0x100fe20000010804 */
[----:B------:R-:W-:Y:S01]  /*10700*/  MUFU.EX2 R172, R138 ;  /* 0x0000008a00ac7308 */ /* 0x000fe20000000800 */
[--C-:B------:R-:W-:Y:S02]  /*10710*/  FFMA.FTZ R165, R14, c[0x0][0x2d0], -R4.reuse ;  /* 0x0000b4000ea57a23 */ /* 0x100fe40000010804 */
[----:B------:R-:W-:Y:S02]  /*10720*/  FADD.FTZ R5, R13, R5 ;  /* 0x000000050d057221 */ /* 0x000fe40000010000 */
[C---:B------:R-:W-:Y:S02]  /*10730*/  FMUL.FTZ R13, R2.reuse, R149 ;  /* 0x00000095020d7220 */ /* 0x040fe40000410000 */
[----:B------:R-:W-:Y:S02]  /*10740*/  FFMA.FTZ R164, R15, c[0x0][0x2d0], -R4 ;  /* 0x0000b4000fa47a23 */ /* 0x000fe40000010804 */
[----:B------:R-:W-:Y:S01]  /*10750*/  FMUL.FTZ R4, R2, R156 ;  /* 0x0000009c02047220 */ /* 0x000fe20000410000 */
[----:B------:R2:W3:Y:S01]  /*10760*/  MUFU.EX2 R161, R6 ;  /* 0x0000000600a17308 */ /* 0x0004e20000000800 */
[----:B------:R-:W-:Y:S02]  /*10770*/  FADD.FTZ R171, R12, R5 ;  /* 0x000000050cab7221 */ /* 0x000fe40000010000 */
[C---:B------:R-:W-:Y:S02]  /*10780*/  FMUL.FTZ R5, R2.reuse, R157 ;  /* 0x0000009d02057220 */ /* 0x040fe40000410000 */
[C---:B------:R-:W-:Y:S02]  /*10790*/  FMUL.FTZ R12, R2.reuse, R148 ;  /* 0x00000094020c7220 */ /* 0x040fe40000410000 */
[C---:B------:R-:W-:Y:S02]  /*107a0*/  FMUL.FTZ R8, R2.reuse, R152 ;  /* 0x0000009802087220 */ /* 0x040fe40000410000 */
[----:B------:R-:W-:Y:S01]  /*107b0*/  FMUL.FTZ R9, R2, R153 ;  /* 0x0000009902097220 */ /* 0x000fe20000410000 */
[----:B------:R-:W4:Y:S01]  /*107c0*/  MUFU.EX2 R156, R7 ;  /* 0x00000007009c7308 */ /* 0x000f220000000800 */
[C---:B------:R-:W-:Y:S02]  /*107d0*/  FMUL.FTZ R10, R0.reuse, R154 ;  /* 0x0000009a000a7220 */ /* 0x040fe40000410000 */
[C---:B------:R-:W-:Y:S02]  /*107e0*/  FMUL.FTZ R11, R0.reuse, R155 ;  /* 0x0000009b000b7220 */ /* 0x040fe40000410000 */
[C---:B------:R-:W-:Y:S01]  /*107f0*/  FMUL.FTZ R14, R0.reuse, R150 ;  /* 0x00000096000e7220 */ /* 0x040fe20000410000 */
[----:B------:R-:W-:Y:S01]  /*10800*/  LDSM.16.MT88.4 R152, [R186+0x800] ;  /* 0x00080000ba98783b */ /* 0x000fe20000004200 */
[----:B------:R-:W-:Y:S02]  /*10810*/  FMUL.FTZ R15, R0, R151 ;  /* 0x00000097000f7220 */ /* 0x000fe40000410000 */
[C---:B------:R-:W-:Y:S01]  /*10820*/  FMUL.FTZ R20, R2.reuse, R20 ;  /* 0x0000001402147220 */ /* 0x040fe20000410000 */
[----:B------:R-:W5:Y:S01]  /*10830*/  MUFU.EX2 R149, R137 ;  /* 0x0000008900957308 */ /* 0x000f620000000800 */
[----:B------:R-:W-:Y:S02]  /*10840*/  FMUL.FTZ R21, R2, R21 ;  /* 0x0000001502157220 */ /* 0x000fe40000410000 */
[C---:B------:R-:W-:Y:S02]  /*10850*/  FMUL.FTZ R23, R0.reuse, R23 ;  /* 0x0000001700177220 */ /* 0x040fe40000410000 */
[C---:B--2---:R-:W-:Y:S02]  /*10860*/  FMUL.FTZ R6, R0.reuse, R158 ;  /* 0x0000009e00067220 */ /* 0x044fe40000410000 */
[----:B---3--:R-:W-:Y:S02]  /*10870*/  FFMA.FTZ R148, R0, R206, R161 ;  /* 0x000000ce00947223 */ /* 0x008fe400000100a1 */
[C---:B------:R-:W-:Y:S01]  /*10880*/  FMUL.FTZ R24, R2.reuse, R24 ;  /* 0x0000001802187220 */ /* 0x040fe20000410000 */
[----:B------:R-:W2:Y:S01]  /*10890*/  MUFU.EX2 R137, R170 ;  /* 0x000000aa00897308 */ /* 0x000ea20000000800 */
[----:B------:R-:W-:Y:S02]  /*108a0*/  FMUL.FTZ R25, R2, R25 ;  /* 0x0000001902197220 */ /* 0x000fe40000410000 */
[----:B------:R-:W-:Y:S01]  /*108b0*/  FMUL.FTZ R26, R0, R26 ;  /* 0x0000001a001a7220 */ /* 0x000fe20000410000 */
[----:B----4-:R-:W-:Y:S01]  /*108c0*/  F2FP.PACK_AB R161, R156, R161 ;  /* 0x000000a19ca1723e */ /* 0x010fe200000000ff */
[C---:B------:R-:W-:Y:S02]  /*108d0*/  FMUL.FTZ R7, R0.reuse, R159 ;  /* 0x0000009f00077220 */ /* 0x040fe40000410000 */
[----:B------:R-:W-:Y:S02]  /*108e0*/  FMUL.FTZ R27, R0, R27 ;  /* 0x0000001b001b7220 */ /* 0x000fe40000410000 */
[C---:B------:R-:W-:Y:S01]  /*108f0*/  FMUL.FTZ R28, R2.reuse, R28 ;  /* 0x0000001c021c7220 */ /* 0x040fe20000410000 */
[----:B------:R-:W-:Y:S01]  /*10900*/  MUFU.EX2 R138, R168 ;  /* 0x000000a8008a7308 */ /* 0x000fe20000000800 */
[----:B------:R-:W-:Y:S02]  /*10910*/  FMUL.FTZ R29, R2, R29 ;  /* 0x0000001d021d7220 */ /* 0x000fe40000410000 */
[----:B------:R-:W-:Y:S01]  /*10920*/  FMUL.FTZ R30, R0, R30 ;  /* 0x0000001e001e7220 */ /* 0x000fe20000410000 */
[----:B-----5:R-:W-:Y:S01]  /*10930*/  F2FP.PACK_AB R163, R172, R149 ;  /* 0x00000095aca3723e */ /* 0x020fe200000000ff */
[----:B------:R-:W-:Y:S02]  /*10940*/  FMUL.FTZ R31, R0, R31 ;  /* 0x0000001f001f7220 */ /* 0x000fe40000410000 */
[C---:B------:R-:W-:Y:S02]  /*10950*/  FMUL.FTZ R32, R2.reuse, R32 ;  /* 0x0000002002207220 */ /* 0x040fe40000410000 */
[----:B------:R-:W-:Y:S01]  /*10960*/  FMUL.FTZ R33, R2, R33 ;  /* 0x0000002102217220 */ /* 0x000fe20000410000 */
[----:B------:R-:W-:Y:S01]  /*10970*/  MUFU.EX2 R168, R164 ;  /* 0x000000a400a87308 */ /* 0x000fe20000000800 */
[C---:B-1----:R-:W-:Y:S05]  /*10980*/  HMMA.16816.F32 R4, R160.reuse, R144, R4 ;  /* 0x00000090a004723c */ /* 0x042fea0000001804 */
[C---:B------:R-:W-:Y:S02]  /*10990*/  FMUL.FTZ R34, R0.reuse, R34 ;  /* 0x0000002200227220 */ /* 0x040fe40000410000 */
[----:B------:R-:W-:Y:S01]  /*109a0*/  FMUL.FTZ R35, R0, R35 ;  /* 0x0000002300237220 */ /* 0x000fe20000410000 */
[C---:B------:R-:W-:Y:S01]  /*109b0*/  HMMA.16816.F32 R8, R160.reuse, R146, R8 ;  /* 0x00000092a008723c */ /* 0x040fe20000001808 */
[----:B------:R-:W1:Y:S03]  /*109c0*/  LDSM.16.MT88.4 R144, [R187] ;  /* 0x00000000bb90783b */ /* 0x000e660000004200 */
[C---:B------:R-:W-:Y:S02]  /*109d0*/  FMUL.FTZ R36, R2.reuse, R36 ;  /* 0x0000002402247220 */ /* 0x040fe40000410000 */
[----:B------:R-:W-:Y:S02]  /*109e0*/  FMUL.FTZ R37, R2, R37 ;  /* 0x0000002502257220 */ /* 0x000fe40000410000 */
[C---:B------:R-:W-:Y:S04]  /*109f0*/  FMUL.FTZ R38, R0.reuse, R38 ;  /* 0x0000002600267220 */ /* 0x040fe80000410000 */
        /* <DEDUP_REMOVED lines=14> */
[----:B------:R-:W-:Y:S01]  /*10ae0*/  FMUL.FTZ R53, R2, R53 ;  /* 0x0000003502357220 */ /* 0x000fe20000410000 */
[C---:B-1----:R-:W-:Y:S03]  /*10af0*/  HMMA.16816.F32 R12, R160.reuse, R144, R12 ;  /* 0x00000090a00c723c */ /* 0x042fe6000000180c */
[C---:B------:R-:W-:Y:S02]  /*10b00*/  FMUL.FTZ R54, R0.reuse, R54 ;  /* 0x0000003600367220 */ /* 0x040fe40000410000 */
[----:B------:R-:W-:Y:S02]  /*10b10*/  FMUL.FTZ R55, R0, R55 ;  /* 0x0000003700377220 */ /* 0x000fe40000410000 */
[C---:B------:R-:W-:Y:S01]  /*10b20*/  FMUL.FTZ R56, R2.reuse, R56 ;  /* 0x0000003802387220 */ /* 0x040fe20000410000 */
[C---:B------:R-:W-:Y:S01]  /*10b30*/  HMMA.16816.F32 R16, R160.reuse, R146, R16 ;  /* 0x00000092a010723c */ /* 0x040fe20000001810 */
[----:B------:R-:W1:Y:S03]  /*10b40*/  LDSM.16.MT88.4 R144, [R189] ;  /* 0x00000000bd90783b */ /* 0x000e660000004200 */
[----:B------:R-:W-:Y:S02]  /*10b50*/  FMUL.FTZ R57, R2, R57 ;  /* 0x0000003902397220 */ /* 0x000fe40000410000 */
[C---:B------:R-:W-:Y:S02]  /*10b60*/  FMUL.FTZ R58, R0.reuse, R58 ;  /* 0x0000003a003a7220 */ /* 0x040fe40000410000 */
[----:B------:R-:W-:Y:S04]  /*10b70*/  FMUL.FTZ R59, R0, R59 ;  /* 0x0000003b003b7220 */ /* 0x000fe80000410000 */
        /* <DEDUP_REMOVED lines=14> */
[C---:B------:R-:W-:Y:S01]  /*10c60*/  FMUL.FTZ R74, R0.reuse, R74 ;  /* 0x0000004a004a7220 */ /* 0x040fe20000410000 */
[C---:B-1----:R-:W-:Y:S03]  /*10c70*/  HMMA.16816.F32 R20, R160.reuse, R144, R20 ;  /* 0x00000090a014723c */ /* 0x042fe60000001814 */
[----:B------:R-:W-:Y:S02]  /*10c80*/  FMUL.FTZ R75, R0, R75 ;  /* 0x0000004b004b7220 */ /* 0x000fe40000410000 */
        /* <DEDUP_REMOVED lines=27> */
[----:B------:R-:W1:Y:S03]  /*10e40*/  LDSM.16.MT88.4 R144, [R186+0x1000] ;  /* 0x00100000ba90783b */ /* 0x000e660000004200 */
        /* <DEDUP_REMOVED lines=23> */
[----:B------:R-:W1:Y:S03]  /*10fc0*/  LDSM.16.MT88.4 R144, [R187+0x1000] ;  /* 0x00100000bb90783b */ /* 0x000e660000004200 */
[C---:B------:R-:W-:Y:S02]  /*10fd0*/  FMUL.FTZ R120, R2.reuse, R120 ;  /* 0x0000007802787220 */ /* 0x040fe40000410000 */
[----:B------:R-:W-:Y:S02]  /*10fe0*/  FMUL.FTZ R121, R2, R121 ;  /* 0x0000007902797220 */ /* 0x000fe40000410000 */
[C---:B------:R-:W-:Y:S04]  /*10ff0*/  FMUL.FTZ R122, R0.reuse, R122 ;  /* 0x0000007a007a7220 */ /* 0x040fe80000410000 */
[----:B------:R-:W-:Y:S02]  /*11000*/  FMUL.FTZ R123, R0, R123 ;  /* 0x0000007b007b7220 */ /* 0x000fe40000410000 */
[C---:B------:R-:W-:Y:S02]  /*11010*/  FMUL.FTZ R124, R2.reuse, R124 ;  /* 0x0000007c027c7220 */ /* 0x040fe40000410000 */
[C---:B------:R-:W-:Y:S02]  /*11020*/  FMUL.FTZ R125, R2.reuse, R125 ;  /* 0x0000007d027d7220 */ /* 0x040fe40000410000 */
[C---:B------:R-:W-:Y:S02]  /*11030*/  FMUL.FTZ R128, R2.reuse, R128 ;  /* 0x0000008002807220 */ /* 0x040fe40000410000 */
[----:B------:R-:W-:Y:S02]  /*11040*/  FMUL.FTZ R129, R2, R129 ;  /* 0x0000008102817220 */ /* 0x000fe40000410000 */
[C---:B------:R-:W-:Y:S01]  /*11050*/  FMUL.FTZ R126, R0.reuse, R126 ;  /* 0x0000007e007e7220 */ /* 0x040fe20000410000 */
[----:B------:R-:W3:Y:S01]  /*11060*/  MUFU.EX2 R2, R169 ;  /* 0x000000a900027308 */ /* 0x000ee20000000800 */
[C---:B------:R-:W-:Y:S02]  /*11070*/  FMUL.FTZ R127, R0.reuse, R127 ;  /* 0x0000007f007f7220 */ /* 0x040fe40000410000 */
[C---:B------:R-:W-:Y:S02]  /*11080*/  FMUL.FTZ R130, R0.reuse, R130 ;  /* 0x0000008200827220 */ /* 0x040fe40000410000 */
[----:B------:R-:W-:Y:S02]  /*11090*/  FMUL.FTZ R131, R0, R131 ;  /* 0x0000008300837220 */ /* 0x000fe40000410000 */
[----:B--2---:R-:W-:Y:S03]  /*110a0*/  FADD.FTZ R0, R137, R171 ;  /* 0x000000ab89007221 */ /* 0x004fe60000010000 */
[----:B------:R-:W2:Y:S01]  /*110b0*/  MUFU.EX2 R169, R165 ;  /* 0x000000a500a97308 */ /* 0x000ea20000000800 */
[C---:B-1----:R-:W-:Y:S03]  /*110c0*/  HMMA.16816.F32 R44, R160.reuse, R144, R44 ;  /* 0x00000090a02c723c */ /* 0x042fe6000000182c */
[C---:B---3--:R-:W-:Y:S01]  /*110d0*/  F2FP.PACK_AB R164, R2.reuse, R137 ;  /* 0x0000008902a4723e */ /* 0x048fe200000000ff */
[----:B------:R-:W-:Y:S04]  /*110e0*/  FADD.FTZ R0, R2, R0 ;  /* 0x0000000002007221 */ /* 0x000fe80000010000 */
[C---:B------:R-:W-:Y:S01]  /*110f0*/  HMMA.16816.F32 R48, R160.reuse, R146, R48 ;  /* 0x00000092a030723c */ /* 0x040fe20000001830 */
[----:B------:R-:W1:Y:S01]  /*11100*/  LDSM.16.MT88.4 R144, [R189+0x1000] ;  /* 0x00100000bd90783b */ /* 0x000e620000004200 */
[----:B------:R-:W-:Y:S02]  /*11110*/  MUFU.EX2 R137, R167 ;  /* 0x000000a700897308 */ /* 0x000fe40000000800 */
[----:B------:R-:W-:Y:S02]  /*11120*/  FADD.FTZ R2, R156, R148 ;  /* 0x000000949c027221 */ /* 0x000fe40000010000 */
[----:B------:R-:W-:Y:S01]  /*11130*/  FADD.FTZ R0, R138, R0 ;  /* 0x000000008a007221 */ /* 0x000fe20000010000 */
[----:B--2---:R-:W-:Y:S05]  /*11140*/  F2FP.PACK_AB R165, R168, R169 ;  /* 0x000000a9a8a5723e */ /* 0x004fea00000000ff */
[----:B------:R-:W-:Y:S02]  /*11150*/  FADD.FTZ R207, R132, R0 ;  /* 0x0000000084cf7221 */ /* 0x000fe40000010000 */
[----:B------:R-:W-:Y:S04]  /*11160*/  FADD.FTZ R0, R149, R2 ;  /* 0x0000000295007221 */ /* 0x000fe80000010000 */
[----:B------:R-:W-:Y:S04]  /*11170*/  FADD.FTZ R0, R172, R0 ;  /* 0x00000000ac007221 */ /* 0x000fe80000010000 */
[----:B------:R-:W-:Y:S04]  /*11180*/  FADD.FTZ R0, R169, R0 ;  /* 0x00000000a9007221 */ /* 0x000fe80000010000 */
[----:B------:R-:W-:Y:S01]  /*11190*/  FADD.FTZ R0, R168, R0 ;  /* 0x00000000a8007221 */ /* 0x000fe20000010000 */
        /* <DEDUP_REMOVED lines=29> */
[----:B------:R1:W2:Y:S01]  /*11370*/  MUFU.EX2 R160, R166 ;  /* 0x000000a600a07308 */ /* 0x0002a20000000800 */
[----:B------:R-:W3:Y:S02]  /*11380*/  LDSM.16.MT88.4 R144, [R187+0x800] ;  /* 0x00080000bb90783b */ /* 0x000ee40000004200 */
[----:B-1----:R-:W-:Y:S01]  /*11390*/  F2FP.PACK_AB R166, R132, R138 ;  /* 0x0000008a84a6723e */ /* 0x002fe200000000ff */
[----:B--2---:R-:W-:Y:S01]  /*113a0*/  FADD.FTZ R2, R160, R0 ;  /* 0x00000000a0027221 */ /* 0x004fe20000010000 */
[----:B------:R-:W-:Y:S02]  /*113b0*/  F2FP.PACK_AB R167, R137, R160 ;  /* 0x000000a089a7723e */ /* 0x000fe400000000ff */
[----:B------:R-:W-:Y:S01]  /*113c0*/  IADD3 R0, R201, -0x1, RZ ;  /* 0xffffffffc9007810 */ /* 0x000fe20007ffe0ff */
[----:B------:R-:W-:Y:S03]  /*113d0*/  FADD.FTZ R206, R137, R2 ;  /* 0x0000000289ce7221 */ /* 0x000fe60000010000 */
[----:B------:R-:W-:Y:S02]  /*113e0*/  MOV R137, R133 ;  /* 0x0000008500897202 */ /* 0x000fe40000000f00 */
[----:B------:R-:W-:Y:S01]  /*113f0*/  MOV R201, R0 ;  /* 0x0000000000c97202 */ /* 0x000fe20000000f00 */
[C---:B------:R-:W-:Y:S01]  /*11400*/  HMMA.16816.F32 R156, R164.reuse, R152, R4 ;  /* 0x00000098a49c723c */ /* 0x040fe20000001804 */
[----:B------:R-:W1:Y:S04]  /*11410*/  LDSM.16.MT88.4 R4, [R189+0x800] ;  /* 0x00080000bd04783b */ /* 0x000e680000004200 */
[-C--:B------:R-:W-:Y:S03]  /*11420*/  MOV R138, R3.reuse ;  /* 0x00000003008a7202 */ /* 0x080fe60000000f00 */
[C---:B------:R-:W-:Y:S01]  /*11430*/  HMMA.16816.F32 R152, R164.reuse, R154, R8 ;  /* 0x0000009aa498723c */ /* 0x040fe20000001808 */
[----:B------:R-:W2:Y:S07]  /*11440*/  LDSM.16.MT88.4 R8, [R188+0x800] ;  /* 0x00080000bc08783b */ /* 0x000eae0000004200 */
[C---:B---3--:R-:W-:Y:S08]  /*11450*/  HMMA.16816.F32 R148, R164.reuse, R144, R12 ;  /* 0x00000090a494723c */ /* 0x048ff0000000180c */
[C---:B------:R-:W-:Y:S08]  /*11460*/  HMMA.16816.F32 R144, R164.reuse, R146, R16 ;  /* 0x00000092a490723c */ /* 0x040ff00000001810 */
        /* <DEDUP_REMOVED lines=37> */
[C---:B------:R-:W-:Y:S08]  /*116c0*/  HMMA.16816.F32 R120, R164.reuse, R6, R120 ;  /* 0x00000006a478723c */ /* 0x040ff00000001878 */
[C---:B--2---:R-:W-:Y:S07]  /*116d0*/  HMMA.16816.F32 R124, R164.reuse, R8, R124 ;  /* 0x00000008a47c723c */ /* 0x044fee000000187c */
[----:B------:R-:W-:Y:S01]  /*116e0*/  MOV R8, R3 ;  /* 0x0000000300087202 */ /* 0x000fe20000000f00 */
[----:B------:R-:W-:Y:S01]  /*116f0*/  HMMA.16816.F32 R128, R164, R10, R128 ;  /* 0x0000000aa480723c */ /* 0x000fe20000001880 */
[----:B------:R-:W-:Y:S07]  /*11700*/  @!UPT UIADD3 URZ, URZ, URZ, URZ ;  /* 0x0000003f3f3ff290 */ /* 0x000fee000fffe03f */
[----:B------:R-:W-:-:S11]  /*11710*/  @P0 BRA `(.L_x_273) ;  /* 0xffffddf000000947 */ /* 0x000fd6000383ffff */
.L_x_266:
[----:B------:R-:W-:Y:S05]  /*11720*/  BRA.DIV ~URZ, `(.L_x_274) ;  /* 0x000064427f007947 */ /* 0x000fea000b800000 */
[----:B------:R1:W2:Y:S02]  /*11730*/  SHFL.BFLY PT, R0, R207, 0x2, 0x1f ;  /* 0x0c401f00cf007f89 */ /* 0x0002a400000e0000 */
.L_x_351:
[----:B--2---:R-:W-:Y:S01]  /*11740*/  FADD.FTZ R4, R0, R207 ;  /* 0x000000cf00047221 */ /* 0x004fe20000010000 */
[----:B------:R-:W-:Y:S05]  /*11750*/  BRA.DIV ~URZ, `(.L_x_275) ;  /* 0x000064627f007947 */ /* 0x000fea000b800000 */
[----:B------:R-:W2:Y:S02]  /*11760*/  SHFL.BFLY PT, R0, R4, 0x1, 0x1f ;  /* 0x0c201f0004007f89 */ /* 0x000ea400000e0000 */
[----:B--2---:R-:W-:-:S02]  /*11770*/  FADD.FTZ R4, R4, R0 ;  /* 0x0000000004047221 */ /* 0x004fc40000010000 */
[----:B------:R-:W2:Y:S02]  /*11780*/  SHFL.BFLY PT, R0, R206, 0x2, 0x1f ;  /* 0x0c401f00ce007f89 */ /* 0x000ea400000e0000 */
[----:B--2---:R-:W-:-:S05]  /*11790*/  FADD.FTZ R5, R0, R206 ;  /* 0x000000ce00057221 */ /* 0x004fca0000010000 */
[----:B------:R2:W3:Y:S02]  /*117a0*/  SHFL.BFLY PT, R3, R5, 0x1, 0x1f ;  /* 0x0c201f0005037f89 */ /* 0x0004e400000e0000 */
.L_x_352:
[----:B------:R-:W-:Y:S01]  /*117b0*/  FSETP.NE.FTZ.AND P0, PT, R4, RZ, PT ;  /* 0x000000ff0400720b */ /* 0x000fe20003f15000 */
[----:B---3--:R-:W-:Y:S01]  /*117c0*/  FADD.FTZ R3, R3, R5 ;  /* 0x0000000503037221 */ /* 0x008fe20000010000 */
[----:B------:R-:W-:Y:S02]  /*117d0*/  MOV R2, RZ ;  /* 0x000000ff00027202 */ /* 0x000fe40000000f00 */
[----:B------:R-:W-:Y:S02]  /*117e0*/  MOV R18, 0xff800000 ;  /* 0xff80000000127802 */ /* 0x000fe40000000f00 */
[----:B------:R-:W-:-:S07]  /*117f0*/  MOV R17, 0xff800000 ;  /* 0xff80000000117802 */ /* 0x000fce0000000f00 */
[----:B------:R-:W3:Y:S01]  /*11800*/  @P0 MUFU.LG2 R0, R4 ;  /* 0x0000000400000308 */ /* 0x000ee20000000c00 */
[----:B--2---:R-:W-:-:S07]  /*11810*/  @P0 MOV R5, 0x3f317218 ;  /* 0x3f31721800050802 */ /* 0x004fce0000000f00 */
[----:B------:R3:W2:Y:S02]  /*11820*/  @P0 MUFU.RCP R2, R4 ;  /* 0x0000000400020308 */ /* 0x0006a40000001000 */
[----:B---3--:R-:W-:Y:S02]  /*11830*/  @P0 FMUL.FTZ R4, R0, 0.69314718246459960938 ;  /* 0x3f31721800040820 */ /* 0x008fe40000410000 */
[----:B------:R-:W-:Y:S02]  /*11840*/  @P0 FMUL.FTZ R0, R5, c[0x0][0x2d0] ;  /* 0x0000b40005000a20 */ /* 0x000fe40000410000 */
[----:B--2---:R-:W-:Y:S02]  /*11850*/  FMUL.FTZ R160, R2, R100 ;  /* 0x0000006402a07220 */ /* 0x004fe40000410000 */
[----:B------:R-:W-:Y:S01]  /*11860*/  @P0 FFMA.FTZ R18, R0, R133, R4 ;  /* 0x0000008500120223 */ /* 0x000fe20000010004 */
[----:B------:R-:W-:Y:S01]  /*11870*/  FSETP.NE.FTZ.AND P0, PT, R3, RZ, PT ;  /* 0x000000ff0300720b */ /* 0x000fe20003f15000 */
[C---:B------:R-:W-:Y:S01]  /*11880*/  FMUL.FTZ R161, R2.reuse, R101 ;  /* 0x0000006502a17220 */ /* 0x040fe20000410000 */
[----:B------:R-:W-:Y:S01]  /*11890*/  MOV R0, RZ ;  /* 0x000000ff00007202 */ /* 0x000fe20000000f00 */
[----:B------:R-:W-:-:S02]  /*118a0*/  FMUL.FTZ R132, R2, R156 ;  /* 0x0000009c02847220 */ /* 0x000fc40000410000 */
[C---:B------:R-:W-:Y:S02]  /*118b0*/  FMUL.FTZ R133, R2.reuse, R157 ;  /* 0x0000009d02857220 */ /* 0x040fe40000410000 */
[C---:B------:R-:W-:Y:S02]  /*118c0*/  FMUL.FTZ R100, R2.reuse, R104 ;  /* 0x0000006802647220 */ /* 0x040fe40000410000 */
[C---:B------:R-:W-:Y:S02]  /*118d0*/  FMUL.FTZ R101, R2.reuse, R105 ;  /* 0x0000006902657220 */ /* 0x040fe40000410000 */
[C---:B------:R-:W-:Y:S02]  /*118e0*/  FMUL.FTZ R156, R2.reuse, R20 ;  /* 0x00000014029c7220 */ /* 0x040fe40000410000 */
[----:B------:R-:W2:Y:S01]  /*118f0*/  @P0 MUFU.RCP R0, R3 ;  /* 0x0000000300000308 */ /* 0x000ea20000001000 */
[----:B------:R-:W-:Y:S01]  /*11900*/  @P0 MOV R4, 0x3f317218 ;  /* 0x3f31721800040802 */ /* 0x000fe20000000f00 */
[----:B------:R-:W-:-:S02]  /*11910*/  FMUL.FTZ R157, R2, R21 ;  /* 0x00000015029d7220 */ /* 0x000fc40000410000 */
[C---:B------:R-:W-:Y:S02]  /*11920*/  FMUL.FTZ R104, R2.reuse, R108 ;  /* 0x0000006c02687220 */ /* 0x040fe40000410000 */
[C---:B------:R-:W-:Y:S02]  /*11930*/  FMUL.FTZ R105, R2.reuse, R109 ;  /* 0x0000006d02697220 */ /* 0x040fe40000410000 */
[----:B------:R-:W3:Y:S01]  /*11940*/  @P0 MUFU.LG2 R3, R3 ;  /* 0x0000000300030308 */ /* 0x000ee20000000c00 */
        /* <DEDUP_REMOVED lines=8> */
[C---:B--2---:R-:W-:Y:S02]  /*119d0*/  FMUL.FTZ R120, R0.reuse, R146 ;  /* 0x0000009200787220 */ /* 0x044fe40000410000 */
[----:B------:R-:W-:-:S02]  /*119e0*/  FMUL.FTZ R121, R0, R147 ;  /* 0x0000009300797220 */ /* 0x000fc40000410000 */
[C---:B------:R-:W-:Y:S02]  /*119f0*/  FMUL.FTZ R128, R0.reuse, R26 ;  /* 0x0000001a00807220 */ /* 0x040fe40000410000 */
[----:B------:R-:W-:Y:S02]  /*11a00*/  FMUL.FTZ R129, R0, R27 ;  /* 0x0000001b00817220 */ /* 0x000fe40000410000 */
[C---:B------:R-:W-:Y:S02]  /*11a10*/  FMUL.FTZ R164, R2.reuse, R116 ;  /* 0x0000007402a47220 */ /* 0x040fe40000410000 */
[----:B------:R-:W-:Y:S02]  /*11a20*/  FMUL.FTZ R165, R2, R117 ;  /* 0x0000007502a57220 */ /* 0x000fe40000410000 */
[C---:B------:R-:W-:Y:S02]  /*11a30*/  FMUL.FTZ R124, R0.reuse, R150 ;  /* 0x00000096007c7220 */ /* 0x040fe40000410000 */
[----:B------:R-:W-:-:S02]  /*11a40*/  FMUL.FTZ R125, R0, R151 ;  /* 0x00000097007d7220 */ /* 0x000fc40000410000 */
[C---:B------:R-:W-:Y:S02]  /*11a50*/  FMUL.FTZ R146, R0.reuse, R22 ;  /* 0x0000001600927220 */ /* 0x040fe40000410000 */
[C---:B------:R-:W-:Y:S02]  /*11a60*/  FMUL.FTZ R147, R0.reuse, R23 ;  /* 0x0000001700937220 */ /* 0x040fe40000410000 */
[C---:B------:R-:W-:Y:S02]  /*11a70*/  FMUL.FTZ R26, R0.reuse, R42 ;  /* 0x0000002a001a7220 */ /* 0x040fe40000410000 */
[----:B------:R-:W-:Y:S02]  /*11a80*/  FMUL.FTZ R27, R0, R43 ;  /* 0x0000002b001b7220 */ /* 0x000fe40000410000 */
[----:B---3--:R-:W-:Y:S02]  /*11a90*/  @P0 FMUL.FTZ R3, R3, 0.69314718246459960938 ;  /* 0x3f31721803030820 */ /* 0x008fe40000410000 */
        /* <DEDUP_REMOVED lines=54> */
[----:B------:R-:W-:Y:S01]  /*11e00*/  FMUL.FTZ R67, R0, R131 ;  /* 0x0000008300437220 */ /* 0x000fe20000410000 */
[----:B------:R-:W-:Y:S01]  /*11e10*/  MOV R0, 0x1 ;  /* 0x0000000100007802 */ /* 0x000fe20000000f00 */
[----:B------:R-:W-:-:S02]  /*11e20*/  @P0 FFMA.FTZ R17, R4, R8, R3 ;  /* 0x0000000804110223 */ /* 0x000fc40000010003 */
        /* <DEDUP_REMOVED lines=43> */
[----:B------:R-:W-:Y:S02]  /*120e0*/  FMUL.FTZ R97, R2, R97 ;  /* 0x0000006102617220 */ /* 0x000fe40000410000 */
.L_x_196:
[----:B-----5:R-:W2:Y:S01]  /*120f0*/  S2R R99, SR_TID.X ;  /* 0x0000000000637919 */ /* 0x020ea20000002100 */
[----:B------:R-:W-:Y:S01]  /*12100*/  BSSY B0, `(.L_x_276) ;  /* 0x0000010000007945 */ /* 0x000fe20003800000 */
[----:B--2---:R-:W-:-:S13]  /*12110*/  LOP3.LUT P0, RZ, R99, 0xff, RZ, 0xc0, !PT ;  /* 0x000000ff63ff7812 */ /* 0x004fda000780c0ff */
[----:B------:R-:W-:Y:S05]  /*12120*/  @P0 BRA `(.L_x_277) ;  /* 0x000000d000000947 */ /* 0x000fea0003800000 */
[----:B------:R-:W2:Y:S01]  /*12130*/  S2R R2, SR_LANEID ;  /* 0x0000000000027919 */ /* 0x000ea20000000000 */
[----:B------:R-:W-:Y:S01]  /*12140*/  VOTEU.ANY UR4, UPT, PT ;  /* 0x0000000000047886 */ /* 0x000fe200038e0100 */
[----:B-1----:R-:W-:Y:S01]  /*12150*/  IMAD.MOV.U32 R4, RZ, RZ, c[0x0][0x560] ;  /* 0x00015800ff047624 */ /* 0x002fe200078e00ff */
[----:B------:R-:W2:Y:S01]  /*12160*/  FLO.U32 R3, UR4 ;  /* 0x0000000400037d00 */ /* 0x000ea200080e0000 */
[----:B------:R-:W-:Y:S01]  /*12170*/  IMAD.MOV.U32 R5, RZ, RZ, c[0x0][0x564] ;  /* 0x00015900ff057624 */ /* 0x000fe200078e00ff */
[----:B--2---:R-:W-:-:S06]  /*12180*/  ISETP.EQ.U32.AND P0, PT, R3, R2, PT ;  /* 0x000000020300720c */ /* 0x004fcc0003f02070 */
[----:B------:R-:W1:Y:S07]  /*12190*/  POPC R2, UR4 ;  /* 0x0000000400027d09 */ /* 0x000e6e0008000000 */
[----:B-1----:R-:W2:Y:S04]  /*121a0*/  @P0 ATOMG.E.ADD.STRONG.GPU PT, R2, [R4.64], R2 ;  /* 0x00000002040209a8 */ /* 0x002ea800081ee1c8 */
[----:B--2---:R1:W2:Y:S04]  /*121b0*/  SHFL.IDX PT, R3, R2, R3, 0x1f ;  /* 0x00001f0302037589 */ /* 0x0042a800000e0000 */
[----:B-1----:R-:W1:Y:S02]  /*121c0*/  S2R R2, SR_LTMASK ;  /* 0x0000000000027919 */ /* 0x002e640000003900 */
[----:B-1----:R-:W-:-:S06]  /*121d0*/  LOP3.LUT R2, R2, UR4, RZ, 0xc0, !PT ;  /* 0x0000000402027c12 */ /* 0x002fcc000f8ec0ff */
[----:B------:R-:W2:Y:S02]  /*121e0*/  POPC R2, R2 ;  /* 0x0000000200027309 */ /* 0x000ea40000000000 */
[----:B--2---:R-:W-:-:S06]  /*121f0*/  IADD3 R228, R3, c[0x0][0xc], R2 ;  /* 0x0000030003e47a10 */ /* 0x004fcc0007ffe002 */
.L_x_277:
[----:B------:R-:W-:Y:S05]  /*12200*/  BSYNC B0 ;  /* 0x0000000000007941 */ /* 0x000fea0003800000 */
.L_x_276:
[----:B------:R-:W-:Y:S01]  /*12210*/  PRMT R0, R0, 0x9910, RZ ;  /* 0x0000991000007816 */ /* 0x000fe200000000ff */
[----:B------:R-:W-:Y:S01]  /*12220*/  BSSY B1, `(.L_x_278) ;  /* 0x0000422000017945 */ /* 0x000fe20003800000 */
[----:B------:R-:W-:Y:S02]  /*12230*/  IMAD.MOV.U32 R98, RZ, RZ, R228 ;  /* 0x000000ffff627224 */ /* 0x000fe400078e00e4 */
[----:B------:R-:W-:-:S13]  /*12240*/  ISETP.NE.AND P0, PT, R0, RZ, PT ;  /* 0x000000ff0000720c */ /* 0x000fda0003f05270 */
[----:B------:R-:W-:Y:S05]  /*12250*/  @!P0 BRA `(.L_x_279) ;  /* 0x0000352000008947 */ /* 0x000fea0003800000 */
[----:B------:R-:W-:Y:S01]  /*12260*/  WARPSYNC 0xffffffff ;  /* 0xffffffff00007948 */ /* 0x000fe20003800000 */
[----:B------:R-:W-:Y:S01]  /*12270*/  BAR.SYNC.DEFER_BLOCKING 0x1, 0x100 ;  /* 0x0044000000007b1d */ /* 0x000fe20000010000 */
[----:B------:R-:W-:Y:S01]  /*12280*/  F2FP.PACK_AB R2, R133, R132 ;  /* 0x000000848502723e */ /* 0x000fe200000000ff */
[----:B------:R-:W-:Y:S01]  /*12290*/  IMAD.MOV.U32 R12, RZ, RZ, c[0x0][0x388] ;  /* 0x0000e200ff0c7624 */ /* 0x000fe200078e00ff */
[----:B------:R-:W-:Y:S02]  /*122a0*/  F2FP.PACK_AB R0, R117, R116 ;  /* 0x000000747500723e */ /* 0x000fe400000000ff */
[----:B------:R-:W-:-:S04]  /*122b0*/  ISETP.NE.U32.AND P0, PT, RZ, c[0x0][0x508], PT ;  /* 0x00014200ff007a0c */ /* 0x000fc80003f05070 */
[----:B------:R-:W-:Y:S01]  /*122c0*/  ISETP.NE.AND.EX P1, PT, RZ, c[0x0][0x50c], PT, P0 ;  /* 0x00014300ff007a0c */ /* 0x000fe20003f25300 */
[----:B------:R2:W-:Y:S04]  /*122d0*/  STS [R237+0x80], R2 ;  /* 0x00008002ed007388 */ /* 0x0005e80000000800 */
[----:B------:R3:W-:Y:S01]  /*122e0*/  STS [R237+0x480], R0 ;  /* 0x00048000ed007388 */ /* 0x0007e20000000800 */
[----:B--2---:R-:W-:Y:S02]  /*122f0*/  F2FP.PACK_AB R2, R153, R152 ;  /* 0x000000989902723e */ /* 0x004fe400000000ff */
[----:B---3--:R-:W-:-:S03]  /*12300*/  F2FP.PACK_AB R0, R155, R154 ;  /* 0x0000009a9b00723e */ /* 0x008fc600000000ff */
[----:B------:R2:W-:Y:S04]  /*12310*/  STS [R238], R2 ;  /* 0x00000002ee007388 */ /* 0x0005e80000000800 */
[----:B------:R3:W-:Y:S01]  /*12320*/  STS [R238+0x400], R0 ;  /* 0x00040000ee007388 */ /* 0x0007e20000000800 */
[----:B--2---:R-:W-:Y:S02]  /*12330*/  F2FP.PACK_AB R2, R149, R148 ;  /* 0x000000949502723e */ /* 0x004fe400000000ff */
[----:B---3--:R-:W-:-:S03]  /*12340*/  F2FP.PACK_AB R0, R125, R124 ;  /* 0x0000007c7d00723e */ /* 0x008fc600000000ff */
        /* <DEDUP_REMOVED lines=114> */
[----:B------:R-:W-:Y:S02]  /*12a70*/  ISETP.NE.U32.AND P2, PT, RZ, c[0x0][0x500], PT ;  /* 0x00014000ff007a0c */ /* 0x000fe40003f45070 */
[----:B--2---:R-:W-:Y:S02]  /*12a80*/  F2FP.PACK_AB R2, R21, R20 ;  /* 0x000000141502723e */ /* 0x004fe400000000ff */
[----:B---3--:R-:W-:-:S03]  /*12a90*/  F2FP.PACK_AB R0, R67, R66 ;  /* 0x000000424300723e */ /* 0x008fc600000000ff */
[----:B------:R2:W-:Y:S04]  /*12aa0*/  STS [R242+0xc000], R2 ;  /* 0x00c00002f2007388 */ /* 0x0005e80000000800 */
[----:B------:R3:W-:Y:S04]  /*12ab0*/  STS [R242+0xc400], R0 ;  /* 0x00c40000f2007388 */ /* 0x0007e80000000800 */
[----:B------:R-:W-:Y:S01]  /*12ac0*/  BAR.SYNC.DEFER_BLOCKING 0x1, 0x100 ;  /* 0x0044000000007b1d */ /* 0x000fe20000010000 */
[----:B------:R-:W-:Y:S02]  /*12ad0*/  ISETP.NE.AND.EX P2, PT, RZ, c[0x0][0x504], PT, P2 ;  /* 0x00014100ff007a0c */ /* 0x000fe40003f45320 */
[----:B--2---:R-:W-:-:S04]  /*12ae0*/  @P1 IADD3 R2, P0, R232, c[0x0][0x508], RZ ;  /* 0x00014200e8021a10 */ /* 0x004fc80007f1e0ff */
[----:B------:R-:W-:Y:S02]  /*12af0*/  @P1 IADD3.X R3, R233, c[0x0][0x50c], RZ, P0, !PT ;  /* 0x00014300e9031a10 */ /* 0x000fe400007fe4ff */
[----:B-1----:R-:W-:-:S03]  /*12b00*/  IADD3 R4, P0, R232, c[0x0][0x500], RZ ;  /* 0x00014000e8047a10 */ /* 0x002fc60007f1e0ff */
[----:B------:R1:W5:Y:S01]  /*12b10*/  @P1 LDG.E R12, [R2.64] ;  /* 0x00000008020c1981 */ /* 0x000362000c1e1900 */
[----:B------:R-:W-:Y:S01]  /*12b20*/  IADD3.X R5, R233, c[0x0][0x504], RZ, P0, !PT ;  /* 0x00014100e9057a10 */ /* 0x000fe200007fe4ff */
[----:B-1----:R-:W-:-:S06]  /*12b30*/  IMAD.MOV.U32 R2, RZ, RZ, RZ ;  /* 0x000000ffff027224 */ /* 0x002fcc00078e00ff */
[----:B------:R3:W5:Y:S01]  /*12b40*/  @P2 LDG.E R2, [R4.64] ;  /* 0x0000000804022981 */ /* 0x000762000c1e1900 */
[----:B------:R-:W-:-:S04]  /*12b50*/  ISETP.NE.AND P0, PT, R239, RZ, PT ;  /* 0x000000ffef00720c */ /* 0x000fc80003f05270 */
[----:B------:R-:W-:Y:S01]  /*12b60*/  SEL R3, R239, c[0x0][0x3d4], P0 ;  /* 0x0000f500ef037a07 */ /* 0x000fe20000000000 */
[----:B------:R-:W-:Y:S05]  /*12b70*/  @P1 BRA `(.L_x_280) ;  /* 0x0000004000001947 */ /* 0x000fea0003800000 */
[----:B------:R-:W-:Y:S05]  /*12b80*/  @!P2 BRA `(.L_x_280) ;  /* 0x000000300000a947 */ /* 0x000fea0003800000 */
[----:B---3--:R1:W2:Y:S04]  /*12b90*/  LDG.E R0, [R4.64] ;  /* 0x0000000804007981 */ /* 0x0082a8000c1e1900 */
[----:B-1----:R-:W2:Y:S02]  /*12ba0*/  LDG.E R4, [R4.64+0x4] ;  /* 0x0000040804047981 */ /* 0x002ea4000c1e1900 */
[----:B--2--5:R-:W-:Y:S02]  /*12bb0*/  IADD3 R12, -R0, R4, RZ ;  /* 0x00000004000c7210 */ /* 0x024fe40007ffe1ff */
.L_x_280:
[----:B------:R-:W2:Y:S01]  /*12bc0*/  LDL R19, [R1+0x50] ;  /* 0x0000500001137983 */ /* 0x000ea20000100800 */
[----:B------:R-:W-:Y:S01]  /*12bd0*/  IMAD.MOV.U32 R16, RZ, RZ, 0x368 ;  /* 0x00000368ff107424 */ /* 0x000fe200078e00ff */
[----:B------:R-:W-:Y:S02]  /*12be0*/  ISETP.GT.AND P2, PT, R3, 0x1, PT ;  /* 0x000000010300780c */ /* 0x000fe40003f44270 */
[----:B------:R-:W-:-:S02]  /*12bf0*/  ISETP.NE.U32.AND P0, PT, RZ, c[0x0][0x500], PT ;  /* 0x00014000ff007a0c */ /* 0x000fc40003f05070 */
[----:B------:R-:W-:Y:S02]  /*12c00*/  SEL R16, R16, 0x328, P2 ;  /* 0x0000032810107807 */ /* 0x000fe40001000000 */
[----:B------:R-:W-:Y:S02]  /*12c10*/  ISETP.NE.AND.EX P0, PT, RZ, c[0x0][0x504], PT, P0 ;  /* 0x00014100ff007a0c */ /* 0x000fe40003f05300 */
[----:B------:R-:W1:Y:S01]  /*12c20*/  LDC.64 R6, c[0x0][R16+0x170] ;  /* 0x00005c0010067b82 */ /* 0x000e620000000a00 */
[----:B---3--:R-:W-:Y:S02]  /*12c30*/  LOP3.LUT R4, R230, 0xffff, RZ, 0xc0, !PT ;  /* 0x0000ffffe6047812 */ /* 0x008fe400078ec0ff */
[----:B------:R-:W-:Y:S02]  /*12c40*/  SEL R0, R234, RZ, !P0 ;  /* 0x000000ffea007207 */ /* 0x000fe40004000000 */
[----:B------:R-:W-:-:S03]  /*12c50*/  SEL R5, R236, RZ, !P0 ;  /* 0x000000ffec057207 */ /* 0x000fc60004000000 */
[----:B------:R-:W3:Y:S08]  /*12c60*/  LDC.64 R10, c[0x0][R16+0x168] ;  /* 0x00005a00100a7b82 */ /* 0x000ef00000000a00 */
[----:B------:R-:W4:Y:S01]  /*12c70*/  LDC.64 R14, c[0x0][R16+0x178] ;  /* 0x00005e00100e7b82 */ /* 0x000f220000000a00 */
[----:B-1----:R-:W-:-:S04]  /*12c80*/  IMAD R3, R7, R0, RZ ;  /* 0x0000000007037224 */ /* 0x002fc800078e02ff */
[C---:B------:R-:W-:Y:S02]  /*12c90*/  IMAD R5, R6.reuse, R5, R3 ;  /* 0x0000000506057224 */ /* 0x040fe400078e0203 */
[----:B------:R-:W-:-:S04]  /*12ca0*/  IMAD.WIDE.U32 R6, R6, R0, RZ ;  /* 0x0000000006067225 */ /* 0x000fc800078e00ff */
[----:B---3--:R-:W-:-:S04]  /*12cb0*/  IMAD.WIDE.U32 R8, R10, R4, RZ ;  /* 0x000000040a087225 */ /* 0x008fc800078e00ff */
[----:B------:R-:W-:Y:S01]  /*12cc0*/  IMAD R3, R11, R4, RZ ;  /* 0x000000040b037224 */ /* 0x000fe200078e02ff */
[--C-:B-----5:R-:W-:Y:S01]  /*12cd0*/  IADD3 R13, P1, P0, R6, R8, R2.reuse ;  /* 0x00000008060d7210 */ /* 0x120fe2000783e002 */
[----:B------:R-:W-:Y:S01]  /*12ce0*/  IMAD.IADD R5, R7, 0x1, R5 ;  /* 0x0000000107057824 */ /* 0x000fe200078e0205 */
[----:B------:R-:W-:Y:S01]  /*12cf0*/  SEL R6, R246, RZ, P2 ;  /* 0x000000fff6067207 */ /* 0x000fe20001000000 */
[----:B------:R-:W-:Y:S01]  /*12d00*/  IMAD.IADD R8, R9, 0x1, R3 ;  /* 0x0000000109087824 */ /* 0x000fe200078e0203 */
[----:B------:R-:W-:Y:S01]  /*12d10*/  SHF.R.S32.HI R11, RZ, 0x1f, R2 ;  /* 0x0000001fff0b7819 */ /* 0x000fe20000011402 */
[----:B------:R-:W-:Y:S02]  /*12d20*/  IMAD.MOV.U32 R3, RZ, RZ, c[0x0][0x4e8] ;  /* 0x00013a00ff037624 */ /* 0x000fe400078e00ff */
[----:B----4-:R-:W-:Y:S01]  /*12d30*/  IMAD R9, R15, R6, RZ ;  /* 0x000000060f097224 */ /* 0x010fe200078e02ff */
[----:B------:R-:W-:Y:S01]  /*12d40*/  IADD3.X R10, R5, R8, R11, P1, P0 ;  /* 0x00000008050a7210 */ /* 0x000fe20000fe040b */
[----:B------:R-:W-:Y:S01]  /*12d50*/  IMAD.WIDE.U32 R6, R14, R6, RZ ;  /* 0x000000060e067225 */ /* 0x000fe200078e00ff */
[----:B------:R-:W-:Y:S01]  /*12d60*/  ISETP.NE.AND P3, PT, R3, 0x1, PT ;  /* 0x000000010300780c */ /* 0x000fe20003f65270 */
[----:B------:R-:W3:Y:S02]  /*12d70*/  LDL R14, [R1+0x4c] ;  /* 0x00004c00010e7983 */ /* 0x000ee40000100800 */
[----:B------:R-:W-:-:S02]  /*12d80*/  IMAD.IADD R9, R7, 0x1, R9 ;  /* 0x0000000107097824 */ /* 0x000fc400078e0209 */
[----:B------:R-:W-:Y:S02]  /*12d90*/  IMAD R12, R12, c[0x0][0x4e8], RZ ;  /* 0x00013a000c0c7a24 */ /* 0x000fe400078e02ff */
[----:B--2---:R-:W-:-:S06]  /*12da0*/  IMAD R3, R229, 0x80, R19 ;  /* 0x00000080e5037824 */ /* 0x004fcc00078e0213 */
[----:B------:R-:W-:-:S04]  /*12db0*/  @P3 IMAD.HI.U32 R8, R3, c[0x0][0x4ec], RZ ;  /* 0x00013b0003083a27 */ /* 0x000fc800078e00ff */
[----:B------:R-:W-:Y:S01]  /*12dc0*/  IMAD.MOV.U32 R5, RZ, RZ, R3 ;  /* 0x000000ffff057224 */ /* 0x000fe200078e0003 */
[----:B------:R-:W-:-:S04]  /*12dd0*/  @P3 SHF.R.U32.HI R5, RZ, c[0x0][0x4f0], R8 ;  /* 0x00013c00ff053a19 */ /* 0x000fc80000011608 */
[----:B------:R-:W-:Y:S02]  /*12de0*/  IADD3 R6, P1, P0, R5, R13, R6 ;  /* 0x0000000d05067210 */ /* 0x000fe4000783e006 */
[----:B------:R-:W-:-:S04]  /*12df0*/  SHF.R.S32.HI R7, RZ, 0x1f, R5 ;  /* 0x0000001fff077819 */ /* 0x000fc80000011405 */
[----:B------:R-:W-:Y:S02]  /*12e00*/  IADD3.X R7, R7, R10, R9, P1, P0 ;  /* 0x0000000a07077210 */ /* 0x000fe40000fe0409 */
[----:B------:R-:W1:Y:S01]  /*12e10*/  LDC.64 R8, c[0x0][R16+0x160] ;  /* 0x0000580010087b82 */ /* 0x000e620000000a00 */
[----:B------:R-:W-:-:S04]  /*12e20*/  IMAD.MOV R5, RZ, RZ, -R5 ;  /* 0x000000ffff057224 */ /* 0x000fc800078e0a05 */
[----:B------:R-:W-:-:S05]  /*12e30*/  IMAD R5, R5, c[0x0][0x4e8], R3 ;  /* 0x00013a0005057a24 */ /* 0x000fca00078e0203 */
[----:B------:R-:W-:Y:S02]  /*12e40*/  SHF.R.S32.HI R10, RZ, 0x1f, R5 ;  /* 0x0000001fff0a7819 */ /* 0x000fe40000011405 */
[----:B------:R-:W-:-:S04]  /*12e50*/  SHF.R.S32.HI R19, RZ, 0x1f, R99 ;  /* 0x0000001fff137819 */ /* 0x000fc80000011463 */
[----:B------:R-:W-:-:S04]  /*12e60*/  LEA.HI R19, R19, R99, RZ, 0x5 ;  /* 0x0000006313137211 */ /* 0x000fc800078f28ff */
[----:B------:R-:W-:Y:S01]  /*12e70*/  LOP3.LUT R19, R19, 0xffffffe0, RZ, 0xc0, !PT ;  /* 0xffffffe013137812 */ /* 0x000fe200078ec0ff */
[----:B-1----:R-:W-:-:S04]  /*12e80*/  IMAD.WIDE.U32 R6, R8, R5, R6 ;  /* 0x0000000508067225 */ /* 0x002fc800078e0006 */
[----:B------:R-:W-:-:S04]  /*12e90*/  IMAD R5, R9, R5, RZ ;  /* 0x0000000509057224 */ /* 0x000fc800078e02ff */
[----:B------:R-:W-:Y:S02]  /*12ea0*/  IMAD R5, R8, R10, R5 ;  /* 0x0000000a08057224 */ /* 0x000fe400078e0205 */
[----:B------:R-:W-:Y:S02]  /*12eb0*/  IMAD.MOV.U32 R8, RZ, RZ, c[0x0][0x4a8] ;  /* 0x00012a00ff087624 */ /* 0x000fe400078e00ff */
[----:B------:R-:W-:-:S03]  /*12ec0*/  IMAD.MOV.U32 R9, RZ, RZ, c[0x0][0x4ac] ;  /* 0x00012b00ff097624 */ /* 0x000fc600078e00ff */
[----:B------:R-:W-:Y:S01]  /*12ed0*/  SEL R8, R8, c[0x0][0x450], P2 ;  /* 0x0001140008087a07 */ /* 0x000fe20001000000 */
[----:B------:R-:W-:Y:S01]  /*12ee0*/  IMAD.IADD R7, R7, 0x1, R5 ;  /* 0x0000000107077824 */ /* 0x000fe200078e0205 */
[----:B------:R-:W-:Y:S02]  /*12ef0*/  SEL R9, R9, c[0x0][0x454], P2 ;  /* 0x0001150009097a07 */ /* 0x000fe40001000000 */
[----:B------:R-:W-:-:S04]  /*12f00*/  LEA R5, P0, R6, R8, 0x2 ;  /* 0x0000000806057211 */ /* 0x000fc800078010ff */
[----:B------:R-:W-:Y:S01]  /*12f10*/  LEA.HI.X R7, R6, R9, R7, 0x2, P0 ;  /* 0x0000000906077211 */ /* 0x000fe200000f1407 */
[----:B------:R-:W-:Y:S01]  /*12f20*/  SHFL.IDX PT, R8, R5, RZ, 0x1c1f ;  /* 0x001c1fff05087589 */ /* 0x000fe200000e0000 */
[----:B------:R-:W-:-:S03]  /*12f30*/  IMAD.IADD R19, R99, 0x1, -R19 ;  /* 0x0000000163137824 */ /* 0x000fc600078e0a13 */
[----:B------:R-:W1:Y:S04]  /*12f40*/  SHFL.IDX PT, R9, R7, RZ, 0x1c1f ;  /* 0x001c1fff07097589 */ /* 0x000e6800000e0000 */
[----:B------:R3:W-:Y:S01]  /*12f50*/  SHFL.IDX PT, R6, R5, 0x1, 0x1c1f ;  /* 0x003c1f0005067f89 */ /* 0x0007e200000e0000 */
[----:B------:R-:W-:-:S03]  /*12f60*/  LOP3.LUT P0, RZ, R19, 0x3, RZ, 0xc0, !PT ;  /* 0x0000000313ff7812 */ /* 0x000fc6000780c0ff */
[----:B------:R-:W2:Y:S01]  /*12f70*/  SHFL.IDX PT, R7, R7, 0x1, 0x1c1f ;  /* 0x003c1f0007077f89 */ /* 0x000ea200000e0000 */
[----:B---3--:R-:W-:-:S05]  /*12f80*/  IMAD R5, R229, 0x80, R14 ;  /* 0x00000080e5057824 */ /* 0x008fca00078e020e */
[C---:B------:R-:W-:Y:S02]  /*12f90*/  IADD3 R10, R5.reuse, 0x8, RZ ;  /* 0x00000008050a7810 */ /* 0x040fe40007ffe0ff */
[-C--:B------:R-:W-:Y:S02]  /*12fa0*/  ISETP.GE.OR P1, PT, R5, R12.reuse, P0 ;  /* 0x0000000c0500720c */ /* 0x080fe40000726670 */
[----:B------:R-:W-:-:S11]  /*12fb0*/  ISETP.GE.OR P0, PT, R10, R12, P0 ;  /* 0x0000000c0a00720c */ /* 0x000fd60000706670 */
[----:B-1----:R1:W-:Y:S01]  /*12fc0*/  @!P1 ST.E [R8.64], R18 ;  /* 0x0000001208009985 */ /* 0x0023e2000c101908 */
[----:B------:R-:W-:-:S03]  /*12fd0*/  ISETP.GE.AND P1, PT, R10, R12, PT ;  /* 0x0000000c0a00720c */ /* 0x000fc60003f26270 */
[----:B--2---:R1:W-:Y:S01]  /*12fe0*/  @!P0 ST.E [R6.64], R17 ;  /* 0x0000001106008985 */ /* 0x0043e2000c101908 */
[----:B------:R-:W-:Y:S02]  /*12ff0*/  ISETP.GE.AND P0, PT, R5, R12, PT ;  /* 0x0000000c0500720c */ /* 0x000fe40003f06270 */
[----:B------:R-:W-:Y:S01]  /*13000*/  P2R R13, PR, RZ, 0x2 ;  /* 0x00000002ff0d7803 */ /* 0x000fe20000000000 */
[----:B------:R-:W-:Y:S05]  /*13010*/  @P2 BRA `(.L_x_281) ;  /* 0x0000091000002947 */ /* 0x000fea0003800000 */
[----:B------:R-:W-:Y:S01]  /*13020*/  IMAD R11, R11, c[0x0][0x3a0], RZ ;  /* 0x0000e8000b0b7a24 */ /* 0x000fe200078e02ff */
[----:B-1----:R-:W-:Y:S01]  /*13030*/  LEA R8, R229, R219, 0x7 ;  /* 0x000000dbe5087211 */ /* 0x002fe200078e38ff */
[C---:B------:R-:W-:Y:S01]  /*13040*/  IMAD.WIDE.U32 R6, R2.reuse, c[0x0][0x3a0], RZ ;  /* 0x0000e80002067a25 */ /* 0x040fe200078e00ff */
[----:B------:R-:W-:Y:S01]  /*13050*/  SHF.R.S32.HI R5, RZ, 0x1f, R0 ;  /* 0x0000001fff057819 */ /* 0x000fe20000011400 */
[----:B------:R1:W2:Y:S02]  /*13060*/  LDS.128 R28, [R198+0x80] ;  /* 0x00008000c61c7984 */ /* 0x0002a40000000c00 */
[----:B------:R-:W-:-:S02]  /*13070*/  IMAD R2, R2, c[0x0][0x3a4], R11 ;  /* 0x0000e90002027a24 */ /* 0x000fc400078e020b */
[----:B------:R-:W-:Y:S01]  /*13080*/  @P3 IMAD.HI.U32 R9, R8, c[0x0][0x4ec], RZ ;  /* 0x00013b0008093a27 */ /* 0x000fe200078e00ff */
[----:B------:R1:W3:Y:S02]  /*13090*/  LDS.128 R44, [R198+0x1080] ;  /* 0x00108000c62c7984 */ /* 0x0002e40000000c00 */
[----:B------:R-:W-:Y:S02]  /*130a0*/  IADD3 R3, R7, R2, RZ ;  /* 0x0000000207037210 */ /* 0x000fe40007ffe0ff */
[----:B------:R-:W-:Y:S01]  /*130b0*/  MOV R2, R6 ;  /* 0x0000000600027202 */ /* 0x000fe20000000f00 */
[----:B------:R1:W4:Y:S04]  /*130c0*/  LDS.128 R60, [R198+0x2080] ;  /* 0x00208000c63c7984 */ /* 0x0003280000000c00 */
[----:B------:R-:W-:Y:S01]  /*130d0*/  IMAD.WIDE.U32 R6, R4, c[0x0][0x3e8], R2 ;  /* 0x0000fa0004067a25 */ /* 0x000fe200078e0002 */
[----:B------:R1:W1:Y:S01]  /*130e0*/  LDS.128 R76, [R198+0x3080] ;  /* 0x00308000c64c7984 */ /* 0x0002620000000c00 */
[----:B------:R-:W-:-:S02]  /*130f0*/  MOV R2, R8 ;  /* 0x0000000800027202 */ /* 0x000fc40000000f00 */
[----:B------:R-:W-:Y:S01]  /*13100*/  IMAD R3, R5, c[0x0][0x3f0], RZ ;  /* 0x0000fc0005037a24 */ /* 0x000fe200078e02ff */
[----:B------:R1:W1:Y:S01]  /*13110*/  LDS.128 R24, [R198+0x4080] ;  /* 0x00408000c6187984 */ /* 0x0002620000000c00 */
[----:B------:R-:W-:Y:S01]  /*13120*/  IMAD R5, R4, c[0x0][0x3ec], R7 ;  /* 0x0000fb0004057a24 */ /* 0x000fe200078e0207 */
[----:B------:R-:W-:Y:S01]  /*13130*/  MOV R4, R6 ;  /* 0x0000000600047202 */ /* 0x000fe20000000f00 */
[C---:B------:R-:W-:Y:S01]  /*13140*/  IMAD R7, R0.reuse, c[0x0][0x3f4], R3 ;  /* 0x0000fd0000077a24 */ /* 0x040fe200078e0203 */
[----:B------:R1:W1:Y:S01]  /*13150*/  LDS.128 R40, [R198+0x5080] ;  /* 0x00508000c6287984 */ /* 0x0002620000000c00 */
[----:B------:R-:W-:Y:S02]  /*13160*/  @P3 SHF.R.U32.HI R2, RZ, c[0x0][0x4f0], R9 ;  /* 0x00013c00ff023a19 */ /* 0x000fe40000011609 */
[----:B------:R-:W-:Y:S01]  /*13170*/  IMAD.WIDE.U32 R4, R0, c[0x0][0x3f0], R4 ;  /* 0x0000fc0000047a25 */ /* 0x000fe200078e0004 */
[----:B------:R1:W1:Y:S01]  /*13180*/  LDS.128 R56, [R198+0x6080] ;  /* 0x00608000c6387984 */ /* 0x0002620000000c00 */
[----:B------:R-:W-:-:S02]  /*13190*/  SHF.R.S32.HI R3, RZ, 0x1f, R2 ;  /* 0x0000001fff037819 */ /* 0x000fc40000011402 */
[----:B------:R-:W-:Y:S01]  /*131a0*/  IADD3 R0, -R2, RZ, RZ ;  /* 0x000000ff02007210 */ /* 0x000fe20007ffe1ff */
[----:B------:R1:W1:Y:S01]  /*131b0*/  LDS.128 R72, [R198+0x7080] ;  /* 0x00708000c6487984 */ /* 0x0002620000000c00 */
[----:B------:R-:W-:Y:S01]  /*131c0*/  IADD3 R5, R5, R7, RZ ;  /* 0x0000000705057210 */ /* 0x000fe20007ffe0ff */
[----:B------:R-:W-:Y:S02]  /*131d0*/  IMAD R3, R3, c[0x0][0x3e0], RZ ;  /* 0x0000f80003037a24 */ /* 0x000fe400078e02ff */
[----:B------:R1:W1:Y:S01]  /*131e0*/  LDS.128 R20, [R198+0x8080] ;  /* 0x00808000c6147984 */ /* 0x0002620000000c00 */
[----:B------:R-:W-:Y:S02]  /*131f0*/  IMAD R0, R0, c[0x0][0x4e8], R8 ;  /* 0x00013a0000007a24 */ /* 0x000fe400078e0208 */
[C---:B------:R-:W-:Y:S01]  /*13200*/  IMAD R6, R2.reuse, c[0x0][0x3e4], R3 ;  /* 0x0000f90002067a24 */ /* 0x040fe200078e0203 */
[----:B------:R1:W1:Y:S01]  /*13210*/  LDS.128 R36, [R198+0x9080] ;  /* 0x00908000c6247984 */ /* 0x0002620000000c00 */
[----:B------:R-:W-:Y:S01]  /*13220*/  IMAD.WIDE.U32 R2, R2, c[0x0][0x3e0], R4 ;  /* 0x0000f80002027a25 */ /* 0x000fe200078e0004 */
[----:B------:R-:W-:-:S02]  /*13230*/  SHF.R.S32.HI R4, RZ, 0x1f, R0 ;  /* 0x0000001fff047819 */ /* 0x000fc40000011400 */
[----:B------:R1:W1:Y:S01]  /*13240*/  LDS.128 R52, [R198+0xa080] ;  /* 0x00a08000c6347984 */ /* 0x0002620000000c00 */
[----:B------:R-:W-:Y:S02]  /*13250*/  LEA R5, R229, R208, 0x7 ;  /* 0x000000d0e5057211 */ /* 0x000fe400078e38ff */
[----:B------:R-:W-:Y:S01]  /*13260*/  IADD3 R3, R3, R6, RZ ;  /* 0x0000000603037210 */ /* 0x000fe20007ffe0ff */
[----:B------:R1:W1:Y:S01]  /*13270*/  LDS.128 R68, [R198+0xb080] ;  /* 0x00b08000c6447984 */ /* 0x0002620000000c00 */
[----:B------:R-:W-:-:S03]  /*13280*/  IMAD R4, R4, c[0x0][0x3d8], RZ ;  /* 0x0000f60004047a24 */ /* 0x000fc600078e02ff */
[----:B------:R1:W1:Y:S01]  /*13290*/  LDS.128 R16, [R198+0xc080] ;  /* 0x00c08000c6107984 */ /* 0x0002620000000c00 */
[----:B------:R-:W-:-:S03]  /*132a0*/  IMAD.WIDE.U32 R2, R0, c[0x0][0x3d8], R2 ;  /* 0x0000f60000027a25 */ /* 0x000fc600078e0002 */
[----:B------:R1:W1:Y:S01]  /*132b0*/  LDS.128 R32, [R198+0xd080] ;  /* 0x00d08000c6207984 */ /* 0x0002620000000c00 */
[----:B------:R-:W-:Y:S01]  /*132c0*/  IMAD R0, R0, c[0x0][0x3dc], R4 ;  /* 0x0000f70000007a24 */ /* 0x000fe200078e0204 */
[C---:B------:R-:W-:Y:S02]  /*132d0*/  LEA R14, P0, R2.reuse, c[0x0][0x380], 0x1 ;  /* 0x0000e000020e7a11 */ /* 0x040fe400078008ff */
[----:B------:R1:W1:Y:S02]  /*132e0*/  LDS.128 R48, [R198+0xe080] ;  /* 0x00e08000c6307984 */ /* 0x0002640000000c00 */
[----:B------:R-:W-:Y:S02]  /*132f0*/  IADD3 R0, R3, R0, RZ ;  /* 0x0000000003007210 */ /* 0x000fe40007ffe0ff */
[----:B------:R1:W1:Y:S02]  /*13300*/  LDS.128 R64, [R198+0xf080] ;  /* 0x00f08000c6407984 */ /* 0x0002640000000c00 */
[----:B------:R-:W-:Y:S01]  /*13310*/  LEA.HI.X R13, R2, c[0x0][0x384], R0, 0x1, P0 ;  /* 0x0000e100020d7a11 */ /* 0x000fe200000f0c00 */
[----:B------:R-:W-:Y:S05]  /*13320*/  BRA.DIV ~URZ, `(.L_x_282) ;  /* 0x000049927f007947 */ /* 0x000fea000b800000 */
[----:B--234-:R2:W3:Y:S02]  /*13330*/  SHFL.IDX PT, R4, R13, RZ, 0x181f ;  /* 0x00181fff0d047589 */ /* 0x01c4e400000e0000 */
.L_x_353:
[----:B------:R-:W-:Y:S05]  /*13340*/  BRA.DIV ~URZ, `(.L_x_283) ;  /* 0x000049e27f007947 */ /* 0x000fea000b800000 */
[----:B------:R4:W2:Y:S02]  /*13350*/  SHFL.IDX PT, R0, R14, RZ, 0x181f ;  /* 0x00181fff0e007589 */ /* 0x0008a400000e0000 */
.L_x_354:
[----:B------:R-:W-:Y:S01]  /*13360*/  ISETP.GE.AND P0, PT, R5, R12, PT ;  /* 0x0000000c0500720c */ /* 0x000fe20003f06270 */
[----:B------:R-:W-:-:S12]  /*13370*/  BSSY B0, `(.L_x_284) ;  /* 0x0000012000007945 */ /* 0x000fd80003800000 */
[----:B------:R-:W-:Y:S05]  /*13380*/  @P0 BRA `(.L_x_285) ;  /* 0x0000010000000947 */ /* 0x000fea0003800000 */
[----:B------:R-:W-:Y:S02]  /*13390*/  ISETP.GE.AND P3, PT, R134, c[0x0][0x3c8], PT ;  /* 0x0000f20086007a0c */ /* 0x000fe40003f66270 */
[----:B------:R-:W-:Y:S02]  /*133a0*/  ISETP.GE.AND P2, PT, R136, c[0x0][0x3c8], PT ;  /* 0x0000f20088007a0c */ /* 0x000fe40003f46270 */
[----:B------:R-:W-:Y:S02]  /*133b0*/  ISETP.GE.AND P1, PT, R199, c[0x0][0x3c8], PT ;  /* 0x0000f200c7007a0c */ /* 0x000fe40003f26270 */
[----:B------:R-:W-:-:S07]  /*133c0*/  ISETP.GE.AND P0, PT, R200, c[0x0][0x3c8], PT ;  /* 0x0000f200c8007a0c */ /* 0x000fce0003f06270 */
[CC--:B--2---:R-:W-:Y:S02]  /*133d0*/  @!P3 LEA R10, P4, R134.reuse, R0.reuse, 0x1 ;  /* 0x00000000860ab211 */ /* 0x0c4fe400078808ff */
[-C--:B------:R-:W-:Y:S02]  /*133e0*/  @!P2 LEA R8, P6, R205, R0.reuse, 0x1 ;  /* 0x00000000cd08a211 */ /* 0x080fe400078c08ff */
[----:B------:R-:W-:Y:S02]  /*133f0*/  @!P1 LEA R6, P5, R199, R0, 0x1 ;  /* 0x00000000c7069211 */ /* 0x000fe400078a08ff */
[----:B---3--:R-:W-:Y:S02]  /*13400*/  @!P3 LEA.HI.X R11, R134, R4, R135, 0x1, P4 ;  /* 0x00000004860bb211 */ /* 0x008fe400020f0c87 */
[----:B------:R-:W-:Y:S02]  /*13410*/  @!P0 LEA R2, P4, R200, R0, 0x1 ;  /* 0x00000000c8028211 */ /* 0x000fe400078808ff */
[-C--:B------:R-:W-:Y:S01]  /*13420*/  @!P2 LEA.HI.X R9, R205, R4.reuse, R209, 0x1, P6 ;  /* 0x00000004cd09a211 */ /* 0x080fe200030f0cd1 */
[----:B------:R2:W-:Y:S01]  /*13430*/  @!P3 ST.E.128 [R10.64], R28 ;  /* 0x0000001c0a00b985 */ /* 0x0005e2000c101d08 */
[----:B------:R-:W-:-:S02]  /*13440*/  @!P1 LEA.HI.X R7, R199, R4, R211, 0x1, P5 ;  /* 0x00000004c7079211 */ /* 0x000fc400028f0cd3 */
[----:B------:R-:W-:Y:S01]  /*13450*/  @!P0 LEA.HI.X R3, R200, R4, R210, 0x1, P4 ;  /* 0x00000004c8038211 */ /* 0x000fe200020f0cd2 */
[----:B-1----:R2:W-:Y:S04]  /*13460*/  @!P2 ST.E.128 [R8.64], R24 ;  /* 0x000000180800a985 */ /* 0x0025e8000c101d08 */
[----:B------:R2:W-:Y:S04]  /*13470*/  @!P1 ST.E.128 [R6.64], R20 ;  /* 0x0000001406009985 */ /* 0x0005e8000c101d08 */
[----:B------:R2:W-:Y:S02]  /*13480*/  @!P0 ST.E.128 [R2.64], R16 ;  /* 0x0000001002008985 */ /* 0x0005e4000c101d08 */
.L_x_285:
[----:B------:R-:W-:Y:S05]  /*13490*/  BSYNC B0 ;  /* 0x0000000000007941 */ /* 0x000fea0003800000 */
.L_x_284:
[----:B------:R-:W-:Y:S05]  /*134a0*/  BRA.DIV ~URZ, `(.L_x_286) ;  /* 0x000048f27f007947 */ /* 0x000fea000b800000 */
[----:B---3--:R3:W4:Y:S04]  /*134b0*/  SHFL.IDX PT, R4, R13, 0x1, 0x181f ;  /* 0x00381f000d047f89 */ /* 0x00872800000e0000 */
[----:B--2---:R3:W2:Y:S02]  /*134c0*/  SHFL.IDX PT, R0, R14, 0x1, 0x181f ;  /* 0x00381f000e007f89 */ /* 0x0046a400000e0000 */
.L_x_355:
[----:B------:R-:W-:Y:S01]  /*134d0*/  IADD3 R2, R5, 0x20, RZ ;  /* 0x0000002005027810 */ /* 0x000fe20007ffe0ff */
[----:B------:R-:W-:Y:S03]  /*134e0*/  BSSY B0, `(.L_x_287) ;  /* 0x0000013000007945 */ /* 0x000fe60003800000 */
[----:B------:R-:W-:-:S13]  /*134f0*/  ISETP.GE.AND P0, PT, R2, R12, PT ;  /* 0x0000000c0200720c */ /* 0x000fda0003f06270 */
        /* <DEDUP_REMOVED lines=8> */
[----:B----4-:R-:W-:Y:S02]  /*13580*/  @!P3 LEA.HI.X R11, R134, R4, R135, 0x1, P4 ;  /* 0x00000004860bb211 */ /* 0x010fe400020f0c87 */
        /* <DEDUP_REMOVED lines=8> */
.L_x_288:
[----:B------:R-:W-:Y:S05]  /*13610*/  BSYNC B0 ;  /* 0x0000000000007941 */ /* 0x000fea0003800000 */
.L_x_287:
[----:B------:R-:W-:Y:S05]  /*13620*/  BRA.DIV ~URZ, `(.L_x_289) ;  /* 0x000048427f007947 */ /* 0x000fea000b800000 */
[----:B----4-:R4:W3:Y:S02]  /*13630*/  SHFL.IDX PT, R4, R13, 0x2, 0x181f ;  /* 0x00581f000d047f89 */ /* 0x0108e400000e0000 */
.L_x_356:
[----:B------:R-:W-:Y:S05]  /*13640*/  BRA.DIV ~URZ, `(.L_x_290) ;  /* 0x000048927f007947 */ /* 0x000fea000b800000 */
[----:B--2---:R2:W4:Y:S02]  /*13650*/  SHFL.IDX PT, R0, R14, 0x2, 0x181f ;  /* 0x00581f000e007f89 */ /* 0x00452400000e0000 */
.L_x_357:
        /* <DEDUP_REMOVED lines=8> */
[CC--:B----4-:R-:W-:Y:S02]  /*136e0*/  @!P3 LEA R10, P4, R134.reuse, R0.reuse, 0x1 ;  /* 0x00000000860ab211 */ /* 0x0d0fe400078808ff */
        /* <DEDUP_REMOVED lines=11> */
.L_x_292:
[----:B------:R-:W-:Y:S05]  /*137a0*/  BSYNC B0 ;  /* 0x0000000000007941 */ /* 0x000fea0003800000 */
.L_x_291:
[----:B------:R-:W-:Y:S05]  /*137b0*/  BRA.DIV ~URZ, `(.L_x_293) ;  /* 0x000047927f007947 */ /* 0x000fea000b800000 */
[----:B---3--:R3:W2:Y:S04]  /*137c0*/  SHFL.IDX PT, R4, R13, 0x3, 0x181f ;  /* 0x00781f000d047f89 */ /* 0x0086a800000e0000 */
[----:B----4-:R3:W4:Y:S02]  /*137d0*/  SHFL.IDX PT, R0, R14, 0x3, 0x181f ;  /* 0x00781f000e007f89 */ /* 0x01072400000e0000 */
.L_x_358:
[----:B------:R-:W-:-:S04]  /*137e0*/  IADD3 R2, R5, 0x60, RZ ;  /* 0x0000006005027810 */ /* 0x000fc80007ffe0ff */
[----:B------:R-:W-:-:S13]  /*137f0*/  ISETP.GE.AND P0, PT, R2, R12, PT ;  /* 0x0000000c0200720c */ /* 0x000fda0003f06270 */
[----:B------:R-:W-:Y:S05]  /*13800*/  @P0 BRA `(.L_x_294) ;  /* 0x00002c3000000947 */ /* 0x000fea0003800000 */
[----:B------:R-:W-:Y:S02]  /*13810*/  ISETP.GE.AND P2, PT, R134, c[0x0][0x3c8], PT ;  /* 0x0000f20086007a0c */ /* 0x000fe40003f46270 */
[----:B------:R-:W-:Y:S02]  /*13820*/  ISETP.GE.AND P1, PT, R136, c[0x0][0x3c8], PT ;  /* 0x0000f20088007a0c */ /* 0x000fe40003f26270 */
[----:B------:R-:W-:-:S09]  /*13830*/  ISETP.GE.AND P0, PT, R199, c[0x0][0x3c8], PT ;  /* 0x0000f200c7007a0c */ /* 0x000fd20003f06270 */
[CC--:B----4-:R-:W-:Y:S02]  /*13840*/  @!P2 LEA R8, P5, R134.reuse, R0.reuse, 0x1 ;  /* 0x000000008608a211 */ /* 0x0d0fe400078a08ff */
[-C--:B------:R-:W-:Y:S02]  /*13850*/  @!P1 LEA R6, P4, R205, R0.reuse, 0x1 ;  /* 0x00000000cd069211 */ /* 0x080fe400078808ff */
[----:B------:R-:W-:Y:S02]  /*13860*/  @!P0 LEA R2, P3, R199, R0, 0x1 ;  /* 0x00000000c7028211 */ /* 0x000fe400078608ff */
[-C--:B--2---:R-:W-:Y:S02]  /*13870*/  @!P2 LEA.HI.X R9, R134, R4.reuse, R135, 0x1, P5 ;  /* 0x000000048609a211 */ /* 0x084fe400028f0c87 */
[-C--:B------:R-:W-:Y:S02]  /*13880*/  @!P1 LEA.HI.X R7, R205, R4.reuse, R209, 0x1, P4 ;  /* 0x00000004cd079211 */ /* 0x080fe400020f0cd1 */
[----:B------:R-:W-:Y:S01]  /*13890*/  @!P0 LEA.HI.X R3, R199, R4, R211, 0x1, P3 ;  /* 0x00000004c7038211 */ /* 0x000fe200018f0cd3 */
[----:B-1----:R1:W-:Y:S04]  /*138a0*/  @!P2 ST.E.128 [R8.64], R76 ;  /* 0x0000004c0800a985 */ /* 0x0023e8000c101d08 */
[----:B------:R1:W-:Y:S04]  /*138b0*/  @!P1 ST.E.128 [R6.64], R72 ;  /* 0x0000004806009985 */ /* 0x0003e8000c101d08 */
[----:B------:R1:W-:Y:S01]  /*138c0*/  @!P0 ST.E.128 [R2.64], R68 ;  /* 0x0000004402008985 */ /* 0x0003e2000c101d08 */
[----:B------:R-:W-:-:S13]  /*138d0*/  ISETP.GE.AND P0, PT, R200, c[0x0][0x3c8], PT ;  /* 0x0000f200c8007a0c */ /* 0x000fda0003f06270 */
[----:B------:R-:W-:Y:S05]  /*138e0*/  @P0 BRA `(.L_x_294) ;  /* 0x00002b5000000947 */ /* 0x000fea0003800000 */
[----:B-1----:R-:W-:-:S04]  /*138f0*/  LEA R2, P0, R200, R0, 0x1 ;  /* 0x00000000c8027211 */ /* 0x002fc800078008ff */
[----:B------:R-:W-:-:S05]  /*13900*/  LEA.HI.X R3, R200, R4, R210, 0x1, P0 ;  /* 0x00000004c8037211 */ /* 0x000fca00000f0cd2 */
[----:B------:R1:W-:Y:S01]  /*13910*/  ST.E.128 [R2.64], R64 ;  /* 0x0000004002007985 */ /* 0x0003e2000c101d08 */
[----:B------:R-:W-:Y:S05]  /*13920*/  BRA `(.L_x_294) ;  /* 0x00002b1000007947 */ /* 0x000fea0003800000 */
.L_x_281:
[----:B------:R-:W-:Y:S02]  /*13930*/  IMAD R11, R11, c[0x0][0x408], RZ ;  /* 0x000102000b0b7a24 */ /* 0x000fe400078e02ff */
[----:B-1----:R-:W-:-:S04]  /*13940*/  IMAD.WIDE.U32 R6, R2, c[0x0][0x408], RZ ;  /* 0x0001020002067a25 */ /* 0x002fc800078e00ff */
[----:B------:R-:W-:Y:S01]  /*13950*/  IMAD R11, R2, c[0x0][0x40c], R11 ;  /* 0x00010300020b7a24 */ /* 0x000fe200078e020b */
[----:B------:R-:W-:-:S04]  /*13960*/  SHF.R.S32.HI R2, RZ, 0x1f, R0 ;  /* 0x0000001fff027819 */ /* 0x000fc80000011400 */
[----:B------:R-:W-:Y:S01]  /*13970*/  IADD3 R7, R7, R11, RZ ;  /* 0x0000000b07077210 */ /* 0x000fe20007ffe0ff */
[----:B------:R-:W-:-:S04]  /*13980*/  IMAD R2, R2, c[0x0][0x440], RZ ;  /* 0x0001100002027a24 */ /* 0x000fc800078e02ff */
[----:B------:R-:W-:-:S04]  /*13990*/  IMAD.WIDE.U32 R6, R4, c[0x0][0x438], R6 ;  /* 0x00010e0004067a25 */ /* 0x000fc800078e0006 */
[----:B------:R-:W-:Y:S01]  /*139a0*/  IMAD R5, R4, c[0x0][0x43c], R7 ;  /* 0x00010f0004057a24 */ /* 0x000fe200078e0207 */
[----:B------:R-:W-:-:S05]  /*139b0*/  MOV R4, R6 ;  /* 0x0000000600047202 */ /* 0x000fca0000000f00 */
[----:B------:R-:W-:-:S04]  /*139c0*/  IMAD.WIDE.U32 R4, R0, c[0x0][0x440], R4 ;  /* 0x0001100000047a25 */ /* 0x000fc800078e0004 */
[----:B------:R-:W-:Y:S02]  /*139d0*/  IMAD R0, R0, c[0x0][0x444], R2 ;  /* 0x0001110000007a24 */ /* 0x000fe400078e0202 */
[----:B------:R-:W-:-:S03]  /*139e0*/  @P3 IMAD.HI.U32 R2, R3, c[0x0][0x4ec], RZ ;  /* 0x00013b0003023a27 */ /* 0x000fc600078e00ff */
[----:B------:R-:W-:Y:S02]  /*139f0*/  IADD3 R5, R5, R0, RZ ;  /* 0x0000000005057210 */ /* 0x000fe40007ffe0ff */
[----:B------:R-:W-:Y:S02]  /*13a00*/  MOV R0, R3 ;  /* 0x0000000300007202 */ /* 0x000fe40000000f00 */
[----:B------:R-:W-:Y:S01]  /*13a10*/  @P3 SHF.R.U32.HI R0, RZ, c[0x0][0x4f0], R2 ;  /* 0x00013c00ff003a19 */ /* 0x000fe20000011602 */
[----:B------:R-:W-:-:S03]  /*13a20*/  IMAD.WIDE.U32 R4, R246, c[0x0][0x448], R4 ;  /* 0x00011200f6047a25 */ /* 0x000fc600078e0004 */
[----:B------:R-:W-:Y:S01]  /*13a30*/  SHF.R.S32.HI R2, RZ, 0x1f, R0 ;  /* 0x0000001fff027819 */ /* 0x000fe20000011400 */
[----:B------:R-:W-:Y:S01]  /*13a40*/  IMAD R5, R246, c[0x0][0x44c], R5 ;  /* 0x00011300f6057a24 */ /* 0x000fe200078e0205 */
[----:B------:R-:W-:-:S03]  /*13a50*/  IADD3 R6, -R0, RZ, RZ ;  /* 0x000000ff00067210 */ /* 0x000fc60007ffe1ff */
[----:B------:R-:W-:Y:S02]  /*13a60*/  IMAD R7, R2, c[0x0][0x430], RZ ;  /* 0x00010c0002077a24 */ /* 0x000fe400078e02ff */
[----:B------:R-:W-:Y:S02]  /*13a70*/  IMAD R6, R6, c[0x0][0x4e8], R3 ;  /* 0x00013a0006067a24 */ /* 0x000fe400078e0203 */
[----:B------:R-:W-:-:S04]  /*13a80*/  IMAD.WIDE.U32 R2, R0, c[0x0][0x430], R4 ;  /* 0x00010c0000027a25 */ /* 0x000fc800078e0004 */
[----:B------:R-:W-:-:S05]  /*13a90*/  IMAD R0, R0, c[0x0][0x434], R7 ;  /* 0x00010d0000007a24 */ /* 0x000fca00078e0207 */
[----:B------:R-:W-:Y:S02]  /*13aa0*/  IADD3 R3, R3, R0, RZ ;  /* 0x0000000003037210 */ /* 0x000fe40007ffe0ff */
[----:B------:R-:W-:-:S03]  /*13ab0*/  SHF.R.S32.HI R0, RZ, 0x1f, R6 ;  /* 0x0000001fff007819 */ /* 0x000fc60000011406 */
[----:B------:R-:W-:-:S04]  /*13ac0*/  IMAD.WIDE.U32 R2, R6, c[0x0][0x428], R2 ;  /* 0x00010a0006027a25 */ /* 0x000fc800078e0002 */
[----:B------:R-:W-:Y:S01]  /*13ad0*/  IMAD R0, R0, c[0x0][0x428], RZ ;  /* 0x00010a0000007a24 */ /* 0x000fe200078e02ff */
[----:B------:R-:W-:-:S03]  /*13ae0*/  LEA R12, P1, R2, c[0x0][0x400], 0x2 ;  /* 0x00010000020c7a11 */ /* 0x000fc600078210ff */
[----:B------:R-:W-:-:S05]  /*13af0*/  IMAD R6, R6, c[0x0][0x42c], R0 ;  /* 0x00010b0006067a24 */ /* 0x000fca00078e0200 */
[----:B------:R-:W-:-:S04]  /*13b00*/  IADD3 R6, R3, R6, RZ ;  /* 0x0000000603067210 */ /* 0x000fc80007ffe0ff */
[----:B------:R-:W-:Y:S01]  /*13b10*/  LEA.HI.X R5, R2, c[0x0][0x404], R6, 0x2, P1 ;  /* 0x0001010002057a11 */ /* 0x000fe200008f1406 */
[----:B------:R-:W-:Y:S05]  /*13b20*/  BRA.DIV ~URZ, `(.L_x_295) ;  /* 0x000044f27f007947 */ /* 0x000fea000b800000 */
[----:B------:R1:W2:Y:S02]  /*13b30*/  SHFL.IDX PT, R4, R5, RZ, 0x1c1f ;  /* 0x001c1fff05047589 */ /* 0x0002a400000e0000 */
.L_x_359:
[----:B------:R-:W-:Y:S05]  /*13b40*/  BRA.DIV ~URZ, `(.L_x_296) ;  /* 0x000045427f007947 */ /* 0x000fea000b800000 */
[----:B------:R3:W4:Y:S02]  /*13b50*/  SHFL.IDX PT, R0, R12, RZ, 0x1c1f ;  /* 0x001c1fff0c007589 */ /* 0x00072400000e0000 */
.L_x_360:
[----:B------:R-:W-:Y:S01]  /*13b60*/  BSSY B0, `(.L_x_297) ;  /* 0x00000d6000007945 */ /* 0x000fe20003800000 */
[----:B------:R-:W-:Y:S05]  /*13b70*/  @P0 BRA `(.L_x_298) ;  /* 0x00000d4000000947 */ /* 0x000fea0003800000 */
[C---:B------:R-:W-:Y:S02]  /*13b80*/  ISETP.GE.AND P0, PT, R249.reuse, c[0x0][0x3c8], PT ;  /* 0x0000f200f9007a0c */ /* 0x040fe40003f06270 */
[C---:B------:R-:W-:Y:S02]  /*13b90*/  IADD3 R8, R249.reuse, 0x8, RZ ;  /* 0x00000008f9087810 */ /* 0x040fe40007ffe0ff */
[C---:B------:R-:W-:Y:S02]  /*13ba0*/  IADD3 R9, R249.reuse, 0x8, RZ ;  /* 0x00000008f9097810 */ /* 0x040fe40007ffe0ff */
[----:B------:R-:W-:Y:S02]  /*13bb0*/  IADD3 R7, R249, 0x10, RZ ;  /* 0x00000010f9077810 */ /* 0x000fe40007ffe0ff */
[----:B------:R-:W-:-:S02]  /*13bc0*/  SHF.R.S32.HI R9, RZ, 0x1f, R9 ;  /* 0x0000001fff097819 */ /* 0x000fc40000011409 */
[C---:B------:R-:W-:Y:S02]  /*13bd0*/  IADD3 R6, R249.reuse, 0x18, RZ ;  /* 0x00000018f9067810 */ /* 0x040fe40007ffe0ff */
[C---:B------:R-:W-:Y:S01]  /*13be0*/  IADD3 R14, R249.reuse, 0x60, RZ ;  /* 0x00000060f90e7810 */ /* 0x040fe20007ffe0ff */
[----:B----4-:R-:W-:Y:S01]  /*13bf0*/  @!P0 IMAD.MOV.U32 R2, RZ, RZ, R0 ;  /* 0x000000ffff028224 */ /* 0x010fe200078e0000 */
[----:B------:R-:W-:Y:S01]  /*13c00*/  ISETP.GE.AND P2, PT, R6, c[0x0][0x3c8], PT ;  /* 0x0000f20006007a0c */ /* 0x000fe20003f46270 */
[----:B--2---:R-:W-:Y:S01]  /*13c10*/  @!P0 IMAD.MOV.U32 R3, RZ, RZ, R4 ;  /* 0x000000ffff038224 */ /* 0x004fe200078e0004 */
[----:B------:R-:W-:Y:S02]  /*13c20*/  ISETP.GE.AND P3, PT, R14, c[0x0][0x3c8], PT ;  /* 0x0000f2000e007a0c */ /* 0x000fe40003f66270 */
[C---:B------:R-:W-:Y:S01]  /*13c30*/  IADD3 R10, R249.reuse, 0x70, RZ ;  /* 0x00000070f90a7810 */ /* 0x040fe20007ffe0ff */
[C---:B------:R-:W-:Y:S01]  /*13c40*/  @!P0 IMAD.WIDE R2, R249.reuse, 0x4, R2 ;  /* 0x00000004f9028825 */ /* 0x040fe200078e0202 */
[----:B------:R-:W-:-:S02]  /*13c50*/  IADD3 R15, R249, 0x60, RZ ;  /* 0x00000060f90f7810 */ /* 0x000fc40007ffe0ff */
[----:B------:R-:W-:Y:S02]  /*13c60*/  ISETP.GE.AND P4, PT, R10, c[0x0][0x3c8], PT ;  /* 0x0000f2000a007a0c */ /* 0x000fe40003f86270 */
[----:B------:R2:W-:Y:S01]  /*13c70*/  @!P0 ST.E.64 [R2.64], R132 ;  /* 0x0000008402008985 */ /* 0x0005e2000c101b08 */
[----:B------:R-:W-:Y:S02]  /*13c80*/  ISETP.GE.AND P0, PT, R8, c[0x0][0x3c8], PT ;  /* 0x0000f20008007a0c */ /* 0x000fe40003f06270 */
[----:B------:R-:W-:Y:S02]  /*13c90*/  SHF.R.S32.HI R15, RZ, 0x1f, R15 ;  /* 0x0000001fff0f7819 */ /* 0x000fe4000001140f */
[C---:B------:R-:W-:Y:S02]  /*13ca0*/  IADD3 R11, R249.reuse, 0x68, RZ ;  /* 0x00000068f90b7810 */ /* 0x040fe40007ffe0ff */
[----:B------:R-:W-:Y:S02]  /*13cb0*/  IADD3 R16, R249, 0xa0, RZ ;  /* 0x000000a0f9107810 */ /* 0x000fe40007ffe0ff */
[----:B------:R-:W-:-:S02]  /*13cc0*/  SHF.R.S32.HI R11, RZ, 0x1f, R11 ;  /* 0x0000001fff0b7819 */ /* 0x000fc4000001140b */
[----:B------:R-:W-:Y:S02]  /*13cd0*/  SHF.R.S32.HI R16, RZ, 0x1f, R16 ;  /* 0x0000001fff107819 */ /* 0x000fe40000011410 */
[----:B------:R-:W-:-:S04]  /*13ce0*/  IADD3 R17, R249, 0xc8, RZ ;  /* 0x000000c8f9117810 */ /* 0x000fc80007ffe0ff */
[----:B------:R-:W-:Y:S02]  /*13cf0*/  SHF.R.S32.HI R17, RZ, 0x1f, R17 ;  /* 0x0000001fff117819 */ /* 0x000fe40000011411 */
[----:B--2---:R-:W-:-:S04]  /*13d00*/  @!P0 LEA R2, P1, R8, R0, 0x2 ;  /* 0x0000000008028211 */ /* 0x004fc800078210ff */
[----:B------:R-:W-:Y:S02]  /*13d10*/  @!P0 LEA.HI.X R3, R8, R4, R9, 0x2, P1 ;  /* 0x0000000408038211 */ /* 0x000fe400008f1409 */
[C---:B------:R-:W-:Y:S02]  /*13d20*/  IADD3 R8, R249.reuse, 0x10, RZ ;  /* 0x00000010f9087810 */ /* 0x040fe40007ffe0ff */
[----:B------:R-:W-:Y:S01]  /*13d30*/  IADD3 R9, R249, 0x30, RZ ;  /* 0x00000030f9097810 */ /* 0x000fe20007ffe0ff */
[----:B------:R2:W-:Y:S01]  /*13d40*/  @!P0 ST.E.64 [R2.64], R152 ;  /* 0x0000009802008985 */ /* 0x0005e2000c101b08 */
[----:B------:R-:W-:Y:S02]  /*13d50*/  ISETP.GE.AND P0, PT, R7, c[0x0][0x3c8], PT ;  /* 0x0000f20007007a0c */ /* 0x000fe40003f06270 */
[----:B------:R-:W-:Y:S02]  /*13d60*/  SHF.R.S32.HI R8, RZ, 0x1f, R8 ;  /* 0x0000001fff087819 */ /* 0x000fe40000011408 */
[----:B------:R-:W-:-:S09]  /*13d70*/  SHF.R.S32.HI R9, RZ, 0x1f, R9 ;  /* 0x0000001fff097819 */ /* 0x000fd20000011409 */
[----:B--2---:R-:W-:-:S04]  /*13d80*/  @!P0 LEA R2, P1, R7, R0, 0x2 ;  /* 0x0000000007028211 */ /* 0x004fc800078210ff */
[----:B------:R-:W-:Y:S02]  /*13d90*/  @!P0 LEA.HI.X R3, R7, R4, R8, 0x2, P1 ;  /* 0x0000000407038211 */ /* 0x000fe400008f1408 */
[C---:B------:R-:W-:Y:S02]  /*13da0*/  IADD3 R7, R249.reuse, 0x18, RZ ;  /* 0x00000018f9077810 */ /* 0x040fe40007ffe0ff */
[----:B------:R-:W-:Y:S01]  /*13db0*/  ISETP.GE.AND P1, PT, R248, c[0x0][0x3c8], PT ;  /* 0x0000f200f8007a0c */ /* 0x000fe20003f26270 */
[----:B------:R2:W-:Y:S01]  /*13dc0*/  @!P0 ST.E.64 [R2.64], R148 ;  /* 0x0000009402008985 */ /* 0x0005e2000c101b08 */
[----:B------:R-:W-:Y:S02]  /*13dd0*/  SHF.R.S32.HI R7, RZ, 0x1f, R7 ;  /* 0x0000001fff077819 */ /* 0x000fe40000011407 */
[----:B------:R-:W-:Y:S02]  /*13de0*/  IADD3 R8, R249, 0x30, RZ ;  /* 0x00000030f9087810 */ /* 0x000fe40007ffe0ff */
[----:B--2---:R-:W-:-:S04]  /*13df0*/  @!P2 LEA R2, P0, R6, R0, 0x2 ;  /* 0x000000000602a211 */ /* 0x004fc800078010ff */
[----:B------:R-:W-:Y:S02]  /*13e00*/  @!P2 LEA.HI.X R3, R6, R4, R7, 0x2, P0 ;  /* 0x000000040603a211 */ /* 0x000fe400000f1407 */
[----:B------:R-:W-:Y:S02]  /*13e10*/  SHF.R.S32.HI R6, RZ, 0x1f, R248 ;  /* 0x0000001fff067819 */ /* 0x000fe400000114f8 */
[----:B------:R-:W-:Y:S01]  /*13e20*/  IADD3 R7, R249, 0x38, RZ ;  /* 0x00000038f9077810 */ /* 0x000fe20007ffe0ff */
[----:B------:R2:W-:Y:S01]  /*13e30*/  @!P2 ST.E.64 [R2.64], R144 ;  /* 0x000000900200a985 */ /* 0x0005e2000c101b08 */
[----:B------:R-:W-:Y:S02]  /*13e40*/  ISETP.GE.AND P2, PT, R247, c[0x0][0x3c8], PT ;  /* 0x0000f200f7007a0c */ /* 0x000fe40003f46270 */
[----:B--2---:R-:W-:-:S04]  /*13e50*/  @!P1 LEA R2, P0, R248, R0, 0x2 ;  /* 0x00000000f8029211 */ /* 0x004fc800078010ff */
[----:B------:R-:W-:Y:S02]  /*13e60*/  @!P1 LEA.HI.X R3, R248, R4, R6, 0x2, P0 ;  /* 0x00000004f8039211 */ /* 0x000fe400000f1406 */
[----:B------:R-:W-:-:S03]  /*13e70*/  SHF.R.S32.HI R6, RZ, 0x1f, R247 ;  /* 0x0000001fff067819 */ /* 0x000fc600000114f7 */
[----:B------:R2:W-:Y:S01]  /*13e80*/  @!P1 ST.E.64 [R2.64], R156 ;  /* 0x0000009c02009985 */ /* 0x0005e2000c101b08 */
[----:B------:R-:W-:Y:S02]  /*13e90*/  ISETP.GE.AND P1, PT, R8, c[0x0][0x3c8], PT ;  /* 0x0000f20008007a0c */ /* 0x000fe40003f26270 */
[----:B--2---:R-:W-:-:S04]  /*13ea0*/  @!P2 LEA R2, P0, R247, R0, 0x2 ;  /* 0x00000000f702a211 */ /* 0x004fc800078010ff */
[----:B------:R-:W-:Y:S02]  /*13eb0*/  @!P2 LEA.HI.X R3, R247, R4, R6, 0x2, P0 ;  /* 0x00000004f703a211 */ /* 0x000fe400000f1406 */
[----:B------:R-:W-:-:S03]  /*13ec0*/  IADD3 R6, R249, 0x40, RZ ;  /* 0x00000040f9067810 */ /* 0x000fc60007ffe0ff */
[----:B------:R2:W-:Y:S01]  /*13ed0*/  @!P2 ST.E.64 [R2.64], R24 ;  /* 0x000000180200a985 */ /* 0x0005e2000c101b08 */
[----:B------:R-:W-:Y:S02]  /*13ee0*/  ISETP.GE.AND P2, PT, R7, c[0x0][0x3c8], PT ;  /* 0x0000f20007007a0c */ /* 0x000fe40003f46270 */
[----:B--2---:R-:W-:-:S04]  /*13ef0*/  @!P1 LEA R2, P0, R8, R0, 0x2 ;  /* 0x0000000008029211 */ /* 0x004fc800078010ff */
[----:B------:R-:W-:Y:S02]  /*13f00*/  @!P1 LEA.HI.X R3, R8, R4, R9, 0x2, P0 ;  /* 0x0000000408039211 */ /* 0x000fe400000f1409 */
[C---:B------:R-:W-:Y:S02]  /*13f10*/  IADD3 R9, R249.reuse, 0x38, RZ ;  /* 0x00000038f9097810 */ /* 0x040fe40007ffe0ff */
[----:B------:R-:W-:Y:S01]  /*13f20*/  IADD3 R8, R249, 0x48, RZ ;  /* 0x00000048f9087810 */ /* 0x000fe20007ffe0ff */
[----:B------:R2:W-:Y:S01]  /*13f30*/  @!P1 ST.E.64 [R2.64], R28 ;  /* 0x0000001c02009985 */ /* 0x0005e2000c101b08 */
[----:B------:R-:W-:Y:S02]  /*13f40*/  ISETP.GE.AND P1, PT, R6, c[0x0][0x3c8], PT ;  /* 0x0000f20006007a0c */ /* 0x000fe40003f26270 */
[----:B------:R-:W-:Y:S02]  /*13f50*/  SHF.R.S32.HI R9, RZ, 0x1f, R9 ;  /* 0x0000001fff097819 */ /* 0x000fe40000011409 */
[----:B--2---:R-:W-:-:S04]  /*13f60*/  @!P2 LEA R2, P0, R7, R0, 0x2 ;  /* 0x000000000702a211 */ /* 0x004fc800078010ff */
[----:B------:R-:W-:Y:S02]  /*13f70*/  @!P2 LEA.HI.X R3, R7, R4, R9, 0x2, P0 ;  /* 0x000000040703a211 */ /* 0x000fe400000f1409 */
[C---:B------:R-:W-:Y:S02]  /*13f80*/  IADD3 R9, R249.reuse, 0x40, RZ ;  /* 0x00000040f9097810 */ /* 0x040fe40007ffe0ff */
[----:B------:R-:W-:Y:S01]  /*13f90*/  IADD3 R7, R249, 0x50, RZ ;  /* 0x00000050f9077810 */ /* 0x000fe20007ffe0ff */
[----:B------:R2:W-:Y:S01]  /*13fa0*/  @!P2 ST.E.64 [R2.64], R32 ;  /* 0x000000200200a985 */ /* 0x0005e2000c101b08 */
[----:B------:R-:W-:Y:S02]  /*13fb0*/  SHF.R.S32.HI R9, RZ, 0x1f, R9 ;  /* 0x0000001fff097819 */ /* 0x000fe40000011409 */
        /* <DEDUP_REMOVED lines=24> */
[----:B------:R-:W-:-:S03]  /*14140*/  @!P3 LEA R6, P5, R14, R0, 0x2 ;  /* 0x000000000e06b211 */ /* 0x000fc600078a10ff */
[----:B------:R2:W-:Y:S01]  /*14150*/  @!P2 ST.E.64 [R2.64], R48 ;  /* 0x000000300200a985 */ /* 0x0005e2000c101b08 */
[----:B------:R-:W-:Y:S02]  /*14160*/  @!P3 LEA.HI.X R7, R14, R4, R15, 0x2, P5 ;  /* 0x000000040e07b211 */ /* 0x000fe400028f140f */
[----:B------:R-:W-:Y:S02]  /*14170*/  ISETP.GE.AND P2, PT, R8, c[0x0][0x3c8], PT ;  /* 0x0000f20008007a0c */ /* 0x000fe40003f46270 */
[C---:B------:R-:W-:Y:S01]  /*14180*/  IADD3 R14, R249.reuse, 0x80, RZ ;  /* 0x00000080f90e7810 */ /* 0x040fe20007ffe0ff */
[----:B------:R4:W-:Y:S01]  /*14190*/  @!P3 ST.E.64 [R6.64], R52 ;  /* 0x000000340600b985 */ /* 0x0009e2000c101b08 */
[----:B------:R-:W-:Y:S02]  /*141a0*/  IADD3 R15, R249, 0x70, RZ ;  /* 0x00000070f90f7810 */ /* 0x000fe40007ffe0ff */
[----:B------:R-:W-:Y:S02]  /*141b0*/  ISETP.GE.AND P3, PT, R14, c[0x0][0x3c8], PT ;  /* 0x0000f2000e007a0c */ /* 0x000fe40003f66270 */
[----:B------:R-:W-:-:S02]  /*141c0*/  SHF.R.S32.HI R15, RZ, 0x1f, R15 ;  /* 0x0000001fff0f7819 */ /* 0x000fc4000001140f */
[----:B--2---:R-:W-:-:S04]  /*141d0*/  @!P1 LEA R2, P0, R9, R0, 0x2 ;  /* 0x0000000009029211 */ /* 0x004fc800078010ff */
[----:B------:R-:W-:Y:S02]  /*141e0*/  @!P1 LEA.HI.X R3, R9, R4, R11, 0x2, P0 ;  /* 0x0000000409039211 */ /* 0x000fe400000f140b */
[C---:B------:R-:W-:Y:S02]  /*141f0*/  IADD3 R9, R249.reuse, 0x88, RZ ;  /* 0x00000088f9097810 */ /* 0x040fe40007ffe0ff */
[C---:B----4-:R-:W-:Y:S01]  /*14200*/  @!P4 LEA R6, P5, R10.reuse, R0, 0x2 ;  /* 0x000000000a06c211 */ /* 0x050fe200078a10ff */
[----:B------:R2:W-:Y:S01]  /*14210*/  @!P1 ST.E.64 [R2.64], R56 ;  /* 0x0000003802009985 */ /* 0x0005e2000c101b08 */
[----:B------:R-:W-:Y:S02]  /*14220*/  IADD3 R11, R249, 0x78, RZ ;  /* 0x00000078f90b7810 */ /* 0x000fe40007ffe0ff */
[----:B------:R-:W-:Y:S02]  /*14230*/  ISETP.GE.AND P1, PT, R9, c[0x0][0x3c8], PT ;  /* 0x0000f20009007a0c */ /* 0x000fe40003f26270 */
[----:B------:R-:W-:-:S02]  /*14240*/  @!P4 LEA.HI.X R7, R10, R4, R15, 0x2, P5 ;  /* 0x000000040a07c211 */ /* 0x000fc400028f140f */
[----:B------:R-:W-:Y:S02]  /*14250*/  SHF.R.S32.HI R11, RZ, 0x1f, R11 ;  /* 0x0000001fff0b7819 */ /* 0x000fe4000001140b */
[C---:B------:R-:W-:Y:S01]  /*14260*/  IADD3 R10, R249.reuse, 0x90, RZ ;  /* 0x00000090f90a7810 */ /* 0x040fe20007ffe0ff */
[----:B------:R4:W-:Y:S01]  /*14270*/  @!P4 ST.E.64 [R6.64], R60 ;  /* 0x0000003c0600c985 */ /* 0x0009e2000c101b08 */
[----:B------:R-:W-:Y:S02]  /*14280*/  IADD3 R15, R249, 0x80, RZ ;  /* 0x00000080f90f7810 */ /* 0x000fe40007ffe0ff */
[----:B------:R-:W-:Y:S02]  /*14290*/  ISETP.GE.AND P4, PT, R10, c[0x0][0x3c8], PT ;  /* 0x0000f2000a007a0c */ /* 0x000fe40003f86270 */
[----:B------:R-:W-:Y:S02]  /*142a0*/  SHF.R.S32.HI R15, RZ, 0x1f, R15 ;  /* 0x0000001fff0f7819 */ /* 0x000fe4000001140f */
[----:B--2---:R-:W-:-:S04]  /*142b0*/  @!P2 LEA R2, P0, R8, R0, 0x2 ;  /* 0x000000000802a211 */ /* 0x004fc800078010ff */
[----:B------:R-:W-:Y:S02]  /*142c0*/  @!P2 LEA.HI.X R3, R8, R4, R11, 0x2, P0 ;  /* 0x000000040803a211 */ /* 0x000fe400000f140b */
[C---:B------:R-:W-:Y:S02]  /*142d0*/  IADD3 R8, R249.reuse, 0x98, RZ ;  /* 0x00000098f9087810 */ /* 0x040fe40007ffe0ff */
[----:B------:R-:W-:Y:S01]  /*142e0*/  IADD3 R11, R249, 0x88, RZ ;  /* 0x00000088f90b7810 */ /* 0x000fe20007ffe0ff */
[----:B------:R2:W-:Y:S01]  /*142f0*/  @!P2 ST.E.64 [R2.64], R64 ;  /* 0x000000400200a985 */ /* 0x0005e2000c101b08 */
[----:B----4-:R-:W-:Y:S02]  /*14300*/  @!P3 LEA R6, P5, R14, R0, 0x2 ;  /* 0x000000000e06b211 */ /* 0x010fe400078a10ff */
        /* <DEDUP_REMOVED lines=13> */
[C---:B----4-:R-:W-:Y:S02]  /*143e0*/  @!P4 LEA R6, P5, R10.reuse, R0, 0x2 ;  /* 0x000000000a06c211 */ /* 0x050fe400078a10ff */
[----:B------:R-:W-:Y:S02]  /*143f0*/  ISETP.GE.AND P1, PT, R9, c[0x0][0x3c8], PT ;  /* 0x0000f20009007a0c */ /* 0x000fe40003f26270 */
[----:B------:R-:W-:-:S02]  /*14400*/  @!P4 LEA.HI.X R7, R10, R4, R14, 0x2, P5 ;  /* 0x000000040a07c211 */ /* 0x000fc400028f140e */
[----:B------:R-:W-:Y:S02]  /*14410*/  SHF.R.S32.HI R11, RZ, 0x1f, R11 ;  /* 0x0000001fff0b7819 */ /* 0x000fe4000001140b */
[C---:B------:R-:W-:Y:S01]  /*14420*/  IADD3 R10, R249.reuse, 0xb0, RZ ;  /* 0x000000b0f90a7810 */ /* 0x040fe20007ffe0ff */
[----:B------:R4:W-:Y:S01]  /*14430*/  @!P4 ST.E.64 [R6.64], R76 ;  /* 0x0000004c0600c985 */ /* 0x0009e2000c101b08 */
[----:B------:R-:W-:Y:S02]  /*14440*/  IADD3 R14, R249, 0xc0, RZ ;  /* 0x000000c0f90e7810 */ /* 0x000fe40007ffe0ff */
[----:B------:R-:W-:Y:S02]  /*14450*/  ISETP.GE.AND P4, PT, R10, c[0x0][0x3c8], PT ;  /* 0x0000f2000a007a0c */ /* 0x000fe40003f86270 */
        /* <DEDUP_REMOVED lines=11> */
[----:B------:R-:W-:Y:S02]  /*14510*/  ISETP.GE.AND P3, PT, R14, c[0x0][0x3c8], PT ;  /* 0x0000f2000e007a0c */ /* 0x000fe40003f66270 */
[----:B------:R-:W-:Y:S02]  /*14520*/  IADD3 R16, R249, 0xc8, RZ ;  /* 0x000000c8f9107810 */ /* 0x000fe40007ffe0ff */
        /* <DEDUP_REMOVED lines=8> */
[----:B------:R-:W-:-:S02]  /*145b0*/  SHF.R.S32.HI R9, RZ, 0x1f, R9 ;  /* 0x0000001fff097819 */ /* 0x000fc40000011409 */
[----:B------:R-:W-:Y:S02]  /*145c0*/  @!P4 LEA.HI.X R7, R10, R4, R15, 0x2, P5 ;  /* 0x000000040a07c211 */ /* 0x000fe400028f140f */
[----:B------:R-:W-:Y:S02]  /*145d0*/  ISETP.GE.AND P6, PT, R11, c[0x0][0x3c8], PT ;  /* 0x0000f2000b007a0c */ /* 0x000fe40003fc6270 */
[C---:B------:R-:W-:Y:S01]  /*145e0*/  IADD3 R15, R249.reuse, 0xc0, RZ ;  /* 0x000000c0f90f7810 */ /* 0x040fe20007ffe0ff */
[----:B------:R4:W-:Y:S01]  /*145f0*/  @!P4 ST.E.64 [R6.64], R92 ;  /* 0x0000005c0600c985 */ /* 0x0009e2000c101b08 */
[----:B------:R-:W-:Y:S02]  /*14600*/  IADD3 R10, R249, 0xd8, RZ ;  /* 0x000000d8f90a7810 */ /* 0x000fe40007ffe0ff */
[----:B------:R-:W-:Y:S02]  /*14610*/  SHF.R.S32.HI R15, RZ, 0x1f, R15 ;  /* 0x0000001fff0f7819 */ /* 0x000fe4000001140f */
[----:B------:R-:W-:-:S02]  /*14620*/  ISETP.GE.AND P5, PT, R10, c[0x0][0x3c8], PT ;  /* 0x0000f2000a007a0c */ /* 0x000fc40003fa6270 */
[----:B--2---:R-:W-:-:S04]  /*14630*/  @!P2 LEA R2, P0, R8, R0, 0x2 ;  /* 0x000000000802a211 */ /* 0x004fc800078010ff */
[----:B------:R-:W-:Y:S02]  /*14640*/  @!P2 LEA.HI.X R3, R8, R4, R9, 0x2, P0 ;  /* 0x000000040803a211 */ /* 0x000fe400000f1409 */
[----:B------:R-:W-:-:S03]  /*14650*/  @!P3 LEA R8, P0, R14, R0, 0x2 ;  /* 0x000000000e08b211 */ /* 0x000fc600078010ff */
[----:B------:R2:W-:Y:S01]  /*14660*/  @!P2 ST.E.64 [R2.64], R96 ;  /* 0x000000600200a985 */ /* 0x0005e2000c101b08 */
[----:B------:R-:W-:Y:S02]  /*14670*/  @!P3 LEA.HI.X R9, R14, R4, R15, 0x2, P0 ;  /* 0x000000040e09b211 */ /* 0x000fe400000f140f */
[C---:B------:R-:W-:Y:S02]  /*14680*/  IADD3 R15, R249.reuse, 0xd0, RZ ;  /* 0x000000d0f90f7810 */ /* 0x040fe40007ffe0ff */
[----:B------:R-:W-:Y:S01]  /*14690*/  IADD3 R14, R249, 0xe0, RZ ;  /* 0x000000e0f90e7810 */ /* 0x000fe20007ffe0ff */
[----:B------:R-:W-:Y:S01]  /*146a0*/  @!P3 ST.E.64 [R8.64], R160 ;  /* 0x000000a00800b985 */ /* 0x000fe2000c101b08 */
[----:B----4-:R-:W-:Y:S02]  /*146b0*/  @!P6 LEA R6, P0, R11, R0, 0x2 ;  /* 0x000000000b06e211 */ /* 0x010fe400078010ff */
[----:B------:R-:W-:Y:S02]  /*146c0*/  SHF.R.S32.HI R15, RZ, 0x1f, R15 ;  /* 0x0000001fff0f7819 */ /* 0x000fe4000001140f */
[----:B------:R-:W-:-:S02]  /*146d0*/  ISETP.GE.AND P4, PT, R14, c[0x0][0x3c8], PT ;  /* 0x0000f2000e007a0c */ /* 0x000fc40003f86270 */
[----:B------:R-:W-:Y:S02]  /*146e0*/  @!P6 LEA.HI.X R7, R11, R4, R15, 0x2, P0 ;  /* 0x000000040b07e211 */ /* 0x000fe400000f140f */
[C---:B------:R-:W-:Y:S02]  /*146f0*/  IADD3 R11, R249.reuse, 0xd8, RZ ;  /* 0x000000d8f90b7810 */ /* 0x040fe40007ffe0ff */
[----:B------:R-:W-:Y:S02]  /*14700*/  ISETP.GE.AND P0, PT, R250, c[0x0][0x3c8], PT ;  /* 0x0000f200fa007a0c */ /* 0x000fe40003f06270 */
[----:B------:R-:W-:Y:S02]  /*14710*/  SHF.R.S32.HI R11, RZ, 0x1f, R11 ;  /* 0x0000001fff0b7819 */ /* 0x000fe4000001140b */
[----:B------:R-:W-:-:S04]  /*14720*/  IADD3 R15, R249, 0xe0, RZ ;  /* 0x000000e0f90f7810 */ /* 0x000fc80007ffe0ff */
[----:B------:R-:W-:Y:S02]  /*14730*/  SHF.R.S32.HI R15, RZ, 0x1f, R15 ;  /* 0x0000001fff0f7819 */ /* 0x000fe4000001140f */
[----:B--2---:R-:W-:-:S04]  /*14740*/  @!P1 LEA R2, P2, R16, R0, 0x2 ;  /* 0x0000000010029211 */ /* 0x004fc800078410ff */
[----:B------:R-:W-:Y:S02]  /*14750*/  @!P1 LEA.HI.X R3, R16, R4, R17, 0x2, P2 ;  /* 0x0000000410039211 */ /* 0x000fe400010f1411 */
[----:B------:R-:W-:Y:S02]  /*14760*/  ISETP.GE.AND P2, PT, R252, c[0x0][0x3c8], PT ;  /* 0x0000f200fc007a0c */ /* 0x000fe40003f46270 */
[----:B------:R-:W-:Y:S01]  /*14770*/  SHF.R.S32.HI R16, RZ, 0x1f, R252 ;  /* 0x0000001fff107819 */ /* 0x000fe200000114fc */
[----:B------:R2:W-:Y:S01]  /*14780*/  @!P1 ST.E.64 [R2.64], R100 ;  /* 0x0000006402009985 */ /* 0x0005e2000c101b08 */
[----:B------:R-:W-:-:S03]  /*14790*/  ISETP.GE.AND P1, PT, R251, c[0x0][0x3c8], PT ;  /* 0x0000f200fb007a0c */ /* 0x000fc60003f26270 */
[----:B------:R4:W-:Y:S01]  /*147a0*/  @!P6 ST.E.64 [R6.64], R104 ;  /* 0x000000680600e985 */ /* 0x0009e2000c101b08 */
[----:B--2---:R-:W-:-:S04]  /*147b0*/  @!P5 LEA R2, P3, R10, R0, 0x2 ;  /* 0x000000000a02d211 */ /* 0x004fc800078610ff */
[----:B------:R-:W-:Y:S02]  /*147c0*/  @!P5 LEA.HI.X R3, R10, R4, R11, 0x2, P3 ;  /* 0x000000040a03d211 */ /* 0x000fe400018f140b */
[-C--:B------:R-:W-:Y:S02]  /*147d0*/  @!P4 LEA R10, P6, R14, R0.reuse, 0x2 ;  /* 0x000000000e0ac211 */ /* 0x080fe400078c10ff */
[----:B------:R-:W-:Y:S01]  /*147e0*/  @!P2 LEA R8, P3, R252, R0, 0x2 ;  /* 0x00000000fc08a211 */ /* 0x000fe200078610ff */
[----:B------:R2:W-:Y:S01]  /*147f0*/  @!P5 ST.E.64 [R2.64], R108 ;  /* 0x0000006c0200d985 */ /* 0x0005e2000c101b08 */
[----:B------:R-:W-:Y:S02]  /*14800*/  @!P4 LEA.HI.X R11, R14, R4, R15, 0x2, P6 ;  /* 0x000000040e0bc211 */ /* 0x000fe400030f140f */
[----:B----4-:R-:W-:Y:S02]  /*14810*/  @!P1 LEA R6, P5, R251, R0, 0x2 ;  /* 0x00000000fb069211 */ /* 0x010fe400078a10ff */
[----:B------:R-:W-:Y:S01]  /*14820*/  SHF.R.S32.HI R15, RZ, 0x1f, R251 ;  /* 0x0000001fff0f7819 */ /* 0x000fe200000114fb */
[----:B------:R4:W-:Y:S01]  /*14830*/  @!P4 ST.E.64 [R10.64], R164 ;  /* 0x000000a40a00c985 */ /* 0x0009e2000c101b08 */
[----:B------:R-:W-:-:S02]  /*14840*/  @!P2 LEA.HI.X R9, R252, R4, R16, 0x2, P3 ;  /* 0x00000004fc09a211 */ /* 0x000fc400018f1410 */
[----:B------:R-:W-:Y:S02]  /*14850*/  SHF.R.S32.HI R14, RZ, 0x1f, R250 ;  /* 0x0000001fff0e7819 */ /* 0x000fe400000114fa */
[----:B------:R-:W-:Y:S01]  /*14860*/  @!P1 LEA.HI.X R7, R251, R4, R15, 0x2, P5 ;  /* 0x00000004fb079211 */ /* 0x000fe200028f140f */
[----:B------:R4:W-:Y:S04]  /*14870*/  @!P2 ST.E.64 [R8.64], R162 ;  /* 0x000000a20800a985 */ /* 0x0009e8000c101b08 */
[----:B------:R4:W-:Y:S01]  /*14880*/  @!P1 ST.E.64 [R6.64], R112 ;  /* 0x0000007006009985 */ /* 0x0009e2000c101b08 */
[----:B--2---:R-:W-:-:S04]  /*14890*/  @!P0 LEA R2, P3, R250, R0, 0x2 ;  /* 0x00000000fa028211 */ /* 0x004fc800078610ff */
[----:B------:R-:W-:-:S05]  /*148a0*/  @!P0 LEA.HI.X R3, R250, R4, R14, 0x2, P3 ;  /* 0x00000004fa038211 */ /* 0x000fca00018f140e */
[----:B------:R4:W-:Y:S04]  /*148b0*/  @!P0 ST.E.64 [R2.64], R20 ;  /* 0x0000001402008985 */ /* 0x0009e8000c101b08 */
.L_x_298:
[----:B------:R-:W-:Y:S05]  /*148c0*/  BSYNC B0 ;  /* 0x0000000000007941 */ /* 0x000fea0003800000 */
.L_x_297:
[----:B------:R-:W-:Y:S05]  /*148d0*/  BRA.DIV ~URZ, `(.L_x_299) ;  /* 0x000038227f007947 */ /* 0x000fea000b800000 */
[----:B--2---:R2:W1:Y:S04]  /*148e0*/  SHFL.IDX PT, R4, R5, 0x1, 0x1c1f ;  /* 0x003c1f0005047f89 */ /* 0x00446800000e0000 */
[----:B----4-:R2:W4:Y:S02]  /*148f0*/  SHFL.IDX PT, R0, R12, 0x1, 0x1c1f ;  /* 0x003c1f000c007f89 */ /* 0x01052400000e0000 */
.L_x_361:
[----:B------:R-:W-:-:S13]  /*14900*/  ISETP.NE.AND P0, PT, R13, RZ, PT ;  /* 0x000000ff0d00720c */ /* 0x000fda0003f05270 */
[----:B------:R-:W-:Y:S05]  /*14910*/  @P0 BRA `(.L_x_294) ;  /* 0x00001b2000000947 */ /* 0x000fea0003800000 */
[C---:B------:R-:W-:Y:S02]  /*14920*/  ISETP.GE.AND P3, PT, R249.reuse, c[0x0][0x3c8], PT ;  /* 0x0000f200f9007a0c */ /* 0x040fe40003f66270 */
[C---:B------:R-:W-:Y:S02]  /*14930*/  IADD3 R11, R249.reuse, 0x8, RZ ;  /* 0x00000008f90b7810 */ /* 0x040fe40007ffe0ff */
[----:B--23--:R-:W-:Y:S02]  /*14940*/  IADD3 R12, R249, 0x10, RZ ;  /* 0x00000010f90c7810 */ /* 0x00cfe40007ffe0ff */
[----:B------:R-:W-:Y:S02]  /*14950*/  ISETP.GE.AND P2, PT, R11, c[0x0][0x3c8], PT ;  /* 0x0000f2000b007a0c */ /* 0x000fe40003f46270 */
[----:B------:R-:W-:Y:S02]  /*14960*/  ISETP.GE.AND P1, PT, R12, c[0x0][0x3c8], PT ;  /* 0x0000f2000c007a0c */ /* 0x000fe40003f26270 */
[----:B------:R-:W-:-:S02]  /*14970*/  IADD3 R14, R249, 0x8, RZ ;  /* 0x00000008f90e7810 */ /* 0x000fc40007ffe0ff */
[C---:B------:R-:W-:Y:S01]  /*14980*/  IADD3 R10, R249.reuse, 0x18, RZ ;  /* 0x00000018f90a7810 */ /* 0x040fe20007ffe0ff */
[----:B----4-:R-:W-:Y:S01]  /*14990*/  @!P3 IMAD.MOV.U32 R2, RZ, RZ, R0 ;  /* 0x000000ffff02b224 */ /* 0x010fe200078e0000 */
[----:B------:R-:W-:Y:S01]  /*149a0*/  SHF.R.S32.HI R14, RZ, 0x1f, R14 ;  /* 0x0000001fff0e7819 */ /* 0x000fe2000001140e */
[----:B-1----:R-:W-:Y:S01]  /*149b0*/  @!P3 IMAD.MOV.U32 R3, RZ, RZ, R4 ;  /* 0x000000ffff03b224 */ /* 0x002fe200078e0004 */
[----:B------:R-:W-:Y:S02]  /*149c0*/  ISETP.GE.AND P0, PT, R10, c[0x0][0x3c8], PT ;  /* 0x0000f2000a007a0c */ /* 0x000fe40003f06270 */
[C---:B------:R-:W-:Y:S01]  /*149d0*/  IADD3 R5, R249.reuse, 0x30, RZ ;  /* 0x00000030f9057810 */ /* 0x040fe20007ffe0ff */
[----:B------:R-:W-:Y:S01]  /*149e0*/  @!P3 IMAD.WIDE R2, R249, 0x4, R2 ;  /* 0x00000004f902b825 */ /* 0x000fe200078e0202 */
[----:B------:R-:W-:Y:S02]  /*149f0*/  SHF.R.S32.HI R15, RZ, 0x1f, R247 ;  /* 0x0000001fff0f7819 */ /* 0x000fe400000114f7 */
[----:B------:R-:W-:-:S02]  /*14a00*/  @!P1 LEA R6, P4, R12, R0, 0x2 ;  /* 0x000000000c069211 */ /* 0x000fc400078810ff */
[----:B------:R1:W-:Y:S01]  /*14a10*/  @!P3 ST.E.64 [R2.64], R116 ;  /* 0x000000740200b985 */ /* 0x0003e2000c101b08 */
[----:B------:R-:W-:Y:S02]  /*14a20*/  @!P2 LEA R8, P3, R11, R0, 0x2 ;  /* 0x000000000b08a211 */ /* 0x000fe400078610ff */
[----:B------:R-:W-:Y:S02]  /*14a30*/  ISETP.GE.AND P6, PT, R5, c[0x0][0x3c8], PT ;  /* 0x0000f20005007a0c */ /* 0x000fe40003fc6270 */
[----:B------:R-:W-:Y:S02]  /*14a40*/  @!P2 LEA.HI.X R9, R11, R4, R14, 0x2, P3 ;  /* 0x000000040b09a211 */ /* 0x000fe400018f140e */
[C---:B------:R-:W-:Y:S02]  /*14a50*/  IADD3 R14, R249.reuse, 0x10, RZ ;  /* 0x00000010f90e7810 */ /* 0x040fe40007ffe0ff */
[----:B------:R-:W-:Y:S01]  /*14a60*/  IADD3 R11, R249, 0x18, RZ ;  /* 0x00000018f90b7810 */ /* 0x000fe20007ffe0ff */
[----:B------:R2:W-:Y:S01]  /*14a70*/  @!P2 ST.E.64 [R8.64], R154 ;  /* 0x0000009a0800a985 */ /* 0x0005e2000c101b08 */
[----:B------:R-:W-:-:S02]  /*14a80*/  SHF.R.S32.HI R14, RZ, 0x1f, R14 ;  /* 0x0000001fff0e7819 */ /* 0x000fc4000001140e */
[----:B------:R-:W-:Y:S02]  /*14a90*/  SHF.R.S32.HI R11, RZ, 0x1f, R11 ;  /* 0x0000001fff0b7819 */ /* 0x000fe4000001140b */
[----:B------:R-:W-:Y:S02]  /*14aa0*/  @!P1 LEA.HI.X R7, R12, R4, R14, 0x2, P4 ;  /* 0x000000040c079211 */ /* 0x000fe400020f140e */
[----:B------:R-:W-:Y:S02]  /*14ab0*/  ISETP.GE.AND P4, PT, R248, c[0x0][0x3c8], PT ;  /* 0x0000f200f8007a0c */ /* 0x000fe40003f86270 */
[C---:B------:R-:W-:Y:S01]  /*14ac0*/  IADD3 R14, R249.reuse, 0x40, RZ ;  /* 0x00000040f90e7810 */ /* 0x040fe20007ffe0ff */
[----:B------:R3:W-:Y:S01]  /*14ad0*/  @!P1 ST.E.64 [R6.64], R124 ;  /* 0x0000007c06009985 */ /* 0x0007e2000c101b08 */
[C---:B------:R-:W-:Y:S02]  /*14ae0*/  IADD3 R12, R249.reuse, 0x30, RZ ;  /* 0x00000030f90c7810 */ /* 0x040fe40007ffe0ff */
[----:B------:R-:W-:-:S02]  /*14af0*/  IADD3 R13, R249, 0x40, RZ ;  /* 0x00000040f90d7810 */ /* 0x000fc40007ffe0ff */
[----:B------:R-:W-:Y:S02]  /*14b00*/  SHF.R.S32.HI R12, RZ, 0x1f, R12 ;  /* 0x0000001fff0c7819 */ /* 0x000fe4000001140c */
[----:B------:R-:W-:Y:S02]  /*14b10*/  SHF.R.S32.HI R13, RZ, 0x1f, R13 ;  /* 0x0000001fff0d7819 */ /* 0x000fe4000001140d */
[----:B-1----:R-:W-:-:S04]  /*14b20*/  @!P0 LEA R2, P3, R10, R0, 0x2 ;  /* 0x000000000a028211 */ /* 0x002fc800078610ff */
[----:B------:R-:W-:Y:S02]  /*14b30*/  @!P0 LEA.HI.X R3, R10, R4, R11, 0x2, P3 ;  /* 0x000000040a038211 */ /* 0x000fe400018f140b */
[----:B------:R-:W-:Y:S02]  /*14b40*/  ISETP.GE.AND P3, PT, R247, c[0x0][0x3c8], PT ;  /* 0x0000f200f7007a0c */ /* 0x000fe40003f66270 */
[----:B------:R-:W-:Y:S01]  /*14b50*/  SHF.R.S32.HI R11, RZ, 0x1f, R248 ;  /* 0x0000001fff0b7819 */ /* 0x000fe200000114f8 */
[----:B------:R1:W-:Y:S01]  /*14b60*/  @!P0 ST.E.64 [R2.64], R120 ;  /* 0x0000007802008985 */ /* 0x0003e2000c101b08 */
[C---:B--2---:R-:W-:Y:S02]  /*14b70*/  @!P4 LEA R8, P0, R248.reuse, R0, 0x2 ;  /* 0x00000000f808c211 */ /* 0x044fe400078010ff */
[----:B------:R-:W-:Y:S02]  /*14b80*/  IADD3 R10, R249, 0x38, RZ ;  /* 0x00000038f90a7810 */ /* 0x000fe40007ffe0ff */
[----:B------:R-:W-:-:S02]  /*14b90*/  @!P4 LEA.HI.X R9, R248, R4, R11, 0x2, P0 ;  /* 0x00000004f809c211 */ /* 0x000fc400000f140b */
[C---:B------:R-:W-:Y:S02]  /*14ba0*/  ISETP.GE.AND P0, PT, R247.reuse, c[0x0][0x3c8], PT ;  /* 0x0000f200f7007a0c */ /* 0x040fe40003f06270 */
[----:B------:R-:W-:Y:S02]  /*14bb0*/  ISETP.GE.AND P4, PT, R14, c[0x0][0x3c8], PT ;  /* 0x0000f2000e007a0c */ /* 0x000fe40003f86270 */
[----:B---3--:R-:W-:Y:S02]  /*14bc0*/  @!P3 LEA R6, P1, R247, R0, 0x2 ;  /* 0x00000000f706b211 */ /* 0x008fe400078210ff */
[----:B------:R-:W-:Y:S02]  /*14bd0*/  ISETP.GE.AND P5, PT, R10, c[0x0][0x3c8], PT ;  /* 0x0000f2000a007a0c */ /* 0x000fe40003fa6270 */
[----:B------:R-:W-:-:S04]  /*14be0*/  IADD3 R11, R249, 0x48, RZ ;  /* 0x00000048f90b7810 */ /* 0x000fc80007ffe0ff */
[----:B------:R-:W-:-:S05]  /*14bf0*/  ISETP.GE.AND P3, PT, R11, c[0x0][0x3c8], PT ;  /* 0x0000f2000b007a0c */ /* 0x000fca0003f66270 */
[----:B------:R-:W-:Y:S02]  /*14c00*/  @!P0 LEA.HI.X R7, R247, R4, R15, 0x2, P1 ;  /* 0x00000004f7078211 */ /* 0x000fe400008f140f */
[----:B------:R-:W-:Y:S02]  /*14c10*/  ISETP.GE.AND P1, PT, R248, c[0x0][0x3c8], PT ;  /* 0x0000f200f8007a0c */ /* 0x000fe40003f26270 */
[----:B------:R-:W-:Y:S02]  /*14c20*/  IADD3 R15, R249, 0x58, RZ ;  /* 0x00000058f90f7810 */ /* 0x000fe40007ffe0ff */
[----:B-1----:R-:W-:-:S04]  /*14c30*/  @!P6 LEA R2, P2, R5, R0, 0x2 ;  /* 0x000000000502e211 */ /* 0x002fc800078410ff */
[----:B------:R-:W-:Y:S02]  /*14c40*/  @!P6 LEA.HI.X R3, R5, R4, R12, 0x2, P2 ;  /* 0x000000040503e211 */ /* 0x000fe400010f140c */
[C---:B------:R-:W-:Y:S02]  /*14c50*/  IADD3 R12, R249.reuse, 0x38, RZ ;  /* 0x00000038f90c7810 */ /* 0x040fe40007ffe0ff */
[----:B------:R-:W-:Y:S01]  /*14c60*/  IADD3 R5, R249, 0x50, RZ ;  /* 0x00000050f9057810 */ /* 0x000fe20007ffe0ff */
[----:B------:R1:W-:Y:S01]  /*14c70*/  @!P1 ST.E.64 [R8.64], R146 ;  /* 0x0000009208009985 */ /* 0x0003e2000c101b08 */
[----:B------:R-:W-:Y:S02]  /*14c80*/  SHF.R.S32.HI R12, RZ, 0x1f, R12 ;  /* 0x0000001fff0c7819 */ /* 0x000fe4000001140c */
[----:B------:R-:W-:Y:S01]  /*14c90*/  ISETP.GE.AND P1, PT, R15, c[0x0][0x3c8], PT ;  /* 0x0000f2000f007a0c */ /* 0x000fe20003f26270 */
[----:B------:R2:W-:Y:S01]  /*14ca0*/  @!P0 ST.E.64 [R6.64], R128 ;  /* 0x0000008006008985 */ /* 0x0005e2000c101b08 */
[----:B------:R-:W-:-:S03]  /*14cb0*/  ISETP.GE.AND P2, PT, R5, c[0x0][0x3c8], PT ;  /* 0x0000f20005007a0c */ /* 0x000fc60003f46270 */
[----:B------:R3:W-:Y:S01]  /*14cc0*/  @!P6 ST.E.64 [R2.64], R22 ;  /* 0x000000160200e985 */ /* 0x0007e2000c101b08 */
[-C--:B-1----:R-:W-:Y:S02]  /*14cd0*/  @!P5 LEA R8, P0, R10, R0.reuse, 0x2 ;  /* 0x000000000a08d211 */ /* 0x082fe400078010ff */
[----:B--2---:R-:W-:Y:S02]  /*14ce0*/  @!P4 LEA R6, P6, R14, R0, 0x2 ;  /* 0x000000000e06c211 */ /* 0x004fe400078c10ff */
[----:B------:R-:W-:Y:S02]  /*14cf0*/  @!P5 LEA.HI.X R9, R10, R4, R12, 0x2, P0 ;  /* 0x000000040a09d211 */ /* 0x000fe400000f140c */
[C---:B------:R-:W-:Y:S02]  /*14d00*/  IADD3 R12, R249.reuse, 0x48, RZ ;  /* 0x00000048f90c7810 */ /* 0x040fe40007ffe0ff */
[----:B------:R-:W-:Y:S01]  /*14d10*/  IADD3 R10, R249, 0x60, RZ ;  /* 0x00000060f90a7810 */ /* 0x000fe20007ffe0ff */
[----:B------:R1:W-:Y:S01]  /*14d20*/  @!P5 ST.E.64 [R8.64], R150 ;  /* 0x000000960800d985 */ /* 0x0003e2000c101b08 */
[----:B------:R-:W-:-:S05]  /*14d30*/  SHF.R.S32.HI R12, RZ, 0x1f, R12 ;  /* 0x0000001fff0c7819 */ /* 0x000fca000001140c */
[----:B---3--:R-:W-:-:S04]  /*14d40*/  P2R R2, PR, RZ, 0x40 ;  /* 0x00000040ff027803 */ /* 0x008fc80000000000 */
[----:B------:R-:W-:Y:S02]  /*14d50*/  ISETP.NE.AND P0, PT, R2, RZ, PT ;  /* 0x000000ff0200720c */ /* 0x000fe40003f05270 */
[C---:B------:R-:W-:Y:S02]  /*14d60*/  @!P3 LEA R2, P6, R11.reuse, R0, 0x2 ;  /* 0x000000000b02b211 */ /* 0x040fe400078c10ff */
[-C--:B------:R-:W-:Y:S02]  /*14d70*/  @!P4 LEA.HI.X R7, R14, R4.reuse, R13, 0x2, P0 ;  /* 0x000000040e07c211 */ /* 0x080fe400000f140d */
[----:B------:R-:W-:Y:S02]  /*14d80*/  @!P3 LEA.HI.X R3, R11, R4, R12, 0x2, P6 ;  /* 0x000000040b03b211 */ /* 0x000fe400030f140c */
[----:B------:R-:W-:Y:S01]  /*14d90*/  IADD3 R12, R249, 0x50, RZ ;  /* 0x00000050f90c7810 */ /* 0x000fe20007ffe0ff */
[----:B------:R2:W-:Y:S01]  /*14da0*/  @!P4 ST.E.64 [R6.64], R34 ;  /* 0x000000220600c985 */ /* 0x0005e2000c101b08 */
[----:B------:R-:W-:-:S02]  /*14db0*/  ISETP.GE.AND P0, PT, R10, c[0x0][0x3c8], PT ;  /* 0x0000f2000a007a0c */ /* 0x000fc40003f06270 */
[----:B------:R-:W-:Y:S01]  /*14dc0*/  SHF.R.S32.HI R12, RZ, 0x1f, R12 ;  /* 0x0000001fff0c7819 */ /* 0x000fe2000001140c */
[----:B------:R3:W-:Y:S01]  /*14dd0*/  @!P3 ST.E.64 [R2.64], R26 ;  /* 0x0000001a0200b985 */ /* 0x0007e2000c101b08 */
[C---:B------:R-:W-:Y:S02]  /*14de0*/  IADD3 R13, R249.reuse, 0x58, RZ ;  /* 0x00000058f90d7810 */ /* 0x040fe40007ffe0ff */
[----:B------:R-:W-:Y:S02]  /*14df0*/  IADD3 R11, R249, 0x68, RZ ;  /* 0x00000068f90b7810 */ /* 0x000fe40007ffe0ff */
[----:B------:R-:W-:Y:S02]  /*14e00*/  SHF.R.S32.HI R13, RZ, 0x1f, R13 ;  /* 0x0000001fff0d7819 */ /* 0x000fe4000001140d */
[----:B-1----:R-:W-:Y:S02]  /*14e10*/  @!P2 LEA R8, P3, R5, R0, 0x2 ;  /* 0x000000000508a211 */ /* 0x002fe400078610ff */
[----:B------:R-:W-:-:S02]  /*14e20*/  IADD3 R14, R249, 0x70, RZ ;  /* 0x00000070f90e7810 */ /* 0x000fc40007ffe0ff */
[----:B------:R-:W-:Y:S02]  /*14e30*/  @!P2 LEA.HI.X R9, R5, R4, R12, 0x2, P3 ;  /* 0x000000040509a211 */ /* 0x000fe400018f140c */
[C---:B------:R-:W-:Y:S02]  /*14e40*/  IADD3 R5, R249.reuse, 0x78, RZ ;  /* 0x00000078f9057810 */ /* 0x040fe40007ffe0ff */
[----:B------:R-:W-:Y:S01]  /*14e50*/  IADD3 R12, R249, 0x60, RZ ;  /* 0x00000060f90c7810 */ /* 0x000fe20007ffe0ff */
[----:B------:R1:W-:Y:S01]  /*14e60*/  @!P2 ST.E.64 [R8.64], R158 ;  /* 0x0000009e0800a985 */ /* 0x0003e2000c101b08 */
[----:B------:R-:W-:Y:S02]  /*14e70*/  ISETP.GE.AND P5, PT, R11, c[0x0][0x3c8], PT ;  /* 0x0000f2000b007a0c */ /* 0x000fe40003fa6270 */
[----:B------:R-:W-:Y:S02]  /*14e80*/  SHF.R.S32.HI R12, RZ, 0x1f, R12 ;  /* 0x0000001fff0c7819 */ /* 0x000fe4000001140c */
[----:B------:R-:W-:-:S02]  /*14e90*/  ISETP.GE.AND P4, PT, R14, c[0x0][0x3c8], PT ;  /* 0x0000f2000e007a0c */ /* 0x000fc40003f86270 */
[----:B--2---:R-:W-:-:S13]  /*14ea0*/  @!P1 LEA R6, P6, R15, R0, 0x2 ;  /* 0x000000000f069211 */ /* 0x004fda00078c10ff */
[----:B---3--:R-:W-:-:S04]  /*14eb0*/  P2R R2, PR, RZ, 0x40 ;  /* 0x00000040ff027803 */ /* 0x008fc80000000000 */
[----:B------:R-:W-:Y:S02]  /*14ec0*/  ISETP.NE.AND P3, PT, R2, RZ, PT ;  /* 0x000000ff0200720c */ /* 0x000fe40003f65270 */
[C---:B------:R-:W-:Y:S02]  /*14ed0*/  @!P0 LEA R2, P6, R10.reuse, R0, 0x2 ;  /* 0x000000000a028211 */ /* 0x040fe400078c10ff */
[-C--:B------:R-:W-:Y:S02]  /*14ee0*/  @!P1 LEA.HI.X R7, R15, R4.reuse, R13, 0x2, P3 ;  /* 0x000000040f079211 */ /* 0x080fe400018f140d */
[----:B------:R-:W-:Y:S02]  /*14ef0*/  ISETP.GE.AND P3, PT, R5, c[0x0][0x3c8], PT ;  /* 0x0000f20005007a0c */ /* 0x000fe40003f66270 */
[----:B------:R-:W-:Y:S01]  /*14f00*/  @!P0 LEA.HI.X R3, R10, R4, R12, 0x2, P6 ;  /* 0x000000040a038211 */ /* 0x000fe200030f140c */
[----:B------:R2:W-:Y:S01]  /*14f10*/  @!P1 ST.E.64 [R6.64], R42 ;  /* 0x0000002a06009985 */ /* 0x0005e2000c101b08 */
[----:B------:R-:W-:-:S02]  /*14f20*/  IADD3 R12, R249, 0x68, RZ ;  /* 0x00000068f90c7810 */ /* 0x000fc40007ffe0ff */
[----:B------:R-:W-:Y:S01]  /*14f30*/  IADD3 R13, R249, 0x88, RZ ;  /* 0x00000088f90d7810 */ /* 0x000fe20007ffe0ff */
[----:B------:R3:W-:Y:S01]  /*14f40*/  @!P0 ST.E.64 [R2.64], R30 ;  /* 0x0000001e02008985 */ /* 0x0007e2000c101b08 */
[----:B-1----:R-:W-:Y:S02]  /*14f50*/  @!P5 LEA R8, P0, R11, R0, 0x2 ;  /* 0x000000000b08d211 */ /* 0x002fe400078010ff */
[----:B------:R-:W-:Y:S02]  /*14f60*/  SHF.R.S32.HI R12, RZ, 0x1f, R12 ;  /* 0x0000001fff0c7819 */ /* 0x000fe4000001140c */
[----:B------:R-:W-:Y:S02]  /*14f70*/  IADD3 R15, R249, 0x70, RZ ;  /* 0x00000070f90f7810 */ /* 0x000fe40007ffe0ff */
[----:B------:R-:W-:Y:S02]  /*14f80*/  @!P5 LEA.HI.X R9, R11, R4, R12, 0x2, P0 ;  /* 0x000000040b09d211 */ /* 0x000fe400000f140c */
[----:B------:R-:W-:-:S02]  /*14f90*/  SHF.R.S32.HI R15, RZ, 0x1f, R15 ;  /* 0x0000001fff0f7819 */ /* 0x000fc4000001140f */
[C---:B------:R-:W-:Y:S01]  /*14fa0*/  IADD3 R12, R249.reuse, 0x78, RZ ;  /* 0x00000078f90c7810 */ /* 0x040fe20007ffe0ff */
[----:B------:R1:W-:Y:S01]  /*14fb0*/  @!P5 ST.E.64 [R8.64], R166 ;  /* 0x000000a60800d985 */ /* 0x0003e2000c101b08 */
[C---:B------:R-:W-:Y:S02]  /*14fc0*/  IADD3 R10, R249.reuse, 0x80, RZ ;  /* 0x00000080f90a7810 */ /* 0x040fe40007ffe0ff */
[----:B------:R-:W-:Y:S02]  /*14fd0*/  SHF.R.S32.HI R12, RZ, 0x1f, R12 ;  /* 0x0000001fff0c7819 */ /* 0x000fe4000001140c */
[----:B------:R-:W-:Y:S02]  /*14fe0*/  ISETP.GE.AND P2, PT, R10, c[0x0][0x3c8], PT ;  /* 0x0000f2000a007a0c */ /* 0x000fe40003f46270 */
[----:B------:R-:W-:-:S04]  /*14ff0*/  IADD3 R11, R249, 0x90, RZ ;  /* 0x00000090f90b7810 */ /* 0x000fc80007ffe0ff */
[----:B------:R-:W-:Y:S02]  /*15000*/  ISETP.GE.AND P0, PT, R11, c[0x0][0x3c8], PT ;  /* 0x0000f2000b007a0c */ /* 0x000fe40003f06270 */
[CC--:B--2---:R-:W-:Y:S02]  /*15010*/  @!P4 LEA R6, P6, R14.reuse, R0.reuse, 0x2 ;  /* 0x000000000e06c211 */ /* 0x0c4fe400078c10ff */
[----:B---3--:R-:W-:Y:S02]  /*15020*/  @!P3 LEA R2, P1, R5, R0, 0x2 ;  /* 0x000000000502b211 */ /* 0x008fe400078210ff */
[----:B------:R-:W-:Y:S02]  /*15030*/  @!P4 LEA.HI.X R7, R14, R4, R15, 0x2, P6 ;  /* 0x000000040e07c211 */ /* 0x000fe400030f140f */
[C---:B------:R-:W-:Y:S02]  /*15040*/  IADD3 R14, R249.reuse, 0xa0, RZ ;  /* 0x000000a0f90e7810 */ /* 0x040fe40007ffe0ff */
[----:B------:R-:W-:Y:S01]  /*15050*/  IADD3 R15, R249, 0x88, RZ ;  /* 0x00000088f90f7810 */ /* 0x000fe20007ffe0ff */
[----:B------:R2:W-:Y:S01]  /*15060*/  @!P4 ST.E.64 [R6.64], R50 ;  /* 0x000000320600c985 */ /* 0x0005e2000c101b08 */
[----:B------:R-:W-:-:S02]  /*15070*/  ISETP.GE.AND P4, PT, R14, c[0x0][0x3c8], PT ;  /* 0x0000f2000e007a0c */ /* 0x000fc40003f86270 */
[----:B------:R-:W-:-:S03]  /*15080*/  SHF.R.S32.HI R15, RZ, 0x1f, R15 ;  /* 0x0000001fff0f7819 */ /* 0x000fc6000001140f */
[----:B------:R-:W-:Y:S02]  /*15090*/  P2R R3, PR, RZ, 0x2 ;  /* 0x00000002ff037803 */ /* 0x000fe40000000000 */
[----:B------:R-:W-:Y:S02]  /*150a0*/  ISETP.GE.AND P1, PT, R13, c[0x0][0x3c8], PT ;  /* 0x0000f2000d007a0c */ /* 0x000fe40003f26270 */
[----:B------:R-:W-:-:S04]  /*150b0*/  ISETP.NE.AND P6, PT, R3, RZ, PT ;  /* 0x000000ff0300720c */ /* 0x000fc80003fc5270 */
[----:B------:R-:W-:Y:S02]  /*150c0*/  @!P3 LEA.HI.X R3, R5, R4, R12, 0x2, P6 ;  /* 0x000000040503b211 */ /* 0x000fe400030f140c */
[C---:B------:R-:W-:Y:S02]  /*150d0*/  IADD3 R12, R249.reuse, 0x80, RZ ;  /* 0x00000080f90c7810 */ /* 0x040fe40007ffe0ff */
[----:B------:R-:W-:Y:S01]  /*150e0*/  IADD3 R5, R249, 0x98, RZ ;  /* 0x00000098f9057810 */ /* 0x000fe20007ffe0ff */
[----:B------:R3:W-:Y:S01]  /*150f0*/  @!P3 ST.E.64 [R2.64], R38 ;  /* 0x000000260200b985 */ /* 0x0007e2000c101b08 */
[----:B-1----:R-:W-:Y:S02]  /*15100*/  @!P2 LEA R8, P3, R10, R0, 0x2 ;  /* 0x000000000a08a211 */ /* 0x002fe400078610ff */
[----:B------:R-:W-:Y:S02]  /*15110*/  SHF.R.S32.HI R12, RZ, 0x1f, R12 ;  /* 0x0000001fff0c7819 */ /* 0x000fe4000001140c */
[----:B------:R-:W-:-:S02]  /*15120*/  ISETP.GE.AND P5, PT, R5, c[0x0][0x3c8], PT ;  /* 0x0000f20005007a0c */ /* 0x000fc40003fa6270 */
[----:B------:R-:W-:Y:S02]  /*15130*/  @!P2 LEA.HI.X R9, R10, R4, R12, 0x2, P3 ;  /* 0x000000040a09a211 */ /* 0x000fe400018f140c */
[----:B------:R-:W-:Y:S02]  /*15140*/  IADD3 R12, R249, 0x90, RZ ;  /* 0x00000090f90c7810 */ /* 0x000fe40007ffe0ff */
[----:B--2---:R-:W-:Y:S01]  /*15150*/  @!P1 LEA R6, P6, R13, R0, 0x2 ;  /* 0x000000000d069211 */ /* 0x004fe200078c10ff */
[----:B------:R1:W-:Y:S01]  /*15160*/  @!P2 ST.E.64 [R8.64], R168 ;  /* 0x000000a80800a985 */ /* 0x0003e2000c101b08 */
[----:B------:R-:W-:Y:S02]  /*15170*/  SHF.R.S32.HI R12, RZ, 0x1f, R12 ;  /* 0x0000001fff0c7819 */ /* 0x000fe4000001140c */
[----:B------:R-:W-:-:S09]  /*15180*/  IADD3 R10, R249, 0xa8, RZ ;  /* 0x000000a8f90a7810 */ /* 0x000fd20007ffe0ff */
[----:B---3--:R-:W-:-:S04]  /*15190*/  P2R R2, PR, RZ, 0x40 ;  /* 0x00000040ff027803 */ /* 0x008fc80000000000 */
[----:B------:R-:W-:Y:S02]  /*151a0*/  ISETP.NE.AND P3, PT, R2, RZ, PT ;  /* 0x000000ff0200720c */ /* 0x000fe40003f65270 */
[----:B------:R-:W-:Y:S02]  /*151b0*/  @!P0 LEA R2, P6, R11, R0, 0x2 ;  /* 0x000000000b028211 */ /* 0x000fe400078c10ff */
[-C--:B------:R-:W-:Y:S02]  /*151c0*/  @!P1 LEA.HI.X R7, R13, R4.reuse, R15, 0x2, P3 ;  /* 0x000000040d079211 */ /* 0x080fe400018f140f */
[----:B------:R-:W-:Y:S02]  /*151d0*/  @!P0 LEA.HI.X R3, R11, R4, R12, 0x2, P6 ;  /* 0x000000040b038211 */ /* 0x000fe400030f140c */
[C---:B------:R-:W-:Y:S01]  /*151e0*/  IADD3 R12, R249.reuse, 0x98, RZ ;  /* 0x00000098f90c7810 */ /* 0x040fe20007ffe0ff */
[----:B------:R2:W-:Y:S01]  /*151f0*/  @!P1 ST.E.64 [R6.64], R58 ;  /* 0x0000003a06009985 */ /* 0x0005e2000c101b08 */
[----:B------:R-:W-:-:S02]  /*15200*/  IADD3 R13, R249, 0xb8, RZ ;  /* 0x000000b8f90d7810 */ /* 0x000fc40007ffe0ff */
[----:B------:R-:W-:Y:S01]  /*15210*/  ISETP.GE.AND P3, PT, R10, c[0x0][0x3c8], PT ;  /* 0x0000f2000a007a0c */ /* 0x000fe20003f66270 */
[----:B------:R3:W-:Y:S01]  /*15220*/  @!P0 ST.E.64 [R2.64], R46 ;  /* 0x0000002e02008985 */ /* 0x0007e2000c101b08 */
[----:B-1----:R-:W-:Y:S02]  /*15230*/  @!P5 LEA R8, P0, R5, R0, 0x2 ;  /* 0x000000000508d211 */ /* 0x002fe400078010ff */
[----:B------:R-:W-:Y:S02]  /*15240*/  SHF.R.S32.HI R12, RZ, 0x1f, R12 ;  /* 0x0000001fff0c7819 */ /* 0x000fe4000001140c */
[----:B------:R-:W-:Y:S02]  /*15250*/  IADD3 R15, R249, 0xa0, RZ ;  /* 0x000000a0f90f7810 */ /* 0x000fe40007ffe0ff */
[----:B------:R-:W-:Y:S02]  /*15260*/  ISETP.GE.AND P1, PT, R13, c[0x0][0x3c8], PT ;  /* 0x0000f2000d007a0c */ /* 0x000fe40003f26270 */
[----:B------:R-:W-:-:S02]  /*15270*/  @!P5 LEA.HI.X R9, R5, R4, R12, 0x2, P0 ;  /* 0x000000040509d211 */ /* 0x000fc400000f140c */
[C---:B------:R-:W-:Y:S02]  /*15280*/  IADD3 R11, R249.reuse, 0xb0, RZ ;  /* 0x000000b0f90b7810 */ /* 0x040fe40007ffe0ff */
[----:B------:R-:W-:Y:S01]  /*15290*/  SHF.R.S32.HI R15, RZ, 0x1f, R15 ;  /* 0x0000001fff0f7819 */ /* 0x000fe2000001140f */
[----:B------:R1:W-:Y:S01]  /*152a0*/  @!P5 ST.E.64 [R8.64], R170 ;  /* 0x000000aa0800d985 */ /* 0x0003e2000c101b08 */
[----:B------:R-:W-:Y:S02]  /*152b0*/  IADD3 R12, R249, 0xa8, RZ ;  /* 0x000000a8f90c7810 */ /* 0x000fe40007ffe0ff */
[----:B------:R-:W-:Y:S02]  /*152c0*/  ISETP.GE.AND P2, PT, R11, c[0x0][0x3c8], PT ;  /* 0x0000f2000b007a0c */ /* 0x000fe40003f46270 */
[----:B------:R-:W-:Y:S02]  /*152d0*/  SHF.R.S32.HI R12, RZ, 0x1f, R12 ;  /* 0x0000001fff0c7819 */ /* 0x000fe4000001140c */
[----:B------:R-:W-:-:S02]  /*152e0*/  IADD3 R5, R249, 0xc0, RZ ;  /* 0x000000c0f9057810 */ /* 0x000fc40007ffe0ff */
[----:B--2---:R-:W-:-:S13]  /*152f0*/  @!P4 LEA R6, P6, R14, R0, 0x2 ;  /* 0x000000000e06c211 */ /* 0x004fda00078c10ff */
[----:B---3--:R-:W-:-:S04]  /*15300*/  P2R R2, PR, RZ, 0x40 ;  /* 0x00000040ff027803 */ /* 0x008fc80000000000 */
[----:B------:R-:W-:Y:S02]  /*15310*/  ISETP.NE.AND P0, PT, R2, RZ, PT ;  /* 0x000000ff0200720c */ /* 0x000fe40003f05270 */
[----:B------:R-:W-:Y:S02]  /*15320*/  @!P3 LEA R2, P6, R10, R0, 0x2 ;  /* 0x000000000a02b211 */ /* 0x000fe400078c10ff */
[-C--:B------:R-:W-:Y:S02]  /*15330*/  @!P4 LEA.HI.X R7, R14, R4.reuse, R15, 0x2, P0 ;  /* 0x000000040e07c211 */ /* 0x080fe400000f140f */
[----:B------:R-:W-:Y:S02]  /*15340*/  @!P3 LEA.HI.X R3, R10, R4, R12, 0x2, P6 ;  /* 0x000000040a03b211 */ /* 0x000fe400030f140c */
[----:B------:R-:W-:Y:S01]  /*15350*/  ISETP.GE.AND P0, PT, R5, c[0x0][0x3c8], PT ;  /* 0x0000f20005007a0c */ /* 0x000fe20003f06270 */
[----:B------:R2:W-:Y:S01]  /*15360*/  @!P4 ST.E.64 [R6.64], R70 ;  /* 0x000000460600c985 */ /* 0x0005e2000c101b08 */
[----:B------:R-:W-:-:S02]  /*15370*/  IADD3 R14, R249, 0xb0, RZ ;  /* 0x000000b0f90e7810 */ /* 0x000fc40007ffe0ff */
[----:B------:R-:W-:Y:S01]  /*15380*/  IADD3 R12, R249, 0xc8, RZ ;  /* 0x000000c8f90c7810 */ /* 0x000fe20007ffe0ff */
[----:B------:R3:W-:Y:S01]  /*15390*/  @!P3 ST.E.64 [R2.64], R54 ;  /* 0x000000360200b985 */ /* 0x0007e2000c101b08 */
[C---:B-1----:R-:W-:Y:S02]  /*153a0*/  @!P2 LEA R8, P3, R11.reuse, R0, 0x2 ;  /* 0x000000000b08a211 */ /* 0x042fe400078610ff */
[----:B------:R-:W-:Y:S02]  /*153b0*/  SHF.R.S32.HI R14, RZ, 0x1f, R14 ;  /* 0x0000001fff0e7819 */ /* 0x000fe4000001140e */
[----:B------:R-:W-:Y:S02]  /*153c0*/  ISETP.GE.AND P5, PT, R12, c[0x0][0x3c8], PT ;  /* 0x0000f2000c007a0c */ /* 0x000fe40003fa6270 */
[----:B------:R-:W-:Y:S02]  /*153d0*/  @!P2 LEA.HI.X R9, R11, R4, R14, 0x2, P3 ;  /* 0x000000040b09a211 */ /* 0x000fe400018f140e */
[----:B------:R-:W-:-:S02]  /*153e0*/  IADD3 R11, R249, 0xc0, RZ ;  /* 0x000000c0f90b7810 */ /* 0x000fc40007ffe0ff */
[C---:B------:R-:W-:Y:S01]  /*153f0*/  IADD3 R14, R249.reuse, 0xb8, RZ ;  /* 0x000000b8f90e7810 */ /* 0x040fe20007ffe0ff */
[----:B------:R-:W-:Y:S01]  /*15400*/  @!P2 ST.E.64 [R8.64], R94 ;  /* 0x0000005e0800a985 */ /* 0x000fe2000c101b08 */
[----:B------:R-:W-:Y:S02]  /*15410*/  IADD3 R10, R249, 0xd0, RZ ;  /* 0x000000d0f90a7810 */ /* 0x000fe40007ffe0ff */
[----:B------:R-:W-:Y:S02]  /*15420*/  SHF.R.S32.HI R11, RZ, 0x1f, R11 ;  /* 0x0000001fff0b7819 */ /* 0x000fe4000001140b */
[----:B------:R-:W-:Y:S02]  /*15430*/  SHF.R.S32.HI R14, RZ, 0x1f, R14 ;  /* 0x0000001fff0e7819 */ /* 0x000fe4000001140e */
[-C--:B--2---:R-:W-:Y:S02]  /*15440*/  @!P1 LEA R6, P4, R13, R0.reuse, 0x2 ;  /* 0x000000000d069211 */ /* 0x084fe400078810ff */
[----:B---3--:R-:W-:-:S11]  /*15450*/  @!P0 LEA R2, P6, R5, R0, 0x2 ;  /* 0x0000000005028211 */ /* 0x008fd600078c10ff */
[----:B------:R-:W-:Y:S02]  /*15460*/  P2R R3, PR, RZ, 0x10 ;  /* 0x00000010ff037803 */ /* 0x000fe40000000000 */
[----:B------:R-:W-:Y:S02]  /*15470*/  ISETP.GE.AND P4, PT, R10, c[0x0][0x3c8], PT ;  /* 0x0000f2000a007a0c */ /* 0x000fe40003f86270 */
[----:B------:R-:W-:Y:S02]  /*15480*/  ISETP.NE.AND P3, PT, R3, RZ, PT ;  /* 0x000000ff0300720c */ /* 0x000fe40003f65270 */
[-C--:B------:R-:W-:Y:S02]  /*15490*/  @!P0 LEA.HI.X R3, R5, R4.reuse, R11, 0x2, P6 ;  /* 0x0000000405038211 */ /* 0x080fe400030f140b */
[----:B------:R-:W-:Y:S02]  /*154a0*/  @!P1 LEA.HI.X R7, R13, R4, R14, 0x2, P3 ;  /* 0x000000040d079211 */ /* 0x000fe400018f140e */
[----:B------:R-:W-:-:S02]  /*154b0*/  IADD3 R5, R249, 0xd8, RZ ;  /* 0x000000d8f9057810 */ /* 0x000fc40007ffe0ff */
[----:B------:R-:W-:Y:S01]  /*154c0*/  IADD3 R14, R249, 0xc8, RZ ;  /* 0x000000c8f90e7810 */ /* 0x000fe20007ffe0ff */
[----:B------:R1:W-:Y:S01]  /*154d0*/  @!P1 ST.E.64 [R6.64], R78 ;  /* 0x0000004e06009985 */ /* 0x0003e2000c101b08 */
[----:B------:R-:W-:Y:S02]  /*154e0*/  ISETP.GE.AND P3, PT, R5, c[0x0][0x3c8], PT ;  /* 0x0000f20005007a0c */ /* 0x000fe40003f66270 */
[----:B------:R-:W-:Y:S01]  /*154f0*/  SHF.R.S32.HI R14, RZ, 0x1f, R14 ;  /* 0x0000001fff0e7819 */ /* 0x000fe2000001140e */
[----:B------:R2:W-:Y:S01]  /*15500*/  @!P0 ST.E.64 [R2.64], R62 ;  /* 0x0000003e02008985 */ /* 0x0005e2000c101b08 */
[C---:B------:R-:W-:Y:S02]  /*15510*/  IADD3 R11, R249.reuse, 0xd0, RZ ;  /* 0x000000d0f90b7810 */ /* 0x040fe40007ffe0ff */
[----:B------:R-:W-:Y:S02]  /*15520*/  IADD3 R13, R249, 0xe0, RZ ;  /* 0x000000e0f90d7810 */ /* 0x000fe40007ffe0ff */
[----:B------:R-:W-:-:S02]  /*15530*/  SHF.R.S32.HI R11, RZ, 0x1f, R11 ;  /* 0x0000001fff0b7819 */ /* 0x000fc4000001140b */
[----:B------:R-:W-:Y:S02]  /*15540*/  ISETP.GE.AND P2, PT, R13, c[0x0][0x3c8], PT ;  /* 0x0000f2000d007a0c */ /* 0x000fe40003f46270 */
[----:B------:R-:W-:Y:S02]  /*15550*/  ISETP.GE.AND P1, PT, R252, c[0x0][0x3c8], PT ;  /* 0x0000f200fc007a0c */ /* 0x000fe40003f26270 */
[----:B-1----:R-:W-:-:S04]  /*15560*/  @!P5 LEA R6, P0, R12, R0, 0x2 ;  /* 0x000000000c06d211 */ /* 0x002fc800078010ff */
[----:B------:R-:W-:Y:S02]  /*15570*/  @!P5 LEA.HI.X R7, R12, R4, R14, 0x2, P0 ;  /* 0x000000040c07d211 */ /* 0x000fe400000f140e */
[C---:B--2---:R-:W-:Y:S02]  /*15580*/  @!P4 LEA R2, P6, R10.reuse, R0, 0x2 ;  /* 0x000000000a02c211 */ /* 0x044fe400078c10ff */
[----:B------:R-:W-:Y:S01]  /*15590*/  ISETP.GE.AND P0, PT, R251, c[0x0][0x3c8], PT ;  /* 0x0000f200fb007a0c */ /* 0x000fe20003f06270 */
[----:B------:R-:W-:Y:S01]  /*155a0*/  @!P5 ST.E.64 [R6.64], R82 ;  /* 0x000000520600d985 */ /* 0x000fe2000c101b08 */
[----:B------:R-:W-:Y:S02]  /*155b0*/  @!P4 LEA.HI.X R3, R10, R4, R11, 0x2, P6 ;  /* 0x000000040a03c211 */ /* 0x000fe400030f140b */
[----:B------:R-:W-:Y:S02]  /*155c0*/  @!P3 LEA R10, P5, R5, R0, 0x2 ;  /* 0x00000000050ab211 */ /* 0x000fe400078a10ff */
[C---:B------:R-:W-:Y:S01]  /*155d0*/  IADD3 R12, R249.reuse, 0xd8, RZ ;  /* 0x000000d8f90c7810 */ /* 0x040fe20007ffe0ff */
[----:B------:R1:W-:Y:S01]  /*155e0*/  @!P4 ST.E.64 [R2.64], R86 ;  /* 0x000000560200c985 */ /* 0x0003e2000c101b08 */
[----:B------:R-:W-:-:S02]  /*155f0*/  IADD3 R14, R249, 0xe0, RZ ;  /* 0x000000e0f90e7810 */ /* 0x000fc40007ffe0ff */
[----:B------:R-:W-:Y:S02]  /*15600*/  SHF.R.S32.HI R12, RZ, 0x1f, R12 ;  /* 0x0000001fff0c7819 */ /* 0x000fe4000001140c */
[----:B------:R-:W-:Y:S02]  /*15610*/  @!P2 LEA R8, P6, R13, R0, 0x2 ;  /* 0x000000000d08a211 */ /* 0x000fe400078c10ff */
[----:B------:R-:W-:-:S04]  /*15620*/  SHF.R.S32.HI R14, RZ, 0x1f, R14 ;  /* 0x0000001fff0e7819 */ /* 0x000fc8000001140e */
[----:B------:R-:W-:Y:S02]  /*15630*/  @!P2 LEA.HI.X R9, R13, R4, R14, 0x2, P6 ;  /* 0x000000040d09a211 */ /* 0x000fe400030f140e */
[----:B-1----:R-:W-:Y:S02]  /*15640*/  P2R R2, PR, RZ, 0x20 ;  /* 0x00000020ff027803 */ /* 0x002fe40000000000 */
[----:B------:R-:W-:Y:S02]  /*15650*/  @!P1 LEA R6, P5, R252, R0, 0x2 ;  /* 0x00000000fc069211 */ /* 0x000fe400078a10ff */
[----:B------:R-:W-:-:S04]  /*15660*/  ISETP.NE.AND P4, PT, R2, RZ, PT ;  /* 0x000000ff0200720c */ /* 0x000fc80003f85270 */
[----:B------:R-:W-:Y:S02]  /*15670*/  @!P3 LEA.HI.X R11, R5, R4, R12, 0x2, P4 ;  /* 0x00000004050bb211 */ /* 0x000fe400020f140c */
[----:B------:R-:W-:Y:S02]  /*15680*/  SHF.R.S32.HI R12, RZ, 0x1f, R252 ;  /* 0x0000001fff0c7819 */ /* 0x000fe400000114fc */
[----:B------:R-:W-:Y:S01]  /*15690*/  SHF.R.S32.HI R5, RZ, 0x1f, R251 ;  /* 0x0000001fff057819 */ /* 0x000fe200000114fb */
[----:B------:R1:W-:Y:S01]  /*156a0*/  @!P3 ST.E.64 [R10.64], R106 ;  /* 0x0000006a0a00b985 */ /* 0x0003e2000c101b08 */
[C---:B------:R-:W-:Y:S02]  /*156b0*/  @!P0 LEA R2, P4, R251.reuse, R0, 0x2 ;  /* 0x00000000fb028211 */ /* 0x040fe400078810ff */
[-C--:B------:R-:W-:Y:S01]  /*156c0*/  @!P1 LEA.HI.X R7, R252, R4.reuse, R12, 0x2, P5 ;  /* 0x00000004fc079211 */ /* 0x080fe200028f140c */
[----:B------:R1:W-:Y:S01]  /*156d0*/  @!P2 ST.E.64 [R8.64], R102 ;  /* 0x000000660800a985 */ /* 0x0003e2000c101b08 */
[----:B------:R-:W-:-:S03]  /*156e0*/  @!P0 LEA.HI.X R3, R251, R4, R5, 0x2, P4 ;  /* 0x00000004fb038211 */ /* 0x000fc600020f1405 */
[----:B------:R1:W-:Y:S04]  /*156f0*/  @!P1 ST.E.64 [R6.64], R90 ;  /* 0x0000005a06009985 */ /* 0x0003e8000c101b08 */
[----:B------:R1:W-:Y:S01]  /*15700*/  @!P0 ST.E.64 [R2.64], R74 ;  /* 0x0000004a02008985 */ /* 0x0003e2000c101b08 */
[----:B------:R-:W-:-:S13]  /*15710*/  ISETP.GE.AND P0, PT, R250, c[0x0][0x3c8], PT ;  /* 0x0000f200fa007a0c */ /* 0x000fda0003f06270 */
[----:B------:R-:W-:Y:S05]  /*15720*/  @P0 BRA `(.L_x_294) ;  /* 0x00000d1000000947 */ /* 0x000fea0003800000 */
[----:B------:R-:W-:Y:S02]  /*15730*/  SHF.R.S32.HI R5, RZ, 0x1f, R250 ;  /* 0x0000001fff057819 */ /* 0x000fe400000114fa */
[----:B-1----:R-:W-:-:S04]  /*15740*/  LEA R2, P0, R250, R0, 0x2 ;  /* 0x00000000fa027211 */ /* 0x002fc800078010ff */
[----:B------:R-:W-:-:S05]  /*15750*/  LEA.HI.X R3, R250, R4, R5, 0x2, P0 ;  /* 0x00000004fa037211 */ /* 0x000fca00000f1405 */
[----:B------:R1:W-:Y:S01]  /*15760*/  ST.E.64 [R2.64], R66 ;  /* 0x0000004202007985 */ /* 0x0003e2000c101b08 */
[----:B------:R-:W-:Y:S05]  /*15770*/  BRA `(.L_x_294) ;  /* 0x00000cc000007947 */ /* 0x000fea0003800000 */
.L_x_279:
[----:B------:R-:W-:Y:S01]  /*15780*/  ISETP.NE.U32.AND P0, PT, RZ, c[0x0][0x508], PT ;  /* 0x00014200ff007a0c */ /* 0x000fe20003f05070 */
[----:B------:R-:W-:Y:S01]  /*15790*/  IMAD.MOV.U32 R6, RZ, RZ, RZ ;  /* 0x000000ffff067224 */ /* 0x000fe200078e00ff */
[----:B------:R-:W-:Y:S01]  /*157a0*/  ISETP.NE.U32.AND P3, PT, RZ, c[0x0][0x500], PT ;  /* 0x00014000ff007a0c */ /* 0x000fe20003f65070 */
[----:B------:R-:W-:Y:S01]  /*157b0*/  IMAD.MOV.U32 R20, RZ, RZ, c[0x0][0x388] ;  /* 0x0000e200ff147624 */ /* 0x000fe200078e00ff */
[----:B------:R-:W-:Y:S02]  /*157c0*/  ISETP.NE.AND.EX P2, PT, RZ, c[0x0][0x50c], PT, P0 ;  /* 0x00014300ff007a0c */ /* 0x000fe40003f45300 */
[----:B------:R-:W-:Y:S02]  /*157d0*/  ISETP.NE.AND.EX P3, PT, RZ, c[0x0][0x504], PT, P3 ;  /* 0x00014100ff007a0c */ /* 0x000fe40003f65330 */
[----:B------:R-:W-:-:S04]  /*157e0*/  IADD3 R2, P1, R232, c[0x0][0x500], RZ ;  /* 0x00014000e8027a10 */ /* 0x000fc80007f3e0ff */
[----:B------:R-:W-:-:S05]  /*157f0*/  IADD3.X R3, R233, c[0x0][0x504], RZ, P1, !PT ;  /* 0x00014100e9037a10 */ /* 0x000fca0000ffe4ff */
[----:B-1----:R-:W-:Y:S02]  /*15800*/  @P2 IADD3 R4, P0, R232, c[0x0][0x508], RZ ;  /* 0x00014200e8042a10 */ /* 0x002fe40007f1e0ff */
[----:B------:R1:W5:Y:S02]  /*15810*/  @P3 LDG.E R6, [R2.64] ;  /* 0x0000000802063981 */ /* 0x000364000c1e1900 */
[----:B------:R-:W-:-:S05]  /*15820*/  @P2 IADD3.X R5, R233, c[0x0][0x50c], RZ, P0, !PT ;  /* 0x00014300e9052a10 */ /* 0x000fca00007fe4ff */
[----:B------:R1:W5:Y:S01]  /*15830*/  @P2 LDG.E R20, [R4.64] ;  /* 0x0000000804142981 */ /* 0x000362000c1e1900 */
[----:B------:R-:W-:-:S04]  /*15840*/  ISETP.NE.AND P0, PT, R239, RZ, PT ;  /* 0x000000ffef00720c */ /* 0x000fc80003f05270 */
[----:B------:R-:W-:Y:S01]  /*15850*/  SEL R19, R239, c[0x0][0x3d4], P0 ;  /* 0x0000f500ef137a07 */ /* 0x000fe20000000000 */
[----:B------:R-:W-:Y:S05]  /*15860*/  @P2 BRA `(.L_x_300) ;  /* 0x0000004000002947 */ /* 0x000fea0003800000 */
[----:B------:R-:W-:Y:S05]  /*15870*/  @!P3 BRA `(.L_x_300) ;  /* 0x000000300000b947 */ /* 0x000fea0003800000 */
[----:B------:R2:W3:Y:S04]  /*15880*/  LDG.E R0, [R2.64] ;  /* 0x0000000802007981 */ /* 0x0004e8000c1e1900 */
[----:B-12---:R-:W3:Y:S02]  /*15890*/  LDG.E R2, [R2.64+0x4] ;  /* 0x0000040802027981 */ /* 0x006ee4000c1e1900 */
[----:B---3-5:R-:W-:Y:S02]  /*158a0*/  IADD3 R20, -R0, R2, RZ ;  /* 0x0000000200147210 */ /* 0x028fe40007ffe1ff */
.L_x_300:
[----:B-1----:R-:W1:Y:S01]  /*158b0*/  S2R R2, SR_TID.X ;  /* 0x0000000000027919 */ /* 0x002e620000002100 */
[----:B------:R-:W-:Y:S01]  /*158c0*/  BSSY B0, `(.L_x_301) ;  /* 0x0000036000007945 */ /* 0x000fe20003800000 */
[----:B------:R-:W-:Y:S02]  /*158d0*/  LOP3.LUT R12, R230, 0xffff, RZ, 0xc0, !PT ;  /* 0x0000ffffe60c7812 */ /* 0x000fe400078ec0ff */
[----:B------:R-:W-:-:S02]  /*158e0*/  SEL R13, R234, RZ, !P3 ;  /* 0x000000ffea0d7207 */ /* 0x000fc40005800000 */
[----:B------:R-:W-:Y:S02]  /*158f0*/  SEL R21, R236, RZ, !P3 ;  /* 0x000000ffec157207 */ /* 0x000fe40005800000 */
[----:B-----5:R-:W-:Y:S02]  /*15900*/  SHF.R.S32.HI R18, RZ, 0x1f, R6 ;  /* 0x0000001fff127819 */ /* 0x020fe40000011406 */
[----:B-1----:R-:W-:-:S13]  /*15910*/  ISETP.GT.AND P0, PT, R2, 0x7f, PT ;  /* 0x0000007f0200780c */ /* 0x002fda0003f04270 */
[----:B------:R-:W-:Y:S05]  /*15920*/  @P0 BRA `(.L_x_302) ;  /* 0x000002f000000947 */ /* 0x000fea0003800000 */
[----:B------:R-:W-:Y:S01]  /*15930*/  IMAD R0, R20, c[0x0][0x4e8], RZ ;  /* 0x00013a0014007a24 */ /* 0x000fe200078e02ff */
[----:B------:R-:W-:-:S04]  /*15940*/  LEA R16, R229, R2, 0x7 ;  /* 0x00000002e5107211 */ /* 0x000fc800078e38ff */
[----:B------:R-:W-:-:S13]  /*15950*/  ISETP.GE.AND P0, PT, R16, R0, PT ;  /* 0x000000001000720c */ /* 0x000fda0003f06270 */
[----:B------:R-:W-:Y:S05]  /*15960*/  @P0 BRA `(.L_x_302) ;  /* 0x000002b000000947 */ /* 0x000fea0003800000 */
[----:B------:R-:W-:Y:S01]  /*15970*/  IMAD.MOV.U32 R0, RZ, RZ, 0x368 ;  /* 0x00000368ff007424 */ /* 0x000fe200078e00ff */
[----:B------:R-:W-:-:S04]  /*15980*/  ISETP.GT.AND P2, PT, R19, 0x1, PT ;  /* 0x000000011300780c */ /* 0x000fc80003f44270 */
[----:B------:R-:W-:-:S04]  /*15990*/  SEL R0, R0, 0x328, P2 ;  /* 0x0000032800007807 */ /* 0x000fc80001000000 */
[----:B------:R1:W2:Y:S08]  /*159a0*/  LDC.64 R8, c[0x0][R0+0x170] ;  /* 0x00005c0000087b82 */ /* 0x0002b00000000a00 */
[----:B------:R1:W3:Y:S08]  /*159b0*/  LDC.64 R4, c[0x0][R0+0x168] ;  /* 0x00005a0000047b82 */ /* 0x0002f00000000a00 */
[----:B------:R1:W4:Y:S08]  /*159c0*/  LDC.64 R14, c[0x0][R0+0x178] ;  /* 0x00005e00000e7b82 */ /* 0x0003300000000a00 */
[----:B------:R1:W5:Y:S02]  /*159d0*/  LDC.64 R10, c[0x0][R0+0x160] ;  /* 0x00005800000a7b82 */ /* 0x0003640000000a00 */
[----:B-1----:R-:W-:-:S02]  /*159e0*/  IMAD.MOV.U32 R0, RZ, RZ, c[0x0][0x4e8] ;  /* 0x00013a00ff007624 */ /* 0x002fc400078e00ff */
[-C--:B--2---:R-:W-:Y:S02]  /*159f0*/  IMAD R7, R9, R13.reuse, RZ ;  /* 0x0000000d09077224 */ /* 0x084fe400078e02ff */
[----:B------:R-:W-:Y:S01]  /*15a00*/  IMAD.WIDE.U32 R2, R8, R13, RZ ;  /* 0x0000000d08027225 */ /* 0x000fe200078e00ff */
[----:B------:R-:W-:Y:S02]  /*15a10*/  ISETP.NE.AND P0, PT, R0, 0x1, PT ;  /* 0x000000010000780c */ /* 0x000fe40003f05270 */
[----:B------:R-:W-:Y:S01]  /*15a20*/  MOV R0, R16 ;  /* 0x0000001000007202 */ /* 0x000fe20000000f00 */
[----:B------:R-:W-:Y:S01]  /*15a30*/  IMAD R8, R8, R21, R7 ;  /* 0x0000001508087224 */ /* 0x000fe200078e0207 */
[----:B------:R-:W-:Y:S01]  /*15a40*/  SEL R7, R246, RZ, P2 ;  /* 0x000000fff6077207 */ /* 0x000fe20001000000 */
[-C--:B---3--:R-:W-:Y:S02]  /*15a50*/  IMAD R9, R5, R12.reuse, RZ ;  /* 0x0000000c05097224 */ /* 0x088fe400078e02ff */
[----:B------:R-:W-:Y:S01]  /*15a60*/  IMAD.WIDE.U32 R4, R4, R12, RZ ;  /* 0x0000000c04047225 */ /* 0x000fe200078e00ff */
[----:B------:R-:W-:-:S03]  /*15a70*/  IADD3 R3, R3, R8, RZ ;  /* 0x0000000803037210 */ /* 0x000fc60007ffe0ff */
[----:B------:R-:W-:Y:S02]  /*15a80*/  IMAD.IADD R9, R5, 0x1, R9 ;  /* 0x0000000105097824 */ /* 0x000fe400078e0209 */
[----:B------:R-:W-:-:S04]  /*15a90*/  @P0 IMAD.HI.U32 R17, R16, c[0x0][0x4ec], RZ ;  /* 0x00013b0010110a27 */ /* 0x000fc800078e00ff */
[-C--:B----4-:R-:W-:Y:S01]  /*15aa0*/  IMAD R8, R15, R7.reuse, RZ ;  /* 0x000000070f087224 */ /* 0x090fe200078e02ff */
[----:B------:R-:W-:Y:S02]  /*15ab0*/  @P0 SHF.R.U32.HI R0, RZ, c[0x0][0x4f0], R17 ;  /* 0x00013c00ff000a19 */ /* 0x000fe40000011611 */
[----:B------:R-:W-:Y:S01]  /*15ac0*/  IADD3 R17, P1, P0, R2, R4, R6 ;  /* 0x0000000402117210 */ /* 0x000fe2000783e006 */
[----:B------:R-:W-:-:S03]  /*15ad0*/  IMAD.WIDE.U32 R4, R14, R7, RZ ;  /* 0x000000070e047225 */ /* 0x000fc600078e00ff */
[----:B------:R-:W-:Y:S01]  /*15ae0*/  IADD3.X R9, R3, R9, R18, P1, P0 ;  /* 0x0000000903097210 */ /* 0x000fe20000fe0412 */
[----:B------:R-:W-:Y:S01]  /*15af0*/  IMAD.MOV R2, RZ, RZ, -R0 ;  /* 0x000000ffff027224 */ /* 0x000fe200078e0a00 */
[----:B------:R-:W-:Y:S01]  /*15b00*/  IADD3 R5, R5, R8, RZ ;  /* 0x0000000805057210 */ /* 0x000fe20007ffe0ff */
[----:B------:R-:W-:Y:S01]  /*15b10*/  IMAD.MOV.U32 R8, RZ, RZ, c[0x0][0x4a8] ;  /* 0x00012a00ff087624 */ /* 0x000fe200078e00ff */
[----:B------:R-:W-:Y:S01]  /*15b20*/  IADD3 R4, P1, P0, R0, R17, R4 ;  /* 0x0000001100047210 */ /* 0x000fe2000783e004 */
[----:B------:R-:W-:Y:S01]  /*15b30*/  IMAD R2, R2, c[0x0][0x4e8], R16 ;  /* 0x00013a0002027a24 */ /* 0x000fe200078e0210 */
[----:B------:R-:W-:-:S03]  /*15b40*/  SHF.R.S32.HI R3, RZ, 0x1f, R0 ;  /* 0x0000001fff037819 */ /* 0x000fc60000011400 */
[----:B-----5:R-:W-:Y:S01]  /*15b50*/  IMAD R0, R11, R2, RZ ;  /* 0x000000020b007224 */ /* 0x020fe200078e02ff */
[----:B------:R-:W-:Y:S02]  /*15b60*/  SHF.R.S32.HI R7, RZ, 0x1f, R2 ;  /* 0x0000001fff077819 */ /* 0x000fe40000011402 */
        /* <DEDUP_REMOVED lines=11> */
.L_x_302:
[----:B------:R-:W-:Y:S05]  /*15c20*/  BSYNC B0 ;  /* 0x0000000000007941 */ /* 0x000fea0003800000 */
.L_x_301:
[----:B------:R-:W-:-:S13]  /*15c30*/  ISETP.GT.AND P0, PT, R19, 0x1, PT ;  /* 0x000000011300780c */ /* 0x000fda0003f04270 */
[----:B------:R-:W-:Y:S05]  /*15c40*/  @P0 BRA `(.L_x_294) ;  /* 0x000007f000000947 */ /* 0x000fea0003800000 */
[----:B------:R-:W-:Y:S01]  /*15c50*/  MOV R2, c[0x0][0x4e8] ;  /* 0x00013a0000027a02 */ /* 0x000fe20000000f00 */
[----:B-1----:R-:W-:Y:S01]  /*15c60*/  IMAD R0, R18, c[0x0][0x3a0], RZ ;  /* 0x0000e80012007a24 */ /* 0x002fe200078e02ff */
[----:B------:R-:W-:Y:S01]  /*15c70*/  LEA R4, R229, R219, 0x7 ;  /* 0x000000dbe5047211 */ /* 0x000fe200078e38ff */
[----:B------:R-:W-:Y:S01]  /*15c80*/  IMAD R5, R21, c[0x0][0x3f0], RZ ;  /* 0x0000fc0015057a24 */ /* 0x000fe200078e02ff */
[----:B------:R-:W-:Y:S01]  /*15c90*/  ISETP.NE.AND P0, PT, R2, 0x1, PT ;  /* 0x000000010200780c */ /* 0x000fe20003f05270 */
[----:B------:R-:W-:-:S04]  /*15ca0*/  IMAD.WIDE.U32 R2, R6, c[0x0][0x3a0], RZ ;  /* 0x0000e80006027a25 */ /* 0x000fc800078e00ff */
[----:B------:R-:W-:Y:S01]  /*15cb0*/  IMAD R6, R6, c[0x0][0x3a4], R0 ;  /* 0x0000e90006067a24 */ /* 0x000fe200078e0200 */
[----:B------:R-:W-:Y:S01]  /*15cc0*/  MOV R0, R4 ;  /* 0x0000000400007202 */ /* 0x000fe20000000f00 */
[----:B------:R-:W-:-:S03]  /*15cd0*/  IMAD R7, R13, c[0x0][0x3f4], R5 ;  /* 0x0000fd000d077a24 */ /* 0x000fc600078e0205 */
[----:B------:R-:W-:-:S03]  /*15ce0*/  IADD3 R3, R3, R6, RZ ;  /* 0x0000000603037210 */ /* 0x000fc60007ffe0ff */
[----:B------:R-:W-:-:S04]  /*15cf0*/  @P0 IMAD.HI.U32 R6, R4, c[0x0][0x4ec], RZ ;  /* 0x00013b0004060a27 */ /* 0x000fc800078e00ff */
[----:B------:R-:W-:Y:S01]  /*15d00*/  IMAD.WIDE.U32 R2, R12, c[0x0][0x3e8], R2 ;  /* 0x0000fa000c027a25 */ /* 0x000fe200078e0002 */
[----:B------:R-:W-:-:S03]  /*15d10*/  @P0 SHF.R.U32.HI R0, RZ, c[0x0][0x4f0], R6 ;  /* 0x00013c00ff000a19 */ /* 0x000fc60000011606 */
[----:B------:R-:W-:Y:S01]  /*15d20*/  IMAD R3, R12, c[0x0][0x3ec], R3 ;  /* 0x0000fb000c037a24 */ /* 0x000fe200078e0203 */
[----:B------:R-:W-:Y:S02]  /*15d30*/  SHF.R.S32.HI R6, RZ, 0x1f, R0 ;  /* 0x0000001fff067819 */ /* 0x000fe40000011400 */
[----:B------:R-:W-:Y:S01]  /*15d40*/  IADD3 R5, -R0, RZ, RZ ;  /* 0x000000ff00057210 */ /* 0x000fe20007ffe1ff */
[----:B------:R-:W-:Y:S01]  /*15d50*/  IMAD.WIDE.U32 R2, R13, c[0x0][0x3f0], R2 ;  /* 0x0000fc000d027a25 */ /* 0x000fe200078e0002 */
[----:B------:R-:W-:-:S03]  /*15d60*/  LEA R13, R229, R208, 0x7 ;  /* 0x000000d0e50d7211 */ /* 0x000fc600078e38ff */
[----:B------:R-:W-:Y:S01]  /*15d70*/  IMAD R6, R6, c[0x0][0x3e0], RZ ;  /* 0x0000f80006067a24 */ /* 0x000fe200078e02ff */
[----:B------:R-:W-:Y:S01]  /*15d80*/  IADD3 R3, R3, R7, RZ ;  /* 0x0000000703037210 */ /* 0x000fe20007ffe0ff */
        /* <DEDUP_REMOVED lines=13> */
.L_x_362:
[----:B------:R-:W-:Y:S05]  /*15e60*/  BRA.DIV ~URZ, `(.L_x_304) ;  /* 0x000023d27f007947 */ /* 0x000fea000b800000 */
[----:B------:R3:W4:Y:S02]  /*15e70*/  SHFL.IDX PT, R0, R14, RZ, 0x181f ;  /* 0x00181fff0e007589 */ /* 0x00072400000e0000 */
.L_x_363:
[----:B------:R-:W-:Y:S01]  /*15e80*/  IMAD R12, R20, c[0x0][0x4e8], RZ ;  /* 0x00013a00140c7a24 */ /* 0x000fe200078e02ff */
[----:B------:R-:W-:Y:S04]  /*15e90*/  BSSY B0, `(.L_x_305) ;  /* 0x0000013000007945 */ /* 0x000fe80003800000 */
        /* <DEDUP_REMOVED lines=9> */
[----:B--2---:R-:W-:Y:S02]  /*15f30*/  @!P3 LEA.HI.X R11, R134, R4, R135, 0x1, P4 ;  /* 0x00000004860bb211 */ /* 0x004fe400020f0c87 */
[----:B------:R-:W-:Y:S02]  /*15f40*/  @!P0 LEA R2, P4, R200, R0, 0x1 ;  /* 0x00000000c8028211 */ /* 0x000fe400078808ff */
[-C--:B------:R-:W-:Y:S01]  /*15f50*/  @!P2 LEA.HI.X R9, R205, R4.reuse, R209, 0x1, P6 ;  /* 0x00000004cd09a211 */ /* 0x080fe200030f0cd1 */
[----:B------:R2:W-:Y:S01]  /*15f60*/  @!P3 ST.E.128 [R10.64], RZ ;  /* 0x000000ff0a00b985 */ /* 0x0005e2000c101d08 */
[----:B------:R-:W-:-:S02]  /*15f70*/  @!P1 LEA.HI.X R7, R199, R4, R211, 0x1, P5 ;  /* 0x00000004c7079211 */ /* 0x000fc400028f0cd3 */
[----:B------:R-:W-:Y:S01]  /*15f80*/  @!P0 LEA.HI.X R3, R200, R4, R210, 0x1, P4 ;  /* 0x00000004c8038211 */ /* 0x000fe200020f0cd2 */
[----:B------:R2:W-:Y:S04]  /*15f90*/  @!P2 ST.E.128 [R8.64], RZ ;  /* 0x000000ff0800a985 */ /* 0x0005e8000c101d08 */
[----:B------:R2:W-:Y:S04]  /*15fa0*/  @!P1 ST.E.128 [R6.64], RZ ;  /* 0x000000ff06009985 */ /* 0x0005e8000c101d08 */
[----:B------:R2:W-:Y:S02]  /*15fb0*/  @!P0 ST.E.128 [R2.64], RZ ;  /* 0x000000ff02008985 */ /* 0x0005e4000c101d08 */
.L_x_306:
[----:B------:R-:W-:Y:S05]  /*15fc0*/  BSYNC B0 ;  /* 0x0000000000007941 */ /* 0x000fea0003800000 */
.L_x_305:
[----:B------:R-:W-:Y:S05]  /*15fd0*/  BRA.DIV ~URZ, `(.L_x_307) ;  /* 0x000022d27f007947 */ /* 0x000fea000b800000 */
[----:B--2---:R2:W1:Y:S04]  /*15fe0*/  SHFL.IDX PT, R4, R5, 0x1, 0x181f ;  /* 0x00381f0005047f89 */ /* 0x00446800000e0000 */
[----:B----4-:R2:W4:Y:S02]  /*15ff0*/  SHFL.IDX PT, R0, R14, 0x1, 0x181f ;  /* 0x00381f000e007f89 */ /* 0x01052400000e0000 */
.L_x_364:
        /* <DEDUP_REMOVED lines=11> */
[----:B-1----:R-:W-:Y:S02]  /*160b0*/  @!P3 LEA.HI.X R11, R134, R4, R135, 0x1, P4 ;  /* 0x00000004860bb211 */ /* 0x002fe400020f0c87 */
        /* <DEDUP_REMOVED lines=8> */
.L_x_309:
[----:B------:R-:W-:Y:S05]  /*16140*/  BSYNC B0 ;  /* 0x0000000000007941 */ /* 0x000fea0003800000 */
.L_x_308:
[----:B------:R-:W-:Y:S05]  /*16150*/  BRA.DIV ~URZ, `(.L_x_310) ;  /* 0x000022227f007947 */ /* 0x000fea000b800000 */
[----:B-1----:R1:W2:Y:S02]  /*16160*/  SHFL.IDX PT, R4, R5, 0x2, 0x181f ;  /* 0x00581f0005047f89 */ /* 0x0022a400000e0000 */
.L_x_365:
[----:B------:R-:W-:Y:S05]  /*16170*/  BRA.DIV ~URZ, `(.L_x_311) ;  /* 0x000022727f007947 */ /* 0x000fea000b800000 */
[----:B----4-:R4:W1:Y:S02]  /*16180*/  SHFL.IDX PT, R0, R14, 0x2, 0x181f ;  /* 0x00581f000e007f89 */ /* 0x01086400000e0000 */
.L_x_366:
        /* <DEDUP_REMOVED lines=8> */
[CC--:B-1----:R-:W-:Y:S02]  /*16210*/  @!P3 LEA R10, P4, R134.reuse, R0.reuse, 0x1 ;  /* 0x00000000860ab211 */ /* 0x0c2fe400078808ff */
        /* <DEDUP_REMOVED lines=11> */
.L_x_313:
[----:B------:R-:W-:Y:S05]  /*162d0*/  BSYNC B0 ;  /* 0x0000000000007941 */ /* 0x000fea0003800000 */
.L_x_312:
[----:B------:R-:W-:Y:S05]  /*162e0*/  BRA.DIV ~URZ, `(.L_x_314) ;  /* 0x000021727f007947 */ /* 0x000fea000b800000 */
[----:B--2---:R2:W3:Y:S04]  /*162f0*/  SHFL.IDX PT, R4, R5, 0x3, 0x181f ;  /* 0x00781f0005047f89 */ /* 0x0044e800000e0000 */
[----:B-1----:R2:W1:Y:S02]  /*16300*/  SHFL.IDX PT, R0, R14, 0x3, 0x181f ;  /* 0x00781f000e007f89 */ /* 0x00246400000e0000 */
.L_x_367:
[----:B------:R-:W-:-:S04]  /*16310*/  IADD3 R2, R13, 0x60, RZ ;  /* 0x000000600d027810 */ /* 0x000fc80007ffe0ff */
        /* <DEDUP_REMOVED lines=9> */
[----:B---3--:R-:W-:Y:S02]  /*163b0*/  @!P3 LEA.HI.X R11, R134, R4, R135, 0x1, P4 ;  /* 0x00000004860bb211 */ /* 0x008fe400020f0c87 */
        /* <DEDUP_REMOVED lines=8> */
.L_x_294:
[----:B------:R-:W-:Y:S05]  /*16440*/  BSYNC B1 ;  /* 0x0000000000017941 */ /* 0x000fea0003800000 */
.L_x_278:
[----:B-1--4-:R-:W4:Y:S02]  /*16450*/  LDL R0, [R1+0x44] ;  /* 0x0000440001007983 */ /* 0x012f240000100800 */
[----:B----4-:R-:W-:-:S13]  /*16460*/  ISETP.NE.AND P0, PT, R0, RZ, PT ;  /* 0x000000ff0000720c */ /* 0x010fda0003f05270 */
[----:B------:R-:W-:Y:S01]  /*16470*/  @P0 WARPSYNC 0xffffffff ;  /* 0xffffffff00000948 */ /* 0x000fe20003800000 */
[----:B------:R-:W-:Y:S06]  /*16480*/  @P0 BAR.SYNC.DEFER_BLOCKING 0x5, 0x100 ;  /* 0x0144000000000b1d */ /* 0x000fec0000010000 */
[----:B------:R-:W1:Y:S04]  /*16490*/  @P0 LDS.128 R228, [0x20080] ;  /* 0x02008000ffe40984 */ /* 0x000e680000000c00 */
[----:B------:R-:W-:Y:S06]  /*164a0*/  @P0 BAR.ARV 0x4, 0x100 ;  /* 0x0104000000000b1d */ /* 0x000fec0000002000 */
[----:B------:R-:W-:Y:S05]  /*164b0*/  @P0 BRA `(.L_x_315) ;  /* 0x00000af000000947 */ /* 0x000fea0003800000 */
[----:B------:R-:W4:Y:S01]  /*164c0*/  S2R R0, SR_TID.X ;  /* 0x0000000000007919 */ /* 0x000f220000002100 */
[----:B------:R-:W-:Y:S01]  /*164d0*/  IMAD.MOV.U32 R8, RZ, RZ, RZ ;  /* 0x000000ffff087224 */ /* 0x000fe200078e00ff */
[----:B---34-:R-:W-:-:S04]  /*164e0*/  LOP3.LUT R13, R0, 0x1f, RZ, 0xc0, !PT ;  /* 0x0000001f000d7812 */ /* 0x018fc800078ec0ff */
[----:B------:R-:W-:Y:S01]  /*164f0*/  ISETP.NE.AND P6, PT, R13, 0x1f, PT ;  /* 0x0000001f0d00780c */ /* 0x000fe20003fc5270 */
[----:B------:R-:W-:Y:S10]  /*16500*/  BRA.DIV ~URZ, `(.L_x_316) ;  /* 0x000020227f007947 */ /* 0x000ff4000b800000 */
[----:B------:R3:W4:Y:S02]  /*16510*/  SHFL.IDX PT, R9, R98, RZ, 0x1f ;  /* 0x00001fff62097589 */ /* 0x00072400000e0000 */
.L_x_368:
[----:B------:R-:W-:Y:S05]  /*16520*/  BRA.DIV ~URZ, `(.L_x_317) ;  /* 0x000020727f007947 */ /* 0x000fea000b800000 */
[----:B------:R3:W4:Y:S02]  /*16530*/  SHFL.IDX PT, R6, R98, 0x1, 0x1f ;  /* 0x00201f0062067f89 */ /* 0x00072400000e0000 */
.L_x_369:
[----:B-1----:R-:W-:Y:S02]  /*16540*/  IMAD.IADD R0, R231, 0x1, R13 ;  /* 0x00000001e7007824 */ /* 0x002fe400078e020d */
[----:B------:R-:W-:-:S03]  /*16550*/  IMAD.MOV.U32 R7, RZ, RZ, RZ ;  /* 0x000000ffff077224 */ /* 0x000fc600078e00ff */
[----:B------:R-:W-:-:S13]  /*16560*/  ISETP.GE.OR P0, PT, R0, c[0x0][0x53c], !P6 ;  /* 0x00014f0000007a0c */ /* 0x000fda0007706670 */
[----:B------:R-:W-:Y:S01]  /*16570*/  @!P0 MOV R2, 0x4 ;  /* 0x0000000400028802 */ /* 0x000fe20000000f00 */
[----:B--2---:R-:W-:-:S04]  /*16580*/  @!P0 IMAD.MOV.U32 R4, RZ, RZ, 0x4 ;  /* 0x00000004ff048424 */ /* 0x004fc800078e00ff */
[----:B------:R-:W-:-:S04]  /*16590*/  @!P0 IMAD.WIDE R4, R0, R4, c[0x0][0x580] ;  /* 0x0001600000048625 */ /* 0x000fc800078e0204 */
[----:B------:R-:W-:Y:S01]  /*165a0*/  @!P0 IMAD.WIDE R2, R0, R2, c[0x0][0x578] ;  /* 0x00015e0000028625 */ /* 0x000fe200078e0202 */
[----:B------:R-:W2:Y:S04]  /*165b0*/  @!P0 LDG.E R7, [R4.64] ;  /* 0x0000000804078981 */ /* 0x000ea8000c1e1900 */
[----:B------:R-:W2:Y:S01]  /*165c0*/  @!P0 LDG.E R8, [R2.64] ;  /* 0x0000000802088981 */ /* 0x000ea2000c1e1900 */
[C---:B------:R-:W-:Y:S02]  /*165d0*/  ISETP.GE.U32.AND P4, PT, R13.reuse, 0x10, PT ;  /* 0x000000100d00780c */ /* 0x040fe40003f86070 */
[C---:B------:R-:W-:Y:S02]  /*165e0*/  ISETP.GE.U32.AND P3, PT, R13.reuse, 0x8, PT ;  /* 0x000000080d00780c */ /* 0x040fe40003f66070 */
[----:B------:R-:W-:-:S02]  /*165f0*/  ISETP.GE.U32.AND P2, PT, R13, 0x4, PT ;  /* 0x000000040d00780c */ /* 0x000fc40003f46070 */
[C---:B------:R-:W-:Y:S02]  /*16600*/  ISETP.GE.U32.AND P1, PT, R13.reuse, 0x2, PT ;  /* 0x000000020d00780c */ /* 0x040fe40003f26070 */
[----:B------:R-:W-:Y:S02]  /*16610*/  ISETP.NE.AND P5, PT, R13, RZ, PT ;  /* 0x000000ff0d00720c */ /* 0x000fe40003fa5270 */
[----:B------:R-:W-:Y:S01]  /*16620*/  MOV R11, RZ ;  /* 0x000000ff000b7202 */ /* 0x000fe20000000f00 */
[----:B--2---:R-:W-:Y:S01]  /*16630*/  IMAD R0, R8, R7, RZ ;  /* 0x0000000708007224 */ /* 0x004fe200078e02ff */
[----:B------:R-:W-:Y:S07]  /*16640*/  BRA.DIV ~URZ, `(.L_x_318) ;  /* 0x00001fc27f007947 */ /* 0x000fee000b800000 */
[----:B------:R1:W2:Y:S02]  /*16650*/  SHFL.UP PT, R4, R0, 0x1, RZ ;  /* 0x0420000000047989 */ /* 0x0002a400000e00ff */
.L_x_370:
        /* <DEDUP_REMOVED lines=16> */
.L_x_371:
[----:B--2---:R-:W-:Y:S01]  /*16760*/  IMAD R0, R0, c[0x0][0x538], RZ ;  /* 0x00014e0000007a24 */ /* 0x004fe200078e02ff */
[----:B------:R-:W-:Y:S04]  /*16770*/  BSSY B1, `(.L_x_320) ;  /* 0x000007e000017945 */ /* 0x000fe80003800000 */
[----:B----4-:R-:W-:-:S04]  /*16780*/  IADD3 R6, R0, R6, RZ ;  /* 0x0000000600067210 */ /* 0x010fc80007ffe0ff */
[----:B------:R-:W-:-:S13]  /*16790*/  ISETP.GT.AND P0, PT, R6, R9, PT ;  /* 0x000000090600720c */ /* 0x000fda0003f04270 */
[----:B------:R-:W-:Y:S05]  /*167a0*/  @P0 BRA `(.L_x_321) ;  /* 0x0000025000000947 */ /* 0x000fea0003800000 */
.L_x_325:
        /* <DEDUP_REMOVED lines=8> */
[----:B-1----:R-:W-:Y:S01]  /*16830*/  @!P0 MOV R4, 0x4 ;  /* 0x0000000400048802 */ /* 0x002fe20000000f00 */
        /* <DEDUP_REMOVED lines=8> */
.L_x_372:
        /* <DEDUP_REMOVED lines=16> */
.L_x_373:
[----:B--2---:R-:W-:-:S05]  /*169c0*/  IMAD R0, R0, c[0x0][0x538], RZ ;  /* 0x00014e0000007a24 */ /* 0x004fca00078e02ff */
[----:B------:R-:W-:-:S04]  /*169d0*/  IADD3 R6, R0, R6, RZ ;  /* 0x0000000600067210 */ /* 0x000fc80007ffe0ff */
[----:B------:R-:W-:-:S13]  /*169e0*/  ISETP.GT.AND P0, PT, R6, R9, PT ;  /* 0x000000090600720c */ /* 0x000fda0003f04270 */
[----:B-1-3--:R-:W-:Y:S05]  /*169f0*/  @!P0 BRA `(.L_x_325) ;  /* 0xfffffdb000008947 */ /* 0x00afea000383ffff */
.L_x_321:
[----:B------:R-:W-:-:S05]  /*16a00*/  IADD3 R6, -R0, R6, RZ ;  /* 0x0000000600067210 */ /* 0x000fca0007ffe1ff */
[----:B------:R-:W-:-:S05]  /*16a10*/  IMAD R0, R4, c[0x0][0x538], R6 ;  /* 0x00014e0004007a24 */ /* 0x000fca00078e0206 */
[----:B------:R-:W-:Y:S01]  /*16a20*/  ISETP.GT.AND P0, PT, R0, R9, PT ;  /* 0x000000090000720c */ /* 0x000fe20003f04270 */
[----:B------:R-:W-:-:S12]  /*16a30*/  BRA.DIV ~URZ, `(.L_x_326) ;  /* 0x00001fc27f007947 */ /* 0x000fd8000b800000 */
[----:B------:R-:W-:-:S04]  /*16a40*/  VOTE.ANY R0, PT, !P0 ;  /* 0x0000000000007806 */ /* 0x000fc800040e0100 */
.L_x_374:
[----:B------:R2:W4:Y:S01]  /*16a50*/  POPC R10, R0 ;  /* 0x00000000000a7309 */ /* 0x0005220000000000 */
[----:B------:R-:W-:Y:S05]  /*16a60*/  BRA.DIV ~URZ, `(.L_x_327) ;  /* 0x00001fd27f007947 */ /* 0x000fea000b800000 */
[----:B----4-:R4:W1:Y:S04]  /*16a70*/  SHFL.IDX PT, R7, R7, R10, 0x1f ;  /* 0x00001f0a07077589 */ /* 0x01086800000e0000 */
[----:B------:R4:W2:Y:S02]  /*16a80*/  SHFL.IDX PT, R5, R8, R10, 0x1f ;  /* 0x00001f0a08057589 */ /* 0x0008a400000e0000 */
.L_x_375:
[----:B------:R-:W-:Y:S01]  /*16a90*/  ISETP.NE.AND P0, PT, R0, RZ, PT ;  /* 0x000000ff0000720c */ /* 0x000fe20003f05270 */
[----:B------:R-:W-:-:S12]  /*16aa0*/  BSSY B0, `(.L_x_328) ;  /* 0x0000005000007945 */ /* 0x000fd80003800000 */
[----:B------:R-:W-:Y:S05]  /*16ab0*/  @!P0 BRA `(.L_x_329) ;  /* 0x0000003000008947 */ /* 0x000fea0003800000 */
[----:B--2---:R-:W-:Y:S01]  /*16ac0*/  IADD3 R0, R10, -0x1, RZ ;  /* 0xffffffff0a007810 */ /* 0x004fe20007ffe0ff */
[----:B------:R-:W-:Y:S05]  /*16ad0*/  BRA.DIV ~URZ, `(.L_x_330) ;  /* 0x000020327f007947 */ /* 0x000fea000b800000 */
[----:B------:R2:W3:Y:S02]  /*16ae0*/  SHFL.IDX PT, R11, R4, R0, 0x1f ;  /* 0x00001f00040b7589 */ /* 0x0004e400000e0000 */
.L_x_329:
[----:B------:R-:W-:Y:S05]  /*16af0*/  BSYNC B0 ;  /* 0x0000000000007941 */ /* 0x000fea0003800000 */
.L_x_328:
[----:B-12---:R-:W-:Y:S01]  /*16b00*/  IABS R4, R7 ;  /* 0x0000000700047213 */ /* 0x006fe20000000000 */
[----:B---3--:R-:W-:Y:S02]  /*16b10*/  IMAD R228, R11, c[0x0][0x538], R6 ;  /* 0x00014e000be47a24 */ /* 0x008fe400078e0206 */
[----:B------:R-:W-:Y:S01]  /*16b20*/  IMAD.IADD R231, R10, 0x1, R231 ;  /* 0x000000010ae77824 */ /* 0x000fe200078e02e7 */
[----:B------:R-:W1:Y:S01]  /*16b30*/  I2F.RP R2, R4 ;  /* 0x0000000400027306 */ /* 0x000e620000209400 */
[----:B----4-:R-:W-:-:S07]  /*16b40*/  IMAD.IADD R8, R9, 0x1, -R228 ;  /* 0x0000000109087824 */ /* 0x010fce00078e0ae4 */
[----:B-1----:R-:W1:Y:S02]  /*16b50*/  MUFU.RCP R2, R2 ;  /* 0x0000000200027308 */ /* 0x002e640000001000 */
[----:B-1----:R-:W-:-:S06]  /*16b60*/  IADD3 R2, R2, 0xffffffe, RZ ;  /* 0x0ffffffe02027810 */ /* 0x002fcc0007ffe0ff */
[----:B------:R1:W2:Y:S02]  /*16b70*/  F2I.FTZ.U32.TRUNC.NTZ R3, R2 ;  /* 0x0000000200037305 */ /* 0x0002a4000021f000 */
[----:B-1----:R-:W-:Y:S01]  /*16b80*/  IABS R2, R5 ;  /* 0x0000000500027213 */ /* 0x002fe20000000000 */
[----:B--2---:R-:W-:-:S03]  /*16b90*/  IMAD.MOV R0, RZ, RZ, -R3 ;  /* 0x000000ffff007224 */ /* 0x004fc600078e0a03 */
[----:B------:R-:W-:Y:S01]  /*16ba0*/  MOV R6, R2 ;  /* 0x0000000200067202 */ /* 0x000fe20000000f00 */
[----:B------:R-:W-:Y:S01]  /*16bb0*/  IMAD.MOV.U32 R11, RZ, RZ, R0 ;  /* 0x000000ffff0b7224 */ /* 0x000fe200078e0000 */
[----:B------:R-:W-:Y:S01]  /*16bc0*/  IABS R0, R7 ;  /* 0x0000000700007213 */ /* 0x000fe20000000000 */
[----:B------:R-:W-:Y:S01]  /*16bd0*/  IMAD.MOV.U32 R2, RZ, RZ, RZ ;  /* 0x000000ffff027224 */ /* 0x000fe200078e00ff */
[----:B------:R-:W1:Y:S01]  /*16be0*/  I2F.RP R12, R6 ;  /* 0x00000006000c7306 */ /* 0x000e620000209400 */
[----:B------:R-:W-:Y:S01]  /*16bf0*/  IMAD R9, R11, R4, RZ ;  /* 0x000000040b097224 */ /* 0x000fe200078e02ff */
[----:B------:R-:W-:Y:S01]  /*16c00*/  IABS R11, R8 ;  /* 0x00000008000b7213 */ /* 0x000fe20000000000 */
[----:B------:R-:W-:Y:S02]  /*16c10*/  IMAD.MOV R0, RZ, RZ, -R0 ;  /* 0x000000ffff007224 */ /* 0x000fe400078e0a00 */
[----:B------:R-:W-:-:S03]  /*16c20*/  IMAD.HI.U32 R9, R3, R9, R2 ;  /* 0x0000000903097227 */ /* 0x000fc600078e0002 */
[----:B------:R-:W-:Y:S01]  /*16c30*/  MOV R3, R0 ;  /* 0x0000000000037202 */ /* 0x000fe20000000f00 */
[----:B------:R-:W-:-:S04]  /*16c40*/  IMAD.MOV.U32 R2, RZ, RZ, R11 ;  /* 0x000000ffff027224 */ /* 0x000fc800078e000b */
[----:B------:R-:W-:-:S04]  /*16c50*/  IMAD.HI.U32 R0, R9, R2, RZ ;  /* 0x0000000209007227 */ /* 0x000fc800078e00ff */
[----:B------:R-:W-:Y:S02]  /*16c60*/  IMAD R2, R0, R3, R2 ;  /* 0x0000000300027224 */ /* 0x000fe400078e0202 */
[----:B-1----:R-:W1:Y:S03]  /*16c70*/  MUFU.RCP R3, R12 ;  /* 0x0000000c00037308 */ /* 0x002e660000001000 */
        /* <DEDUP_REMOVED lines=9> */
[----:B------:R-:W-:Y:S01]  /*16d10*/  @P2 IADD3 R0, R0, 0x1, RZ ;  /* 0x0000000100002810 */ /* 0x000fe20007ffe0ff */
[----:B-1----:R-:W-:-:S05]  /*16d20*/  IMAD.MOV R2, RZ, RZ, -R3 ;  /* 0x000000ffff027224 */ /* 0x002fca00078e0a03 */
[----:B------:R-:W-:Y:S01]  /*16d30*/  @!P1 IMAD.MOV R0, RZ, RZ, -R0 ;  /* 0x000000ffff009224 */ /* 0x000fe200078e0a00 */
[----:B------:R-:W-:Y:S02]  /*16d40*/  MOV R4, R2 ;  /* 0x0000000200047202 */ /* 0x000fe40000000f00 */
[----:B------:R-:W-:Y:S02]  /*16d50*/  IABS R2, R5 ;  /* 0x0000000500027213 */ /* 0x000fe40000000000 */
[----:B------:R-:W-:Y:S01]  /*16d60*/  @!P0 LOP3.LUT R0, RZ, R7, RZ, 0x33, !PT ;  /* 0x00000007ff008212 */ /* 0x000fe200078e33ff */
[----:B------:R-:W-:Y:S02]  /*16d70*/  IMAD R4, R4, R6, RZ ;  /* 0x0000000604047224 */ /* 0x000fe400078e02ff */
[----:B------:R-:W-:Y:S01]  /*16d80*/  IMAD.MOV R9, RZ, RZ, -R2 ;  /* 0x000000ffff097224 */ /* 0x000fe200078e0a02 */
[----:B------:R-:W-:Y:S01]  /*16d90*/  IABS R11, R0 ;  /* 0x00000000000b7213 */ /* 0x000fe20000000000 */
[----:B------:R-:W-:-:S02]  /*16da0*/  IMAD.MOV.U32 R2, RZ, RZ, RZ ;  /* 0x000000ffff027224 */ /* 0x000fc400078e00ff */
[----:B------:R-:W-:Y:S02]  /*16db0*/  IMAD R7, R0, R7, RZ ;  /* 0x0000000700077224 */ /* 0x000fe400078e02ff */
[----:B------:R-:W-:Y:S01]  /*16dc0*/  IMAD.HI.U32 R2, R3, R4, R2 ;  /* 0x0000000403027227 */ /* 0x000fe200078e0002 */
[----:B------:R-:W-:Y:S02]  /*16dd0*/  MOV R4, R9 ;  /* 0x0000000900047202 */ /* 0x000fe40000000f00 */
[----:B------:R-:W-:Y:S01]  /*16de0*/  IADD3 R229, R8, -R7, RZ ;  /* 0x8000000708e57210 */ /* 0x000fe20007ffe0ff */
[----:B------:R-:W-:-:S04]  /*16df0*/  IMAD.MOV.U32 R3, RZ, RZ, R11 ;  /* 0x000000ffff037224 */ /* 0x000fc800078e000b */
        /* <DEDUP_REMOVED lines=11> */
[----:B------:R-:W-:-:S04]  /*16eb0*/  @!P0 LOP3.LUT R2, RZ, R5, RZ, 0x33, !PT ;  /* 0x00000005ff028212 */ /* 0x000fc800078e33ff */
[----:B------:R-:W-:Y:S01]  /*16ec0*/  IADD3 R3, -R2, RZ, RZ ;  /* 0x000000ff02037210 */ /* 0x000fe20007ffe1ff */
[----:B------:R-:W-:-:S04]  /*16ed0*/  IMAD R2, R5, 0x1000000, R2 ;  /* 0x0100000005027824 */ /* 0x000fc800078e0202 */
[----:B------:R-:W-:-:S04]  /*16ee0*/  IMAD R0, R5, R3, R0 ;  /* 0x0000000305007224 */ /* 0x000fc800078e0200 */
[----:B------:R-:W-:Y:S01]  /*16ef0*/  IMAD R230, R0, 0x10000, R2 ;  /* 0x0001000000e67824 */ /* 0x000fe200078e0202 */
[----:B------:R-:W-:Y:S05]  /*16f00*/  BRA `(.L_x_331) ;  /* 0x0000004000007947 */ /* 0x000fea0003800000 */
.L_x_322:
[----:B------:R-:W-:Y:S01]  /*16f10*/  IMAD.MOV.U32 R228, RZ, RZ, R9 ;  /* 0x000000ffffe47224 */ /* 0x000fe200078e0009 */
[----:B------:R-:W-:Y:S01]  /*16f20*/  MOV R230, RZ ;  /* 0x000000ff00e67202 */ /* 0x000fe20000000f00 */
[----:B------:R-:W-:Y:S01]  /*16f30*/  IMAD.MOV.U32 R229, RZ, RZ, RZ ;  /* 0x000000ffffe57224 */ /* 0x000fe200078e00ff */
[----:B------:R-:W-:Y:S02]  /*16f40*/  MOV R231, c[0x0][0x53c] ;  /* 0x00014f0000e77a02 */ /* 0x000fe40000000f00 */
.L_x_331:
[----:B------:R-:W-:Y:S05]  /*16f50*/  BSYNC B1 ;  /* 0x0000000000017941 */ /* 0x000fea0003800000 */
.L_x_320:
[----:B------:R-:W-:Y:S01]  /*16f60*/  WARPSYNC 0xffffffff ;  /* 0xffffffff00007948 */ /* 0x000fe20003800000 */
[----:B------:R-:W-:Y:S01]  /*16f70*/  BAR.SYNC.DEFER_BLOCKING 0x4, 0x100 ;  /* 0x0104000000007b1d */ /* 0x000fe20000010000 */
[----:B------:R-:W-:-:S13]  /*16f80*/  ISETP.NE.AND P0, PT, R13, RZ, PT ;  /* 0x000000ff0d00720c */ /* 0x000fda0003f05270 */
[----:B------:R2:W-:Y:S04]  /*16f90*/  @!P0 STS.128 [0x20080], R228 ;  /* 0x020080e4ff008388 */ /* 0x0005e80000000c00 */
[----:B------:R-:W-:Y:S06]  /*16fa0*/  BAR.ARV 0x5, 0x100 ;  /* 0x0144000000007b1d */ /* 0x000fec0000002000 */
.L_x_315:
[----:B-1----:R-:W-:-:S13]  /*16fb0*/  ISETP.GE.AND P0, PT, R231, c[0x0][0x53c], PT ;  /* 0x00014f00e7007a0c */ /* 0x002fda0003f06270 */
[----:B--23--:R-:W-:Y:S01]  /*16fc0*/  @P0 CALL.REL.NOINC `(.L_x_332) ;  /* 0x0000001000000944 */ /* 0x00cfe20003c00000 */
[----:B------:R-:W-:Y:S05]  /*16fd0*/  BRA `(.L_x_333) ;  /* 0xfffeac5000007947 */ /* 0x000fea000383ffff */
.L_x_332:
[----:B------:R-:W-:Y:S05]  /*16fe0*/  EXIT ;  /* 0x000000000000794d */ /* 0x000fea0003800000 */
.L_x_160:
[----:B------:R-:W-:Y:S01]  /*16ff0*/  IMAD.MOV.U32 R0, RZ, RZ, R5 ;  /* 0x000000ffff007224 */ /* 0x000fe200078e0005 */
[----:B------:R-:W-:Y:S02]  /*17000*/  MOV R3, 0x1 ;  /* 0x0000000100037802 */ /* 0x000fe40000000f00 */
[----:B------:R-:W-:Y:S02]  /*17010*/  MOV R2, 0x17030 ;  /* 0x0001703000027802 */ /* 0x000fe40000000f00 */
[----:B--2---:R-:W-:Y:S05]  /*17020*/  CALL.REL.NOINC `($__internal_6_$__cuda_sm70_shflsync_up_p) ;  /* 0x00001c2000007944 */ /* 0x004fea0003c00000 */
[----:B------:R-:W-:Y:S01]  /*17030*/  MOV R0, R4 ;  /* 0x0000000400007202 */ /* 0x000fe20000000f00 */
[----:B------:R-:W-:Y:S05]  /*17040*/  BRA `(.L_x_334) ;  /* 0xfffe940000007947 */ /* 0x000fea000383ffff */
.L_x_161:
[----:B------:R-:W-:Y:S01]  /*17050*/  IMAD.MOV.U32 R0, RZ, RZ, R5 ;  /* 0x000000ffff007224 */ /* 0x000fe200078e0005 */
[----:B------:R-:W-:Y:S02]  /*17060*/  MOV R3, 0x2 ;  /* 0x0000000200037802 */ /* 0x000fe40000000f00 */
[----:B------:R-:W-:Y:S02]  /*17070*/  MOV R2, 0x17090 ;  /* 0x0001709000027802 */ /* 0x000fe40000000f00 */
[----:B--2---:R-:W-:Y:S05]  /*17080*/  CALL.REL.NOINC `($__internal_6_$__cuda_sm70_shflsync_up_p) ;  /* 0x00001bc000007944 */ /* 0x004fea0003c00000 */
[----:B------:R-:W-:Y:S01]  /*17090*/  SEL R4, R4, RZ, P4 ;  /* 0x000000ff04047207 */ /* 0x000fe20002000000 */
[----:B------:R-:W-:Y:S01]  /*170a0*/  IMAD.MOV.U32 R3, RZ, RZ, 0x4 ;  /* 0x00000004ff037424 */ /* 0x000fe200078e00ff */
[----:B------:R-:W-:-:S03]  /*170b0*/  MOV R2, 0x170e0 ;  /* 0x000170e000027802 */ /* 0x000fc60000000f00 */
[----:B------:R-:W-:Y:S02]  /*170c0*/  IMAD.IADD R0, R5, 0x1, R4 ;  /* 0x0000000105007824 */ /* 0x000fe400078e0204 */
[----:B------:R-:W-:Y:S05]  /*170d0*/  CALL.REL.NOINC `($__internal_6_$__cuda_sm70_shflsync_up_p) ;  /* 0x00001b7000007944 */ /* 0x000fea0003c00000 */
        /* <DEDUP_REMOVED lines=12> */
[----:B------:R-:W-:Y:S02]  /*171a0*/  MOV R179, 0x1f ;  /* 0x0000001f00b37802 */ /* 0x000fe40000000f00 */
[----:B------:R-:W-:Y:S01]  /*171b0*/  MOV R2, 0x171f0 ;  /* 0x000171f000027802 */ /* 0x000fe20000000f00 */
[----:B------:R-:W-:-:S04]  /*171c0*/  IMAD.IADD R4, R0, 0x1, R4 ;  /* 0x0000000100047824 */ /* 0x000fc800078e0204 */
[----:B------:R-:W-:Y:S02]  /*171d0*/  IMAD.MOV.U32 R3, RZ, RZ, R4 ;  /* 0x000000ffff037224 */ /* 0x000fe400078e0004 */
[----:B------:R-:W-:Y:S05]  /*171e0*/  CALL.REL.NOINC `($__internal_5_$__cuda_sm70_shflsync_idx_p) ;  /* 0x000019f000007944 */ /* 0x000fea0003c00000 */
[----:B-----5:R-:W-:Y:S01]  /*171f0*/  MOV R0, R179 ;  /* 0x000000b300007202 */ /* 0x020fe20000000f00 */
[----:B-1----:R-:W-:Y:S05]  /*17200*/  BRA `(.L_x_335) ;  /* 0xfffe934000007947 */ /* 0x002fea000383ffff */
.L_x_163:
[----:B------:R-:W-:Y:S02]  /*17210*/  SEL R0, RZ, 0x1, P0 ;  /* 0x00000001ff007807 */ /* 0x000fe40000000000 */
[----:B------:R-:W-:Y:S02]  /*17220*/  MOV R2, 0x17240 ;  /* 0x0001724000027802 */ /* 0x000fe40000000f00 */
[----:B--2---:R-:W-:Y:S05]  /*17230*/  CALL.REL.NOINC `($__internal_7_$__cuda_sm70_votesync_ballot) ;  /* 0x00001a7000007944 */ /* 0x004fea0003c00000 */
[----:B------:R-:W-:Y:S05]  /*17240*/  BRA `(.L_x_336) ;  /* 0xfffe939000007947 */ /* 0x000fea000383ffff */
.L_x_164:
[----:B------:R-:W-:Y:S01]  /*17250*/  IMAD.MOV.U32 R3, RZ, RZ, R8 ;  /* 0x000000ffff037224 */ /* 0x000fe200078e0008 */
[----:B---3--:R-:W-:Y:S01]  /*17260*/  MOV R202, R13 ;  /* 0x0000000d00ca7202 */ /* 0x008fe20000000f00 */
[----:B------:R-:W-:Y:S01]  /*17270*/  IMAD.MOV.U32 R179, RZ, RZ, 0x1f ;  /* 0x0000001fffb37424 */ /* 0x000fe200078e00ff */
[----:B------:R-:W-:Y:S02]  /*17280*/  MOV R2, 0x172a0 ;  /* 0x000172a000027802 */ /* 0x000fe40000000f00 */
[----:B-12---:R-:W-:Y:S05]  /*17290*/  CALL.REL.NOINC `($__internal_5_$__cuda_sm70_shflsync_idx_p) ;  /* 0x0000194000007944 */ /* 0x006fea0003c00000 */
[----:B------:R-:W-:Y:S01]  /*172a0*/  IMAD.MOV.U32 R11, RZ, RZ, R179 ;  /* 0x000000ffff0b7224 */ /* 0x000fe200078e00b3 */
[----:B------:R-:W-:Y:S01]  /*172b0*/  MOV R3, R7 ;  /* 0x0000000700037202 */ /* 0x000fe20000000f00 */
[----:B------:R-:W-:Y:S01]  /*172c0*/  IMAD.MOV.U32 R6, RZ, RZ, RZ ;  /* 0x000000ffff067224 */ /* 0x000fe200078e00ff */
[----:B------:R-:W-:Y:S01]  /*172d0*/  MOV R202, R13 ;  /* 0x0000000d00ca7202 */ /* 0x000fe20000000f00 */
[----:B------:R-:W-:Y:S01]  /*172e0*/  IMAD.MOV.U32 R179, RZ, RZ, 0x1f ;  /* 0x0000001fffb37424 */ /* 0x000fe200078e00ff */
[----:B------:R-:W-:-:S02]  /*172f0*/  MOV R2, 0x17310 ;  /* 0x0001731000027802 */ /* 0x000fc40000000f00 */
[----:B-1---5:R-:W-:Y:S05]  /*17300*/  CALL.REL.NOINC `($__internal_5_$__cuda_sm70_shflsync_idx_p) ;  /* 0x000018d000007944 */ /* 0x022fea0003c00000 */
[----:B------:R-:W-:Y:S01]  /*17310*/  MOV R10, R179 ;  /* 0x000000b3000a7202 */ /* 0x000fe20000000f00 */
[----:B-1---5:R-:W-:Y:S05]  /*17320*/  BRA `(.L_x_337) ;  /* 0xfffe930000007947 */ /* 0x022fea000383ffff */
.L_x_167:
[----:B------:R-:W-:Y:S01]  /*17330*/  IMAD.MOV.U32 R3, RZ, RZ, R4 ;  /* 0x000000ffff037224 */ /* 0x000fe200078e0004 */
[----:B------:R-:W-:-:S02]  /*17340*/  MOV R179, 0x1f ;  /* 0x0000001f00b37802 */ /* 0x000fc40000000f00 */
[----:B------:R-:W-:Y:S02]  /*17350*/  MOV R2, 0x17370 ;  /* 0x0001737000027802 */ /* 0x000fe40000000f00 */
[----:B-1234-:R-:W-:Y:S05]  /*17360*/  CALL.REL.NOINC `($__internal_5_$__cuda_sm70_shflsync_idx_p) ;  /* 0x0000187000007944 */ /* 0x01efea0003c00000 */
[----:B------:R-:W-:Y:S01]  /*17370*/  MOV R6, R179 ;  /* 0x000000b300067202 */ /* 0x000fe20000000f00 */
[----:B-1---5:R-:W-:Y:S05]  /*17380*/  BRA `(.L_x_166) ;  /* 0xfffe930000007947 */ /* 0x022fea000383ffff */
.L_x_197:
[----:B------:R-:W-:Y:S01]  /*17390*/  IMAD.MOV.U32 R3, RZ, RZ, R5 ;  /* 0x000000ffff037224 */ /* 0x000fe200078e0005 */
[----:B------:R-:W-:Y:S01]  /*173a0*/  MOV R202, RZ ;  /* 0x000000ff00ca7202 */ /* 0x000fe20000000f00 */
[----:B------:R-:W-:Y:S01]  /*173b0*/  IMAD.MOV.U32 R179, RZ, RZ, 0x181f ;  /* 0x0000181fffb37424 */ /* 0x000fe200078e00ff */
[----:B------:R-:W-:Y:S02]  /*173c0*/  MOV R2, 0x173e0 ;  /* 0x000173e000027802 */ /* 0x000fe40000000f00 */
[----:B-----5:R-:W-:Y:S05]  /*173d0*/  CALL.REL.NOINC `($__internal_5_$__cuda_sm70_shflsync_idx_p) ;  /* 0x0000180000007944 */ /* 0x020fea0003c00000 */
[----:B------:R-:W-:Y:S01]  /*173e0*/  MOV R4, R179 ;  /* 0x000000b300047202 */ /* 0x000fe20000000f00 */
[----:B-1---5:R-:W-:Y:S05]  /*173f0*/  BRA `(.L_x_338) ;  /* 0xfffef3a000007947 */ /* 0x022fea000383ffff */
.L_x_198:
[----:B------:R-:W-:Y:S01]  /*17400*/  IMAD.MOV.U32 R3, RZ, RZ, R13 ;  /* 0x000000ffff037224 */ /* 0x000fe200078e000d */
[----:B------:R-:W-:Y:S01]  /*17410*/  MOV R202, RZ ;  /* 0x000000ff00ca7202 */ /* 0x000fe20000000f00 */
[----:B------:R-:W-:Y:S01]  /*17420*/  IMAD.MOV.U32 R179, RZ, RZ, 0x181f ;  /* 0x0000181fffb37424 */ /* 0x000fe200078e00ff */
[----:B------:R-:W-:Y:S02]  /*17430*/  MOV R2, 0x17450 ;  /* 0x0001745000027802 */ /* 0x000fe40000000f00 */
[----:B-12--5:R-:W-:Y:S05]  /*17440*/  CALL.REL.NOINC `($__internal_5_$__cuda_sm70_shflsync_idx_p) ;  /* 0x0000179000007944 */ /* 0x026fea0003c00000 */
[----:B-----5:R-:W-:Y:S01]  /*17450*/  MOV R0, R179 ;  /* 0x000000b300007202 */ /* 0x020fe20000000f00 */
[----:B-1----:R-:W-:Y:S05]  /*17460*/  BRA `(.L_x_339) ;  /* 0xfffef35000007947 */ /* 0x002fea000383ffff */
.L_x_201:
[----:B--2---:R-:W-:Y:S01]  /*17470*/  IMAD.MOV.U32 R3, RZ, RZ, R5 ;  /* 0x000000ffff037224 */ /* 0x004fe200078e0005 */
[----:B------:R-:W-:Y:S01]  /*17480*/  MOV R202, 0x1 ;  /* 0x0000000100ca7802 */ /* 0x000fe20000000f00 */
[----:B------:R-:W-:Y:S01]  /*17490*/  IMAD.MOV.U32 R179, RZ, RZ, 0x181f ;  /* 0x0000181fffb37424 */ /* 0x000fe200078e00ff */
[----:B------:R-:W-:-:S02]  /*174a0*/  MOV R2, 0x174c0 ;  /* 0x000174c000027802 */ /* 0x000fc40000000f00 */
[----:B-1-345:R-:W-:Y:S05]  /*174b0*/  CALL.REL.NOINC `($__internal_5_$__cuda_sm70_shflsync_idx_p) ;  /* 0x0000172000007944 */ /* 0x03afea0003c00000 */
[----:B------:R-:W-:Y:S01]  /*174c0*/  IMAD.MOV.U32 R4, RZ, RZ, R179 ;  /* 0x000000ffff047224 */ /* 0x000fe200078e00b3 */
[----:B------:R-:W-:Y:S01]  /*174d0*/  MOV R202, 0x1 ;  /* 0x0000000100ca7802 */ /* 0x000fe20000000f00 */
[----:B------:R-:W-:Y:S01]  /*174e0*/  IMAD.MOV.U32 R3, RZ, RZ, R13 ;  /* 0x000000ffff037224 */ /* 0x000fe200078e000d */
[----:B------:R-:W-:-:S02]  /*174f0*/  MOV R179, 0x181f ;  /* 0x0000181f00b37802 */ /* 0x000fc40000000f00 */
[----:B------:R-:W-:Y:S02]  /*17500*/  MOV R2, 0x17520 ;  /* 0x0001752000027802 */ /* 0x000fe40000000f00 */
[----:B-1---5:R-:W-:Y:S05]  /*17510*/  CALL.REL.NOINC `($__internal_5_$__cuda_sm70_shflsync_idx_p) ;  /* 0x000016c000007944 */ /* 0x022fea0003c00000 */
[----:B-----5:R-:W-:Y:S01]  /*17520*/  MOV R0, R179 ;  /* 0x000000b300007202 */ /* 0x020fe20000000f00 */
[----:B-1----:R-:W-:Y:S05]  /*17530*/  BRA `(.L_x_340) ;  /* 0xfffef41000007947 */ /* 0x002fea000383ffff */
.L_x_204:
[----:B-1----:R-:W-:Y:S01]  /*17540*/  IMAD.MOV.U32 R3, RZ, RZ, R5 ;  /* 0x000000ffff037224 */ /* 0x002fe200078e0005 */
[----:B------:R-:W-:Y:S01]  /*17550*/  MOV R202, 0x2 ;  /* 0x0000000200ca7802 */ /* 0x000fe20000000f00 */
[----:B------:R-:W-:Y:S01]  /*17560*/  IMAD.MOV.U32 R179, RZ, RZ, 0x181f ;  /* 0x0000181fffb37424 */ /* 0x000fe200078e00ff */
[----:B------:R-:W-:Y:S02]  /*17570*/  MOV R2, 0x17590 ;  /* 0x0001759000027802 */ /* 0x000fe40000000f00 */
[----:B--2345:R-:W-:Y:S05]  /*17580*/  CALL.REL.NOINC `($__internal_5_$__cuda_sm70_shflsync_idx_p) ;  /* 0x0000165000007944 */ /* 0x03cfea0003c00000 */
[----:B------:R-:W-:Y:S01]  /*17590*/  MOV R4, R179 ;  /* 0x000000b300047202 */ /* 0x000fe20000000f00 */
[----:B-1---5:R-:W-:Y:S05]  /*175a0*/  BRA `(.L_x_341) ;  /* 0xfffef50000007947 */ /* 0x022fea000383ffff */
.L_x_205:
[----:B------:R-:W-:Y:S01]  /*175b0*/  IMAD.MOV.U32 R3, RZ, RZ, R13 ;  /* 0x000000ffff037224 */ /* 0x000fe200078e000d */
[----:B------:R-:W-:Y:S01]  /*175c0*/  MOV R202, 0x2 ;  /* 0x0000000200ca7802 */ /* 0x000fe20000000f00 */
[----:B------:R-:W-:Y:S01]  /*175d0*/  IMAD.MOV.U32 R179, RZ, RZ, 0x181f ;  /* 0x0000181fffb37424 */ /* 0x000fe200078e00ff */
[----:B------:R-:W-:Y:S02]  /*175e0*/  MOV R2, 0x17600 ;  /* 0x0001760000027802 */ /* 0x000fe40000000f00 */
[----:B-12345:R-:W-:Y:S05]  /*175f0*/  CALL.REL.NOINC `($__internal_5_$__cuda_sm70_shflsync_idx_p) ;  /* 0x000015e000007944 */ /* 0x03efea0003c00000 */
[----:B-----5:R-:W-:Y:S01]  /*17600*/  MOV R0, R179 ;  /* 0x000000b300007202 */ /* 0x020fe20000000f00 */
[----:B-1----:R-:W-:Y:S05]  /*17610*/  BRA `(.L_x_342) ;  /* 0xfffef4b000007947 */ /* 0x002fea000383ffff */
.L_x_208:
[----:B-1----:R-:W-:Y:S01]  /*17620*/  IMAD.MOV.U32 R3, RZ, RZ, R5 ;  /* 0x000000ffff037224 */ /* 0x002fe200078e0005 */
[----:B------:R-:W-:Y:S01]  /*17630*/  MOV R202, 0x3 ;  /* 0x0000000300ca7802 */ /* 0x000fe20000000f00 */
[----:B------:R-:W-:Y:S01]  /*17640*/  IMAD.MOV.U32 R179, RZ, RZ, 0x181f ;  /* 0x0000181fffb37424 */ /* 0x000fe200078e00ff */
[----:B------:R-:W-:-:S02]  /*17650*/  MOV R2, 0x17670 ;  /* 0x0001767000027802 */ /* 0x000fc40000000f00 */
[----:B--2345:R-:W-:Y:S05]  /*17660*/  CALL.REL.NOINC `($__internal_5_$__cuda_sm70_shflsync_idx_p) ;  /* 0x0000157000007944 */ /* 0x03cfea0003c00000 */
        /* <DEDUP_REMOVED lines=8> */
.L_x_263:
[----:B------:R-:W-:Y:S01]  /*176f0*/  IMAD.MOV.U32 R3, RZ, RZ, R0 ;  /* 0x000000ffff037224 */ /* 0x000fe200078e0000 */
[----:B------:R-:W-:Y:S01]  /*17700*/  MOV R202, RZ ;  /* 0x000000ff00ca7202 */ /* 0x000fe20000000f00 */
[----:B------:R-:W-:Y:S01]  /*17710*/  IMAD.MOV.U32 R179, RZ, RZ, 0x181f ;  /* 0x0000181fffb37424 */ /* 0x000fe200078e00ff */
[----:B------:R-:W-:Y:S02]  /*17720*/  MOV R2, 0x17740 ;  /* 0x0001774000027802 */ /* 0x000fe40000000f00 */
[----:B-----5:R-:W-:Y:S05]  /*17730*/  CALL.REL.NOINC `($__internal_5_$__cuda_sm70_shflsync_idx_p) ;  /* 0x000014a000007944 */ /* 0x020fea0003c00000 */
[----:B------:R-:W-:Y:S01]  /*17740*/  MOV R4, R179 ;  /* 0x000000b300047202 */ /* 0x000fe20000000f00 */
[----:B-1---5:R-:W-:Y:S05]  /*17750*/  BRA `(.L_x_344) ;  /* 0xffff6f2000007947 */ /* 0x022fea000383ffff */
.L_x_264:
[----:B------:R-:W-:Y:S01]  /*17760*/  IMAD.MOV.U32 R3, RZ, RZ, R5 ;  /* 0x000000ffff037224 */ /* 0x000fe200078e0005 */
[----:B------:R-:W-:Y:S01]  /*17770*/  MOV R202, RZ ;  /* 0x000000ff00ca7202 */ /* 0x000fe20000000f00 */
[----:B------:R-:W-:Y:S01]  /*17780*/  IMAD.MOV.U32 R179, RZ, RZ, 0x181f ;  /* 0x0000181fffb37424 */ /* 0x000fe200078e00ff */
[----:B------:R-:W-:Y:S02]  /*17790*/  MOV R2, 0x177b0 ;  /* 0x000177b000027802 */ /* 0x000fe40000000f00 */
[----:B-12--5:R-:W-:Y:S05]  /*177a0*/  CALL.REL.NOINC `($__internal_5_$__cuda_sm70_shflsync_idx_p) ;  /* 0x0000143000007944 */ /* 0x026fea0003c00000 */
[----:B-----5:R-:W-:Y:S01]  /*177b0*/  MOV R0, R179 ;  /* 0x000000b300007202 */ /* 0x020fe20000000f00 */
[----:B-1----:R-:W-:Y:S05]  /*177c0*/  BRA `(.L_x_345) ;  /* 0xffff6ed000007947 */ /* 0x002fea000383ffff */
.L_x_265:
[----:B------:R-:W-:Y:S01]  /*177d0*/  IMAD.MOV.U32 R132, RZ, RZ, R4 ;  /* 0x000000ffff847224 */ /* 0x000fe200078e0004 */
[----:B------:R-:W-:-:S02]  /*177e0*/  MOV R0, 0x2 ;  /* 0x0000000200007802 */ /* 0x000fc40000000f00 */
[----:B------:R-:W-:Y:S02]  /*177f0*/  MOV R2, 0x17810 ;  /* 0x0001781000027802 */ /* 0x000fe40000000f00 */
[----:B-----5:R-:W-:Y:S05]  /*17800*/  CALL.REL.NOINC `($__internal_4_$__cuda_sm70_shflsync_bfly_p) ;  /* 0x0000137000007944 */ /* 0x020fea0003c00000 */
[----:B------:R-:W-:Y:S01]  /*17810*/  FMNMX.FTZ R4, R4, R0, !PT ;  /* 0x0000000004047209 */ /* 0x000fe20007810000 */
[----:B------:R-:W-:Y:S01]  /*17820*/  IMAD.MOV.U32 R0, RZ, RZ, 0x1 ;  /* 0x00000001ff007424 */ /* 0x000fe200078e00ff */
[----:B------:R-:W-:-:S03]  /*17830*/  MOV R2, 0x17860 ;  /* 0x0001786000027802 */ /* 0x000fc60000000f00 */
[----:B------:R-:W-:Y:S02]  /*17840*/  IMAD.MOV.U32 R132, RZ, RZ, R4 ;  /* 0x000000ffff847224 */ /* 0x000fe400078e0004 */
[----:B------:R-:W-:Y:S05]  /*17850*/  CALL.REL.NOINC `($__internal_4_$__cuda_sm70_shflsync_bfly_p) ;  /* 0x0000132000007944 */ /* 0x000fea0003c00000 */
[----:B------:R-:W-:Y:S01]  /*17860*/  FMNMX.FTZ R133, R4, R0, !PT ;  /* 0x0000000004857209 */ /* 0x000fe20007810000 */
[----:B------:R-:W-:Y:S01]  /*17870*/  IMAD.MOV.U32 R132, RZ, RZ, R5 ;  /* 0x000000ffff847224 */ /* 0x000fe200078e0005 */
[----:B------:R-:W-:Y:S01]  /*17880*/  MOV R2, 0x178b0 ;  /* 0x000178b000027802 */ /* 0x000fe20000000f00 */
[----:B------:R-:W-:Y:S02]  /*17890*/  IMAD.MOV.U32 R0, RZ, RZ, 0x2 ;  /* 0x00000002ff007424 */ /* 0x000fe400078e00ff */
[----:B------:R-:W-:Y:S05]  /*178a0*/  CALL.REL.NOINC `($__internal_4_$__cuda_sm70_shflsync_bfly_p) ;  /* 0x000012d000007944 */ /* 0x000fea0003c00000 */
[----:B------:R-:W-:Y:S01]  /*178b0*/  FMNMX.FTZ R5, R5, R0, !PT ;  /* 0x0000000005057209 */ /* 0x000fe20007810000 */
[----:B------:R-:W-:Y:S01]  /*178c0*/  IMAD.MOV.U32 R0, RZ, RZ, 0x1 ;  /* 0x00000001ff007424 */ /* 0x000fe200078e00ff */
[----:B------:R-:W-:-:S03]  /*178d0*/  MOV R2, 0x17900 ;  /* 0x0001790000027802 */ /* 0x000fc60000000f00 */
[----:B------:R-:W-:Y:S02]  /*178e0*/  IMAD.MOV.U32 R132, RZ, RZ, R5 ;  /* 0x000000ffff847224 */ /* 0x000fe400078e0005 */
[----:B------:R-:W-:Y:S05]  /*178f0*/  CALL.REL.NOINC `($__internal_4_$__cuda_sm70_shflsync_bfly_p) ;  /* 0x0000128000007944 */ /* 0x000fea0003c00000 */
[----:B------:R-:W-:Y:S01]  /*17900*/  MOV R3, R0 ;  /* 0x0000000000037202 */ /* 0x000fe20000000f00 */
[----:B------:R-:W-:Y:S05]  /*17910*/  BRA `(.L_x_346) ;  /* 0xffff718000007947 */ /* 0x000fea000383ffff */
.L_x_267:
[----:B--2---:R-:W-:Y:S01]  /*17920*/  MOV R179, 0x181f ;  /* 0x0000181f00b37802 */ /* 0x004fe20000000f00 */
[----:B------:R-:W-:Y:S01]  /*17930*/  IMAD.MOV.U32 R202, RZ, RZ, RZ ;  /* 0x000000ffffca7224 */ /* 0x000fe200078e00ff */
[----:B------:R-:W-:Y:S02]  /*17940*/  MOV R2, 0x17960 ;  /* 0x0001796000027802 */ /* 0x000fe40000000f00 */
[----:B-1-34-:R-:W-:Y:S05]  /*17950*/  CALL.REL.NOINC `($__internal_5_$__cuda_sm70_shflsync_idx_p) ;  /* 0x0000128000007944 */ /* 0x01afea0003c00000 */
[----:B------:R-:W-:Y:S01]  /*17960*/  MOV R3, R179 ;  /* 0x000000b300037202 */ /* 0x000fe20000000f00 */
[----:B-1---5:R-:W-:-:S05]  /*17970*/  BRA `(.L_x_347) ;  /* 0xffff7e6000007947 */ /* 0x022fca000383ffff */
.L_x_270:
[----:B------:R-:W-:Y:S01]  /*17980*/  MOV R202, RZ ;  /* 0x000000ff00ca7202 */ /* 0x000fe20000000f00 */
[----:B------:R-:W-:Y:S01]  /*17990*/  IMAD.MOV.U32 R3, RZ, RZ, R0 ;  /* 0x000000ffff037224 */ /* 0x000fe200078e0000 */
[----:B------:R-:W-:Y:S01]  /*179a0*/  MOV R2, 0x179d0 ;  /* 0x000179d000027802 */ /* 0x000fe20000000f00 */
[----:B------:R-:W-:Y:S02]  /*179b0*/  IMAD.MOV.U32 R179, RZ, RZ, 0x181f ;  /* 0x0000181fffb37424 */ /* 0x000fe400078e00ff */
[----:B------:R-:W-:Y:S05]  /*179c0*/  CALL.REL.NOINC `($__internal_5_$__cuda_sm70_shflsync_idx_p) ;  /* 0x0000121000007944 */ /* 0x000fea0003c00000 */
[----:B------:R-:W-:Y:S01]  /*179d0*/  MOV R132, R179 ;  /* 0x000000b300847202 */ /* 0x000fe20000000f00 */
[----:B-1---5:R-:W-:-:S05]  /*179e0*/  BRA `(.L_x_348) ;  /* 0xffff87e000007947 */ /* 0x022fca000383ffff */
.L_x_271:
[----:B------:R-:W-:Y:S01]  /*179f0*/  MOV R202, RZ ;  /* 0x000000ff00ca7202 */ /* 0x000fe20000000f00 */
[----:B------:R-:W-:Y:S01]  /*17a00*/  IMAD.MOV.U32 R3, RZ, RZ, R133 ;  /* 0x000000ffff037224 */ /* 0x000fe200078e0085 */
[----:B------:R-:W-:Y:S01]  /*17a10*/  MOV R2, 0x17a40 ;  /* 0x00017a4000027802 */ /* 0x000fe20000000f00 */
[----:B------:R-:W-:Y:S02]  /*17a20*/  IMAD.MOV.U32 R179, RZ, RZ, 0x181f ;  /* 0x0000181fffb37424 */ /* 0x000fe400078e00ff */
[----:B-12---:R-:W-:Y:S05]  /*17a30*/  CALL.REL.NOINC `($__internal_5_$__cuda_sm70_shflsync_idx_p) ;  /* 0x000011a000007944 */ /* 0x006fea0003c00000 */
[----:B-----5:R-:W-:Y:S01]  /*17a40*/  MOV R0, R179 ;  /* 0x000000b300007202 */ /* 0x020fe20000000f00 */
[----:B-1----:R-:W-:-:S05]  /*17a50*/  BRA `(.L_x_349) ;  /* 0xffff879000007947 */ /* 0x002fca000383ffff */
.L_x_272:
[----:B------:R-:W-:Y:S02]  /*17a60*/  MOV R0, 0x2 ;  /* 0x0000000200007802 */ /* 0x000fe40000000f00 */
[----:B------:R-:W-:Y:S02]  /*17a70*/  MOV R2, 0x17a90 ;  /* 0x00017a9000027802 */ /* 0x000fe40000000f00 */
[----:B-1----:R-:W-:Y:S05]  /*17a80*/  CALL.REL.NOINC `($__internal_4_$__cuda_sm70_shflsync_bfly_p) ;  /* 0x000010f000007944 */ /* 0x002fea0003c00000 */
[----:B------:R-:W-:Y:S01]  /*17a90*/  FMNMX.FTZ R132, R132, R0, !PT ;  /* 0x0000000084847209 */ /* 0x000fe20007810000 */
[----:B------:R-:W-:Y:S01]  /*17aa0*/  IMAD.MOV.U32 R0, RZ, RZ, 0x1 ;  /* 0x00000001ff007424 */ /* 0x000fe200078e00ff */
[----:B------:R-:W-:Y:S02]  /*17ab0*/  MOV R2, 0x17ad0 ;  /* 0x00017ad000027802 */ /* 0x000fe40000000f00 */
        /* <DEDUP_REMOVED lines=8> */
[----:B------:R-:W-:Y:S02]  /*17b40*/  MOV R2, 0x17b60 ;  /* 0x00017b6000027802 */ /* 0x000fe40000000f00 */
[----:B------:R-:W-:Y:S05]  /*17b50*/  CALL.REL.NOINC `($__internal_4_$__cuda_sm70_shflsync_bfly_p) ;  /* 0x0000102000007944 */ /* 0x000fea0003c00000 */
[----:B------:R-:W-:-:S05]  /*17b60*/  BRA `(.L_x_350) ;  /* 0xffff891000007947 */ /* 0x000fca000383ffff */
.L_x_274:
[----:B------:R-:W-:Y:S01]  /*17b70*/  IMAD.MOV.U32 R132, RZ, RZ, R207 ;  /* 0x000000ffff847224 */ /* 0x000fe200078e00cf */
[----:B------:R-:W-:-:S02]  /*17b80*/  MOV R0, 0x2 ;  /* 0x0000000200007802 */ /* 0x000fc40000000f00 */
[----:B------:R-:W-:Y:S02]  /*17b90*/  MOV R2, 0x17bb0 ;  /* 0x00017bb000027802 */ /* 0x000fe40000000f00 */
[----:B------:R-:W-:Y:S05]  /*17ba0*/  CALL.REL.NOINC `($__internal_4_$__cuda_sm70_shflsync_bfly_p) ;  /* 0x00000fd000007944 */ /* 0x000fea0003c00000 */
[----:B------:R-:W-:Y:S05]  /*17bb0*/  BRA `(.L_x_351) ;  /* 0xffff9b8000007947 */ /* 0x000fea000383ffff */
.L_x_275:
[----:B------:R-:W-:Y:S01]  /*17bc0*/  IMAD.MOV.U32 R132, RZ, RZ, R4 ;  /* 0x000000ffff847224 */ /* 0x000fe200078e0004 */
[----:B------:R-:W-:Y:S02]  /*17bd0*/  MOV R0, 0x1 ;  /* 0x0000000100007802 */ /* 0x000fe40000000f00 */
[----:B------:R-:W-:Y:S02]  /*17be0*/  MOV R2, 0x17c00 ;  /* 0x00017c0000027802 */ /* 0x000fe40000000f00 */
[----:B-1----:R-:W-:Y:S05]  /*17bf0*/  CALL.REL.NOINC `($__internal_4_$__cuda_sm70_shflsync_bfly_p) ;  /* 0x00000f8000007944 */ /* 0x002fea0003c00000 */
[----:B------:R-:W-:Y:S01]  /*17c00*/  FADD.FTZ R4, R4, R0 ;  /* 0x0000000004047221 */ /* 0x000fe20000010000 */
[----:B------:R-:W-:Y:S02]  /*17c10*/  MOV R132, R206 ;  /* 0x000000ce00847202 */ /* 0x000fe40000000f00 */
[----:B------:R-:W-:Y:S02]  /*17c20*/  MOV R0, 0x2 ;  /* 0x0000000200007802 */ /* 0x000fe40000000f00 */
[----:B------:R-:W-:Y:S02]  /*17c30*/  MOV R2, 0x17c50 ;  /* 0x00017c5000027802 */ /* 0x000fe40000000f00 */
[----:B------:R-:W-:Y:S05]  /*17c40*/  CALL.REL.NOINC `($__internal_4_$__cuda_sm70_shflsync_bfly_p) ;  /* 0x00000f3000007944 */ /* 0x000fea0003c00000 */
[----:B------:R-:W-:Y:S01]  /*17c50*/  FADD.FTZ R5, R206, R0 ;  /* 0x00000000ce057221 */ /* 0x000fe20000010000 */
[----:B------:R-:W-:Y:S02]  /*17c60*/  MOV R0, 0x1 ;  /* 0x0000000100007802 */ /* 0x000fe40000000f00 */
[----:B------:R-:W-:-:S02]  /*17c70*/  MOV R2, 0x17ca0 ;  /* 0x00017ca000027802 */ /* 0x000fc40000000f00 */
[----:B------:R-:W-:Y:S02]  /*17c80*/  MOV R132, R5 ;  /* 0x0000000500847202 */ /* 0x000fe40000000f00 */
[----:B------:R-:W-:Y:S05]  /*17c90*/  CALL.REL.NOINC `($__internal_4_$__cuda_sm70_shflsync_bfly_p) ;  /* 0x00000ee000007944 */ /* 0x000fea0003c00000 */
[----:B------:R-:W-:Y:S01]  /*17ca0*/  MOV R3, R0 ;  /* 0x0000000000037202 */ /* 0x000fe20000000f00 */
[----:B------:R-:W-:Y:S05]  /*17cb0*/  BRA `(.L_x_352) ;  /* 0xffff9af000007947 */ /* 0x000fea000383ffff */
.L_x_282:
[----:B--234-:R-:W-:Y:S01]  /*17cc0*/  IMAD.MOV.U32 R3, RZ, RZ, R13 ;  /* 0x000000ffff037224 */ /* 0x01cfe200078e000d */
[----:B------:R-:W-:Y:S01]  /*17cd0*/  MOV R202, RZ ;  /* 0x000000ff00ca7202 */ /* 0x000fe20000000f00 */
[----:B------:R-:W-:Y:S01]  /*17ce0*/  IMAD.MOV.U32 R179, RZ, RZ, 0x181f ;  /* 0x0000181fffb37424 */ /* 0x000fe200078e00ff */
[----:B------:R-:W-:Y:S02]  /*17cf0*/  MOV R2, 0x17d10 ;  /* 0x00017d1000027802 */ /* 0x000fe40000000f00 */
[----:B-1----:R-:W-:Y:S05]  /*17d00*/  CALL.REL.NOINC `($__internal_5_$__cuda_sm70_shflsync_idx_p) ;  /* 0x00000ed000007944 */ /* 0x002fea0003c00000 */
[----:B------:R-:W-:Y:S01]  /*17d10*/  MOV R4, R179 ;  /* 0x000000b300047202 */ /* 0x000fe20000000f00 */
[----:B-1---5:R-:W-:Y:S05]  /*17d20*/  BRA `(.L_x_353) ;  /* 0xffffb61000007947 */ /* 0x022fea000383ffff */
.L_x_283:
[----:B------:R-:W-:Y:S01]  /*17d30*/  IMAD.MOV.U32 R3, RZ, RZ, R14 ;  /* 0x000000ffff037224 */ /* 0x000fe200078e000e */
[----:B------:R-:W-:Y:S01]  /*17d40*/  MOV R202, RZ ;  /* 0x000000ff00ca7202 */ /* 0x000fe20000000f00 */
[----:B------:R-:W-:Y:S01]  /*17d50*/  IMAD.MOV.U32 R179, RZ, RZ, 0x181f ;  /* 0x0000181fffb37424 */ /* 0x000fe200078e00ff */
[----:B------:R-:W-:Y:S02]  /*17d60*/  MOV R2, 0x17d80 ;  /* 0x00017d8000027802 */ /* 0x000fe40000000f00 */
[----:B-123--:R-:W-:Y:S05]  /*17d70*/  CALL.REL.NOINC `($__internal_5_$__cuda_sm70_shflsync_idx_p) ;  /* 0x00000e6000007944 */ /* 0x00efea0003c00000 */
[----:B-----5:R-:W-:Y:S01]  /*17d80*/  MOV R0, R179 ;  /* 0x000000b300007202 */ /* 0x020fe20000000f00 */
[----:B-1----:R-:W-:Y:S05]  /*17d90*/  BRA `(.L_x_354) ;  /* 0xffffb5c000007947 */ /* 0x002fea000383ffff */
.L_x_286:
[----:B--2---:R-:W-:Y:S01]  /*17da0*/  IMAD.MOV.U32 R3, RZ, RZ, R13 ;  /* 0x000000ffff037224 */ /* 0x004fe200078e000d */
[----:B------:R-:W-:Y:S01]  /*17db0*/  MOV R202, 0x1 ;  /* 0x0000000100ca7802 */ /* 0x000fe20000000f00 */
[----:B------:R-:W-:Y:S01]  /*17dc0*/  IMAD.MOV.U32 R179, RZ, RZ, 0x181f ;  /* 0x0000181fffb37424 */ /* 0x000fe200078e00ff */
[----:B------:R-:W-:-:S02]  /*17dd0*/  MOV R2, 0x17df0 ;  /* 0x00017df000027802 */ /* 0x000fc40000000f00 */
[----:B-1-34-:R-:W-:Y:S05]  /*17de0*/  CALL.REL.NOINC `($__internal_5_$__cuda_sm70_shflsync_idx_p) ;  /* 0x00000df000007944 */ /* 0x01afea0003c00000 */
        /* <DEDUP_REMOVED lines=8> */
.L_x_289:
[----:B--2---:R-:W-:Y:S01]  /*17e70*/  IMAD.MOV.U32 R3, RZ, RZ, R13 ;  /* 0x000000ffff037224 */ /* 0x004fe200078e000d */
[----:B------:R-:W-:Y:S01]  /*17e80*/  MOV R202, 0x2 ;  /* 0x0000000200ca7802 */ /* 0x000fe20000000f00 */
[----:B------:R-:W-:Y:S01]  /*17e90*/  IMAD.MOV.U32 R179, RZ, RZ, 0x181f ;  /* 0x0000181fffb37424 */ /* 0x000fe200078e00ff */
[----:B------:R-:W-:Y:S02]  /*17ea0*/  MOV R2, 0x17ec0 ;  /* 0x00017ec000027802 */ /* 0x000fe40000000f00 */
[----:B-1-34-:R-:W-:Y:S05]  /*17eb0*/  CALL.REL.NOINC `($__internal_5_$__cuda_sm70_shflsync_idx_p) ;  /* 0x00000d2000007944 */ /* 0x01afea0003c00000 */
[----:B------:R-:W-:Y:S01]  /*17ec0*/  MOV R4, R179 ;  /* 0x000000b300047202 */ /* 0x000fe20000000f00 */
[----:B-1---5:R-:W-:Y:S05]  /*17ed0*/  BRA `(.L_x_356) ;  /* 0xffffb76000007947 */ /* 0x022fea000383ffff */
.L_x_290:
[----:B--2---:R-:W-:Y:S01]  /*17ee0*/  IMAD.MOV.U32 R3, RZ, RZ, R14 ;  /* 0x000000ffff037224 */ /* 0x004fe200078e000e */
[----:B------:R-:W-:Y:S01]  /*17ef0*/  MOV R202, 0x2 ;  /* 0x0000000200ca7802 */ /* 0x000fe20000000f00 */
[----:B------:R-:W-:Y:S01]  /*17f00*/  IMAD.MOV.U32 R179, RZ, RZ, 0x181f ;  /* 0x0000181fffb37424 */ /* 0x000fe200078e00ff */
[----:B------:R-:W-:Y:S02]  /*17f10*/  MOV R2, 0x17f30 ;  /* 0x00017f3000027802 */ /* 0x000fe40000000f00 */
[----:B-1-34-:R-:W-:Y:S05]  /*17f20*/  CALL.REL.NOINC `($__internal_5_$__cuda_sm70_shflsync_idx_p) ;  /* 0x00000cb000007944 */ /* 0x01afea0003c00000 */
[----:B-----5:R-:W-:Y:S01]  /*17f30*/  MOV R0, R179 ;  /* 0x000000b300007202 */ /* 0x020fe20000000f00 */
[----:B-1----:R-:W-:Y:S05]  /*17f40*/  BRA `(.L_x_357) ;  /* 0xffffb71000007947 */ /* 0x002fea000383ffff */
.L_x_293:
[----:B---3--:R-:W-:Y:S01]  /*17f50*/  IMAD.MOV.U32 R3, RZ, RZ, R13 ;  /* 0x000000ffff037224 */ /* 0x008fe200078e000d */
        /* <DEDUP_REMOVED lines=12> */
.L_x_295:
[----:B------:R-:W-:Y:S01]  /*18020*/  IMAD.MOV.U32 R3, RZ, RZ, R5 ;  /* 0x000000ffff037224 */ /* 0x000fe200078e0005 */
[----:B------:R-:W-:Y:S01]  /*18030*/  MOV R202, RZ ;  /* 0x000000ff00ca7202 */ /* 0x000fe20000000f00 */
[----:B------:R-:W-:Y:S01]  /*18040*/  IMAD.MOV.U32 R179, RZ, RZ, 0x1c1f ;  /* 0x00001c1fffb37424 */ /* 0x000fe200078e00ff */
[----:B------:R-:W-:Y:S02]  /*18050*/  MOV R2, 0x18070 ;  /* 0x0001807000027802 */ /* 0x000fe40000000f00 */
[----:B------:R-:W-:Y:S05]  /*18060*/  CALL.REL.NOINC `($__internal_5_$__cuda_sm70_shflsync_idx_p) ;  /* 0x00000b7000007944 */ /* 0x000fea0003c00000 */
[----:B------:R-:W-:Y:S01]  /*18070*/  MOV R4, R179 ;  /* 0x000000b300047202 */ /* 0x000fe20000000f00 */
[----:B-1---5:R-:W-:Y:S05]  /*18080*/  BRA `(.L_x_359) ;  /* 0xffffbab000007947 */ /* 0x022fea000383ffff */
.L_x_296:
[----:B------:R-:W-:Y:S01]  /*18090*/  IMAD.MOV.U32 R3, RZ, RZ, R12 ;  /* 0x000000ffff037224 */ /* 0x000fe200078e000c */
[----:B------:R-:W-:Y:S01]  /*180a0*/  MOV R202, RZ ;  /* 0x000000ff00ca7202 */ /* 0x000fe20000000f00 */
[----:B------:R-:W-:Y:S01]  /*180b0*/  IMAD.MOV.U32 R179, RZ, RZ, 0x1c1f ;  /* 0x00001c1fffb37424 */ /* 0x000fe200078e00ff */
[----:B------:R-:W-:Y:S02]  /*180c0*/  MOV R2, 0x180e0 ;  /* 0x000180e000027802 */ /* 0x000fe40000000f00 */
[----:B-12---:R-:W-:Y:S05]  /*180d0*/  CALL.REL.NOINC `($__internal_5_$__cuda_sm70_shflsync_idx_p) ;  /* 0x00000b0000007944 */ /* 0x006fea0003c00000 */
[----:B-----5:R-:W-:Y:S01]  /*180e0*/  MOV R0, R179 ;  /* 0x000000b300007202 */ /* 0x020fe20000000f00 */
[----:B-1----:R-:W-:Y:S05]  /*180f0*/  BRA `(.L_x_360) ;  /* 0xffffba6000007947 */ /* 0x002fea000383ffff */
.L_x_299:
[----:B----4-:R-:W-:Y:S01]  /*18100*/  IMAD.MOV.U32 R3, RZ, RZ, R5 ;  /* 0x000000ffff037224 */ /* 0x010fe200078e0005 */
[----:B------:R-:W-:Y:S01]  /*18110*/  MOV R202, 0x1 ;  /* 0x0000000100ca7802 */ /* 0x000fe20000000f00 */
[----:B------:R-:W-:Y:S01]  /*18120*/  IMAD.MOV.U32 R179, RZ, RZ, 0x1c1f ;  /* 0x00001c1fffb37424 */ /* 0x000fe200078e00ff */
[----:B------:R-:W-:-:S02]  /*18130*/  MOV R2, 0x18150 ;  /* 0x0001815000027802 */ /* 0x000fc40000000f00 */
[----:B-123--:R-:W-:Y:S05]  /*18140*/  CALL.REL.NOINC `($__internal_5_$__cuda_sm70_shflsync_idx_p) ;  /* 0x00000a9000007944 */ /* 0x00efea0003c00000 */
        /* <DEDUP_REMOVED lines=8> */
.L_x_303:
[----:B------:R-:W-:Y:S01]  /*181d0*/  IMAD.MOV.U32 R3, RZ, RZ, R5 ;  /* 0x000000ffff037224 */ /* 0x000fe200078e0005 */
[----:B------:R-:W-:Y:S01]  /*181e0*/  MOV R202, RZ ;  /* 0x000000ff00ca7202 */ /* 0x000fe20000000f00 */
[----:B------:R-:W-:Y:S01]  /*181f0*/  IMAD.MOV.U32 R179, RZ, RZ, 0x181f ;  /* 0x0000181fffb37424 */ /* 0x000fe200078e00ff */
[----:B------:R-:W-:Y:S02]  /*18200*/  MOV R2, 0x18220 ;  /* 0x0001822000027802 */ /* 0x000fe40000000f00 */
[----:B------:R-:W-:Y:S05]  /*18210*/  CALL.REL.NOINC `($__internal_5_$__cuda_sm70_shflsync_idx_p) ;  /* 0x000009c000007944 */ /* 0x000fea0003c00000 */
[----:B------:R-:W-:Y:S01]  /*18220*/  MOV R4, R179 ;  /* 0x000000b300047202 */ /* 0x000fe20000000f00 */
[----:B-1---5:R-:W-:Y:S05]  /*18230*/  BRA `(.L_x_362) ;  /* 0xffffdc2000007947 */ /* 0x022fea000383ffff */
.L_x_304:
[----:B------:R-:W-:Y:S01]  /*18240*/  IMAD.MOV.U32 R3, RZ, RZ, R14 ;  /* 0x000000ffff037224 */ /* 0x000fe200078e000e */
[----:B------:R-:W-:Y:S01]  /*18250*/  MOV R202, RZ ;  /* 0x000000ff00ca7202 */ /* 0x000fe20000000f00 */
[----:B------:R-:W-:Y:S01]  /*18260*/  IMAD.MOV.U32 R179, RZ, RZ, 0x181f ;  /* 0x0000181fffb37424 */ /* 0x000fe200078e00ff */
[----:B------:R-:W-:Y:S02]  /*18270*/  MOV R2, 0x18290 ;  /* 0x0001829000027802 */ /* 0x000fe40000000f00 */
[----:B-12---:R-:W-:Y:S05]  /*18280*/  CALL.REL.NOINC `($__internal_5_$__cuda_sm70_shflsync_idx_p) ;  /* 0x0000095000007944 */ /* 0x006fea0003c00000 */
[----:B-----5:R-:W-:Y:S01]  /*18290*/  MOV R0, R179 ;  /* 0x000000b300007202 */ /* 0x020fe20000000f00 */
[----:B-1----:R-:W-:Y:S05]  /*182a0*/  BRA `(.L_x_363) ;  /* 0xffffdbd000007947 */ /* 0x002fea000383ffff */
.L_x_307:
        /* <DEDUP_REMOVED lines=13> */
.L_x_310:
[----:B-1----:R-:W-:Y:S01]  /*18380*/  IMAD.MOV.U32 R3, RZ, RZ, R5 ;  /* 0x000000ffff037224 */ /* 0x002fe200078e0005 */
[----:B------:R-:W-:Y:S01]  /*18390*/  MOV R202, 0x2 ;  /* 0x0000000200ca7802 */ /* 0x000fe20000000f00 */
[----:B------:R-:W-:Y:S01]  /*183a0*/  IMAD.MOV.U32 R179, RZ, RZ, 0x181f ;  /* 0x0000181fffb37424 */ /* 0x000fe200078e00ff */
[----:B------:R-:W-:Y:S02]  /*183b0*/  MOV R2, 0x183d0 ;  /* 0x000183d000027802 */ /* 0x000fe40000000f00 */
[----:B--234-:R-:W-:Y:S05]  /*183c0*/  CALL.REL.NOINC `($__internal_5_$__cuda_sm70_shflsync_idx_p) ;  /* 0x0000081000007944 */ /* 0x01cfea0003c00000 */
[----:B------:R-:W-:Y:S01]  /*183d0*/  MOV R4, R179 ;  /* 0x000000b300047202 */ /* 0x000fe20000000f00 */
[----:B-1---5:R-:W-:Y:S05]  /*183e0*/  BRA `(.L_x_365) ;  /* 0xffffdd8000007947 */ /* 0x022fea000383ffff */
.L_x_311:
[----:B------:R-:W-:Y:S01]  /*183f0*/  IMAD.MOV.U32 R3, RZ, RZ, R14 ;  /* 0x000000ffff037224 */ /* 0x000fe200078e000e */
[----:B------:R-:W-:Y:S01]  /*18400*/  MOV R202, 0x2 ;  /* 0x0000000200ca7802 */ /* 0x000fe20000000f00 */
[----:B------:R-:W-:Y:S01]  /*18410*/  IMAD.MOV.U32 R179, RZ, RZ, 0x181f ;  /* 0x0000181fffb37424 */ /* 0x000fe200078e00ff */
[----:B------:R-:W-:Y:S02]  /*18420*/  MOV R2, 0x18440 ;  /* 0x0001844000027802 */ /* 0x000fe40000000f00 */
[----:B-1234-:R-:W-:Y:S05]  /*18430*/  CALL.REL.NOINC `($__internal_5_$__cuda_sm70_shflsync_idx_p) ;  /* 0x000007a000007944 */ /* 0x01efea0003c00000 */
[----:B-----5:R-:W-:Y:S01]  /*18440*/  MOV R0, R179 ;  /* 0x000000b300007202 */ /* 0x020fe20000000f00 */
[----:B-1----:R-:W-:Y:S05]  /*18450*/  BRA `(.L_x_366) ;  /* 0xffffdd3000007947 */ /* 0x002fea000383ffff */
.L_x_314:
[----:B-1----:R-:W-:Y:S01]  /*18460*/  IMAD.MOV.U32 R3, RZ, RZ, R5 ;  /* 0x000000ffff037224 */ /* 0x002fe200078e0005 */
[----:B------:R-:W-:Y:S01]  /*18470*/  MOV R202, 0x3 ;  /* 0x0000000300ca7802 */ /* 0x000fe20000000f00 */
[----:B------:R-:W-:Y:S01]  /*18480*/  IMAD.MOV.U32 R179, RZ, RZ, 0x181f ;  /* 0x0000181fffb37424 */ /* 0x000fe200078e00ff */
[----:B------:R-:W-:-:S02]  /*18490*/  MOV R2, 0x184b0 ;  /* 0x000184b000027802 */ /* 0x000fc40000000f00 */
[----:B--234-:R-:W-:Y:S05]  /*184a0*/  CALL.REL.NOINC `($__internal_5_$__cuda_sm70_shflsync_idx_p) ;  /* 0x0000073000007944 */ /* 0x01cfea0003c00000 */
        /* <DEDUP_REMOVED lines=8> */
.L_x_316:
[----:B------:R-:W-:Y:S01]  /*18530*/  IMAD.MOV.U32 R3, RZ, RZ, R98 ;  /* 0x000000ffff037224 */ /* 0x000fe200078e0062 */
[----:B------:R-:W-:Y:S01]  /*18540*/  MOV R202, RZ ;  /* 0x000000ff00ca7202 */ /* 0x000fe20000000f00 */
[----:B------:R-:W-:Y:S01]  /*18550*/  IMAD.MOV.U32 R179, RZ, RZ, 0x1f ;  /* 0x0000001fffb37424 */ /* 0x000fe200078e00ff */
[----:B------:R-:W-:Y:S02]  /*18560*/  MOV R2, 0x18580 ;  /* 0x0001858000027802 */ /* 0x000fe40000000f00 */
[----:B-12---:R-:W-:Y:S05]  /*18570*/  CALL.REL.NOINC `($__internal_5_$__cuda_sm70_shflsync_idx_p) ;  /* 0x0000066000007944 */ /* 0x006fea0003c00000 */
[----:B------:R-:W-:Y:S01]  /*18580*/  MOV R9, R179 ;  /* 0x000000b300097202 */ /* 0x000fe20000000f00 */
[----:B-1---5:R-:W-:Y:S05]  /*18590*/  BRA `(.L_x_368) ;  /* 0xffffdf8000007947 */ /* 0x022fea000383ffff */
.L_x_317:
[----:B------:R-:W-:Y:S01]  /*185a0*/  IMAD.MOV.U32 R3, RZ, RZ, R98 ;  /* 0x000000ffff037224 */ /* 0x000fe200078e0062 */
[----:B------:R-:W-:Y:S01]  /*185b0*/  MOV R202, 0x1 ;  /* 0x0000000100ca7802 */ /* 0x000fe20000000f00 */
[----:B------:R-:W-:Y:S01]  /*185c0*/  IMAD.MOV.U32 R179, RZ, RZ, 0x1f ;  /* 0x0000001fffb37424 */ /* 0x000fe200078e00ff */
[----:B------:R-:W-:Y:S02]  /*185d0*/  MOV R2, 0x185f0 ;  /* 0x000185f000027802 */ /* 0x000fe40000000f00 */
[----:B-1234-:R-:W-:Y:S05]  /*185e0*/  CALL.REL.NOINC `($__internal_5_$__cuda_sm70_shflsync_idx_p) ;  /* 0x000005f000007944 */ /* 0x01efea0003c00000 */
[----:B------:R-:W-:Y:S01]  /*185f0*/  MOV R6, R179 ;  /* 0x000000b300067202 */ /* 0x000fe20000000f00 */
[----:B-1---5:R-:W-:Y:S05]  /*18600*/  BRA `(.L_x_369) ;  /* 0xffffdf3000007947 */ /* 0x022fea000383ffff */
.L_x_318:
[----:B------:R-:W-:Y:S02]  /*18610*/  MOV R3, 0x1 ;  /* 0x0000000100037802 */ /* 0x000fe40000000f00 */
[----:B------:R-:W-:-:S02]  /*18620*/  MOV R2, 0x18640 ;  /* 0x0001864000027802 */ /* 0x000fc40000000f00 */
[----:B---34-:R-:W-:Y:S05]  /*18630*/  CALL.REL.NOINC `($__internal_6_$__cuda_sm70_shflsync_up_p) ;  /* 0x0000061000007944 */ /* 0x018fea0003c00000 */
[----:B------:R-:W-:Y:S05]  /*18640*/  BRA `(.L_x_370) ;  /* 0xffffe01000007947 */ /* 0x000fea000383ffff */
.L_x_319:
[----:B------:R-:W-:Y:S02]  /*18650*/  MOV R3, 0x2 ;  /* 0x0000000200037802 */ /* 0x000fe40000000f00 */
[----:B------:R-:W-:-:S02]  /*18660*/  MOV R2, 0x18680 ;  /* 0x0001868000027802 */ /* 0x000fc40000000f00 */
[----:B---34-:R-:W-:Y:S05]  /*18670*/  CALL.REL.NOINC `($__internal_6_$__cuda_sm70_shflsync_up_p) ;  /* 0x000005d000007944 */ /* 0x018fea0003c00000 */
[----:B------:R-:W-:Y:S02]  /*18680*/  SEL R3, R4, RZ, P1 ;  /* 0x000000ff04037207 */ /* 0x000fe40000800000 */
[----:B------:R-:W-:-:S03]  /*18690*/  MOV R2, 0x186d0 ;  /* 0x000186d000027802 */ /* 0x000fc60000000f00 */
[----:B------:R-:W-:Y:S02]  /*186a0*/  IMAD.IADD R0, R0, 0x1, R3 ;  /* 0x0000000100007824 */ /* 0x000fe400078e0203 */
[----:B------:R-:W-:Y:S02]  /*186b0*/  IMAD.MOV.U32 R3, RZ, RZ, 0x4 ;  /* 0x00000004ff037424 */ /* 0x000fe400078e00ff */
        /* <DEDUP_REMOVED lines=20> */
.L_x_323:
[----:B------:R-:W-:Y:S02]  /*18800*/  MOV R3, 0x1 ;  /* 0x0000000100037802 */ /* 0x000fe40000000f00 */
[----:B------:R-:W-:Y:S02]  /*18810*/  MOV R2, 0x18830 ;  /* 0x0001883000027802 */ /* 0x000fe40000000f00 */
[----:B---3--:R-:W-:Y:S05]  /*18820*/  CALL.REL.NOINC `($__internal_6_$__cuda_sm70_shflsync_up_p) ;  /* 0x0000042000007944 */ /* 0x008fea0003c00000 */
[----:B------:R-:W-:Y:S01]  /*18830*/  MOV R2, R4 ;  /* 0x0000000400027202 */ /* 0x000fe20000000f00 */
[----:B------:R-:W-:Y:S05]  /*18840*/  BRA `(.L_x_372) ;  /* 0xffffe07000007947 */ /* 0x000fea000383ffff */
.L_x_324:
[----:B------:R-:W-:Y:S02]  /*18850*/  MOV R3, 0x2 ;  /* 0x0000000200037802 */ /* 0x000fe40000000f00 */
[----:B------:R-:W-:Y:S02]  /*18860*/  MOV R2, 0x18880 ;  /* 0x0001888000027802 */ /* 0x000fe40000000f00 */
[----:B---3--:R-:W-:Y:S05]  /*18870*/  CALL.REL.NOINC `($__internal_6_$__cuda_sm70_shflsync_up_p) ;  /* 0x000003d000007944 */ /* 0x008fea0003c00000 */
        /* <DEDUP_REMOVED lines=24> */
.L_x_326:
[----:B------:R-:W-:Y:S02]  /*18a00*/  SEL R0, RZ, 0x1, P0 ;  /* 0x00000001ff007807 */ /* 0x000fe40000000000 */
[----:B------:R-:W-:Y:S02]  /*18a10*/  MOV R2, 0x18a30 ;  /* 0x00018a3000027802 */ /* 0x000fe40000000f00 */
[----:B-1-3--:R-:W-:Y:S05]  /*18a20*/  CALL.REL.NOINC `($__internal_7_$__cuda_sm70_votesync_ballot) ;  /* 0x0000028000007944 */ /* 0x00afea0003c00000 */
[----:B------:R-:W-:Y:S05]  /*18a30*/  BRA `(.L_x_374) ;  /* 0xffffe01000007947 */ /* 0x000fea000383ffff */
.L_x_327:
[----:B------:R-:W-:Y:S01]  /*18a40*/  IMAD.MOV.U32 R3, RZ, RZ, R7 ;  /* 0x000000ffff037224 */ /* 0x000fe200078e0007 */
[----:B----4-:R-:W-:Y:S01]  /*18a50*/  MOV R202, R10 ;  /* 0x0000000a00ca7202 */ /* 0x010fe20000000f00 */
[----:B------:R-:W-:Y:S01]  /*18a60*/  IMAD.MOV.U32 R179, RZ, RZ, 0x1f ;  /* 0x0000001fffb37424 */ /* 0x000fe200078e00ff */
[----:B------:R-:W-:Y:S02]  /*18a70*/  MOV R2, 0x18a90 ;  /* 0x00018a9000027802 */ /* 0x000fe40000000f00 */
[----:B-123--:R-:W-:Y:S05]  /*18a80*/  CALL.REL.NOINC `($__internal_5_$__cuda_sm70_shflsync_idx_p) ;  /* 0x0000015000007944 */ /* 0x00efea0003c00000 */
[----:B------:R-:W-:Y:S01]  /*18a90*/  IMAD.MOV.U32 R7, RZ, RZ, R179 ;  /* 0x000000ffff077224 */ /* 0x000fe200078e00b3 */
[----:B------:R-:W-:Y:S01]  /*18aa0*/  MOV R202, R10 ;  /* 0x0000000a00ca7202 */ /* 0x000fe20000000f00 */
[----:B------:R-:W-:Y:S01]  /*18ab0*/  IMAD.MOV.U32 R3, RZ, RZ, R8 ;  /* 0x000000ffff037224 */ /* 0x000fe200078e0008 */
[----:B------:R-:W-:Y:S02]  /*18ac0*/  MOV R179, 0x1f ;  /* 0x0000001f00b37802 */ /* 0x000fe40000000f00 */
[----:B------:R-:W-:-:S02]  /*18ad0*/  MOV R2, 0x18af0 ;  /* 0x00018af000027802 */ /* 0x000fc40000000f00 */
[----:B-1---5:R-:W-:Y:S05]  /*18ae0*/  CALL.REL.NOINC `($__internal_5_$__cuda_sm70_shflsync_idx_p) ;  /* 0x000000f000007944 */ /* 0x022fea0003c00000 */
[----:B------:R-:W-:Y:S01]  /*18af0*/  MOV R5, R179 ;  /* 0x000000b300057202 */ /* 0x000fe20000000f00 */
[----:B-1---5:R-:W-:Y:S05]  /*18b00*/  BRA `(.L_x_375) ;  /* 0xffffdf8000007947 */ /* 0x022fea000383ffff */
.L_x_330:
[----:B------:R-:W-:Y:S01]  /*18b10*/  IMAD.MOV.U32 R3, RZ, RZ, R4 ;  /* 0x000000ffff037224 */ /* 0x000fe200078e0004 */
[----:B------:R-:W-:Y:S01]  /*18b20*/  MOV R202, R0 ;  /* 0x0000000000ca7202 */ /* 0x000fe20000000f00 */
[----:B------:R-:W-:Y:S01]  /*18b30*/  IMAD.MOV.U32 R179, RZ, RZ, 0x1f ;  /* 0x0000001fffb37424 */ /* 0x000fe200078e00ff */
[----:B------:R-:W-:-:S02]  /*18b40*/  MOV R2, 0x18b60 ;  /* 0x00018b6000027802 */ /* 0x000fc40000000f00 */
[----:B-1-34-:R-:W-:Y:S05]  /*18b50*/  CALL.REL.NOINC `($__internal_5_$__cuda_sm70_shflsync_idx_p) ;  /* 0x0000008000007944 */ /* 0x01afea0003c00000 */
[----:B------:R-:W-:Y:S01]  /*18b60*/  MOV R11, R179 ;  /* 0x000000b3000b7202 */ /* 0x000fe20000000f00 */
[----:B-1---5:R-:W-:Y:S05]  /*18b70*/  BRA `(.L_x_329) ;  /* 0xffffdf7000007947 */ /* 0x022fea000383ffff */
        .weak           $__internal_4_$__cuda_sm70_shflsync_bfly_p
        .type           $__internal_4_$__cuda_sm70_shflsync_bfly_p,@function
        .size           $__internal_4_$__cuda_sm70_shflsync_bfly_p,($__internal_5_$__cuda_sm70_shflsync_idx_p - $__internal_4_$__cuda_sm70_shflsync_bfly_p)
$__internal_4_$__cuda_sm70_shflsync_bfly_p:
[----:B------:R-:W-:Y:S02]  /*18b80*/  MOV R161, 0xffffffff ;  /* 0xffffffff00a17802 */ /* 0x000fe40000000f00 */
[----:B------:R-:W-:-:S02]  /*18b90*/  MOV R3, 0x1f ;  /* 0x0000001f00037802 */ /* 0x000fc40000000f00 */
[----:B------:R-:W-:Y:S04]  /*18ba0*/  WARPSYNC R161 ;  /* 0x000000a100007348 */ /* 0x000fe80003800000 */
[----:B------:R1:W2:Y:S02]  /*18bb0*/  SHFL.BFLY PT, R0, R132, R0, R3 ;  /* 0x0c00000084007389 */ /* 0x0002a400000e0003 */
[----:B-1----:R-:W-:-:S04]  /*18bc0*/  MOV R3, 0x0 ;  /* 0x0000000000037802 */ /* 0x002fc80000000f00 */
[----:B--2---:R-:W-:Y:S05]  /*18bd0*/  RET.REL.NODEC R2 `(_ZN7cutlass13device_kernelIN5flash19enable_sm80_to_sm89INS1_16FlashAttnFwdSm80INS1_25CollectiveMainloopFwdSm80ILi8ELi1ELb0EN4cute5tupleIJNS5_1CILi128EEENS7_ILi32EEENS7_ILi256EEEEEELi256ENS_6half_tEfNS_4arch4Sm80ELb0ELb0ELb0ELb1ELb1ELb1ELb1ELb1EEENS1_21CollectiveEpilogueFwdINS6_IJS8_SA_S9_EEENS6_IJNS7_ILi1EEESI_SI_EEESC_SE_Li256ELb1ELb1ELb1ELb0EEENS1_36VarlenDynamicPersistentTileSchedulerILi128ELi32ELi256ELi256ELb1ELb1ELb0ELb0ELb1ELb1EEEEEEEEEvNT_6ParamsE) ;  /* 0xfffe742002007950 */ /* 0x004fea0003c3ffff */
        .weak           $__internal_5_$__cuda_sm70_shflsync_idx_p
        .type           $__internal_5_$__cuda_sm70_shflsync_idx_p,@function
        .size           $__internal_5_$__cuda_sm70_shflsync_idx_p,($__internal_6_$__cuda_sm70_shflsync_up_p - $__internal_5_$__cuda_sm70_shflsync_idx_p)
$__internal_5_$__cuda_sm70_shflsync_idx_p:
[----:B------:R1:W-:Y:S02]  /*18be0*/  STL [R1+0x54], R0 ;  /* 0x0000540001007387 */ /* 0x0003e40000100800 */
[----:B-1----:R-:W-:-:S04]  /*18bf0*/  MOV R0, 0xffffffff ;  /* 0xffffffff00007802 */ /* 0x002fc80000000f00 */
[----:B------:R-:W-:Y:S04]  /*18c00*/  WARPSYNC R0 ;  /* 0x0000000000007348 */ /* 0x000fe80003800000 */
[----:B------:R1:W2:Y:S04]  /*18c10*/  SHFL.IDX PT, R179, R3, R202, R179 ;  /* 0x000000ca03b37389 */ /* 0x0002a800000e00b3 */
[----:B-1----:R1:W5:Y:S01]  /*18c20*/  LDL.LU R0, [R1+0x54] ;  /* 0x0000540001007983 */ /* 0x0023620000300800 */
[----:B------:R-:W-:-:S04]  /*18c30*/  MOV R3, 0x0 ;  /* 0x0000000000037802 */ /* 0x000fc80000000f00 */
[----:B--2---:R-:W-:Y:S05]  /*18c40*/  RET.REL.NODEC R2 `(_ZN7cutlass13device_kernelIN5flash19enable_sm80_to_sm89INS1_16FlashAttnFwdSm80INS1_25CollectiveMainloopFwdSm80ILi8ELi1ELb0EN4cute5tupleIJNS5_1CILi128EEENS7_ILi32EEENS7_ILi256EEEEEELi256ENS_6half_tEfNS_4arch4Sm80ELb0ELb0ELb0ELb1ELb1ELb1ELb1ELb1EEENS1_21CollectiveEpilogueFwdINS6_IJS8_SA_S9_EEENS6_IJNS7_ILi1EEESI_SI_EEESC_SE_Li256ELb1ELb1ELb1ELb0EEENS1_36VarlenDynamicPersistentTileSchedulerILi128ELi32ELi256ELi256ELb1ELb1ELb0ELb0ELb1ELb1EEEEEEEEEvNT_6ParamsE) ;  /* 0xfffe73b002007950 */ /* 0x004fea0003c3ffff */
        .weak           $__internal_6_$__cuda_sm70_shflsync_up_p
        .type           $__internal_6_$__cuda_sm70_shflsync_up_p,@function
        .size           $__internal_6_$__cuda_sm70_shflsync_up_p,($__internal_7_$__cuda_sm70_votesync_ballot - $__internal_6_$__cuda_sm70_shflsync_up_p)
$__internal_6_$__cuda_sm70_shflsync_up_p:
[----:B------:R-:W-:Y:S02]  /*18c50*/  MOV R4, RZ ;  /* 0x000000ff00047202 */ /* 0x000fe40000000f00 */
[----:B------:R-:W-:-:S04]  /*18c60*/  MOV R10, 0xffffffff ;  /* 0xffffffff000a7802 */ /* 0x000fc80000000f00 */
[----:B------:R-:W-:Y:S04]  /*18c70*/  WARPSYNC R10 ;  /* 0x0000000a00007348 */ /* 0x000fe80003800000 */
[----:B------:R1:W2:Y:S02]  /*18c80*/  SHFL.UP PT, R4, R0, R3, R4 ;  /* 0x0400000300047389 */ /* 0x0002a400000e0004 */
[----:B-1----:R-:W-:-:S04]  /*18c90*/  MOV R3, 0x0 ;  /* 0x0000000000037802 */ /* 0x002fc80000000f00 */
[----:B--2---:R-:W-:Y:S05]  /*18ca0*/  RET.REL.NODEC R2 `(_ZN7cutlass13device_kernelIN5flash19enable_sm80_to_sm89INS1_16FlashAttnFwdSm80INS1_25CollectiveMainloopFwdSm80ILi8ELi1ELb0EN4cute5tupleIJNS5_1CILi128EEENS7_ILi32EEENS7_ILi256EEEEEELi256ENS_6half_tEfNS_4arch4Sm80ELb0ELb0ELb0ELb1ELb1ELb1ELb1ELb1EEENS1_21CollectiveEpilogueFwdINS6_IJS8_SA_S9_EEENS6_IJNS7_ILi1EEESI_SI_EEESC_SE_Li256ELb1ELb1ELb1ELb0EEENS1_36VarlenDynamicPersistentTileSchedulerILi128ELi32ELi256ELi256ELb1ELb1ELb0ELb0ELb1ELb1EEEEEEEEEvNT_6ParamsE) ;  /* 0xfffe735002007950 */ /* 0x004fea0003c3ffff */
        .weak           $__internal_7_$__cuda_sm70_votesync_ballot
        .type           $__internal_7_$__cuda_sm70_votesync_ballot,@function
        .size           $__internal_7_$__cuda_sm70_votesync_ballot,(.L_x_3234 - $__internal_7_$__cuda_sm70_votesync_ballot)
$__internal_7_$__cuda_sm70_votesync_ballot:
[----:B------:R-:W-:Y:S01]  /*18cb0*/  ISETP.NE.U32.AND P0, PT, R0, 0x1, PT ;  /* 0x000000010000780c */ /* 0x000fe20003f05070 */
[----:B------:R-:W-:-:S04]  /*18cc0*/  IMAD.MOV.U32 R3, RZ, RZ, -0x1 ;  /* 0xffffffffff037424 */ /* 0x000fc800078e00ff */
[----:B------:R-:W-:Y:S08]  /*18cd0*/  WARPSYNC R3 ;  /* 0x0000000300007348 */ /* 0x000ff00003800000 */
[----:B------:R-:W-:-:S04]  /*18ce0*/  VOTE.ANY R0, PT, !P0 ;  /* 0x0000000000007806 */ /* 0x000fc800040e0100 */
[----:B------:R-:W-:Y:S01]  /*18cf0*/  LOP3.LUT R0, R0, R3, RZ, 0xc0, !PT ;  /* 0x0000000300007212 */ /* 0x000fe200078ec0ff */
[----:B------:R-:W-:-:S04]  /*18d00*/  IMAD.MOV.U32 R3, RZ, RZ, 0x0 ;  /* 0x00000000ff037424 */ /* 0x000fc800078e00ff */
[----:B------:R-:W-:Y:S05]  /*18d10*/  RET.REL.NODEC R2 `(_ZN7cutlass13device_kernelIN5flash19enable_sm80_to_sm89INS1_16FlashAttnFwdSm80INS1_25CollectiveMainloopFwdSm80ILi8ELi1ELb0EN4cute5tupleIJNS5_1CILi128EEENS7_ILi32EEENS7_ILi256EEEEEELi256ENS_6half_tEfNS_4arch4Sm80ELb0ELb0ELb0ELb1ELb1ELb1ELb1ELb1EEENS1_21CollectiveEpilogueFwdINS6_IJS8_SA_S9_EEENS6_IJNS7_ILi1EEESI_SI_EEESC_SE_Li256ELb1ELb1ELb1ELb0EEENS1_36VarlenDynamicPersistentTileSchedulerILi128ELi32ELi256ELi256ELb1ELb1ELb0ELb0ELb1ELb1EEEEEEEEEvNT_6ParamsE) ;  /* 0xfffe72e002007950 */ /* 0x000fea0003c3ffff */
.L_x_376:
        /* <DEDUP_REMOVED lines=14> */
.L_x_3234:


//--------------------- .text._ZN7cutlass13device_kernelIN5flash19enable_sm80_to_sm89INS1_16FlashAttnFwdSm80INS1_25CollectiveMainloopFwdSm80ILi8ELi1ELb1EN4cute5tupleIJNS5_1CILi128EEENS7_ILi48EEENS7_ILi256EEEEEELi256ENS_6half_tEfNS_4arch4Sm80ELb0ELb1ELb0ELb0ELb1ELb0ELb1ELb1EEENS1_21CollectiveEpilogueFwdINS6_IJS8_SA_S9_EEENS6_IJNS7_ILi1EEESI_SI_EEESC_SE_Li256ELb0ELb1ELb1ELb0EEENS1_19SingleTileSchedulerILb0ELb1ELb1ELi128EEEEEEEEEvNT_6ParamsE --------------------------
	.section	.text._ZN7cutlass13device_kernelIN5flash19enable_sm80_to_sm89INS1_16FlashAttnFwdSm80INS1_25CollectiveMainloopFwdSm80ILi8ELi1ELb1EN4cute5tupleIJNS5_1CILi128EEENS7_ILi48EEENS7_ILi256EEEEEELi256ENS_6half_tEfNS_4arch4Sm80ELb0ELb1ELb0ELb0ELb1ELb0ELb1ELb1EEENS1_21CollectiveEpilogueFwdINS6_IJS8_SA_S9_EEENS6_IJNS7_ILi1EEESI_SI_EEESC_SE_Li256ELb0ELb1ELb1ELb0EEENS1_19SingleTileSchedulerILb0ELb1ELb1ELi128EEEEEEEEEvNT_6ParamsE,"ax",@progbits
	.sectioninfo	@"SHI_REGISTERS=255"
	.align	128
.text._ZN7cutlass13device_kernelIN5flash19enable_sm80_to_sm89INS1_16FlashAttnFwdSm80INS1_25CollectiveMainloopFwdSm80ILi8ELi1ELb1EN4cute5tupleIJNS5_1CILi128EEENS7_ILi48EEENS7_ILi256EEEEEELi256ENS_6half_tEfNS_4arch4Sm80ELb0ELb1ELb0ELb0ELb1ELb0ELb1ELb1EEENS1_21CollectiveEpilogueFwdINS6_IJS8_SA_S9_EEENS6_IJNS7_ILi1EEESI_SI_EEESC_SE_Li256ELb0ELb1ELb1ELb0EEENS1_19SingleTileSchedulerILb0ELb1ELb1ELi128EEEEEEEEEvNT_6ParamsE:
        .type           _ZN7cutlass13device_kernelIN5flash19enable_sm80_to_sm89INS1_16FlashAttnFwdSm80INS1_25CollectiveMainloopFwdSm80ILi8ELi1ELb1EN4cute5tupleIJNS5_1CILi128EEENS7_ILi48EEENS7_ILi256EEEEEELi256ENS_6half_tEfNS_4arch4Sm80ELb0ELb1ELb0ELb0ELb1ELb0ELb1ELb1EEENS1_21CollectiveEpilogueFwdINS6_IJS8_SA_S9_EEENS6_IJNS7_ILi1EEESI_SI_EEESC_SE_Li256ELb0ELb1ELb1ELb0EEENS1_19SingleTileSchedulerILb0ELb1ELb1ELi128EEEEEEEEEvNT_6ParamsE,@function
        .size           _ZN7cutlass13device_kernelIN5flash19enable_sm80_to_sm89INS1_16FlashAttnFwdSm80INS1_25CollectiveMainloopFwdSm80ILi8ELi1ELb1EN4cute5tupleIJNS5_1CILi128EEENS7_ILi48EEENS7_ILi256EEEEEELi256ENS_6half_tEfNS_4arch4Sm80ELb0ELb1ELb0ELb0ELb1ELb0ELb1ELb1EEENS1_21CollectiveEpilogueFwdINS6_IJS8_SA_S9_EEENS6_IJNS7_ILi1EEESI_SI_EEESC_SE_Li256ELb0ELb1ELb1ELb0EEENS1_19SingleTileSchedulerILb0ELb1ELb1ELi128EEEEEEEEEvNT_6ParamsE,(.L_x_3239 - _ZN7cutlass13device_kernelIN5flash19enable_sm80_to_sm89INS1_16FlashAttnFwdSm80INS1_25CollectiveMainloopFwdSm80ILi8ELi1ELb1EN4cute5tupleIJNS5_1CILi128EEENS7_ILi48EEENS7_ILi256EEEEEELi256ENS_6half_tEfNS_4arch4Sm80ELb0ELb1ELb0ELb0ELb1ELb0ELb1ELb1EEENS1_21CollectiveEpilogueFwdINS6_IJS8_SA_S9_EEENS6_IJNS7_ILi1EEESI_SI_EEESC_SE_Li256ELb0ELb1ELb1ELb0EEENS1_19SingleTileSchedulerILb0ELb1ELb1ELi128EEEEEEEEEvNT_6ParamsE)
        .other          _ZN7cutlass13device_kernelIN5flash19enable_sm80_to_sm89INS1_16FlashAttnFwdSm80INS1_25CollectiveMainloopFwdSm80ILi8ELi1ELb1EN4cute5tupleIJNS5_1CILi128EEENS7_ILi48EEENS7_ILi256EEEEEELi256ENS_6half_tEfNS_4arch4Sm80ELb0ELb1ELb0ELb0ELb1ELb0ELb1ELb1EEENS1_21CollectiveEpilogueFwdINS6_IJS8_SA_S9_EEENS6_IJNS7_ILi1EEESI_SI_EEESC_SE_Li256ELb0ELb1ELb1ELb0EEENS1_19SingleTileSchedulerILb0ELb1ELb1ELi128EEEEEEEEEvNT_6ParamsE,@"STO_CUDA_ENTRY STV_DEFAULT"
_ZN7cutlass13device_kernelIN5flash19enable_sm80_to_sm89INS1_16FlashAttnFwdSm80INS1_25CollectiveMainloopFwdSm80ILi8ELi1ELb1EN4cute5tupleIJNS5_1CILi128EEENS7_ILi48EEENS7_ILi256EEEEEELi256ENS_6half_tEfNS_4arch4Sm80ELb0ELb1ELb0ELb0ELb1ELb0ELb1ELb1EEENS1_21CollectiveEpilogueFwdINS6_IJS8_SA_S9_EEENS6_IJNS7_ILi1EEESI_SI_EEESC_SE_Li256ELb0ELb1ELb1ELb0EEENS1_19SingleTileSchedulerILb0ELb1ELb1ELi128EEEEEEEEEvNT_6ParamsE:
        /* <DEDUP_REMOVED lines=18> */
.L_x_377:
[----:B------:R-:W-:Y:S02]  /*0120*/  ULDC.64 UR4, c[0x0][0x550] ;  /* 0x0001540000047ab9 */ /* 0x000fe40000000a00 */
[----:B------:R-:W-:Y:S02]  /*0130*/  UISETP.NE.AND UP0, UPT, UR4, 0x1, UPT ;  /* 0x000000010400788c */ /* 0x000fe4000bf05270 */
[----:B------:R-:W-:-:S02]  /*0140*/  UIMAD.WIDE.U32 UR8, UR6, UR5, URZ ;  /* 0x00000005060872a5 */ /* 0x000fc4000f8e003f */
[----:B------:R-:W-:Y:S02]  /*0150*/  ULDC UR4, c[0x0][0x558] ;  /* 0x0001560000047ab9 */ /* 0x000fe40000000800 */
[----:B------:R-:W-:-:S05]  /*0160*/  UMOV UR11, UR6 ;  /* 0x00000006000b7c82 */ /* 0x000fca0008000000 */
[----:B------:R-:W-:-:S03]  /*0170*/  @UP0 USHF.R.U32.HI UR11, URZ, UR4, UR9 ;  /* 0x000000043f0b0299 */ /* 0x000fc60008011609 */
.L_x_378:
        /* <DEDUP_REMOVED lines=14> */
[----:B------:R-:W-:Y:S01]  /*0260*/  IMAD.U32 R3, RZ, RZ, UR5 ;  /* 0x00000005ff037e24 */ /* 0x000fe2000f8e00ff */
[----:B------:R-:W1:Y:S01]  /*0270*/  S2UR UR26, SR_CTAID.X ;  /* 0x00000000001a79c3 */ /* 0x000e620000002500 */
[----:B------:R-:W-:Y:S02]  /*0280*/  ULDC UR6, c[0x0][0x2c4] ;  /* 0x0000b10000067ab9 */ /* 0x000fe40000000800 */
[----:B------:R-:W-:Y:S01]  /*0290*/  ULDC.64 UR4, c[0x0][0x2c8] ;  /* 0x0000b20000047ab9 */ /* 0x000fe20000000a00 */
[----:B------:R-:W2:Y:S01]  /*02a0*/  @P0 LDG.E R2, [R2.64] ;  /* 0x0000001602020981 */ /* 0x000ea2000c1e1900 */
[----:B------:R-:W-:Y:S02]  /*02b0*/  UISETP.NE.AND UP1, UPT, UR6, 0x1, UPT ;  /* 0x000000010600788c */ /* 0x000fe4000bf25270 */
[----:B------:R-:W-:-:S02]  /*02c0*/  UMOV UR14, 0x1 ;  /* 0x00000001000e7882 */ /* 0x000fc40000000000 */
[----:B------:R-:W-:Y:S02]  /*02d0*/  UMOV UR10, URZ ;  /* 0x0000003f000a7c82 */ /* 0x000fe40008000000 */
[----:B------:R-:W-:Y:S02]  /*02e0*/  ULDC UR12, c[0x0][0x168] ;  /* 0x00005a00000c7ab9 */ /* 0x000fe40000000800 */
[----:B------:R-:W-:Y:S02]  /*02f0*/  UP2UR UR13, UPR, URZ, 0x2 ;  /* 0x000000023f0d7883 */ /* 0x000fe40008000000 */
[----:B-1----:R-:W-:-:S04]  /*0300*/  USHF.L.U32 UR26, UR26, 0x7, URZ ;  /* 0x000000071a1a7899 */ /* 0x002fc8000800063f */
[----:B------:R-:W-:Y:S02]  /*0310*/  @UP1 UIADD3 UR16, UR26, 0x7f, URZ ;  /* 0x0000007f1a101890 */ /* 0x000fe4000fffe03f */
[----:B------:R-:W-:Y:S02]  /*0320*/  UIADD3 UR8, UR26, 0x7f, URZ ;  /* 0x0000007f1a087890 */ /* 0x000fe4000fffe03f */
[----:B------:R-:W-:-:S03]  /*0330*/  UIMAD.WIDE.U32 UR16, UR16, UR4, URZ ;  /* 0x00000004101072a5 */ /* 0x000fc6000f8e003f */
[----:B------:R-:W-:-:S04]  /*0340*/  ULDC UR4, c[0x0][0x2ac] ;  /* 0x0000ab0000047ab9 */ /* 0x000fc80000000800 */
[----:B------:R-:W-:Y:S02]  /*0350*/  @UP1 UMOV UR9, UR17 ;  /* 0x0000001100091c82 */ /* 0x000fe40008000000 */
[----:B------:R-:W-:-:S03]  /*0360*/  @UP1 USHF.R.U32.HI UR8, URZ, UR5, UR9 ;  /* 0x000000053f081299 */ /* 0x000fc60008011609 */
[----:B------:R-:W-:Y:S02]  /*0370*/  ULDC UR9, c[0x0][0x1d0] ;  /* 0x0000740000097ab9 */ /* 0x000fe40000000800 */
[----:B------:R-:W-:-:S03]  /*0380*/  UIMAD UR9, UR4, UR9, URZ ;  /* 0x00000009040972a4 */ /* 0x000fc6000f8e023f */
[----:B------:R-:W-:Y:S02]  /*0390*/  ULDC.64 UR4, c[0x0][0x328] ;  /* 0x0000ca0000047ab9 */ /* 0x000fe40000000a00 */
[----:B------:R-:W-:Y:S02]  /*03a0*/  UISETP.LE.AND UP0, UPT, UR14, UR5, UPT ;  /* 0x000000050e00728c */ /* 0x000fe4000bf03270 */
[----:B------:R-:W-:-:S04]  /*03b0*/  UIADD3 UR12, UR9, -UR12, UR14 ;  /* 0x8000000c090c7290 */ /* 0x000fc8000fffe00e */
[----:B------:R-:W-:Y:S02]  /*03c0*/  UIADD3 UR5, UR12, UR8, URZ ;  /* 0x000000080c057290 */ /* 0x000fe4000fffe03f */
[----:B------:R-:W-:Y:S02]  /*03d0*/  UP2UR UR12, UPR, URZ, 0x1 ;  /* 0x000000013f0c7883 */ /* 0x000fe40008000000 */
[----:B------:R-:W-:Y:S01]  /*03e0*/  UIADD3 UR8, UR5, UR4, URZ ;  /* 0x0000000405087290 */ /* 0x000fe2000fffe03f */
[----:B--2---:R1:W2:Y:S01]  /*03f0*/  @P0 R2UR UR10, R2 ;  /* 0x00000000020a03c2 */ /* 0x0042a200000e0000 */
[----:B------:R-:W-:-:S13]  /*0400*/  PLOP3.LUT P0, PT, PT, PT, UP0, 0x40, 0x0 ;  /* 0x000000000000781c */ /* 0x000fda0003f0e808 */
[----:B------:R-:W-:Y:S05]  /*0410*/  @P0 BRA `(.L_x_379) ;  /* 0x0000016000000947 */ /* 0x000fea0003800000 */
[----:B------:R-:W-:Y:S01]  /*0420*/  ISETP.LT.AND P0, PT, RZ, UR5, PT ;  /* 0x00000005ff007c0c */ /* 0x000fe2000bf01270 */
[----:B------:R-:W-:-:S12]  /*0430*/  UIADD3 UR16, UR5, -0x1, URZ ;  /* 0xffffffff05107890 */ /* 0x000fd8000fffe03f */
[----:B------:R-:W-:Y:S05]  /*0440*/  @P0 BRA `(.L_x_380) ;  /* 0x0000009000000947 */ /* 0x000fea0003800000 */
[----:B------:R-:W-:Y:S02]  /*0450*/  ULDC UR4, c[0x0][0x32c] ;  /* 0x0000cb0000047ab9 */ /* 0x000fe40000000800 */
[----:B------:R-:W-:Y:S02]  /*0460*/  UISETP.NE.AND UP0, UPT, UR14, UR4, UPT ;  /* 0x000000040e00728c */ /* 0x000fe4000bf05270 */
[----:B------:R-:W-:-:S03]  /*0470*/  UIADD3 UR16, -UR5, URZ, URZ ;  /* 0x0000003f05107290 */ /* 0x000fc6000fffe13f */
[----:B------:R-:W-:Y:S02]  /*0480*/  ULDC.64 UR4, c[0x0][0x330] ;  /* 0x0000cc0000047ab9 */ /* 0x000fe40000000a00 */
[----:B------:R-:W-:-:S07]  /*0490*/  UIMAD.WIDE.U32 UR18, UR16, UR4, URZ ;  /* 0x00000004101272a5 */ /* 0x000fce000f8e003f */
[----:B------:R-:W-:Y:S02]  /*04a0*/  @UP0 UMOV UR17, UR19 ;  /* 0x0000001300110c82 */ /* 0x000fe40008000000 */
[----:B------:R-:W-:-:S04]  /*04b0*/  @UP0 USHF.R.U32.HI UR16, URZ, UR5, UR17 ;  /* 0x000000053f100299 */ /* 0x000fc80008011611 */
[----:B------:R-:W-:Y:S01]  /*04c0*/  ULOP3.LUT UR16, URZ, UR16, URZ, 0x33, !UPT ;  /* 0x000000103f107292 */ /* 0x000fe2000f8e333f */
[----:B------:R-:W-:Y:S05]  /*04d0*/  BRA `(.L_x_381) ;  /* 0x0000006000007947 */ /* 0x000fea0003800000 */
.L_x_380:
[----:B------:R-:W-:Y:S02]  /*04e0*/  ULDC UR4, c[0x0][0x32c] ;  /* 0x0000cb0000047ab9 */ /* 0x000fe40000000800 */
[----:B------:R-:W-:-:S03]  /*04f0*/  UISETP.NE.AND UP0, UPT, UR14, UR4, UPT ;  /* 0x000000040e00728c */ /* 0x000fc6000bf05270 */
[----:B------:R-:W-:Y:S02]  /*0500*/  ULDC.64 UR4, c[0x0][0x330] ;  /* 0x0000cc0000047ab9 */ /* 0x000fe40000000a00 */
[----:B------:R-:W-:-:S07]  /*0510*/  UIMAD.WIDE.U32 UR18, UR16, UR4, URZ ;  /* 0x00000004101272a5 */ /* 0x000fce000f8e003f */
[----:B------:R-:W-:Y:S02]  /*0520*/  @UP0 UMOV UR17, UR19 ;  /* 0x0000001300110c82 */ /* 0x000fe40008000000 */
[----:B------:R-:W-:Y:S02]  /*0530*/  @UP0 USHF.R.U32.HI UR16, URZ, UR5, UR17 ;  /* 0x000000053f100299 */ /* 0x000fe40008011611 */
.L_x_381:
[----:B------:R-:W-:Y:S02]  /*0540*/  ULDC UR4, c[0x0][0x32c] ;  /* 0x0000cb0000047ab9 */ /* 0x000fe40000000800 */
[----:B------:R-:W-:-:S04]  /*0550*/  UIMAD UR4, UR16, UR4, UR4 ;  /* 0x00000004100472a4 */ /* 0x000fc8000f8e0204 */
[----:B------:R-:W-:-:S04]  /*0560*/  UISETP.LT.AND UP0, UPT, UR8, UR4, UPT ;  /* 0x000000040800728c */ /* 0x000fc8000bf01270 */
[----:B------:R-:W-:Y:S02]  /*0570*/  USEL UR8, UR8, UR4, UP0 ;  /* 0x0000000408087287 */ /* 0x000fe40008000000 */
.L_x_379:
[----:B------:R-:W-:Y:S02]  /*0580*/  UISETP.NE.AND UP0, UPT, UR6, 0x1, UPT ;  /* 0x000000010600788c */ /* 0x000fe4000bf05270 */
[----:B------:R-:W-:Y:S02]  /*0590*/  UIADD3 UR14, UR9, 0x2f, URZ ;  /* 0x0000002f090e7890 */ /* 0x000fe4000fffe03f */
[----:B------:R-:W-:Y:S02]  /*05a0*/  ULDC.64 UR4, c[0x0][0x2c8] ;  /* 0x0000b20000047ab9 */ /* 0x000fe40000000a00 */
[----:B------:R-:W-:Y:S02]  /*05b0*/  UIMAD.WIDE.U32 UR18, UR26, UR4, URZ ;  /* 0x000000041a1272a5 */ /* 0x000fe4000f8e003f */
[----:B------:R-:W-:Y:S02]  /*05c0*/  UIMAD.WIDE UR20, UR14, 0x2aaaaaab, URZ ;  /* 0x2aaaaaab0e1478a5 */ /* 0x000fe4000f8e023f */
[----:B------:R-:W-:-:S02]  /*05d0*/  UIADD3 UR16, UR8, 0x2f, URZ ;  /* 0x0000002f08107890 */ /* 0x000fc4000fffe03f */
[----:B------:R-:W-:Y:S02]  /*05e0*/  UISETP.NE.AND UP1, UPT, UR12, URZ, UPT ;  /* 0x0000003f0c00728c */ /* 0x000fe4000bf25270 */
[----:B------:R-:W-:Y:S02]  /*05f0*/  UMOV UR4, UR26 ;  /* 0x0000001a00047c82 */ /* 0x000fe40008000000 */
[----:B------:R-:W-:Y:S02]  /*0600*/  UIMAD.WIDE UR16, UR16, 0x2aaaaaab, URZ ;  /* 0x2aaaaaab101078a5 */ /* 0x000fe4000f8e023f */
[----:B------:R-:W-:Y:S01]  /*0610*/  @UP0 USHF.R.U32.HI UR4, URZ, UR5, UR19 ;  /* 0x000000053f040299 */ /* 0x000fe20008011613 */
[----:B------:R-:W-:Y:S01]  /*0620*/  PLOP3.LUT P0, PT, PT, PT, UP1, 0x40, 0x0 ;  /* 0x000000000000781c */ /* 0x000fe20003f0e818 */
[----:B------:R-:W-:Y:S02]  /*0630*/  USHF.R.U32.HI UR8, URZ, 0x1f, UR17 ;  /* 0x0000001f3f087899 */ /* 0x000fe40008011611 */
[----:B------:R-:W-:-:S02]  /*0640*/  UMOV UR19, UR21 ;  /* 0x0000001500137c82 */ /* 0x000fc40008000000 */
[----:B------:R-:W-:Y:S02]  /*0650*/  USHF.R.U32.HI UR14, URZ, 0x1f, UR19 ;  /* 0x0000001f3f0e7899 */ /* 0x000fe40008011613 */
[----:B------:R-:W-:Y:S02]  /*0660*/  ULDC UR25, c[0x0][0x168] ;  /* 0x00005a0000197ab9 */ /* 0x000fe40000000800 */
[----:B------:R-:W-:Y:S02]  /*0670*/  UIADD3 UR25, UR9, -UR25, URZ ;  /* 0x8000001909197290 */ /* 0x000fe4000fffe03f */
[----:B------:R-:W-:Y:S02]  /*0680*/  ULEA.HI.SX32 UR14, UR19, UR14, 0x1d ;  /* 0x0000000e130e7291 */ /* 0x000fe4000f8fea3f */
[----:B------:R-:W-:Y:S02]  /*0690*/  ULEA.HI.SX32 UR17, UR17, UR8, 0x1d ;  /* 0x0000000811117291 */ /* 0x000fe4000f8fea3f */
[----:B------:R-:W-:-:S02]  /*06a0*/  UIADD3 UR4, UR25, UR4, URZ ;  /* 0x0000000419047290 */ /* 0x000fc4000fffe03f */
[----:B------:R-:W-:Y:S02]  /*06b0*/  UISETP.LT.AND UP0, UPT, UR14, UR17, UPT ;  /* 0x000000110e00728c */ /* 0x000fe4000bf01270 */
[----:B------:R-:W-:Y:S02]  /*06c0*/  ULDC UR5, c[0x0][0x324] ;  /* 0x0000c90000057ab9 */ /* 0x000fe40000000800 */
[----:B------:R-:W-:Y:S02]  /*06d0*/  UIADD3 UR8, UR4, -UR5, URZ ;  /* 0x8000000504087290 */ /* 0x000fe4000fffe03f */
[----:B------:R-:W-:Y:S01]  /*06e0*/  USEL UR24, UR14, UR17, UP0 ;  /* 0x000000110e187287 */ /* 0x000fe20008000000 */
[----:B------:R-:W-:Y:S05]  /*06f0*/  @P0 BRA `(.L_x_382) ;  /* 0x0000015000000947 */ /* 0x000fea0003800000 */
[----:B------:R-:W-:Y:S02]  /*0700*/  UMOV UR14, UR4 ;  /* 0x00000004000e7c82 */ /* 0x000fe40008000000 */
[----:B------:R-:W-:-:S06]  /*0710*/  UISETP.GT.AND UP0, UPT, UR14, -0x1, UPT ;  /* 0xffffffff0e00788c */ /* 0x000fcc000bf04270 */
[----:B------:R-:W-:-:S13]  /*0720*/  PLOP3.LUT P0, PT, PT, PT, UP0, 0x80, 0x0 ;  /* 0x000000000000781c */ /* 0x000fda0003f0f008 */
[----:B------:R-:W-:Y:S05]  /*0730*/  @P0 BRA `(.L_x_383) ;  /* 0x0000008000000947 */ /* 0x000fea0003800000 */
[----:B------:R-:W-:Y:S02]  /*0740*/  ULDC UR4, c[0x0][0x32c] ;  /* 0x0000cb0000047ab9 */ /* 0x000fe40000000800 */
[----:B------:R-:W-:Y:S02]  /*0750*/  UISETP.NE.AND UP0, UPT, UR4, 0x1, UPT ;  /* 0x000000010400788c */ /* 0x000fe4000bf05270 */
[----:B------:R-:W-:Y:S02]  /*0760*/  ULOP3.LUT UR14, URZ, UR14, URZ, 0x33, !UPT ;  /* 0x0000000e3f0e7292 */ /* 0x000fe4000f8e333f */
[----:B------:R-:W-:Y:S02]  /*0770*/  ULDC.64 UR4, c[0x0][0x330] ;  /* 0x0000cc0000047ab9 */ /* 0x000fe40000000a00 */
[----:B------:R-:W-:-:S05]  /*0780*/  UIMAD.WIDE.U32 UR16, UR14, UR4, URZ ;  /* 0x000000040e1072a5 */ /* 0x000fca000f8e003f */
[----:B------:R-:W-:-:S04]  /*0790*/  @UP0 USHF.R.U32.HI UR14, URZ, UR5, UR17 ;  /* 0x000000053f0e0299 */ /* 0x000fc80008011611 */
[----:B------:R-:W-:Y:S01]  /*07a0*/  ULOP3.LUT UR14, URZ, UR14, URZ, 0x33, !UPT ;  /* 0x0000000e3f0e7292 */ /* 0x000fe2000f8e333f */
[----:B------:R-:W-:Y:S05]  /*07b0*/  BRA `(.L_x_384) ;  /* 0x0000005000007947 */ /* 0x000fea0003800000 */
.L_x_383:
[----:B------:R-:W-:Y:S02]  /*07c0*/  ULDC UR4, c[0x0][0x32c] ;  /* 0x0000cb0000047ab9 */ /* 0x000fe40000000800 */
[----:B------:R-:W-:-:S03]  /*07d0*/  UISETP.NE.AND UP0, UPT, UR4, 0x1, UPT ;  /* 0x000000010400788c */ /* 0x000fc6000bf05270 */
[----:B------:R-:W-:Y:S02]  /*07e0*/  ULDC.64 UR4, c[0x0][0x330] ;  /* 0x0000cc0000047ab9 */ /* 0x000fe40000000a00 */
[----:B------:R-:W-:-:S06]  /*07f0*/  UIMAD.WIDE.U32 UR16, UR14, UR4, URZ ;  /* 0x000000040e1072a5 */ /* 0x000fcc000f8e003f */
[----:B------:R-:W-:Y:S02]  /*0800*/  @UP0 USHF.R.U32.HI UR14, URZ, UR5, UR17 ;  /* 0x000000053f0e0299 */ /* 0x000fe40008011611 */
.L_x_384:
[----:B------:R-:W-:Y:S02]  /*0810*/  ULDC UR4, c[0x0][0x32c] ;  /* 0x0000cb0000047ab9 */ /* 0x000fe40000000800 */
[----:B------:R-:W-:-:S04]  /*0820*/  UIMAD UR4, UR14, UR4, URZ ;  /* 0x000000040e0472a4 */ /* 0x000fc8000f8e023f */
[----:B------:R-:W-:-:S04]  /*0830*/  UISETP.LT.AND UP0, UPT, UR8, UR4, UPT ;  /* 0x000000040800728c */ /* 0x000fc8000bf01270 */
[----:B------:R-:W-:-:S04]  /*0840*/  USEL UR8, UR8, UR4, !UP0 ;  /* 0x0000000408087287 */ /* 0x000fc8000c000000 */
.L_x_382:
[----:B------:R-:W-:-:S04]  /*0850*/  UIMAD.WIDE UR4, UR8, 0x2aaaaaab, URZ ;  /* 0x2aaaaaab080478a5 */ /* 0x000fc8000f8e023f */
[----:B------:R-:W-:-:S04]  /*0860*/  USHF.R.U32.HI UR4, URZ, 0x1f, UR5 ;  /* 0x0000001f3f047899 */ /* 0x000fc80008011605 */
[----:B------:R-:W-:-:S03]  /*0870*/  ULEA.HI.SX32 UR4, UR5, UR4, 0x1d ;  /* 0x0000000405047291 */ /* 0x000fc6000f8fea3f */
[----:B------:R-:W-:Y:S02]  /*0880*/  ULDC UR5, c[0x0][0x338] ;  /* 0x0000ce0000057ab9 */ /* 0x000fe40000000800 */
[----:B------:R-:W-:-:S04]  /*0890*/  UISETP.LT.AND UP0, UPT, URZ, UR4, UPT ;  /* 0x000000043f00728c */ /* 0x000fc8000bf01270 */
[----:B------:R-:W-:Y:S02]  /*08a0*/  USEL UR8, URZ, UR4, !UP0 ;  /* 0x000000043f087287 */ /* 0x000fe4000c000000 */
[----:B------:R-:W-:Y:S02]  /*08b0*/  USHF.R.U32.HI UR4, URZ, 0x10, UR7 ;  /* 0x000000103f047899 */ /* 0x000fe40008011607 */
[----:B------:R-:W-:Y:S02]  /*08c0*/  UISETP.GT.AND UP0, UPT, UR24, UR8, UPT ;  /* 0x000000081800728c */ /* 0x000fe4000bf04270 */
[----:B------:R-:W-:-:S04]  /*08d0*/  UISETP.NE.AND UP1, UPT, UR4, URZ, UPT ;  /* 0x0000003f0400728c */ /* 0x000fc8000bf25270 */
[----:B------:R-:W-:Y:S01]  /*08e0*/  PLOP3.LUT P0, PT, PT, PT, UP0, 0x80, 0x0 ;  /* 0x000000000000781c */ /* 0x000fe20003f0f008 */
[----:B------:R-:W-:-:S03]  /*08f0*/  USEL UR5, UR4, UR5, UP1 ;  /* 0x0000000504057287 */ /* 0x000fc60008800000 */
[----:B------:R-:W-:-:S09]  /*0900*/  UMOV UR4, URZ ;  /* 0x0000003f00047c82 */ /* 0x000fd20008000000 */
[----:B------:R-:W-:Y:S05]  /*0910*/  @!P0 BRA `(.L_x_385) ;  /* 0x0000024000008947 */ /* 0x000fea0003800000 */
[----:B-1----:R-:W-:Y:S01]  /*0920*/  IMAD.U32 R2, RZ, RZ, UR5 ;  /* 0x00000005ff027e24 */ /* 0x002fe2000f8e00ff */
[----:B------:R-:W-:Y:S02]  /*0930*/  UIADD3 UR18, UR5, -0x1, UR24 ;  /* 0xffffffff05127890 */ /* 0x000fe4000fffe018 */
[----:B------:R-:W-:Y:S02]  /*0940*/  UMOV UR20, URZ ;  /* 0x0000003f00147c82 */ /* 0x000fe40008000000 */
[-C--:B------:R-:W-:Y:S01]  /*0950*/  IABS R0, R2.reuse ;  /* 0x0000000200007213 */ /* 0x080fe20000000000 */
[----:B------:R-:W-:Y:S01]  /*0960*/  UIADD3 UR18, -UR8, UR18, URZ ;  /* 0x0000001208127290 */ /* 0x000fe2000fffe13f */
[----:B------:R-:W-:Y:S02]  /*0970*/  IABS R2, R2 ;  /* 0x0000000200027213 */ /* 0x000fe40000000000 */
[----:B------:R-:W1:Y:S02]  /*0980*/  R2UR UR17, R0 ;  /* 0x00000000001173c2 */ /* 0x000e6400000e0000 */
[----:B-1----:R-:W1:Y:S08]  /*0990*/  I2F.RP R0, UR17 ;  /* 0x0000001100007d06 */ /* 0x002e700008209400 */
[----:B-1----:R-:W1:Y:S02]  /*09a0*/  MUFU.RCP R0, R0 ;  /* 0x0000000000007308 */ /* 0x002e640000001000 */
[----:B-1----:R-:W-:-:S06]  /*09b0*/  IADD3 R0, R0, 0xffffffe, RZ ;  /* 0x0ffffffe00007810 */ /* 0x002fcc0007ffe0ff */
[----:B------:R-:W1:Y:S02]  /*09c0*/  F2I.FTZ.U32.TRUNC.NTZ R0, R0 ;  /* 0x0000000000007305 */ /* 0x000e64000021f000 */
[----:B-1----:R1:W3:Y:S02]  /*09d0*/  R2UR UR21, R0 ;  /* 0x00000000001573c2 */ /* 0x0022e400000e0000 */
[----:B-1----:R-:W-:Y:S01]  /*09e0*/  IMAD.U32 R0, RZ, RZ, UR18 ;  /* 0x00000012ff007e24 */ /* 0x002fe2000f8e00ff */
[----:B---3--:R-:W-:Y:S02]  /*09f0*/  UIADD3 UR4, URZ, -UR21, URZ ;  /* 0x800000153f047290 */ /* 0x008fe4000fffe03f */
[----:B------:R-:W-:Y:S02]  /*0a00*/  ULOP3.LUT UR18, UR18, UR5, URZ, 0x3c, !UPT ;  /* 0x0000000512127292 */ /* 0x000fe4000f8e3c3f */
[----:B------:R-:W-:Y:S01]  /*0a10*/  IABS R0, R0 ;  /* 0x0000000000007213 */ /* 0x000fe20000000000 */
[----:B------:R-:W-:-:S04]  /*0a20*/  UIMAD UR4, UR4, UR17, URZ ;  /* 0x00000011040472a4 */ /* 0x000fc8000f8e023f */
[----:B------:R-:W-:Y:S01]  /*0a30*/  IMAD.MOV.U32 R3, RZ, RZ, R0 ;  /* 0x000000ffff037224 */ /* 0x000fe200078e0000 */
[----:B------:R-:W-:Y:S01]  /*0a40*/  UIMAD.WIDE.U32 UR20, UR21, UR4, UR20 ;  /* 0x00000004151472a5 */ /* 0x000fe2000f8e0014 */
[----:B------:R-:W-:Y:S02]  /*0a50*/  IMAD.MOV R0, RZ, RZ, -R2 ;  /* 0x000000ffff007224 */ /* 0x000fe400078e0a02 */
[----:B------:R-:W1:Y:S04]  /*0a60*/  R2UR UR16, R3 ;  /* 0x00000000031073c2 */ /* 0x000e6800000e0000 */
[----:B------:R-:W-:-:S04]  /*0a70*/  UMOV UR19, UR21 ;  /* 0x0000001500137c82 */ /* 0x000fc80008000000 */
[----:B------:R-:W3:Y:S01]  /*0a80*/  R2UR UR14, R0 ;  /* 0x00000000000e73c2 */ /* 0x000ee200000e0000 */
[----:B-1----:R-:W-:-:S07]  /*0a90*/  UIMAD.WIDE.U32 UR20, UR19, UR16, URZ ;  /* 0x00000010131472a5 */ /* 0x002fce000f8e003f */
[----:B------:R-:W-:Y:S02]  /*0aa0*/  UMOV UR19, UR21 ;  /* 0x0000001500137c82 */ /* 0x000fe40008000000 */
[----:B---3--:R-:W-:-:S04]  /*0ab0*/  UIMAD UR14, UR19, UR14, UR16 ;  /* 0x0000000e130e72a4 */ /* 0x008fc8000f8e0210 */
[----:B------:R-:W-:-:S11]  /*0ac0*/  UISETP.GT.U32.AND UP0, UPT, UR17, UR14, UPT ;  /* 0x0000000e1100728c */ /* 0x000fd6000bf04070 */
[----:B------:R-:W-:Y:S02]  /*0ad0*/  @!UP0 UIADD3 UR14, UR14, -UR17, URZ ;  /* 0x800000110e0e8290 */ /* 0x000fe4000fffe03f */
[----:B------:R-:W-:Y:S02]  /*0ae0*/  @!UP0 UIADD3 UR19, UR19, 0x1, URZ ;  /* 0x0000000113138890 */ /* 0x000fe4000fffe03f */
[----:B------:R-:W-:Y:S02]  /*0af0*/  UISETP.GE.U32.AND UP1, UPT, UR14, UR17, UPT ;  /* 0x000000110e00728c */ /* 0x000fe4000bf26070 */
[----:B------:R-:W-:-:S09]  /*0b00*/  UISETP.GE.AND UP0, UPT, UR18, URZ, UPT ;  /* 0x0000003f1200728c */ /* 0x000fd2000bf06270 */
[----:B------:R-:W-:Y:S02]  /*0b10*/  @UP1 UIADD3 UR19, UR19, 0x1, URZ ;  /* 0x0000000113131890 */ /* 0x000fe4000fffe03f */
[----:B------:R-:W-:-:S05]  /*0b20*/  UISETP.NE.AND UP1, UPT, UR5, URZ, UPT ;  /* 0x0000003f0500728c */ /* 0x000fca000bf25270 */
[----:B------:R-:W-:Y:S02]  /*0b30*/  UMOV UR4, UR19 ;  /* 0x0000001300047c82 */ /* 0x000fe40008000000 */
[----:B------:R-:W-:-:S04]  /*0b40*/  @!UP0 UIADD3 UR4, -UR4, URZ, URZ ;  /* 0x0000003f04048290 */ /* 0x000fc8000fffe13f */
[----:B------:R-:W-:Y:S02]  /*0b50*/  @!UP1 ULOP3.LUT UR4, URZ, UR5, URZ, 0x33, !UPT ;  /* 0x000000053f049292 */ /* 0x000fe4000f8e333f */
.L_x_385:
[----:B------:R-:W-:Y:S01]  /*0b60*/  ULOP3.LUT UR7, UR7, 0xffff, URZ, 0xc0, !UPT ;  /* 0x0000ffff07077892 */ /* 0x000fe2000f8ec03f */
[----:B------:R-:W-:Y:S01]  /*0b70*/  PLOP3.LUT P2, PT, PT, PT, PT, 0x80, 0x0 ;  /* 0x000000000000781c */ /* 0x000fe20003f4f070 */
[----:B------:R-:W-:Y:S01]  /*0b80*/  CS2R R14, SRZ ;  /* 0x00000000000e7805 */ /* 0x000fe2000001ff00 */
[----:B------:R-:W-:Y:S01]  /*0b90*/  CS2R R130, SRZ ;  /* 0x0000000000827805 */ /* 0x000fe2000001ff00 */
[----:B------:R-:W-:Y:S01]  /*0ba0*/  UIMAD UR8, UR7, UR4, UR8 ;  /* 0x00000004070872a4 */ /* 0x000fe2000f8e0208 */
        /* <DEDUP_REMOVED lines=72> */
[----:B------:R-:W-:Y:S02]  /*1030*/  UISETP.NE.AND.EX UP0, UPT, URZ, UR5, UPT, UP0 ;  /* 0x000000053f00728c */ /* 0x000fe4000bf05300 */
[----:B------:R-:W-:-:S04]  /*1040*/  UISETP.NE.AND UP1, UPT, UR13, URZ, UPT ;  /* 0x0000003f0d00728c */ /* 0x000fc8000bf25270 */
[----:B------:R-:W-:-:S05]  /*1050*/  PLOP3.LUT P0, PT, PT, PT, UP0, 0x80, 0x0 ;  /* 0x000000000000781c */ /* 0x000fca0003f0f008 */
[----:B------:R-:W-:Y:S02]  /*1060*/  @UP0 UMOV UR4, 0x4 ;  /* 0x0000000400040882 */ /* 0x000fe40000000000 */
[----:B------:R-:W-:-:S06]  /*1070*/  @UP0 UIMAD.WIDE UR4, UR15, UR4, UR16 ;  /* 0x000000040f0402a5 */ /* 0x000fcc000f8e0210 */
[----:B-1----:R-:W-:Y:S02]  /*1080*/  IMAD.U32 R2, RZ, RZ, UR4 ;  /* 0x00000004ff027e24 */ /* 0x002fe4000f8e00ff */
[----:B------:R-:W-:Y:S01]  /*1090*/  IMAD.U32 R3, RZ, RZ, UR5 ;  /* 0x00000005ff037e24 */ /* 0x000fe2000f8e00ff */
[----:B------:R-:W-:Y:S01]  /*10a0*/  SHF.R.S32.HI R66, RZ, 0x1f, R132 ;  /* 0x0000001fff427819 */ /* 0x000fe20000011484 */
[----:B------:R-:W-:Y:S02]  /*10b0*/  UMOV UR14, 0x30 ;  /* 0x00000030000e7882 */ /* 0x000fe40000000000 */
[----:B------:R-:W-:Y:S01]  /*10c0*/  UIMAD UR17, UR24, UR14, -0x30 ;  /* 0xffffffd0181174a4 */ /* 0x000fe2000f8e020e */
[----:B------:R-:W3:Y:S01]  /*10d0*/  @P0 LDG.E R2, [R2.64] ;  /* 0x0000001602020981 */ /* 0x000ee2000c1e1900 */
[----:B------:R-:W-:Y:S01]  /*10e0*/  IMAD.MOV.U32 R4, RZ, RZ, c[0x0][0x2b8] ;  /* 0x0000ae00ff047624 */ /* 0x000fe200078e00ff */
[----:B------:R-:W-:Y:S01]  /*10f0*/  ULDC.64 UR4, c[0x0][0x2b0] ;  /* 0x0000ac0000047ab9 */ /* 0x000fe20000000a00 */
[----:B------:R-:W-:Y:S01]  /*1100*/  IMAD.MOV.U32 R22, RZ, RZ, RZ ;  /* 0x000000ffff167224 */ /* 0x000fe200078e00ff */
[----:B------:R-:W-:Y:S02]  /*1110*/  BAR.SYNC.DEFER_BLOCKING 0x0 ;  /* 0x0000000000007b1d */ /* 0x000fe40000010000 */
[----:B------:R-:W-:Y:S01]  /*1120*/  ISETP.NE.AND P1, PT, R4, 0x1, PT ;  /* 0x000000010400780c */ /* 0x000fe20003f25270 */
[----:B------:R-:W-:-:S03]  /*1130*/  USHF.R.S32.HI UR19, URZ, 0x1f, UR15 ;  /* 0x0000001f3f137899 */ /* 0x000fc6000801140f */
[----:B---3--:R1:W3:Y:S02]  /*1140*/  @P0 R2UR UR16, R2 ;  /* 0x00000000021003c2 */ /* 0x0082e400000e0000 */
[----:B---3--:R-:W-:Y:S02]  /*1150*/  @!UP0 UMOV UR16, UR15 ;  /* 0x0000000f00108c82 */ /* 0x008fe40008000000 */
[----:B------:R-:W-:Y:S02]  /*1160*/  USHF.R.S32.HI UR7, URZ, 0x1f, UR16 ;  /* 0x0000001f3f077899 */ /* 0x000fe40008011410 */
[----:B------:R-:W-:Y:S02]  /*1170*/  UIMAD.WIDE.U32 UR20, UR16, UR4, URZ ;  /* 0x00000004101472a5 */ /* 0x000fe4000f8e003f */
[----:B------:R-:W-:-:S04]  /*1180*/  UIMAD UR7, UR7, UR4, URZ ;  /* 0x00000004070772a4 */ /* 0x000fc8000f8e023f */
[----:B------:R-:W-:Y:S01]  /*1190*/  UIMAD UR7, UR16, UR5, UR7 ;  /* 0x00000005100772a4 */ /* 0x000fe2000f8e0207 */
[----:B-1----:R-:W-:-:S03]  /*11a0*/  LEA.HI R2, R66, R132, RZ, 0x3 ;  /* 0x0000008442027211 */ /* 0x002fc600078f18ff */
[----:B------:R-:W-:Y:S02]  /*11b0*/  UIADD3 UR7, UR21, UR7, URZ ;  /* 0x0000000715077290 */ /* 0x000fe4000fffe03f */
[----:B------:R-:W-:Y:S01]  /*11c0*/  USHF.R.S32.HI UR16, URZ, 0x1f, UR11 ;  /* 0x0000001f3f107899 */ /* 0x000fe2000801140b */
[----:B------:R-:W-:Y:S01]  /*11d0*/  LOP3.LUT R0, R2, 0xfffffff8, RZ, 0xc0, !PT ;  /* 0xfffffff802007812 */ /* 0x000fe200078ec0ff */
[----:B------:R-:W-:Y:S01]  /*11e0*/  ULDC.64 UR4, c[0x0][0x1b8] ;  /* 0x00006e0000047ab9 */ /* 0x000fe20000000a00 */
[----:B------:R-:W-:-:S03]  /*11f0*/  SHF.R.S32.HI R21, RZ, 0x3, R2 ;  /* 0x00000003ff157819 */ /* 0x000fc60000011402 */
[----:B------:R-:W-:-:S04]  /*1200*/  IMAD.IADD R19, R132, 0x1, -R0 ;  /* 0x0000000184137824 */ /* 0x000fc800078e0a00 */
[----:B------:R-:W-:-:S05]  /*1210*/  IMAD R31, R19, 0x20, R21 ;  /* 0x00000020131f7824 */ /* 0x000fca00078e0215 */
[C---:B------:R-:W-:Y:S01]  /*1220*/  IADD3 R0, R31.reuse, UR17, RZ ;  /* 0x000000111f007c10 */ /* 0x040fe2000fffe0ff */
[----:B------:R-:W-:Y:S01]  /*1230*/  UIMAD UR18, UR16, UR4, URZ ;  /* 0x00000004101272a4 */ /* 0x000fe2000f8e023f */
[----:B------:R-:W-:Y:S01]  /*1240*/  IADD3 R5, R31, UR26, RZ ;  /* 0x0000001a1f057c10 */ /* 0x000fe2000fffe0ff */
[----:B------:R-:W-:Y:S01]  /*1250*/  UIMAD.WIDE.U32 UR28, UR11, UR4, URZ ;  /* 0x000000040b1c72a5 */ /* 0x000fe2000f8e003f */
[C---:B------:R-:W-:Y:S01]  /*1260*/  ISETP.GE.AND P0, PT, R0.reuse, UR9, PT ;  /* 0x0000000900007c0c */ /* 0x040fe2000bf06270 */
[----:B------:R-:W-:Y:S01]  /*1270*/  IMAD.SHL.U32 R39, R19, 0x8, RZ ;  /* 0x0000000813277824 */ /* 0x000fe200078e00ff */
[----:B--2---:R-:W-:Y:S01]  /*1280*/  IADD3 R10, R0, UR10, RZ ;  /* 0x0000000a000a7c10 */ /* 0x004fe2000fffe0ff */
[----:B------:R-:W-:Y:S01]  /*1290*/  UIMAD UR27, UR24, -0x30, UR14 ;  /* 0xffffffd0181b78a4 */ /* 0x000fe2000f8e020e */
[----:B------:R-:W-:Y:S01]  /*12a0*/  ISETP.GT.OR P0, PT, R31, 0x2f, P0 ;  /* 0x0000002f1f00780c */ /* 0x000fe20000704670 */
[----:B------:R-:W-:Y:S02]  /*12b0*/  STL [R1+0x48], R31 ;  /* 0x0000481f01007387 */ /* 0x000fe40000100800 */
        /* <DEDUP_REMOVED lines=8> */
[----:B------:R-:W-:Y:S01]  /*1340*/  PLOP3.LUT P1, PT, PT, PT, UP1, 0x80, 0x0 ;  /* 0x000000000000781c */ /* 0x000fe20003f2f018 */
[----:B------:R-:W-:Y:S01]  /*1350*/  UIMAD UR18, UR11, UR5, UR18 ;  /* 0x000000050b1272a4 */ /* 0x000fe2000f8e0212 */
[----:B------:R-:W-:Y:S01]  /*1360*/  PLOP3.LUT P0, PT, PT, PT, UP1, 0x80, 0x0 ;  /* 0x000000000000781c */ /* 0x000fe20003f0f018 */
[--C-:B------:R-:W-:Y:S01]  /*1370*/  IMAD.MOV.U32 R4, RZ, RZ, R5.reuse ;  /* 0x000000ffff047224 */ /* 0x100fe200078e0005 */
[----:B------:R-:W-:Y:S01]  /*1380*/  ULDC.64 UR4, c[0x0][0x1c0] ;  /* 0x0000700000047ab9 */ /* 0x000fe20000000a00 */
[----:B------:R-:W-:Y:S01]  /*1390*/  IADD3 R30, R39, 0x40, RZ ;  /* 0x00000040271e7810 */ /* 0x000fe20007ffe0ff */
[----:B------:R-:W-:Y:S01]  /*13a0*/  UIADD3 UR29, UR29, UR18, URZ ;  /* 0x000000121d1d7290 */ /* 0x000fe2000fffe03f */
[----:B------:R-:W-:Y:S01]  /*13b0*/  IADD3 R17, R21, UR26, RZ ;  /* 0x0000001a15117c10 */ /* 0x000fe2000fffe0ff */
[----:B------:R-:W-:Y:S01]  /*13c0*/  UIMAD UR19, UR19, UR4, URZ ;  /* 0x00000004131372a4 */ /* 0x000fe2000f8e023f */
[C---:B------:R-:W-:Y:S01]  /*13d0*/  IADD3 R29, R39.reuse, 0x80, RZ ;  /* 0x00000080271d7810 */ /* 0x040fe20007ffe0ff */
[----:B------:R-:W-:Y:S01]  /*13e0*/  UIMAD.WIDE.U32 UR28, UR15, UR4, UR28 ;  /* 0x000000040f1c72a5 */ /* 0x000fe2000f8e001c */
[----:B------:R-:W-:Y:S01]  /*13f0*/  ISETP.GE.AND P3, PT, R39, c[0x0][0x198], PT ;  /* 0x0000660027007a0c */ /* 0x000fe20003f66270 */
[----:B------:R-:W-:Y:S01]  /*1400*/  UIMAD UR5, UR15, UR5, UR19 ;  /* 0x000000050f0572a4 */ /* 0x000fe2000f8e0213 */
[----:B------:R-:W-:Y:S01]  /*1410*/  @P1 IMAD.HI.U32 R0, R5, c[0x0][0x2c8], RZ ;  /* 0x0000b20005001a27 */ /* 0x000fe200078e00ff */
[----:B------:R-:W-:Y:S01]  /*1420*/  IADD3 R28, R39, 0xc0, RZ ;  /* 0x000000c0271c7810 */ /* 0x000fe20007ffe0ff */
[----:B------:R-:W-:Y:S01]  /*1430*/  ULDC UR15, c[0x0][0x168] ;  /* 0x00005a00000f7ab9 */ /* 0x000fe20000000800 */
[----:B------:R-:W-:Y:S01]  /*1440*/  ISETP.GE.AND P4, PT, R30, c[0x0][0x198], PT ;  /* 0x000066001e007a0c */ /* 0x000fe20003f86270 */
[----:B------:R-:W-:Y:S01]  /*1450*/  UIADD3 UR5, UR29, UR5, URZ ;  /* 0x000000051d057290 */ /* 0x000fe2000fffe03f */
[----:B------:R-:W-:Y:S01]  /*1460*/  @P0 SHF.R.U32.HI R4, RZ, c[0x0][0x2cc], R0 ;  /* 0x0000b300ff040a19 */ /* 0x000fe20000011600 */
[----:B------:R-:W-:Y:S01]  /*1470*/  UIMAD UR15, UR6, UR15, URZ ;  /* 0x0000000f060f72a4 */ /* 0x000fe2000f8e023f */
[----:B------:R-:W-:Y:S01]  /*1480*/  SHF.R.S32.HI R8, RZ, 0x1f, R28 ;  /* 0x0000001fff087819 */ /* 0x000fe2000001141c */
[----:B------:R-:W-:Y:S01]  /*1490*/  BSSY B0, `(.L_x_387) ;  /* 0x0000135000007945 */ /* 0x000fe20003800000 */
[--C-:B------:R-:W-:Y:S01]  /*14a0*/  SHF.R.S32.HI R6, RZ, 0x1f, R4.reuse ;  /* 0x0000001fff067819 */ /* 0x100fe20000011404 */
[----:B------:R-:W-:Y:S01]  /*14b0*/  IMAD.MOV R0, RZ, RZ, -R4 ;  /* 0x000000ffff007224 */ /* 0x000fe200078e0a04 */
[----:B------:R-:W-:Y:S01]  /*14c0*/  ISETP.GE.AND P5, PT, R29, c[0x0][0x198], PT ;  /* 0x000066001d007a0c */ /* 0x000fe20003fa6270 */
[----:B-1----:R-:W-:Y:S01]  /*14d0*/  IMAD.U32 R3, RZ, RZ, UR29 ;  /* 0x0000001dff037e24 */ /* 0x002fe2000f8e00ff */
[----:B------:R-:W-:Y:S01]  /*14e0*/  LEA.HI R8, R8, R28, RZ, 0x3 ;  /* 0x0000001c08087211 */ /* 0x000fe200078f18ff */
[----:B------:R-:W-:Y:S01]  /*14f0*/  IMAD.U32 R2, RZ, RZ, UR28 ;  /* 0x0000001cff027e24 */ /* 0x000fe2000f8e00ff */
[----:B------:R-:W-:Y:S01]  /*1500*/  ISETP.GE.AND P6, PT, R28, c[0x0][0x198], PT ;  /* 0x000066001c007a0c */ /* 0x000fe20003fc6270 */
[----:B------:R-:W-:Y:S01]  /*1510*/  IMAD.U32 R3, RZ, RZ, UR5 ;  /* 0x00000005ff037e24 */ /* 0x000fe2000f8e00ff */
[----:B------:R-:W-:Y:S01]  /*1520*/  LOP3.LUT R36, R8, 0xfffffff8, RZ, 0xc0, !PT ;  /* 0xfffffff808247812 */ /* 0x000fe200078ec0ff */
[----:B------:R-:W-:Y:S01]  /*1530*/  IMAD R0, R0, c[0x0][0x2c4], R5 ;  /* 0x0000b10000007a24 */ /* 0x000fe200078e0205 */
[----:B------:R-:W-:Y:S01]  /*1540*/  ULDC.64 UR4, c[0x0][0x1e8] ;  /* 0x00007a0000047ab9 */ /* 0x000fe20000000a00 */
[----:B------:R-:W-:Y:S01]  /*1550*/  IMAD R6, R6, c[0x0][0x1b0], RZ ;  /* 0x00006c0006067a24 */ /* 0x000fe200078e02ff */
[----:B------:R-:W-:Y:S01]  /*1560*/  UIMAD UR6, UR16, UR4, URZ ;  /* 0x00000004100672a4 */ /* 0x000fe2000f8e023f */
[----:B------:R-:W-:Y:S01]  /*1570*/  IMAD.WIDE.U32 R2, R4, c[0x0][0x1b0], R2 ;  /* 0x00006c0004027a25 */ /* 0x000fe200078e0002 */
[----:B------:R-:W-:Y:S01]  /*1580*/  SHF.R.S32.HI R5, RZ, 0x1f, R0 ;  /* 0x0000001fff057819 */ /* 0x000fe20000011400 */
[----:B------:R-:W-:Y:S01]  /*1590*/  UIMAD.WIDE.U32 UR18, UR11, UR4, URZ ;  /* 0x000000040b1272a5 */ /* 0x000fe2000f8e003f */
[----:B------:R-:W-:Y:S01]  /*15a0*/  LEA.HI R65, R66, R132, RZ, 0x5 ;  /* 0x0000008442417211 */ /* 0x000fe200078f28ff */
[----:B------:R-:W-:Y:S01]  /*15b0*/  IMAD R4, R4, c[0x0][0x1b4], R6 ;  /* 0x00006d0004047a24 */ /* 0x000fe200078e0206 */
[----:B------:R-:W-:-:S02]  /*15c0*/  UIMAD UR6, UR11, UR5, UR6 ;  /* 0x000000050b0672a4 */ /* 0x000fc4000f8e0206 */
[----:B------:R-:W-:Y:S01]  /*15d0*/  UIADD3 UR28, UR27, UR9, URZ ;  /* 0x000000091b1c7290 */ /* 0x000fe2000fffe03f */
[----:B------:R-:W-:Y:S01]  /*15e0*/  IMAD.IADD R3, R3, 0x1, R4 ;  /* 0x0000000103037824 */ /* 0x000fe200078e0204 */
[----:B------:R-:W-:Y:S01]  /*15f0*/  UIADD3 UR6, UR19, UR6, URZ ;  /* 0x0000000613067290 */ /* 0x000fe2000fffe03f */
[----:B------:R-:W-:Y:S01]  /*1600*/  IMAD R4, R5, c[0x0][0x1a8], RZ ;  /* 0x00006a0005047a24 */ /* 0x000fe200078e02ff */
[----:B------:R-:W-:Y:S01]  /*1610*/  UISETP.LT.AND UP0, UPT, UR28, 0x30, UPT ;  /* 0x000000301c00788c */ /* 0x000fe2000bf01270 */
[----:B------:R-:W-:Y:S01]  /*1620*/  IMAD.SHL.U32 R5, R21, 0x40, RZ ;  /* 0x0000004015057824 */ /* 0x000fe200078e00ff */
[----:B------:R-:W-:Y:S01]  /*1630*/  SHF.R.S32.HI R64, RZ, 0x5, R65 ;  /* 0x00000005ff407819 */ /* 0x000fe20000011441 */
[C---:B------:R-:W-:Y:S01]  /*1640*/  IMAD R4, R0.reuse, c[0x0][0x1ac], R4 ;  /* 0x00006b0000047a24 */ /* 0x040fe200078e0204 */
[----:B------:R-:W-:Y:S01]  /*1650*/  USEL UR4, UR28, 0x30, UP0 ;  /* 0x000000301c047887 */ /* 0x000fe20008000000 */
[----:B------:R-:W-:Y:S01]  /*1660*/  IMAD.WIDE.U32 R2, R0, c[0x0][0x1a8], R2 ;  /* 0x00006a0000027a25 */ /* 0x000fe200078e0002 */
[----:B------:R-:W-:-:S03]  /*1670*/  LOP3.LUT R0, R5, 0x1c0, RZ, 0xc0, !PT ;  /* 0x000001c005007812 */ /* 0x000fc600078ec0ff */
[----:B------:R-:W-:Y:S01]  /*1680*/  IMAD.IADD R3, R3, 0x1, R4 ;  /* 0x0000000103037824 */ /* 0x000fe200078e0204 */
[C---:B------:R-:W-:Y:S02]  /*1690*/  LEA R14, P0, R2.reuse, c[0x0][0x160], 0x1 ;  /* 0x00005800020e7a11 */ /* 0x040fe400078008ff */
[----:B------:R-:W-:Y:S02]  /*16a0*/  SHF.R.U32.HI R4, RZ, 0x3, R0 ;  /* 0x00000003ff047819 */ /* 0x000fe40000011600 */
[----:B------:R-:W-:Y:S02]  /*16b0*/  LEA.HI.X R15, R2, c[0x0][0x164], R3, 0x1, P0 ;  /* 0x00005900020f7a11 */ /* 0x000fe400000f0c03 */
[----:B------:R-:W-:Y:S02]  /*16c0*/  LOP3.LUT R0, R0, 0x38, R39, 0xf8, !PT ;  /* 0x0000003800007812 */ /* 0x000fe400078ef827 */
[----:B------:R-:W-:Y:S01]  /*16d0*/  LEA.HI R2, R66, R132, RZ, 0x6 ;  /* 0x0000008442027211 */ /* 0x000fe200078f30ff */
[----:B------:R-:W-:Y:S01]  /*16e0*/  SHFL.IDX PT, R3, R15, RZ, 0x181f ;  /* 0x00181fff0f037589 */ /* 0x000fe200000e0000 */
[----:B------:R-:W-:-:S02]  /*16f0*/  LOP3.LUT R0, R0, R4, RZ, 0x3c, !PT ;  /* 0x0000000400007212 */ /* 0x000fc400078e3cff */
[----:B------:R-:W-:Y:S01]  /*1700*/  ISETP.GE.AND P0, PT, R17, UR15, PT ;  /* 0x0000000f11007c0c */ /* 0x000fe2000bf06270 */
[----:B------:R-:W-:Y:S02]  /*1710*/  IMAD.SHL.U32 R4, R2, 0x8, RZ ;  /* 0x0000000802047824 */ /* 0x000fe400078e00ff */
[----:B------:R-:W1:Y:S03]  /*1720*/  SHFL.IDX PT, R2, R14, RZ, 0x181f ;  /* 0x00181fff0e027589 */ /* 0x000e6600000e0000 */
[----:B------:R-:W-:Y:S02]  /*1730*/  LOP3.LUT R5, R0, 0xfffffe00, R4, 0xf8, !PT ;  /* 0xfffffe0000057812 */ /* 0x000fe400078ef804 */
[----:B------:R-:W-:Y:S02]  /*1740*/  SHF.R.S32.HI R4, RZ, 0x1f, R30 ;  /* 0x0000001fff047819 */ /* 0x000fe4000001141e */
[----:B------:R-:W-:Y:S01]  /*1750*/  SHF.R.S32.HI R0, RZ, 0x1f, R29 ;  /* 0x0000001fff007819 */ /* 0x000fe2000001141d */
[----:B------:R-:W-:Y:S01]  /*1760*/  IMAD.SHL.U32 R44, R5, 0x2, RZ ;  /* 0x00000002052c7824 */ /* 0x000fe200078e00ff */
[----:B------:R-:W-:Y:S01]  /*1770*/  LEA.HI R4, R4, R30, RZ, 0x3 ;  /* 0x0000001e04047211 */ /* 0x000fe200078f18ff */
[----:B------:R-:W-:Y:S01]  /*1780*/  SHFL.IDX PT, R5, R15, 0x1, 0x181f ;  /* 0x00381f000f057f89 */ /* 0x000fe200000e0000 */
[----:B------:R-:W-:-:S02]  /*1790*/  LEA.HI R0, R0, R29, RZ, 0x3 ;  /* 0x0000001d00007211 */ /* 0x000fc400078f18ff */
[----:B------:R-:W-:Y:S02]  /*17a0*/  LOP3.LUT R38, R4, 0xfffffff8, RZ, 0xc0, !PT ;  /* 0xfffffff804267812 */ /* 0x000fe400078ec0ff */
[----:B------:R-:W3:Y:S01]  /*17b0*/  SHFL.IDX PT, R4, R14, 0x1, 0x181f ;  /* 0x00381f000e047f89 */ /* 0x000ee200000e0000 */
[----:B------:R-:W-:Y:S01]  /*17c0*/  LOP3.LUT R37, R0, 0xfffffff8, RZ, 0xc0, !PT ;  /* 0xfffffff800257812 */ /* 0x000fe200078ec0ff */
[----:B------:R-:W-:-:S04]  /*17d0*/  IMAD.MOV R0, RZ, RZ, -R7 ;  /* 0x000000ffff007224 */ /* 0x000fc800078e0a07 */
[----:B------:R-:W-:Y:S01]  /*17e0*/  IMAD R23, R0, c[0x0][0x2b8], R10 ;  /* 0x0000ae0000177a24 */ /* 0x000fe200078e020a */
[----:B------:R-:W-:Y:S01]  /*17f0*/  IADD3 R0, R17, 0x20, RZ ;  /* 0x0000002011007810 */ /* 0x000fe20007ffe0ff */
[----:B-1----:R-:W-:-:S03]  /*1800*/  @!P0 IMAD.WIDE R6, R39, 0x2, R2 ;  /* 0x0000000227068825 */ /* 0x002fc600078e0202 */
[----:B------:R-:W-:Y:S01]  /*1810*/  ISETP.GE.AND P1, PT, R0, UR15, PT ;  /* 0x0000000f00007c0c */ /* 0x000fe2000bf26270 */
[----:B------:R-:W-:Y:S01]  /*1820*/  @!P0 IMAD.WIDE R8, R38, 0x2, R2 ;  /* 0x0000000226088825 */ /* 0x000fe200078e0202 */
[----:B------:R1:W-:Y:S01]  /*1830*/  @!P0 LDGSTS.E.BYPASS.LTC128B.128 [R44+0x100], [R6.64], !P3 ;  /* 0x00100000062c8fae */ /* 0x0003e2000d901d56 */
[----:B------:R-:W-:Y:S02]  /*1840*/  SHF.R.S32.HI R18, RZ, 0x1f, R23 ;  /* 0x0000001fff127819 */ /* 0x000fe40000011417 */
[----:B------:R-:W-:Y:S01]  /*1850*/  IADD3 R0, R17, 0x40, RZ ;  /* 0x0000004011007810 */ /* 0x000fe20007ffe0ff */
[----:B------:R4:W-:Y:S07]  /*1860*/  @!P0 LDGSTS.E.BYPASS.LTC128B.128 [R44+0x4100], [R8.64], !P4 ;  /* 0x04100000082c8fae */ /* 0x0009ee000e101d56 */
[----:B---3--:R-:W-:-:S04]  /*1870*/  @!P1 IMAD.WIDE R12, R39, 0x2, R4 ;  /* 0x00000002270c9825 */ /* 0x008fc800078e0204 */
[----:B------:R-:W-:-:S04]  /*1880*/  @!P1 IMAD.WIDE R10, R38, 0x2, R4 ;  /* 0x00000002260a9825 */ /* 0x000fc800078e0204 */
[----:B-1----:R-:W-:-:S04]  /*1890*/  @!P0 IMAD.WIDE R6, R37, 0x2, R2 ;  /* 0x0000000225068825 */ /* 0x002fc800078e0202 */
[----:B------:R-:W-:Y:S01]  /*18a0*/  @!P0 IMAD.WIDE R2, R36, 0x2, R2 ;  /* 0x0000000224028825 */ /* 0x000fe200078e0202 */
[----:B------:R1:W-:Y:S03]  /*18b0*/  @!P0 LDGSTS.E.BYPASS.LTC128B.128 [R44+0x8100], [R6.64], !P5 ;  /* 0x08100000062c8fae */ /* 0x0003e6000e901d56 */
[----:B----4-:R-:W-:Y:S01]  /*18c0*/  @!P1 IMAD.WIDE R8, R37, 0x2, R4 ;  /* 0x0000000225089825 */ /* 0x010fe200078e0204 */
[----:B------:R3:W-:Y:S01]  /*18d0*/  @!P0 LDGSTS.E.BYPASS.LTC128B.128 [R44+0xc100], [R2.64], !P6 ;  /* 0x0c100000022c8fae */ /* 0x0007e2000f101d56 */
[----:B------:R-:W-:-:S03]  /*18e0*/  ISETP.GE.AND P0, PT, R0, UR15, PT ;  /* 0x0000000f00007c0c */ /* 0x000fc6000bf06270 */
[----:B------:R4:W-:Y:S04]  /*18f0*/  @!P1 LDGSTS.E.BYPASS.LTC128B.128 [R44+0x1100], [R12.64], !P3 ;  /* 0x011000000c2c9fae */ /* 0x0009e8000d901d56 */
[----:B------:R5:W-:Y:S04]  /*1900*/  @!P1 LDGSTS.E.BYPASS.LTC128B.128 [R44+0x5100], [R10.64], !P4 ;  /* 0x051000000a2c9fae */ /* 0x000be8000e101d56 */
[----:B------:R4:W-:Y:S01]  /*1910*/  @!P1 LDGSTS.E.BYPASS.LTC128B.128 [R44+0x9100], [R8.64], !P5 ;  /* 0x09100000082c9fae */ /* 0x0009e2000e901d56 */
[----:B-1----:R-:W-:Y:S02]  /*1920*/  IMAD R6, R18, c[0x0][0x1e0], RZ ;  /* 0x0000780012067a24 */ /* 0x002fe400078e02ff */
[----:B---3--:R-:W-:-:S04]  /*1930*/  IMAD.WIDE.U32 R2, R23, c[0x0][0x1e0], RZ ;  /* 0x0000780017027a25 */ /* 0x008fc800078e00ff */
[----:B------:R-:W-:-:S04]  /*1940*/  IMAD R6, R23, c[0x0][0x1e4], R6 ;  /* 0x0000790017067a24 */ /* 0x000fc800078e0206 */
[----:B------:R-:W-:Y:S02]  /*1950*/  IMAD.IADD R7, R3, 0x1, R6 ;  /* 0x0000000103077824 */ /* 0x000fe400078e0206 */
[----:B------:R-:W-:Y:S01]  /*1960*/  IMAD.MOV.U32 R6, RZ, RZ, R2 ;  /* 0x000000ffff067224 */ /* 0x000fe200078e0002 */
[----:B------:R-:W-:Y:S01]  /*1970*/  SHFL.IDX PT, R3, R15, 0x2, 0x181f ;  /* 0x00581f000f037f89 */ /* 0x000fe200000e0000 */
[----:B-----5:R-:W-:-:S03]  /*1980*/  @!P1 IMAD.WIDE R10, R36, 0x2, R4 ;  /* 0x00000002240a9825 */ /* 0x020fc600078e0204 */
[----:B------:R-:W1:Y:S04]  /*1990*/  SHFL.IDX PT, R2, R14, 0x2, 0x181f ;  /* 0x00581f000e027f89 */ /* 0x000e6800000e0000 */
[----:B----4-:R-:W-:Y:S04]  /*19a0*/  SHFL.IDX PT, R8, R14, 0x3, 0x181f ;  /* 0x00781f000e087f89 */ /* 0x010fe800000e0000 */
[----:B------:R3:W4:Y:S04]  /*19b0*/  SHFL.IDX PT, R9, R15, 0x3, 0x181f ;  /* 0x00781f000f097f89 */ /* 0x00072800000e0000 */
[----:B------:R5:W-:Y:S01]  /*19c0*/  @!P1 LDGSTS.E.BYPASS.LTC128B.128 [R44+0xd100], [R10.64], !P6 ;  /* 0x0d1000000a2c9fae */ /* 0x000be2000f101d56 */
[----:B-1----:R-:W-:-:S04]  /*19d0*/  @!P0 IMAD.WIDE R12, R38, 0x2, R2 ;  /* 0x00000002260c8825 */ /* 0x002fc800078e0202 */
[----:B-----5:R-:W-:Y:S01]  /*19e0*/  @!P0 IMAD.WIDE R10, R37, 0x2, R2 ;  /* 0x00000002250a8825 */ /* 0x020fe200078e0202 */
[----:B--2---:R-:W-:-:S03]  /*19f0*/  SHF.R.S32.HI R20, RZ, 0x1f, R22 ;  /* 0x0000001fff147819 */ /* 0x004fc60000011416 */
[----:B------:R-:W-:Y:S01]  /*1a00*/  IMAD.WIDE.U32 R4, R22, c[0x0][0x1f0], R6 ;  /* 0x00007c0016047a25 */ /* 0x000fe200078e0006 */
[----:B------:R-:W-:Y:S03]  /*1a10*/  STL [R1+0x24], R22 ;  /* 0x0000241601007387 */ /* 0x000fe60000100800 */
[----:B------:R-:W-:Y:S01]  /*1a20*/  IMAD R6, R20, c[0x0][0x1f0], RZ ;  /* 0x00007c0014067a24 */ /* 0x000fe200078e02ff */
[----:B------:R-:W-:Y:S01]  /*1a30*/  IADD3 R0, P1, R4, UR18, RZ ;  /* 0x0000001204007c10 */ /* 0x000fe2000ff3e0ff */
[----:B------:R-:W-:Y:S02]  /*1a40*/  STL [R1+0x30], R39 ;  /* 0x0000302701007387 */ /* 0x000fe40000100800 */
[----:B------:R-:W-:Y:S02]  /*1a50*/  IMAD R6, R22, c[0x0][0x1f4], R6 ;  /* 0x00007d0016067a24 */ /* 0x000fe400078e0206 */
[----:B------:R-:W-:Y:S03]  /*1a60*/  STL [R1+0x8], R44 ;  /* 0x0000082c01007387 */ /* 0x000fe60000100800 */
[----:B------:R-:W-:Y:S01]  /*1a70*/  IADD3.X R4, R5, UR6, R6, P1, !PT ;  /* 0x0000000605047c10 */ /* 0x000fe20008ffe406 */
[----:B------:R-:W-:Y:S01]  /*1a80*/  @!P0 IMAD.WIDE R6, R36, 0x2, R2 ;  /* 0x0000000224068825 */ /* 0x000fe200078e0202 */
[----:B------:R-:W-:Y:S01]  /*1a90*/  IADD3 R5, R17, 0x60, RZ ;  /* 0x0000006011057810 */ /* 0x000fe20007ffe0ff */
[----:B------:R-:W-:Y:S01]  /*1aa0*/  STL [R1+0x60], R38 ;  /* 0x0000602601007387 */ /* 0x000fe20000100800 */
[----:B---3--:R-:W-:-:S02]  /*1ab0*/  LEA R15, P1, R0, c[0x0][0x1c8], 0x1 ;  /* 0x00007200000f7a11 */ /* 0x008fc400078208ff */
[----:B------:R-:W-:Y:S01]  /*1ac0*/  ISETP.GE.AND P2, PT, R5, UR15, PT ;  /* 0x0000000f05007c0c */ /* 0x000fe2000bf46270 */
[----:B------:R-:W-:Y:S01]  /*1ad0*/  STL [R1+0x38], R37 ;  /* 0x0000382501007387 */ /* 0x000fe20000100800 */
[----:B------:R-:W-:Y:S01]  /*1ae0*/  LEA.HI.X R14, R0, c[0x0][0x1cc], R4, 0x1, P1 ;  /* 0x00007300000e7a11 */ /* 0x000fe200008f0c04 */
[----:B------:R-:W-:Y:S02]  /*1af0*/  @!P0 IMAD.WIDE R4, R39, 0x2, R2 ;  /* 0x0000000227048825 */ /* 0x000fe400078e0202 */
[----:B------:R-:W-:Y:S02]  /*1b00*/  SHFL.IDX PT, R2, R15, RZ, 0x181f ;  /* 0x00181fff0f027589 */ /* 0x000fe400000e0000 */
[----:B------:R-:W-:Y:S02]  /*1b10*/  IMAD R0, R18, c[0x0][0x208], RZ ;  /* 0x0000820012007a24 */ /* 0x000fe400078e02ff */
[----:B------:R4:W-:Y:S02]  /*1b20*/  @!P0 LDGSTS.E.BYPASS.LTC128B.128 [R44+0x2100], [R4.64], !P3 ;  /* 0x02100000042c8fae */ /* 0x0009e4000d901d56 */
[----:B------:R-:W-:-:S02]  /*1b30*/  IMAD R0, R23, c[0x0][0x20c], R0 ;  /* 0x0000830017007a24 */ /* 0x000fc400078e0200 */
[----:B------:R-:W1:Y:S04]  /*1b40*/  SHFL.IDX PT, R3, R14, RZ, 0x181f ;  /* 0x00181fff0e037589 */ /* 0x000e6800000e0000 */
[----:B------:R2:W-:Y:S04]  /*1b50*/  @!P0 LDGSTS.E.BYPASS.LTC128B.128 [R44+0x6100], [R12.64], !P4 ;  /* 0x061000000c2c8fae */ /* 0x0005e8000e101d56 */
[----:B------:R3:W-:Y:S04]  /*1b60*/  @!P0 LDGSTS.E.BYPASS.LTC128B.128 [R44+0xa100], [R10.64], !P5 ;  /* 0x0a1000000a2c8fae */ /* 0x0007e8000e901d56 */
[----:B------:R5:W-:Y:S01]  /*1b70*/  @!P0 LDGSTS.E.BYPASS.LTC128B.128 [R44+0xe100], [R6.64], !P6 ;  /* 0x0e100000062c8fae */ /* 0x000be2000f101d56 */
[----:B------:R-:W-:-:S03]  /*1b80*/  ISETP.GE.AND P6, PT, R30, c[0x0][0x1d4], PT ;  /* 0x000075001e007a0c */ /* 0x000fc60003fc6270 */
[----:B------:R-:W-:Y:S04]  /*1b90*/  STL [R1+0x34], R36 ;  /* 0x0000342401007387 */ /* 0x000fe80000100800 */
[----:B------:R-:W-:Y:S01]  /*1ba0*/  STL [R1+0x28], R23 ;  /* 0x0000281701007387 */ /* 0x000fe20000100800 */
[----:B----4-:R-:W-:-:S05]  /*1bb0*/  @!P2 IMAD.WIDE R4, R39, 0x2, R8 ;  /* 0x000000022704a825 */ /* 0x010fca00078e0208 */
[----:B------:R4:W-:Y:S01]  /*1bc0*/  @!P2 LDGSTS.E.BYPASS.LTC128B.128 [R44+0x3100], [R4.64], !P3 ;  /* 0x03100000042cafae */ /* 0x0009e2000d901d56 */
[----:B------:R-:W-:Y:S02]  /*1bd0*/  ISETP.GE.AND P3, PT, R39, c[0x0][0x1d4], PT ;  /* 0x0000750027007a0c */ /* 0x000fe40003f66270 */
[----:B--2---:R-:W-:Y:S01]  /*1be0*/  IADD3 R12, -R21, UR4, RZ ;  /* 0x00000004150c7c10 */ /* 0x004fe2000fffe1ff */
[----:B------:R-:W-:Y:S02]  /*1bf0*/  ULDC.64 UR4, c[0x0][0x210] ;  /* 0x0000840000047ab9 */ /* 0x000fe40000000a00 */
[----:B------:R-:W-:Y:S01]  /*1c00*/  UIMAD.WIDE.U32 UR14, UR11, UR4, URZ ;  /* 0x000000040b0e72a5 */ /* 0x000fe2000f8e003f */
[C---:B------:R-:W-:Y:S01]  /*1c10*/  ISETP.GE.AND P1, PT, R12.reuse, 0x1, PT ;  /* 0x000000010c00780c */ /* 0x040fe20003f26270 */
[----:B---3--:R-:W-:Y:S01]  /*1c20*/  @!P2 IMAD.WIDE R10, R37, 0x2, R8 ;  /* 0x00000002250aa825 */ /* 0x008fe200078e0208 */
[----:B------:R-:W-:Y:S01]  /*1c30*/  UIMAD UR4, UR16, UR4, URZ ;  /* 0x00000004100472a4 */ /* 0x000fe2000f8e023f */
[----:B------:R-:W-:-:S02]  /*1c40*/  ISETP.GT.AND P0, PT, R12, 0x20, PT ;  /* 0x000000200c00780c */ /* 0x000fc40003f04270 */
[----:B-----5:R-:W-:Y:S01]  /*1c50*/  @!P2 IMAD.WIDE R6, R38, 0x2, R8 ;  /* 0x000000022606a825 */ /* 0x020fe200078e0208 */
[----:B------:R-:W-:-:S03]  /*1c60*/  UIMAD UR4, UR11, UR5, UR4 ;  /* 0x000000050b0472a4 */ /* 0x000fc6000f8e0204 */
[----:B------:R-:W-:Y:S01]  /*1c70*/  @!P2 IMAD.WIDE R8, R36, 0x2, R8 ;  /* 0x000000022408a825 */ /* 0x000fe200078e0208 */
[----:B------:R1:W-:Y:S01]  /*1c80*/  @!P2 LDGSTS.E.BYPASS.LTC128B.128 [R44+0x7100], [R6.64], !P4 ;  /* 0x07100000062cafae */ /* 0x0003e2000e101d56 */
[----:B------:R-:W-:Y:S01]  /*1c90*/  ISETP.GE.AND P4, PT, R28, c[0x0][0x198], PT ;  /* 0x000066001c007a0c */ /* 0x000fe20003f86270 */
[----:B------:R-:W-:Y:S02]  /*1ca0*/  UIADD3 UR16, UR15, UR4, URZ ;  /* 0x000000040f107290 */ /* 0x000fe4000fffe03f */
[----:B------:R2:W-:Y:S01]  /*1cb0*/  @!P2 LDGSTS.E.BYPASS.LTC128B.128 [R44+0xb100], [R10.64], !P5 ;  /* 0x0b1000000a2cafae */ /* 0x0005e2000e901d56 */
[----:B------:R-:W-:Y:S01]  /*1cc0*/  ISETP.GE.AND P5, PT, R29, c[0x0][0x1d4], PT ;  /* 0x000075001d007a0c */ /* 0x000fe20003fa6270 */
[----:B------:R-:W-:Y:S01]  /*1cd0*/  UIADD3 UR4, UR24, -0x1, URZ ;  /* 0xffffffff18047890 */ /* 0x000fe2000fffe03f */
[----:B----4-:R-:W-:-:S07]  /*1ce0*/  IMAD.WIDE.U32 R4, R23, c[0x0][0x208], RZ ;  /* 0x0000820017047a25 */ /* 0x010fce00078e00ff */
[----:B------:R3:W-:Y:S01]  /*1cf0*/  @!P2 LDGSTS.E.BYPASS.LTC128B.128 [R44+0xf100], [R8.64], !P4 ;  /* 0x0f100000082cafae */ /* 0x0007e2000e101d56 */
[----:B------:R-:W-:Y:S01]  /*1d00*/  ISETP.GE.AND P4, PT, R28, c[0x0][0x1d4], PT ;  /* 0x000075001c007a0c */ /* 0x000fe20003f86270 */
[----:B------:R-:W-:Y:S02]  /*1d10*/  IMAD.IADD R5, R5, 0x1, R0 ;  /* 0x0000000105057824 */ /* 0x000fe400078e0200 */
[----:B------:R-:W0:Y:S02]  /*1d20*/  LDGDEPBAR ;  /* 0x00000000000079af */ /* 0x000e240000000000 */
[----:B------:R-:W-:-:S04]  /*1d30*/  IMAD.WIDE.U32 R4, R22, c[0x0][0x218], R4 ;  /* 0x0000860016047a25 */ /* 0x000fc800078e0004 */
[----:B-1----:R-:W-:Y:S01]  /*1d40*/  @P1 IMAD.WIDE R6, R38, 0x2, R2 ;  /* 0x0000000226061825 */ /* 0x002fe200078e0202 */
[----:B--2---:R-:W-:-:S03]  /*1d50*/  LEA.HI R10, R66, R132, RZ, 0x4 ;  /* 0x00000084420a7211 */ /* 0x004fc600078f20ff */
[----:B------:R-:W-:Y:S01]  /*1d60*/  IMAD.SHL.U32 R11, R21, 0x8, RZ ;  /* 0x00000008150b7824 */ /* 0x000fe200078e00ff */
[----:B------:R-:W-:-:S05]  /*1d70*/  LOP3.LUT R0, R10, 0xfffffff0, RZ, 0xc0, !PT ;  /* 0xfffffff00a007812 */ /* 0x000fca00078ec0ff */
[----:B------:R-:W-:Y:S02]  /*1d80*/  IMAD.IADD R0, R132, 0x1, -R0 ;  /* 0x0000000184007824 */ /* 0x000fe400078e0a00 */
[----:B---3--:R-:W-:-:S05]  /*1d90*/  @P1 IMAD.WIDE R8, R39, 0x2, R2 ;  /* 0x0000000227081825 */ /* 0x008fca00078e0202 */
[----:B------:R1:W-:Y:S04]  /*1da0*/  @P1 LDGSTS.E.BYPASS.LTC128B.128 [R44+0x10100], [R8.64], !P3 ;  /* 0x10100000082c1fae */ /* 0x0003e8000d901d56 */
[----:B------:R2:W-:Y:S01]  /*1db0*/  @P1 LDGSTS.E.BYPASS.LTC128B.128 [R44+0x11900], [R6.64], !P6 ;  /* 0x11900000062c1fae */ /* 0x0005e2000f101d56 */
[----:B-1----:R-:W-:-:S04]  /*1dc0*/  @P1 IMAD.WIDE R8, R37, 0x2, R2 ;  /* 0x0000000225081825 */ /* 0x002fc800078e0202 */
[----:B--2---:R-:W-:Y:S01]  /*1dd0*/  @P1 IMAD.WIDE R6, R36, 0x2, R2 ;  /* 0x0000000224061825 */ /* 0x004fe200078e0202 */
[----:B------:R1:W-:Y:S04]  /*1de0*/  @P1 LDGSTS.E.BYPASS.LTC128B.128 [R44+0x13100], [R8.64], !P5 ;  /* 0x13100000082c1fae */ /* 0x0003e8000e901d56 */
[----:B------:R-:W-:Y:S04]  /*1df0*/  SHFL.IDX PT, R2, R15, 0x1, 0x181f ;  /* 0x00381f000f027f89 */ /* 0x000fe800000e0000 */
[----:B------:R2:W3:Y:S04]  /*1e00*/  SHFL.IDX PT, R3, R14, 0x1, 0x181f ;  /* 0x00381f000e037f89 */ /* 0x0004e800000e0000 */
[----:B------:R4:W-:Y:S01]  /*1e10*/  @P1 LDGSTS.E.BYPASS.LTC128B.128 [R44+0x14900], [R6.64], !P4 ;  /* 0x14900000062c1fae */ /* 0x0009e2000e101d56 */
[----:B-1----:R-:W-:-:S04]  /*1e20*/  SHF.R.S32.HI R9, RZ, 0x4, R10 ;  /* 0x00000004ff097819 */ /* 0x002fc8000001140a */
[----:B------:R-:W-:Y:S01]  /*1e30*/  LEA.HI R8, R10, R9, RZ, 0x1 ;  /* 0x000000090a087211 */ /* 0x000fe200078f08ff */
[----:B------:R-:W-:Y:S01]  /*1e40*/  IMAD.SHL.U32 R10, R19, 0x40, RZ ;  /* 0x00000040130a7824 */ /* 0x000fe200078e00ff */
[----:B--2---:R-:W-:Y:S02]  /*1e50*/  SHF.R.S32.HI R14, RZ, 0x1f, R0 ;  /* 0x0000001fff0e7819 */ /* 0x004fe40000011400 */
[----:B------:R-:W-:Y:S02]  /*1e60*/  LOP3.LUT R8, R8, 0xfffffffe, RZ, 0xc0, !PT ;  /* 0xfffffffe08087812 */ /* 0x000fe400078ec0ff */
[----:B------:R-:W-:Y:S01]  /*1e70*/  LEA.HI R14, R14, R0, RZ, 0x3 ;  /* 0x000000000e0e7211 */ /* 0x000fe200078f18ff */
[----:B----4-:R-:W-:Y:S01]  /*1e80*/  IMAD R6, R20, c[0x0][0x218], RZ ;  /* 0x0000860014067a24 */ /* 0x010fe200078e02ff */
[----:B------:R-:W-:Y:S01]  /*1e90*/  IADD3 R7, P1, R4, UR14, RZ ;  /* 0x0000000e04077c10 */ /* 0x000fe2000ff3e0ff */
[----:B------:R-:W-:Y:S01]  /*1ea0*/  IMAD.IADD R8, R9, 0x1, -R8 ;  /* 0x0000000109087824 */ /* 0x000fe200078e0a08 */
[----:B------:R-:W-:Y:S01]  /*1eb0*/  LOP3.LUT R4, R10, 0x1c0, RZ, 0xc0, !PT ;  /* 0x000001c00a047812 */ /* 0x000fe200078ec0ff */
[----:B------:R-:W-:-:S03]  /*1ec0*/  IMAD R6, R22, c[0x0][0x21c], R6 ;  /* 0x0000870016067a24 */ /* 0x000fc600078e0206 */
[----:B------:R-:W-:Y:S02]  /*1ed0*/  LOP3.LUT R10, R4, 0x8, R11, 0xf8, !PT ;  /* 0x00000008040a7812 */ /* 0x000fe400078ef80b */
[----:B------:R-:W-:Y:S02]  /*1ee0*/  IADD3.X R12, R5, UR16, R6, P1, !PT ;  /* 0x00000010050c7c10 */ /* 0x000fe40008ffe406 */
[----:B------:R-:W-:Y:S01]  /*1ef0*/  SHF.R.U32.HI R6, RZ, 0x3, R4 ;  /* 0x00000003ff067819 */ /* 0x000fe20000011604 */
[----:B---3--:R-:W-:Y:S01]  /*1f00*/  @P0 IMAD.WIDE R4, R39, 0x2, R2 ;  /* 0x0000000227040825 */ /* 0x008fe200078e0202 */
[----:B------:R-:W-:Y:S02]  /*1f10*/  LOP3.LUT R11, R14, 0xfffffff8, RZ, 0xc0, !PT ;  /* 0xfffffff80e0b7812 */ /* 0x000fe400078ec0ff */
[----:B------:R-:W-:Y:S02]  /*1f20*/  LOP3.LUT R6, R10, R6, RZ, 0x3c, !PT ;  /* 0x000000060a067212 */ /* 0x000fe400078e3cff */
[C---:B------:R-:W-:Y:S01]  /*1f30*/  LEA R17, P1, R7.reuse, c[0x0][0x1f8], 0x1 ;  /* 0x00007e0007117a11 */ /* 0x040fe200078208ff */
[----:B------:R-:W-:Y:S01]  /*1f40*/  IMAD.IADD R13, R0, 0x1, -R11 ;  /* 0x00000001000d7824 */ /* 0x000fe200078e0a0b */
[----:B------:R1:W-:Y:S01]  /*1f50*/  @P0 LDGSTS.E.BYPASS.LTC128B.128 [R44+0x11100], [R4.64], !P3 ;  /* 0x11100000042c0fae */ /* 0x0003e2000d901d56 */
[----:B------:R-:W-:Y:S01]  /*1f60*/  IMAD R0, R8, 0x200, R6 ;  /* 0x0000020008007824 */ /* 0x000fe200078e0206 */
[----:B------:R-:W-:Y:S01]  /*1f70*/  LEA.HI.X R12, R7, c[0x0][0x1fc], R12, 0x1, P1 ;  /* 0x00007f00070c7a11 */ /* 0x000fe200008f0c0c */
[----:B------:R-:W-:-:S04]  /*1f80*/  @P0 IMAD.WIDE R6, R38, 0x2, R2 ;  /* 0x0000000226060825 */ /* 0x000fc800078e0202 */
[----:B------:R-:W-:Y:S01]  /*1f90*/  IMAD.SHL.U32 R11, R8, 0x8, RZ ;  /* 0x00000008080b7824 */ /* 0x000fe200078e00ff */
[----:B------:R2:W-:Y:S01]  /*1fa0*/  @P0 LDGSTS.E.BYPASS.LTC128B.128 [R44+0x12900], [R6.64], !P6 ;  /* 0x12900000062c0fae */ /* 0x0005e2000f101d56 */
[----:B------:R-:W-:-:S04]  /*1fb0*/  @P0 IMAD.WIDE R8, R36, 0x2, R2 ;  /* 0x0000000224080825 */ /* 0x000fc800078e0202 */
[----:B------:R-:W-:Y:S02]  /*1fc0*/  IMAD.SHL.U32 R10, R13, 0x40, RZ ;  /* 0x000000400d0a7824 */ /* 0x000fe400078e00ff */
[----:B------:R-:W-:-:S03]  /*1fd0*/  IMAD.SHL.U32 R236, R0, 0x2, RZ ;  /* 0x0000000200ec7824 */ /* 0x000fc600078e00ff */
[----:B------:R-:W-:Y:S02]  /*1fe0*/  LOP3.LUT R10, R10, 0x1c0, RZ, 0xc0, !PT ;  /* 0x000001c00a0a7812 */ /* 0x000fe400078ec0ff */
[C---:B------:R-:W-:Y:S02]  /*1ff0*/  IADD3 R0, R236.reuse, 0x10100, RZ ;  /* 0x00010100ec007810 */ /* 0x040fe40007ffe0ff */
[----:B------:R-:W-:Y:S01]  /*2000*/  IADD3 R243, R236, 0x10120, RZ ;  /* 0x00010120ecf37810 */ /* 0x000fe20007ffe0ff */
[----:B-1----:R-:W-:Y:S01]  /*2010*/  @P0 IMAD.WIDE R4, R37, 0x2, R2 ;  /* 0x0000000225040825 */ /* 0x002fe200078e0202 */
[----:B------:R-:W-:Y:S02]  /*2020*/  LOP3.LUT R3, R10, 0x8, R11, 0xf8, !PT ;  /* 0x000000080a037812 */ /* 0x000fe400078ef80b */
[----:B------:R-:W-:Y:S02]  /*2030*/  SHF.R.U32.HI R2, RZ, 0x3, R10 ;  /* 0x00000003ff027819 */ /* 0x000fe4000001160a */
[----:B------:R1:W-:Y:S02]  /*2040*/  @P0 LDGSTS.E.BYPASS.LTC128B.128 [R44+0x14100], [R4.64], !P5 ;  /* 0x14100000042c0fae */ /* 0x0003e4000e901d56 */
[----:B------:R-:W-:-:S02]  /*2050*/  LOP3.LUT R2, R3, R2, RZ, 0x3c, !PT ;  /* 0x0000000203027212 */ /* 0x000fc400078e3cff */
[----:B------:R3:W-:Y:S01]  /*2060*/  @P0 LDGSTS.E.BYPASS.LTC128B.128 [R44+0x15900], [R8.64], !P4 ;  /* 0x15900000082c0fae */ /* 0x0007e2000e101d56 */
[----:B------:R-:W-:Y:S02]  /*2070*/  LOP3.LUT P0, RZ, R19, 0x2, RZ, 0xc0, !PT ;  /* 0x0000000213ff7812 */ /* 0x000fe4000780c0ff */
[----:B--2---:R-:W-:Y:S01]  /*2080*/  IADD3 R6, -R21, UR28, RZ ;  /* 0x0000001c15067c10 */ /* 0x004fe2000fffe1ff */
[----:B------:R-:W0:Y:S01]  /*2090*/  LDGDEPBAR ;  /* 0x00000000000079af */ /* 0x000e220000000000 */
[----:B------:R-:W-:Y:S02]  /*20a0*/  R2P PR, R13, 0x6 ;  /* 0x000000060d007804 */ /* 0x000fe40000000000 */
[----:B------:R-:W-:Y:S02]  /*20b0*/  ISETP.GE.AND P3, PT, R39, c[0x0][0x1d4], PT ;  /* 0x0000750027007a0c */ /* 0x000fe40003f66270 */
[----:B------:R-:W-:-:S05]  /*20c0*/  SHF.R.S32.HI R7, RZ, 0x1f, R39 ;  /* 0x0000001fff077819 */ /* 0x000fca0000011427 */
[----:B------:R-:W-:Y:S01]  /*20d0*/  @P0 IADD3 R243, R0, -0x20, RZ ;  /* 0xffffffe000f30810 */ /* 0x000fe20007ffe0ff */
[----:B------:R-:W-:Y:S01]  /*20e0*/  IMAD.MOV.U32 R0, RZ, RZ, 0x20 ;  /* 0x00000020ff007424 */ /* 0x000fe200078e00ff */
[----:B------:R-:W-:Y:S01]  /*20f0*/  ISETP.LT.OR P0, PT, R6, 0x1, P3 ;  /* 0x000000010600780c */ /* 0x000fe20001f01670 */
[----:B------:R2:W-:Y:S01]  /*2100*/  STL [R1+0x6c], R7 ;  /* 0x00006c0701007387 */ /* 0x0005e20000100800 */
[----:B------:R-:W-:Y:S02]  /*2110*/  ISETP.GT.AND P3, PT, R31, 0x2f, PT ;  /* 0x0000002f1f00780c */ /* 0x000fe40003f64270 */
[----:B------:R-:W-:Y:S02]  /*2120*/  SEL R0, R0, 0xffffffe0, !P2 ;  /* 0xffffffe000007807 */ /* 0x000fe40005000000 */
[----:B------:R-:W-:Y:S01]  /*2130*/  ISETP.GE.AND P2, PT, R29, c[0x0][0x1d4], PT ;  /* 0x000075001d007a0c */ /* 0x000fe20003f46270 */
[----:B-1----:R-:W-:Y:S02]  /*2140*/  IMAD.SHL.U32 R4, R14, 0x40, RZ ;  /* 0x000000400e047824 */ /* 0x002fe400078e00ff */
[----:B------:R-:W-:Y:S01]  /*2150*/  IMAD.MOV.U32 R5, RZ, RZ, 0x10 ;  /* 0x00000010ff057424 */ /* 0x000fe200078e00ff */
[----:B---3--:R-:W-:Y:S01]  /*2160*/  SHFL.IDX PT, R8, R17, RZ, 0x181f ;  /* 0x00181fff11087589 */ /* 0x008fe200000e0000 */
[----:B------:R-:W-:-:S04]  /*2170*/  DEPBAR.LE SB0, 0x1 ;  /* 0x000080400000791a */ /* 0x000fc80000000000 */
[----:B------:R-:W-:Y:S01]  /*2180*/  LOP3.LUT R4, R2, 0xfffffe00, R4, 0xf8, !PT ;  /* 0xfffffe0002047812 */ /* 0x000fe200078ef804 */
[----:B------:R-:W1:Y:S01]  /*2190*/  SHFL.IDX PT, R9, R12, RZ, 0x181f ;  /* 0x00181fff0c097589 */ /* 0x000e6200000e0000 */
[----:B------:R-:W-:-:S03]  /*21a0*/  SEL R5, R5, 0xfffffff0, !P1 ;  /* 0xfffffff005057807 */ /* 0x000fc60004800000 */
[----:B------:R-:W-:Y:S01]  /*21b0*/  BAR.SYNC.DEFER_BLOCKING 0x0 ;  /* 0x0000000000007b1d */ /* 0x000fe20000010000 */
[----:B------:R-:W-:Y:S01]  /*21c0*/  IMAD R220, R64, 0x400, R4 ;  /* 0x0000040040dc7824 */ /* 0x000fe200078e0204 */
[----:B------:R-:W-:Y:S02]  /*21d0*/  ISETP.GE.AND P1, PT, R30, c[0x0][0x1d4], PT ;  /* 0x000075001e007a0c */ /* 0x000fe40003f26270 */
[----:B--2---:R-:W-:Y:S02]  /*21e0*/  SHF.R.S32.HI R7, RZ, 0x1f, R36 ;  /* 0x0000001fff077819 */ /* 0x004fe40000011424 */
[C---:B------:R-:W-:Y:S01]  /*21f0*/  LEA R228, R220.reuse, 0x100, 0x1 ;  /* 0x00000100dce47811 */ /* 0x040fe200078e08ff */
[----:B------:R-:W-:-:S04]  /*2200*/  IMAD.SHL.U32 R220, R220, 0x2, RZ ;  /* 0x00000002dcdc7824 */ /* 0x000fc800078e00ff */
[--C-:B------:R-:W-:Y:S02]  /*2210*/  IMAD R224, R5, 0x2, R228.reuse ;  /* 0x0000000205e07824 */ /* 0x100fe400078e02e4 */
[C---:B------:R-:W-:Y:S02]  /*2220*/  IMAD R228, R0.reuse, 0x2, R228 ;  /* 0x0000000200e47824 */ /* 0x040fe400078e02e4 */
[----:B------:R-:W-:Y:S02]  /*2230*/  IMAD R232, R0, 0x2, R224 ;  /* 0x0000000200e87824 */ /* 0x000fe400078e02e0 */
[----:B-1----:R-:W-:Y:S01]  /*2240*/  IMAD.WIDE R2, R39, 0x2, R8 ;  /* 0x0000000227027825 */ /* 0x002fe200078e0208 */
[----:B------:R-:W1:Y:S04]  /*2250*/  LDSM.16.M88.4 R160, [R220+0x100] ;  /* 0x00010000dca0783b */ /* 0x000e680000000200 */
[----:B------:R-:W2:Y:S04]  /*2260*/  LDSM.16.M88.4 R188, [R220+0x4100] ;  /* 0x00410000dcbc783b */ /* 0x000ea80000000200 */
[----:B------:R-:W3:Y:S04]  /*2270*/  LDSM.16.M88.4 R204, [R220+0x8100] ;  /* 0x00810000dccc783b */ /* 0x000ee80000000200 */
[----:B------:R-:W4:Y:S04]  /*2280*/  LDSM.16.M88.4 R164, [R224] ;  /* 0x00000000e0a4783b */ /* 0x000f280000000200 */
[----:B------:R-:W1:Y:S04]  /*2290*/  LDSM.16.M88.4 R192, [R224+0x4000] ;  /* 0x00400000e0c0783b */ /* 0x000e680000000200 */
[----:B------:R-:W1:Y:S04]  /*22a0*/  LDSM.16.M88.4 R208, [R224+0x8000] ;  /* 0x00800000e0d0783b */ /* 0x000e680000000200 */
[----:B------:R-:W1:Y:S04]  /*22b0*/  LDSM.16.M88.4 R180, [R228] ;  /* 0x00000000e4b4783b */ /* 0x000e680000000200 */
[----:B------:R-:W1:Y:S04]  /*22c0*/  LDSM.16.M88.4 R196, [R228+0x4000] ;  /* 0x00400000e4c4783b */ /* 0x000e680000000200 */
[----:B------:R-:W1:Y:S04]  /*22d0*/  LDSM.16.M88.4 R212, [R228+0x8000] ;  /* 0x00800000e4d4783b */ /* 0x000e680000000200 */
[----:B------:R-:W1:Y:S04]  /*22e0*/  LDSM.16.M88.4 R184, [R232] ;  /* 0x00000000e8b8783b */ /* 0x000e680000000200 */
[----:B------:R-:W1:Y:S04]  /*22f0*/  LDSM.16.M88.4 R200, [R232+0x4000] ;  /* 0x00400000e8c8783b */ /* 0x000e680000000200 */
[----:B------:R-:W1:Y:S04]  /*2300*/  LDSM.16.M88.4 R216, [R232+0x8000] ;  /* 0x00800000e8d8783b */ /* 0x000e680000000200 */
[----:B------:R-:W1:Y:S04]  /*2310*/  LDSM.16.M88.4 R220, [R220+0xc100] ;  /* 0x00c10000dcdc783b */ /* 0x000e680000000200 */
[----:B------:R-:W1:Y:S04]  /*2320*/  LDSM.16.M88.4 R224, [R224+0xc000] ;  /* 0x00c00000e0e0783b */ /* 0x000e680000000200 */
[----:B------:R-:W1:Y:S04]  /*2330*/  LDSM.16.M88.4 R228, [R228+0xc000] ;  /* 0x00c00000e4e4783b */ /* 0x000e680000000200 */
[----:B------:R-:W1:Y:S04]  /*2340*/  LDSM.16.M88.4 R232, [R232+0xc000] ;  /* 0x00c00000e8e8783b */ /* 0x000e680000000200 */
[----:B------:R-:W-:Y:S06]  /*2350*/  BAR.SYNC.DEFER_BLOCKING 0x0 ;  /* 0x0000000000007b1d */ /* 0x000fec0000010000 */
[----:B------:R-:W-:-:S04]  /*2360*/  DEPBAR.LE SB0, 0x0 ;  /* 0x000080000000791a */ /* 0x000fc80000000000 */
[----:B------:R-:W-:Y:S06]  /*2370*/  BAR.SYNC.DEFER_BLOCKING 0x0 ;  /* 0x0000000000007b1d */ /* 0x000fec0000010000 */
[----:B------:R-:W1:Y:S04]  /*2380*/  LDSM.16.M88.4 R20, [R236+0x10100] ;  /* 0x01010000ec14783b */ /* 0x000e680000000200 */
[----:B------:R-:W1:Y:S04]  /*2390*/  LDSM.16.M88.4 R24, [R236+0x10900] ;  /* 0x01090000ec18783b */ /* 0x000e680000000200 */
[----:B------:R-:W1:Y:S04]  /*23a0*/  LDSM.16.M88.4 R32, [R236+0x11100] ;  /* 0x01110000ec20783b */ /* 0x000e680000000200 */
[----:B------:R-:W1:Y:S04]  /*23b0*/  LDSM.16.M88.4 R40, [R243] ;  /* 0x00000000f328783b */ /* 0x000e680000000200 */
[----:B------:R-:W1:Y:S04]  /*23c0*/  LDSM.16.M88.4 R48, [R243+0x800] ;  /* 0x00080000f330783b */ /* 0x000e680000000200 */
[----:B------:R-:W1:Y:S04]  /*23d0*/  LDSM.16.M88.4 R56, [R243+0x1000] ;  /* 0x00100000f338783b */ /* 0x000e680000000200 */
[----:B------:R-:W-:Y:S01]  /*23e0*/  @!PT LDS RZ, [RZ] ;  /* 0x00000000fffff984 */ /* 0x000fe20000000800 */
[----:B------:R-:W-:Y:S01]  /*23f0*/  @!PT LDS RZ, [RZ] ;  /* 0x00000000fffff984 */ /* 0x000fe20000000800 */
[----:B------:R-:W-:Y:S01]  /*2400*/  @!PT LDS RZ, [RZ] ;  /* 0x00000000fffff984 */ /* 0x000fe20000000800 */
[----:B------:R5:W-:Y:S01]  /*2410*/  LDGSTS.E.BYPASS.LTC128B.128 [R44+0x100], [R2.64], !P0 ;  /* 0x00100000022c7fae */ /* 0x000be2000c101d56 */
[----:B------:R-:W-:-:S02]  /*2420*/  ISETP.LT.OR P0, PT, R6, 0x1, P1 ;  /* 0x000000010600780c */ /* 0x000fc40000f01670 */
[----:B------:R-:W-:Y:S01]  /*2430*/  ISETP.GE.AND P1, PT, R28, c[0x0][0x1d4], PT ;  /* 0x000075001c007a0c */ /* 0x000fe20003f26270 */
[----:B-----5:R-:W-:-:S10]  /*2440*/  IMAD.WIDE R2, R38, 0x2, R8 ;  /* 0x0000000226027825 */ /* 0x020fd400078e0208 */
[----:B------:R5:W-:Y:S01]  /*2450*/  LDGSTS.E.BYPASS.LTC128B.128 [R44+0x1900], [R2.64], !P0 ;  /* 0x01900000022c7fae */ /* 0x000be2000c101d56 */
[----:B------:R-:W-:Y:S01]  /*2460*/  ISETP.LT.OR P0, PT, R6, 0x1, P2 ;  /* 0x000000010600780c */ /* 0x000fe20001701670 */
[----:B-----5:R-:W-:-:S12]  /*2470*/  IMAD.WIDE R2, R37, 0x2, R8 ;  /* 0x0000000225027825 */ /* 0x020fd800078e0208 */
[----:B------:R5:W-:Y:S01]  /*2480*/  LDGSTS.E.BYPASS.LTC128B.128 [R44+0x3100], [R2.64], !P0 ;  /* 0x03100000022c7fae */ /* 0x000be2000c101d56 */
[----:B------:R-:W-:Y:S01]  /*2490*/  ISETP.LT.OR P0, PT, R6, 0x1, P1 ;  /* 0x000000010600780c */ /* 0x000fe20000f01670 */
[----:B-----5:R-:W-:-:S12]  /*24a0*/  IMAD.WIDE R2, R36, 0x2, R8 ;  /* 0x0000000224027825 */ /* 0x020fd800078e0208 */
[----:B------:R5:W-:Y:S01]  /*24b0*/  LDGSTS.E.BYPASS.LTC128B.128 [R44+0x4900], [R2.64], !P0 ;  /* 0x04900000022c7fae */ /* 0x000be2000c101d56 */
[----:B------:R-:W-:Y:S02]  /*24c0*/  ISETP.GT.AND P0, PT, R132, 0x7f, PT ;  /* 0x0000007f8400780c */ /* 0x000fe40003f04270 */
[----:B-----5:R-:W-:Y:S02]  /*24d0*/  SHF.R.S32.HI R3, RZ, 0x1f, R38 ;  /* 0x0000001fff037819 */ /* 0x020fe40000011426 */
[----:B------:R-:W-:-:S03]  /*24e0*/  SHF.R.S32.HI R2, RZ, 0x1f, R37 ;  /* 0x0000001fff027819 */ /* 0x000fc60000011425 */
[----:B------:R5:W-:Y:S04]  /*24f0*/  STL [R1+0x68], R3 ;  /* 0x0000680301007387 */ /* 0x000be80000100800 */
[----:B------:R1:W-:Y:S04]  /*2500*/  STL [R1+0x54], R2 ;  /* 0x0000540201007387 */ /* 0x0003e80000100800 */
[----:B------:R2:W-:Y:S01]  /*2510*/  STL [R1+0x50], R7 ;  /* 0x0000500701007387 */ /* 0x0005e20000100800 */
[C---:B-----5:R-:W-:Y:S02]  /*2520*/  IADD3 R3, R243.reuse, 0x800, RZ ;  /* 0x00000800f3037810 */ /* 0x060fe40007ffe0ff */
[----:B-1----:R-:W-:-:S03]  /*2530*/  IADD3 R2, R243, 0x1000, RZ ;  /* 0x00001000f3027810 */ /* 0x002fc60007ffe0ff */
[----:B------:R1:W-:Y:S04]  /*2540*/  STL [R1+0x4], R3 ;  /* 0x0000040301007387 */ /* 0x0003e80000100800 */
[----:B------:R1:W-:Y:S01]  /*2550*/  STL [R1], R2 ;  /* 0x0000000201007387 */ /* 0x0003e20000100800 */
[----:B------:R-:W-:Y:S05]  /*2560*/  @P0 BRA `(.L_x_388) ;  /* 0x0000027000000947 */ /* 0x000fea0003800000 */
[----:B--234-:R-:W-:Y:S05]  /*2570*/  BRA.DIV ~URZ, `(.L_x_389) ;  /* 0x000114227f007947 */ /* 0x01cfea000b800000 */
[----:B------:R2:W3:Y:S04]  /*2580*/  SHFL.IDX PT, R7, R12, 0x1, 0x181f ;  /* 0x00381f000c077f89 */ /* 0x0004e800000e0000 */
[----:B-1----:R2:W1:Y:S02]  /*2590*/  SHFL.IDX PT, R2, R17, 0x1, 0x181f ;  /* 0x00381f0011027f89 */ /* 0x00246400000e0000 */
.L_x_445:
[----:B------:R-:W4:Y:S04]  /*25a0*/  LDL R8, [R1+0x38] ;  /* 0x0000380001087983 */ /* 0x000f280000100800 */
[----:B------:R-:W5:Y:S04]  /*25b0*/  LDL R9, [R1+0x54] ;  /* 0x0000540001097983 */ /* 0x000f680000100800 */
[----:B--2---:R-:W2:Y:S04]  /*25c0*/  LDL R14, [R1+0x8] ;  /* 0x00000800010e7983 */ /* 0x004ea80000100800 */
[----:B---3--:R-:W3:Y:S04]  /*25d0*/  LDL R15, [R1+0x34] ;  /* 0x00003400010f7983 */ /* 0x008ee80000100800 */
[----:B------:R-:W2:Y:S01]  /*25e0*/  LDL R16, [R1+0x50] ;  /* 0x0000500001107983 */ /* 0x000ea20000100800 */
[----:B------:R-:W-:-:S02]  /*25f0*/  SHF.R.S32.HI R10, RZ, 0x1f, R30 ;  /* 0x0000001fff0a7819 */ /* 0x000fc4000001141e */
[----:B------:R-:W-:Y:S02]  /*2600*/  SHF.R.S32.HI R11, RZ, 0x1f, R30 ;  /* 0x0000001fff0b7819 */ /* 0x000fe4000001141e */
[-C--:B------:R-:W-:Y:S02]  /*2610*/  LEA.HI R10, R10, R30.reuse, RZ, 0x3 ;  /* 0x0000001e0a0a7211 */ /* 0x080fe400078f18ff */
[----:B------:R-:W-:Y:S02]  /*2620*/  LEA.HI R11, R11, R30, RZ, 0x3 ;  /* 0x0000001e0b0b7211 */ /* 0x000fe400078f18ff */
[----:B------:R-:W-:Y:S02]  /*2630*/  LOP3.LUT R10, R10, 0xfffffff8, RZ, 0xc0, !PT ;  /* 0xfffffff80a0a7812 */ /* 0x000fe400078ec0ff */
[----:B------:R-:W-:Y:S02]  /*2640*/  LOP3.LUT R11, R11, 0xfffffff8, RZ, 0xc0, !PT ;  /* 0xfffffff80b0b7812 */ /* 0x000fe400078ec0ff */
[----:B-1----:R-:W-:-:S02]  /*2650*/  LEA R12, P0, R10, R2, 0x1 ;  /* 0x000000020a0c7211 */ /* 0x002fc400078008ff */
[----:B------:R-:W-:Y:S01]  /*2660*/  SHF.R.S32.HI R11, RZ, 0x1f, R11 ;  /* 0x0000001fff0b7819 */ /* 0x000fe2000001140b */
[C---:B------:R-:W-:Y:S02]  /*2670*/  IMAD.SHL.U32 R3, R19.reuse, 0x8, RZ ;  /* 0x0000000813037824 */ /* 0x040fe400078e00ff */
[----:B------:R-:W-:Y:S01]  /*2680*/  IMAD.SHL.U32 R17, R19, 0x8, RZ ;  /* 0x0000000813117824 */ /* 0x000fe200078e00ff */
[----:B------:R-:W-:-:S04]  /*2690*/  LEA.HI.X R13, R10, R7, R11, 0x1, P0 ;  /* 0x000000070a0d7211 */ /* 0x000fc800000f0c0b */
[----:B------:R-:W-:Y:S02]  /*26a0*/  SHF.R.S32.HI R17, RZ, 0x1f, R17 ;  /* 0x0000001fff117819 */ /* 0x000fe40000011411 */
[----:B----4-:R-:W-:-:S04]  /*26b0*/  LEA R10, P0, R8, R2, 0x1 ;  /* 0x00000002080a7211 */ /* 0x010fc800078008ff */
[----:B-----5:R-:W-:Y:S02]  /*26c0*/  LEA.HI.X R11, R8, R7, R9, 0x1, P0 ;  /* 0x00000007080b7211 */ /* 0x020fe400000f0c09 */
[----:B------:R-:W-:-:S04]  /*26d0*/  LEA R8, P0, R3, R2, 0x1 ;  /* 0x0000000203087211 */ /* 0x000fc800078008ff */
[C---:B------:R-:W-:Y:S02]  /*26e0*/  LEA.HI.X R9, R3.reuse, R7, R17, 0x1, P0 ;  /* 0x0000000703097211 */ /* 0x040fe400000f0c11 */
[----:B------:R-:W-:-:S04]  /*26f0*/  ISETP.GE.AND P0, PT, R3, c[0x0][0x1d4], PT ;  /* 0x0000750003007a0c */ /* 0x000fc80003f06270 */
[----:B------:R-:W-:-:S13]  /*2700*/  ISETP.LT.OR P0, PT, R6, 0x21, P0 ;  /* 0x000000210600780c */ /* 0x000fda0000701670 */
[----:B------:R-:W-:Y:S01]  /*2710*/  @!PT LDS RZ, [RZ] ;  /* 0x00000000fffff984 */ /* 0x000fe20000000800 */
[----:B------:R-:W-:Y:S01]  /*2720*/  @!PT LDS RZ, [RZ] ;  /* 0x00000000fffff984 */ /* 0x000fe20000000800 */
[----:B------:R-:W-:Y:S01]  /*2730*/  @!PT LDS RZ, [RZ] ;  /* 0x00000000fffff984 */ /* 0x000fe20000000800 */
[----:B--2---:R1:W-:Y:S01]  /*2740*/  LDGSTS.E.BYPASS.LTC128B.128 [R14+0x1100], [R8.64], !P0 ;  /* 0x01100000080e7fae */ /* 0x0043e2000c101d56 */
[----:B---3--:R-:W-:-:S04]  /*2750*/  LEA R2, P0, R15, R2, 0x1 ;  /* 0x000000020f027211 */ /* 0x008fc800078008ff */
[----:B------:R-:W-:Y:S02]  /*2760*/  LEA.HI.X R3, R15, R7, R16, 0x1, P0 ;  /* 0x000000070f037211 */ /* 0x000fe400000f0c10 */
[----:B------:R-:W-:-:S04]  /*2770*/  ISETP.GE.AND P0, PT, R30, c[0x0][0x1d4], PT ;  /* 0x000075001e007a0c */ /* 0x000fc80003f06270 */
[----:B------:R-:W-:-:S13]  /*2780*/  ISETP.LT.OR P0, PT, R6, 0x21, P0 ;  /* 0x000000210600780c */ /* 0x000fda0000701670 */
[----:B------:R1:W-:Y:S01]  /*2790*/  LDGSTS.E.BYPASS.LTC128B.128 [R14+0x2900], [R12.64], !P0 ;  /* 0x029000000c0e7fae */ /* 0x0003e2000c101d56 */
[----:B------:R-:W-:-:S13]  /*27a0*/  ISETP.LT.OR P0, PT, R6, 0x21, P2 ;  /* 0x000000210600780c */ /* 0x000fda0001701670 */
[----:B------:R1:W-:Y:S01]  /*27b0*/  LDGSTS.E.BYPASS.LTC128B.128 [R14+0x4100], [R10.64], !P0 ;  /* 0x041000000a0e7fae */ /* 0x0003e2000c101d56 */
[----:B------:R-:W-:-:S13]  /*27c0*/  ISETP.LT.OR P0, PT, R6, 0x21, P1 ;  /* 0x000000210600780c */ /* 0x000fda0000f01670 */
[----:B------:R1:W-:Y:S02]  /*27d0*/  LDGSTS.E.BYPASS.LTC128B.128 [R14+0x5900], [R2.64], !P0 ;  /* 0x05900000020e7fae */ /* 0x0003e4000c101d56 */
.L_x_388:
[----:B--234-:R-:W-:Y:S05]  /*27e0*/  BSYNC B0 ;  /* 0x0000000000007941 */ /* 0x01cfea0003800000 */
.L_x_387:
[----:B-1----:R-:W-:Y:S01]  /*27f0*/  IMAD.MOV.U32 R2, RZ, RZ, 0x40 ;  /* 0x00000040ff027424 */ /* 0x002fe200078e00ff */
[----:B------:R-:W-:Y:S01]  /*2800*/  LOP3.LUT P0, RZ, R19, 0x4, RZ, 0xc0, !PT ;  /* 0x0000000413ff7812 */ /* 0x000fe2000780c0ff */
[----:B------:R-:W0:Y:S01]  /*2810*/  LDGDEPBAR ;  /* 0x00000000000079af */ /* 0x000e220000000000 */
[----:B------:R-:W-:Y:S01]  /*2820*/  WARPSYNC 0xffffffff ;  /* 0xffffffff00007948 */ /* 0x000fe20003800000 */
[C---:B------:R-:W-:Y:S01]  /*2830*/  HMMA.16816.F32 R8, R160.reuse, R22, RZ ;  /* 0x00000016a008723c */ /* 0x040fe200000018ff */
[----:B------:R-:W-:Y:S01]  /*2840*/  SEL R2, R2, 0xffffffc0, !P0 ;  /* 0xffffffc002027807 */ /* 0x000fe20004000000 */
[----:B------:R-:W-:Y:S01]  /*2850*/  LDSM.16.M88.4 R60, [R243+0x5800] ;  /* 0x00580000f33c783b */ /* 0x000fe20000000200 */
[----:B------:R-:W-:Y:S01]  /*2860*/  UISETP.GT.AND UP0, UPT, UR4, UR8, UPT ;  /* 0x000000080400728c */ /* 0x000fe2000bf04270 */
[C---:B------:R-:W-:Y:S02]  /*2870*/  IADD3 R252, R243.reuse, 0x1800, RZ ;  /* 0x00001800f3fc7810 */ /* 0x040fe40007ffe0ff */
[--C-:B------:R-:W-:Y:S01]  /*2880*/  IMAD.IADD R242, R236, 0x1, R2.reuse ;  /* 0x00000001ecf27824 */ /* 0x100fe200078e0202 */
[C---:B------:R-:W-:Y:S01]  /*2890*/  IADD3 R251, R243.reuse, 0x2000, RZ ;  /* 0x00002000f3fb7810 */ /* 0x040fe20007ffe0ff */
[----:B------:R-:W-:Y:S01]  /*28a0*/  HMMA.16816.F32 R12, R160, R20, RZ ;  /* 0x00000014a00c723c */ /* 0x000fe200000018ff */
[C---:B------:R-:W-:Y:S01]  /*28b0*/  IMAD.IADD R239, R243.reuse, 0x1, R2 ;  /* 0x00000001f3ef7824 */ /* 0x040fe200078e0202 */
[----:B------:R-:W-:Y:S01]  /*28c0*/  PLOP3.LUT P0, PT, PT, PT, UP0, 0x40, 0x0 ;  /* 0x000000000000781c */ /* 0x000fe20003f0e808 */
[----:B------:R-:W1:Y:S01]  /*28d0*/  LDSM.16.M88.4 R36, [R242+0x10100] ;  /* 0x01010000f224783b */ /* 0x000e620000000200 */
[----:B------:R-:W-:-:S02]  /*28e0*/  IADD3 R250, R243, 0x2800, RZ ;  /* 0x00002800f3fa7810 */ /* 0x000fc40007ffe0ff */
[C---:B------:R-:W-:Y:S01]  /*28f0*/  IADD3 R249, R243.reuse, 0x3000, RZ ;  /* 0x00003000f3f97810 */ /* 0x040fe20007ffe0ff */
[----:B------:R-:W2:Y:S01]  /*2900*/  LDSM.16.M88.4 R44, [R242+0x10900] ;  /* 0x01090000f22c783b */ /* 0x000ea20000000200 */
[C---:B------:R-:W-:Y:S01]  /*2910*/  HMMA.16816.F32 R16, R160.reuse, R24, RZ ;  /* 0x00000018a010723c */ /* 0x040fe200000018ff */
[C---:B------:R-:W-:Y:S02]  /*2920*/  IADD3 R248, R243.reuse, 0x3800, RZ ;  /* 0x00003800f3f87810 */ /* 0x040fe40007ffe0ff */
[----:B------:R-:W3:Y:S01]  /*2930*/  LDSM.16.M88.4 R52, [R242+0x11100] ;  /* 0x01110000f234783b */ /* 0x000ee20000000200 */
[C---:B------:R-:W-:Y:S02]  /*2940*/  IADD3 R247, R243.reuse, 0x4000, RZ ;  /* 0x00004000f3f77810 */ /* 0x040fe40007ffe0ff */
[C---:B------:R-:W-:Y:S02]  /*2950*/  IADD3 R246, R243.reuse, 0x4800, RZ ;  /* 0x00004800f3f67810 */ /* 0x040fe40007ffe0ff */
[----:B------:R-:W-:Y:S01]  /*2960*/  HMMA.16816.F32 R20, R160, R26, RZ ;  /* 0x0000001aa014723c */ /* 0x000fe200000018ff */
[----:B------:R-:W-:-:S02]  /*2970*/  IADD3 R245, R243, 0x5000, RZ ;  /* 0x00005000f3f57810 */ /* 0x000fc40007ffe0ff */
[----:B------:R-:W-:-:S05]  /*2980*/  IADD3 R244, R243, 0x5800, RZ ;  /* 0x00005800f3f47810 */ /* 0x000fca0007ffe0ff */
[C---:B------:R-:W-:Y:S08]  /*2990*/  HMMA.16816.F32 R24, R160.reuse, R32, RZ ;  /* 0x00000020a018723c */ /* 0x040ff000000018ff */
[----:B------:R-:W-:Y:S08]  /*29a0*/  HMMA.16816.F32 R32, R160, R34, RZ ;  /* 0x00000022a020723c */ /* 0x000ff000000018ff */
[C---:B------:R-:W-:Y:S08]  /*29b0*/  HMMA.16816.F32 R8, R164.reuse, R42, R8 ;  /* 0x0000002aa408723c */ /* 0x040ff00000001808 */
[C---:B------:R-:W-:Y:S01]  /*29c0*/  HMMA.16816.F32 R12, R164.reuse, R40, R12 ;  /* 0x00000028a40c723c */ /* 0x040fe2000000180c */
[----:B------:R-:W4:Y:S07]  /*29d0*/  LDSM.16.M88.4 R40, [R239] ;  /* 0x00000000ef28783b */ /* 0x000f2e0000000200 */
[C---:B------:R-:W-:Y:S08]  /*29e0*/  HMMA.16816.F32 R16, R164.reuse, R48, R16 ;  /* 0x00000030a410723c */ /* 0x040ff00000001810 */
[C---:B------:R-:W-:Y:S01]  /*29f0*/  HMMA.16816.F32 R20, R164.reuse, R50, R20 ;  /* 0x00000032a414723c */ /* 0x040fe20000001814 */
[----:B------:R-:W5:Y:S07]  /*2a00*/  LDSM.16.M88.4 R48, [R239+0x800] ;  /* 0x00080000ef30783b */ /* 0x000f6e0000000200 */
[C---:B------:R-:W-:Y:S08]  /*2a10*/  HMMA.16816.F32 R24, R164.reuse, R56, R24 ;  /* 0x00000038a418723c */ /* 0x040ff00000001818 */
[----:B------:R-:W-:Y:S01]  /*2a20*/  HMMA.16816.F32 R32, R164, R58, R32 ;  /* 0x0000003aa420723c */ /* 0x000fe20000001820 */
[----:B------:R-:W4:Y:S07]  /*2a30*/  LDSM.16.M88.4 R56, [R239+0x1000] ;  /* 0x00100000ef38783b */ /* 0x000f2e0000000200 */
[C---:B-1----:R-:W-:Y:S08]  /*2a40*/  HMMA.16816.F32 R8, R180.reuse, R38, R8 ;  /* 0x00000026b408723c */ /* 0x042ff00000001808 */
[C---:B------:R-:W-:Y:S01]  /*2a50*/  HMMA.16816.F32 R28, R180.reuse, R36, R12 ;  /* 0x00000024b41c723c */ /* 0x040fe2000000180c */
[----:B------:R-:W1:Y:S04]  /*2a60*/  LDSM.16.M88.4 R12, [R236+0x11900] ;  /* 0x01190000ec0c783b */ /* 0x000e680000000200 */
[----:B------:R-:W-:Y:S03]  /*2a70*/  LDSM.16.M88.4 R36, [R243+0x1800] ;  /* 0x00180000f324783b */ /* 0x000fe60000000200 */
[C---:B--2---:R-:W-:Y:S08]  /*2a80*/  HMMA.16816.F32 R16, R180.reuse, R44, R16 ;  /* 0x0000002cb410723c */ /* 0x044ff00000001810 */
[C---:B------:R-:W-:Y:S01]  /*2a90*/  HMMA.16816.F32 R20, R180.reuse, R46, R20 ;  /* 0x0000002eb414723c */ /* 0x040fe20000001814 */
[----:B------:R-:W2:Y:S07]  /*2aa0*/  LDSM.16.M88.4 R44, [R236+0x12100] ;  /* 0x01210000ec2c783b */ /* 0x000eae0000000200 */
[C---:B---3--:R-:W-:Y:S08]  /*2ab0*/  HMMA.16816.F32 R24, R180.reuse, R52, R24 ;  /* 0x00000034b418723c */ /* 0x048ff00000001818 */
[----:B------:R-:W-:Y:S01]  /*2ac0*/  HMMA.16816.F32 R32, R180, R54, R32 ;  /* 0x00000036b420723c */ /* 0x000fe20000001820 */
[----:B------:R-:W3:Y:S07]  /*2ad0*/  LDSM.16.M88.4 R52, [R236+0x12900] ;  /* 0x01290000ec34783b */ /* 0x000eee0000000200 */
[C---:B----4-:R-:W-:Y:S08]  /*2ae0*/  HMMA.16816.F32 R8, R184.reuse, R42, R8 ;  /* 0x0000002ab808723c */ /* 0x050ff00000001808 */
[C---:B------:R-:W-:Y:S01]  /*2af0*/  HMMA.16816.F32 R28, R184.reuse, R40, R28 ;  /* 0x00000028b81c723c */ /* 0x040fe2000000181c */
[----:B------:R-:W-:Y:S07]  /*2b00*/  LDSM.16.M88.4 R40, [R242+0x12100] ;  /* 0x01210000f228783b */ /* 0x000fee0000000200 */
[C---:B-----5:R-:W-:Y:S08]  /*2b10*/  HMMA.16816.F32 R16, R184.reuse, R48, R16 ;  /* 0x00000030b810723c */ /* 0x060ff00000001810 */
[C---:B------:R-:W-:Y:S01]  /*2b20*/  HMMA.16816.F32 R20, R184.reuse, R50, R20 ;  /* 0x00000032b814723c */ /* 0x040fe20000001814 */
[----:B------:R-:W4:Y:S07]  /*2b30*/  LDSM.16.M88.4 R48, [R243+0x2000] ;  /* 0x00200000f330783b */ /* 0x000f2e0000000200 */
[C---:B------:R-:W-:Y:S08]  /*2b40*/  HMMA.16816.F32 R24, R184.reuse, R56, R24 ;  /* 0x00000038b818723c */ /* 0x040ff00000001818 */
[----:B------:R-:W-:Y:S01]  /*2b50*/  HMMA.16816.F32 R32, R184, R58, R32 ;  /* 0x0000003ab820723c */ /* 0x000fe20000001820 */
[----:B------:R-:W5:Y:S07]  /*2b60*/  LDSM.16.M88.4 R56, [R243+0x2800] ;  /* 0x00280000f338783b */ /* 0x000f6e0000000200 */
[C---:B-1----:R-:W-:Y:S08]  /*2b70*/  HMMA.16816.F32 R8, R188.reuse, R14, R8 ;  /* 0x0000000ebc08723c */ /* 0x042ff00000001808 */
[C---:B------:R-:W-:Y:S01]  /*2b80*/  HMMA.16816.F32 R28, R188.reuse, R12, R28 ;  /* 0x0000000cbc1c723c */ /* 0x040fe2000000181c */
[----:B------:R-:W1:Y:S07]  /*2b90*/  LDSM.16.M88.4 R12, [R242+0x11900] ;  /* 0x01190000f20c783b */ /* 0x000e6e0000000200 */
[C---:B--2---:R-:W-:Y:S08]  /*2ba0*/  HMMA.16816.F32 R16, R188.reuse, R44, R16 ;  /* 0x0000002cbc10723c */ /* 0x044ff00000001810 */
[C---:B------:R-:W-:Y:S01]  /*2bb0*/  HMMA.16816.F32 R20, R188.reuse, R46, R20 ;  /* 0x0000002ebc14723c */ /* 0x040fe20000001814 */
[----:B------:R-:W-:Y:S07]  /*2bc0*/  LDSM.16.M88.4 R44, [R239+0x2000] ;  /* 0x00200000ef2c783b */ /* 0x000fee0000000200 */
[C---:B---3--:R-:W-:Y:S08]  /*2bd0*/  HMMA.16816.F32 R24, R188.reuse, R52, R24 ;  /* 0x00000034bc18723c */ /* 0x048ff00000001818 */
[----:B------:R-:W-:Y:S01]  /*2be0*/  HMMA.16816.F32 R32, R188, R54, R32 ;  /* 0x00000036bc20723c */ /* 0x000fe20000001820 */
[----:B------:R-:W2:Y:S07]  /*2bf0*/  LDSM.16.M88.4 R52, [R242+0x12900] ;  /* 0x01290000f234783b */ /* 0x000eae0000000200 */
[C---:B------:R-:W-:Y:S08]  /*2c00*/  HMMA.16816.F32 R8, R192.reuse, R38, R8 ;  /* 0x00000026c008723c */ /* 0x040ff00000001808 */
[C---:B------:R-:W-:Y:S01]  /*2c10*/  HMMA.16816.F32 R28, R192.reuse, R36, R28 ;  /* 0x00000024c01c723c */ /* 0x040fe2000000181c */
[----:B------:R-:W3:Y:S07]  /*2c20*/  LDSM.16.M88.4 R36, [R239+0x1800] ;  /* 0x00180000ef24783b */ /* 0x000eee0000000200 */
[C---:B----4-:R-:W-:Y:S08]  /*2c30*/  HMMA.16816.F32 R16, R192.reuse, R48, R16 ;  /* 0x00000030c010723c */ /* 0x050ff00000001810 */
[C---:B------:R-:W-:Y:S01]  /*2c40*/  HMMA.16816.F32 R20, R192.reuse, R50, R20 ;  /* 0x00000032c014723c */ /* 0x040fe20000001814 */
[----:B------:R-:W-:Y:S07]  /*2c50*/  LDSM.16.M88.4 R48, [R236+0x14100] ;  /* 0x01410000ec30783b */ /* 0x000fee0000000200 */
[C---:B-----5:R-:W-:Y:S08]  /*2c60*/  HMMA.16816.F32 R24, R192.reuse, R56, R24 ;  /* 0x00000038c018723c */ /* 0x060ff00000001818 */
[----:B------:R-:W-:Y:S01]  /*2c70*/  HMMA.16816.F32 R32, R192, R58, R32 ;  /* 0x0000003ac020723c */ /* 0x000fe20000001820 */
[----:B------:R-:W4:Y:S07]  /*2c80*/  LDSM.16.M88.4 R56, [R239+0x2800] ;  /* 0x00280000ef38783b */ /* 0x000f2e0000000200 */
[C---:B-1----:R-:W-:Y:S08]  /*2c90*/  HMMA.16816.F32 R8, R196.reuse, R14, R8 ;  /* 0x0000000ec408723c */ /* 0x042ff00000001808 */
[C---:B------:R-:W-:Y:S01]  /*2ca0*/  HMMA.16816.F32 R28, R196.reuse, R12, R28 ;  /* 0x0000000cc41c723c */ /* 0x040fe2000000181c */
[----:B------:R-:W1:Y:S07]  /*2cb0*/  LDSM.16.M88.4 R12, [R236+0x13100] ;  /* 0x01310000ec0c783b */ /* 0x000e6e0000000200 */
[C---:B------:R-:W-:Y:S08]  /*2cc0*/  HMMA.16816.F32 R16, R196.reuse, R40, R16 ;  /* 0x00000028c410723c */ /* 0x040ff00000001810 */
[C---:B------:R-:W-:Y:S01]  /*2cd0*/  HMMA.16816.F32 R20, R196.reuse, R42, R20 ;  /* 0x0000002ac414723c */ /* 0x040fe20000001814 */
[----:B------:R-:W5:Y:S07]  /*2ce0*/  LDSM.16.M88.4 R40, [R236+0x13900] ;  /* 0x01390000ec28783b */ /* 0x000f6e0000000200 */
[C---:B--2---:R-:W-:Y:S08]  /*2cf0*/  HMMA.16816.F32 R24, R196.reuse, R52, R24 ;  /* 0x00000034c418723c */ /* 0x044ff00000001818 */
[----:B------:R-:W-:Y:S01]  /*2d00*/  HMMA.16816.F32 R32, R196, R54, R32 ;  /* 0x00000036c420723c */ /* 0x000fe20000001820 */
[----:B------:R-:W-:Y:S07]  /*2d10*/  LDSM.16.M88.4 R52, [R243+0x4000] ;  /* 0x00400000f334783b */ /* 0x000fee0000000200 */
[C---:B---3--:R-:W-:Y:S08]  /*2d20*/  HMMA.16816.F32 R8, R200.reuse, R38, R8 ;  /* 0x00000026c808723c */ /* 0x048ff00000001808 */
[C---:B------:R-:W-:Y:S01]  /*2d30*/  HMMA.16816.F32 R28, R200.reuse, R36, R28 ;  /* 0x00000024c81c723c */ /* 0x040fe2000000181c */
[----:B------:R-:W2:Y:S07]  /*2d40*/  LDSM.16.M88.4 R36, [R243+0x3000] ;  /* 0x00300000f324783b */ /* 0x000eae0000000200 */
[C---:B------:R-:W-:Y:S08]  /*2d50*/  HMMA.16816.F32 R16, R200.reuse, R44, R16 ;  /* 0x0000002cc810723c */ /* 0x040ff00000001810 */
[C---:B------:R-:W-:Y:S01]  /*2d60*/  HMMA.16816.F32 R20, R200.reuse, R46, R20 ;  /* 0x0000002ec814723c */ /* 0x040fe20000001814 */
[----:B------:R-:W3:Y:S07]  /*2d70*/  LDSM.16.M88.4 R44, [R243+0x3800] ;  /* 0x00380000f32c783b */ /* 0x000eee0000000200 */
[C---:B----4-:R-:W-:Y:S08]  /*2d80*/  HMMA.16816.F32 R24, R200.reuse, R56, R24 ;  /* 0x00000038c818723c */ /* 0x050ff00000001818 */
[----:B------:R-:W-:Y:S01]  /*2d90*/  HMMA.16816.F32 R32, R200, R58, R32 ;  /* 0x0000003ac820723c */ /* 0x000fe20000001820 */
[----:B------:R-:W-:Y:S07]  /*2da0*/  LDSM.16.M88.4 R56, [R239+0x4000] ;  /* 0x00400000ef38783b */ /* 0x000fee0000000200 */
[C---:B-1----:R-:W-:Y:S08]  /*2db0*/  HMMA.16816.F32 R8, R204.reuse, R14, R8 ;  /* 0x0000000ecc08723c */ /* 0x042ff00000001808 */
[C---:B------:R-:W-:Y:S01]  /*2dc0*/  HMMA.16816.F32 R28, R204.reuse, R12, R28 ;  /* 0x0000000ccc1c723c */ /* 0x040fe2000000181c */
[----:B------:R-:W1:Y:S07]  /*2dd0*/  LDSM.16.M88.4 R12, [R242+0x13100] ;  /* 0x01310000f20c783b */ /* 0x000e6e0000000200 */
[C---:B-----5:R-:W-:Y:S08]  /*2de0*/  HMMA.16816.F32 R16, R204.reuse, R40, R16 ;  /* 0x00000028cc10723c */ /* 0x060ff00000001810 */
[C---:B------:R-:W-:Y:S01]  /*2df0*/  HMMA.16816.F32 R20, R204.reuse, R42, R20 ;  /* 0x0000002acc14723c */ /* 0x040fe20000001814 */
[----:B------:R-:W4:Y:S07]  /*2e00*/  LDSM.16.M88.4 R40, [R242+0x13900] ;  /* 0x01390000f228783b */ /* 0x000f2e0000000200 */
[C---:B------:R-:W-:Y:S08]  /*2e10*/  HMMA.16816.F32 R24, R204.reuse, R48, R24 ;  /* 0x00000030cc18723c */ /* 0x040ff00000001818 */
[----:B------:R-:W-:Y:S01]  /*2e20*/  HMMA.16816.F32 R32, R204, R50, R32 ;  /* 0x00000032cc20723c */ /* 0x000fe20000001820 */
[----:B------:R-:W5:Y:S07]  /*2e30*/  LDSM.16.M88.4 R48, [R242+0x14100] ;  /* 0x01410000f230783b */ /* 0x000f6e0000000200 */
        /* <DEDUP_REMOVED lines=8> */
[----:B------:R-:W-:Y:S07]  /*2ec0*/  LDSM.16.M88.4 R52, [R236+0x15900] ;  /* 0x01590000ec34783b */ /* 0x000fee0000000200 */
[C---:B-1----:R-:W-:Y:S08]  /*2ed0*/  HMMA.16816.F32 R8, R212.reuse, R14, R8 ;  /* 0x0000000ed408723c */ /* 0x042ff00000001808 */
[C---:B------:R-:W-:Y:S08]  /*2ee0*/  HMMA.16816.F32 R28, R212.reuse, R12, R28 ;  /* 0x0000000cd41c723c */ /* 0x040ff0000000181c */
[C---:B----4-:R-:W-:Y:S08]  /*2ef0*/  HMMA.16816.F32 R16, R212.reuse, R40, R16 ;  /* 0x00000028d410723c */ /* 0x050ff00000001810 */
[C---:B------:R-:W-:Y:S01]  /*2f00*/  HMMA.16816.F32 R20, R212.reuse, R42, R20 ;  /* 0x0000002ad414723c */ /* 0x040fe20000001814 */
[----:B------:R-:W1:Y:S07]  /*2f10*/  LDSM.16.M88.4 R40, [R236+0x14900] ;  /* 0x01490000ec28783b */ /* 0x000e6e0000000200 */
[C---:B-----5:R-:W-:Y:S08]  /*2f20*/  HMMA.16816.F32 R24, R212.reuse, R48, R24 ;  /* 0x00000030d418723c */ /* 0x060ff00000001818 */
[----:B------:R-:W-:Y:S01]  /*2f30*/  HMMA.16816.F32 R32, R212, R50, R32 ;  /* 0x00000032d420723c */ /* 0x000fe20000001820 */
[----:B------:R-:W4:Y:S07]  /*2f40*/  LDSM.16.M88.4 R48, [R236+0x15100] ;  /* 0x01510000ec30783b */ /* 0x000f2e0000000200 */
        /* <DEDUP_REMOVED lines=10> */
[C---:B------:R-:W-:Y:S01]  /*2ff0*/  HMMA.16816.F32 R28, R220.reuse, R40, R28 ;  /* 0x00000028dc1c723c */ /* 0x040fe2000000181c */
[----:B------:R-:W-:Y:S07]  /*3000*/  LDSM.16.M88.4 R40, [R239+0x5000] ;  /* 0x00500000ef28783b */ /* 0x000fee0000000200 */
[C---:B----4-:R-:W-:Y:S08]  /*3010*/  HMMA.16816.F32 R12, R220.reuse, R48, R8 ;  /* 0x00000030dc0c723c */ /* 0x050ff00000001808 */
[C---:B------:R-:W-:Y:S01]  /*3020*/  HMMA.16816.F32 R8, R220.reuse, R50, R20 ;  /* 0x00000032dc08723c */ /* 0x040fe20000001814 */
[----:B------:R-:W1:Y:S07]  /*3030*/  LDSM.16.M88.4 R48, [R242+0x14900] ;  /* 0x01490000f230783b */ /* 0x000e6e0000000200 */
[C---:B------:R-:W-:Y:S08]  /*3040*/  HMMA.16816.F32 R24, R220.reuse, R52, R24 ;  /* 0x00000034dc18723c */ /* 0x040ff00000001818 */
[----:B------:R-:W-:Y:S01]  /*3050*/  HMMA.16816.F32 R32, R220, R54, R32 ;  /* 0x00000036dc20723c */ /* 0x000fe20000001820 */
[----:B------:R-:W4:Y:S07]  /*3060*/  LDSM.16.M88.4 R52, [R242+0x15100] ;  /* 0x01510000f234783b */ /* 0x000f2e0000000200 */
[C---:B--2---:R-:W-:Y:S08]  /*3070*/  HMMA.16816.F32 R20, R224.reuse, R38, R16 ;  /* 0x00000026e014723c */ /* 0x044ff00000001810 */
[C---:B------:R-:W-:Y:S01]  /*3080*/  HMMA.16816.F32 R28, R224.reuse, R36, R28 ;  /* 0x00000024e01c723c */ /* 0x040fe2000000181c */
[----:B------:R-:W-:Y:S07]  /*3090*/  LDSM.16.M88.4 R36, [R239+0x5800] ;  /* 0x00580000ef24783b */ /* 0x000fee0000000200 */
[C---:B---3--:R-:W-:Y:S08]  /*30a0*/  HMMA.16816.F32 R16, R224.reuse, R44, R12 ;  /* 0x0000002ce010723c */ /* 0x048ff0000000180c */
[----:B------:R-:W-:Y:S01]  /*30b0*/  HMMA.16816.F32 R12, R224, R46, R8 ;  /* 0x0000002ee00c723c */ /* 0x000fe20000001808 */
[----:B------:R-:W2:Y:S01]  /*30c0*/  LDSM.16.M88.4 R44, [R239+0x4800] ;  /* 0x00480000ef2c783b */ /* 0x000ea20000000200 */
[----:B------:R-:W-:-:S06]  /*30d0*/  DEPBAR.LE SB0, 0x0 ;  /* 0x000080000000791a */ /* 0x000fcc0000000000 */
[C---:B------:R-:W-:Y:S08]  /*30e0*/  HMMA.16816.F32 R8, R224.reuse, R60, R24 ;  /* 0x0000003ce008723c */ /* 0x040ff00000001818 */
[----:B------:R-:W-:Y:S08]  /*30f0*/  HMMA.16816.F32 R32, R224, R62, R32 ;  /* 0x0000003ee020723c */ /* 0x000ff00000001820 */
[C---:B-1----:R-:W-:Y:S08]  /*3100*/  HMMA.16816.F32 R24, R228.reuse, R50, R20 ;  /* 0x00000032e418723c */ /* 0x042ff00000001814 */
[C---:B------:R-:W-:Y:S08]  /*3110*/  HMMA.16816.F32 R28, R228.reuse, R48, R28 ;  /* 0x00000030e41c723c */ /* 0x040ff0000000181c */
[C---:B----4-:R-:W-:Y:S08]  /*3120*/  HMMA.16816.F32 R20, R228.reuse, R52, R16 ;  /* 0x00000034e414723c */ /* 0x050ff00000001810 */
[C---:B------:R-:W-:Y:S08]  /*3130*/  HMMA.16816.F32 R16, R228.reuse, R54, R12 ;  /* 0x00000036e410723c */ /* 0x040ff0000000180c */
[C---:B------:R-:W-:Y:S08]  /*3140*/  HMMA.16816.F32 R12, R228.reuse, R56, R8 ;  /* 0x00000038e40c723c */ /* 0x040ff00000001808 */
[----:B------:R-:W-:Y:S08]  /*3150*/  HMMA.16816.F32 R8, R228, R58, R32 ;  /* 0x0000003ae408723c */ /* 0x000ff00000001820 */
[C---:B--2---:R-:W-:Y:S08]  /*3160*/  HMMA.16816.F32 R32, R232.reuse, R44, R28 ;  /* 0x0000002ce820723c */ /* 0x044ff0000000181c */
[C---:B------:R-:W-:Y:S08]  /*3170*/  HMMA.16816.F32 R44, R232.reuse, R46, R24 ;  /* 0x0000002ee82c723c */ /* 0x040ff00000001818 */
[C---:B------:R-:W-:Y:S08]  /*3180*/  HMMA.16816.F32 R28, R232.reuse, R40, R20 ;  /* 0x00000028e81c723c */ /* 0x040ff00000001814 */
[C---:B------:R-:W-:Y:S08]  /*3190*/  HMMA.16816.F32 R24, R232.reuse, R36, R12 ;  /* 0x00000024e818723c */ /* 0x040ff0000000180c */
[C---:B------:R-:W-:Y:S08]  /*31a0*/  HMMA.16816.F32 R40, R232.reuse, R42, R16 ;  /* 0x0000002ae828723c */ /* 0x040ff00000001810 */
[----:B------:R-:W-:Y:S01]  /*31b0*/  HMMA.16816.F32 R36, R232, R38, R8 ;  /* 0x00000026e824723c */ /* 0x000fe20000001808 */
[----:B------:R-:W-:Y:S06]  /*31c0*/  BAR.SYNC.DEFER_BLOCKING 0x0 ;  /* 0x0000000000007b1d */ /* 0x000fec0000010000 */
[----:B------:R-:W-:Y:S05]  /*31d0*/  @P0 BRA `(.L_x_390) ;  /* 0x0000060000000947 */ /* 0x000fea0003800000 */
[----:B------:R-:W2:Y:S04]  /*31e0*/  LDL R3, [R1+0x6c] ;  /* 0x00006c0001037983 */ /* 0x000ea80000100800 */
[----:B------:R-:W3:Y:S04]  /*31f0*/  LDL R6, [R1+0x68] ;  /* 0x0000680001067983 */ /* 0x000ee80000100800 */
[----:B------:R-:W4:Y:S04]  /*3200*/  LDL R7, [R1+0x60] ;  /* 0x0000600001077983 */ /* 0x000f280000100800 */
[----:B------:R-:W1:Y:S01]  /*3210*/  S2R R75, SR_TID.X ;  /* 0x00000000004b7919 */ /* 0x000e620000002100 */
[----:B------:R-:W-:-:S02]  /*3220*/  IMAD.MOV.U32 R74, RZ, RZ, c[0x0][0x2b8] ;  /* 0x0000ae00ff4a7624 */ /* 0x000fc400078e00ff */
[----:B------:R-:W-:Y:S01]  /*3230*/  IMAD.U32 R2, RZ, RZ, UR10 ;  /* 0x0000000aff027e24 */ /* 0x000fe2000f8e00ff */
[----:B------:R2:W5:Y:S02]  /*3240*/  LDL R71, [R1+0x54] ;  /* 0x0000540001477983 */ /* 0x0005640000100800 */
[----:B------:R-:W-:Y:S02]  /*3250*/  ISETP.NE.AND P1, PT, R74, 0x1, PT ;  /* 0x000000014a00780c */ /* 0x000fe40003f25270 */
[----:B------:R2:W5:Y:S04]  /*3260*/  LDL R67, [R1+0x8] ;  /* 0x0000080001437983 */ /* 0x0005680000100800 */
[----:B------:R2:W5:Y:S04]  /*3270*/  LDL R68, [R1+0x34] ;  /* 0x0000340001447983 */ /* 0x0005680000100800 */
[----:B------:R2:W5:Y:S04]  /*3280*/  LDL R69, [R1+0x50] ;  /* 0x0000500001457983 */ /* 0x0005680000100800 */
[----:B------:R2:W5:Y:S01]  /*3290*/  LDL R70, [R1+0x38] ;  /* 0x0000380001467983 */ /* 0x0005620000100800 */
[----:B-1----:R-:W-:-:S02]  /*32a0*/  LEA.HI R72, R66, R75, RZ, 0x3 ;  /* 0x0000004b42487211 */ /* 0x002fc400078f18ff */
[----:B------:R-:W-:Y:S02]  /*32b0*/  LEA.HI R73, R66, R75, RZ, 0x3 ;  /* 0x0000004b42497211 */ /* 0x000fe400078f18ff */
[----:B------:R-:W-:Y:S02]  /*32c0*/  LOP3.LUT R72, R72, 0xfffffff8, RZ, 0xc0, !PT ;  /* 0xfffffff848487812 */ /* 0x000fe400078ec0ff */
[----:B------:R-:W-:-:S03]  /*32d0*/  SHF.R.S32.HI R73, RZ, 0x3, R73 ;  /* 0x00000003ff497819 */ /* 0x000fc60000011449 */
[----:B------:R-:W-:-:S04]  /*32e0*/  IMAD.IADD R72, R75, 0x1, -R72 ;  /* 0x000000014b487824 */ /* 0x000fc800078e0a48 */
[----:B------:R-:W-:-:S05]  /*32f0*/  IMAD R72, R72, 0x20, R73 ;  /* 0x0000002048487824 */ /* 0x000fca00078e0249 */
[----:B------:R-:W-:Y:S01]  /*3300*/  IADD3 R2, R72, UR17, R2 ;  /* 0x0000001148027c10 */ /* 0x000fe2000fffe002 */
[----:B------:R-:W-:Y:S02]  /*3310*/  IMAD.MOV.U32 R9, RZ, RZ, RZ ;  /* 0x000000ffff097224 */ /* 0x000fe400078e00ff */
[----:B--2---:R-:W-:Y:S01]  /*3320*/  IMAD.MOV.U32 R75, RZ, RZ, R3 ;  /* 0x000000ffff4b7224 */ /* 0x004fe200078e0003 */
[----:B------:R-:W-:Y:S01]  /*3330*/  IADD3 R3, R2, -0x30, RZ ;  /* 0xffffffd002037810 */ /* 0x000fe20007ffe0ff */
[----:B---3--:R-:W-:-:S04]  /*3340*/  IMAD.MOV.U32 R73, RZ, RZ, R6 ;  /* 0x000000ffff497224 */ /* 0x008fc800078e0006 */
[----:B------:R-:W-:-:S04]  /*3350*/  @P1 IMAD.HI.U32 R6, R3, c[0x0][0x2bc], RZ ;  /* 0x0000af0003061a27 */ /* 0x000fc800078e00ff */
[----:B------:R-:W-:Y:S01]  /*3360*/  IMAD.MOV.U32 R2, RZ, RZ, R3 ;  /* 0x000000ffff027224 */ /* 0x000fe200078e0003 */
[----:B------:R-:W-:Y:S01]  /*3370*/  @P1 SHF.R.U32.HI R2, RZ, c[0x0][0x2c0], R6 ;  /* 0x0000b000ff021a19 */ /* 0x000fe20000011606 */
[----:B----4-:R-:W-:-:S03]  /*3380*/  IMAD.MOV.U32 R72, RZ, RZ, R7 ;  /* 0x000000ffff487224 */ /* 0x010fc600078e0007 */
[----:B------:R-:W-:-:S04]  /*3390*/  @!P3 IADD3 R7, P0, R2, UR20, RZ ;  /* 0x000000140207bc10 */ /* 0x000fc8000ff1e0ff */
[----:B------:R-:W-:Y:S02]  /*33a0*/  @!P3 LEA.HI.X.SX32 R8, R2, UR7, 0x1, P0 ;  /* 0x000000070208bc11 */ /* 0x000fe400080f0eff */
[----:B------:R-:W-:-:S04]  /*33b0*/  @!P3 LEA R6, P0, R7, c[0x0][0x2a0], 0x2 ;  /* 0x0000a8000706ba11 */ /* 0x000fc800078010ff */
[----:B------:R-:W-:-:S05]  /*33c0*/  @!P3 LEA.HI.X R7, R7, c[0x0][0x2a4], R8, 0x2, P0 ;  /* 0x0000a9000707ba11 */ /* 0x000fca00000f1408 */
[----:B------:R1:W2:Y:S01]  /*33d0*/  @!P3 LDG.E R9, [R6.64] ;  /* 0x000000160609b981 */ /* 0x0002a2000c1e1900 */
[----:B------:R-:W-:-:S04]  /*33e0*/  IMAD.MOV R2, RZ, RZ, -R2 ;  /* 0x000000ffff027224 */ /* 0x000fc800078e0a02 */
[----:B------:R-:W-:Y:S01]  /*33f0*/  IMAD R10, R2, c[0x0][0x2b8], R3 ;  /* 0x0000ae00020a7a24 */ /* 0x000fe200078e0203 */
[----:B------:R-:W3:Y:S04]  /*3400*/  S2R R76, SR_TID.X ;  /* 0x00000000004c7919 */ /* 0x000ee80000002100 */
[----:B------:R-:W-:-:S05]  /*3410*/  SHF.R.S32.HI R2, RZ, 0x1f, R10 ;  /* 0x0000001fff027819 */ /* 0x000fca000001140a */
[----:B-1----:R-:W-:Y:S02]  /*3420*/  IMAD R6, R2, c[0x0][0x1e0], RZ ;  /* 0x0000780002067a24 */ /* 0x002fe400078e02ff */
[----:B------:R-:W-:-:S04]  /*3430*/  IMAD.WIDE.U32 R2, R10, c[0x0][0x1e0], RZ ;  /* 0x000078000a027a25 */ /* 0x000fc800078e00ff */
[----:B------:R-:W-:-:S04]  /*3440*/  IMAD R6, R10, c[0x0][0x1e4], R6 ;  /* 0x000079000a067a24 */ /* 0x000fc800078e0206 */
[----:B------:R-:W-:Y:S01]  /*3450*/  IMAD.IADD R3, R3, 0x1, R6 ;  /* 0x0000000103037824 */ /* 0x000fe200078e0206 */
[----:B------:R-:W-:Y:S01]  /*3460*/  STL [R1+0x28], R10 ;  /* 0x0000280a01007387 */ /* 0x000fe20000100800 */
[----:B---3--:R-:W-:-:S04]  /*3470*/  LEA.HI R74, R66, R76, RZ, 0x3 ;  /* 0x0000004c424a7211 */ /* 0x008fc800078f18ff */
[----:B------:R-:W-:-:S05]  /*3480*/  LOP3.LUT R74, R74, 0xfffffff8, RZ, 0xc0, !PT ;  /* 0xfffffff84a4a7812 */ /* 0x000fca00078ec0ff */
[----:B------:R-:W-:Y:S01]  /*3490*/  IMAD.IADD R74, R76, 0x1, -R74 ;  /* 0x000000014c4a7824 */ /* 0x000fe200078e0a4a */
[----:B------:R-:W-:Y:S03]  /*34a0*/  BSSY B0, `(.L_x_391) ;  /* 0x0000020000007945 */ /* 0x000fe60003800000 */
[----:B------:R-:W-:-:S05]  /*34b0*/  IMAD.SHL.U32 R74, R74, 0x8, RZ ;  /* 0x000000084a4a7824 */ /* 0x000fca00078e00ff */
[----:B------:R-:W-:Y:S02]  /*34c0*/  ISETP.GE.AND P1, PT, R74, c[0x0][0x1d4], PT ;  /* 0x000075004a007a0c */ /* 0x000fe40003f26270 */
[----:B--2---:R-:W-:Y:S01]  /*34d0*/  SHF.R.S32.HI R6, RZ, 0x1f, R9 ;  /* 0x0000001fff067819 */ /* 0x004fe20000011409 */
[----:B------:R-:W-:-:S04]  /*34e0*/  IMAD.WIDE.U32 R2, R9, c[0x0][0x1f0], R2 ;  /* 0x00007c0009027a25 */ /* 0x000fc800078e0002 */
[----:B------:R-:W-:Y:S01]  /*34f0*/  IMAD R6, R6, c[0x0][0x1f0], RZ ;  /* 0x00007c0006067a24 */ /* 0x000fe200078e02ff */
[----:B------:R1:W-:Y:S03]  /*3500*/  STL [R1+0x24], R9 ;  /* 0x0000240901007387 */ /* 0x0003e60000100800 */
[----:B------:R-:W-:Y:S01]  /*3510*/  IMAD R6, R9, c[0x0][0x1f4], R6 ;  /* 0x00007d0009067a24 */ /* 0x000fe200078e0206 */
[----:B------:R-:W-:-:S04]  /*3520*/  IADD3 R2, P0, R2, UR18, RZ ;  /* 0x0000001202027c10 */ /* 0x000fc8000ff1e0ff */
[----:B------:R-:W-:Y:S02]  /*3530*/  IADD3.X R3, R3, UR6, R6, P0, !PT ;  /* 0x0000000603037c10 */ /* 0x000fe400087fe406 */
[----:B------:R-:W-:-:S04]  /*3540*/  LEA R13, P0, R2, c[0x0][0x1c8], 0x1 ;  /* 0x00007200020d7a11 */ /* 0x000fc800078008ff */
[----:B------:R-:W-:Y:S02]  /*3550*/  LEA.HI.X R12, R2, c[0x0][0x1cc], R3, 0x1, P0 ;  /* 0x00007300020c7a11 */ /* 0x000fe400000f0c03 */
[----:B-1----:R-:W-:-:S04]  /*3560*/  LEA.HI R9, R66, R76, RZ, 0x3 ;  /* 0x0000004c42097211 */ /* 0x002fc800078f18ff */
[----:B------:R-:W-:-:S04]  /*3570*/  SHF.R.S32.HI R9, RZ, 0x3, R9 ;  /* 0x00000003ff097819 */ /* 0x000fc80000011409 */
[----:B------:R-:W-:-:S04]  /*3580*/  IADD3 R14, -R9, 0x30, RZ ;  /* 0x00000030090e7810 */ /* 0x000fc80007ffe1ff */
[----:B------:R-:W-:Y:S01]  /*3590*/  ISETP.GE.AND P0, PT, R14, 0x1, PT ;  /* 0x000000010e00780c */ /* 0x000fe20003f06270 */
[----:B------:R1:W2:Y:S04]  /*35a0*/  SHFL.IDX PT, R2, R13, RZ, 0x181f ;  /* 0x00181fff0d027589 */ /* 0x0002a800000e0000 */
[----:B------:R1:W3:Y:S08]  /*35b0*/  SHFL.IDX PT, R3, R12, RZ, 0x181f ;  /* 0x00181fff0c037589 */ /* 0x0002f000000e0000 */
[----:B------:R-:W-:Y:S05]  /*35c0*/  @!P0 BRA `(.L_x_392) ;  /* 0x000000d000008947 */ /* 0x000fea0003800000 */
[----:B--2---:R-:W-:-:S04]  /*35d0*/  LEA R10, P0, R74, R2, 0x1 ;  /* 0x000000024a0a7211 */ /* 0x004fc800078008ff */
[----:B---3--:R-:W-:Y:S02]  /*35e0*/  LEA.HI.X R11, R74, R3, R75, 0x1, P0 ;  /* 0x000000034a0b7211 */ /* 0x008fe400000f0c4b */
[----:B------:R-:W-:-:S03]  /*35f0*/  LEA R8, P0, R72, R2, 0x1 ;  /* 0x0000000248087211 */ /* 0x000fc600078008ff */
[----:B------:R-:W-:Y:S01]  /*3600*/  @!PT LDS RZ, [RZ] ;  /* 0x00000000fffff984 */ /* 0x000fe20000000800 */
[----:B-----5:R2:W-:Y:S01]  /*3610*/  LDGSTS.E.BYPASS.LTC128B.128 [R67+0x10100], [R10.64], !P1 ;  /* 0x101000000a437fae */ /* 0x0205e2000c901d56 */
[----:B------:R-:W-:Y:S02]  /*3620*/  LEA.HI.X R9, R72, R3, R73, 0x1, P0 ;  /* 0x0000000348097211 */ /* 0x000fe400000f0c49 */
[----:B------:R-:W-:-:S03]  /*3630*/  LEA R6, P0, R70, R2, 0x1 ;  /* 0x0000000246067211 */ /* 0x000fc600078008ff */
[----:B------:R2:W-:Y:S01]  /*3640*/  LDGSTS.E.BYPASS.LTC128B.128 [R67+0x11900], [R8.64], !P6 ;  /* 0x1190000008437fae */ /* 0x0005e2000f101d56 */
[----:B------:R-:W-:Y:S02]  /*3650*/  LEA.HI.X R7, R70, R3, R71, 0x1, P0 ;  /* 0x0000000346077211 */ /* 0x000fe400000f0c47 */
[----:B------:R-:W-:-:S03]  /*3660*/  LEA R2, P0, R68, R2, 0x1 ;  /* 0x0000000244027211 */ /* 0x000fc600078008ff */
[----:B------:R2:W-:Y:S01]  /*3670*/  LDGSTS.E.BYPASS.LTC128B.128 [R67+0x13100], [R6.64], !P5 ;  /* 0x1310000006437fae */ /* 0x0005e2000e901d56 */
[----:B------:R-:W-:-:S05]  /*3680*/  LEA.HI.X R3, R68, R3, R69, 0x1, P0 ;  /* 0x0000000344037211 */ /* 0x000fca00000f0c45 */
[----:B------:R2:W-:Y:S04]  /*3690*/  LDGSTS.E.BYPASS.LTC128B.128 [R67+0x14900], [R2.64], !P4 ;  /* 0x1490000002437fae */ /* 0x0005e8000e101d56 */
.L_x_392:
[----:B------:R-:W-:Y:S05]  /*36a0*/  BSYNC B0 ;  /* 0x0000000000007941 */ /* 0x000fea0003800000 */
.L_x_391:
[----:B------:R-:W-:Y:S01]  /*36b0*/  ISETP.GE.AND P0, PT, R14, 0x21, PT ;  /* 0x000000210e00780c */ /* 0x000fe20003f06270 */
[----:B--23--:R2:W3:Y:S01]  /*36c0*/  SHFL.IDX PT, R3, R12, 0x1, 0x181f ;  /* 0x00381f000c037f89 */ /* 0x00c4e200000e0000 */
[----:B------:R-:W-:Y:S03]  /*36d0*/  BSSY B0, `(.L_x_390) ;  /* 0x0000010000007945 */ /* 0x000fe60003800000 */
[----:B------:R2:W4:Y:S08]  /*36e0*/  SHFL.IDX PT, R2, R13, 0x1, 0x181f ;  /* 0x00381f000d027f89 */ /* 0x00053000000e0000 */
[----:B------:R-:W-:Y:S05]  /*36f0*/  @!P0 BRA `(.L_x_393) ;  /* 0x000000d000008947 */ /* 0x000fea0003800000 */
[----:B----4-:R-:W-:-:S04]  /*3700*/  LEA R10, P0, R74, R2, 0x1 ;  /* 0x000000024a0a7211 */ /* 0x010fc800078008ff */
        /* <DEDUP_REMOVED lines=12> */
.L_x_393:
[----:B------:R-:W-:Y:S05]  /*37d0*/  BSYNC B0 ;  /* 0x0000000000007941 */ /* 0x000fea0003800000 */
.L_x_390:
[----:B---3--:R-:W3:Y:S01]  /*37e0*/  S2R R8, SR_TID.X ;  /* 0x0000000000087919 */ /* 0x008ee20000002100 */
[----:B----4-:R-:W-:Y:S01]  /*37f0*/  LOP3.LUT R2, R65, 0xffffffe0, RZ, 0xc0, !PT ;  /* 0xffffffe041027812 */ /* 0x010fe200078ec0ff */
[----:B------:R-:W-:Y:S01]  /*3800*/  UISETP.NE.AND UP1, UPT, UR13, URZ, UPT ;  /* 0x0000003f0d00728c */ /* 0x000fe2000bf25270 */
[----:B------:R-:W-:Y:S01]  /*3810*/  SHF.R.S32.HI R7, RZ, 0x1f, R64 ;  /* 0x0000001fff077819 */ /* 0x000fe20000011440 */
[----:B------:R-:W-:Y:S01]  /*3820*/  UISETP.NE.AND UP0, UPT, UR12, URZ, UPT ;  /* 0x0000003f0c00728c */ /* 0x000fe2000bf05270 */
[----:B------:R-:W0:Y:S01]  /*3830*/  LDGDEPBAR ;  /* 0x00000000000079af */ /* 0x000e220000000000 */
[----:B------:R-:W-:Y:S01]  /*3840*/  ULDC UR17, c[0x0][0x324] ;  /* 0x0000c90000117ab9 */ /* 0x000fe20000000800 */
[----:B------:R-:W-:Y:S01]  /*3850*/  LEA.HI R7, R7, R64, RZ, 0x3 ;  /* 0x0000004007077211 */ /* 0x000fe200078f18ff */
[----:B------:R-:W-:Y:S01]  /*3860*/  ULDC UR5, c[0x0][0x2ac] ;  /* 0x0000ab0000057ab9 */ /* 0x000fe20000000800 */
[----:B------:R-:W-:Y:S01]  /*3870*/  PLOP3.LUT P0, PT, PT, PT, UP1, 0x80, 0x0 ;  /* 0x000000000000781c */ /* 0x000fe20003f0f018 */
[----:B------:R-:W-:Y:S01]  /*3880*/  ULDC UR4, c[0x0][0x1d0] ;  /* 0x0000740000047ab9 */ /* 0x000fe20000000800 */
[----:B------:R-:W-:Y:S01]  /*3890*/  LOP3.LUT R7, R7, 0xffffff8, RZ, 0xc0, !PT ;  /* 0x0ffffff807077812 */ /* 0x000fe200078ec0ff */
[----:B------:R-:W-:-:S02]  /*38a0*/  ULOP3.LUT UR17, URZ, UR17, URZ, 0x33, !UPT ;  /* 0x000000113f117292 */ /* 0x000fc4000f8e333f */
[----:B------:R-:W-:Y:S02]  /*38b0*/  UIMAD UR4, UR5, UR4, UR27 ;  /* 0x00000004050472a4 */ /* 0x000fe4000f8e021b */
[----:B------:R-:W-:Y:S01]  /*38c0*/  IMAD.IADD R9, R64, 0x1, -R7 ;  /* 0x0000000140097824 */ /* 0x000fe200078e0a07 */
[----:B---3--:R-:W-:Y:S01]  /*38d0*/  LEA.HI R3, R66, R8, RZ, 0x2 ;  /* 0x0000000842037211 */ /* 0x008fe200078f10ff */
[----:B------:R-:W-:-:S03]  /*38e0*/  IMAD.IADD R2, R8, 0x1, -R2 ;  /* 0x0000000108027824 */ /* 0x000fc600078e0a02 */
[----:B------:R-:W-:Y:S02]  /*38f0*/  LOP3.LUT R3, R3, 0xfffffffc, RZ, 0xc0, !PT ;  /* 0xfffffffc03037812 */ /* 0x000fe400078ec0ff */
[----:B------:R-:W-:-:S03]  /*3900*/  SHF.R.S32.HI R6, RZ, 0x1f, R2 ;  /* 0x0000001fff067819 */ /* 0x000fc60000011402 */
[----:B------:R-:W-:Y:S01]  /*3910*/  IMAD.IADD R3, R8, 0x1, -R3 ;  /* 0x0000000108037824 */ /* 0x000fe200078e0a03 */
[----:B------:R-:W-:-:S04]  /*3920*/  LEA.HI R6, R6, R2, RZ, 0x2 ;  /* 0x0000000206067211 */ /* 0x000fc800078f10ff */
[----:B------:R-:W-:Y:S02]  /*3930*/  LEA.HI R8, R3, R3, RZ, 0x1 ;  /* 0x0000000303087211 */ /* 0x000fe400078f08ff */
[----:B------:R-:W-:Y:S02]  /*3940*/  LEA.HI.SX32 R7, R6, UR26, 0x1e ;  /* 0x0000001a06077c11 */ /* 0x000fe4000f8ff2ff */
[----:B------:R-:W-:-:S03]  /*3950*/  LOP3.LUT R8, R8, 0x1ffffffe, RZ, 0xc0, !PT ;  /* 0x1ffffffe08087812 */ /* 0x000fc600078ec0ff */
[----:B------:R-:W-:Y:S02]  /*3960*/  IMAD R7, R9, 0x10, R7 ;  /* 0x0000001009077824 */ /* 0x000fe400078e0207 */
[----:B------:R-:W-:-:S04]  /*3970*/  IMAD.IADD R3, R3, 0x1, -R8 ;  /* 0x0000000103037824 */ /* 0x000fc800078e0a08 */
[----:B------:R-:W-:-:S04]  /*3980*/  IMAD R10, R3, 0x8, R7 ;  /* 0x00000008030a7824 */ /* 0x000fc800078e0207 */
[----:B------:R-:W-:Y:S01]  /*3990*/  @P0 IMAD.HI.U32 R3, R10, c[0x0][0x2c8], RZ ;  /* 0x0000b2000a030a27 */ /* 0x000fe200078e00ff */
[----:B------:R-:W-:Y:S01]  /*39a0*/  PLOP3.LUT P0, PT, PT, PT, UP1, 0x80, 0x0 ;  /* 0x000000000000781c */ /* 0x000fe20003f0f018 */
[----:B------:R3:W-:Y:S02]  /*39b0*/  STL [R1+0x5c], R10 ;  /* 0x00005c0a01007387 */ /* 0x0007e40000100800 */
[----:B------:R-:W-:-:S10]  /*39c0*/  IMAD.MOV.U32 R7, RZ, RZ, R10 ;  /* 0x000000ffff077224 */ /* 0x000fd400078e000a */
[----:B------:R-:W-:Y:S02]  /*39d0*/  @P0 SHF.R.U32.HI R7, RZ, c[0x0][0x2cc], R3 ;  /* 0x0000b300ff070a19 */ /* 0x000fe40000011603 */
[----:B------:R-:W-:Y:S02]  /*39e0*/  LOP3.LUT R3, R6, 0x7ffffffc, RZ, 0xc0, !PT ;  /* 0x7ffffffc06037812 */ /* 0x000fe400078ec0ff */
[----:B------:R-:W-:Y:S01]  /*39f0*/  PLOP3.LUT P0, PT, PT, PT, UP0, 0x40, 0x0 ;  /* 0x000000000000781c */ /* 0x000fe20003f0e808 */
[----:B------:R-:W4:Y:S02]  /*3a00*/  SHFL.IDX PT, R6, R7, RZ, 0x1c1f ;  /* 0x001c1fff07067589 */ /* 0x000f2400000e0000 */
[----:B------:R-:W-:Y:S02]  /*3a10*/  IMAD.IADD R3, R2, 0x1, -R3 ;  /* 0x0000000102037824 */ /* 0x000fe400078e0a03 */
[----:B------:R-:W-:Y:S02]  /*3a20*/  IMAD.U32 R2, RZ, RZ, UR28 ;  /* 0x0000001cff027e24 */ /* 0x000fe4000f8e00ff */
[----:B------:R-:W-:-:S05]  /*3a30*/  IMAD.SHL.U32 R11, R3, 0x2, RZ ;  /* 0x00000002030b7824 */ /* 0x000fca00078e00ff */
[C---:B------:R-:W-:Y:S01]  /*3a40*/  IADD3 R2, -R11.reuse, 0x1, R2 ;  /* 0x000000010b027810 */ /* 0x040fe20007ffe102 */
[----:B------:R1:W-:Y:S01]  /*3a50*/  STL [R1+0x58], R11 ;  /* 0x0000580b01007387 */ /* 0x0003e20000100800 */
[----:B------:R-:W-:Y:S02]  /*3a60*/  IADD3 R9, -R11, UR4, RZ ;  /* 0x000000040b097c10 */ /* 0x000fe4000fffe1ff */
[----:B------:R-:W-:-:S04]  /*3a70*/  IADD3 R2, R2, -c[0x0][0x168], RZ ;  /* 0x80005a0002027a10 */ /* 0x000fc80007ffe0ff */
[C---:B------:R-:W-:Y:S02]  /*3a80*/  IADD3 R8, R2.reuse, c[0x0][0x328], RZ ;  /* 0x0000ca0002087a10 */ /* 0x040fe40007ffe0ff */
[----:B---3--:R-:W-:-:S03]  /*3a90*/  IADD3 R10, R2, UR17, RZ ;  /* 0x00000011020a7c10 */ /* 0x008fc6000fffe0ff */
[--C-:B----4-:R-:W-:Y:S02]  /*3aa0*/  IMAD.IADD R3, R8, 0x1, R6.reuse ;  /* 0x0000000108037824 */ /* 0x110fe400078e0206 */
[----:B------:R-:W-:-:S03]  /*3ab0*/  IMAD.IADD R2, R10, 0x1, R6 ;  /* 0x000000010a027824 */ /* 0x000fc600078e0206 */
[----:B------:R-:W-:Y:S02]  /*3ac0*/  IMNMX R3, R3, R9, PT ;  /* 0x0000000903037217 */ /* 0x000fe40003800200 */
[----:B-1----:R-:W-:Y:S01]  /*3ad0*/  IADD3 R11, -R11, UR27, RZ ;  /* 0x0000001b0b0b7c10 */ /* 0x002fe2000fffe1ff */
[----:B------:R-:W-:Y:S05]  /*3ae0*/  @P0 BRA `(.L_x_394) ;  /* 0x0000015000000947 */ /* 0x000fea0003800000 */
[----:B--2---:R-:W-:Y:S01]  /*3af0*/  IMAD.U32 R12, RZ, RZ, UR9 ;  /* 0x00000009ff0c7e24 */ /* 0x004fe2000f8e00ff */
[----:B------:R-:W-:Y:S04]  /*3b00*/  BSSY B0, `(.L_x_395) ;  /* 0x000000f000007945 */ /* 0x000fe80003800000 */
[----:B------:R-:W-:-:S04]  /*3b10*/  IADD3 R6, R12, -c[0x0][0x168], R6 ;  /* 0x80005a000c067a10 */ /* 0x000fc80007ffe006 */
[----:B------:R-:W-:-:S13]  /*3b20*/  ISETP.GT.AND P0, PT, R6, -0x1, PT ;  /* 0xffffffff0600780c */ /* 0x000fda0003f04270 */
[----:B------:R-:W-:Y:S05]  /*3b30*/  @P0 BRA `(.L_x_396) ;  /* 0x0000007000000947 */ /* 0x000fea0003800000 */
[----:B------:R-:W-:Y:S01]  /*3b40*/  IMAD.MOV.U32 R12, RZ, RZ, c[0x0][0x32c] ;  /* 0x0000cb00ff0c7624 */ /* 0x000fe200078e00ff */
[----:B------:R-:W-:-:S04]  /*3b50*/  LOP3.LUT R6, RZ, R6, RZ, 0x33, !PT ;  /* 0x00000006ff067212 */ /* 0x000fc800078e33ff */
[----:B------:R-:W-:-:S13]  /*3b60*/  ISETP.NE.AND P0, PT, R12, 0x1, PT ;  /* 0x000000010c00780c */ /* 0x000fda0003f05270 */
[----:B------:R-:W-:-:S05]  /*3b70*/  @P0 IMAD.HI.U32 R12, R6, c[0x0][0x330], RZ ;  /* 0x0000cc00060c0a27 */ /* 0x000fca00078e00ff */
[----:B------:R-:W-:-:S04]  /*3b80*/  @P0 SHF.R.U32.HI R6, RZ, c[0x0][0x334], R12 ;  /* 0x0000cd00ff060a19 */ /* 0x000fc8000001160c */
[----:B------:R-:W-:Y:S01]  /*3b90*/  LOP3.LUT R6, RZ, R6, RZ, 0x33, !PT ;  /* 0x00000006ff067212 */ /* 0x000fe200078e33ff */
[----:B------:R-:W-:Y:S05]  /*3ba0*/  BRA `(.L_x_397) ;  /* 0x0000004000007947 */ /* 0x000fea0003800000 */
.L_x_396:
[----:B------:R-:W-:-:S04]  /*3bb0*/  MOV R12, c[0x0][0x32c] ;  /* 0x0000cb00000c7a02 */ /* 0x000fc80000000f00 */
[----:B------:R-:W-:-:S13]  /*3bc0*/  ISETP.NE.AND P0, PT, R12, 0x1, PT ;  /* 0x000000010c00780c */ /* 0x000fda0003f05270 */
[----:B------:R-:W-:-:S05]  /*3bd0*/  @P0 IMAD.HI.U32 R12, R6, c[0x0][0x330], RZ ;  /* 0x0000cc00060c0a27 */ /* 0x000fca00078e00ff */
[----:B------:R-:W-:Y:S02]  /*3be0*/  @P0 SHF.R.U32.HI R6, RZ, c[0x0][0x334], R12 ;  /* 0x0000cd00ff060a19 */ /* 0x000fe4000001160c */
.L_x_397:
[----:B------:R-:W-:Y:S05]  /*3bf0*/  BSYNC B0 ;  /* 0x0000000000007941 */ /* 0x000fea0003800000 */
.L_x_395:
[----:B------:R-:W-:-:S05]  /*3c00*/  IMAD R6, R6, c[0x0][0x32c], R11 ;  /* 0x0000cb0006067a24 */ /* 0x000fca00078e020b */
[----:B------:R-:W-:Y:S02]  /*3c10*/  IADD3 R12, R6, c[0x0][0x32c], RZ ;  /* 0x0000cb00060c7a10 */ /* 0x000fe40007ffe0ff */
[----:B------:R-:W-:Y:S02]  /*3c20*/  IMNMX R2, R2, R6, !PT ;  /* 0x0000000602027217 */ /* 0x000fe40007800200 */
[----:B------:R-:W-:Y:S02]  /*3c30*/  IMNMX R3, R3, R12, PT ;  /* 0x0000000c03037217 */ /* 0x000fe40003800200 */
.L_x_394:
[----:B------:R-:W-:Y:S01]  /*3c40*/  UISETP.GE.AND UP0, UPT, UR27, 0x1, UPT ;  /* 0x000000011b00788c */ /* 0x000fe2000bf06270 */
[----:B------:R-:W1:Y:S01]  /*3c50*/  SHFL.IDX PT, R6, R7, 0x1, 0x1c1f ;  /* 0x003c1f0007067f89 */ /* 0x000e6200000e0000 */
[----:B------:R-:W-:Y:S02]  /*3c60*/  UISETP.GE.AND UP6, UPT, UR27, 0x12, UPT ;  /* 0x000000121b00788c */ /* 0x000fe4000bfc6270 */
[----:B------:R-:W-:Y:S02]  /*3c70*/  UP2UR UR30, UPR, URZ, 0x1 ;  /* 0x000000013f1e7883 */ /* 0x000fe40008000000 */
[----:B------:R-:W-:Y:S01]  /*3c80*/  PLOP3.LUT P0, PT, PT, PT, UP0, 0x40, 0x0 ;  /* 0x000000000000781c */ /* 0x000fe20003f0e808 */
[----:B------:R-:W-:-:S02]  /*3c90*/  UISETP.GE.AND UP0, UPT, UR27, 0x2, UPT ;  /* 0x000000021b00788c */ /* 0x000fc4000bf06270 */
[----:B------:R-:W-:Y:S01]  /*3ca0*/  UISETP.GE.AND UP5, UPT, UR27, 0x19, UPT ;  /* 0x000000191b00788c */ /* 0x000fe2000bfa6270 */
[----:B------:R-:W-:Y:S01]  /*3cb0*/  ISETP.GT.AND P0, PT, R2, RZ, P0 ;  /* 0x000000ff0200720c */ /* 0x000fe20000704270 */
[----:B------:R-:W-:Y:S02]  /*3cc0*/  UP2UR UR29, UPR, URZ, 0x1 ;  /* 0x000000013f1d7883 */ /* 0x000fe40008000000 */
[----:B------:R-:W-:Y:S01]  /*3cd0*/  UISETP.GE.AND UP4, UPT, UR27, 0x1a, UPT ;  /* 0x0000001a1b00788c */ /* 0x000fe2000bf86270 */
[----:B------:R-:W-:Y:S01]  /*3ce0*/  ISETP.LT.OR P0, PT, R3, 0x1, P0 ;  /* 0x000000010300780c */ /* 0x000fe20000701670 */
[----:B------:R-:W-:Y:S02]  /*3cf0*/  UISETP.GE.AND UP3, UPT, UR27, 0x21, UPT ;  /* 0x000000211b00788c */ /* 0x000fe4000bf66270 */
[----:B------:R-:W-:Y:S01]  /*3d00*/  UISETP.GE.AND UP2, UPT, UR27, 0x22, UPT ;  /* 0x000000221b00788c */ /* 0x000fe2000bf46270 */
[----:B------:R-:W-:Y:S01]  /*3d10*/  FSEL R16, R32, -INF , !P0 ;  /* 0xff80000020107808 */ /* 0x000fe20004000000 */
[----:B------:R-:W-:Y:S01]  /*3d20*/  UISETP.GE.AND UP1, UPT, UR27, 0x29, UPT ;  /* 0x000000291b00788c */ /* 0x000fe2000bf26270 */
[----:B------:R-:W-:Y:S01]  /*3d30*/  PLOP3.LUT P0, PT, PT, PT, UP0, 0x40, 0x0 ;  /* 0x000000000000781c */ /* 0x000fe20003f0e808 */
[----:B------:R-:W-:-:S02]  /*3d40*/  UISETP.GE.AND UP0, UPT, UR27, 0x9, UPT ;  /* 0x000000091b00788c */ /* 0x000fc4000bf06270 */
[----:B------:R-:W-:Y:S01]  /*3d50*/  UP2UR UR31, UPR, URZ, 0x40 ;  /* 0x000000403f1f7883 */ /* 0x000fe20008000000 */
[----:B------:R-:W-:Y:S01]  /*3d60*/  ISETP.GT.AND P0, PT, R2, 0x1, P0 ;  /* 0x000000010200780c */ /* 0x000fe20000704270 */
[----:B------:R-:W-:-:S03]  /*3d70*/  UP2UR UR28, UPR, URZ, 0x1 ;  /* 0x000000013f1c7883 */ /* 0x000fc60008000000 */
[----:B------:R-:W-:-:S04]  /*3d80*/  ISETP.LT.OR P0, PT, R3, 0x2, P0 ;  /* 0x000000020300780c */ /* 0x000fc80000701670 */
[----:B------:R-:W-:Y:S02]  /*3d90*/  FSEL R15, R33, -INF , !P0 ;  /* 0xff800000210f7808 */ /* 0x000fe40004000000 */
[----:B------:R-:W-:Y:S01]  /*3da0*/  PLOP3.LUT P0, PT, PT, PT, UP0, 0x40, 0x0 ;  /* 0x000000000000781c */ /* 0x000fe20003f0e808 */
[----:B------:R-:W-:-:S03]  /*3db0*/  UISETP.GE.AND UP0, UPT, UR27, 0xa, UPT ;  /* 0x0000000a1b00788c */ /* 0x000fc6000bf06270 */
        /* <DEDUP_REMOVED lines=12> */
[----:B------:R-:W-:-:S04]  /*3e80*/  ISETP.GT.AND P0, PT, R2, 0x10, P0 ;  /* 0x000000100200780c */ /* 0x000fc80000704270 */
[----:B------:R-:W-:-:S04]  /*3e90*/  ISETP.LT.OR P0, PT, R3, 0x11, P0 ;  /* 0x000000110300780c */ /* 0x000fc80000701670 */
[----:B------:R-:W-:Y:S02]  /*3ea0*/  FSEL R19, R28, -INF , !P0 ;  /* 0xff8000001c137808 */ /* 0x000fe40004000000 */
[----:B------:R-:W-:Y:S01]  /*3eb0*/  PLOP3.LUT P0, PT, PT, PT, UP6, 0x40, 0x0 ;  /* 0x000000000000781c */ /* 0x000fe20003f0e868 */
[----:B------:R-:W-:-:S03]  /*3ec0*/  UISETP.NE.AND UP6, UPT, UR12, URZ, UPT ;  /* 0x0000003f0c00728c */ /* 0x000fc6000bfc5270 */
[----:B------:R-:W-:-:S04]  /*3ed0*/  ISETP.GT.AND P0, PT, R2, 0x11, P0 ;  /* 0x000000110200780c */ /* 0x000fc80000704270 */
[----:B------:R-:W-:-:S04]  /*3ee0*/  ISETP.LT.OR P0, PT, R3, 0x12, P0 ;  /* 0x000000120300780c */ /* 0x000fc80000701670 */
[----:B------:R-:W-:Y:S02]  /*3ef0*/  FSEL R18, R29, -INF , !P0 ;  /* 0xff8000001d127808 */ /* 0x000fe40004000000 */
[----:B------:R-:W-:-:S04]  /*3f00*/  PLOP3.LUT P0, PT, PT, PT, UP5, 0x40, 0x0 ;  /* 0x000000000000781c */ /* 0x000fc80003f0e858 */
        /* <DEDUP_REMOVED lines=20> */
[----:B------:R-:W-:Y:S01]  /*4050*/  ISETP.GT.AND P0, PT, R2, 0x29, P0 ;  /* 0x000000290200780c */ /* 0x000fe20000704270 */
[----:B-1----:R-:W-:-:S03]  /*4060*/  IMAD.IADD R2, R10, 0x1, R6 ;  /* 0x000000010a027824 */ /* 0x002fc600078e0206 */
[----:B------:R-:W-:Y:S01]  /*4070*/  ISETP.LT.OR P0, PT, R3, 0x2a, P0 ;  /* 0x0000002a0300780c */ /* 0x000fe20000701670 */
[----:B------:R-:W-:-:S03]  /*4080*/  IMAD.IADD R3, R8, 0x1, R6 ;  /* 0x0000000108037824 */ /* 0x000fc600078e0206 */
[----:B------:R-:W-:Y:S02]  /*4090*/  FSEL R87, R37, -INF , !P0 ;  /* 0xff80000025577808 */ /* 0x000fe40004000000 */
[----:B------:R-:W-:Y:S01]  /*40a0*/  PLOP3.LUT P0, PT, PT, PT, UP6, 0x40, 0x0 ;  /* 0x000000000000781c */ /* 0x000fe20003f0e868 */
[----:B------:R-:W-:Y:S01]  /*40b0*/  UISETP.NE.AND UP6, UPT, UR31, URZ, UPT ;  /* 0x0000003f1f00728c */ /* 0x000fe2000bfc5270 */
[----:B------:R-:W-:-:S11]  /*40c0*/  IMNMX R3, R3, R9, PT ;  /* 0x0000000903037217 */ /* 0x000fd60003800200 */
[----:B------:R-:W-:Y:S05]  /*40d0*/  @P0 BRA `(.L_x_398) ;  /* 0x0000015000000947 */ /* 0x000fea0003800000 */
[----:B------:R-:W-:Y:S01]  /*40e0*/  IMAD.U32 R7, RZ, RZ, UR9 ;  /* 0x00000009ff077e24 */ /* 0x000fe2000f8e00ff */
        /* <DEDUP_REMOVED lines=11> */
.L_x_400:
[----:B------:R-:W-:-:S04]  /*41a0*/  MOV R7, c[0x0][0x32c] ;  /* 0x0000cb0000077a02 */ /* 0x000fc80000000f00 */
[----:B------:R-:W-:-:S13]  /*41b0*/  ISETP.NE.AND P0, PT, R7, 0x1, PT ;  /* 0x000000010700780c */ /* 0x000fda0003f05270 */
[----:B------:R-:W-:-:S05]  /*41c0*/  @P0 IMAD.HI.U32 R7, R6, c[0x0][0x330], RZ ;  /* 0x0000cc0006070a27 */ /* 0x000fca00078e00ff */
[----:B------:R-:W-:Y:S02]  /*41d0*/  @P0 SHF.R.U32.HI R6, RZ, c[0x0][0x334], R7 ;  /* 0x0000cd00ff060a19 */ /* 0x000fe40000011607 */
.L_x_401:
[----:B------:R-:W-:Y:S05]  /*41e0*/  BSYNC B0 ;  /* 0x0000000000007941 */ /* 0x000fea0003800000 */
.L_x_399:
[----:B------:R-:W-:-:S05]  /*41f0*/  IMAD R6, R6, c[0x0][0x32c], R11 ;  /* 0x0000cb0006067a24 */ /* 0x000fca00078e020b */
[----:B------:R-:W-:Y:S02]  /*4200*/  IADD3 R7, R6, c[0x0][0x32c], RZ ;  /* 0x0000cb0006077a10 */ /* 0x000fe40007ffe0ff */
[----:B------:R-:W-:Y:S02]  /*4210*/  IMNMX R2, R2, R6, !PT ;  /* 0x0000000602027217 */ /* 0x000fe40007800200 */
[----:B------:R-:W-:Y:S02]  /*4220*/  IMNMX R3, R3, R7, PT ;  /* 0x0000000703037217 */ /* 0x000fe40003800200 */
.L_x_398:
[----:B------:R-:W-:Y:S01]  /*4230*/  UP2UR UR27, UPR, URZ, 0x10 ;  /* 0x000000103f1b7883 */ /* 0x000fe20008000000 */
[----:B------:R-:W-:Y:S01]  /*4240*/  FMNMX.FTZ R133, R16, R15, !PT ;  /* 0x0000000f10857209 */ /* 0x000fe20007810000 */
[----:B------:R-:W-:Y:S01]  /*4250*/  UISETP.NE.AND UP4, UPT, UR30, URZ, UPT ;  /* 0x0000003f1e00728c */ /* 0x000fe2000bf85270 */
[----:B------:R-:W-:Y:S01]  /*4260*/  IMAD.SHL.U32 R237, R4, 0x2, RZ ;  /* 0x0000000204ed7824 */ /* 0x000fe200078e00ff */
[----:B------:R-:W-:Y:S01]  /*4270*/  UP2UR UR30, UPR, URZ, 0x8 ;  /* 0x000000083f1e7883 */ /* 0x000fe20008000000 */
[----:B------:R-:W-:Y:S01]  /*4280*/  FMNMX.FTZ R133, R21, R133, !PT ;  /* 0x0000008515857209 */ /* 0x000fe20007810000 */
[----:B------:R-:W-:Y:S01]  /*4290*/  UISETP.NE.AND UP3, UPT, UR29, URZ, UPT ;  /* 0x0000003f1d00728c */ /* 0x000fe2000bf65270 */
[----:B------:R-:W-:Y:S01]  /*42a0*/  IMAD R238, R5, 0x2, R237 ;  /* 0x0000000205ee7824 */ /* 0x000fe200078e02ed */
[----:B------:R-:W-:Y:S01]  /*42b0*/  PLOP3.LUT P0, PT, PT, PT, UP4, 0x40, 0x0 ;  /* 0x000000000000781c */ /* 0x000fe20003f0e848 */
[----:B------:R-:W-:Y:S01]  /*42c0*/  UP2UR UR29, UPR, URZ, 0x4 ;  /* 0x000000043f1d7883 */ /* 0x000fe20008000000 */
[----:B------:R-:W-:Y:S01]  /*42d0*/  FMNMX.FTZ R133, R20, R133, !PT ;  /* 0x0000008514857209 */ /* 0x000fe20007810000 */
[----:B------:R-:W-:Y:S01]  /*42e0*/  UISETP.NE.AND UP2, UPT, UR28, URZ, UPT ;  /* 0x0000003f1c00728c */ /* 0x000fe2000bf45270 */
[----:B------:R-:W-:Y:S01]  /*42f0*/  ISETP.GT.AND P0, PT, R2, RZ, P0 ;  /* 0x000000ff0200720c */ /* 0x000fe20000704270 */
[----:B------:R-:W-:Y:S01]  /*4300*/  UP2UR UR28, UPR, URZ, 0x2 ;  /* 0x000000023f1c7883 */ /* 0x000fe20008000000 */
[----:B------:R-:W-:Y:S01]  /*4310*/  FMNMX.FTZ R133, R19, R133, !PT ;  /* 0x0000008513857209 */ /* 0x000fe20007810000 */
[----:B------:R-:W-:Y:S01]  /*4320*/  UISETP.NE.AND UP1, UPT, UR5, URZ, UPT ;  /* 0x0000003f0500728c */ /* 0x000fe2000bf25270 */
[----:B------:R-:W-:Y:S01]  /*4330*/  ISETP.LT.OR P0, PT, R3, 0x1, P0 ;  /* 0x000000010300780c */ /* 0x000fe20000701670 */
[----:B------:R-:W-:Y:S01]  /*4340*/  UP2UR UR5, UPR, URZ, 0x1 ;  /* 0x000000013f057883 */ /* 0x000fe20008000000 */
[----:B------:R-:W-:Y:S01]  /*4350*/  FMNMX.FTZ R133, R18, R133, !PT ;  /* 0x0000008512857209 */ /* 0x000fe20007810000 */
[----:B------:R-:W-:Y:S01]  /*4360*/  UISETP.NE.AND UP0, UPT, UR4, URZ, UPT ;  /* 0x0000003f0400728c */ /* 0x000fe2000bf05270 */
[----:B------:R-:W-:Y:S01]  /*4370*/  FSEL R8, R34, -INF , !P0 ;  /* 0xff80000022087808 */ /* 0x000fe20004000000 */
[----:B------:R-:W-:Y:S01]  /*4380*/  UISETP.NE.AND UP4, UPT, UR27, URZ, UPT ;  /* 0x0000003f1b00728c */ /* 0x000fe2000bf85270 */
[----:B------:R-:W-:Y:S01]  /*4390*/  PLOP3.LUT P0, PT, PT, PT, UP3, 0x40, 0x0 ;  /* 0x000000000000781c */ /* 0x000fe20003f0e838 */
[----:B------:R-:W-:Y:S01]  /*43a0*/  UISETP.NE.AND UP3, UPT, UR30, URZ, UPT ;  /* 0x0000003f1e00728c */ /* 0x000fe2000bf65270 */
[----:B------:R-:W-:Y:S01]  /*43b0*/  FMNMX.FTZ R133, R17, R133, !PT ;  /* 0x0000008511857209 */ /* 0x000fe20007810000 */
[----:B-----5:R-:W-:Y:S01]  /*43c0*/  LDSM.16.MT88.4 R68, [R238+0x900] ;  /* 0x00090000ee44783b */ /* 0x020fe20000004200 */
[----:B------:R-:W-:Y:S01]  /*43d0*/  ISETP.GT.AND P0, PT, R2, 0x1, P0 ;  /* 0x000000010200780c */ /* 0x000fe20000704270 */
[----:B------:R-:W-:Y:S01]  /*43e0*/  IMAD R240, R0, 0x2, R238 ;  /* 0x0000000200f07824 */ /* 0x000fe200078e02ee */
[----:B------:R-:W-:Y:S01]  /*43f0*/  FMNMX.FTZ R133, R22, R133, !PT ;  /* 0x0000008516857209 */ /* 0x000fe20007810000 */
[----:B------:R-:W-:Y:S01]  /*4400*/  LDSM.16.MT88.4 R72, [R238+0x1900] ;  /* 0x00190000ee48783b */ /* 0x000fe20000004200 */
[----:B------:R-:W-:-:S02]  /*4410*/  ISETP.LT.OR P0, PT, R3, 0x2, P0 ;  /* 0x000000020300780c */ /* 0x000fc40000701670 */
[----:B------:R-:W-:Y:S01]  /*4420*/  FMNMX.FTZ R133, R91, R133, !PT ;  /* 0x000000855b857209 */ /* 0x000fe20007810000 */
[----:B------:R-:W-:Y:S01]  /*4430*/  LDSM.16.MT88.4 R64, [R237+0x1900] ;  /* 0x00190000ed40783b */ /* 0x000fe20000004200 */
[----:B------:R-:W-:Y:S02]  /*4440*/  FSEL R7, R35, -INF , !P0 ;  /* 0xff80000023077808 */ /* 0x000fe40004000000 */
[----:B------:R-:W-:Y:S01]  /*4450*/  PLOP3.LUT P0, PT, PT, PT, UP2, 0x40, 0x0 ;  /* 0x000000000000781c */ /* 0x000fe20003f0e828 */
[----:B------:R-:W-:Y:S01]  /*4460*/  UISETP.NE.AND UP2, UPT, UR29, URZ, UPT ;  /* 0x0000003f1d00728c */ /* 0x000fe2000bf45270 */
[----:B------:R-:W-:Y:S01]  /*4470*/  FMNMX.FTZ R133, R90, R133, !PT ;  /* 0x000000855a857209 */ /* 0x000fe20007810000 */
[----:B------:R-:W-:Y:S01]  /*4480*/  LDSM.16.MT88.4 R32, [R238+0x100] ;  /* 0x00010000ee20783b */ /* 0x000fe20000004200 */
[----:B------:R-:W-:Y:S02]  /*4490*/  ISETP.GT.AND P0, PT, R2, 0x8, P0 ;  /* 0x000000080200780c */ /* 0x000fe40000704270 */
        /* <DEDUP_REMOVED lines=8> */
[----:B------:R-:W-:Y:S01]  /*4520*/  LEA R241, R0, R237, 0x1 ;  /* 0x000000ed00f17211 */ /* 0x000fe200078e08ff */
[----:B------:R-:W-:Y:S01]  /*4530*/  STL [R1+0x74], R161 ;  /* 0x000074a101007387 */ /* 0x000fe20000100800 */
[----:B------:R-:W-:-:S03]  /*4540*/  ISETP.GT.AND P0, PT, R2, 0x9, P0 ;  /* 0x000000090200780c */ /* 0x000fc60000704270 */
[----:B------:R-:W-:Y:S01]  /*4550*/  STL [R1+0x70], R160 ;  /* 0x000070a001007387 */ /* 0x000fe20000100800 */
[----:B------:R-:W-:-:S04]  /*4560*/  ISETP.LT.OR P0, PT, R3, 0xa, P0 ;  /* 0x0000000a0300780c */ /* 0x000fc80000701670 */
[----:B------:R-:W-:Y:S02]  /*4570*/  FSEL R10, R47, -INF , !P0 ;  /* 0xff8000002f0a7808 */ /* 0x000fe40004000000 */
[----:B------:R-:W-:Y:S01]  /*4580*/  PLOP3.LUT P0, PT, PT, PT, UP0, 0x40, 0x0 ;  /* 0x000000000000781c */ /* 0x000fe20003f0e808 */
[----:B------:R-:W-:Y:S01]  /*4590*/  UISETP.NE.AND UP0, UPT, UR5, URZ, UPT ;  /* 0x0000003f0500728c */ /* 0x000fe2000bf05270 */
[----:B------:R-:W-:Y:S02]  /*45a0*/  LDSM.16.MT88.4 R44, [R241+0x900] ;  /* 0x00090000f12c783b */ /* 0x000fe40000004200 */
[----:B------:R-:W-:Y:S01]  /*45b0*/  ISETP.GT.AND P0, PT, R2, 0x10, P0 ;  /* 0x000000100200780c */ /* 0x000fe20000704270 */
[----:B------:R-:W-:-:S03]  /*45c0*/  ULDC.64 UR4, c[0x0][0x2c8] ;  /* 0x0000b20000047ab9 */ /* 0x000fc60000000a00 */
[----:B------:R-:W-:-:S04]  /*45d0*/  ISETP.LT.OR P0, PT, R3, 0x11, P0 ;  /* 0x000000110300780c */ /* 0x000fc80000701670 */
[----:B------:R-:W-:Y:S02]  /*45e0*/  FSEL R9, R30, -INF , !P0 ;  /* 0xff8000001e097808 */ /* 0x000fe40004000000 */
[----:B------:R-:W-:Y:S01]  /*45f0*/  PLOP3.LUT P0, PT, PT, PT, UP6, 0x40, 0x0 ;  /* 0x000000000000781c */ /* 0x000fe20003f0e868 */
[----:B------:R-:W-:-:S03]  /*4600*/  UISETP.NE.AND UP6, UPT, UR12, URZ, UPT ;  /* 0x0000003f0c00728c */ /* 0x000fc6000bfc5270 */
[----:B------:R-:W-:-:S04]  /*4610*/  ISETP.GT.AND P0, PT, R2, 0x11, P0 ;  /* 0x000000110200780c */ /* 0x000fc80000704270 */
[----:B------:R-:W-:-:S04]  /*4620*/  ISETP.LT.OR P0, PT, R3, 0x12, P0 ;  /* 0x000000120300780c */ /* 0x000fc80000701670 */
[----:B--2---:R-:W-:Y:S02]  /*4630*/  FSEL R12, R31, -INF , !P0 ;  /* 0xff8000001f0c7808 */ /* 0x004fe40004000000 */
[----:B------:R-:W-:Y:S01]  /*4640*/  PLOP3.LUT P0, PT, PT, PT, UP5, 0x40, 0x0 ;  /* 0x000000000000781c */ /* 0x000fe20003f0e858 */
[----:B------:R-:W-:Y:S01]  /*4650*/  LDSM.16.MT88.4 R28, [R237+0x900] ;  /* 0x00090000ed1c783b */ /* 0x000fe20000004200 */
[----:B------:R-:W-:Y:S02]  /*4660*/  UISETP.NE.AND UP5, UPT, UR13, URZ, UPT ;  /* 0x0000003f0d00728c */ /* 0x000fe4000bfa5270 */
[----:B------:R-:W-:-:S04]  /*4670*/  ISETP.GT.AND P0, PT, R2, 0x18, P0 ;  /* 0x000000180200780c */ /* 0x000fc80000704270 */
[----:B------:R-:W-:-:S04]  /*4680*/  ISETP.LT.OR P0, PT, R3, 0x19, P0 ;  /* 0x000000190300780c */ /* 0x000fc80000701670 */
[----:B------:R-:W-:Y:S02]  /*4690*/  FSEL R13, R42, -INF , !P0 ;  /* 0xff8000002a0d7808 */ /* 0x000fe40004000000 */
[----:B------:R-:W-:-:S04]  /*46a0*/  PLOP3.LUT P0, PT, PT, PT, UP4, 0x40, 0x0 ;  /* 0x000000000000781c */ /* 0x000fc80003f0e848 */
[----:B------:R-:W-:-:S04]  /*46b0*/  ISETP.GT.AND P0, PT, R2, 0x19, P0 ;  /* 0x000000190200780c */ /* 0x000fc80000704270 */
[----:B------:R-:W-:-:S04]  /*46c0*/  ISETP.LT.OR P0, PT, R3, 0x1a, P0 ;  /* 0x0000001a0300780c */ /* 0x000fc80000701670 */
[----:B------:R-:W-:Y:S02]  /*46d0*/  FSEL R14, R43, -INF , !P0 ;  /* 0xff8000002b0e7808 */ /* 0x000fe40004000000 */
[----:B------:R-:W-:Y:S01]  /*46e0*/  PLOP3.LUT P0, PT, PT, PT, UP3, 0x40, 0x0 ;  /* 0x000000000000781c */ /* 0x000fe20003f0e838 */
[----:B------:R-:W-:Y:S03]  /*46f0*/  LDSM.16.MT88.4 R40, [R240+0x900] ;  /* 0x00090000f028783b */ /* 0x000fe60000004200 */
        /* <DEDUP_REMOVED lines=13> */
[----:B------:R-:W-:Y:S02]  /*47d0*/  ISETP.GT.AND P0, PT, R2, 0x29, P0 ;  /* 0x000000290200780c */ /* 0x000fe40000704270 */
[----:B------:R-:W1:Y:S02]  /*47e0*/  SHFL.BFLY PT, R2, R133, 0x2, 0x1f ;  /* 0x0c401f0085027f89 */ /* 0x000e6400000e0000 */
[----:B------:R-:W-:-:S04]  /*47f0*/  ISETP.LT.OR P0, PT, R3, 0x2a, P0 ;  /* 0x0000002a0300780c */ /* 0x000fc80000701670 */
[----:B------:R-:W-:Y:S02]  /*4800*/  FSEL R85, R39, -INF , !P0 ;  /* 0xff80000027557808 */ /* 0x000fe40004000000 */
[----:B------:R-:W-:Y:S01]  /*4810*/  LDSM.16.MT88.4 R36, [R237+0x2100] ;  /* 0x00210000ed24783b */ /* 0x000fe20000004200 */
[----:B-1----:R-:W-:-:S05]  /*4820*/  FMNMX.FTZ R133, R133, R2, !PT ;  /* 0x0000000285857209 */ /* 0x002fca0007810000 */
[----:B------:R-:W1:Y:S02]  /*4830*/  SHFL.BFLY PT, R2, R133, 0x1, 0x1f ;  /* 0x0c201f0085027f89 */ /* 0x000e6400000e0000 */
[----:B-1----:R-:W-:Y:S02]  /*4840*/  FMNMX.FTZ R133, R133, R2, !PT ;  /* 0x0000000285857209 */ /* 0x002fe40007810000 */
[----:B------:R-:W-:Y:S02]  /*4850*/  FMNMX.FTZ R2, R8, R7, !PT ;  /* 0x0000000708027209 */ /* 0x000fe40007810000 */
[C---:B------:R-:W-:Y:S01]  /*4860*/  FSETP.NEU.FTZ.AND P0, PT, R133.reuse, -INF , PT ;  /* 0xff8000008500780b */ /* 0x040fe20003f1d000 */
[----:B------:R-:W-:Y:S01]  /*4870*/  FMUL.FTZ R3, R133, c[0x0][0x2d0] ;  /* 0x0000b40085037a20 */ /* 0x000fe20000410000 */
[----:B------:R-:W-:-:S04]  /*4880*/  FMNMX.FTZ R2, R6, R2, !PT ;  /* 0x0000000206027209 */ /* 0x000fc80007810000 */
[----:B------:R-:W-:Y:S02]  /*4890*/  FMNMX.FTZ R2, R10, R2, !PT ;  /* 0x000000020a027209 */ /* 0x000fe40007810000 */
[----:B------:R-:W-:Y:S02]  /*48a0*/  FSEL R3, R3, RZ, P0 ;  /* 0x000000ff03037208 */ /* 0x000fe40000000000 */
[----:B------:R-:W-:-:S03]  /*48b0*/  FMNMX.FTZ R2, R9, R2, !PT ;  /* 0x0000000209027209 */ /* 0x000fc60007810000 */
[--C-:B------:R-:W-:Y:S01]  /*48c0*/  FFMA.FTZ R16, R16, c[0x0][0x2d0], -R3.reuse ;  /* 0x0000b40010107a23 */ /* 0x100fe20000010803 */
[----:B------:R-:W-:Y:S01]  /*48d0*/  FMNMX.FTZ R2, R12, R2, !PT ;  /* 0x000000020c027209 */ /* 0x000fe20007810000 */
[--C-:B------:R-:W-:Y:S02]  /*48e0*/  FFMA.FTZ R19, R19, c[0x0][0x2d0], -R3.reuse ;  /* 0x0000b40013137a23 */ /* 0x100fe40000010803 */
[--C-:B------:R-:W-:Y:S01]  /*48f0*/  FFMA.FTZ R18, R18, c[0x0][0x2d0], -R3.reuse ;  /* 0x0000b40012127a23 */ /* 0x100fe20000010803 */
[----:B------:R-:W-:Y:S01]  /*4900*/  FMNMX.FTZ R2, R13, R2, !PT ;  /* 0x000000020d027209 */ /* 0x000fe20007810000 */
[--C-:B------:R-:W-:Y:S01]  /*4910*/  FFMA.FTZ R17, R17, c[0x0][0x2d0], -R3.reuse ;  /* 0x0000b40011117a23 */ /* 0x100fe20000010803 */
[----:B------:R-:W-:Y:S01]  /*4920*/  MUFU.EX2 R110, R16 ;  /* 0x00000010006e7308 */ /* 0x000fe20000000800 */
[--C-:B------:R-:W-:Y:S01]  /*4930*/  FFMA.FTZ R15, R15, c[0x0][0x2d0], -R3.reuse ;  /* 0x0000b4000f0f7a23 */ /* 0x100fe20000010803 */
[----:B------:R-:W-:Y:S01]  /*4940*/  FMNMX.FTZ R2, R14, R2, !PT ;  /* 0x000000020e027209 */ /* 0x000fe20007810000 */
[----:B------:R-:W-:-:S02]  /*4950*/  FFMA.FTZ R21, R21, c[0x0][0x2d0], -R3 ;  /* 0x0000b40015157a23 */ /* 0x000fc40000010803 */
[----:B------:R-:W-:Y:S01]  /*4960*/  FFMA.FTZ R20, R20, c[0x0][0x2d0], -R3 ;  /* 0x0000b40014147a23 */ /* 0x000fe20000010803 */
[----:B------:R-:W-:Y:S02]  /*4970*/  FMNMX.FTZ R2, R84, R2, !PT ;  /* 0x0000000254027209 */ /* 0x000fe40007810000 */
[----:B------:R-:W-:Y:S02]  /*4980*/  MUFU.EX2 R116, R19 ;  /* 0x0000001300747308 */ /* 0x000fe40000000800 */
[----:B------:R-:W-:-:S04]  /*4990*/  FMNMX.FTZ R2, R86, R2, !PT ;  /* 0x0000000256027209 */ /* 0x000fc80007810000 */
[----:B------:R-:W-:Y:S02]  /*49a0*/  FMNMX.FTZ R2, R88, R2, !PT ;  /* 0x0000000258027209 */ /* 0x000fe40007810000 */
[----:B------:R-:W-:Y:S02]  /*49b0*/  MUFU.EX2 R124, R18 ;  /* 0x00000012007c7308 */ /* 0x000fe40000000800 */
[----:B------:R-:W-:-:S05]  /*49c0*/  FMNMX.FTZ R2, R85, R2, !PT ;  /* 0x0000000255027209 */ /* 0x000fca0007810000 */
[----:B------:R-:W1:Y:S01]  /*49d0*/  SHFL.BFLY PT, R11, R2, 0x2, 0x1f ;  /* 0x0c401f00020b7f89 */ /* 0x000e6200000e0000 */
[----:B------:R2:W-:Y:S08]  /*49e0*/  MUFU.EX2 R128, R17 ;  /* 0x0000001100807308 */ /* 0x0005f00000000800 */
[----:B------:R-:W-:Y:S01]  /*49f0*/  MUFU.EX2 R109, R15 ;  /* 0x0000000f006d7308 */ /* 0x000fe20000000800 */
[----:B--2---:R-:W-:Y:S07]  /*4a00*/  LDSM.16.MT88.4 R16, [R237+0x100] ;  /* 0x00010000ed10783b */ /* 0x004fee0000004200 */
[----:B------:R-:W-:Y:S01]  /*4a10*/  MUFU.EX2 R108, R21 ;  /* 0x00000015006c7308 */ /* 0x000fe20000000800 */
[----:B-1----:R-:W-:-:S07]  /*4a20*/  FMNMX.FTZ R2, R2, R11, !PT ;  /* 0x0000000b02027209 */ /* 0x002fce0007810000 */
[----:B------:R-:W1:Y:S01]  /*4a30*/  MUFU.EX2 R117, R20 ;  /* 0x0000001400757308 */ /* 0x000e620000000800 */
[----:B------:R-:W2:Y:S02]  /*4a40*/  SHFL.BFLY PT, R132, R2, 0x1, 0x1f ;  /* 0x0c201f0002847f89 */ /* 0x000ea400000e0000 */
[----:B--2---:R-:W-:-:S04]  /*4a50*/  FMNMX.FTZ R132, R132, R2, !PT ;  /* 0x0000000284847209 */ /* 0x004fc80007810000 */
[C---:B------:R-:W-:Y:S01]  /*4a60*/  FSETP.NEU.FTZ.AND P0, PT, R132.reuse, -INF , PT ;  /* 0xff8000008400780b */ /* 0x040fe20003f1d000 */
[----:B------:R-:W-:-:S05]  /*4a70*/  FMUL.FTZ R2, R132, c[0x0][0x2d0] ;  /* 0x0000b40084027a20 */ /* 0x000fca0000410000 */
[----:B------:R-:W-:-:S05]  /*4a80*/  FSEL R2, R2, RZ, P0 ;  /* 0x000000ff02027208 */ /* 0x000fca0000000000 */
[--C-:B------:R-:W-:Y:S02]  /*4a90*/  FFMA.FTZ R8, R8, c[0x0][0x2d0], -R2.reuse ;  /* 0x0000b40008087a23 */ /* 0x100fe40000010802 */
[--C-:B------:R-:W-:Y:S02]  /*4aa0*/  FFMA.FTZ R7, R7, c[0x0][0x2d0], -R2.reuse ;  /* 0x0000b40007077a23 */ /* 0x100fe40000010802 */
[--C-:B------:R-:W-:Y:S01]  /*4ab0*/  FFMA.FTZ R6, R6, c[0x0][0x2d0], -R2.reuse ;  /* 0x0000b40006067a23 */ /* 0x100fe20000010802 */
[----:B------:R2:W-:Y:S01]  /*4ac0*/  MUFU.EX2 R77, R8 ;  /* 0x00000008004d7308 */ /* 0x0005e20000000800 */
[--C-:B------:R-:W-:Y:S01]  /*4ad0*/  FFMA.FTZ R4, R10, c[0x0][0x2d0], -R2.reuse ;  /* 0x0000b4000a047a23 */ /* 0x100fe20000010802 */
[----:B-1----:R-:W-:Y:S01]  /*4ae0*/  F2FP.PACK_AB R10, R117, R108 ;  /* 0x0000006c750a723e */ /* 0x002fe200000000ff */
[----:B------:R-:W-:-:S05]  /*4af0*/  FFMA.FTZ R0, R14, c[0x0][0x2d0], -R2 ;  /* 0x0000b4000e007a23 */ /* 0x000fca0000010802 */
[----:B------:R-:W-:Y:S08]  /*4b00*/  MUFU.EX2 R76, R7 ;  /* 0x00000007004c7308 */ /* 0x000ff00000000800 */
[----:B------:R-:W-:Y:S01]  /*4b10*/  MUFU.EX2 R78, R6 ;  /* 0x00000006004e7308 */ /* 0x000fe20000000800 */
[----:B--2---:R-:W-:-:S07]  /*4b20*/  F2FP.PACK_AB R8, R109, R110 ;  /* 0x0000006e6d08723e */ /* 0x004fce00000000ff */
[----:B------:R1:W2:Y:S08]  /*4b30*/  MUFU.EX2 R79, R4 ;  /* 0x00000004004f7308 */ /* 0x0002b00000000800 */
[----:B------:R-:W-:Y:S01]  /*4b40*/  MUFU.EX2 R82, R0 ;  /* 0x0000000000527308 */ /* 0x000fe20000000800 */
[----:B-1----:R-:W-:Y:S01]  /*4b50*/  FFMA.FTZ R4, R22, c[0x0][0x2d0], -R3 ;  /* 0x0000b40016047a23 */ /* 0x002fe20000010803 */
[----:B--2---:R-:W-:-:S06]  /*4b60*/  F2FP.PACK_AB R11, R79, R78 ;  /* 0x0000004e4f0b723e */ /* 0x004fcc00000000ff */
[----:B------:R1:W2:Y:S02]  /*4b70*/  MUFU.EX2 R129, R4 ;  /* 0x0000000400817308 */ /* 0x0002a40000000800 */
[----:B-1----:R-:W-:Y:S01]  /*4b80*/  FFMA.FTZ R4, R9, c[0x0][0x2d0], -R2 ;  /* 0x0000b40009047a23 */ /* 0x002fe20000010802 */
[----:B------:R-:W-:Y:S02]  /*4b90*/  F2FP.PACK_AB R9, R76, R77 ;  /* 0x0000004d4c09723e */ /* 0x000fe400000000ff */
[----:B--2---:R-:W-:-:S03]  /*4ba0*/  F2FP.PACK_AB R6, R129, R128 ;  /* 0x000000808106723e */ /* 0x004fc600000000ff */
[----:B------:R1:W-:Y:S02]  /*4bb0*/  MUFU.EX2 R80, R4 ;  /* 0x0000000400507308 */ /* 0x0003e40000000800 */
[C---:B------:R-:W-:Y:S08]  /*4bc0*/  HMMA.16816.F32 R20, R8.reuse, R16, RZ ;  /* 0x000000100814723c */ /* 0x040ff000000018ff */
[----:B------:R-:W-:Y:S01]  /*4bd0*/  HMMA.16816.F32 R16, R8, R18, RZ ;  /* 0x000000120810723c */ /* 0x000fe200000018ff */
[----:B-1----:R-:W-:-:S04]  /*4be0*/  FFMA.FTZ R4, R12, c[0x0][0x2d0], -R2 ;  /* 0x0000b4000c047a23 */ /* 0x002fc80000010802 */
[----:B------:R1:W2:Y:S03]  /*4bf0*/  MUFU.EX2 R81, R4 ;  /* 0x0000000400517308 */ /* 0x0002a60000000800 */
[----:B------:R-:W-:Y:S01]  /*4c00*/  HMMA.16816.F32 R60, R8, R34, RZ ;  /* 0x00000022083c723c */ /* 0x000fe200000018ff */
[----:B-1----:R-:W-:Y:S01]  /*4c10*/  FFMA.FTZ R4, R13, c[0x0][0x2d0], -R2 ;  /* 0x0000b4000d047a23 */ /* 0x002fe20000010802 */
[----:B--2---:R-:W-:-:S06]  /*4c20*/  F2FP.PACK_AB R5, R81, R80 ;  /* 0x000000505105723e */ /* 0x004fcc00000000ff */
[C---:B------:R-:W-:Y:S01]  /*4c30*/  HMMA.16816.F32 R12, R8.reuse, R32, RZ ;  /* 0x00000020080c723c */ /* 0x040fe200000018ff */
[----:B------:R1:W2:Y:S07]  /*4c40*/  MUFU.EX2 R83, R4 ;  /* 0x0000000400537308 */ /* 0x0002ae0000000800 */
[----:B------:R-:W-:Y:S01]  /*4c50*/  HMMA.16816.F32 R32, R8, R26, RZ ;  /* 0x0000001a0820723c */ /* 0x000fe200000018ff */
[----:B-1----:R-:W-:Y:S02]  /*4c60*/  F2FP.PACK_AB R4, R124, R116 ;  /* 0x000000747c04723e */ /* 0x002fe400000000ff */
[----:B--2---:R-:W-:-:S07]  /*4c70*/  F2FP.PACK_AB R7, R82, R83 ;  /* 0x000000535207723e */ /* 0x004fce00000000ff */
[C---:B------:R-:W-:Y:S08]  /*4c80*/  HMMA.16816.F32 R48, R4.reuse, R30, R16 ;  /* 0x0000001e0430723c */ /* 0x040ff00000001810 */
[----:B------:R-:W-:Y:S08]  /*4c90*/  HMMA.16816.F32 R148, R4, R68, R12 ;  /* 0x000000440494723c */ /* 0x000ff0000000180c */
[----:B------:R-:W-:Y:S08]  /*4ca0*/  HMMA.16816.F32 R12, R8, R72, RZ ;  /* 0x00000048080c723c */ /* 0x000ff000000018ff */
[----:B------:R-:W-:Y:S01]  /*4cb0*/  HMMA.16816.F32 R156, R4, R28, R20 ;  /* 0x0000001c049c723c */ /* 0x000fe20000001814 */
[----:B------:R-:W-:Y:S01]  /*4cc0*/  IMAD.MOV.U32 R123, RZ, RZ, R50 ;  /* 0x000000ffff7b7224 */ /* 0x000fe200078e0032 */
[----:B------:R-:W-:Y:S01]  /*4cd0*/  MOV R122, R51 ;  /* 0x00000033007a7202 */ /* 0x000fe20000000f00 */
[----:B------:R-:W-:-:S02]  /*4ce0*/  IMAD.MOV.U32 R121, RZ, RZ, R48 ;  /* 0x000000ffff797224 */ /* 0x000fc400078e0030 */
[----:B------:R-:W-:-:S03]  /*4cf0*/  IMAD.MOV.U32 R120, RZ, RZ, R49 ;  /* 0x000000ffff787224 */ /* 0x000fc600078e0031 */
[C---:B------:R-:W-:Y:S08]  /*4d00*/  HMMA.16816.F32 R20, R8.reuse, R64, RZ ;  /* 0x000000400814723c */ /* 0x040ff000000018ff */
[C---:B------:R-:W-:Y:S08]  /*4d10*/  HMMA.16816.F32 R48, R8.reuse, R24, RZ ;  /* 0x000000180830723c */ /* 0x040ff000000018ff */
[C---:B------:R-:W-:Y:S08]  /*4d20*/  HMMA.16816.F32 R28, R8.reuse, R56, RZ ;  /* 0x00000038081c723c */ /* 0x040ff000000018ff */
[----:B------:R-:W-:Y:S08]  /*4d30*/  HMMA.16816.F32 R24, R8, R58, RZ ;  /* 0x0000003a0818723c */ /* 0x000ff000000018ff */
[----:B------:R-:W-:Y:S08]  /*4d40*/  HMMA.16816.F32 R12, R4, R52, R12 ;  /* 0x00000034040c723c */ /* 0x000ff0000000180c */
[C---:B------:R-:W-:Y:S08]  /*4d50*/  HMMA.16816.F32 R56, R8.reuse, R74, RZ ;  /* 0x0000004a0838723c */ /* 0x040ff000000018ff */
[----:B------:R-:W-:Y:S01]  /*4d60*/  HMMA.16816.F32 R16, R8, R66, RZ ;  /* 0x000000420810723c */ /* 0x000fe200000018ff */
[----:B------:R-:W1:Y:S07]  /*4d70*/  LDSM.16.MT88.4 R64, [R241+0x1900] ;  /* 0x00190000f140783b */ /* 0x000e6e0000004200 */
[----:B------:R-:W-:Y:S01]  /*4d80*/  HMMA.16816.F32 R20, R4, R36, R20 ;  /* 0x000000240414723c */ /* 0x000fe20000001814 */
[----:B------:R-:W-:Y:S01]  /*4d90*/  IMAD.MOV.U32 R99, RZ, RZ, R13 ;  /* 0x000000ffff637224 */ /* 0x000fe200078e000d */
[----:B------:R-:W-:Y:S01]  /*4da0*/  MOV R98, R12 ;  /* 0x0000000c00627202 */ /* 0x000fe20000000f00 */
[----:B------:R-:W-:-:S02]  /*4db0*/  IMAD.MOV.U32 R161, RZ, RZ, R14 ;  /* 0x000000ffffa17224 */ /* 0x000fc400078e000e */
[----:B------:R-:W-:-:S03]  /*4dc0*/  IMAD.MOV.U32 R160, RZ, RZ, R15 ;  /* 0x000000ffffa07224 */ /* 0x000fc600078e000f */
[C---:B------:R-:W-:Y:S01]  /*4dd0*/  HMMA.16816.F32 R12, R4.reuse, R54, R56 ;  /* 0x00000036040c723c */ /* 0x040fe20000001838 */
[----:B------:R-:W-:Y:S04]  /*4de0*/  LDSM.16.MT88.4 R52, [R238+0x3100] ;  /* 0x00310000ee34783b */ /* 0x000fe80000004200 */
[----:B------:R-:W-:Y:S03]  /*4df0*/  LDSM.16.MT88.4 R56, [R241+0x3100] ;  /* 0x00310000f138783b */ /* 0x000fe60000004200 */
[C---:B------:R-:W-:Y:S08]  /*4e00*/  HMMA.16816.F32 R24, R4.reuse, R42, R24 ;  /* 0x0000002a0418723c */ /* 0x040ff00000001818 */
[----:B------:R-:W-:Y:S01]  /*4e10*/  MOV R147, R20 ;  /* 0x0000001400937202 */ /* 0x000fe20000000f00 */
[----:B------:R-:W-:Y:S01]  /*4e20*/  IMAD.MOV.U32 R146, RZ, RZ, R21 ;  /* 0x000000ffff927224 */ /* 0x000fe200078e0015 */
[----:B------:R-:W-:Y:S01]  /*4e30*/  MOV R144, R23 ;  /* 0x0000001700907202 */ /* 0x000fe20000000f00 */
[----:B------:R-:W-:Y:S01]  /*4e40*/  IMAD.MOV.U32 R145, RZ, RZ, R22 ;  /* 0x000000ffff917224 */ /* 0x000fe200078e0016 */
[C---:B------:R-:W-:Y:S01]  /*4e50*/  HMMA.16816.F32 R16, R4.reuse, R38, R16 ;  /* 0x000000260410723c */ /* 0x040fe20000001810 */
[----:B------:R-:W2:Y:S03]  /*4e60*/  LDSM.16.MT88.4 R20, [R241+0x2100] ;  /* 0x00210000f114783b */ /* 0x000ea60000004200 */
[----:B------:R-:W-:Y:S01]  /*4e70*/  MOV R135, R12 ;  /* 0x0000000c00877202 */ /* 0x000fe20000000f00 */
[----:B------:R-:W-:Y:S01]  /*4e80*/  IMAD.MOV.U32 R134, RZ, RZ, R13 ;  /* 0x000000ffff867224 */ /* 0x000fe200078e000d */
[----:B------:R-:W-:Y:S01]  /*4e90*/  MOV R130, R15 ;  /* 0x0000000f00827202 */ /* 0x000fe20000000f00 */
[----:B------:R-:W-:Y:S01]  /*4ea0*/  IMAD.MOV.U32 R131, RZ, RZ, R14 ;  /* 0x000000ffff837224 */ /* 0x000fe200078e000e */
[----:B------:R-:W-:Y:S01]  /*4eb0*/  HMMA.16816.F32 R136, R4, R70, R60 ;  /* 0x000000460488723c */ /* 0x000fe2000000183c */
[----:B------:R-:W3:Y:S03]  /*4ec0*/  LDSM.16.MT88.4 R60, [R240+0x1900] ;  /* 0x00190000f03c783b */ /* 0x000ee60000004200 */
[----:B------:R-:W-:Y:S01]  /*4ed0*/  IMAD.MOV.U32 R168, RZ, RZ, R26 ;  /* 0x000000ffffa87224 */ /* 0x000fe200078e001a */
[----:B------:R-:W-:Y:S01]  /*4ee0*/  MOV R127, R27 ;  /* 0x0000001b007f7202 */ /* 0x000fe20000000f00 */
[----:B------:R-:W-:Y:S01]  /*4ef0*/  IMAD.MOV.U32 R126, RZ, RZ, R24 ;  /* 0x000000ffff7e7224 */ /* 0x000fe200078e0018 */
[----:B------:R-:W-:Y:S01]  /*4f00*/  LDSM.16.MT88.4 R36, [R237+0x3900] ;  /* 0x00390000ed24783b */ /* 0x000fe20000004200 */
[----:B-1----:R-:W-:Y:S01]  /*4f10*/  HMMA.16816.F32 R12, R8, R66, RZ ;  /* 0x00000042080c723c */ /* 0x002fe200000018ff */
[----:B------:R-:W-:-:S02]  /*4f20*/  IMAD.MOV.U32 R125, RZ, RZ, R25 ;  /* 0x000000ffff7d7224 */ /* 0x000fc400078e0019 */
[----:B------:R-:W1:Y:S05]  /*4f30*/  LDSM.16.MT88.4 R24, [R237+0x3100] ;  /* 0x00310000ed18783b */ /* 0x000e6a0000004200 */
[----:B------:R-:W-:Y:S01]  /*4f40*/  IMAD.MOV.U32 R172, RZ, RZ, R18 ;  /* 0x000000ffffac7224 */ /* 0x000fe200078e0012 */
[----:B------:R-:W-:Y:S01]  /*4f50*/  MOV R170, R16 ;  /* 0x0000001000aa7202 */ /* 0x000fe20000000f00 */
[----:B------:R-:W-:Y:S01]  /*4f60*/  IMAD.MOV.U32 R171, RZ, RZ, R19 ;  /* 0x000000ffffab7224 */ /* 0x000fe200078e0013 */
[----:B------:R-:W-:Y:S01]  /*4f70*/  HMMA.16816.F32 R92, R4, R46, R32 ;  /* 0x0000002e045c723c */ /* 0x000fe20000001820 */
[----:B------:R-:W-:-:S07]  /*4f80*/  IMAD.MOV.U32 R169, RZ, RZ, R17 ;  /* 0x000000ffffa97224 */ /* 0x000fce00078e0011 */
[----:B------:R-:W-:Y:S08]  /*4f90*/  HMMA.16816.F32 R16, R8, R64, RZ ;  /* 0x000000400810723c */ /* 0x000ff000000018ff */
[C---:B--2---:R-:W-:Y:S08]  /*4fa0*/  HMMA.16816.F32 R12, R4.reuse, R22, R12 ;  /* 0x00000016040c723c */ /* 0x044ff0000000180c */
[----:B------:R-:W-:Y:S01]  /*4fb0*/  HMMA.16816.F32 R28, R4, R40, R28 ;  /* 0x00000028041c723c */ /* 0x000fe2000000181c */
[----:B------:R-:W2:Y:S01]  /*4fc0*/  LDSM.16.MT88.4 R40, [R240+0x2100] ;  /* 0x00210000f028783b */ /* 0x000ea20000004200 */
[----:B------:R-:W-:Y:S01]  /*4fd0*/  MOV R155, R92 ;  /* 0x0000005c009b7202 */ /* 0x000fe20000000f00 */
[----:B------:R-:W-:Y:S01]  /*4fe0*/  IMAD.MOV.U32 R154, RZ, RZ, R93 ;  /* 0x000000ffff9a7224 */ /* 0x000fe200078e005d */
[----:B------:R-:W-:Y:S01]  /*4ff0*/  MOV R152, R95 ;  /* 0x0000005f00987202 */ /* 0x000fe20000000f00 */
[----:B------:R-:W-:-:S03]  /*5000*/  IMAD.MOV.U32 R153, RZ, RZ, R94 ;  /* 0x000000ffff997224 */ /* 0x000fc600078e005e */
[C---:B------:R-:W-:Y:S01]  /*5010*/  HMMA.16816.F32 R140, R4.reuse, R44, R48 ;  /* 0x0000002c048c723c */ /* 0x040fe20000001830 */
[----:B------:R-:W-:Y:S07]  /*5020*/  LDSM.16.MT88.4 R48, [R238+0x3900] ;  /* 0x00390000ee30783b */ /* 0x000fee0000004200 */
[----:B------:R-:W-:Y:S01]  /*5030*/  HMMA.16816.F32 R44, R4, R20, R16 ;  /* 0x00000014042c723c */ /* 0x000fe20000001810 */
[----:B------:R-:W-:Y:S01]  /*5040*/  IMAD.MOV.U32 R93, RZ, RZ, R14 ;  /* 0x000000ffff5d7224 */ /* 0x000fe200078e000e */
[----:B------:R-:W-:Y:S01]  /*5050*/  MOV R92, R15 ;  /* 0x0000000f005c7202 */ /* 0x000fe20000000f00 */
[----:B------:R-:W-:-:S02]  /*5060*/  IMAD.MOV.U32 R67, RZ, RZ, R13 ;  /* 0x000000ffff437224 */ /* 0x000fc400078e000d */
[----:B------:R-:W-:-:S03]  /*5070*/  IMAD.MOV.U32 R66, RZ, RZ, R12 ;  /* 0x000000ffff427224 */ /* 0x000fc600078e000c */
[----:B---3--:R-:W-:Y:S01]  /*5080*/  HMMA.16816.F32 R32, R8, R60, RZ ;  /* 0x0000003c0820723c */ /* 0x008fe200000018ff */
[----:B------:R-:W-:Y:S01]  /*5090*/  IMAD.MOV.U32 R119, RZ, RZ, R30 ;  /* 0x000000ffff777224 */ /* 0x000fe200078e001e */
[----:B------:R-:W-:Y:S01]  /*50a0*/  MOV R111, R28 ;  /* 0x0000001c006f7202 */ /* 0x000fe20000000f00 */
[----:B------:R-:W-:Y:S02]  /*50b0*/  IMAD.MOV.U32 R118, RZ, RZ, R31 ;  /* 0x000000ffff767224 */ /* 0x000fe400078e001f */
[----:B------:R-:W-:-:S03]  /*50c0*/  IMAD.MOV.U32 R103, RZ, RZ, R29 ;  /* 0x000000ffff677224 */ /* 0x000fc600078e001d */
[C---:B-1----:R-:W-:Y:S08]  /*50d0*/  HMMA.16816.F32 R12, R8.reuse, R26, RZ ;  /* 0x0000001a080c723c */ /* 0x042ff000000018ff */
[----:B------:R-:W-:Y:S01]  /*50e0*/  HMMA.16816.F32 R16, R8, R24, RZ ;  /* 0x000000180810723c */ /* 0x000fe200000018ff */
[----:B------:R-:W-:Y:S01]  /*50f0*/  IMAD.MOV.U32 R97, RZ, RZ, R45 ;  /* 0x000000ffff617224 */ /* 0x000fe200078e002d */
[----:B------:R-:W-:Y:S01]  /*5100*/  MOV R95, R47 ;  /* 0x0000002f005f7202 */ /* 0x000fe20000000f00 */
[----:B------:R-:W-:-:S02]  /*5110*/  IMAD.MOV.U32 R96, RZ, RZ, R46 ;  /* 0x000000ffff607224 */ /* 0x000fc400078e002e */
[----:B------:R-:W-:Y:S02]  /*5120*/  IMAD.MOV.U32 R94, RZ, RZ, R44 ;  /* 0x000000ffff5e7224 */ /* 0x000fe400078e002c */
[----:B------:R-:W-:Y:S01]  /*5130*/  LDSM.16.MT88.4 R44, [R241+0x3900] ;  /* 0x00390000f12c783b */ /* 0x000fe20000004200 */
[----:B------:R-:W-:Y:S03]  /*5140*/  HMMA.16816.F32 R28, R8, R62, RZ ;  /* 0x0000003e081c723c */ /* 0x000fe600000018ff */
[----:B------:R-:W1:Y:S05]  /*5150*/  LDSM.16.MT88.4 R60, [R240+0x3100] ;  /* 0x00310000f03c783b */ /* 0x000e6a0000004200 */
[----:B--2---:R-:W-:Y:S01]  /*5160*/  HMMA.16816.F32 R72, R4, R40, R32 ;  /* 0x000000280448723c */ /* 0x004fe20000001820 */
[----:B------:R-:W2:Y:S07]  /*5170*/  LDSM.16.MT88.4 R32, [R237+0x4900] ;  /* 0x00490000ed20783b */ /* 0x000eae0000004200 */
[----:B------:R-:W-:Y:S07]  /*5180*/  HMMA.16816.F32 R24, R8, R54, RZ ;  /* 0x000000360818723c */ /* 0x000fee00000018ff */
[----:B------:R-:W-:Y:S01]  /*5190*/  MOV R55, R95 ;  /* 0x0000005f00377202 */ /* 0x000fe20000000f00 */
[----:B------:R-:W-:Y:S01]  /*51a0*/  HMMA.16816.F32 R12, R4, R38, R12 ;  /* 0x00000026040c723c */ /* 0x000fe2000000180c */
[----:B------:R-:W-:-:S06]  /*51b0*/  IMAD.MOV.U32 R54, RZ, RZ, R96 ;  /* 0x000000ffff367224 */ /* 0x000fcc00078e0060 */
[----:B------:R-:W-:Y:S01]  /*51c0*/  IMAD.MOV.U32 R38, RZ, RZ, R121 ;  /* 0x000000ffff267224 */ /* 0x000fe200078e0079 */
[----:B------:R-:W-:Y:S01]  /*51d0*/  HMMA.16816.F32 R20, R4, R36, R16 ;  /* 0x000000240414723c */ /* 0x000fe20000001810 */
[----:B------:R-:W-:-:S07]  /*51e0*/  MOV R39, R120 ;  /* 0x0000007800277202 */ /* 0x000fce0000000f00 */
[----:B------:R-:W-:Y:S01]  /*51f0*/  HMMA.16816.F32 R68, R4, R42, R28 ;  /* 0x0000002a0444723c */ /* 0x000fe2000000181c */
[----:B------:R-:W3:Y:S07]  /*5200*/  LDSM.16.MT88.4 R40, [R240+0x3900] ;  /* 0x00390000f028783b */ /* 0x000eee0000004200 */
[----:B------:R-:W-:Y:S01]  /*5210*/  HMMA.16816.F32 R16, R8, R58, RZ ;  /* 0x0000003a0810723c */ /* 0x000fe200000018ff */
[----:B------:R-:W-:Y:S01]  /*5220*/  IMAD.MOV.U32 R102, RZ, RZ, R14 ;  /* 0x000000ffff667224 */ /* 0x000fe200078e000e */
[----:B------:R-:W-:Y:S01]  /*5230*/  MOV R100, R12 ;  /* 0x0000000c00647202 */ /* 0x000fe20000000f00 */
[----:B------:R-:W-:-:S02]  /*5240*/  IMAD.MOV.U32 R101, RZ, RZ, R15 ;  /* 0x000000ffff657224 */ /* 0x000fc400078e000f */
[----:B------:R-:W-:Y:S02]  /*5250*/  IMAD.MOV.U32 R0, RZ, RZ, R13 ;  /* 0x000000ffff007224 */ /* 0x000fe400078e000d */
[----:B------:R-:W-:Y:S01]  /*5260*/  IMAD.MOV.U32 R58, RZ, RZ, R93 ;  /* 0x000000ffff3a7224 */ /* 0x000fe200078e005d */
[C---:B------:R-:W-:Y:S01]  /*5270*/  HMMA.16816.F32 R28, R8.reuse, R52, RZ ;  /* 0x00000034081c723c */ /* 0x040fe200000018ff */
[----:B------:R-:W-:Y:S01]  /*5280*/  MOV R59, R92 ;  /* 0x0000005c003b7202 */ /* 0x000fe20000000f00 */
[----:B------:R-:W-:Y:S01]  /*5290*/  IMAD.MOV.U32 R64, RZ, RZ, R23 ;  /* 0x000000ffff407224 */ /* 0x000fe200078e0017 */
[----:B------:R-:W-:Y:S01]  /*52a0*/  MOV R65, R22 ;  /* 0x0000001600417202 */ /* 0x000fe20000000f00 */
[----:B------:R-:W-:Y:S01]  /*52b0*/  IMAD.MOV.U32 R37, RZ, RZ, R21 ;  /* 0x000000ffff257224 */ /* 0x000fe200078e0015 */
[----:B------:R-:W-:Y:S02]  /*52c0*/  MOV R36, R20 ;  /* 0x0000001400247202 */ /* 0x000fe40000000f00 */
[----:B------:R-:W-:Y:S01]  /*52d0*/  IMAD.MOV.U32 R52, RZ, RZ, R94 ;  /* 0x000000ffff347224 */ /* 0x000fe200078e005e */
[----:B-1----:R-:W-:Y:S01]  /*52e0*/  HMMA.16816.F32 R12, R8, R60, RZ ;  /* 0x0000003c080c723c */ /* 0x002fe200000018ff */
[----:B------:R-:W-:-:S06]  /*52f0*/  IMAD.MOV.U32 R53, RZ, RZ, R97 ;  /* 0x000000ffff357224 */ /* 0x000fcc00078e0061 */
[----:B------:R-:W-:Y:S01]  /*5300*/  IMAD.MOV.U32 R60, RZ, RZ, R66 ;  /* 0x000000ffff3c7224 */ /* 0x000fe200078e0042 */
[----:B------:R-:W-:Y:S01]  /*5310*/  HMMA.16816.F32 R92, R4, R50, R24 ;  /* 0x00000032045c723c */ /* 0x000fe20000001818 */
[----:B------:R-:W1:Y:S01]  /*5320*/  LDSM.16.MT88.4 R24, [R237+0x5100] ;  /* 0x00510000ed18783b */ /* 0x000e620000004200 */
[----:B------:R-:W-:Y:S01]  /*5330*/  IMAD.MOV.U32 R61, RZ, RZ, R67 ;  /* 0x000000ffff3d7224 */ /* 0x000fe200078e0043 */
[----:B------:R-:W-:Y:S01]  /*5340*/  MOV R66, R111 ;  /* 0x0000006f00427202 */ /* 0x000fe20000000f00 */
[----:B------:R-:W-:-:S03]  /*5350*/  IMAD.MOV.U32 R67, RZ, RZ, R103 ;  /* 0x000000ffff437224 */ /* 0x000fc600078e0067 */
[----:B------:R-:W-:Y:S01]  /*5360*/  IMAD.MOV.U32 R50, RZ, RZ, R168 ;  /* 0x000000ffff327224 */ /* 0x000fe200078e00a8 */
[----:B------:R-:W-:Y:S01]  /*5370*/  HMMA.16816.F32 R20, R8, R56, RZ ;  /* 0x000000380814723c */ /* 0x000fe200000018ff */
[----:B------:R-:W-:-:S06]  /*5380*/  MOV R51, R127 ;  /* 0x0000007f00337202 */ /* 0x000fcc0000000f00 */
[----:B------:R-:W-:Y:S01]  /*5390*/  IMAD.MOV.U32 R57, RZ, RZ, R99 ;  /* 0x000000ffff397224 */ /* 0x000fe200078e0063 */
[----:B------:R-:W-:Y:S01]  /*53a0*/  MOV R56, R98 ;  /* 0x0000006200387202 */ /* 0x000fe20000000f00 */
[C---:B------:R-:W-:Y:S07]  /*53b0*/  HMMA.16816.F32 R112, R4.reuse, R46, R16 ;  /* 0x0000002e0470723c */ /* 0x040fee0000001810 */
[----:B------:R-:W-:Y:S01]  /*53c0*/  IMAD.MOV.U32 R46, RZ, RZ, R172 ;  /* 0x000000ffff2e7224 */ /* 0x000fe200078e00ac */
[----:B------:R-:W-:Y:S01]  /*53d0*/  HMMA.16816.F32 R96, R4, R48, R28 ;  /* 0x000000300460723c */ /* 0x000fe2000000181c */
[----:B------:R-:W4:Y:S01]  /*53e0*/  LDSM.16.MT88.4 R28, [R238+0x4900] ;  /* 0x00490000ee1c783b */ /* 0x000f220000004200 */
[----:B------:R-:W-:-:S05]  /*53f0*/  IMAD.MOV.U32 R47, RZ, RZ, R171 ;  /* 0x000000ffff2f7224 */ /* 0x000fca00078e00ab */
[----:B------:R-:W-:Y:S01]  /*5400*/  IMAD.MOV.U32 R48, RZ, RZ, R126 ;  /* 0x000000ffff307224 */ /* 0x000fe200078e007e */
[----:B--2---:R-:W-:Y:S01]  /*5410*/  HMMA.16816.F32 R16, R8, R32, RZ ;  /* 0x000000200810723c */ /* 0x004fe200000018ff */
[----:B------:R-:W-:-:S06]  /*5420*/  IMAD.MOV.U32 R49, RZ, RZ, R125 ;  /* 0x000000ffff317224 */ /* 0x000fcc00078e007d */
[----:B------:R-:W-:Y:S01]  /*5430*/  IMAD.MOV.U32 R32, RZ, RZ, R102 ;  /* 0x000000ffff207224 */ /* 0x000fe200078e0066 */
[----:B---3--:R-:W-:Y:S01]  /*5440*/  HMMA.16816.F32 R104, R4, R40, R12 ;  /* 0x000000280468723c */ /* 0x008fe2000000180c */
[----:B------:R-:W-:-:S06]  /*5450*/  MOV R33, R101 ;  /* 0x0000006500217202 */ /* 0x000fcc0000000f00 */
[----:B------:R-:W-:Y:S01]  /*5460*/  MOV R40, R65 ;  /* 0x0000004100287202 */ /* 0x000fe20000000f00 */
[----:B------:R-:W-:Y:S01]  /*5470*/  HMMA.16816.F32 R12, R8, R34, RZ ;  /* 0x00000022080c723c */ /* 0x000fe200000018ff */
[----:B------:R-:W-:Y:S02]  /*5480*/  IMAD.MOV.U32 R41, RZ, RZ, R64 ;  /* 0x000000ffff297224 */ /* 0x000fe400078e0040 */
[----:B------:R-:W-:Y:S02]  /*5490*/  IMAD.MOV.U32 R64, RZ, RZ, R119 ;  /* 0x000000ffff407224 */ /* 0x000fe400078e0077 */
[----:B------:R-:W-:Y:S02]  /*54a0*/  IMAD.MOV.U32 R65, RZ, RZ, R118 ;  /* 0x000000ffff417224 */ /* 0x000fe400078e0076 */
[----:B------:R-:W-:Y:S01]  /*54b0*/  IMAD.MOV.U32 R35, RZ, RZ, R0 ;  /* 0x000000ffff237224 */ /* 0x000fe200078e0000 */
[----:B-1----:R-:W-:Y:S01]  /*54c0*/  HMMA.16816.F32 R172, R4, R24, R16 ;  /* 0x0000001804ac723c */ /* 0x002fe20000001810 */
[----:B------:R-:W1:Y:S01]  /*54d0*/  LDSM.16.MT88.4 R16, [R238+0x5100] ;  /* 0x00510000ee10783b */ /* 0x000e620000004200 */
[----:B------:R-:W-:-:S02]  /*54e0*/  FADD.FTZ R0, R110, R109 ;  /* 0x0000006d6e007221 */ /* 0x000fc40000010000 */
[----:B------:R-:W-:Y:S02]  /*54f0*/  IMAD.MOV.U32 R34, RZ, RZ, R100 ;  /* 0x000000ffff227224 */ /* 0x000fe400078e0064 */
[----:B------:R-:W-:Y:S02]  /*5500*/  FADD.FTZ R0, R108, R0 ;  /* 0x000000006c007221 */ /* 0x000fe40000010000 */
[----:B------:R-:W-:Y:S02]  /*5510*/  HMMA.16816.F32 R176, R4, R44, R20 ;  /* 0x0000002c04b0723c */ /* 0x000fe40000001814 */
[----:B------:R-:W-:-:S04]  /*5520*/  FADD.FTZ R0, R117, R0 ;  /* 0x0000000075007221 */ /* 0x000fc80000010000 */
[----:B------:R-:W-:Y:S01]  /*5530*/  FADD.FTZ R0, R116, R0 ;  /* 0x0000000074007221 */ /* 0x000fe20000010000 */
[----:B------:R-:W-:Y:S01]  /*5540*/  MOV R44, R170 ;  /* 0x000000aa002c7202 */ /* 0x000fe20000000f00 */
[----:B------:R-:W-:Y:S01]  /*5550*/  HMMA.16816.F32 R20, R8, R62, RZ ;  /* 0x0000003e0814723c */ /* 0x000fe200000018ff */
[----:B------:R-:W-:Y:S02]  /*5560*/  IMAD.MOV.U32 R45, RZ, RZ, R169 ;  /* 0x000000ffff2d7224 */ /* 0x000fe400078e00a9 */
[----:B------:R-:W-:Y:S02]  /*5570*/  FADD.FTZ R24, R124, R0 ;  /* 0x000000007c187221 */ /* 0x000fe40000010000 */
[----:B------:R-:W-:Y:S01]  /*5580*/  FADD.FTZ R0, R77, R76 ;  /* 0x0000004c4d007221 */ /* 0x000fe20000010000 */
[----:B------:R-:W-:Y:S01]  /*5590*/  MOV R76, R34 ;  /* 0x00000022004c7202 */ /* 0x000fe20000000f00 */
[----:B------:R-:W-:Y:S01]  /*55a0*/  IMAD.MOV.U32 R63, RZ, RZ, R37 ;  /* 0x000000ffff3f7224 */ /* 0x000fe200078e0025 */
[----:B------:R-:W-:Y:S01]  /*55b0*/  MOV R62, R36 ;  /* 0x00000024003e7202 */ /* 0x000fe20000000f00 */
[----:B------:R-:W-:Y:S01]  /*55c0*/  IMAD.MOV.U32 R37, RZ, RZ, R122 ;  /* 0x000000ffff257224 */ /* 0x000fe200078e007a */
[----:B------:R-:W-:Y:S01]  /*55d0*/  MOV R36, R123 ;  /* 0x0000007b00247202 */ /* 0x000fe20000000f00 */
[----:B------:R-:W-:Y:S01]  /*55e0*/  FADD.FTZ R0, R78, R0 ;  /* 0x000000004e007221 */ /* 0x000fe20000010000 */
[----:B------:R-:W-:Y:S01]  /*55f0*/  HMMA.16816.F32 R120, R4, R26, R12 ;  /* 0x0000001a0478723c */ /* 0x000fe2000000180c */
[----:B------:R-:W-:-:S02]  /*5600*/  IMAD.MOV.U32 R78, RZ, RZ, R32 ;  /* 0x000000ffff4e7224 */ /* 0x000fc400078e0020 */
[----:B------:R-:W-:Y:S01]  /*5610*/  IMAD.MOV.U32 R32, RZ, RZ, R62 ;  /* 0x000000ffff207224 */ /* 0x000fe200078e003e */
[----:B------:R-:W-:Y:S01]  /*5620*/  MOV R62, R40 ;  /* 0x00000028003e7202 */ /* 0x000fe20000000f00 */
[----:B------:R-:W-:Y:S02]  /*5630*/  IMAD.MOV.U32 R77, RZ, RZ, R35 ;  /* 0x000000ffff4d7224 */ /* 0x000fe400078e0023 */
[----:B------:R-:W-:Y:S01]  /*5640*/  FADD.FTZ R24, R128, R24 ;  /* 0x0000001880187221 */ /* 0x000fe20000010000 */
[----:B----4-:R-:W-:Y:S08]  /*5650*/  HMMA.16816.F32 R12, R8, R28, RZ ;  /* 0x0000001c080c723c */ /* 0x010ff000000018ff */
[----:B------:R-:W-:Y:S01]  /*5660*/  HMMA.16816.F32 R100, R4, R42, R20 ;  /* 0x0000002a0464723c */ /* 0x000fe20000001814 */
[----:B------:R-:W2:Y:S01]  /*5670*/  LDSM.16.MT88.4 R20, [R241+0x4900] ;  /* 0x00490000f114783b */ /* 0x000ea20000004200 */
[----:B------:R-:W-:-:S02]  /*5680*/  IMAD.MOV.U32 R34, RZ, RZ, R36 ;  /* 0x000000ffff227224 */ /* 0x000fc400078e0024 */
[----:B------:R-:W-:Y:S11]  /*5690*/  IMAD.MOV.U32 R40, RZ, RZ, R58 ;  /* 0x000000ffff287224 */ /* 0x000ff600078e003a */
[----:B------:R-:W-:Y:S01]  /*56a0*/  @!UPT UIADD3 URZ, URZ, URZ, URZ ;  /* 0x0000003f3f3ff290 */ /* 0x000fe2000fffe03f */
[----:B-1----:R-:W-:Y:S01]  /*56b0*/  HMMA.16816.F32 R108, R4, R16, R12 ;  /* 0x00000010046c723c */ /* 0x002fe2000000180c */
[----:B------:R-:W-:Y:S01]  /*56c0*/  MOV R35, R37 ;  /* 0x0000002500237202 */ /* 0x000fe20000000f00 */
[----:B------:R-:W-:Y:S01]  /*56d0*/  IMAD.MOV.U32 R28, RZ, RZ, R155 ;  /* 0x000000ffff1c7224 */ /* 0x000fe200078e009b */
[----:B------:R-:W-:Y:S02]  /*56e0*/  MOV R36, R147 ;  /* 0x0000009300247202 */ /* 0x000fe40000000f00 */
[----:B------:R-:W-:Y:S01]  /*56f0*/  MOV R29, R154 ;  /* 0x0000009a001d7202 */ /* 0x000fe20000000f00 */
[----:B------:R-:W-:Y:S02]  /*5700*/  IMAD.MOV.U32 R43, RZ, RZ, R65 ;  /* 0x000000ffff2b7224 */ /* 0x000fe400078e0041 */
[----:B------:R-:W-:Y:S01]  /*5710*/  HMMA.16816.F32 R12, R8, R30, RZ ;  /* 0x0000001e080c723c */ /* 0x000fe200000018ff */
[----:B------:R-:W-:Y:S01]  /*5720*/  MOV R42, R64 ;  /* 0x00000040002a7202 */ /* 0x000fe20000000f00 */
[----:B------:R-:W-:Y:S11]  /*5730*/  IMAD.MOV.U32 R58, RZ, RZ, R161 ;  /* 0x000000ffff3a7224 */ /* 0x000ff600078e00a1 */
[----:B------:R-:W-:Y:S11]  /*5740*/  @!UPT UIADD3 URZ, URZ, URZ, URZ ;  /* 0x0000003f3f3ff290 */ /* 0x000ff6000fffe03f */
[----:B------:R-:W-:Y:S01]  /*5750*/  HMMA.16816.F32 R116, R4, R18, R12 ;  /* 0x000000120474723c */ /* 0x000fe2000000180c */
[----:B------:R-:W1:Y:S01]  /*5760*/  LDSM.16.MT88.4 R16, [R241+0x5100] ;  /* 0x00510000f110783b */ /* 0x000e620000004200 */
[----:B------:R-:W-:Y:S02]  /*5770*/  IMAD.MOV.U32 R37, RZ, RZ, R146 ;  /* 0x000000ffff257224 */ /* 0x000fe400078e0092 */
[----:B------:R-:W-:Y:S01]  /*5780*/  IMAD.MOV.U32 R30, RZ, RZ, R153 ;  /* 0x000000ffff1e7224 */ /* 0x000fe200078e0099 */
[----:B------:R-:W-:Y:S01]  /*5790*/  MOV R65, R134 ;  /* 0x0000008600417202 */ /* 0x000fe20000000f00 */
[----:B------:R-:W-:Y:S01]  /*57a0*/  IMAD.MOV.U32 R31, RZ, RZ, R152 ;  /* 0x000000ffff1f7224 */ /* 0x000fe200078e0098 */
[----:B------:R3:W5:Y:S01]  /*57b0*/  LDL.LU R161, [R1+0x74] ;  /* 0x0000740001a17983 */ /* 0x0007620000300800 */
[----:B--2---:R-:W-:Y:S03]  /*57c0*/  HMMA.16816.F32 R12, R8, R20, RZ ;  /* 0x00000014080c723c */ /* 0x004fe600000018ff */
[----:B------:R-:W-:Y:S04]  /*57d0*/  LDSM.16.MT88.4 R152, [R237+0x1100] ;  /* 0x00110000ed98783b */ /* 0x000fe80000004200 */
[----:B------:R-:W-:Y:S01]  /*57e0*/  FADD.FTZ R20, R79, R0 ;  /* 0x000000004f147221 */ /* 0x000fe20000010000 */
[----:B------:R-:W-:Y:S01]  /*57f0*/  MOV R79, R33 ;  /* 0x00000021004f7202 */ /* 0x000fe20000000f00 */
[----:B------:R-:W-:-:S02]  /*5800*/  IMAD.MOV.U32 R33, RZ, RZ, R63 ;  /* 0x000000ffff217224 */ /* 0x000fc400078e003f */
[----:B------:R-:W-:Y:S11]  /*5810*/  FFMA.FTZ R21, R89, c[0x0][0x2d0], -R3 ;  /* 0x0000b40059157a23 */ /* 0x000ff60000010803 */
[----:B------:R-:W-:Y:S02]  /*5820*/  @!UPT UIADD3 URZ, URZ, URZ, URZ ;  /* 0x0000003f3f3ff290 */ /* 0x000fe4000fffe03f */
[----:B-1----:R-:W-:Y:S01]  /*5830*/  HMMA.16816.F32 R168, R4, R16, R12 ;  /* 0x0000001004a8723c */ /* 0x002fe2000000180c */
[----:B------:R-:W-:Y:S02]  /*5840*/  FFMA.FTZ R0, R84, c[0x0][0x2d0], -R2 ;  /* 0x0000b40054007a23 */ /* 0x000fe40000010802 */
[----:B------:R-:W-:Y:S02]  /*5850*/  IMAD.MOV.U32 R63, RZ, RZ, R41 ;  /* 0x000000ffff3f7224 */ /* 0x000fe400078e0029 */
[----:B------:R-:W-:Y:S01]  /*5860*/  IMAD.MOV.U32 R89, RZ, RZ, R33 ;  /* 0x000000ffff597224 */ /* 0x000fe200078e0021 */
[----:B------:R-:W-:Y:S02]  /*5870*/  MUFU.EX2 R21, R21 ;  /* 0x0000001500157308 */ /* 0x000fe40000000800 */
[----:B------:R-:W-:Y:S01]  /*5880*/  HMMA.16816.F32 R12, R8, R22, RZ ;  /* 0x00000016080c723c */ /* 0x000fe200000018ff */
[----:B------:R-:W-:Y:S01]  /*5890*/  IMAD.MOV.U32 R33, RZ, RZ, R39 ;  /* 0x000000ffff217224 */ /* 0x000fe200078e0027 */
[----:B------:R-:W-:-:S05]  /*58a0*/  MOV R41, R59 ;  /* 0x0000003b00297202 */ /* 0x000fca0000000f00 */
[--C-:B------:R-:W-:Y:S02]  /*58b0*/  FFMA.FTZ R22, R90, c[0x0][0x2d0], -R3.reuse ;  /* 0x0000b4005a167a23 */ /* 0x100fe40000010803 */
[--C-:B------:R-:W-:Y:S11]  /*58c0*/  FFMA.FTZ R23, R91, c[0x0][0x2d0], -R3.reuse ;  /* 0x0000b4005b177a23 */ /* 0x100ff60000010803 */
[----:B------:R-:W-:Y:S04]  /*58d0*/  @!UPT UIADD3 URZ, URZ, URZ, URZ ;  /* 0x0000003f3f3ff290 */ /* 0x000fe8000fffe03f */
[----:B------:R-:W-:Y:S01]  /*58e0*/  HMMA.16816.F32 R124, R4, R18, R12 ;  /* 0x00000012047c723c */ /* 0x000fe2000000180c */
[----:B------:R-:W1:Y:S01]  /*58f0*/  LDSM.16.MT88.4 R12, [R240+0x4900] ;  /* 0x00490000f00c783b */ /* 0x000e620000004200 */
[----:B------:R-:W-:Y:S01]  /*5900*/  MOV R39, R144 ;  /* 0x0000009000277202 */ /* 0x000fe20000000f00 */
[----:B------:R-:W-:-:S05]  /*5910*/  FFMA.FTZ R3, R87, c[0x0][0x2d0], -R3 ;  /* 0x0000b40057037a23 */ /* 0x000fca0000010803 */
[C---:B-1----:R-:W-:Y:S08]  /*5920*/  HMMA.16816.F32 R16, R8.reuse, R12, RZ ;  /* 0x0000000c0810723c */ /* 0x042ff000000018ff */
[----:B------:R-:W-:Y:S01]  /*5930*/  HMMA.16816.F32 R8, R8, R14, RZ ;  /* 0x0000000e0808723c */ /* 0x000fe200000018ff */
[----:B------:R-:W1:Y:S01]  /*5940*/  LDSM.16.MT88.4 R12, [R240+0x5100] ;  /* 0x00510000f00c783b */ /* 0x000e620000004200 */
[----:B------:R-:W-:Y:S01]  /*5950*/  IMAD.MOV.U32 R90, RZ, RZ, R62 ;  /* 0x000000ffff5a7224 */ /* 0x000fe200078e003e */
[----:B------:R-:W-:Y:S01]  /*5960*/  MOV R91, R63 ;  /* 0x0000003f005b7202 */ /* 0x000fe20000000f00 */
[----:B------:R-:W-:Y:S11]  /*5970*/  IMAD.MOV.U32 R62, RZ, RZ, R40 ;  /* 0x000000ffff3e7224 */ /* 0x000ff600078e0028 */
[----:B------:R-:W-:Y:S01]  /*5980*/  @!UPT UIADD3 URZ, URZ, URZ, URZ ;  /* 0x0000003f3f3ff290 */ /* 0x000fe2000fffe03f */
[C---:B-1----:R-:W-:Y:S08]  /*5990*/  HMMA.16816.F32 R16, R4.reuse, R12, R16 ;  /* 0x0000000c0410723c */ /* 0x042ff00000001810 */
[----:B------:R-:W-:Y:S07]  /*59a0*/  HMMA.16816.F32 R12, R4, R14, R8 ;  /* 0x0000000e040c723c */ /* 0x000fee0000001808 */
[----:B------:R-:W-:Y:S01]  /*59b0*/  FFMA.FTZ R4, R88, c[0x0][0x2d0], -R2 ;  /* 0x0000b40058047a23 */ /* 0x000fe20000010802 */
[----:B------:R-:W-:-:S02]  /*59c0*/  MOV R88, R32 ;  /* 0x0000002000587202 */ /* 0x000fc40000000f00 */
[----:B------:R-:W-:Y:S01]  /*59d0*/  MOV R32, R38 ;  /* 0x0000002600207202 */ /* 0x000fe20000000f00 */
[----:B------:R-:W-:Y:S02]  /*59e0*/  IMAD.MOV.U32 R38, RZ, RZ, R145 ;  /* 0x000000ffff267224 */ /* 0x000fe400078e0091 */
[----:B------:R-:W1:Y:S01]  /*59f0*/  LDSM.16.MT88.4 R144, [R238+0x1100] ;  /* 0x00110000ee90783b */ /* 0x000e620000004200 */
[----:B------:R2:W-:Y:S08]  /*5a00*/  MUFU.EX2 R7, R0 ;  /* 0x0000000000077308 */ /* 0x0005f00000000800 */
[----:B------:R-:W-:Y:S01]  /*5a10*/  MUFU.EX2 R8, R22 ;  /* 0x0000001600087308 */ /* 0x000fe20000000800 */
[----:B--2---:R-:W-:-:S02]  /*5a20*/  FFMA.FTZ R0, R86, c[0x0][0x2d0], -R2 ;  /* 0x0000b40056007a23 */ /* 0x004fc40000010802 */
[----:B------:R-:W-:-:S05]  /*5a30*/  FFMA.FTZ R2, R85, c[0x0][0x2d0], -R2 ;  /* 0x0000b40055027a23 */ /* 0x000fca0000010802 */
[----:B------:R-:W-:Y:S08]  /*5a40*/  MUFU.EX2 R5, R4 ;  /* 0x0000000400057308 */ /* 0x000ff00000000800 */
[----:B------:R-:W2:Y:S08]  /*5a50*/  MUFU.EX2 R9, R23 ;  /* 0x0000001700097308 */ /* 0x000eb00000000800 */
[----:B------:R4:W1:Y:S08]  /*5a60*/  MUFU.EX2 R22, R3 ;  /* 0x0000000300167308 */ /* 0x0008700000000800 */
[----:B------:R-:W1:Y:S08]  /*5a70*/  MUFU.EX2 R6, R0 ;  /* 0x0000000000067308 */ /* 0x000e700000000800 */
[----:B------:R-:W3:Y:S01]  /*5a80*/  MUFU.EX2 R4, R2 ;  /* 0x0000000200047308 */ /* 0x000ee20000000800 */
[----:B------:R-:W-:-:S02]  /*5a90*/  IMAD.MOV.U32 R63, RZ, RZ, R41 ;  /* 0x000000ffff3f7224 */ /* 0x000fc400078e0029 */
[----:B------:R-:W-:Y:S02]  /*5aa0*/  IMAD.MOV.U32 R40, RZ, RZ, R66 ;  /* 0x000000ffff287224 */ /* 0x000fe400078e0042 */
[----:B------:R-:W-:Y:S01]  /*5ab0*/  IMAD.MOV.U32 R41, RZ, RZ, R67 ;  /* 0x000000ffff297224 */ /* 0x000fe200078e0043 */
[----:B------:R-:W-:Y:S01]  /*5ac0*/  MOV R67, R130 ;  /* 0x0000008200437202 */ /* 0x000fe20000000f00 */
[----:B------:R-:W-:Y:S01]  /*5ad0*/  IMAD.MOV.U32 R66, RZ, RZ, R131 ;  /* 0x000000ffff427224 */ /* 0x000fe200078e0083 */
[----:B--2---:R-:W-:Y:S01]  /*5ae0*/  F2FP.PACK_AB R128, R8, R9 ;  /* 0x000000090880723e */ /* 0x004fe200000000ff */
[----:B----4-:R-:W-:Y:S01]  /*5af0*/  FADD.FTZ R3, R129, R24 ;  /* 0x0000001881037221 */ /* 0x010fe20000010000 */
[----:B-1----:R-:W-:Y:S02]  /*5b00*/  F2FP.PACK_AB R130, R22, R21 ;  /* 0x000000151682723e */ /* 0x002fe400000000ff */
[----:B------:R-:W-:Y:S02]  /*5b10*/  F2FP.PACK_AB R129, R6, R7 ;  /* 0x000000070681723e */ /* 0x000fe400000000ff */
[----:B---3--:R-:W-:-:S07]  /*5b20*/  F2FP.PACK_AB R131, R4, R5 ;  /* 0x000000050483723e */ /* 0x008fce00000000ff */
[C---:B------:R-:W-:Y:S08]  /*5b30*/  HMMA.16816.F32 R148, R128.reuse, R144, R148 ;  /* 0x000000908094723c */ /* 0x040ff00000001894 */
[C---:B------:R-:W-:Y:S01]  /*5b40*/  HMMA.16816.F32 R144, R128.reuse, R146, R136 ;  /* 0x000000928090723c */ /* 0x040fe20000001888 */
[----:B------:R-:W1:Y:S07]  /*5b50*/  LDSM.16.MT88.4 R136, [R241+0x1100] ;  /* 0x00110000f188783b */ /* 0x000e6e0000004200 */
[C---:B------:R-:W-:Y:S08]  /*5b60*/  HMMA.16816.F32 R156, R128.reuse, R152, R156 ;  /* 0x00000098809c723c */ /* 0x040ff0000000189c */
[C---:B------:R-:W-:Y:S01]  /*5b70*/  HMMA.16816.F32 R152, R128.reuse, R154, R32 ;  /* 0x0000009a8098723c */ /* 0x040fe20000001820 */
[----:B------:R-:W2:Y:S07]  /*5b80*/  LDSM.16.MT88.4 R32, [R240+0x1100] ;  /* 0x00110000f020783b */ /* 0x000eae0000004200 */
[C---:B-1----:R-:W-:Y:S08]  /*5b90*/  HMMA.16816.F32 R140, R128.reuse, R136, R140 ;  /* 0x00000088808c723c */ /* 0x042ff0000000188c */
[C---:B------:R-:W-:Y:S08]  /*5ba0*/  HMMA.16816.F32 R136, R128.reuse, R138, R28 ;  /* 0x0000008a8088723c */ /* 0x040ff0000000181c */
[C---:B--2---:R-:W-:Y:S01]  /*5bb0*/  HMMA.16816.F32 R28, R128.reuse, R32, R40 ;  /* 0x00000020801c723c */ /* 0x044fe20000001828 */
[----:B------:R-:W1:Y:S07]  /*5bc0*/  LDSM.16.MT88.4 R40, [R237+0x2900] ;  /* 0x00290000ed28783b */ /* 0x000e6e0000004200 */
[----:B------:R-:W-:Y:S01]  /*5bd0*/  HMMA.16816.F32 R32, R128, R34, R48 ;  /* 0x000000228020723c */ /* 0x000fe20000001830 */
[----:B------:R-:W2:Y:S01]  /*5be0*/  LDSM.16.MT88.4 R48, [R238+0x2900] ;  /* 0x00290000ee30783b */ /* 0x000ea20000004200 */
[----:B------:R-:W-:-:S02]  /*5bf0*/  IMAD.MOV.U32 R59, RZ, RZ, R160 ;  /* 0x000000ffff3b7224 */ /* 0x000fc400078e00a0 */
[----:B------:R-:W-:Y:S01]  /*5c00*/  IMAD.MOV.U32 R64, RZ, RZ, R135 ;  /* 0x000000ffff407224 */ /* 0x000fe200078e0087 */
[----:B------:R3:W5:Y:S03]  /*5c10*/  LDL.LU R160, [R1+0x70] ;  /* 0x0000700001a07983 */ /* 0x0007660000300800 */
[C---:B-1----:R-:W-:Y:S08]  /*5c20*/  HMMA.16816.F32 R36, R128.reuse, R40, R36 ;  /* 0x000000288024723c */ /* 0x042ff00000001824 */
[C---:B------:R-:W-:Y:S08]  /*5c30*/  HMMA.16816.F32 R40, R128.reuse, R42, R44 ;  /* 0x0000002a8028723c */ /* 0x040ff0000000182c */
[C---:B--2---:R-:W-:Y:S01]  /*5c40*/  HMMA.16816.F32 R44, R128.reuse, R48, R56 ;  /* 0x00000030802c723c */ /* 0x044fe20000001838 */
[----:B------:R-:W1:Y:S07]  /*5c50*/  LDSM.16.MT88.4 R56, [R241+0x2900] ;  /* 0x00290000f138783b */ /* 0x000e6e0000004200 */
[----:B------:R-:W-:Y:S01]  /*5c60*/  HMMA.16816.F32 R48, R128, R50, R64 ;  /* 0x000000328030723c */ /* 0x000fe20000001840 */
[----:B------:R-:W2:Y:S01]  /*5c70*/  LDSM.16.MT88.4 R64, [R240+0x2900] ;  /* 0x00290000f040783b */ /* 0x000ea20000004200 */
[----:B------:R-:W-:-:S04]  /*5c80*/  FADD.FTZ R0, R80, R20 ;  /* 0x0000001450007221 */ /* 0x000fc80000010000 */
[----:B------:R-:W-:-:S04]  /*5c90*/  FADD.FTZ R0, R81, R0 ;  /* 0x0000000051007221 */ /* 0x000fc80000010000 */
[----:B------:R-:W-:-:S04]  /*5ca0*/  FADD.FTZ R2, R83, R0 ;  /* 0x0000000053027221 */ /* 0x000fc80000010000 */
[----:B------:R-:W-:Y:S02]  /*5cb0*/  FADD.FTZ R2, R82, R2 ;  /* 0x0000000252027221 */ /* 0x000fe40000010000 */
[----:B------:R-:W-:Y:S01]  /*5cc0*/  LDSM.16.MT88.4 R80, [R238+0x4100] ;  /* 0x00410000ee50783b */ /* 0x000fe20000004200 */
[C---:B-1----:R-:W-:Y:S08]  /*5cd0*/  HMMA.16816.F32 R52, R128.reuse, R56, R52 ;  /* 0x000000388034723c */ /* 0x042ff00000001834 */
[C---:B------:R-:W-:Y:S08]  /*5ce0*/  HMMA.16816.F32 R56, R128.reuse, R58, R60 ;  /* 0x0000003a8038723c */ /* 0x040ff0000000183c */
[C---:B--2---:R-:W-:Y:S01]  /*5cf0*/  HMMA.16816.F32 R60, R128.reuse, R64, R72 ;  /* 0x00000040803c723c */ /* 0x044fe20000001848 */
[----:B------:R-:W1:Y:S07]  /*5d00*/  LDSM.16.MT88.4 R72, [R237+0x4100] ;  /* 0x00410000ed48783b */ /* 0x000e6e0000004200 */
[C---:B------:R-:W-:Y:S08]  /*5d10*/  HMMA.16816.F32 R64, R128.reuse, R66, R68 ;  /* 0x000000428040723c */ /* 0x040ff00000001844 */
[C---:B-1----:R-:W-:Y:S01]  /*5d20*/  HMMA.16816.F32 R68, R128.reuse, R72, R88 ;  /* 0x000000488044723c */ /* 0x042fe20000001858 */
[----:B------:R-:W-:Y:S07]  /*5d30*/  LDSM.16.MT88.4 R88, [R241+0x4100] ;  /* 0x00410000f158783b */ /* 0x000fee0000004200 */
[C---:B------:R-:W-:Y:S08]  /*5d40*/  HMMA.16816.F32 R72, R128.reuse, R74, R76 ;  /* 0x0000004a8048723c */ /* 0x040ff0000000184c */
[C---:B------:R-:W-:Y:S01]  /*5d50*/  HMMA.16816.F32 R76, R128.reuse, R80, R96 ;  /* 0x00000050804c723c */ /* 0x040fe20000001860 */
[----:B------:R-:W1:Y:S07]  /*5d60*/  LDSM.16.MT88.4 R96, [R240+0x4100] ;  /* 0x00410000f060783b */ /* 0x000e6e0000004200 */
[C---:B------:R-:W-:Y:S08]  /*5d70*/  HMMA.16816.F32 R80, R128.reuse, R82, R92 ;  /* 0x000000528050723c */ /* 0x040ff0000000185c */
[----:B-1----:R-:W-:Y:S01]  /*5d80*/  HMMA.16816.F32 R92, R128, R96, R104 ;  /* 0x00000060805c723c */ /* 0x002fe20000001868 */
[----:B------:R-:W1:Y:S01]  /*5d90*/  LDSM.16.MT88.4 R104, [R237+0x5900] ;  /* 0x00590000ed68783b */ /* 0x000e620000004200 */
[----:B------:R-:W-:-:S06]  /*5da0*/  FADD.FTZ R0, R9, R3 ;  /* 0x0000000309007221 */ /* 0x000fcc0000010000 */
[C---:B------:R-:W-:Y:S01]  /*5db0*/  HMMA.16816.F32 R84, R128.reuse, R88, R176 ;  /* 0x000000588054723c */ /* 0x040fe200000018b0 */
[----:B------:R-:W-:Y:S02]  /*5dc0*/  FADD.FTZ R0, R8, R0 ;  /* 0x0000000008007221 */ /* 0x000fe40000010000 */
[----:B------:R-:W-:Y:S05]  /*5dd0*/  LDSM.16.MT88.4 R8, [R240+0x5900] ;  /* 0x00590000f008783b */ /* 0x000fea0000004200 */
[C---:B------:R-:W-:Y:S01]  /*5de0*/  HMMA.16816.F32 R88, R128.reuse, R90, R112 ;  /* 0x0000005a8058723c */ /* 0x040fe20000001870 */
[----:B------:R-:W2:Y:S07]  /*5df0*/  LDSM.16.MT88.4 R112, [R238+0x5900] ;  /* 0x00590000ee70783b */ /* 0x000eae0000004200 */
[----:B------:R-:W-:Y:S01]  /*5e00*/  HMMA.16816.F32 R96, R128, R98, R100 ;  /* 0x000000628060723c */ /* 0x000fe20000001864 */
[----:B------:R-:W-:-:S07]  /*5e10*/  FADD.FTZ R7, R7, R2 ;  /* 0x0000000207077221 */ /* 0x000fce0000010000 */
[C---:B-1----:R-:W-:Y:S08]  /*5e20*/  HMMA.16816.F32 R100, R128.reuse, R104, R172 ;  /* 0x000000688064723c */ /* 0x042ff000000018ac */
[----:B------:R-:W-:Y:S01]  /*5e30*/  HMMA.16816.F32 R104, R128, R106, R120 ;  /* 0x0000006a8068723c */ /* 0x000fe20000001878 */
[----:B------:R-:W1:Y:S01]  /*5e40*/  LDSM.16.MT88.4 R120, [R241+0x5900] ;  /* 0x00590000f178783b */ /* 0x000e620000004200 */
[----:B------:R-:W-:-:S02]  /*5e50*/  FADD.FTZ R6, R6, R7 ;  /* 0x0000000706067221 */ /* 0x000fc40000010000 */
[----:B------:R-:W-:Y:S02]  /*5e60*/  FADD.FTZ R0, R21, R0 ;  /* 0x0000000015007221 */ /* 0x000fe40000010000 */
[----:B------:R-:W-:Y:S02]  /*5e70*/  FADD.FTZ R5, R5, R6 ;  /* 0x0000000605057221 */ /* 0x000fe40000010000 */
[----:B------:R-:W-:Y:S02]  /*5e80*/  FADD.FTZ R2, R22, R0 ;  /* 0x0000000016027221 */ /* 0x000fe40000010000 */
[----:B------:R-:W-:Y:S01]  /*5e90*/  FADD.FTZ R0, R4, R5 ;  /* 0x0000000504007221 */ /* 0x000fe20000010000 */
[----:B------:R-:W-:Y:S02]  /*5ea0*/  UIMAD.WIDE.U32 UR28, UR26, UR4, URZ ;  /* 0x000000041a1c72a5 */ /* 0x000fe4000f8e003f */
[----:B------:R3:W-:Y:S04]  /*5eb0*/  STL [R1+0x44], R2 ;  /* 0x0000440201007387 */ /* 0x0007e80000100800 */
[----:B------:R3:W-:Y:S01]  /*5ec0*/  STL [R1+0x4c], R0 ;  /* 0x00004c0001007387 */ /* 0x0007e20000100800 */
[----:B------:R-:W-:Y:S01]  /*5ed0*/  PLOP3.LUT P0, PT, PT, PT, UP6, 0x40, 0x0 ;  /* 0x000000000000781c */ /* 0x000fe20003f0e868 */
[----:B------:R-:W-:-:S02]  /*5ee0*/  @UP5 UMOV UR27, UR29 ;  /* 0x0000001d001b5c82 */ /* 0x000fc40008000000 */
[----:B------:R-:W-:Y:S01]  /*5ef0*/  @UP5 USHF.R.U32.HI UR26, URZ, UR5, UR27 ;  /* 0x000000053f1a5299 */ /* 0x000fe2000801161b */
[----:B--2---:R-:W-:Y:S03]  /*5f00*/  HMMA.16816.F32 R108, R128, R112, R108 ;  /* 0x00000070806c723c */ /* 0x004fe6000000186c */
[----:B------:R-:W-:-:S03]  /*5f10*/  UIADD3 UR4, UR25, UR26, URZ ;  /* 0x0000001a19047290 */ /* 0x000fc6000fffe03f */
[----:B------:R-:W-:Y:S02]  /*5f20*/  ULDC UR25, c[0x0][0x328] ;  /* 0x0000ca0000197ab9 */ /* 0x000fe40000000800 */
[----:B------:R-:W-:Y:S01]  /*5f30*/  HMMA.16816.F32 R112, R128, R114, R116 ;  /* 0x000000728070723c */ /* 0x000fe20000001874 */
[----:B------:R-:W-:Y:S02]  /*5f40*/  UIADD3 UR24, UR24, -0x2, URZ ;  /* 0xfffffffe18187890 */ /* 0x000fe4000fffe03f */
[----:B------:R-:W-:-:S05]  /*5f50*/  UIADD3 UR25, UR4, UR25, URZ ;  /* 0x0000001904197290 */ /* 0x000fca000fffe03f */
[C---:B-1----:R-:W-:Y:S08]  /*5f60*/  HMMA.16816.F32 R116, R128.reuse, R120, R168 ;  /* 0x000000788074723c */ /* 0x042ff000000018a8 */
[C---:B------:R-:W-:Y:S08]  /*5f70*/  HMMA.16816.F32 R120, R128.reuse, R122, R124 ;  /* 0x0000007a8078723c */ /* 0x040ff0000000187c */
[C---:B------:R-:W-:Y:S08]  /*5f80*/  HMMA.16816.F32 R124, R128.reuse, R8, R16 ;  /* 0x00000008807c723c */ /* 0x040ff00000001810 */
[----:B------:R-:W-:Y:S01]  /*5f90*/  HMMA.16816.F32 R128, R128, R10, R12 ;  /* 0x0000000a8080723c */ /* 0x000fe2000000180c */
[----:B------:R-:W-:Y:S07]  /*5fa0*/  @P0 BRA `(.L_x_402) ;  /* 0x0000018000000947 */ /* 0x000fee0003800000 */
[----:B---3--:R-:W-:Y:S01]  /*5fb0*/  ISETP.LT.AND P0, PT, RZ, UR4, PT ;  /* 0x00000004ff007c0c */ /* 0x008fe2000bf01270 */
[----:B------:R-:W-:-:S12]  /*5fc0*/  UIADD3 UR26, UR4, -0x1, URZ ;  /* 0xffffffff041a7890 */ /* 0x000fd8000fffe03f */
[----:B------:R-:W-:Y:S05]  /*5fd0*/  @P0 BRA `(.L_x_403) ;  /* 0x000000a000000947 */ /* 0x000fea0003800000 */
[----:B------:R-:W-:Y:S02]  /*5fe0*/  UMOV UR26, 0x1 ;  /* 0x00000001001a7882 */ /* 0x000fe40000000000 */
        /* <DEDUP_REMOVED lines=9> */
.L_x_403:
[----:B------:R-:W-:Y:S02]  /*6080*/  UMOV UR5, 0x1 ;  /* 0x0000000100057882 */ /* 0x000fe40000000000 */
[----:B------:R-:W-:Y:S02]  /*6090*/  ULDC UR4, c[0x0][0x32c] ;  /* 0x0000cb0000047ab9 */ /* 0x000fe40000000800 */
[----:B------:R-:W-:-:S03]  /*60a0*/  UISETP.NE.AND UP0, UPT, UR5, UR4, UPT ;  /* 0x000000040500728c */ /* 0x000fc6000bf05270 */
[----:B------:R-:W-:Y:S02]  /*60b0*/  ULDC.64 UR4, c[0x0][0x330] ;  /* 0x0000cc0000047ab9 */ /* 0x000fe40000000a00 */
[----:B------:R-:W-:-:S07]  /*60c0*/  UIMAD.WIDE.U32 UR28, UR26, UR4, URZ ;  /* 0x000000041a1c72a5 */ /* 0x000fce000f8e003f */
[----:B------:R-:W-:Y:S02]  /*60d0*/  @UP0 UMOV UR27, UR29 ;  /* 0x0000001d001b0c82 */ /* 0x000fe40008000000 */
[----:B------:R-:W-:Y:S02]  /*60e0*/  @UP0 USHF.R.U32.HI UR26, URZ, UR5, UR27 ;  /* 0x000000053f1a0299 */ /* 0x000fe4000801161b */
.L_x_404:
[----:B------:R-:W-:Y:S02]  /*60f0*/  ULDC UR4, c[0x0][0x32c] ;  /* 0x0000cb0000047ab9 */ /* 0x000fe40000000800 */
[----:B------:R-:W-:-:S04]  /*6100*/  UIMAD UR4, UR26, UR4, UR4 ;  /* 0x000000041a0472a4 */ /* 0x000fc8000f8e0204 */
[----:B------:R-:W-:-:S04]  /*6110*/  UISETP.LT.AND UP0, UPT, UR25, UR4, UPT ;  /* 0x000000041900728c */ /* 0x000fc8000bf01270 */
[----:B------:R-:W-:-:S04]  /*6120*/  USEL UR25, UR25, UR4, UP0 ;  /* 0x0000000419197287 */ /* 0x000fc80008000000 */
.L_x_402:
[----:B---3--:R-:W-:-:S04]  /*6130*/  UIMAD.WIDE UR4, UR25, 0x2aaaaaab, URZ ;  /* 0x2aaaaaab190478a5 */ /* 0x008fc8000f8e023f */
[----:B------:R-:W-:-:S04]  /*6140*/  USHF.R.U32.HI UR4, URZ, 0x1f, UR5 ;  /* 0x0000001f3f047899 */ /* 0x000fc80008011605 */
[----:B------:R-:W-:-:S04]  /*6150*/  ULEA.HI.SX32 UR4, UR5, UR4, 0x1d ;  /* 0x0000000405047291 */ /* 0x000fc8000f8fea3f */
[----:B------:R-:W-:-:S04]  /*6160*/  UISETP.LT.AND UP0, UPT, UR8, UR4, UPT ;  /* 0x000000040800728c */ /* 0x000fc8000bf01270 */
[----:B------:R-:W-:-:S04]  /*6170*/  USEL UR4, UR8, UR4, !UP0 ;  /* 0x0000000408047287 */ /* 0x000fc8000c000000 */
[----:B------:R-:W-:-:S06]  /*6180*/  UISETP.GE.AND UP0, UPT, UR24, UR4, UPT ;  /* 0x000000041800728c */ /* 0x000fcc000bf06270 */
[----:B------:R-:W-:-:S13]  /*6190*/  PLOP3.LUT P0, PT, PT, PT, UP0, 0x40, 0x0 ;  /* 0x000000000000781c */ /* 0x000fda0003f0e808 */
[----:B------:R-:W-:Y:S05]  /*61a0*/  @P0 BRA `(.L_x_405) ;  /* 0x00003cc000000947 */ /* 0x000fea0003800000 */
[----:B------:R-:W2:Y:S04]  /*61b0*/  LDL R3, [R1+0x30] ;  /* 0x0000300001037983 */ /* 0x000ea80000100800 */
[----:B------:R-:W2:Y:S04]  /*61c0*/  LDL R4, [R1+0x6c] ;  /* 0x00006c0001047983 */ /* 0x000ea80000100800 */
[----:B------:R-:W3:Y:S04]  /*61d0*/  LDL R2, [R1+0x68] ;  /* 0x0000680001027983 */ /* 0x000ee80000100800 */
[----:B------:R-:W3:Y:S01]  /*61e0*/  LDL R0, [R1+0x60] ;  /* 0x0000600001007983 */ /* 0x000ee20000100800 */
[----:B------:R-:W-:-:S02]  /*61f0*/  IMAD.MOV.U32 R135, RZ, RZ, R132 ;  /* 0x000000ffff877224 */ /* 0x000fc400078e0084 */
[----:B------:R-:W-:Y:S01]  /*6200*/  IMAD.MOV.U32 R134, RZ, RZ, R133 ;  /* 0x000000ffff867224 */ /* 0x000fe200078e0085 */
[----:B------:R-:W-:Y:S01]  /*6210*/  UMOV UR5, UR24 ;  /* 0x0000001800057c82 */ /* 0x000fe20008000000 */
[C---:B--2---:R-:W-:Y:S02]  /*6220*/  SHF.L.U64.HI R4, R3.reuse, 0x1, R4 ;  /* 0x0000000103047819 */ /* 0x044fe40000010204 */
[----:B------:R-:W-:-:S03]  /*6230*/  SHF.L.U32 R3, R3, 0x1, RZ ;  /* 0x0000000103037819 */ /* 0x000fc600000006ff */
[----:B------:R1:W-:Y:S01]  /*6240*/  STL [R1+0x1c], R4 ;  /* 0x00001c0401007387 */ /* 0x0003e20000100800 */
[C---:B---3--:R-:W-:Y:S01]  /*6250*/  SHF.L.U64.HI R2, R0.reuse, 0x1, R2 ;  /* 0x0000000100027819 */ /* 0x048fe20000010202 */
[----:B------:R-:W-:Y:S02]  /*6260*/  IMAD.SHL.U32 R0, R0, 0x2, RZ ;  /* 0x0000000200007824 */ /* 0x000fe400078e00ff */
[----:B------:R1:W-:Y:S04]  /*6270*/  STL [R1+0x64], R3 ;  /* 0x0000640301007387 */ /* 0x0003e80000100800 */
[----:B------:R1:W-:Y:S04]  /*6280*/  STL [R1+0x20], R2 ;  /* 0x0000200201007387 */ /* 0x0003e80000100800 */
[----:B------:R1:W-:Y:S02]  /*6290*/  STL [R1+0x2c], R0 ;  /* 0x00002c0001007387 */ /* 0x0003e40000100800 */
.L_x_418:
[----:B-1----:R-:W2:Y:S01]  /*62a0*/  LDL R2, [R1+0x4] ;  /* 0x0000040001027983 */ /* 0x002ea20000100800 */
[----:B------:R-:W-:Y:S04]  /*62b0*/  DEPBAR.LE SB0, 0x0 ;  /* 0x000080000000791a */ /* 0x000fe80000000000 */
[----:B------:R-:W3:Y:S01]  /*62c0*/  LDL R0, [R1] ;  /* 0x0000000001007983 */ /* 0x000ee20000100800 */
[----:B------:R-:W-:Y:S03]  /*62d0*/  UISETP.GT.AND UP0, UPT, UR8, UR5, UPT ;  /* 0x000000050800728c */ /* 0x000fe6000bf04270 */
[----:B------:R-:W-:Y:S03]  /*62e0*/  BAR.SYNC.DEFER_BLOCKING 0x0 ;  /* 0x0000000000007b1d */ /* 0x000fe60000010000 */
[----:B------:R-:W-:Y:S03]  /*62f0*/  PLOP3.LUT P0, PT, PT, PT, UP0, 0x80, 0x0 ;  /* 0x000000000000781c */ /* 0x000fe60003f0f008 */
[----:B------:R1:W4:Y:S04]  /*6300*/  LDSM.16.M88.4 R8, [R236+0x10100] ;  /* 0x01010000ec08783b */ /* 0x0003280000000200 */
[----:B------:R1:W1:Y:S04]  /*6310*/  LDSM.16.M88.4 R16, [R236+0x10900] ;  /* 0x01090000ec10783b */ /* 0x0002680000000200 */
[----:B------:R1:W1:Y:S04]  /*6320*/  LDSM.16.M88.4 R24, [R236+0x11100] ;  /* 0x01110000ec18783b */ /* 0x0002680000000200 */
[----:B------:R1:W1:Y:S04]  /*6330*/  LDSM.16.M88.4 R168, [R243] ;  /* 0x00000000f3a8783b */ /* 0x0002680000000200 */
[----:B--2---:R2:W1:Y:S04]  /*6340*/  LDSM.16.M88.4 R172, [R2] ;  /* 0x0000000002ac783b */ /* 0x0044680000000200 */
[----:B---3--:R2:W3:Y:S01]  /*6350*/  LDSM.16.M88.4 R176, [R0] ;  /* 0x0000000000b0783b */ /* 0x0084e20000000200 */
[----:B------:R-:W-:-:S05]  /*6360*/  @P0 BRA `(.L_x_406) ;  /* 0x000004b000000947 */ /* 0x000fca0003800000 */
[----:B----4-:R-:W4:Y:S01]  /*6370*/  LDL R4, [R1+0x28] ;  /* 0x0000280001047983 */ /* 0x010f220000100800 */
[----:B------:R-:W-:Y:S03]  /*6380*/  BSSY B0, `(.L_x_406) ;  /* 0x0000049000007945 */ /* 0x000fe60003800000 */
[----:B--2---:R-:W2:Y:S04]  /*6390*/  LDL R6, [R1+0x24] ;  /* 0x0000240001067983 */ /* 0x004ea80000100800 */
[----:B---3--:R-:W3:Y:S04]  /*63a0*/  LDL R23, [R1+0x30] ;  /* 0x0000300001177983 */ /* 0x008ee80000100800 */
[----:B------:R-:W2:Y:S04]  /*63b0*/  LDL R5, [R1+0x64] ;  /* 0x0000640001057983 */ /* 0x000ea80000100800 */
[----:B------:R-:W2:Y:S04]  /*63c0*/  LDL R22, [R1+0x1c] ;  /* 0x00001c0001167983 */ /* 0x000ea80000100800 */
[----:B------:R-:W2:Y:S04]  /*63d0*/  LDL R15, [R1+0x8] ;  /* 0x00000800010f7983 */ /* 0x000ea80000100800 */
[----:B------:R-:W2:Y:S04]  /*63e0*/  LDL R20, [R1+0x2c] ;  /* 0x00002c0001147983 */ /* 0x000ea80000100800 */
[----:B------:R-:W2:Y:S04]  /*63f0*/  LDL R7, [R1+0x20] ;  /* 0x0000200001077983 */ /* 0x000ea80000100800 */
[----:B------:R-:W2:Y:S04]  /*6400*/  LDL R12, [R1+0x38] ;  /* 0x00003800010c7983 */ /* 0x000ea80000100800 */
[----:B------:R-:W2:Y:S04]  /*6410*/  LDL R13, [R1+0x54] ;  /* 0x00005400010d7983 */ /* 0x000ea80000100800 */
[----:B------:R-:W2:Y:S04]  /*6420*/  LDL R14, [R1+0x34] ;  /* 0x00003400010e7983 */ /* 0x000ea80000100800 */
[----:B------:R-:W2:Y:S01]  /*6430*/  LDL R21, [R1+0x50] ;  /* 0x0000500001157983 */ /* 0x000ea20000100800 */
[----:B----4-:R-:W-:Y:S01]  /*6440*/  IMAD.WIDE.U32 R2, R4, c[0x0][0x208], RZ ;  /* 0x0000820004027a25 */ /* 0x010fe200078e00ff */
[----:B------:R-:W-:Y:S05]  /*6450*/  SHF.R.S32.HI R0, RZ, 0x1f, R4 ;  /* 0x0000001fff007819 */ /* 0x000fea0000011404 */
[----:B------:R-:W-:Y:S01]  /*6460*/  IMAD R0, R0, c[0x0][0x208], RZ ;  /* 0x0000820000007a24 */ /* 0x000fe200078e02ff */
[----:B---3--:R-:W-:Y:S03]  /*6470*/  ISETP.GE.AND P1, PT, R23, c[0x0][0x1d4], PT ;  /* 0x0000750017007a0c */ /* 0x008fe60003f26270 */
[----:B------:R-:W-:Y:S01]  /*6480*/  IMAD R0, R4, c[0x0][0x20c], R0 ;  /* 0x0000830004007a24 */ /* 0x000fe200078e0200 */
[----:B--2---:R-:W-:Y:S03]  /*6490*/  SHF.R.S32.HI R4, RZ, 0x1f, R6 ;  /* 0x0000001fff047819 */ /* 0x004fe60000011406 */
[----:B------:R-:W-:Y:S02]  /*64a0*/  IMAD.IADD R3, R3, 0x1, R0 ;  /* 0x0000000103037824 */ /* 0x000fe400078e0200 */
[----:B------:R-:W-:Y:S02]  /*64b0*/  IMAD R4, R4, c[0x0][0x218], RZ ;  /* 0x0000860004047a24 */ /* 0x000fe400078e02ff */
[C---:B------:R-:W-:Y:S04]  /*64c0*/  IMAD.WIDE.U32 R2, R6.reuse, c[0x0][0x218], R2 ;  /* 0x0000860006027a25 */ /* 0x040fe800078e0002 */
[----:B------:R-:W-:Y:S01]  /*64d0*/  IMAD R4, R6, c[0x0][0x21c], R4 ;  /* 0x0000870006047a24 */ /* 0x000fe200078e0204 */
[----:B------:R-:W-:Y:S04]  /*64e0*/  IADD3 R0, P0, R2, UR14, RZ ;  /* 0x0000000e02007c10 */ /* 0x000fe8000ff1e0ff */
[----:B------:R-:W-:Y:S02]  /*64f0*/  IADD3.X R3, R3, UR16, R4, P0, !PT ;  /* 0x0000001003037c10 */ /* 0x000fe400087fe404 */
[C---:B------:R-:W-:Y:S04]  /*6500*/  LEA R6, P0, R0.reuse, c[0x0][0x1f8], 0x1 ;  /* 0x00007e0000067a11 */ /* 0x040fe800078008ff */
[----:B------:R-:W-:Y:S02]  /*6510*/  LEA.HI.X R3, R0, c[0x0][0x1fc], R3, 0x1, P0 ;  /* 0x00007f0000037a11 */ /* 0x000fe400000f0c03 */
[----:B------:R-:W2:Y:S01]  /*6520*/  SHFL.IDX PT, R0, R6, RZ, 0x181f ;  /* 0x00181fff06007589 */ /* 0x000ea200000e0000 */
[----:B------:R-:W-:Y:S03]  /*6530*/  SHF.L.U64.HI R13, R12, 0x1, R13 ;  /* 0x000000010c0d7819 */ /* 0x000fe6000001020d */
[----:B------:R-:W3:Y:S01]  /*6540*/  SHFL.IDX PT, R2, R3, RZ, 0x181f ;  /* 0x00181fff03027589 */ /* 0x000ee200000e0000 */
[----:B--2---:R-:W-:Y:S05]  /*6550*/  IADD3 R4, P0, R0, R5, RZ ;  /* 0x0000000500047210 */ /* 0x004fea0007f1e0ff */
[----:B---3--:R-:W-:Y:S05]  /*6560*/  IMAD.X R5, R2, 0x1, R22, P0 ;  /* 0x0000000102057824 */ /* 0x008fea00000e0616 */
[----:B------:R-:W-:Y:S01]  /*6570*/  @!PT LDS RZ, [RZ] ;  /* 0x00000000fffff984 */ /* 0x000fe20000000800 */
[----:B------:R2:W-:Y:S02]  /*6580*/  LDGSTS.E.BYPASS.LTC128B.128 [R15+0x100], [R4.64], !P1 ;  /* 0x00100000040f7fae */ /* 0x0005e4000c901d56 */
[----:B--2---:R-:W-:Y:S02]  /*6590*/  IADD3 R4, P0, R0, R20, RZ ;  /* 0x0000001400047210 */ /* 0x004fe40007f1e0ff */
[----:B------:R-:W2:Y:S03]  /*65a0*/  S2R R20, SR_TID.X ;  /* 0x0000000000147919 */ /* 0x000ea60000002100 */
[----:B------:R-:W-:Y:S02]  /*65b0*/  IMAD.X R5, R2, 0x1, R7, P0 ;  /* 0x0000000102057824 */ /* 0x000fe400000e0607 */
[----:B------:R-:W-:Y:S02]  /*65c0*/  IMAD.SHL.U32 R7, R12, 0x2, RZ ;  /* 0x000000020c077824 */ /* 0x000fe400078e00ff */
[C---:B------:R-:W-:Y:S01]  /*65d0*/  IMAD.SHL.U32 R12, R14.reuse, 0x2, RZ ;  /* 0x000000020e0c7824 */ /* 0x040fe200078e00ff */
[----:B------:R3:W-:Y:S01]  /*65e0*/  LDGSTS.E.BYPASS.LTC128B.128 [R15+0x1900], [R4.64], !P6 ;  /* 0x01900000040f7fae */ /* 0x0007e2000f101d56 */
[----:B------:R-:W-:Y:S02]  /*65f0*/  SHF.L.U64.HI R14, R14, 0x1, R21 ;  /* 0x000000010e0e7819 */ /* 0x000fe40000010215 */
[----:B--2---:R-:W-:Y:S02]  /*6600*/  ISETP.GT.AND P1, PT, R20, 0x7f, PT ;  /* 0x0000007f1400780c */ /* 0x004fe40003f24270 */
[----:B---3--:R-:W-:Y:S05]  /*6610*/  IADD3 R4, P0, R0, R7, RZ ;  /* 0x0000000700047210 */ /* 0x008fea0007f1e0ff */
[----:B------:R-:W-:Y:S05]  /*6620*/  IMAD.X R5, R2, 0x1, R13, P0 ;  /* 0x0000000102057824 */ /* 0x000fea00000e060d */
[----:B------:R2:W-:Y:S02]  /*6630*/  LDGSTS.E.BYPASS.LTC128B.128 [R15+0x3100], [R4.64], !P5 ;  /* 0x03100000040f7fae */ /* 0x0005e4000e901d56 */
[----:B--2---:R-:W-:Y:S05]  /*6640*/  IADD3 R4, P0, R0, R12, RZ ;  /* 0x0000000c00047210 */ /* 0x004fea0007f1e0ff */
[----:B------:R-:W-:Y:S05]  /*6650*/  IMAD.X R5, R2, 0x1, R14, P0 ;  /* 0x0000000102057824 */ /* 0x000fea00000e060e */
[----:B------:R2:W-:Y:S01]  /*6660*/  LDGSTS.E.BYPASS.LTC128B.128 [R15+0x4900], [R4.64], !P4 ;  /* 0x04900000040f7fae */ /* 0x0005e2000e101d56 */
[----:B------:R-:W-:-:S05]  /*6670*/  @P1 BRA `(.L_x_407) ;  /* 0x0000019000001947 */ /* 0x000fca0003800000 */
[----:B------:R-:W-:-:S05]  /*6680*/  BRA.DIV ~URZ, `(.L_x_408) ;  /* 0x0000d3c27f007947 */ /* 0x000fca000b800000 */
[----:B--2---:R2:W3:Y:S04]  /*6690*/  SHFL.IDX PT, R4, R3, 0x1, 0x181f ;  /* 0x00381f0003047f89 */ /* 0x0044e800000e0000 */
[----:B------:R2:W4:Y:S02]  /*66a0*/  SHFL.IDX PT, R0, R6, 0x1, 0x181f ;  /* 0x00381f0006007f89 */ /* 0x00052400000e0000 */
.L_x_446:
[----:B--2---:R-:W2:Y:S04]  /*66b0*/  LDL R3, [R1+0x30] ;  /* 0x0000300001037983 */ /* 0x004ea80000100800 */
[----:B----4-:R-:W4:Y:S04]  /*66c0*/  LDL R2, [R1+0x64] ;  /* 0x0000640001027983 */ /* 0x010f280000100800 */
[----:B---3--:R-:W3:Y:S04]  /*66d0*/  LDL R20, [R1+0x1c] ;  /* 0x00001c0001147983 */ /* 0x008ee80000100800 */
[----:B------:R-:W3:Y:S04]  /*66e0*/  LDL R5, [R1+0x8] ;  /* 0x0000080001057983 */ /* 0x000ee80000100800 */
[----:B------:R-:W3:Y:S04]  /*66f0*/  LDL R15, [R1+0x2c] ;  /* 0x00002c00010f7983 */ /* 0x000ee80000100800 */
[----:B------:R-:W3:Y:S01]  /*6700*/  LDL R6, [R1+0x20] ;  /* 0x0000200001067983 */ /* 0x000ee20000100800 */
[----:B--2---:R-:W-:Y:S02]  /*6710*/  ISETP.GE.AND P1, PT, R3, c[0x0][0x1d4], PT ;  /* 0x0000750003007a0c */ /* 0x004fe40003f26270 */
[----:B----4-:R-:W-:Y:S05]  /*6720*/  IADD3 R2, P0, R0, R2, RZ ;  /* 0x0000000200027210 */ /* 0x010fea0007f1e0ff */
[----:B---3--:R-:W-:Y:S06]  /*6730*/  IMAD.X R3, R4, 0x1, R20, P0 ;  /* 0x0000000104037824 */ /* 0x008fec00000e0614 */
[----:B------:R-:W-:Y:S01]  /*6740*/  @!PT LDS RZ, [RZ] ;  /* 0x00000000fffff984 */ /* 0x000fe20000000800 */
[----:B------:R-:W-:Y:S01]  /*6750*/  @!PT LDS RZ, [RZ] ;  /* 0x00000000fffff984 */ /* 0x000fe20000000800 */
[----:B------:R-:W-:Y:S01]  /*6760*/  @!PT LDS RZ, [RZ] ;  /* 0x00000000fffff984 */ /* 0x000fe20000000800 */
[----:B------:R2:W-:Y:S02]  /*6770*/  LDGSTS.E.BYPASS.LTC128B.128 [R5+0x1100], [R2.64], !P1 ;  /* 0x0110000002057fae */ /* 0x0005e4000c901d56 */
[----:B--2---:R-:W-:Y:S05]  /*6780*/  IADD3 R2, P0, R0, R15, RZ ;  /* 0x0000000f00027210 */ /* 0x004fea0007f1e0ff */
[----:B------:R-:W-:Y:S01]  /*6790*/  IMAD.X R3, R4, 0x1, R6, P0 ;  /* 0x0000000104037824 */ /* 0x000fe200000e0606 */
[----:B------:R-:W-:Y:S04]  /*67a0*/  IADD3 R6, P0, R0, R7, RZ ;  /* 0x0000000700067210 */ /* 0x000fe80007f1e0ff */
[----:B------:R2:W-:Y:S01]  /*67b0*/  LDGSTS.E.BYPASS.LTC128B.128 [R5+0x2900], [R2.64], !P6 ;  /* 0x0290000002057fae */ /* 0x0005e2000f101d56 */
[----:B------:R-:W-:Y:S05]  /*67c0*/  IMAD.X R7, R4, 0x1, R13, P0 ;  /* 0x0000000104077824 */ /* 0x000fea00000e060d */
[----:B------:R3:W-:Y:S01]  /*67d0*/  LDGSTS.E.BYPASS.LTC128B.128 [R5+0x4100], [R6.64], !P5 ;  /* 0x0410000006057fae */ /* 0x0007e2000e901d56 */
[----:B--2---:R-:W-:Y:S05]  /*67e0*/  IADD3 R2, P0, R0, R12, RZ ;  /* 0x0000000c00027210 */ /* 0x004fea0007f1e0ff */
[----:B------:R-:W-:Y:S05]  /*67f0*/  IMAD.X R3, R4, 0x1, R14, P0 ;  /* 0x0000000104037824 */ /* 0x000fea00000e060e */
[----:B------:R3:W-:Y:S03]  /*6800*/  LDGSTS.E.BYPASS.LTC128B.128 [R5+0x5900], [R2.64], !P4 ;  /* 0x0590000002057fae */ /* 0x0007e6000e101d56 */
.L_x_407:
[----:B------:R-:W-:Y:S05]  /*6810*/  BSYNC B0 ;  /* 0x0000000000007941 */ /* 0x000fea0003800000 */
.L_x_406:
[----:B----4-:R-:W0:Y:S01]  /*6820*/  LDGDEPBAR ;  /* 0x00000000000079af */ /* 0x010e220000000000 */
[----:B------:R-:W-:Y:S01]  /*6830*/  WARPSYNC 0xffffffff ;  /* 0xffffffff00007948 */ /* 0x000fe20003800000 */
[C---:B--23-5:R-:W-:Y:S01]  /*6840*/  HMMA.16816.F32 R4, R160.reuse, R8, RZ ;  /* 0x00000008a004723c */ /* 0x06cfe200000018ff */
[----:B------:R-:W-:Y:S06]  /*6850*/  UISETP.GT.AND UP0, UPT, UR5, UR8, UPT ;  /* 0x000000080500728c */ /* 0x000fec000bf04270 */
[----:B------:R-:W-:Y:S01]  /*6860*/  PLOP3.LUT P0, PT, PT, PT, UP0, 0x40, 0x0 ;  /* 0x000000000000781c */ /* 0x000fe20003f0e808 */
[C---:B------:R-:W-:Y:S08]  /*6870*/  HMMA.16816.F32 R8, R160.reuse, R10, RZ ;  /* 0x0000000aa008723c */ /* 0x040ff000000018ff */
[C---:B-1----:R-:W-:Y:S08]  /*6880*/  HMMA.16816.F32 R12, R160.reuse, R16, RZ ;  /* 0x00000010a00c723c */ /* 0x042ff000000018ff */
[C---:B------:R-:W-:Y:S08]  /*6890*/  HMMA.16816.F32 R16, R160.reuse, R18, RZ ;  /* 0x00000012a010723c */ /* 0x040ff000000018ff */
[C---:B------:R-:W-:Y:S08]  /*68a0*/  HMMA.16816.F32 R20, R160.reuse, R24, RZ ;  /* 0x00000018a014723c */ /* 0x040ff000000018ff */
        /* <DEDUP_REMOVED lines=35> */
[----:B------:R-:W1:Y:S07]  /*6ae0*/  LDSM.16.M88.4 R168, [R251] ;  /* 0x00000000fba8783b */ /* 0x000e6e0000000200 */
[C---:B--2---:R-:W-:Y:S08]  /*6af0*/  HMMA.16816.F32 R4, R192.reuse, R172, R4 ;  /* 0x000000acc004723c */ /* 0x044ff00000001804 */
[C---:B------:R-:W-:Y:S01]  /*6b00*/  HMMA.16816.F32 R8, R192.reuse, R174, R8 ;  /* 0x000000aec008723c */ /* 0x040fe20000001808 */
[----:B------:R-:W2:Y:S07]  /*6b10*/  LDSM.16.M88.4 R172, [R250] ;  /* 0x00000000faac783b */ /* 0x000eae0000000200 */
        /* <DEDUP_REMOVED lines=89> */
[----:B------:R-:W2:Y:S01]  /*70b0*/  LDSM.16.M88.4 R172, [R239+0x5800] ;  /* 0x00580000efac783b */ /* 0x000ea20000000200 */
[----:B------:R-:W-:Y:S06]  /*70c0*/  DEPBAR.LE SB0, 0x0 ;  /* 0x000080000000791a */ /* 0x000fec0000000000 */
[----:B------:R-:W-:Y:S01]  /*70d0*/  BAR.SYNC.DEFER_BLOCKING 0x0 ;  /* 0x0000000000007b1d */ /* 0x000fe20000010000 */
[C---:B-1----:R-:W-:Y:S08]  /*70e0*/  HMMA.16816.F32 R12, R232.reuse, R168, R12 ;  /* 0x000000a8e80c723c */ /* 0x042ff0000000180c */
[C---:B------:R-:W-:Y:S08]  /*70f0*/  HMMA.16816.F32 R16, R232.reuse, R170, R16 ;  /* 0x000000aae810723c */ /* 0x040ff00000001810 */
[C---:B--2---:R-:W-:Y:S08]  /*7100*/  HMMA.16816.F32 R20, R232.reuse, R172, R20 ;  /* 0x000000ace814723c */ /* 0x044ff00000001814 */
[----:B------:R-:W-:Y:S01]  /*7110*/  HMMA.16816.F32 R24, R232, R174, R24 ;  /* 0x000000aee818723c */ /* 0x000fe20000001818 */
[----:B------:R-:W-:-:S07]  /*7120*/  @P0 BRA `(.L_x_409) ;  /* 0x0000053000000947 */ /* 0x000fce0003800000 */
[----:B------:R-:W2:Y:S01]  /*7130*/  LDL R0, [R1+0x48] ;  /* 0x0000480001007983 */ /* 0x000ea20000100800 */
[----:B------:R-:W-:Y:S01]  /*7140*/  IMAD.MOV.U32 R2, RZ, RZ, c[0x0][0x2b8] ;  /* 0x0000ae00ff027624 */ /* 0x000fe200078e00ff */
[----:B------:R-:W-:Y:S01]  /*7150*/  UIMAD UR24, UR5, 0x30, UR10 ;  /* 0x00000030051878a4 */ /* 0x000fe2000f8e020a */
[----:B------:R-:W-:Y:S01]  /*7160*/  IMAD.MOV.U32 R168, RZ, RZ, RZ ;  /* 0x000000ffffa87224 */ /* 0x000fe200078e00ff */
[----:B------:R1:W-:Y:S02]  /*7170*/  STL [R1+0x70], R4 ;  /* 0x0000700401007387 */ /* 0x0003e40000100800 */
[----:B------:R-:W-:Y:S02]  /*7180*/  ISETP.NE.AND P1, PT, R2, 0x1, PT ;  /* 0x000000010200780c */ /* 0x000fe40003f25270 */
[----:B------:R-:W3:Y:S01]  /*7190*/  LDL R169, [R1+0x30] ;  /* 0x0000300001a97983 */ /* 0x000ee20000100800 */
[----:B------:R-:W-:Y:S03]  /*71a0*/  IMAD.U32 R2, RZ, RZ, UR24 ;  /* 0x00000018ff027e24 */ /* 0x000fe6000f8e00ff */
[----:B------:R-:W4:Y:S04]  /*71b0*/  LDL R178, [R1+0x1c] ;  /* 0x00001c0001b27983 */ /* 0x000f280000100800 */
[----:B------:R-:W4:Y:S04]  /*71c0*/  LDL R177, [R1+0x8] ;  /* 0x0000080001b17983 */ /* 0x000f280000100800 */
[----:B------:R-:W4:Y:S04]  /*71d0*/  LDL R179, [R1+0x2c] ;  /* 0x00002c0001b37983 */ /* 0x000f280000100800 */
[----:B------:R-:W4:Y:S04]  /*71e0*/  LDL R176, [R1+0x20] ;  /* 0x0000200001b07983 */ /* 0x000f280000100800 */
[----:B-1----:R-:W4:Y:S01]  /*71f0*/  LDL R4, [R1+0x64] ;  /* 0x0000640001047983 */ /* 0x002f220000100800 */
[----:B--2---:R-:W-:Y:S05]  /*7200*/  IADD3 R2, R2, -0x30, R0 ;  /* 0xffffffd002027810 */ /* 0x004fea0007ffe000 */
[----:B------:R-:W-:Y:S01]  /*7210*/  @P1 IMAD.HI.U32 R3, R2, c[0x0][0x2bc], RZ ;  /* 0x0000af0002031a27 */ /* 0x000fe200078e00ff */
[----:B---3--:R-:W-:Y:S03]  /*7220*/  ISETP.GE.AND P2, PT, R169, c[0x0][0x1d4], PT ;  /* 0x00007500a9007a0c */ /* 0x008fe60003f46270 */
[----:B------:R-:W-:Y:S01]  /*7230*/  IMAD.MOV.U32 R0, RZ, RZ, R2 ;  /* 0x000000ffff007224 */ /* 0x000fe200078e0002 */
[----:B------:R-:W-:Y:S04]  /*7240*/  @P1 SHF.R.U32.HI R0, RZ, c[0x0][0x2c0], R3 ;  /* 0x0000b000ff001a19 */ /* 0x000fe80000011603 */
[C---:B------:R-:W-:Y:S04]  /*7250*/  @!P3 IADD3 R3, P0, R0.reuse, UR20, RZ ;  /* 0x000000140003bc10 */ /* 0x040fe8000ff1e0ff */
[----:B------:R-:W-:Y:S01]  /*7260*/  @!P3 LEA.HI.X.SX32 R133, R0, UR7, 0x1, P0 ;  /* 0x000000070085bc11 */ /* 0x000fe200080f0eff */
[----:B------:R-:W-:Y:S01]  /*7270*/  IMAD.MOV R0, RZ, RZ, -R0 ;  /* 0x000000ffff007224 */ /* 0x000fe200078e0a00 */
[C---:B------:R-:W-:Y:S03]  /*7280*/  @!P3 LEA R132, P0, R3.reuse, c[0x0][0x2a0], 0x2 ;  /* 0x0000a8000384ba11 */ /* 0x040fe600078010ff */
[----:B------:R-:W-:Y:S01]  /*7290*/  IMAD R170, R0, c[0x0][0x2b8], R2 ;  /* 0x0000ae0000aa7a24 */ /* 0x000fe200078e0202 */
[----:B------:R-:W-:Y:S03]  /*72a0*/  @!P3 LEA.HI.X R133, R3, c[0x0][0x2a4], R133, 0x2, P0 ;  /* 0x0000a9000385ba11 */ /* 0x000fe600000f1485 */
[----:B------:R-:W-:Y:S01]  /*72b0*/  IMAD.WIDE.U32 R2, R170, c[0x0][0x1e0], RZ ;  /* 0x00007800aa027a25 */ /* 0x000fe200078e00ff */
[----:B------:R1:W-:Y:S01]  /*72c0*/  STL [R1+0x28], R170 ;  /* 0x000028aa01007387 */ /* 0x0003e20000100800 */
[----:B------:R-:W-:Y:S03]  /*72d0*/  SHF.R.S32.HI R0, RZ, 0x1f, R170 ;  /* 0x0000001fff007819 */ /* 0x000fe600000114aa */
[----:B------:R2:W3:Y:S02]  /*72e0*/  @!P3 LDG.E R168, [R132.64] ;  /* 0x0000001684a8b981 */ /* 0x0004e4000c1e1900 */
[----:B------:R-:W-:Y:S04]  /*72f0*/  IMAD R0, R0, c[0x0][0x1e0], RZ ;  /* 0x0000780000007a24 */ /* 0x000fe800078e02ff */
[----:B------:R-:W-:Y:S04]  /*7300*/  IMAD R0, R170, c[0x0][0x1e4], R0 ;  /* 0x00007900aa007a24 */ /* 0x000fe800078e0200 */
[----:B------:R-:W-:Y:S01]  /*7310*/  IMAD.IADD R3, R3, 0x1, R0 ;  /* 0x0000000103037824 */ /* 0x000fe200078e0200 */
[----:B--2---:R-:W2:Y:S04]  /*7320*/  S2R R133, SR_TID.X ;  /* 0x0000000000857919 */ /* 0x004ea80000002100 */
[----:B---3--:R2:W-:Y:S01]  /*7330*/  STL [R1+0x24], R168 ;  /* 0x000024a801007387 */ /* 0x0085e20000100800 */
[----:B-1----:R-:W-:Y:S01]  /*7340*/  SHF.R.S32.HI R170, RZ, 0x1f, R168 ;  /* 0x0000001fffaa7819 */ /* 0x002fe200000114a8 */
[----:B------:R-:W-:Y:S02]  /*7350*/  IMAD.WIDE.U32 R2, R168, c[0x0][0x1f0], R2 ;  /* 0x00007c00a8027a25 */ /* 0x000fe400078e0002 */
[----:B------:R-:W3:Y:S02]  /*7360*/  LDL R174, [R1+0x38] ;  /* 0x0000380001ae7983 */ /* 0x000ee40000100800 */
[----:B------:R-:W-:Y:S01]  /*7370*/  IMAD R170, R170, c[0x0][0x1f0], RZ ;  /* 0x00007c00aaaa7a24 */ /* 0x000fe200078e02ff */
[----:B------:R-:W-:Y:S01]  /*7380*/  IADD3 R0, P0, R2, UR18, RZ ;  /* 0x0000001202007c10 */ /* 0x000fe2000ff1e0ff */
[----:B------:R-:W3:Y:S02]  /*7390*/  LDL R175, [R1+0x54] ;  /* 0x0000540001af7983 */ /* 0x000ee40000100800 */
[----:B------:R-:W-:Y:S02]  /*73a0*/  IMAD R170, R168, c[0x0][0x1f4], R170 ;  /* 0x00007d00a8aa7a24 */ /* 0x000fe400078e02aa */
[----:B------:R-:W3:Y:S03]  /*73b0*/  LDL R172, [R1+0x34] ;  /* 0x0000340001ac7983 */ /* 0x000ee60000100800 */
[----:B------:R-:W-:Y:S01]  /*73c0*/  IADD3.X R170, R3, UR6, R170, P0, !PT ;  /* 0x0000000603aa7c10 */ /* 0x000fe200087fe4aa */
[----:B------:R-:W3:Y:S01]  /*73d0*/  LDL R173, [R1+0x50] ;  /* 0x0000500001ad7983 */ /* 0x000ee20000100800 */
[C---:B------:R-:W-:Y:S04]  /*73e0*/  LEA R171, P0, R0.reuse, c[0x0][0x1c8], 0x1 ;  /* 0x0000720000ab7a11 */ /* 0x040fe800078008ff */
[----:B------:R-:W-:Y:S02]  /*73f0*/  LEA.HI.X R170, R0, c[0x0][0x1cc], R170, 0x1, P0 ;  /* 0x0000730000aa7a11 */ /* 0x000fe400000f0caa */
[----:B------:R-:W4:Y:S01]  /*7400*/  SHFL.IDX PT, R0, R171, RZ, 0x181f ;  /* 0x00181fffab007589 */ /* 0x000f2200000e0000 */
[----:B--2---:R-:W-:Y:S03]  /*7410*/  SHF.R.S32.HI R168, RZ, 0x1f, R133 ;  /* 0x0000001fffa87819 */ /* 0x004fe60000011485 */
[----:B------:R-:W1:Y:S01]  /*7420*/  SHFL.IDX PT, R2, R170, RZ, 0x181f ;  /* 0x00181fffaa027589 */ /* 0x000e6200000e0000 */
[----:B------:R-:W-:Y:S04]  /*7430*/  LEA.HI R168, R168, R133, RZ, 0x3 ;  /* 0x00000085a8a87211 */ /* 0x000fe800078f18ff */
[----:B------:R-:W-:Y:S04]  /*7440*/  SHF.R.S32.HI R168, RZ, 0x3, R168 ;  /* 0x00000003ffa87819 */ /* 0x000fe800000114a8 */
[----:B------:R-:W-:Y:S04]  /*7450*/  IADD3 R3, -R168, 0x30, RZ ;  /* 0x00000030a8037810 */ /* 0x000fe80007ffe1ff */
[C---:B------:R-:W-:Y:S11]  /*7460*/  ISETP.GE.AND P0, PT, R3.reuse, 0x1, PT ;  /* 0x000000010300780c */ /* 0x040ff60003f06270 */
[----:B------:R-:W-:Y:S02]  /*7470*/  @!UPT UIADD3 URZ, URZ, URZ, URZ ;  /* 0x0000003f3f3ff290 */ /* 0x000fe4000fffe03f */
[----:B----4-:R-:W-:Y:S05]  /*7480*/  @P0 IADD3 R132, P1, R0, R4, RZ ;  /* 0x0000000400840210 */ /* 0x010fea0007f3e0ff */
[----:B-1----:R-:W-:Y:S01]  /*7490*/  @P0 IMAD.X R133, R2, 0x1, R178, P1 ;  /* 0x0000000102850824 */ /* 0x002fe200008e06b2 */
[-C--:B------:R-:W-:Y:S04]  /*74a0*/  @P0 IADD3 R168, P1, R0, R179.reuse, RZ ;  /* 0x000000b300a80210 */ /* 0x080fe80007f3e0ff */
[----:B------:R-:W-:Y:S01]  /*74b0*/  @!PT LDS RZ, [RZ] ;  /* 0x00000000fffff984 */ /* 0x000fe20000000800 */
[----:B------:R3:W-:Y:S01]  /*74c0*/  @P0 LDGSTS.E.BYPASS.LTC128B.128 [R177+0x10100], [R132.64], !P2 ;  /* 0x1010000084b10fae */ /* 0x0007e2000d101d56 */
[----:B------:R-:W-:Y:S05]  /*74d0*/  @P0 IMAD.X R169, R2, 0x1, R176, P1 ;  /* 0x0000000102a90824 */ /* 0x000fea00008e06b0 */
[----:B------:R1:W-:Y:S01]  /*74e0*/  @P0 LDGSTS.E.BYPASS.LTC128B.128 [R177+0x11900], [R168.64], !P6 ;  /* 0x11900000a8b10fae */ /* 0x0003e2000f101d56 */
[C---:B---3--:R-:W-:Y:S04]  /*74f0*/  @P0 LEA R132, P1, R174.reuse, R0, 0x1 ;  /* 0x00000000ae840211 */ /* 0x048fe800078208ff */
[----:B------:R-:W-:Y:S05]  /*7500*/  @P0 LEA.HI.X R133, R174, R2, R175, 0x1, P1 ;  /* 0x00000002ae850211 */ /* 0x000fea00008f0caf */
[----:B------:R2:W-:Y:S02]  /*7510*/  @P0 LDGSTS.E.BYPASS.LTC128B.128 [R177+0x13100], [R132.64], !P5 ;  /* 0x1310000084b10fae */ /* 0x0005e4000e901d56 */
[C---:B--2---:R-:W-:Y:S02]  /*7520*/  @P0 LEA R132, P1, R172.reuse, R0, 0x1 ;  /* 0x00000000ac840211 */ /* 0x044fe400078208ff */
[----:B------:R-:W2:Y:S02]  /*7530*/  SHFL.IDX PT, R0, R171, 0x1, 0x181f ;  /* 0x00381f00ab007f89 */ /* 0x000ea400000e0000 */
[----:B------:R-:W-:Y:S02]  /*7540*/  @P0 LEA.HI.X R133, R172, R2, R173, 0x1, P1 ;  /* 0x00000002ac850211 */ /* 0x000fe400008f0cad */
[----:B------:R-:W3:Y:S04]  /*7550*/  SHFL.IDX PT, R2, R170, 0x1, 0x181f ;  /* 0x00381f00aa027f89 */ /* 0x000ee800000e0000 */
[----:B------:R2:W-:Y:S01]  /*7560*/  @P0 LDGSTS.E.BYPASS.LTC128B.128 [R177+0x14900], [R132.64], !P4 ;  /* 0x1490000084b10fae */ /* 0x0005e2000e101d56 */
[----:B------:R-:W-:Y:S11]  /*7570*/  ISETP.GE.AND P0, PT, R3, 0x21, PT ;  /* 0x000000210300780c */ /* 0x000ff60003f06270 */
[----:B------:R-:W-:Y:S02]  /*7580*/  @!UPT UIADD3 URZ, URZ, URZ, URZ ;  /* 0x0000003f3f3ff290 */ /* 0x000fe4000fffe03f */
[----:B--2---:R-:W-:Y:S02]  /*7590*/  @P0 IADD3 R132, P1, R0, R4, RZ ;  /* 0x0000000400840210 */ /* 0x004fe40007f3e0ff */
[----:B------:R2:W5:Y:S03]  /*75a0*/  LDL.LU R4, [R1+0x70] ;  /* 0x0000700001047983 */ /* 0x0005660000300800 */
[----:B---3--:R-:W-:Y:S05]  /*75b0*/  @P0 IMAD.X R133, R2, 0x1, R178, P1 ;  /* 0x0000000102850824 */ /* 0x008fea00008e06b2 */
[----:B------:R3:W-:Y:S02]  /*75c0*/  @P0 LDGSTS.E.BYPASS.LTC128B.128 [R177+0x11100], [R132.64], !P2 ;  /* 0x1110000084b10fae */ /* 0x0007e4000d101d56 */
[----:B---3--:R-:W-:Y:S05]  /*75d0*/  @P0 IADD3 R132, P1, R0, R179, RZ ;  /* 0x000000b300840210 */ /* 0x008fea0007f3e0ff */
[----:B------:R-:W-:Y:S01]  /*75e0*/  @P0 IMAD.X R133, R2, 0x1, R176, P1 ;  /* 0x0000000102850824 */ /* 0x000fe200008e06b0 */
[C---:B-1----:R-:W-:Y:S04]  /*75f0*/  @P0 LEA R168, P1, R174.reuse, R0, 0x1 ;  /* 0x00000000aea80211 */ /* 0x042fe800078208ff */
[----:B------:R1:W-:Y:S01]  /*7600*/  @P0 LDGSTS.E.BYPASS.LTC128B.128 [R177+0x12900], [R132.64], !P6 ;  /* 0x1290000084b10fae */ /* 0x0003e2000f101d56 */
[----:B------:R-:W-:Y:S05]  /*7610*/  @P0 LEA.HI.X R169, R174, R2, R175, 0x1, P1 ;  /* 0x00000002aea90211 */ /* 0x000fea00008f0caf */
[----:B------:R2:W-:Y:S01]  /*7620*/  @P0 LDGSTS.E.BYPASS.LTC128B.128 [R177+0x14100], [R168.64], !P5 ;  /* 0x14100000a8b10fae */ /* 0x0005e2000e901d56 */
[C---:B-1----:R-:W-:Y:S04]  /*7630*/  @P0 LEA R132, P1, R172.reuse, R0, 0x1 ;  /* 0x00000000ac840211 */ /* 0x042fe800078208ff */
[----:B------:R-:W-:Y:S05]  /*7640*/  @P0 LEA.HI.X R133, R172, R2, R173, 0x1, P1 ;  /* 0x00000002ac850211 */ /* 0x000fea00008f0cad */
[----:B------:R2:W-:Y:S04]  /*7650*/  @P0 LDGSTS.E.BYPASS.LTC128B.128 [R177+0x15900], [R132.64], !P4 ;  /* 0x1590000084b10fae */ /* 0x0005e8000e101d56 */
.L_x_409:
[----:B------:R-:W3:Y:S01]  /*7660*/  LDL R2, [R1+0x5c] ;  /* 0x00005c0001027983 */ /* 0x000ee20000100800 */
[----:B------:R-:W-:Y:S02]  /*7670*/  UISETP.NE.AND UP1, UPT, UR13, URZ, UPT ;  /* 0x0000003f0d00728c */ /* 0x000fe4000bf25270 */
[----:B------:R-:W-:Y:S01]  /*7680*/  UIMAD UR24, UR5, -0x30, URZ ;  /* 0xffffffd0051878a4 */ /* 0x000fe2000f8e023f */
[----:B------:R-:W4:Y:S01]  /*7690*/  LDL R170, [R1+0x58] ;  /* 0x0000580001aa7983 */ /* 0x000f220000100800 */
[----:B------:R-:W-:Y:S02]  /*76a0*/  UISETP.NE.AND UP0, UPT, UR12, URZ, UPT ;  /* 0x0000003f0c00728c */ /* 0x000fe4000bf05270 */
[----:B------:R-:W-:Y:S01]  /*76b0*/  PLOP3.LUT P0, PT, PT, PT, UP1, 0x80, 0x0 ;  /* 0x000000000000781c */ /* 0x000fe20003f0f018 */
[----:B------:R-:W0:Y:S11]  /*76c0*/  LDGDEPBAR ;  /* 0x00000000000079af */ /* 0x000e360000000000 */
[----:B------:R-:W-:Y:S01]  /*76d0*/  @!UPT UIADD3 URZ, URZ, URZ, URZ ;  /* 0x0000003f3f3ff290 */ /* 0x000fe2000fffe03f */
[----:B---3--:R-:W-:Y:S01]  /*76e0*/  @P0 IMAD.HI.U32 R0, R2, c[0x0][0x2c8], RZ ;  /* 0x0000b20002000a27 */ /* 0x008fe200078e00ff */
[----:B------:R-:W-:Y:S03]  /*76f0*/  PLOP3.LUT P0, PT, PT, PT, UP1, 0x80, 0x0 ;  /* 0x000000000000781c */ /* 0x000fe60003f0f018 */
[----:B--2---:R-:W-:Y:S02]  /*7700*/  IMAD.MOV.U32 R132, RZ, RZ, R2 ;  /* 0x000000ffff847224 */ /* 0x004fe400078e0002 */
[----:B------:R-:W-:Y:S08]  /*7710*/  IMAD.MOV.U32 R2, RZ, RZ, c[0x0][0x2ac] ;  /* 0x0000ab00ff027624 */ /* 0x000ff000078e00ff */
[----:B------:R-:W-:Y:S01]  /*7720*/  @P0 SHF.R.U32.HI R132, RZ, c[0x0][0x2cc], R0 ;  /* 0x0000b300ff840a19 */ /* 0x000fe20000011600 */
[----:B------:R-:W-:Y:S01]  /*7730*/  IMAD.U32 R0, RZ, RZ, UR24 ;  /* 0x00000018ff007e24 */ /* 0x000fe2000f8e00ff */
[----:B------:R-:W-:Y:S03]  /*7740*/  PLOP3.LUT P0, PT, PT, PT, UP0, 0x40, 0x0 ;  /* 0x000000000000781c */ /* 0x000fe60003f0e808 */
[----:B------:R-:W1:Y:S01]  /*7750*/  SHFL.IDX PT, R3, R132, RZ, 0x1c1f ;  /* 0x001c1fff84037589 */ /* 0x000e6200000e0000 */
[----:B----4-:R-:W-:Y:S05]  /*7760*/  IADD3 R0, -R170, 0x1, R0 ;  /* 0x00000001aa007810 */ /* 0x010fea0007ffe100 */
[----:B------:R-:W-:Y:S05]  /*7770*/  IMAD R0, R2, c[0x0][0x1d0], R0 ;  /* 0x0000740002007a24 */ /* 0x000fea00078e0200 */
[----:B------:R-:W-:Y:S04]  /*7780*/  IADD3 R0, R0, -c[0x0][0x168], RZ ;  /* 0x80005a0000007a10 */ /* 0x000fe80007ffe0ff */
[C---:B------:R-:W-:Y:S02]  /*7790*/  IADD3 R169, R0.reuse, c[0x0][0x328], RZ ;  /* 0x0000ca0000a97a10 */ /* 0x040fe40007ffe0ff */
[----:B------:R-:W-:Y:S03]  /*77a0*/  IADD3 R133, R0, UR17, RZ ;  /* 0x0000001100857c10 */ /* 0x000fe6000fffe0ff */
[--C-:B-1----:R-:W-:Y:S02]  /*77b0*/  IMAD.IADD R2, R169, 0x1, R3.reuse ;  /* 0x00000001a9027824 */ /* 0x102fe400078e0203 */
[----:B------:R-:W-:Y:S01]  /*77c0*/  IMAD.IADD R0, R133, 0x1, R3 ;  /* 0x0000000185007824 */ /* 0x000fe200078e0203 */
[----:B------:R-:W-:-:S05]  /*77d0*/  @P0 BRA `(.L_x_410) ;  /* 0x000001a000000947 */ /* 0x000fca0003800000 */
[----:B------:R-:W-:Y:S01]  /*77e0*/  MOV R168, c[0x0][0x2ac] ;  /* 0x0000ab0000a87a02 */ /* 0x000fe20000000f00 */
[----:B------:R-:W-:Y:S04]  /*77f0*/  BSSY B0, `(.L_x_411) ;  /* 0x0000013000007945 */ /* 0x000fe80003800000 */
[----:B------:R-:W-:Y:S05]  /*7800*/  IMAD R3, R168, c[0x0][0x1d0], R3 ;  /* 0x00007400a8037a24 */ /* 0x000fea00078e0203 */
[----:B------:R-:W-:Y:S04]  /*7810*/  IADD3 R3, R3, -c[0x0][0x168], RZ ;  /* 0x80005a0003037a10 */ /* 0x000fe80007ffe0ff */
[----:B------:R-:W-:Y:S11]  /*7820*/  ISETP.GT.AND P0, PT, R3, -0x1, PT ;  /* 0xffffffff0300780c */ /* 0x000ff60003f04270 */
[----:B------:R-:W-:Y:S02]  /*7830*/  @!UPT UIADD3 URZ, URZ, URZ, URZ ;  /* 0x0000003f3f3ff290 */ /* 0x000fe4000fffe03f */
[----:B------:R-:W-:-:S05]  /*7840*/  @P0 BRA `(.L_x_412) ;  /* 0x0000008000000947 */ /* 0x000fca0003800000 */
[----:B------:R-:W-:Y:S01]  /*7850*/  LOP3.LUT R3, RZ, R3, RZ, 0x33, !PT ;  /* 0x00000003ff037212 */ /* 0x000fe200078e33ff */
[----:B------:R-:W-:Y:S05]  /*7860*/  IMAD.MOV.U32 R168, RZ, RZ, c[0x0][0x32c] ;  /* 0x0000cb00ffa87624 */ /* 0x000fea00078e00ff */
[----:B------:R-:W-:Y:S11]  /*7870*/  ISETP.NE.AND P0, PT, R168, 0x1, PT ;  /* 0x00000001a800780c */ /* 0x000ff60003f05270 */
[----:B------:R-:W-:Y:S02]  /*7880*/  @!UPT UIADD3 URZ, URZ, URZ, URZ ;  /* 0x0000003f3f3ff290 */ /* 0x000fe4000fffe03f */
[----:B------:R-:W-:Y:S05]  /*7890*/  @P0 IMAD.HI.U32 R168, R3, c[0x0][0x330], RZ ;  /* 0x0000cc0003a80a27 */ /* 0x000fea00078e00ff */
[----:B------:R-:W-:Y:S04]  /*78a0*/  @P0 SHF.R.U32.HI R3, RZ, c[0x0][0x334], R168 ;  /* 0x0000cd00ff030a19 */ /* 0x000fe800000116a8 */
[----:B------:R-:W-:Y:S01]  /*78b0*/  LOP3.LUT R3, RZ, R3, RZ, 0x33, !PT ;  /* 0x00000003ff037212 */ /* 0x000fe200078e33ff */
[----:B------:R-:W-:-:S05]  /*78c0*/  BRA `(.L_x_413) ;  /* 0x0000005000007947 */ /* 0x000fca0003800000 */
.L_x_412:
[----:B------:R-:W-:Y:S04]  /*78d0*/  MOV R168, c[0x0][0x32c] ;  /* 0x0000cb0000a87a02 */ /* 0x000fe80000000f00 */
[----:B------:R-:W-:Y:S11]  /*78e0*/  ISETP.NE.AND P0, PT, R168, 0x1, PT ;  /* 0x00000001a800780c */ /* 0x000ff60003f05270 */
[----:B------:R-:W-:Y:S02]  /*78f0*/  @!UPT UIADD3 URZ, URZ, URZ, URZ ;  /* 0x0000003f3f3ff290 */ /* 0x000fe4000fffe03f */
[----:B------:R-:W-:Y:S05]  /*7900*/  @P0 IMAD.HI.U32 R168, R3, c[0x0][0x330], RZ ;  /* 0x0000cc0003a80a27 */ /* 0x000fea00078e00ff */
[----:B------:R-:W-:Y:S02]  /*7910*/  @P0 SHF.R.U32.HI R3, RZ, c[0x0][0x334], R168 ;  /* 0x0000cd00ff030a19 */ /* 0x000fe400000116a8 */
.L_x_413:
[----:B------:R-:W-:Y:S05]  /*7920*/  BSYNC B0 ;  /* 0x0000000000007941 */ /* 0x000fea0003800000 */
.L_x_411:
[----:B------:R-:W-:Y:S05]  /*7930*/  IADD3 R168, -R170, UR24, RZ ;  /* 0x00000018aaa87c10 */ /* 0x000fea000fffe1ff */
[----:B------:R-:W-:Y:S05]  /*7940*/  IMAD R3, R3, c[0x0][0x32c], R168 ;  /* 0x0000cb0003037a24 */ /* 0x000fea00078e02a8 */
[----:B------:R-:W-:Y:S02]  /*7950*/  IMNMX R0, R0, R3, !PT ;  /* 0x0000000300007217 */ /* 0x000fe40007800200 */
[----:B------:R-:W-:Y:S04]  /*7960*/  IADD3 R3, R3, c[0x0][0x32c], RZ ;  /* 0x0000cb0003037a10 */ /* 0x000fe80007ffe0ff */
[----:B------:R-:W-:Y:S02]  /*7970*/  IMNMX R2, R2, R3, PT ;  /* 0x0000000302027217 */ /* 0x000fe40003800200 */
.L_x_410:
[----:B------:R-:W-:Y:S02]  /*7980*/  UISETP.GE.AND UP0, UPT, UR24, 0x1, UPT ;  /* 0x000000011800788c */ /* 0x000fe4000bf06270 */
[----:B------:R-:W-:Y:S02]  /*7990*/  UISETP.GE.AND UP6, UPT, UR24, 0x12, UPT ;  /* 0x000000121800788c */ /* 0x000fe4000bfc6270 */
[----:B------:R-:W-:Y:S02]  /*79a0*/  UP2UR UR29, UPR, URZ, 0x1 ;  /* 0x000000013f1d7883 */ /* 0x000fe40008000000 */
[----:B------:R-:W-:Y:S01]  /*79b0*/  PLOP3.LUT P0, PT, PT, PT, UP0, 0x40, 0x0 ;  /* 0x000000000000781c */ /* 0x000fe20003f0e808 */
[----:B------:R-:W-:Y:S02]  /*79c0*/  UISETP.GE.AND UP0, UPT, UR24, 0x2, UPT ;  /* 0x000000021800788c */ /* 0x000fe4000bf06270 */
[----:B------:R-:W-:Y:S01]  /*79d0*/  UISETP.GE.AND UP5, UPT, UR24, 0x19, UPT ;  /* 0x000000191800788c */ /* 0x000fe2000bfa6270 */
[----:B------:R-:W-:Y:S01]  /*79e0*/  ISETP.GT.AND P0, PT, R0, RZ, P0 ;  /* 0x000000ff0000720c */ /* 0x000fe20000704270 */
[----:B------:R-:W-:Y:S02]  /*79f0*/  UP2UR UR28, UPR, URZ, 0x1 ;  /* 0x000000013f1c7883 */ /* 0x000fe40008000000 */
[----:B------:R-:W-:Y:S01]  /*7a00*/  UISETP.GE.AND UP4, UPT, UR24, 0x1a, UPT ;  /* 0x0000001a1800788c */ /* 0x000fe2000bf86270 */
[----:B------:R-:W-:Y:S01]  /*7a10*/  ISETP.LT.OR P0, PT, R2, 0x1, P0 ;  /* 0x000000010200780c */ /* 0x000fe20000701670 */
[----:B------:R-:W-:Y:S02]  /*7a20*/  UISETP.GE.AND UP3, UPT, UR24, 0x21, UPT ;  /* 0x000000211800788c */ /* 0x000fe4000bf66270 */
[----:B------:R-:W-:Y:S01]  /*7a30*/  UISETP.GE.AND UP2, UPT, UR24, 0x22, UPT ;  /* 0x000000221800788c */ /* 0x000fe2000bf46270 */
[----:B-----5:R-:W-:Y:S01]  /*7a40*/  FSEL R168, R4, -INF , !P0 ;  /* 0xff80000004a87808 */ /* 0x020fe20004000000 */
[----:B------:R-:W-:Y:S01]  /*7a50*/  UISETP.GE.AND UP1, UPT, UR24, 0x29, UPT ;  /* 0x000000291800788c */ /* 0x000fe2000bf26270 */
[----:B------:R-:W-:Y:S01]  /*7a60*/  PLOP3.LUT P0, PT, PT, PT, UP0, 0x40, 0x0 ;  /* 0x000000000000781c */ /* 0x000fe20003f0e808 */
[----:B------:R-:W-:Y:S02]  /*7a70*/  UISETP.GE.AND UP0, UPT, UR24, 0x9, UPT ;  /* 0x000000091800788c */ /* 0x000fe4000bf06270 */
[----:B------:R-:W-:Y:S01]  /*7a80*/  UP2UR UR30, UPR, URZ, 0x40 ;  /* 0x000000403f1e7883 */ /* 0x000fe20008000000 */
[----:B------:R-:W-:Y:S01]  /*7a90*/  ISETP.GT.AND P0, PT, R0, 0x1, P0 ;  /* 0x000000010000780c */ /* 0x000fe20000704270 */
[----:B------:R-:W-:Y:S03]  /*7aa0*/  UP2UR UR27, UPR, URZ, 0x1 ;  /* 0x000000013f1b7883 */ /* 0x000fe60008000000 */
[----:B------:R-:W-:Y:S04]  /*7ab0*/  ISETP.LT.OR P0, PT, R2, 0x2, P0 ;  /* 0x000000020200780c */ /* 0x000fe80000701670 */
[----:B------:R-:W-:Y:S02]  /*7ac0*/  FSEL R5, R5, -INF , !P0 ;  /* 0xff80000005057808 */ /* 0x000fe40004000000 */
[----:B------:R-:W-:Y:S01]  /*7ad0*/  PLOP3.LUT P0, PT, PT, PT, UP0, 0x40, 0x0 ;  /* 0x000000000000781c */ /* 0x000fe20003f0e808 */
[----:B------:R-:W-:Y:S03]  /*7ae0*/  UISETP.GE.AND UP0, UPT, UR24, 0xa, UPT ;  /* 0x0000000a1800788c */ /* 0x000fe6000bf06270 */
        /* <DEDUP_REMOVED lines=12> */
[----:B------:R-:W-:Y:S04]  /*7bb0*/  ISETP.GT.AND P0, PT, R0, 0x10, P0 ;  /* 0x000000100000780c */ /* 0x000fe80000704270 */
[----:B------:R-:W-:Y:S04]  /*7bc0*/  ISETP.LT.OR P0, PT, R2, 0x11, P0 ;  /* 0x000000110200780c */ /* 0x000fe80000701670 */
[----:B------:R-:W-:Y:S02]  /*7bd0*/  FSEL R12, R12, -INF , !P0 ;  /* 0xff8000000c0c7808 */ /* 0x000fe40004000000 */
[----:B------:R-:W-:Y:S01]  /*7be0*/  PLOP3.LUT P0, PT, PT, PT, UP6, 0x40, 0x0 ;  /* 0x000000000000781c */ /* 0x000fe20003f0e868 */
[----:B------:R-:W-:Y:S03]  /*7bf0*/  UISETP.NE.AND UP6, UPT, UR12, URZ, UPT ;  /* 0x0000003f0c00728c */ /* 0x000fe6000bfc5270 */
[----:B------:R-:W-:Y:S04]  /*7c00*/  ISETP.GT.AND P0, PT, R0, 0x11, P0 ;  /* 0x000000110000780c */ /* 0x000fe80000704270 */
[----:B------:R-:W-:Y:S04]  /*7c10*/  ISETP.LT.OR P0, PT, R2, 0x12, P0 ;  /* 0x000000120200780c */ /* 0x000fe80000701670 */
[----:B------:R-:W-:Y:S02]  /*7c20*/  FSEL R13, R13, -INF , !P0 ;  /* 0xff8000000d0d7808 */ /* 0x000fe40004000000 */
[----:B------:R-:W-:Y:S04]  /*7c30*/  PLOP3.LUT P0, PT, PT, PT, UP5, 0x40, 0x0 ;  /* 0x000000000000781c */ /* 0x000fe80003f0e858 */
        /* <DEDUP_REMOVED lines=20> */
[----:B------:R-:W-:Y:S02]  /*7d80*/  ISETP.GT.AND P0, PT, R0, 0x29, P0 ;  /* 0x000000290000780c */ /* 0x000fe40000704270 */
[----:B------:R-:W1:Y:S02]  /*7d90*/  SHFL.IDX PT, R0, R132, 0x1, 0x1c1f ;  /* 0x003c1f0084007f89 */ /* 0x000e6400000e0000 */
[----:B------:R-:W-:Y:S04]  /*7da0*/  ISETP.LT.OR P0, PT, R2, 0x2a, P0 ;  /* 0x0000002a0200780c */ /* 0x000fe80000701670 */
[----:B------:R-:W-:Y:S02]  /*7db0*/  FSEL R25, R25, -INF , !P0 ;  /* 0xff80000019197808 */ /* 0x000fe40004000000 */
[----:B------:R-:W-:Y:S01]  /*7dc0*/  PLOP3.LUT P0, PT, PT, PT, UP6, 0x40, 0x0 ;  /* 0x000000000000781c */ /* 0x000fe20003f0e868 */
[----:B------:R-:W-:Y:S01]  /*7dd0*/  UISETP.NE.AND UP6, UPT, UR30, URZ, UPT ;  /* 0x0000003f1e00728c */ /* 0x000fe2000bfc5270 */
[--C-:B-1----:R-:W-:Y:S02]  /*7de0*/  IMAD.IADD R3, R169, 0x1, R0.reuse ;  /* 0x00000001a9037824 */ /* 0x102fe400078e0200 */
[----:B------:R-:W-:Y:S09]  /*7df0*/  IMAD.IADD R2, R133, 0x1, R0 ;  /* 0x0000000185027824 */ /* 0x000ff200078e0200 */
        /* <DEDUP_REMOVED lines=9> */
[----:B------:R-:W-:Y:S05]  /*7e90*/  IMAD.MOV.U32 R4, RZ, RZ, 0x1 ;  /* 0x00000001ff047424 */ /* 0x000fea00078e00ff */
[----:B------:R-:W-:Y:S11]  /*7ea0*/  ISETP.NE.AND P0, PT, R4, c[0x0][0x32c], PT ;  /* 0x0000cb0004007a0c */ /* 0x000ff60003f05270 */
[----:B------:R-:W-:Y:S02]  /*7eb0*/  @!UPT UIADD3 URZ, URZ, URZ, URZ ;  /* 0x0000003f3f3ff290 */ /* 0x000fe4000fffe03f */
[----:B------:R-:W-:Y:S05]  /*7ec0*/  @P0 IMAD.HI.U32 R4, R0, c[0x0][0x330], RZ ;  /* 0x0000cc0000040a27 */ /* 0x000fea00078e00ff */
[----:B------:R-:W-:Y:S04]  /*7ed0*/  @P0 SHF.R.U32.HI R0, RZ, c[0x0][0x334], R4 ;  /* 0x0000cd00ff000a19 */ /* 0x000fe80000011604 */
[----:B------:R-:W-:Y:S01]  /*7ee0*/  LOP3.LUT R0, RZ, R0, RZ, 0x33, !PT ;  /* 0x00000000ff007212 */ /* 0x000fe200078e33ff */
[----:B------:R-:W-:-:S05]  /*7ef0*/  BRA `(.L_x_417) ;  /* 0x0000005000007947 */ /* 0x000fca0003800000 */
.L_x_416:
[----:B------:R-:W-:Y:S04]  /*7f00*/  MOV R4, 0x1 ;  /* 0x0000000100047802 */ /* 0x000fe80000000f00 */
[----:B------:R-:W-:Y:S11]  /*7f10*/  ISETP.NE.AND P0, PT, R4, c[0x0][0x32c], PT ;  /* 0x0000cb0004007a0c */ /* 0x000ff60003f05270 */
[----:B------:R-:W-:Y:S02]  /*7f20*/  @!UPT UIADD3 URZ, URZ, URZ, URZ ;  /* 0x0000003f3f3ff290 */ /* 0x000fe4000fffe03f */
[----:B------:R-:W-:Y:S05]  /*7f30*/  @P0 IMAD.HI.U32 R4, R0, c[0x0][0x330], RZ ;  /* 0x0000cc0000040a27 */ /* 0x000fea00078e00ff */
[----:B------:R-:W-:Y:S02]  /*7f40*/  @P0 SHF.R.U32.HI R0, RZ, c[0x0][0x334], R4 ;  /* 0x0000cd00ff000a19 */ /* 0x000fe40000011604 */
.L_x_417:
[----:B------:R-:W-:Y:S05]  /*7f50*/  BSYNC B0 ;  /* 0x0000000000007941 */ /* 0x000fea0003800000 */
.L_x_415:
[----:B------:R-:W-:Y:S05]  /*7f60*/  IADD3 R4, -R170, UR24, RZ ;  /* 0x00000018aa047c10 */ /* 0x000fea000fffe1ff */
[----:B------:R-:W-:Y:S05]  /*7f70*/  IMAD R0, R0, c[0x0][0x32c], R4 ;  /* 0x0000cb0000007a24 */ /* 0x000fea00078e0204 */
[----:B------:R-:W-:Y:S02]  /*7f80*/  IMNMX R2, R2, R0, !PT ;  /* 0x0000000002027217 */ /* 0x000fe40007800200 */
[----:B------:R-:W-:Y:S04]  /*7f90*/  IADD3 R0, R0, c[0x0][0x32c], RZ ;  /* 0x0000cb0000007a10 */ /* 0x000fe80007ffe0ff */
[----:B------:R-:W-:Y:S02]  /*7fa0*/  IMNMX R3, R3, R0, PT ;  /* 0x0000000003037217 */ /* 0x000fe40003800200 */
.L_x_414:
[----:B------:R-:W-:Y:S01]  /*7fb0*/  FMNMX.FTZ R133, R168, R134, !PT ;  /* 0x00000086a8857209 */ /* 0x000fe20007810000 */
[----:B------:R-:W-:Y:S02]  /*7fc0*/  UP2UR UR24, UPR, URZ, 0x10 ;  /* 0x000000103f187883 */ /* 0x000fe40008000000 */
[----:B------:R-:W-:Y:S01]  /*7fd0*/  UISETP.NE.AND UP4, UPT, UR29, URZ, UPT ;  /* 0x0000003f1d00728c */ /* 0x000fe2000bf85270 */
        /* <DEDUP_REMOVED lines=22> */
[----:B-1----:R-:W-:Y:S04]  /*8140*/  FMNMX.FTZ R133, R133, R0, !PT ;  /* 0x0000000085857209 */ /* 0x002fe80007810000 */
[C---:B------:R-:W-:Y:S01]  /*8150*/  FSETP.NEU.FTZ.AND P0, PT, R133.reuse, -INF , PT ;  /* 0xff8000008500780b */ /* 0x040fe20003f1d000 */
[C---:B------:R-:W-:Y:S03]  /*8160*/  FMUL.FTZ R4, R133.reuse, c[0x0][0x2d0] ;  /* 0x0000b40085047a20 */ /* 0x040fe60000410000 */
[----:B------:R-:W-:Y:S02]  /*8170*/  FSEL R0, R133, RZ, P0 ;  /* 0x000000ff85007208 */ /* 0x000fe40000000000 */
[----:B------:R-:W-:Y:S02]  /*8180*/  FSEL R4, R4, RZ, P0 ;  /* 0x000000ff04047208 */ /* 0x000fe40000000000 */
[----:B------:R-:W-:Y:S01]  /*8190*/  PLOP3.LUT P0, PT, PT, PT, UP4, 0x40, 0x0 ;  /* 0x000000000000781c */ /* 0x000fe20003f0e848 */
[----:B------:R-:W-:Y:S01]  /*81a0*/  FADD.FTZ R0, -R0, R134 ;  /* 0x0000008600007221 */ /* 0x000fe20000010100 */
[----:B------:R-:W-:Y:S01]  /*81b0*/  UISETP.NE.AND UP4, UPT, UR24, URZ, UPT ;  /* 0x0000003f1800728c */ /* 0x000fe2000bf85270 */
[----:B------:R-:W2:Y:S01]  /*81c0*/  LDL.LU R134, [R1+0x44] ;  /* 0x0000440001867983 */ /* 0x000ea20000300800 */
[----:B------:R-:W-:Y:S01]  /*81d0*/  ISETP.GT.AND P0, PT, R2, RZ, P0 ;  /* 0x000000ff0200720c */ /* 0x000fe20000704270 */
[--C-:B------:R-:W-:Y:S01]  /*81e0*/  FFMA.FTZ R168, R168, c[0x0][0x2d0], -R4.reuse ;  /* 0x0000b400a8a87a23 */ /* 0x100fe20000010804 */
[----:B------:R-:W-:Y:S01]  /*81f0*/  UIADD3 UR24, UR5, -0x1, URZ ;  /* 0xffffffff05187890 */ /* 0x000fe2000fffe03f */
[----:B------:R-:W-:Y:S01]  /*8200*/  FMUL.FTZ R0, R0, c[0x0][0x2d0] ;  /* 0x0000b40000007a20 */ /* 0x000fe20000410000 */
[----:B------:R-:W-:Y:S01]  /*8210*/  ISETP.LT.OR P0, PT, R3, 0x1, P0 ;  /* 0x000000010300780c */ /* 0x000fe20000701670 */
[--C-:B------:R-:W-:Y:S02]  /*8220*/  FFMA.FTZ R5, R5, c[0x0][0x2d0], -R4.reuse ;  /* 0x0000b40005057a23 */ /* 0x100fe40000010804 */
[----:B------:R-:W-:Y:S01]  /*8230*/  MUFU.EX2 R168, R168 ;  /* 0x000000a800a87308 */ /* 0x000fe20000000800 */
[----:B------:R-:W-:Y:S01]  /*8240*/  FSEL R6, R6, -INF , !P0 ;  /* 0xff80000006067808 */ /* 0x000fe20004000000 */
[--C-:B------:R-:W-:Y:S01]  /*8250*/  FFMA.FTZ R8, R8, c[0x0][0x2d0], -R4.reuse ;  /* 0x0000b40008087a23 */ /* 0x100fe20000010804 */
[----:B------:R-:W-:Y:S01]  /*8260*/  PLOP3.LUT P0, PT, PT, PT, UP3, 0x40, 0x0 ;  /* 0x000000000000781c */ /* 0x000fe20003f0e838 */
[----:B------:R-:W-:Y:S01]  /*8270*/  UISETP.NE.AND UP3, UPT, UR29, URZ, UPT ;  /* 0x0000003f1d00728c */ /* 0x000fe2000bf65270 */
[--C-:B------:R-:W-:Y:S02]  /*8280*/  FFMA.FTZ R9, R9, c[0x0][0x2d0], -R4.reuse ;  /* 0x0000b40009097a23 */ /* 0x100fe40000010804 */
[----:B------:R-:W-:Y:S01]  /*8290*/  ISETP.GT.AND P0, PT, R2, 0x1, P0 ;  /* 0x000000010200780c */ /* 0x000fe20000704270 */
[--C-:B------:R-:W-:Y:S02]  /*82a0*/  FFMA.FTZ R17, R17, c[0x0][0x2d0], -R4.reuse ;  /* 0x0000b40011117a23 */ /* 0x100fe40000010804 */
[----:B------:R-:W-:Y:S01]  /*82b0*/  MUFU.EX2 R5, R5 ;  /* 0x0000000500057308 */ /* 0x000fe20000000800 */
[----:B------:R-:W-:Y:S01]  /*82c0*/  ISETP.LT.OR P0, PT, R3, 0x2, P0 ;  /* 0x000000020300780c */ /* 0x000fe20000701670 */
[--C-:B------:R-:W-:Y:S02]  /*82d0*/  FFMA.FTZ R21, R21, c[0x0][0x2d0], -R4.reuse ;  /* 0x0000b40015157a23 */ /* 0x100fe40000010804 */
[--C-:B------:R-:W-:Y:S01]  /*82e0*/  FFMA.FTZ R24, R24, c[0x0][0x2d0], -R4.reuse ;  /* 0x0000b40018187a23 */ /* 0x100fe20000010804 */
[----:B------:R-:W-:Y:S01]  /*82f0*/  FSEL R7, R7, -INF , !P0 ;  /* 0xff80000007077808 */ /* 0x000fe20004000000 */
[--C-:B------:R-:W-:Y:S01]  /*8300*/  FFMA.FTZ R25, R25, c[0x0][0x2d0], -R4.reuse ;  /* 0x0000b40019197a23 */ /* 0x100fe20000010804 */
[----:B------:R-:W-:Y:S01]  /*8310*/  PLOP3.LUT P0, PT, PT, PT, UP2, 0x40, 0x0 ;  /* 0x000000000000781c */ /* 0x000fe20003f0e828 */
[----:B------:R-:W-:Y:S01]  /*8320*/  UISETP.NE.AND UP2, UPT, UR28, URZ, UPT ;  /* 0x0000003f1c00728c */ /* 0x000fe2000bf45270 */
[--C-:B------:R-:W-:Y:S01]  /*8330*/  FFMA.FTZ R170, R12, c[0x0][0x2d0], -R4.reuse ;  /* 0x0000b4000caa7a23 */ /* 0x100fe20000010804 */
[----:B------:R-:W-:Y:S01]  /*8340*/  MUFU.EX2 R8, R8 ;  /* 0x0000000800087308 */ /* 0x000fe20000000800 */
[----:B------:R-:W-:Y:S01]  /*8350*/  ISETP.GT.AND P0, PT, R2, 0x8, P0 ;  /* 0x000000080200780c */ /* 0x000fe20000704270 */
[--C-:B------:R-:W-:Y:S02]  /*8360*/  FFMA.FTZ R179, R13, c[0x0][0x2d0], -R4.reuse ;  /* 0x0000b4000db37a23 */ /* 0x100fe40000010804 */
[--C-:B------:R-:W-:Y:S01]  /*8370*/  FFMA.FTZ R16, R16, c[0x0][0x2d0], -R4.reuse ;  /* 0x0000b40010107a23 */ /* 0x100fe20000010804 */
[C---:B------:R-:W-:Y:S01]  /*8380*/  ISETP.LT.OR P0, PT, R3.reuse, 0x9, P0 ;  /* 0x000000090300780c */ /* 0x040fe20000701670 */
[----:B------:R-:W-:Y:S01]  /*8390*/  FFMA.FTZ R169, R20, c[0x0][0x2d0], -R4 ;  /* 0x0000b40014a97a23 */ /* 0x000fe20000010804 */
[----:B------:R-:W-:Y:S02]  /*83a0*/  MOV R20, R17 ;  /* 0x0000001100147202 */ /* 0x000fe40000000f00 */
[----:B------:R-:W-:Y:S01]  /*83b0*/  FSEL R10, R10, -INF , !P0 ;  /* 0xff8000000a0a7808 */ /* 0x000fe20004000000 */
[----:B------:R-:W1:Y:S01]  /*83c0*/  MUFU.EX2 R9, R9 ;  /* 0x0000000900097308 */ /* 0x000e620000000800 */
[----:B------:R-:W-:Y:S01]  /*83d0*/  PLOP3.LUT P0, PT, PT, PT, UP1, 0x40, 0x0 ;  /* 0x000000000000781c */ /* 0x000fe20003f0e818 */
[----:B------:R-:W-:Y:S03]  /*83e0*/  UISETP.NE.AND UP1, UPT, UR27, URZ, UPT ;  /* 0x0000003f1b00728c */ /* 0x000fe6000bf25270 */
[C---:B------:R-:W-:Y:S04]  /*83f0*/  ISETP.GT.AND P0, PT, R2.reuse, 0x9, P0 ;  /* 0x000000090200780c */ /* 0x040fe80000704270 */
[----:B------:R-:W-:Y:S04]  /*8400*/  ISETP.LT.OR P0, PT, R3, 0xa, P0 ;  /* 0x0000000a0300780c */ /* 0x000fe80000701670 */
[----:B------:R-:W-:Y:S02]  /*8410*/  FSEL R171, R11, -INF , !P0 ;  /* 0xff8000000bab7808 */ /* 0x000fe40004000000 */
[----:B------:R-:W-:Y:S01]  /*8420*/  PLOP3.LUT P0, PT, PT, PT, UP0, 0x40, 0x0 ;  /* 0x000000000000781c */ /* 0x000fe20003f0e808 */
[----:B------:R-:W-:Y:S01]  /*8430*/  UISETP.NE.AND UP0, UPT, UR26, URZ, UPT ;  /* 0x0000003f1a00728c */ /* 0x000fe2000bf05270 */
[----:B------:R-:W-:Y:S02]  /*8440*/  MOV R11, R16 ;  /* 0x00000010000b7202 */ /* 0x000fe40000000f00 */
[----:B------:R-:W-:Y:S04]  /*8450*/  ISETP.GT.AND P0, PT, R2, 0x10, P0 ;  /* 0x000000100200780c */ /* 0x000fe80000704270 */
[C---:B------:R-:W-:Y:S04]  /*8460*/  ISETP.LT.OR P0, PT, R3.reuse, 0x11, P0 ;  /* 0x000000110300780c */ /* 0x040fe80000701670 */
[----:B------:R-:W-:Y:S02]  /*8470*/  FSEL R172, R14, -INF , !P0 ;  /* 0xff8000000eac7808 */ /* 0x000fe40004000000 */
[----:B------:R-:W-:Y:S02]  /*8480*/  PLOP3.LUT P0, PT, PT, PT, UP6, 0x40, 0x0 ;  /* 0x000000000000781c */ /* 0x000fe40003f0e868 */
[----:B------:R-:W-:Y:S02]  /*8490*/  MOV R14, R179 ;  /* 0x000000b3000e7202 */ /* 0x000fe40000000f00 */
[C---:B------:R-:W-:Y:S04]  /*84a0*/  ISETP.GT.AND P0, PT, R2.reuse, 0x11, P0 ;  /* 0x000000110200780c */ /* 0x040fe80000704270 */
[----:B------:R-:W-:Y:S04]  /*84b0*/  ISETP.LT.OR P0, PT, R3, 0x12, P0 ;  /* 0x000000120300780c */ /* 0x000fe80000701670 */
[----:B------:R-:W-:Y:S02]  /*84c0*/  FSEL R173, R15, -INF , !P0 ;  /* 0xff8000000fad7808 */ /* 0x000fe40004000000 */
[----:B------:R-:W-:Y:S02]  /*84d0*/  PLOP3.LUT P0, PT, PT, PT, UP5, 0x40, 0x0 ;  /* 0x000000000000781c */ /* 0x000fe40003f0e858 */
[----:B------:R-:W-:Y:S02]  /*84e0*/  MOV R15, R170 ;  /* 0x000000aa000f7202 */ /* 0x000fe40000000f00 */
[----:B------:R-:W-:Y:S02]  /*84f0*/  ISETP.GT.AND P0, PT, R2, 0x18, P0 ;  /* 0x000000180200780c */ /* 0x000fe40000704270 */
[----:B-1----:R-:W-:Y:S02]  /*8500*/  F2FP.PACK_AB R170, R9, R8 ;  /* 0x0000000809aa723e */ /* 0x002fe400000000ff */
[C---:B------:R-:W-:Y:S04]  /*8510*/  ISETP.LT.OR P0, PT, R3.reuse, 0x19, P0 ;  /* 0x000000190300780c */ /* 0x040fe80000701670 */
[----:B------:R-:W-:Y:S02]  /*8520*/  FSEL R174, R18, -INF , !P0 ;  /* 0xff80000012ae7808 */ /* 0x000fe40004000000 */
[----:B------:R-:W-:Y:S04]  /*8530*/  PLOP3.LUT P0, PT, PT, PT, UP4, 0x40, 0x0 ;  /* 0x000000000000781c */ /* 0x000fe80003f0e848 */
[C---:B------:R-:W-:Y:S04]  /*8540*/  ISETP.GT.AND P0, PT, R2.reuse, 0x19, P0 ;  /* 0x000000190200780c */ /* 0x040fe80000704270 */
[----:B------:R-:W-:Y:S04]  /*8550*/  ISETP.LT.OR P0, PT, R3, 0x1a, P0 ;  /* 0x0000001a0300780c */ /* 0x000fe80000701670 */
[----:B------:R-:W-:Y:S02]  /*8560*/  FSEL R175, R19, -INF , !P0 ;  /* 0xff80000013af7808 */ /* 0x000fe40004000000 */
[----:B------:R-:W-:Y:S04]  /*8570*/  PLOP3.LUT P0, PT, PT, PT, UP3, 0x40, 0x0 ;  /* 0x000000000000781c */ /* 0x000fe80003f0e838 */
[----:B------:R-:W-:Y:S04]  /*8580*/  ISETP.GT.AND P0, PT, R2, 0x20, P0 ;  /* 0x000000200200780c */ /* 0x000fe80000704270 */
        /* <DEDUP_REMOVED lines=10> */
[----:B------:R-:W-:Y:S01]  /*8630*/  PLOP3.LUT P0, PT, PT, PT, UP0, 0x40, 0x0 ;  /* 0x000000000000781c */ /* 0x000fe20003f0e808 */
[----:B------:R-:W-:Y:S03]  /*8640*/  UISETP.GT.AND UP0, UPT, UR5, UR4, UPT ;  /* 0x000000040500728c */ /* 0x000fe6000bf04270 */
[----:B------:R-:W-:Y:S01]  /*8650*/  ISETP.GT.AND P0, PT, R2, 0x29, P0 ;  /* 0x000000290200780c */ /* 0x000fe20000704270 */
[----:B------:R-:W-:Y:S01]  /*8660*/  UMOV UR5, UR24 ;  /* 0x0000001800057c82 */ /* 0x000fe20008000000 */
[----:B------:R-:W1:Y:S02]  /*8670*/  MUFU.EX2 R2, R0 ;  /* 0x0000000000027308 */ /* 0x000e640000000800 */
[----:B------:R-:W-:Y:S04]  /*8680*/  ISETP.LT.OR P0, PT, R3, 0x2a, P0 ;  /* 0x0000002a0300780c */ /* 0x000fe80000701670 */
[----:B------:R-:W-:Y:S01]  /*8690*/  FSEL R132, R27, -INF , !P0 ;  /* 0xff8000001b847808 */ /* 0x000fe20004000000 */
[C---:B-1----:R-:W-:Y:S02]  /*86a0*/  FMUL.FTZ R16, R2.reuse, R144 ;  /* 0x0000009002107220 */ /* 0x042fe40000410000 */
[C---:B------:R-:W-:Y:S01]  /*86b0*/  FMUL.FTZ R12, R2.reuse, R148 ;  /* 0x00000094020c7220 */ /* 0x040fe20000410000 */
[----:B------:R-:W-:Y:S01]  /*86c0*/  MOV R148, R11 ;  /* 0x0000000b00947202 */ /* 0x000fe20000000f00 */
[C---:B------:R-:W-:Y:S01]  /*86d0*/  FMUL.FTZ R13, R2.reuse, R149 ;  /* 0x00000095020d7220 */ /* 0x040fe20000410000 */
[----:B------:R-:W-:Y:S01]  /*86e0*/  MOV R149, R14 ;  /* 0x0000000e00957202 */ /* 0x000fe20000000f00 */
[C---:B------:R-:W-:Y:S01]  /*86f0*/  FMUL.FTZ R17, R2.reuse, R145 ;  /* 0x0000009102117220 */ /* 0x040fe20000410000 */
[----:B------:R-:W-:Y:S01]  /*8700*/  MOV R145, R15 ;  /* 0x0000000f00917202 */ /* 0x000fe20000000f00 */
        /* <DEDUP_REMOVED lines=52> */
[----:B--2---:R-:W-:Y:S01]  /*8a50*/  FFMA.FTZ R0, R2, R134, R168 ;  /* 0x0000008602007223 */ /* 0x004fe200000100a8 */
[C---:B------:R-:W-:Y:S03]  /*8a60*/  F2FP.PACK_AB R168, R5.reuse, R168 ;  /* 0x000000a805a8723e */ /* 0x040fe600000000ff */
[----:B------:R-:W-:Y:S01]  /*8a70*/  FADD.FTZ R4, R5, R0 ;  /* 0x0000000005047221 */ /* 0x000fe20000010000 */
[----:B------:R-:W-:Y:S01]  /*8a80*/  FMNMX.FTZ R0, R6, R135, !PT ;  /* 0x0000008706007209 */ /* 0x000fe20007810000 */
[----:B------:R-:W-:Y:S01]  /*8a90*/  FMUL.FTZ R5, R2, R157 ;  /* 0x0000009d02057220 */ /* 0x000fe20000410000 */
[----:B------:R-:W-:Y:S01]  /*8aa0*/  MOV R157, R25 ;  /* 0x00000019009d7202 */ /* 0x000fe20000000f00 */
[----:B------:R-:W-:Y:S01]  /*8ab0*/  FADD.FTZ R4, R8, R4 ;  /* 0x0000000408047221 */ /* 0x000fe20000010000 */
[----:B------:R-:W-:Y:S01]  /*8ac0*/  FMNMX.FTZ R0, R7, R0, !PT ;  /* 0x0000000007007209 */ /* 0x000fe20007810000 */
[----:B------:R-:W-:Y:S02]  /*8ad0*/  FMUL.FTZ R25, R2, R137 ;  /* 0x0000008902197220 */ /* 0x000fe40000410000 */
[----:B------:R-:W-:Y:S01]  /*8ae0*/  FADD.FTZ R179, R9, R4 ;  /* 0x0000000409b37221 */ /* 0x000fe20000010000 */
[----:B------:R-:W-:Y:S01]  /*8af0*/  FMNMX.FTZ R0, R10, R0, !PT ;  /* 0x000000000a007209 */ /* 0x000fe20007810000 */
[C---:B------:R-:W-:Y:S01]  /*8b00*/  FMUL.FTZ R4, R2.reuse, R156 ;  /* 0x0000009c02047220 */ /* 0x040fe20000410000 */
[----:B------:R-:W-:Y:S01]  /*8b10*/  MOV R156, R20 ;  /* 0x00000014009c7202 */ /* 0x000fe20000000f00 */
[C---:B------:R-:W-:Y:S01]  /*8b20*/  FMUL.FTZ R20, R2.reuse, R140 ;  /* 0x0000008c02147220 */ /* 0x040fe20000410000 */
[----:B------:R-:W-:Y:S01]  /*8b30*/  FMNMX.FTZ R0, R171, R0, !PT ;  /* 0x00000000ab007209 */ /* 0x000fe20007810000 */
[----:B------:R-:W2:Y:S01]  /*8b40*/  LDL.LU R140, [R1+0x4c] ;  /* 0x00004c00018c7983 */ /* 0x000ea20000300800 */
[C---:B------:R-:W-:Y:S01]  /*8b50*/  FMUL.FTZ R8, R2.reuse, R152 ;  /* 0x0000009802087220 */ /* 0x040fe20000410000 */
[----:B------:R-:W-:Y:S01]  /*8b60*/  MOV R152, R24 ;  /* 0x0000001800987202 */ /* 0x000fe20000000f00 */
[----:B------:R-:W-:Y:S01]  /*8b70*/  FMUL.FTZ R24, R2, R136 ;  /* 0x0000008802187220 */ /* 0x000fe20000410000 */
[----:B------:R-:W-:Y:S01]  /*8b80*/  FMNMX.FTZ R0, R172, R0, !PT ;  /* 0x00000000ac007209 */ /* 0x000fe20007810000 */
[C---:B------:R-:W-:Y:S01]  /*8b90*/  FMUL.FTZ R9, R2.reuse, R153 ;  /* 0x0000009902097220 */ /* 0x040fe20000410000 */
[----:B------:R-:W-:Y:S01]  /*8ba0*/  MOV R153, R21 ;  /* 0x0000001500997202 */ /* 0x000fe20000000f00 */
[----:B------:R-:W-:Y:S01]  /*8bb0*/  FMUL.FTZ R21, R2, R141 ;  /* 0x0000008d02157220 */ /* 0x000fe20000410000 */
[----:B------:R-:W-:Y:S01]  /*8bc0*/  FMNMX.FTZ R0, R173, R0, !PT ;  /* 0x00000000ad007209 */ /* 0x000fe20007810000 */
[----:B------:R-:W-:Y:S03]  /*8bd0*/  MUFU.EX2 R156, R156 ;  /* 0x0000009c009c7308 */ /* 0x000fe60000000800 */
[----:B------:R-:W-:Y:S04]  /*8be0*/  FMNMX.FTZ R0, R174, R0, !PT ;  /* 0x00000000ae007209 */ /* 0x000fe80007810000 */
[----:B------:R-:W-:Y:S03]  /*8bf0*/  FMNMX.FTZ R0, R175, R0, !PT ;  /* 0x00000000af007209 */ /* 0x000fe60007810000 */
[----:B------:R-:W-:Y:S01]  /*8c00*/  MUFU.EX2 R152, R152 ;  /* 0x0000009800987308 */ /* 0x000fe20000000800 */
        /* <DEDUP_REMOVED lines=14> */
[----:B------:R-:W-:Y:S01]  /*8cf0*/  MOV R135, R169 ;  /* 0x000000a900877202 */ /* 0x000fe20000000f00 */
[--C-:B------:R-:W-:Y:S02]  /*8d00*/  FFMA.FTZ R169, R6, c[0x0][0x2d0], -R134.reuse ;  /* 0x0000b40006a97a23 */ /* 0x100fe40000010886 */
[----:B------:R-:W-:Y:S02]  /*8d10*/  FMUL.FTZ R0, R0, c[0x0][0x2d0] ;  /* 0x0000b40000007a20 */ /* 0x000fe40000410000 */
[--C-:B------:R-:W-:Y:S02]  /*8d20*/  FFMA.FTZ R7, R7, c[0x0][0x2d0], -R134.reuse ;  /* 0x0000b40007077a23 */ /* 0x100fe40000010886 */
[----:B------:R-:W-:Y:S01]  /*8d30*/  MUFU.EX2 R169, R169 ;  /* 0x000000a900a97308 */ /* 0x000fe20000000800 */
[--C-:B------:R-:W-:Y:S09]  /*8d40*/  FFMA.FTZ R2, R10, c[0x0][0x2d0], -R134.reuse ;  /* 0x0000b4000a027a23 */ /* 0x100ff20000010886 */
[----:B------:R-:W1:Y:S10]  /*8d50*/  MUFU.EX2 R0, R0 ;  /* 0x0000000000007308 */ /* 0x000e740000000800 */
[----:B------:R3:W4:Y:S01]  /*8d60*/  MUFU.EX2 R144, R7 ;  /* 0x0000000700907308 */ /* 0x0007220000000800 */
[C---:B-1----:R-:W-:Y:S02]  /*8d70*/  FMUL.FTZ R26, R0.reuse, R138 ;  /* 0x0000008a001a7220 */ /* 0x042fe40000410000 */
[C---:B------:R-:W-:Y:S02]  /*8d80*/  FMUL.FTZ R27, R0.reuse, R139 ;  /* 0x0000008b001b7220 */ /* 0x040fe40000410000 */
[----:B------:R-:W1:Y:S01]  /*8d90*/  LDSM.16.MT88.4 R136, [R237+0x100] ;  /* 0x00010000ed88783b */ /* 0x000e620000004200 */
[C---:B------:R-:W-:Y:S02]  /*8da0*/  FMUL.FTZ R10, R0.reuse, R154 ;  /* 0x0000009a000a7220 */ /* 0x040fe40000410000 */
[C---:B------:R-:W-:Y:S02]  /*8db0*/  FMUL.FTZ R11, R0.reuse, R155 ;  /* 0x0000009b000b7220 */ /* 0x040fe40000410000 */
[C---:B------:R-:W-:Y:S02]  /*8dc0*/  FMUL.FTZ R22, R0.reuse, R142 ;  /* 0x0000008e00167220 */ /* 0x040fe40000410000 */
[C---:B------:R-:W-:Y:S02]  /*8dd0*/  FMUL.FTZ R23, R0.reuse, R143 ;  /* 0x0000008f00177220 */ /* 0x040fe40000410000 */
[C---:B------:R-:W-:Y:S01]  /*8de0*/  FMUL.FTZ R6, R0.reuse, R158 ;  /* 0x0000009e00067220 */ /* 0x040fe20000410000 */
[----:B------:R-:W-:Y:S01]  /*8df0*/  MOV R158, R135 ;  /* 0x00000087009e7202 */ /* 0x000fe20000000f00 */
[C---:B---3--:R-:W-:Y:S02]  /*8e00*/  FMUL.FTZ R7, R0.reuse, R159 ;  /* 0x0000009f00077220 */ /* 0x048fe40000410000 */
        /* <DEDUP_REMOVED lines=61> */
[C---:B----4-:R-:W-:Y:S01]  /*91e0*/  F2FP.PACK_AB R169, R144.reuse, R169 ;  /* 0x000000a990a9723e */ /* 0x050fe200000000ff */
[----:B------:R-:W-:Y:S01]  /*91f0*/  FFMA.FTZ R0, R171, c[0x0][0x2d0], -R134 ;  /* 0x0000b400ab007a23 */ /* 0x000fe20000010886 */
[----:B------:R-:W-:Y:S01]  /*9200*/  LDSM.16.MT88.4 R140, [R237+0x900] ;  /* 0x00090000ed8c783b */ /* 0x000fe20000004200 */
[----:B------:R-:W-:Y:S02]  /*9210*/  FADD.FTZ R144, R144, R150 ;  /* 0x0000009690907221 */ /* 0x000fe40000010000 */
[----:B------:R-:W2:Y:S02]  /*9220*/  MUFU.EX2 R146, R0 ;  /* 0x0000000000927308 */ /* 0x000ea40000000800 */
[----:B--2---:R-:W-:Y:S01]  /*9230*/  F2FP.PACK_AB R171, R146, R147 ;  /* 0x0000009392ab723e */ /* 0x004fe200000000ff */
[--C-:B------:R-:W-:Y:S07]  /*9240*/  FFMA.FTZ R0, R172, c[0x0][0x2d0], -R134.reuse ;  /* 0x0000b400ac007a23 */ /* 0x100fee0000010886 */
[----:B------:R2:W-:Y:S01]  /*9250*/  MUFU.EX2 R148, R0 ;  /* 0x0000000000947308 */ /* 0x0005e20000000800 */
[C---:B-1----:R-:W-:Y:S08]  /*9260*/  HMMA.16816.F32 R4, R168.reuse, R136, R4 ;  /* 0x00000088a804723c */ /* 0x042ff00000001804 */
[C---:B------:R-:W-:Y:S01]  /*9270*/  HMMA.16816.F32 R8, R168.reuse, R138, R8 ;  /* 0x0000008aa808723c */ /* 0x040fe20000001808 */
[----:B------:R-:W1:Y:S03]  /*9280*/  LDSM.16.MT88.4 R136, [R238+0x100] ;  /* 0x00010000ee88783b */ /* 0x000e660000004200 */
[--C-:B--2---:R-:W-:Y:S04]  /*9290*/  FFMA.FTZ R0, R173, c[0x0][0x2d0], -R134.reuse ;  /* 0x0000b400ad007a23 */ /* 0x104fe80000010886 */
[----:B------:R2:W3:Y:S01]  /*92a0*/  MUFU.EX2 R149, R0 ;  /* 0x0000000000957308 */ /* 0x0004e20000000800 */
[C---:B-1----:R-:W-:Y:S03]  /*92b0*/  HMMA.16816.F32 R12, R168.reuse, R136, R12 ;  /* 0x00000088a80c723c */ /* 0x042fe6000000180c */
[--C-:B--2---:R-:W-:Y:S06]  /*92c0*/  FFMA.FTZ R0, R174, c[0x0][0x2d0], -R134.reuse ;  /* 0x0000b400ae007a23 */ /* 0x104fec0000010886 */
[----:B------:R1:W-:Y:S01]  /*92d0*/  MUFU.EX2 R135, R0 ;  /* 0x0000000000877308 */ /* 0x0003e20000000800 */
[C---:B------:R-:W-:Y:S01]  /*92e0*/  HMMA.16816.F32 R16, R168.reuse, R138, R16 ;  /* 0x0000008aa810723c */ /* 0x040fe20000001810 */
[----:B------:R-:W2:Y:S02]  /*92f0*/  LDSM.16.MT88.4 R136, [R241+0x100] ;  /* 0x00010000f188783b */ /* 0x000ea40000004200 */
[----:B-1----:R-:W-:Y:S06]  /*9300*/  FFMA.FTZ R0, R175, c[0x0][0x2d0], -R134 ;  /* 0x0000b400af007a23 */ /* 0x002fec0000010886 */
[----:B------:R-:W-:Y:S10]  /*9310*/  MUFU.EX2 R175, R158 ;  /* 0x0000009e00af7308 */ /* 0x000ff40000000800 */
[----:B------:R1:W4:Y:S01]  /*9320*/  MUFU.EX2 R174, R0 ;  /* 0x0000000000ae7308 */ /* 0x0003220000000800 */
[C---:B--2---:R-:W-:Y:S08]  /*9330*/  HMMA.16816.F32 R20, R168.reuse, R136, R20 ;  /* 0x00000088a814723c */ /* 0x044ff00000001814 */
[C---:B------:R-:W-:Y:S01]  /*9340*/  HMMA.16816.F32 R24, R168.reuse, R138, R24 ;  /* 0x0000008aa818723c */ /* 0x040fe20000001818 */
[----:B------:R-:W2:Y:S03]  /*9350*/  LDSM.16.MT88.4 R136, [R240+0x100] ;  /* 0x00010000f088783b */ /* 0x000ea60000004200 */
[----:B-1----:R-:W-:Y:S02]  /*9360*/  FADD.FTZ R0, R2, R179 ;  /* 0x000000b302007221 */ /* 0x002fe40000010000 */
[----:B------:R-:W-:Y:S02]  /*9370*/  MUFU.EX2 R179, R153 ;  /* 0x0000009900b37308 */ /* 0x000fe40000000800 */
[----:B------:R-:W-:Y:S04]  /*9380*/  FADD.FTZ R150, R145, R0 ;  /* 0x0000000091967221 */ /* 0x000fe80000010000 */
[----:B------:R-:W-:Y:S04]  /*9390*/  FADD.FTZ R0, R147, R144 ;  /* 0x0000009093007221 */ /* 0x000fe80000010000 */
[----:B------:R-:W1:Y:S01]  /*93a0*/  MUFU.EX2 R153, R157 ;  /* 0x0000009d00997308 */ /* 0x000e620000000800 */
[C---:B--2---:R-:W-:Y:S08]  /*93b0*/  HMMA.16816.F32 R28, R168.reuse, R136, R28 ;  /* 0x00000088a81c723c */ /* 0x044ff0000000181c */
[C---:B------:R-:W-:Y:S01]  /*93c0*/  HMMA.16816.F32 R32, R168.reuse, R138, R32 ;  /* 0x0000008aa820723c */ /* 0x040fe20000001820 */
[----:B------:R-:W2:Y:S07]  /*93d0*/  LDSM.16.MT88.4 R136, [R237+0x1900] ;  /* 0x00190000ed88783b */ /* 0x000eae0000004200 */
        /* <DEDUP_REMOVED lines=33> */
[C---:B--2---:R-:W-:Y:S07]  /*95f0*/  HMMA.16816.F32 R124, R168.reuse, R136, R124 ;  /* 0x00000088a87c723c */ /* 0x044fee000000187c */
[----:B------:R-:W-:Y:S01]  /*9600*/  F2FP.PACK_AB R136, R145, R2 ;  /* 0x000000029188723e */ /* 0x000fe200000000ff */
[----:B------:R-:W-:Y:S04]  /*9610*/  HMMA.16816.F32 R128, R168, R138, R128 ;  /* 0x0000008aa880723c */ /* 0x000fe80000001880 */
[----:B---3--:R-:W-:Y:S01]  /*9620*/  F2FP.PACK_AB R137, R149, R148 ;  /* 0x000000949589723e */ /* 0x008fe200000000ff */
[----:B------:R-:W-:Y:S02]  /*9630*/  FADD.FTZ R2, R146, R0 ;  /* 0x0000000092027221 */ /* 0x000fe40000010000 */
[----:B------:R-:W-:Y:S01]  /*9640*/  F2FP.PACK_AB R138, R156, R151 ;  /* 0x000000979c8a723e */ /* 0x000fe200000000ff */
[----:B------:R-:W-:Y:S01]  /*9650*/  LDSM.16.MT88.4 R144, [R240+0x5100] ;  /* 0x00510000f090783b */ /* 0x000fe20000004200 */
[----:B----4-:R-:W-:Y:S03]  /*9660*/  F2FP.PACK_AB R139, R174, R135 ;  /* 0x00000087ae8b723e */ /* 0x010fe600000000ff */
[----:B------:R-:W-:Y:S01]  /*9670*/  FFMA.FTZ R0, R176, c[0x0][0x2d0], -R134 ;  /* 0x0000b400b0007a23 */ /* 0x000fe20000010886 */
[----:B-1----:R-:W-:Y:S01]  /*9680*/  MOV R176, R153 ;  /* 0x0000009900b07202 */ /* 0x002fe20000000f00 */
[----:B------:R-:W-:Y:S01]  /*9690*/  FADD.FTZ R2, R148, R2 ;  /* 0x0000000294027221 */ /* 0x000fe20000010000 */
[----:B------:R-:W-:Y:S01]  /*96a0*/  F2FP.PACK_AB R168, R179, R175 ;  /* 0x000000afb3a8723e */ /* 0x000fe200000000ff */
[C---:B------:R-:W-:Y:S01]  /*96b0*/  HMMA.16816.F32 R4, R136.reuse, R140, R4 ;  /* 0x0000008c8804723c */ /* 0x040fe20000001804 */
[----:B------:R1:W2:Y:S04]  /*96c0*/  MUFU.EX2 R172, R0 ;  /* 0x0000000000ac7308 */ /* 0x0002a80000000800 */
[----:B------:R-:W-:Y:S03]  /*96d0*/  FADD.FTZ R2, R149, R2 ;  /* 0x0000000295027221 */ /* 0x000fe60000010000 */
[C---:B------:R-:W-:Y:S01]  /*96e0*/  HMMA.16816.F32 R8, R136.reuse, R142, R8 ;  /* 0x0000008e8808723c */ /* 0x040fe20000001808 */
[----:B------:R-:W3:Y:S03]  /*96f0*/  LDSM.16.MT88.4 R140, [R238+0x900] ;  /* 0x00090000ee8c783b */ /* 0x000ee60000004200 */
[----:B------:R-:W-:Y:S01]  /*9700*/  FADD.FTZ R2, R135, R2 ;  /* 0x0000000287027221 */ /* 0x000fe20000010000 */
[----:B------:R-:W-:Y:S03]  /*9710*/  MOV R135, R3 ;  /* 0x0000000300877202 */ /* 0x000fe60000000f00 */
[----:B------:R-:W-:Y:S04]  /*9720*/  FADD.FTZ R2, R174, R2 ;  /* 0x00000002ae027221 */ /* 0x000fe80000010000 */
[----:B-1----:R-:W-:Y:S01]  /*9730*/  FFMA.FTZ R0, R177, c[0x0][0x2d0], -R134 ;  /* 0x0000b400b1007a23 */ /* 0x002fe20000010886 */
[----:B------:R-:W-:Y:S01]  /*9740*/  MOV R177, R152 ;  /* 0x0000009800b17202 */ /* 0x000fe20000000f00 */
[----:B--2---:R-:W-:Y:S01]  /*9750*/  FADD.FTZ R2, R172, R2 ;  /* 0x00000002ac027221 */ /* 0x004fe20000010000 */
[----:B------:R-:W-:Y:S01]  /*9760*/  LDSM.16.MT88.4 R152, [R237+0x1100] ;  /* 0x00110000ed98783b */ /* 0x000fe20000004200 */
[----:B------:R-:W1:Y:S01]  /*9770*/  MUFU.EX2 R173, R0 ;  /* 0x0000000000ad7308 */ /* 0x000e620000000800 */
[----:B------:R-:W-:Y:S01]  /*9780*/  F2FP.PACK_AB R170, R176, R177 ;  /* 0x000000b1b0aa723e */ /* 0x000fe200000000ff */
[C---:B---3--:R-:W-:Y:S03]  /*9790*/  HMMA.16816.F32 R12, R136.reuse, R140, R12 ;  /* 0x0000008c880c723c */ /* 0x048fe6000000180c */
[----:B-1----:R-:W-:Y:S01]  /*97a0*/  F2FP.PACK_AB R169, R173, R172 ;  /* 0x000000acada9723e */ /* 0x002fe200000000ff */
[--C-:B------:R-:W-:Y:S02]  /*97b0*/  FFMA.FTZ R0, R178, c[0x0][0x2d0], -R134.reuse ;  /* 0x0000b400b2007a23 */ /* 0x100fe40000010886 */
[----:B------:R-:W-:Y:S02]  /*97c0*/  FFMA.FTZ R134, R132, c[0x0][0x2d0], -R134 ;  /* 0x0000b40084867a23 */ /* 0x000fe40000010886 */
[C---:B------:R-:W-:Y:S01]  /*97d0*/  HMMA.16816.F32 R16, R136.reuse, R142, R16 ;  /* 0x0000008e8810723c */ /* 0x040fe20000001810 */
[----:B------:R-:W1:Y:S01]  /*97e0*/  LDSM.16.MT88.4 R140, [R241+0x900] ;  /* 0x00090000f18c783b */ /* 0x000e620000004200 */
[----:B------:R2:W-:Y:S10]  /*97f0*/  MUFU.EX2 R132, R0 ;  /* 0x0000000000847308 */ /* 0x0005f40000000800 */
[----:B------:R-:W3:Y:S01]  /*9800*/  MUFU.EX2 R134, R134 ;  /* 0x0000008600867308 */ /* 0x000ee20000000800 */
[----:B--2---:R-:W-:Y:S04]  /*9810*/  FADD.FTZ R0, R151, R150 ;  /* 0x0000009697007221 */ /* 0x004fe80000010000 */
[----:B------:R-:W-:Y:S04]  /*9820*/  FADD.FTZ R0, R156, R0 ;  /* 0x000000009c007221 */ /* 0x000fe80000010000 */
[----:B------:R-:W-:Y:S01]  /*9830*/  FADD.FTZ R0, R175, R0 ;  /* 0x00000000af007221 */ /* 0x000fe20000010000 */
[----:B---3--:R-:W-:Y:S03]  /*9840*/  F2FP.PACK_AB R171, R134, R132 ;  /* 0x0000008486ab723e */ /* 0x008fe600000000ff */
        /* <DEDUP_REMOVED lines=38> */
[C---:B------:R-:W-:Y:S08]  /*9ab0*/  HMMA.16816.F32 R120, R136.reuse, R142, R120 ;  /* 0x0000008e8878723c */ /* 0x040ff00000001878 */
[C---:B------:R-:W-:Y:S08]  /*9ac0*/  HMMA.16816.F32 R124, R136.reuse, R144, R124 ;  /* 0x00000090887c723c */ /* 0x040ff0000000187c */
        /* <DEDUP_REMOVED lines=46> */
[C---:B--2---:R-:W-:Y:S07]  /*9db0*/  HMMA.16816.F32 R124, R168.reuse, R4, R124 ;  /* 0x00000004a87c723c */ /* 0x044fee000000187c */
[----:B------:R-:W-:Y:S01]  /*9dc0*/  FADD.FTZ R4, R177, R0 ;  /* 0x00000000b1047221 */ /* 0x000fe20000010000 */
[----:B------:R-:W-:Y:S04]  /*9dd0*/  HMMA.16816.F32 R128, R168, R6, R128 ;  /* 0x00000006a880723c */ /* 0x000fe80000001880 */
[----:B------:R-:W-:Y:S02]  /*9de0*/  FADD.FTZ R0, R173, R2 ;  /* 0x00000002ad007221 */ /* 0x000fe40000010000 */
[----:B------:R-:W-:Y:S02]  /*9df0*/  FADD.FTZ R2, R176, R4 ;  /* 0x00000004b0027221 */ /* 0x000fe40000010000 */
[----:B------:R-:W-:Y:S01]  /*9e00*/  FADD.FTZ R0, R132, R0 ;  /* 0x0000000084007221 */ /* 0x000fe20000010000 */
[----:B------:R-:W-:Y:S02]  /*9e10*/  MOV R132, R3 ;  /* 0x0000000300847202 */ /* 0x000fe40000000f00 */
[----:B------:R1:W-:Y:S01]  /*9e20*/  STL [R1+0x44], R2 ;  /* 0x0000440201007387 */ /* 0x0003e20000100800 */
[----:B------:R-:W-:Y:S01]  /*9e30*/  FADD.FTZ R0, R134, R0 ;  /* 0x0000000086007221 */ /* 0x000fe20000010000 */
[----:B------:R-:W-:Y:S04]  /*9e40*/  MOV R134, R133 ;  /* 0x0000008500867202 */ /* 0x000fe80000000f00 */
[----:B------:R1:W-:Y:S02]  /*9e50*/  STL [R1+0x4c], R0 ;  /* 0x00004c0001007387 */ /* 0x0003e40000100800 */
[----:B-1----:R-:W-:-:S05]  /*9e60*/  @P0 BRA `(.L_x_418) ;  /* 0xffffc43000000947 */ /* 0x002fca000383ffff */
.L_x_405:
[----:B------:R-:W1:Y:S01]  /*9e70*/  S2UR UR28, SR_CTAID.X ;  /* 0x00000000001c79c3 */ /* 0x000e620000002500 */
[----:B------:R-:W-:-:S02]  /*9e80*/  UISETP.NE.AND UP1, UPT, UR13, URZ, UPT ;  /* 0x0000003f0d00728c */ /* 0x000fc4000bf25270 */
[----:B------:R-:W-:Y:S02]  /*9e90*/  UISETP.NE.AND UP0, UPT, UR12, URZ, UPT ;  /* 0x0000003f0c00728c */ /* 0x000fe4000bf05270 */
[----:B------:R-:W-:Y:S02]  /*9ea0*/  UMOV UR27, 0x1 ;  /* 0x00000001001b7882 */ /* 0x000fe40000000000 */
[----:B------:R-:W-:Y:S02]  /*9eb0*/  ULDC UR25, c[0x0][0x168] ;  /* 0x00005a0000197ab9 */ /* 0x000fe40000000800 */
[----:B------:R-:W-:Y:S01]  /*9ec0*/  ULDC.64 UR4, c[0x0][0x2c8] ;  /* 0x0000b20000047ab9 */ /* 0x000fe20000000a00 */
[----:B------:R-:W-:Y:S01]  /*9ed0*/  PLOP3.LUT P0, PT, PT, PT, UP0, 0x40, 0x0 ;  /* 0x000000000000781c */ /* 0x000fe20003f0e808 */
[----:B------:R-:W-:Y:S02]  /*9ee0*/  UIADD3 UR25, UR27, -UR25, URZ ;  /* 0x800000191b197290 */ /* 0x000fe4000fffe03f */
[----:B------:R-:W-:-:S02]  /*9ef0*/  ULDC UR26, c[0x0][0x2ac] ;  /* 0x0000ab00001a7ab9 */ /* 0x000fc40000000800 */
[----:B-1----:R-:W-:-:S04]  /*9f00*/  ULEA UR28, UR28, 0x7f, 0x7 ;  /* 0x0000007f1c1c7891 */ /* 0x002fc8000f8e383f */
[----:B------:R-:W-:-:S03]  /*9f10*/  UIMAD.WIDE.U32 UR30, UR28, UR4, URZ ;  /* 0x000000041c1e72a5 */ /* 0x000fc6000f8e003f */
[----:B------:R-:W-:Y:S02]  /*9f20*/  ULDC UR4, c[0x0][0x1d0] ;  /* 0x0000740000047ab9 */ /* 0x000fe40000000800 */
[----:B------:R-:W-:Y:S02]  /*9f30*/  UIMAD UR4, UR26, UR4, UR25 ;  /* 0x000000041a0472a4 */ /* 0x000fe4000f8e0219 */
[----:B------:R-:W-:Y:S02]  /*9f40*/  @UP1 USHF.R.U32.HI UR28, URZ, UR5, UR31 ;  /* 0x000000053f1c1299 */ /* 0x000fe4000801161f */
[----:B------:R-:W-:Y:S02]  /*9f50*/  ULDC UR25, c[0x0][0x324] ;  /* 0x0000c90000197ab9 */ /* 0x000fe40000000800 */
[----:B------:R-:W-:-:S04]  /*9f60*/  UIADD3 UR26, UR4, UR28, URZ ;  /* 0x0000001c041a7290 */ /* 0x000fc8000fffe03f */
[----:B------:R-:W-:Y:S01]  /*9f70*/  UIADD3 UR25, UR26, -UR25, URZ ;  /* 0x800000191a197290 */ /* 0x000fe2000fffe03f */
[----:B------:R-:W-:Y:S05]  /*9f80*/  @P0 BRA `(.L_x_419) ;  /* 0x0000016000000947 */ /* 0x000fea0003800000 */
[----:B------:R-:W-:-:S06]  /*9f90*/  UISETP.GT.AND UP0, UPT, UR26, -0x1, UPT ;  /* 0xffffffff1a00788c */ /* 0x000fcc000bf04270 */
[----:B------:R-:W-:-:S13]  /*9fa0*/  PLOP3.LUT P0, PT, PT, PT, UP0, 0x80, 0x0 ;  /* 0x000000000000781c */ /* 0x000fda0003f0f008 */
[----:B------:R-:W-:Y:S05]  /*9fb0*/  @P0 BRA `(.L_x_420) ;  /* 0x0000009000000947 */ /* 0x000fea0003800000 */
[----:B------:R-:W-:Y:S02]  /*9fc0*/  ULDC UR4, c[0x0][0x32c] ;  /* 0x0000cb0000047ab9 */ /* 0x000fe40000000800 */
[----:B------:R-:W-:Y:S02]  /*9fd0*/  UISETP.NE.AND UP0, UPT, UR27, UR4, UPT ;  /* 0x000000041b00728c */ /* 0x000fe4000bf05270 */
[----:B------:R-:W-:Y:S02]  /*9fe0*/  ULOP3.LUT UR26, URZ, UR26, URZ, 0x33, !UPT ;  /* 0x0000001a3f1a7292 */ /* 0x000fe4000f8e333f */
[----:B------:R-:W-:Y:S02]  /*9ff0*/  ULDC.64 UR4, c[0x0][0x330] ;  /* 0x0000cc0000047ab9 */ /* 0x000fe40000000a00 */
[----:B------:R-:W-:-:S07]  /*a000*/  UIMAD.WIDE.U32 UR28, UR26, UR4, URZ ;  /* 0x000000041a1c72a5 */ /* 0x000fce000f8e003f */
[----:B------:R-:W-:Y:S02]  /*a010*/  @UP0 UMOV UR27, UR29 ;  /* 0x0000001d001b0c82 */ /* 0x000fe40008000000 */
[----:B------:R-:W-:-:S04]  /*a020*/  @UP0 USHF.R.U32.HI UR26, URZ, UR5, UR27 ;  /* 0x000000053f1a0299 */ /* 0x000fc8000801161b */
[----:B------:R-:W-:Y:S01]  /*a030*/  ULOP3.LUT UR26, URZ, UR26, URZ, 0x33, !UPT ;  /* 0x0000001a3f1a7292 */ /* 0x000fe2000f8e333f */
[----:B------:R-:W-:Y:S05]  /*a040*/  BRA `(.L_x_421) ;  /* 0x0000006000007947 */ /* 0x000fea0003800000 */
.L_x_420:
[----:B------:R-:W-:Y:S02]  /*a050*/  ULDC UR4, c[0x0][0x32c] ;  /* 0x0000cb0000047ab9 */ /* 0x000fe40000000800 */
[----:B------:R-:W-:-:S03]  /*a060*/  UISETP.NE.AND UP0, UPT, UR27, UR4, UPT ;  /* 0x000000041b00728c */ /* 0x000fc6000bf05270 */
[----:B------:R-:W-:Y:S02]  /*a070*/  ULDC.64 UR4, c[0x0][0x330] ;  /* 0x0000cc0000047ab9 */ /* 0x000fe40000000a00 */
[----:B------:R-:W-:-:S07]  /*a080*/  UIMAD.WIDE.U32 UR28, UR26, UR4, URZ ;  /* 0x000000041a1c72a5 */ /* 0x000fce000f8e003f */
[----:B------:R-:W-:Y:S02]  /*a090*/  @UP0 UMOV UR27, UR29 ;  /* 0x0000001d001b0c82 */ /* 0x000fe40008000000 */
[----:B------:R-:W-:Y:S02]  /*a0a0*/  @UP0 USHF.R.U32.HI UR26, URZ, UR5, UR27 ;  /* 0x000000053f1a0299 */ /* 0x000fe4000801161b */
.L_x_421:
[----:B------:R-:W-:Y:S02]  /*a0b0*/  ULDC UR4, c[0x0][0x32c] ;  /* 0x0000cb0000047ab9 */ /* 0x000fe40000000800 */
[----:B------:R-:W-:-:S04]  /*a0c0*/  UIMAD UR4, UR26, UR4, URZ ;  /* 0x000000041a0472a4 */ /* 0x000fc8000f8e023f */
[----:B------:R-:W-:-:S04]  /*a0d0*/  UISETP.LT.AND UP0, UPT, UR25, UR4, UPT ;  /* 0x000000041900728c */ /* 0x000fc8000bf01270 */
[----:B------:R-:W-:-:S04]  /*a0e0*/  USEL UR25, UR25, UR4, !UP0 ;  /* 0x0000000419197287 */ /* 0x000fc8000c000000 */
.L_x_419:
[----:B------:R-:W-:-:S04]  /*a0f0*/  UIADD3 UR25, UR25, 0x2f, URZ ;  /* 0x0000002f19197890 */ /* 0x000fc8000fffe03f */
[----:B------:R-:W-:-:S04]  /*a100*/  UIMAD.WIDE UR4, UR25, 0x2aaaaaab, URZ ;  /* 0x2aaaaaab190478a5 */ /* 0x000fc8000f8e023f */
        /* <DEDUP_REMOVED lines=11> */
[C---:B--2---:R-:W-:Y:S01]  /*a1c0*/  SHF.L.U64.HI R4, R3.reuse, 0x1, R4 ;  /* 0x0000000103047819 */ /* 0x044fe20000010204 */
[----:B------:R-:W-:-:S04]  /*a1d0*/  IMAD.SHL.U32 R3, R3, 0x2, RZ ;  /* 0x0000000203037824 */ /* 0x000fc800078e00ff */
[----:B------:R1:W-:Y:S01]  /*a1e0*/  STL [R1+0x1c], R4 ;  /* 0x00001c0401007387 */ /* 0x0003e20000100800 */
[C---:B---3--:R-:W-:Y:S01]  /*a1f0*/  SHF.L.U64.HI R2, R0.reuse, 0x1, R2 ;  /* 0x0000000100027819 */ /* 0x048fe20000010202 */
[----:B------:R-:W-:Y:S02]  /*a200*/  IMAD.SHL.U32 R0, R0, 0x2, RZ ;  /* 0x0000000200007824 */ /* 0x000fe400078e00ff */
[----:B------:R1:W-:Y:S04]  /*a210*/  STL [R1+0x64], R3 ;  /* 0x0000640301007387 */ /* 0x0003e80000100800 */
[----:B------:R1:W-:Y:S04]  /*a220*/  STL [R1+0x14], R0 ;  /* 0x0000140001007387 */ /* 0x0003e80000100800 */
[----:B------:R1:W-:Y:S02]  /*a230*/  STL [R1+0x18], R2 ;  /* 0x0000180201007387 */ /* 0x0003e40000100800 */
.L_x_427:
[----:B-1----:R-:W2:Y:S01]  /*a240*/  LDL R2, [R1+0x4] ;  /* 0x0000040001027983 */ /* 0x002ea20000100800 */
[----:B------:R-:W-:Y:S04]  /*a250*/  DEPBAR.LE SB0, 0x0 ;  /* 0x000080000000791a */ /* 0x000fe80000000000 */
[----:B------:R-:W3:Y:S01]  /*a260*/  LDL R0, [R1] ;  /* 0x0000000001007983 */ /* 0x000ee20000100800 */
[----:B------:R-:W-:Y:S03]  /*a270*/  UISETP.GT.AND UP0, UPT, UR8, UR24, UPT ;  /* 0x000000180800728c */ /* 0x000fe6000bf04270 */
[----:B------:R-:W-:Y:S03]  /*a280*/  BAR.SYNC.DEFER_BLOCKING 0x0 ;  /* 0x0000000000007b1d */ /* 0x000fe60000010000 */
[----:B------:R-:W-:Y:S03]  /*a290*/  PLOP3.LUT P0, PT, PT, PT, UP0, 0x80, 0x0 ;  /* 0x000000000000781c */ /* 0x000fe60003f0f008 */
[----:B------:R-:W1:Y:S04]  /*a2a0*/  LDSM.16.M88.4 R8, [R236+0x10100] ;  /* 0x01010000ec08783b */ /* 0x000e680000000200 */
[----:B------:R-:W4:Y:S04]  /*a2b0*/  LDSM.16.M88.4 R16, [R236+0x10900] ;  /* 0x01090000ec10783b */ /* 0x000f280000000200 */
[----:B------:R-:W1:Y:S04]  /*a2c0*/  LDSM.16.M88.4 R24, [R236+0x11100] ;  /* 0x01110000ec18783b */ /* 0x000e680000000200 */
[----:B------:R-:W1:Y:S04]  /*a2d0*/  LDSM.16.M88.4 R168, [R243] ;  /* 0x00000000f3a8783b */ /* 0x000e680000000200 */
[----:B--2---:R-:W2:Y:S04]  /*a2e0*/  LDSM.16.M88.4 R172, [R2] ;  /* 0x0000000002ac783b */ /* 0x004ea80000000200 */
[----:B---3--:R3:W1:Y:S02]  /*a2f0*/  LDSM.16.M88.4 R176, [R0] ;  /* 0x0000000000b0783b */ /* 0x0086640000000200 */
[----:B---3--:R-:W-:Y:S01]  /*a300*/  MOV R0, R133 ;  /* 0x0000008500007202 */ /* 0x008fe20000000f00 */
[----:B------:R-:W-:-:S05]  /*a310*/  @P0 BRA `(.L_x_423) ;  /* 0x000004b000000947 */ /* 0x000fca0003800000 */
[----:B----4-:R-:W3:Y:S01]  /*a320*/  LDL R5, [R1+0x28] ;  /* 0x0000280001057983 */ /* 0x010ee20000100800 */
[----:B------:R-:W-:Y:S03]  /*a330*/  BSSY B0, `(.L_x_423) ;  /* 0x0000049000007945 */ /* 0x000fe60003800000 */
[----:B------:R-:W4:Y:S04]  /*a340*/  LDL R7, [R1+0x24] ;  /* 0x0000240001077983 */ /* 0x000f280000100800 */
[----:B--2---:R-:W2:Y:S04]  /*a350*/  LDL R134, [R1+0x30] ;  /* 0x0000300001867983 */ /* 0x004ea80000100800 */
        /* <DEDUP_REMOVED lines=8> */
[----:B---3--:R-:W-:Y:S02]  /*a3e0*/  SHF.R.S32.HI R2, RZ, 0x1f, R5 ;  /* 0x0000001fff027819 */ /* 0x008fe40000011405 */
[----:B----4-:R-:W-:Y:S03]  /*a3f0*/  SHF.R.S32.HI R6, RZ, 0x1f, R7 ;  /* 0x0000001fff067819 */ /* 0x010fe60000011407 */
[----:B------:R-:W-:Y:S02]  /*a400*/  IMAD R4, R2, c[0x0][0x208], RZ ;  /* 0x0000820002047a24 */ /* 0x000fe400078e02ff */
[C---:B------:R-:W-:Y:S01]  /*a410*/  IMAD.WIDE.U32 R2, R5.reuse, c[0x0][0x208], RZ ;  /* 0x0000820005027a25 */ /* 0x040fe200078e00ff */
[----:B--2---:R-:W-:Y:S03]  /*a420*/  ISETP.GE.AND P1, PT, R134, c[0x0][0x1d4], PT ;  /* 0x0000750086007a0c */ /* 0x004fe60003f26270 */
[----:B------:R-:W-:Y:S02]  /*a430*/  IMAD R4, R5, c[0x0][0x20c], R4 ;  /* 0x0000830005047a24 */ /* 0x000fe400078e0204 */
[----:B------:R-:W2:Y:S01]  /*a440*/  LDL R5, [R1+0x64] ;  /* 0x0000640001057983 */ /* 0x000ea20000100800 */
[----:B------:R-:W-:Y:S02]  /*a450*/  IMAD R6, R6, c[0x0][0x218], RZ ;  /* 0x0000860006067a24 */ /* 0x000fe400078e02ff */
[----:B------:R-:W-:Y:S02]  /*a460*/  IMAD.IADD R3, R3, 0x1, R4 ;  /* 0x0000000103037824 */ /* 0x000fe400078e0204 */
[C---:B------:R-:W-:Y:S02]  /*a470*/  IMAD R6, R7.reuse, c[0x0][0x21c], R6 ;  /* 0x0000870007067a24 */ /* 0x040fe400078e0206 */
[----:B------:R-:W-:Y:S05]  /*a480*/  IMAD.WIDE.U32 R2, R7, c[0x0][0x218], R2 ;  /* 0x0000860007027a25 */ /* 0x000fea00078e0002 */
[----:B------:R-:W-:Y:S04]  /*a490*/  IADD3 R2, P0, R2, UR14, RZ ;  /* 0x0000000e02027c10 */ /* 0x000fe8000ff1e0ff */
[----:B------:R-:W-:Y:S02]  /*a4a0*/  IADD3.X R6, R3, UR16, R6, P0, !PT ;  /* 0x0000001003067c10 */ /* 0x000fe400087fe406 */
[C---:B------:R-:W-:Y:S04]  /*a4b0*/  LEA R7, P0, R2.reuse, c[0x0][0x1f8], 0x1 ;  /* 0x00007e0002077a11 */ /* 0x040fe800078008ff */
[----:B------:R-:W-:Y:S02]  /*a4c0*/  LEA.HI.X R6, R2, c[0x0][0x1fc], R6, 0x1, P0 ;  /* 0x00007f0002067a11 */ /* 0x000fe400000f0c06 */
[----:B------:R-:W2:Y:S04]  /*a4d0*/  SHFL.IDX PT, R2, R7, RZ, 0x181f ;  /* 0x00181fff07027589 */ /* 0x000ea800000e0000 */
[----:B------:R-:W3:Y:S01]  /*a4e0*/  SHFL.IDX PT, R3, R6, RZ, 0x181f ;  /* 0x00181fff06037589 */ /* 0x000ee200000e0000 */
[C---:B--2---:R-:W-:Y:S05]  /*a4f0*/  IADD3 R4, P0, R2.reuse, R5, RZ ;  /* 0x0000000502047210 */ /* 0x044fea0007f1e0ff */
[C---:B---3--:R-:W-:Y:S05]  /*a500*/  IMAD.X R5, R3.reuse, 0x1, R23, P0 ;  /* 0x0000000103057824 */ /* 0x048fea00000e0617 */
[----:B------:R-:W-:Y:S01]  /*a510*/  @!PT LDS RZ, [RZ] ;  /* 0x00000000fffff984 */ /* 0x000fe20000000800 */
[----:B------:R2:W-:Y:S02]  /*a520*/  LDGSTS.E.BYPASS.LTC128B.128 [R15+0x100], [R4.64], !P1 ;  /* 0x00100000040f7fae */ /* 0x0005e4000c901d56 */
[C---:B--2---:R-:W-:Y:S05]  /*a530*/  IADD3 R4, P0, R2.reuse, R22, RZ ;  /* 0x0000001602047210 */ /* 0x044fea0007f1e0ff */
[----:B------:R-:W-:Y:S02]  /*a540*/  IMAD.X R5, R3, 0x1, R12, P0 ;  /* 0x0000000103057824 */ /* 0x000fe400000e060c */
[C---:B------:R-:W-:Y:S01]  /*a550*/  IMAD.SHL.U32 R12, R13.reuse, 0x2, RZ ;  /* 0x000000020d0c7824 */ /* 0x040fe200078e00ff */
[----:B------:R-:W-:Y:S02]  /*a560*/  SHF.L.U64.HI R13, R13, 0x1, R20 ;  /* 0x000000010d0d7819 */ /* 0x000fe40000010214 */
[----:B------:R2:W-:Y:S04]  /*a570*/  LDGSTS.E.BYPASS.LTC128B.128 [R15+0x1900], [R4.64], !P6 ;  /* 0x01900000040f7fae */ /* 0x0005e8000f101d56 */
[----:B------:R-:W3:Y:S01]  /*a580*/  S2R R20, SR_TID.X ;  /* 0x0000000000147919 */ /* 0x000ee20000002100 */
[----:B--2---:R-:W-:Y:S02]  /*a590*/  IADD3 R4, P0, R2, R12, RZ ;  /* 0x0000000c02047210 */ /* 0x004fe40007f1e0ff */
[----:B---3--:R-:W-:Y:S03]  /*a5a0*/  ISETP.GT.AND P1, PT, R20, 0x7f, PT ;  /* 0x0000007f1400780c */ /* 0x008fe60003f24270 */
[C---:B------:R-:W-:Y:S05]  /*a5b0*/  IMAD.X R5, R3.reuse, 0x1, R13, P0 ;  /* 0x0000000103057824 */ /* 0x040fea00000e060d */
[----:B------:R2:W-:Y:S02]  /*a5c0*/  LDGSTS.E.BYPASS.LTC128B.128 [R15+0x3100], [R4.64], !P5 ;  /* 0x03100000040f7fae */ /* 0x0005e4000e901d56 */
[C---:B--2---:R-:W-:Y:S01]  /*a5d0*/  IMAD.SHL.U32 R5, R14.reuse, 0x2, RZ ;  /* 0x000000020e057824 */ /* 0x044fe200078e00ff */
[----:B------:R-:W-:Y:S04]  /*a5e0*/  SHF.L.U64.HI R14, R14, 0x1, R21 ;  /* 0x000000010e0e7819 */ /* 0x000fe80000010215 */
[----:B------:R-:W-:Y:S05]  /*a5f0*/  IADD3 R2, P0, R2, R5, RZ ;  /* 0x0000000502027210 */ /* 0x000fea0007f1e0ff */
[----:B------:R-:W-:Y:S05]  /*a600*/  IMAD.X R3, R3, 0x1, R14, P0 ;  /* 0x0000000103037824 */ /* 0x000fea00000e060e */
[----:B------:R2:W-:Y:S01]  /*a610*/  LDGSTS.E.BYPASS.LTC128B.128 [R15+0x4900], [R2.64], !P4 ;  /* 0x04900000020f7fae */ /* 0x0005e2000e101d56 */
[----:B------:R-:W-:-:S05]  /*a620*/  @P1 BRA `(.L_x_424) ;  /* 0x0000019000001947 */ /* 0x000fca0003800000 */
[----:B------:R-:W-:-:S05]  /*a630*/  BRA.DIV ~URZ, `(.L_x_425) ;  /* 0x000094b27f007947 */ /* 0x000fca000b800000 */
[----:B------:R3:W4:Y:S04]  /*a640*/  SHFL.IDX PT, R4, R6, 0x1, 0x181f ;  /* 0x00381f0006047f89 */ /* 0x00072800000e0000 */
[----:B--2---:R3:W2:Y:S02]  /*a650*/  SHFL.IDX PT, R2, R7, 0x1, 0x181f ;  /* 0x00381f0007027f89 */ /* 0x0046a400000e0000 */
.L_x_447:
[----:B---3--:R-:W3:Y:S04]  /*a660*/  LDL R7, [R1+0x30] ;  /* 0x0000300001077983 */ /* 0x008ee80000100800 */
[----:B----4-:R-:W4:Y:S04]  /*a670*/  LDL R6, [R1+0x64] ;  /* 0x0000640001067983 */ /* 0x010f280000100800 */
[----:B--2---:R-:W2:Y:S04]  /*a680*/  LDL R21, [R1+0x1c] ;  /* 0x00001c0001157983 */ /* 0x004ea80000100800 */
[----:B------:R-:W2:Y:S04]  /*a690*/  LDL R15, [R1+0x8] ;  /* 0x00000800010f7983 */ /* 0x000ea80000100800 */
[----:B------:R-:W2:Y:S04]  /*a6a0*/  LDL R20, [R1+0x14] ;  /* 0x0000140001147983 */ /* 0x000ea80000100800 */
[----:B------:R-:W2:Y:S01]  /*a6b0*/  LDL R3, [R1+0x18] ;  /* 0x0000180001037983 */ /* 0x000ea20000100800 */
[----:B---3--:R-:W-:Y:S02]  /*a6c0*/  ISETP.GE.AND P1, PT, R7, c[0x0][0x1d4], PT ;  /* 0x0000750007007a0c */ /* 0x008fe40003f26270 */
[----:B----4-:R-:W-:Y:S05]  /*a6d0*/  IADD3 R6, P0, R2, R6, RZ ;  /* 0x0000000602067210 */ /* 0x010fea0007f1e0ff */
[----:B--2---:R-:W-:Y:S06]  /*a6e0*/  IMAD.X R7, R4, 0x1, R21, P0 ;  /* 0x0000000104077824 */ /* 0x004fec00000e0615 */
        /* <DEDUP_REMOVED lines=8> */
[----:B------:R-:W-:Y:S01]  /*a770*/  IMAD.X R13, R4, 0x1, R13, P0 ;  /* 0x00000001040d7824 */ /* 0x000fe200000e060d */
[----:B------:R-:W-:Y:S04]  /*a780*/  IADD3 R2, P0, R2, R5, RZ ;  /* 0x0000000502027210 */ /* 0x000fe80007f1e0ff */
[----:B------:R2:W-:Y:S01]  /*a790*/  LDGSTS.E.BYPASS.LTC128B.128 [R15+0x4100], [R12.64], !P5 ;  /* 0x041000000c0f7fae */ /* 0x0005e2000e901d56 */
[----:B------:R-:W-:Y:S05]  /*a7a0*/  IMAD.X R3, R4, 0x1, R14, P0 ;  /* 0x0000000104037824 */ /* 0x000fea00000e060e */
[----:B------:R2:W-:Y:S03]  /*a7b0*/  LDGSTS.E.BYPASS.LTC128B.128 [R15+0x5900], [R2.64], !P4 ;  /* 0x05900000020f7fae */ /* 0x0005e6000e101d56 */
.L_x_424:
[----:B------:R-:W-:Y:S05]  /*a7c0*/  BSYNC B0 ;  /* 0x0000000000007941 */ /* 0x000fea0003800000 */
.L_x_423:
[----:B----4-:R-:W0:Y:S01]  /*a7d0*/  LDGDEPBAR ;  /* 0x00000000000079af */ /* 0x010e220000000000 */
[----:B------:R-:W-:Y:S01]  /*a7e0*/  WARPSYNC 0xffffffff ;  /* 0xffffffff00007948 */ /* 0x000fe20003800000 */
[C---:B-12--5:R-:W-:Y:S01]  /*a7f0*/  HMMA.16816.F32 R4, R160.reuse, R8, RZ ;  /* 0x00000008a004723c */ /* 0x066fe200000018ff */
[----:B------:R-:W-:Y:S06]  /*a800*/  UISETP.GT.AND UP0, UPT, UR24, UR8, UPT ;  /* 0x000000081800728c */ /* 0x000fec000bf04270 */
[----:B------:R-:W-:Y:S01]  /*a810*/  PLOP3.LUT P0, PT, PT, PT, UP0, 0x40, 0x0 ;  /* 0x000000000000781c */ /* 0x000fe20003f0e808 */
[C---:B------:R-:W-:Y:S08]  /*a820*/  HMMA.16816.F32 R8, R160.reuse, R10, RZ ;  /* 0x0000000aa008723c */ /* 0x040ff000000018ff */
[C---:B------:R-:W-:Y:S08]  /*a830*/  HMMA.16816.F32 R12, R160.reuse, R16, RZ ;  /* 0x00000010a00c723c */ /* 0x040ff000000018ff */
        /* <DEDUP_REMOVED lines=142> */
[----:B------:R-:W3:Y:S02]  /*b120*/  LDL R169, [R1+0x30] ;  /* 0x0000300001a97983 */ /* 0x000ee40000100800 */
[----:B------:R-:W-:Y:S02]  /*b130*/  ISETP.NE.AND P1, PT, R3, 0x1, PT ;  /* 0x000000010300780c */ /* 0x000fe40003f25270 */
[----:B------:R-:W4:Y:S01]  /*b140*/  LDL R175, [R1+0x64] ;  /* 0x0000640001af7983 */ /* 0x000f220000100800 */
[----:B------:R-:W-:Y:S03]  /*b150*/  IMAD.U32 R3, RZ, RZ, UR5 ;  /* 0x00000005ff037e24 */ /* 0x000fe6000f8e00ff */
[----:B------:R-:W5:Y:S04]  /*b160*/  LDL R178, [R1+0x1c] ;  /* 0x00001c0001b27983 */ /* 0x000f680000100800 */
[----:B------:R-:W4:Y:S04]  /*b170*/  LDL R177, [R1+0x8] ;  /* 0x0000080001b17983 */ /* 0x000f280000100800 */
[----:B------:R-:W4:Y:S04]  /*b180*/  LDL R179, [R1+0x14] ;  /* 0x0000140001b37983 */ /* 0x000f280000100800 */
[----:B------:R-:W4:Y:S01]  /*b190*/  LDL R176, [R1+0x18] ;  /* 0x0000180001b07983 */ /* 0x000f220000100800 */
[----:B--2---:R-:W-:Y:S02]  /*b1a0*/  IADD3 R3, R3, -0x30, R2 ;  /* 0xffffffd003037810 */ /* 0x004fe40007ffe002 */
[----:B---3--:R-:W-:Y:S03]  /*b1b0*/  ISETP.GE.AND P2, PT, R169, c[0x0][0x1d4], PT ;  /* 0x00007500a9007a0c */ /* 0x008fe60003f46270 */
[----:B------:R-:W-:Y:S04]  /*b1c0*/  @P1 IMAD.HI.U32 R134, R3, c[0x0][0x2bc], RZ ;  /* 0x0000af0003861a27 */ /* 0x000fe800078e00ff */
[--C-:B------:R-:W-:Y:S01]  /*b1d0*/  IMAD.MOV.U32 R2, RZ, RZ, R3.reuse ;  /* 0x000000ffff027224 */ /* 0x100fe200078e0003 */
[----:B------:R-:W-:Y:S04]  /*b1e0*/  @P1 SHF.R.U32.HI R2, RZ, c[0x0][0x2c0], R134 ;  /* 0x0000b000ff021a19 */ /* 0x000fe80000011686 */
[C---:B------:R-:W-:Y:S04]  /*b1f0*/  @!P3 IADD3 R135, P0, R2.reuse, UR20, RZ ;  /* 0x000000140287bc10 */ /* 0x040fe8000ff1e0ff */
[----:B------:R-:W-:Y:S01]  /*b200*/  @!P3 LEA.HI.X.SX32 R168, R2, UR7, 0x1, P0 ;  /* 0x0000000702a8bc11 */ /* 0x000fe200080f0eff */
[----:B------:R-:W-:Y:S01]  /*b210*/  IMAD.MOV R2, RZ, RZ, -R2 ;  /* 0x000000ffff027224 */ /* 0x000fe200078e0a02 */
[C---:B------:R-:W-:Y:S03]  /*b220*/  @!P3 LEA R134, P0, R135.reuse, c[0x0][0x2a0], 0x2 ;  /* 0x0000a8008786ba11 */ /* 0x040fe600078010ff */
[----:B------:R-:W-:Y:S01]  /*b230*/  IMAD R171, R2, c[0x0][0x2b8], R3 ;  /* 0x0000ae0002ab7a24 */ /* 0x000fe200078e0203 */
[----:B------:R-:W-:Y:S04]  /*b240*/  @!P3 LEA.HI.X R135, R135, c[0x0][0x2a4], R168, 0x2, P0 ;  /* 0x0000a9008787ba11 */ /* 0x000fe800000f14a8 */
[----:B------:R1:W-:Y:S01]  /*b250*/  STL [R1+0x28], R171 ;  /* 0x000028ab01007387 */ /* 0x0003e20000100800 */
[----:B------:R-:W-:Y:S03]  /*b260*/  SHF.R.S32.HI R2, RZ, 0x1f, R171 ;  /* 0x0000001fff027819 */ /* 0x000fe600000114ab */
[----:B------:R2:W3:Y:S02]  /*b270*/  @!P3 LDG.E R170, [R134.64] ;  /* 0x0000001686aab981 */ /* 0x0004e4000c1e1900 */
[----:B--2---:R-:W-:Y:S02]  /*b280*/  IMAD R134, R2, c[0x0][0x1e0], RZ ;  /* 0x0000780002867a24 */ /* 0x004fe400078e02ff */
[C---:B------:R-:W-:Y:S04]  /*b290*/  IMAD.WIDE.U32 R2, R171.reuse, c[0x0][0x1e0], RZ ;  /* 0x00007800ab027a25 */ /* 0x040fe800078e00ff */
[----:B------:R-:W-:Y:S04]  /*b2a0*/  IMAD R134, R171, c[0x0][0x1e4], R134 ;  /* 0x00007900ab867a24 */ /* 0x000fe800078e0286 */
[----:B------:R-:W-:Y:S02]  /*b2b0*/  IMAD.IADD R3, R3, 0x1, R134 ;  /* 0x0000000103037824 */ /* 0x000fe400078e0286 */
[----:B------:R-:W2:Y:S02]  /*b2c0*/  S2R R134, SR_TID.X ;  /* 0x0000000000867919 */ /* 0x000ea40000002100 */
[----:B--2---:R-:W-:Y:S04]  /*b2d0*/  SHF.R.S32.HI R168, RZ, 0x1f, R134 ;  /* 0x0000001fffa87819 */ /* 0x004fe80000011486 */
[----:B------:R-:W-:Y:S04]  /*b2e0*/  LEA.HI R168, R168, R134, RZ, 0x3 ;  /* 0x00000086a8a87211 */ /* 0x000fe800078f18ff */
[----:B------:R-:W-:Y:S04]  /*b2f0*/  SHF.R.S32.HI R168, RZ, 0x3, R168 ;  /* 0x00000003ffa87819 */ /* 0x000fe800000114a8 */
[----:B------:R-:W-:Y:S01]  /*b300*/  IADD3 R134, -R168, 0x30, RZ ;  /* 0x00000030a8867810 */ /* 0x000fe20007ffe1ff */
[----:B---3--:R2:W-:Y:S01]  /*b310*/  STL [R1+0x24], R170 ;  /* 0x000024aa01007387 */ /* 0x0085e20000100800 */
[----:B------:R-:W-:Y:S01]  /*b320*/  SHF.R.S32.HI R135, RZ, 0x1f, R170 ;  /* 0x0000001fff877819 */ /* 0x000fe200000114aa */
[----:B------:R-:W-:Y:S02]  /*b330*/  IMAD.WIDE.U32 R2, R170, c[0x0][0x1f0], R2 ;  /* 0x00007c00aa027a25 */ /* 0x000fe400078e0002 */
[----:B------:R-:W3:Y:S02]  /*b340*/  LDL R173, [R1+0x38] ;  /* 0x0000380001ad7983 */ /* 0x000ee40000100800 */
[----:B------:R-:W-:Y:S01]  /*b350*/  IMAD R135, R135, c[0x0][0x1f0], RZ ;  /* 0x00007c0087877a24 */ /* 0x000fe200078e02ff */
[----:B------:R-:W-:Y:S01]  /*b360*/  IADD3 R2, P0, R2, UR18, RZ ;  /* 0x0000001202027c10 */ /* 0x000fe2000ff1e0ff */
[----:B------:R-:W3:Y:S02]  /*b370*/  LDL R174, [R1+0x54] ;  /* 0x0000540001ae7983 */ /* 0x000ee40000100800 */
[----:B------:R-:W-:Y:S02]  /*b380*/  IMAD R135, R170, c[0x0][0x1f4], R135 ;  /* 0x00007d00aa877a24 */ /* 0x000fe400078e0287 */
[----:B-1----:R-:W3:Y:S03]  /*b390*/  LDL R171, [R1+0x34] ;  /* 0x0000340001ab7983 */ /* 0x002ee60000100800 */
[----:B------:R-:W-:Y:S01]  /*b3a0*/  IADD3.X R135, R3, UR6, R135, P0, !PT ;  /* 0x0000000603877c10 */ /* 0x000fe200087fe487 */
[----:B------:R-:W3:Y:S01]  /*b3b0*/  LDL R172, [R1+0x50] ;  /* 0x0000500001ac7983 */ /* 0x000ee20000100800 */
[C---:B--2---:R-:W-:Y:S04]  /*b3c0*/  LEA R170, P0, R2.reuse, c[0x0][0x1c8], 0x1 ;  /* 0x0000720002aa7a11 */ /* 0x044fe800078008ff */
[----:B------:R-:W-:Y:S02]  /*b3d0*/  LEA.HI.X R135, R2, c[0x0][0x1cc], R135, 0x1, P0 ;  /* 0x0000730002877a11 */ /* 0x000fe400000f0c87 */
[----:B------:R-:W4:Y:S01]  /*b3e0*/  SHFL.IDX PT, R2, R170, RZ, 0x181f ;  /* 0x00181fffaa027589 */ /* 0x000f2200000e0000 */
[----:B------:R-:W-:Y:S03]  /*b3f0*/  ISETP.GE.AND P0, PT, R134, 0x1, PT ;  /* 0x000000018600780c */ /* 0x000fe60003f06270 */
[----:B------:R-:W5:Y:S10]  /*b400*/  SHFL.IDX PT, R3, R135, RZ, 0x181f ;  /* 0x00181fff87037589 */ /* 0x000f7400000e0000 */
[C---:B----4-:R-:W-:Y:S05]  /*b410*/  @P0 IADD3 R168, P1, R2.reuse, R175, RZ ;  /* 0x000000af02a80210 */ /* 0x050fea0007f3e0ff */
[C---:B-----5:R-:W-:Y:S05]  /*b420*/  @P0 IMAD.X R169, R3.reuse, 0x1, R178, P1 ;  /* 0x0000000103a90824 */ /* 0x060fea00008e06b2 */
[----:B------:R-:W-:Y:S01]  /*b430*/  @!PT LDS RZ, [RZ] ;  /* 0x00000000fffff984 */ /* 0x000fe20000000800 */
[----:B------:R1:W-:Y:S02]  /*b440*/  @P0 LDGSTS.E.BYPASS.LTC128B.128 [R177+0x10100], [R168.64], !P2 ;  /* 0x10100000a8b10fae */ /* 0x0003e4000d101d56 */
[----:B-1----:R-:W-:Y:S05]  /*b450*/  @P0 IADD3 R168, P1, R2, R179, RZ ;  /* 0x000000b302a80210 */ /* 0x002fea0007f3e0ff */
[----:B------:R-:W-:Y:S05]  /*b460*/  @P0 IMAD.X R169, R3, 0x1, R176, P1 ;  /* 0x0000000103a90824 */ /* 0x000fea00008e06b0 */
[----:B------:R3:W-:Y:S02]  /*b470*/  @P0 LDGSTS.E.BYPASS.LTC128B.128 [R177+0x11900], [R168.64], !P6 ;  /* 0x11900000a8b10fae */ /* 0x0007e4000f101d56 */
[CC--:B---3--:R-:W-:Y:S04]  /*b480*/  @P0 LEA R168, P1, R173.reuse, R2.reuse, 0x1 ;  /* 0x00000002ada80211 */ /* 0x0c8fe800078208ff */
[-C--:B------:R-:W-:Y:S02]  /*b490*/  @P0 LEA.HI.X R169, R173, R3.reuse, R174, 0x1, P1 ;  /* 0x00000003ada90211 */ /* 0x080fe400008f0cae */
[C---:B------:R-:W-:Y:S03]  /*b4a0*/  @P0 LEA R2, P1, R171.reuse, R2, 0x1 ;  /* 0x00000002ab020211 */ /* 0x040fe600078208ff */
[----:B------:R1:W-:Y:S01]  /*b4b0*/  @P0 LDGSTS.E.BYPASS.LTC128B.128 [R177+0x13100], [R168.64], !P5 ;  /* 0x13100000a8b10fae */ /* 0x0003e2000e901d56 */
[----:B------:R-:W-:Y:S05]  /*b4c0*/  @P0 LEA.HI.X R3, R171, R3, R172, 0x1, P1 ;  /* 0x00000003ab030211 */ /* 0x000fea00008f0cac */
[----:B------:R2:W-:Y:S01]  /*b4d0*/  @P0 LDGSTS.E.BYPASS.LTC128B.128 [R177+0x14900], [R2.64], !P4 ;  /* 0x1490000002b10fae */ /* 0x0005e2000e101d56 */
[----:B------:R-:W-:Y:S03]  /*b4e0*/  ISETP.GE.AND P0, PT, R134, 0x21, PT ;  /* 0x000000218600780c */ /* 0x000fe60003f06270 */
[----:B--2---:R-:W2:Y:S04]  /*b4f0*/  SHFL.IDX PT, R2, R170, 0x1, 0x181f ;  /* 0x00381f00aa027f89 */ /* 0x004ea800000e0000 */
[----:B------:R-:W3:Y:S06]  /*b500*/  SHFL.IDX PT, R3, R135, 0x1, 0x181f ;  /* 0x00381f0087037f89 */ /* 0x000eec00000e0000 */
[C---:B--2---:R-:W-:Y:S05]  /*b510*/  @P0 IADD3 R134, P1, R2.reuse, R175, RZ ;  /* 0x000000af02860210 */ /* 0x044fea0007f3e0ff */
[C---:B---3--:R-:W-:Y:S05]  /*b520*/  @P0 IMAD.X R135, R3.reuse, 0x1, R178, P1 ;  /* 0x0000000103870824 */ /* 0x048fea00008e06b2 */
[----:B------:R2:W-:Y:S02]  /*b530*/  @P0 LDGSTS.E.BYPASS.LTC128B.128 [R177+0x11100], [R134.64], !P2 ;  /* 0x1110000086b10fae */ /* 0x0005e4000d101d56 */
[----:B--2---:R-:W-:Y:S05]  /*b540*/  @P0 IADD3 R134, P1, R2, R179, RZ ;  /* 0x000000b302860210 */ /* 0x004fea0007f3e0ff */
[----:B------:R-:W-:Y:S05]  /*b550*/  @P0 IMAD.X R135, R3, 0x1, R176, P1 ;  /* 0x0000000103870824 */ /* 0x000fea00008e06b0 */
[----:B------:R2:W-:Y:S02]  /*b560*/  @P0 LDGSTS.E.BYPASS.LTC128B.128 [R177+0x12900], [R134.64], !P6 ;  /* 0x1290000086b10fae */ /* 0x0005e4000f101d56 */
[CC--:B--2---:R-:W-:Y:S04]  /*b570*/  @P0 LEA R134, P1, R173.reuse, R2.reuse, 0x1 ;  /* 0x00000002ad860211 */ /* 0x0c4fe800078208ff */
[-C--:B------:R-:W-:Y:S02]  /*b580*/  @P0 LEA.HI.X R135, R173, R3.reuse, R174, 0x1, P1 ;  /* 0x00000003ad870211 */ /* 0x080fe400008f0cae */
[C---:B------:R-:W-:Y:S03]  /*b590*/  @P0 LEA R2, P1, R171.reuse, R2, 0x1 ;  /* 0x00000002ab020211 */ /* 0x040fe600078208ff */
[----:B------:R1:W-:Y:S01]  /*b5a0*/  @P0 LDGSTS.E.BYPASS.LTC128B.128 [R177+0x14100], [R134.64], !P5 ;  /* 0x1410000086b10fae */ /* 0x0003e2000e901d56 */
[----:B------:R-:W-:Y:S05]  /*b5b0*/  @P0 LEA.HI.X R3, R171, R3, R172, 0x1, P1 ;  /* 0x00000003ab030211 */ /* 0x000fea00008f0cac */
[----:B------:R1:W-:Y:S04]  /*b5c0*/  @P0 LDGSTS.E.BYPASS.LTC128B.128 [R177+0x15900], [R2.64], !P4 ;  /* 0x1590000002b10fae */ /* 0x0003e8000e101d56 */
.L_x_426:
[----:B-1----:R-:W2:Y:S01]  /*b5d0*/  LDL.LU R134, [R1+0x44] ;  /* 0x0000440001867983 */ /* 0x002ea20000300800 */
[----:B------:R-:W-:Y:S01]  /*b5e0*/  FMNMX.FTZ R133, R4, R133, !PT ;  /* 0x0000008504857209 */ /* 0x000fe20007810000 */
[----:B------:R-:W-:Y:S02]  /*b5f0*/  UISETP.GT.AND UP0, UPT, UR24, UR4, UPT ;  /* 0x000000041800728c */ /* 0x000fe4000bf04270 */
[----:B------:R-:W3:Y:S01]  /*b600*/  LDL.LU R169, [R1+0x4c] ;  /* 0x00004c0001a97983 */ /* 0x000ee20000300800 */
[----:B------:R-:W-:Y:S01]  /*b610*/  FMNMX.FTZ R133, R5, R133, !PT ;  /* 0x0000008505857209 */ /* 0x000fe20007810000 */
[----:B------:R-:W-:Y:S02]  /*b620*/  UIADD3 UR5, UR24, -0x1, URZ ;  /* 0xffffffff18057890 */ /* 0x000fe4000fffe03f */
[----:B------:R-:W0:Y:S01]  /*b630*/  LDGDEPBAR ;  /* 0x00000000000079af */ /* 0x000e220000000000 */
[----:B------:R-:W-:Y:S02]  /*b640*/  FMNMX.FTZ R133, R8, R133, !PT ;  /* 0x0000008508857209 */ /* 0x000fe40007810000 */
[----:B------:R-:W-:Y:S02]  /*b650*/  PLOP3.LUT P0, PT, PT, PT, UP0, 0x80, 0x0 ;  /* 0x000000000000781c */ /* 0x000fe40003f0f008 */
[----:B------:R-:W-:Y:S01]  /*b660*/  FMNMX.FTZ R133, R9, R133, !PT ;  /* 0x0000008509857209 */ /* 0x000fe20007810000 */
[----:B------:R-:W-:Y:S03]  /*b670*/  UMOV UR24, UR5 ;  /* 0x0000000500187c82 */ /* 0x000fe60008000000 */
        /* <DEDUP_REMOVED lines=17> */
[----:B------:R-:W1:Y:S01]  /*b790*/  MUFU.EX2 R3, R0 ;  /* 0x0000000000037308 */ /* 0x000e620000000800 */
        /* <DEDUP_REMOVED lines=10> */
[----:B------:R-:W-:Y:S01]  /*b840*/  FFMA.FTZ R176, R17, c[0x0][0x2d0], -R2 ;  /* 0x0000b40011b07a23 */ /* 0x000fe20000010802 */
[----:B------:R-:W4:Y:S01]  /*b850*/  MUFU.EX2 R5, R5 ;  /* 0x0000000500057308 */ /* 0x000f220000000800 */
[C---:B-1----:R-:W-:Y:S02]  /*b860*/  FMUL.FTZ R28, R3.reuse, R28 ;  /* 0x0000001c031c7220 */ /* 0x042fe40000410000 */
[C---:B------:R-:W-:Y:S02]  /*b870*/  FMUL.FTZ R29, R3.reuse, R29 ;  /* 0x0000001d031d7220 */ /* 0x040fe40000410000 */
[C---:B------:R-:W-:Y:S05]  /*b880*/  FMUL.FTZ R32, R3.reuse, R32 ;  /* 0x0000002003207220 */ /* 0x040fea0000410000 */
[----:B------:R-:W-:Y:S01]  /*b890*/  MUFU.EX2 R8, R8 ;  /* 0x0000000800087308 */ /* 0x000fe20000000800 */
[C---:B------:R-:W-:Y:S02]  /*b8a0*/  FMUL.FTZ R33, R3.reuse, R33 ;  /* 0x0000002103217220 */ /* 0x040fe40000410000 */
[C---:B------:R-:W-:Y:S02]  /*b8b0*/  FMUL.FTZ R36, R3.reuse, R36 ;  /* 0x0000002403247220 */ /* 0x040fe40000410000 */
[C---:B------:R-:W-:Y:S02]  /*b8c0*/  FMUL.FTZ R37, R3.reuse, R37 ;  /* 0x0000002503257220 */ /* 0x040fe40000410000 */
[C---:B------:R-:W-:Y:S02]  /*b8d0*/  FMUL.FTZ R40, R3.reuse, R40 ;  /* 0x0000002803287220 */ /* 0x040fe40000410000 */
[C---:B------:R-:W-:Y:S01]  /*b8e0*/  FMUL.FTZ R41, R3.reuse, R41 ;  /* 0x0000002903297220 */ /* 0x040fe20000410000 */
[----:B------:R-:W1:Y:S01]  /*b8f0*/  MUFU.EX2 R9, R9 ;  /* 0x0000000900097308 */ /* 0x000e620000000800 */
[C---:B------:R-:W-:Y:S02]  /*b900*/  FMUL.FTZ R44, R3.reuse, R44 ;  /* 0x0000002c032c7220 */ /* 0x040fe40000410000 */
[----:B------:R-:W-:Y:S01]  /*b910*/  FMUL.FTZ R45, R3, R45 ;  /* 0x0000002d032d7220 */ /* 0x000fe20000410000 */
[----:B----4-:R-:W-:Y:S01]  /*b920*/  F2FP.PACK_AB R168, R5, R4 ;  /* 0x0000000405a8723e */ /* 0x010fe200000000ff */
        /* <DEDUP_REMOVED lines=10> */
[----:B------:R-:W-:Y:S01]  /*b9d0*/  FMUL.FTZ R65, R3, R65 ;  /* 0x0000004103417220 */ /* 0x000fe20000410000 */
[----:B-1----:R-:W-:Y:S01]  /*b9e0*/  F2FP.PACK_AB R170, R9, R8 ;  /* 0x0000000809aa723e */ /* 0x002fe200000000ff */
        /* <DEDUP_REMOVED lines=32> */
[----:B--2---:R-:W-:Y:S04]  /*bbf0*/  FFMA.FTZ R0, R3, R134, R4 ;  /* 0x0000008603007223 */ /* 0x004fe80000010004 */
[----:B------:R-:W-:Y:S02]  /*bc00*/  FADD.FTZ R0, R5, R0 ;  /* 0x0000000005007221 */ /* 0x000fe40000010000 */
[C---:B------:R-:W-:Y:S02]  /*bc10*/  FMUL.FTZ R5, R3.reuse, R157 ;  /* 0x0000009d03057220 */ /* 0x040fe40000410000 */
[----:B------:R-:W-:Y:S02]  /*bc20*/  FADD.FTZ R0, R8, R0 ;  /* 0x0000000008007221 */ /* 0x000fe40000010000 */
[----:B------:R-:W-:Y:S02]  /*bc30*/  FMUL.FTZ R8, R3, R152 ;  /* 0x0000009803087220 */ /* 0x000fe40000410000 */
[----:B------:R-:W-:Y:S01]  /*bc40*/  FADD.FTZ R179, R9, R0 ;  /* 0x0000000009b37221 */ /* 0x000fe20000010000 */
[----:B------:R-:W-:Y:S01]  /*bc50*/  FMNMX.FTZ R0, R6, R132, !PT ;  /* 0x0000008406007209 */ /* 0x000fe20007810000 */
[----:B------:R-:W-:Y:S03]  /*bc60*/  FMUL.FTZ R9, R3, R153 ;  /* 0x0000009903097220 */ /* 0x000fe60000410000 */
        /* <DEDUP_REMOVED lines=15> */
[C---:B------:R-:W-:Y:S02]  /*bd60*/  FADD.FTZ R0, -R2.reuse, R132 ;  /* 0x0000008402007221 */ /* 0x040fe40000010100 */
[----:B------:R-:W-:Y:S02]  /*bd70*/  FMUL.FTZ R4, R2, c[0x0][0x2d0] ;  /* 0x0000b40002047a20 */ /* 0x000fe40000410000 */
[----:B------:R-:W-:Y:S02]  /*bd80*/  FMUL.FTZ R0, R0, c[0x0][0x2d0] ;  /* 0x0000b40000007a20 */ /* 0x000fe40000410000 */
[--C-:B------:R-:W-:Y:S02]  /*bd90*/  FFMA.FTZ R6, R6, c[0x0][0x2d0], -R4.reuse ;  /* 0x0000b40006067a23 */ /* 0x100fe40000010804 */
[--C-:B------:R-:W-:Y:S02]  /*bda0*/  FFMA.FTZ R7, R7, c[0x0][0x2d0], -R4.reuse ;  /* 0x0000b40007077a23 */ /* 0x100fe40000010804 */
[----:B------:R-:W1:Y:S01]  /*bdb0*/  MUFU.EX2 R0, R0 ;  /* 0x0000000000007308 */ /* 0x000e620000000800 */
[--C-:B------:R-:W-:Y:S01]  /*bdc0*/  FFMA.FTZ R172, R15, c[0x0][0x2d0], -R4.reuse ;  /* 0x0000b4000fac7a23 */ /* 0x100fe20000010804 */
[----:B------:R-:W-:Y:S01]  /*bdd0*/  MOV R15, R25 ;  /* 0x00000019000f7202 */ /* 0x000fe20000000f00 */
[----:B------:R-:W-:Y:S02]  /*bde0*/  FMUL.FTZ R25, R3, R137 ;  /* 0x0000008903197220 */ /* 0x000fe40000410000 */
[--C-:B------:R-:W-:Y:S02]  /*bdf0*/  FFMA.FTZ R16, R26, c[0x0][0x2d0], -R4.reuse ;  /* 0x0000b4001a107a23 */ /* 0x100fe40000010804 */
[--C-:B------:R-:W-:Y:S02]  /*be00*/  FFMA.FTZ R17, R27, c[0x0][0x2d0], -R4.reuse ;  /* 0x0000b4001b117a23 */ /* 0x100fe40000010804 */
[--C-:B------:R-:W-:Y:S01]  /*be10*/  FFMA.FTZ R171, R10, c[0x0][0x2d0], -R4.reuse ;  /* 0x0000b4000aab7a23 */ /* 0x100fe20000010804 */
[----:B------:R-:W3:Y:S01]  /*be20*/  MUFU.EX2 R6, R6 ;  /* 0x0000000600067308 */ /* 0x000ee20000000800 */
[----:B------:R-:W-:Y:S01]  /*be30*/  MOV R10, R24 ;  /* 0x00000018000a7202 */ /* 0x000fe20000000f00 */
[----:B------:R-:W-:Y:S01]  /*be40*/  FMUL.FTZ R24, R3, R136 ;  /* 0x0000008803187220 */ /* 0x000fe20000410000 */
[----:B------:R-:W-:Y:S01]  /*be50*/  MOV R157, R16 ;  /* 0x00000010009d7202 */ /* 0x000fe20000000f00 */
[--C-:B------:R-:W-:Y:S01]  /*be60*/  FFMA.FTZ R173, R14, c[0x0][0x2d0], -R4.reuse ;  /* 0x0000b4000ead7a23 */ /* 0x100fe20000010804 */
[----:B------:R-:W-:Y:S01]  /*be70*/  MOV R14, R20 ;  /* 0x00000014000e7202 */ /* 0x000fe20000000f00 */
[--C-:B------:R-:W-:Y:S02]  /*be80*/  FFMA.FTZ R174, R18, c[0x0][0x2d0], -R4.reuse ;  /* 0x0000b40012ae7a23 */ /* 0x100fe40000010804 */
[--C-:B------:R-:W-:Y:S02]  /*be90*/  FFMA.FTZ R175, R19, c[0x0][0x2d0], -R4.reuse ;  /* 0x0000b40013af7a23 */ /* 0x100fe40000010804 */
[----:B------:R-:W2:Y:S01]  /*bea0*/  MUFU.EX2 R7, R7 ;  /* 0x0000000700077308 */ /* 0x000ea20000000800 */
[--C-:B------:R-:W-:Y:S02]  /*beb0*/  FFMA.FTZ R12, R22, c[0x0][0x2d0], -R4.reuse ;  /* 0x0000b400160c7a23 */ /* 0x100fe40000010804 */
[--C-:B------:R-:W-:Y:S02]  /*bec0*/  FFMA.FTZ R13, R23, c[0x0][0x2d0], -R4.reuse ;  /* 0x0000b400170d7a23 */ /* 0x100fe40000010804 */
[C---:B-1----:R-:W-:Y:S01]  /*bed0*/  FMUL.FTZ R26, R0.reuse, R138 ;  /* 0x0000008a001a7220 */ /* 0x042fe20000410000 */
[----:B------:R-:W-:Y:S01]  /*bee0*/  MOV R153, R12 ;  /* 0x0000000c00997202 */ /* 0x000fe20000000f00 */
[C---:B------:R-:W-:Y:S01]  /*bef0*/  FMUL.FTZ R27, R0.reuse, R139 ;  /* 0x0000008b001b7220 */ /* 0x040fe20000410000 */
[----:B------:R-:W-:Y:S01]  /*bf00*/  MOV R152, R13 ;  /* 0x0000000d00987202 */ /* 0x000fe20000000f00 */
[----:B------:R-:W1:Y:S01]  /*bf10*/  LDSM.16.MT88.4 R136, [R237+0x100] ;  /* 0x00010000ed88783b */ /* 0x000e620000004200 */
[----:B------:R-:W-:Y:S01]  /*bf20*/  FFMA.FTZ R134, R11, c[0x0][0x2d0], -R4 ;  /* 0x0000b4000b867a23 */ /* 0x000fe20000010804 */
[----:B------:R-:W-:Y:S01]  /*bf30*/  MOV R11, R21 ;  /* 0x00000015000b7202 */ /* 0x000fe20000000f00 */
[----:B------:R-:W4:Y:S01]  /*bf40*/  MUFU.EX2 R171, R171 ;  /* 0x000000ab00ab7308 */ /* 0x000f220000000800 */
[C---:B------:R-:W-:Y:S02]  /*bf50*/  FMUL.FTZ R12, R3.reuse, R148 ;  /* 0x00000094030c7220 */ /* 0x040fe40000410000 */
[C---:B---3--:R-:W-:Y:S02]  /*bf60*/  FFMA.FTZ R4, R0.reuse, R169, R6 ;  /* 0x000000a900047223 */ /* 0x048fe40000010006 */
[C---:B------:R-:W-:Y:S02]  /*bf70*/  FMUL.FTZ R13, R3.reuse, R149 ;  /* 0x00000095030d7220 */ /* 0x040fe40000410000 */
[----:B------:R-:W-:Y:S02]  /*bf80*/  FMUL.FTZ R16, R3, R144 ;  /* 0x0000009003107220 */ /* 0x000fe40000410000 */
[C---:B------:R-:W-:Y:S01]  /*bf90*/  FMUL.FTZ R18, R0.reuse, R146 ;  /* 0x0000009200127220 */ /* 0x040fe20000410000 */
[----:B------:R-:W-:Y:S01]  /*bfa0*/  MUFU.EX2 R149, R173 ;  /* 0x000000ad00957308 */ /* 0x000fe20000000800 */
[C---:B------:R-:W-:Y:S01]  /*bfb0*/  FMUL.FTZ R19, R0.reuse, R147 ;  /* 0x0000009300137220 */ /* 0x040fe20000410000 */
[C---:B--2---:R-:W-:Y:S01]  /*bfc0*/  F2FP.PACK_AB R169, R7.reuse, R6 ;  /* 0x0000000607a9723e */ /* 0x044fe200000000ff */
[----:B------:R-:W-:Y:S02]  /*bfd0*/  FADD.FTZ R132, R7, R4 ;  /* 0x0000000407847221 */ /* 0x000fe40000010000 */
[C---:B------:R-:W-:Y:S01]  /*bfe0*/  FMUL.FTZ R7, R0.reuse, R159 ;  /* 0x0000009f00077220 */ /* 0x040fe20000410000 */
[----:B------:R-:W-:Y:S01]  /*bff0*/  MOV R159, R10 ;  /* 0x0000000a009f7202 */ /* 0x000fe20000000f00 */
[C---:B------:R-:W-:Y:S01]  /*c000*/  FMUL.FTZ R10, R0.reuse, R154 ;  /* 0x0000009a000a7220 */ /* 0x040fe20000410000 */
[----:B------:R-:W-:Y:S01]  /*c010*/  MOV R154, R11 ;  /* 0x0000000b009a7202 */ /* 0x000fe20000000f00 */
[C---:B------:R-:W-:Y:S01]  /*c020*/  FMUL.FTZ R11, R0.reuse, R155 ;  /* 0x0000009b000b7220 */ /* 0x040fe20000410000 */
[----:B------:R-:W-:Y:S01]  /*c030*/  MOV R155, R14 ;  /* 0x0000000e009b7202 */ /* 0x000fe20000000f00 */
[C---:B------:R-:W-:Y:S01]  /*c040*/  FMUL.FTZ R14, R0.reuse, R150 ;  /* 0x00000096000e7220 */ /* 0x040fe20000410000 */
[----:B------:R-:W-:Y:S01]  /*c050*/  MUFU.EX2 R173, R152 ;  /* 0x0000009800ad7308 */ /* 0x000fe20000000800 */
[----:B------:R-:W-:Y:S01]  /*c060*/  FMUL.FTZ R4, R3, R156 ;  /* 0x0000009c03047220 */ /* 0x000fe20000410000 */
[----:B------:R-:W-:Y:S01]  /*c070*/  MOV R156, R17 ;  /* 0x00000011009c7202 */ /* 0x000fe20000000f00 */
[C---:B------:R-:W-:Y:S01]  /*c080*/  FMUL.FTZ R6, R0.reuse, R158 ;  /* 0x0000009e00067220 */ /* 0x040fe20000410000 */
[----:B------:R-:W-:Y:S01]  /*c090*/  MOV R158, R15 ;  /* 0x0000000f009e7202 */ /* 0x000fe20000000f00 */
[----:B----4-:R-:W-:Y:S02]  /*c0a0*/  FADD.FTZ R148, R171, R132 ;  /* 0x00000084ab947221 */ /* 0x010fe40000010000 */
[C---:B------:R-:W-:Y:S02]  /*c0b0*/  FMUL.FTZ R15, R0.reuse, R151 ;  /* 0x00000097000f7220 */ /* 0x040fe40000410000 */
[C---:B------:R-:W-:Y:S01]  /*c0c0*/  FMUL.FTZ R17, R3.reuse, R145 ;  /* 0x0000009103117220 */ /* 0x040fe20000410000 */
[----:B------:R-:W2:Y:S01]  /*c0d0*/  MUFU.EX2 R150, R134 ;  /* 0x0000008600967308 */ /* 0x000ea20000000800 */
[C---:B------:R-:W-:Y:S01]  /*c0e0*/  FMUL.FTZ R20, R3.reuse, R140 ;  /* 0x0000008c03147220 */ /* 0x040fe20000410000 */
[----:B------:R-:W-:Y:S01]  /*c0f0*/  LDSM.16.MT88.4 R144, [R238+0x900] ;  /* 0x00090000ee90783b */ /* 0x000fe20000004200 */
[----:B------:R-:W-:Y:S02]  /*c100*/  FMUL.FTZ R21, R3, R141 ;  /* 0x0000008d03157220 */ /* 0x000fe40000410000 */
[C---:B------:R-:W-:Y:S02]  /*c110*/  FMUL.FTZ R22, R0.reuse, R142 ;  /* 0x0000008e00167220 */ /* 0x040fe40000410000 */
[C---:B------:R-:W-:Y:S02]  /*c120*/  FMUL.FTZ R23, R0.reuse, R143 ;  /* 0x0000008f00177220 */ /* 0x040fe40000410000 */
[C---:B------:R-:W-:Y:S01]  /*c130*/  FMUL.FTZ R30, R0.reuse, R30 ;  /* 0x0000001e001e7220 */ /* 0x040fe20000410000 */
[----:B------:R-:W-:Y:S01]  /*c140*/  LDSM.16.MT88.4 R140, [R237+0x900] ;  /* 0x00090000ed8c783b */ /* 0x000fe20000004200 */
[C---:B------:R-:W-:Y:S01]  /*c150*/  FMUL.FTZ R31, R0.reuse, R31 ;  /* 0x0000001f001f7220 */ /* 0x040fe20000410000 */
[----:B------:R-:W3:Y:S01]  /*c160*/  MUFU.EX2 R132, R178 ;  /* 0x000000b200847308 */ /* 0x000ee20000000800 */
[C---:B------:R-:W-:Y:S02]  /*c170*/  FMUL.FTZ R34, R0.reuse, R34 ;  /* 0x0000002200227220 */ /* 0x040fe40000410000 */
[C---:B------:R-:W-:Y:S02]  /*c180*/  FMUL.FTZ R35, R0.reuse, R35 ;  /* 0x0000002300237220 */ /* 0x040fe40000410000 */
[C---:B------:R-:W-:Y:S02]  /*c190*/  FMUL.FTZ R38, R0.reuse, R38 ;  /* 0x0000002600267220 */ /* 0x040fe40000410000 */
[C---:B------:R-:W-:Y:S02]  /*c1a0*/  FMUL.FTZ R39, R0.reuse, R39 ;  /* 0x0000002700277220 */ /* 0x040fe40000410000 */
[C---:B------:R-:W-:Y:S01]  /*c1b0*/  FMUL.FTZ R42, R0.reuse, R42 ;  /* 0x0000002a002a7220 */ /* 0x040fe20000410000 */
[----:B------:R-:W4:Y:S01]  /*c1c0*/  MUFU.EX2 R3, R177 ;  /* 0x000000b100037308 */ /* 0x000f220000000800 */
[----:B------:R-:W-:Y:S01]  /*c1d0*/  FMUL.FTZ R43, R0, R43 ;  /* 0x0000002b002b7220 */ /* 0x000fe20000410000 */
[----:B--2---:R-:W-:Y:S01]  /*c1e0*/  F2FP.PACK_AB R171, R150, R171 ;  /* 0x000000ab96ab723e */ /* 0x004fe200000000ff */
[C---:B------:R-:W-:Y:S02]  /*c1f0*/  FMUL.FTZ R46, R0.reuse, R46 ;  /* 0x0000002e002e7220 */ /* 0x040fe40000410000 */
[C---:B------:R-:W-:Y:S02]  /*c200*/  FMUL.FTZ R47, R0.reuse, R47 ;  /* 0x0000002f002f7220 */ /* 0x040fe40000410000 */
[C---:B------:R-:W-:Y:S02]  /*c210*/  FMUL.FTZ R50, R0.reuse, R50 ;  /* 0x0000003200327220 */ /* 0x040fe40000410000 */
[C---:B-1----:R-:W-:Y:S01]  /*c220*/  HMMA.16816.F32 R4, R168.reuse, R136, R4 ;  /* 0x00000088a804723c */ /* 0x042fe20000001804 */
[----:B------:R-:W1:Y:S04]  /*c230*/  MUFU.EX2 R134, R176 ;  /* 0x000000b000867308 */ /* 0x000e680000000800 */
[C---:B------:R-:W-:Y:S02]  /*c240*/  FMUL.FTZ R51, R0.reuse, R51 ;  /* 0x0000003300337220 */ /* 0x040fe40000410000 */
[C---:B------:R-:W-:Y:S01]  /*c250*/  FMUL.FTZ R54, R0.reuse, R54 ;  /* 0x0000003600367220 */ /* 0x040fe20000410000 */
[C---:B------:R-:W-:Y:S01]  /*c260*/  HMMA.16816.F32 R8, R168.reuse, R138, R8 ;  /* 0x0000008aa808723c */ /* 0x040fe20000001808 */
[----:B------:R-:W2:Y:S02]  /*c270*/  LDSM.16.MT88.4 R136, [R238+0x100] ;  /* 0x00010000ee88783b */ /* 0x000ea40000004200 */
[----:B------:R-:W5:Y:S01]  /*c280*/  MUFU.EX2 R176, R172 ;  /* 0x000000ac00b07308 */ /* 0x000f620000000800 */
[C---:B------:R-:W-:Y:S02]  /*c290*/  FMUL.FTZ R55, R0.reuse, R55 ;  /* 0x0000003700377220 */ /* 0x040fe40000410000 */
[C---:B------:R-:W-:Y:S02]  /*c2a0*/  FMUL.FTZ R58, R0.reuse, R58 ;  /* 0x0000003a003a7220 */ /* 0x040fe40000410000 */
[C---:B------:R-:W-:Y:S04]  /*c2b0*/  FMUL.FTZ R59, R0.reuse, R59 ;  /* 0x0000003b003b7220 */ /* 0x040fe80000410000 */
        /* <DEDUP_REMOVED lines=15> */
[C---:B------:R-:W-:Y:S02]  /*c3b0*/  FMUL.FTZ R86, R0.reuse, R86 ;  /* 0x0000005600567220 */ /* 0x040fe40000410000 */
[C---:B------:R-:W-:Y:S02]  /*c3c0*/  FMUL.FTZ R87, R0.reuse, R87 ;  /* 0x0000005700577220 */ /* 0x040fe40000410000 */
[C---:B------:R-:W-:Y:S01]  /*c3d0*/  FMUL.FTZ R90, R0.reuse, R90 ;  /* 0x0000005a005a7220 */ /* 0x040fe20000410000 */
[C---:B--2---:R-:W-:Y:S03]  /*c3e0*/  HMMA.16816.F32 R12, R168.reuse, R136, R12 ;  /* 0x00000088a80c723c */ /* 0x044fe6000000180c */
[C---:B------:R-:W-:Y:S02]  /*c3f0*/  FMUL.FTZ R91, R0.reuse, R91 ;  /* 0x0000005b005b7220 */ /* 0x040fe40000410000 */
[C---:B------:R-:W-:Y:S02]  /*c400*/  FMUL.FTZ R94, R0.reuse, R94 ;  /* 0x0000005e005e7220 */ /* 0x040fe40000410000 */
[C---:B------:R-:W-:Y:S01]  /*c410*/  FMUL.FTZ R95, R0.reuse, R95 ;  /* 0x0000005f005f7220 */ /* 0x040fe20000410000 */
[C---:B------:R-:W-:Y:S01]  /*c420*/  HMMA.16816.F32 R16, R168.reuse, R138, R16 ;  /* 0x0000008aa810723c */ /* 0x040fe20000001810 */
[----:B------:R-:W2:Y:S03]  /*c430*/  LDSM.16.MT88.4 R136, [R241+0x100] ;  /* 0x00010000f188783b */ /* 0x000ea60000004200 */
[C---:B------:R-:W-:Y:S02]  /*c440*/  FMUL.FTZ R98, R0.reuse, R98 ;  /* 0x0000006200627220 */ /* 0x040fe40000410000 */
[C---:B------:R-:W-:Y:S02]  /*c450*/  FMUL.FTZ R99, R0.reuse, R99 ;  /* 0x0000006300637220 */ /* 0x040fe40000410000 */
[C---:B------:R-:W-:Y:S04]  /*c460*/  FMUL.FTZ R102, R0.reuse, R102 ;  /* 0x0000006600667220 */ /* 0x040fe80000410000 */
        /* <DEDUP_REMOVED lines=14> */
[----:B------:R-:W-:Y:S01]  /*c550*/  FMUL.FTZ R131, R0, R131 ;  /* 0x0000008300837220 */ /* 0x000fe20000410000 */
[C---:B--2---:R-:W-:Y:S03]  /*c560*/  HMMA.16816.F32 R20, R168.reuse, R136, R20 ;  /* 0x00000088a814723c */ /* 0x044fe60000001814 */
[----:B---3--:R-:W-:Y:S04]  /*c570*/  FADD.FTZ R0, R132, R179 ;  /* 0x000000b384007221 */ /* 0x008fe80000010000 */
[----:B----4-:R-:W-:Y:S01]  /*c580*/  FADD.FTZ R0, R3, R0 ;  /* 0x0000000003007221 */ /* 0x010fe20000010000 */
[C---:B------:R-:W-:Y:S01]  /*c590*/  HMMA.16816.F32 R24, R168.reuse, R138, R24 ;  /* 0x0000008aa818723c */ /* 0x040fe20000001818 */
[----:B------:R-:W2:Y:S03]  /*c5a0*/  LDSM.16.MT88.4 R136, [R240+0x100] ;  /* 0x00010000f088783b */ /* 0x000ea60000004200 */
[----:B------:R-:W-:Y:S04]  /*c5b0*/  FADD.FTZ R0, R135, R0 ;  /* 0x0000000087007221 */ /* 0x000fe80000010000 */
[----:B-1----:R-:W-:Y:S01]  /*c5c0*/  FADD.FTZ R0, R134, R0 ;  /* 0x0000000086007221 */ /* 0x002fe20000010000 */
[C---:B--2---:R-:W-:Y:S08]  /*c5d0*/  HMMA.16816.F32 R28, R168.reuse, R136, R28 ;  /* 0x00000088a81c723c */ /* 0x044ff0000000181c */
        /* <DEDUP_REMOVED lines=41> */
[----:B------:R-:W-:Y:S02]  /*c870*/  F2FP.PACK_AB R139, R175, R174 ;  /* 0x000000aeaf8b723e */ /* 0x000fe400000000ff */
[----:B------:R2:W3:Y:S01]  /*c880*/  MUFU.EX2 R168, R154 ;  /* 0x0000009a00a87308 */ /* 0x0004e20000000800 */
[----:B------:R-:W-:Y:S04]  /*c890*/  F2FP.PACK_AB R169, R173, R172 ;  /* 0x000000acada9723e */ /* 0x000fe800000000ff */
[C---:B------:R-:W-:Y:S05]  /*c8a0*/  HMMA.16816.F32 R4, R136.reuse, R140, R4 ;  /* 0x0000008c8804723c */ /* 0x040fea0000001804 */
[----:B------:R-:W4:Y:S03]  /*c8b0*/  MUFU.EX2 R132, R159 ;  /* 0x0000009f00847308 */ /* 0x000f260000000800 */
[C---:B------:R-:W-:Y:S01]  /*c8c0*/  HMMA.16816.F32 R8, R136.reuse, R142, R8 ;  /* 0x0000008e8808723c */ /* 0x040fe20000001808 */
[----:B------:R-:W5:Y:S03]  /*c8d0*/  LDSM.16.MT88.4 R140, [R241+0x900] ;  /* 0x00090000f18c783b */ /* 0x000f660000004200 */
[----:B-1----:R-:W-:Y:S03]  /*c8e0*/  FADD.FTZ R0, R3, R0 ;  /* 0x0000000003007221 */ /* 0x002fe60000010000 */
[----:B------:R-:W-:Y:S01]  /*c8f0*/  MUFU.EX2 R170, R158 ;  /* 0x0000009e00aa7308 */ /* 0x000fe20000000800 */
[C---:B------:R-:W-:Y:S01]  /*c900*/  HMMA.16816.F32 R12, R136.reuse, R144, R12 ;  /* 0x00000090880c723c */ /* 0x040fe2000000180c */
[----:B--2---:R-:W-:Y:S03]  /*c910*/  LDSM.16.MT88.4 R152, [R237+0x1100] ;  /* 0x00110000ed98783b */ /* 0x004fe60000004200 */
[C---:B---3--:R-:W-:Y:S01]  /*c920*/  FADD.FTZ R0, R168.reuse, R0 ;  /* 0x00000000a8007221 */ /* 0x048fe20000010000 */
[----:B------:R-:W-:Y:S01]  /*c930*/  F2FP.PACK_AB R168, R168, R3 ;  /* 0x00000003a8a8723e */ /* 0x000fe200000000ff */
[----:B------:R-:W-:Y:S02]  /*c940*/  FADD.FTZ R3, R150, R148 ;  /* 0x0000009496037221 */ /* 0x000fe40000010000 */
[C---:B------:R-:W-:Y:S01]  /*c950*/  HMMA.16816.F32 R16, R136.reuse, R146, R16 ;  /* 0x000000928810723c */ /* 0x040fe20000001810 */
[----:B------:R-:W-:Y:S01]  /*c960*/  MUFU.EX2 R134, R157 ;  /* 0x0000009d00867308 */ /* 0x000fe20000000800 */
[----:B------:R-:W1:Y:S02]  /*c970*/  LDSM.16.MT88.4 R144, [R240+0x900] ;  /* 0x00090000f090783b */ /* 0x000e640000004200 */
[----:B----4-:R-:W-:Y:S07]  /*c980*/  FADD.FTZ R0, R132, R0 ;  /* 0x0000000084007221 */ /* 0x010fee0000010000 */
[----:B------:R-:W2:Y:S01]  /*c990*/  MUFU.EX2 R135, R156 ;  /* 0x0000009c00877308 */ /* 0x000ea20000000800 */
[C---:B-----5:R-:W-:Y:S08]  /*c9a0*/  HMMA.16816.F32 R20, R136.reuse, R140, R20 ;  /* 0x0000008c8814723c */ /* 0x060ff00000001814 */
[C---:B------:R-:W-:Y:S01]  /*c9b0*/  HMMA.16816.F32 R24, R136.reuse, R142, R24 ;  /* 0x0000008e8818723c */ /* 0x040fe20000001818 */
[----:B------:R-:W3:Y:S03]  /*c9c0*/  LDSM.16.MT88.4 R140, [R237+0x2100] ;  /* 0x00210000ed8c783b */ /* 0x000ee60000004200 */
[----:B--2---:R-:W-:Y:S04]  /*c9d0*/  F2FP.PACK_AB R171, R135, R134 ;  /* 0x0000008687ab723e */ /* 0x004fe800000000ff */
        /* <DEDUP_REMOVED lines=33> */
[C---:B--2---:R-:W-:Y:S07]  /*cbf0*/  HMMA.16816.F32 R116, R136.reuse, R140, R116 ;  /* 0x0000008c8874723c */ /* 0x044fee0000001874 */
[C---:B------:R-:W-:Y:S01]  /*cc00*/  FADD.FTZ R140, R170.reuse, R0 ;  /* 0x00000000aa8c7221 */ /* 0x040fe20000010000 */
[C---:B------:R-:W-:Y:S04]  /*cc10*/  HMMA.16816.F32 R120, R136.reuse, R142, R120 ;  /* 0x0000008e8878723c */ /* 0x040fe80000001878 */
[----:B------:R-:W-:Y:S01]  /*cc20*/  STL [R1+0x44], R140 ;  /* 0x0000448c01007387 */ /* 0x000fe20000100800 */
[----:B------:R-:W-:Y:S01]  /*cc30*/  F2FP.PACK_AB R170, R170, R132 ;  /* 0x00000084aaaa723e */ /* 0x000fe200000000ff */
[----:B------:R-:W-:Y:S01]  /*cc40*/  FADD.FTZ R0, R149, R3 ;  /* 0x0000000395007221 */ /* 0x000fe20000010000 */
[----:B------:R-:W-:Y:S01]  /*cc50*/  MOV R132, R2 ;  /* 0x0000000200847202 */ /* 0x000fe20000000f00 */
[C---:B-1----:R-:W-:Y:S04]  /*cc60*/  HMMA.16816.F32 R124, R136.reuse, R144, R124 ;  /* 0x00000090887c723c */ /* 0x042fe8000000187c */
[----:B------:R-:W-:Y:S04]  /*cc70*/  FADD.FTZ R0, R176, R0 ;  /* 0x00000000b0007221 */ /* 0x000fe80000010000 */
[----:B------:R-:W-:Y:S01]  /*cc80*/  FADD.FTZ R0, R174, R0 ;  /* 0x00000000ae007221 */ /* 0x000fe20000010000 */
[----:B------:R-:W-:Y:S01]  /*cc90*/  HMMA.16816.F32 R128, R136, R146, R128 ;  /* 0x000000928880723c */ /* 0x000fe20000001880 */
[----:B------:R-:W1:Y:S02]  /*cca0*/  LDSM.16.MT88.4 R144, [R238+0x1100] ;  /* 0x00110000ee90783b */ /* 0x000e640000004200 */
[----:B------:R-:W-:Y:S05]  /*ccb0*/  FADD.FTZ R0, R175, R0 ;  /* 0x00000000af007221 */ /* 0x000fea0000010000 */
[C---:B------:R-:W-:Y:S01]  /*ccc0*/  HMMA.16816.F32 R156, R168.reuse, R152, R4 ;  /* 0x00000098a89c723c */ /* 0x040fe20000001804 */
[----:B------:R-:W2:Y:S04]  /*ccd0*/  LDSM.16.MT88.4 R136, [R241+0x1100] ;  /* 0x00110000f188783b */ /* 0x000ea80000004200 */
[----:B------:R-:W-:Y:S03]  /*cce0*/  FADD.FTZ R0, R172, R0 ;  /* 0x00000000ac007221 */ /* 0x000fe60000010000 */
[C---:B------:R-:W-:Y:S01]  /*ccf0*/  HMMA.16816.F32 R152, R168.reuse, R154, R8 ;  /* 0x0000009aa898723c */ /* 0x040fe20000001808 */
[----:B------:R-:W3:Y:S03]  /*cd00*/  LDSM.16.MT88.4 R4, [R240+0x1100] ;  /* 0x00110000f004783b */ /* 0x000ee60000004200 */
[----:B------:R-:W-:Y:S04]  /*cd10*/  FADD.FTZ R0, R173, R0 ;  /* 0x00000000ad007221 */ /* 0x000fe80000010000 */
[----:B------:R-:W-:Y:S01]  /*cd20*/  FADD.FTZ R0, R134, R0 ;  /* 0x0000000086007221 */ /* 0x000fe20000010000 */
[----:B------:R-:W4:Y:S03]  /*cd30*/  LDSM.16.MT88.4 R8, [R237+0x2900] ;  /* 0x00290000ed08783b */ /* 0x000f260000004200 */
[----:B------:R-:W-:Y:S05]  /*cd40*/  FADD.FTZ R0, R135, R0 ;  /* 0x0000000087007221 */ /* 0x000fea0000010000 */
[----:B------:R-:W-:Y:S01]  /*cd50*/  STL [R1+0x4c], R0 ;  /* 0x00004c0001007387 */ /* 0x000fe20000100800 */
[C---:B-1----:R-:W-:Y:S03]  /*cd60*/  HMMA.16816.F32 R148, R168.reuse, R144, R12 ;  /* 0x00000090a894723c */ /* 0x042fe6000000180c */
[----:B------:R-:W1:Y:S05]  /*cd70*/  LDSM.16.MT88.4 R12, [R238+0x2900] ;  /* 0x00290000ee0c783b */ /* 0x000e6a0000004200 */
        /* <DEDUP_REMOVED lines=39> */
[----:B------:R-:W-:-:S07]  /*cff0*/  @P0 BRA `(.L_x_427) ;  /* 0xffffd24000000947 */ /* 0x000fce000383ffff */
.L_x_422:
[----:B------:R-:W-:-:S06]  /*d000*/  UISETP.GE.AND UP0, UPT, UR24, UR8, UPT ;  /* 0x000000081800728c */ /* 0x000fcc000bf06270 */
[----:B------:R-:W-:-:S13]  /*d010*/  PLOP3.LUT P0, PT, PT, PT, UP0, 0x40, 0x0 ;  /* 0x000000000000781c */ /* 0x000fda0003f0e808 */
[----:B------:R-:W-:Y:S05]  /*d020*/  @P0 BRA `(.L_x_428) ;  /* 0x00003cf000000947 */ /* 0x000fea0003800000 */
[----:B------:R-:W1:Y:S04]  /*d030*/  S2R R0, SR_TID.X ;  /* 0x0000000000007919 */ /* 0x000e680000002100 */
[----:B------:R-:W2:Y:S01]  /*d040*/  LDL.LU R2, [R1+0x6c] ;  /* 0x00006c0001027983 */ /* 0x000ea20000300800 */
[----:B-1----:R-:W-:-:S04]  /*d050*/  SHF.R.S32.HI R3, RZ, 0x1f, R0 ;  /* 0x0000001fff037819 */ /* 0x002fc80000011400 */
[----:B------:R-:W-:Y:S02]  /*d060*/  LEA.HI R3, R3, R0, RZ, 0x3 ;  /* 0x0000000003037211 */ /* 0x000fe400078f18ff */
[----:B------:R-:W2:Y:S02]  /*d070*/  LDL R0, [R1+0x30] ;  /* 0x0000300001007983 */ /* 0x000ea40000100800 */
[----:B------:R-:W-:Y:S01]  /*d080*/  SHF.R.S32.HI R3, RZ, 0x3, R3 ;  /* 0x00000003ff037819 */ /* 0x000fe20000011403 */
[----:B------:R-:W-:Y:S02]  /*d090*/  IMAD.MOV.U32 R135, RZ, RZ, R132 ;  /* 0x000000ffff877224 */ /* 0x000fe400078e0084 */
[----:B------:R-:W-:Y:S01]  /*d0a0*/  IMAD.MOV.U32 R134, RZ, RZ, R133 ;  /* 0x000000ffff867224 */ /* 0x000fe200078e0085 */
[----:B------:R-:W-:Y:S02]  /*d0b0*/  IADD3 R3, -R3, 0x30, RZ ;  /* 0x0000003003037810 */ /* 0x000fe40007ffe1ff */
[C---:B--2---:R-:W-:Y:S01]  /*d0c0*/  SHF.L.U64.HI R2, R0.reuse, 0x1, R2 ;  /* 0x0000000100027819 */ /* 0x044fe20000010202 */
[----:B------:R-:W-:-:S04]  /*d0d0*/  IMAD.SHL.U32 R0, R0, 0x2, RZ ;  /* 0x0000000200007824 */ /* 0x000fc800078e00ff */
[----:B------:R1:W-:Y:S04]  /*d0e0*/  STL [R1+0x3c], R2 ;  /* 0x00003c0201007387 */ /* 0x0003e80000100800 */
[----:B------:R1:W-:Y:S02]  /*d0f0*/  STL [R1+0x40], R0 ;  /* 0x0000400001007387 */ /* 0x0003e40000100800 */
.L_x_441:
[----:B------:R-:W2:Y:S01]  /*d100*/  LDL R4, [R1+0x28] ;  /* 0x0000280001047983 */ /* 0x000ea20000100800 */
[----:B------:R-:W-:Y:S04]  /*d110*/  DEPBAR.LE SB0, 0x0 ;  /* 0x000080000000791a */ /* 0x000fe80000000000 */
[----:B------:R-:W3:Y:S01]  /*d120*/  LDL R8, [R1+0x3c] ;  /* 0x00003c0001087983 */ /* 0x000ee20000100800 */
[----:B------:R-:W-:Y:S03]  /*d130*/  BSSY B0, `(.L_x_429) ;  /* 0x000005f000007945 */ /* 0x000fe60003800000 */
[----:B------:R-:W4:Y:S04]  /*d140*/  LDL R6, [R1+0x24] ;  /* 0x0000240001067983 */ /* 0x000f280000100800 */
[----:B------:R-:W2:Y:S04]  /*d150*/  LDL R132, [R1+0x4] ;  /* 0x0000040001847983 */ /* 0x000ea80000100800 */
[----:B------:R-:W3:Y:S04]  /*d160*/  LDL R133, [R1+0x30] ;  /* 0x0000300001857983 */ /* 0x000ee80000100800 */
[----:B------:R-:W4:Y:S04]  /*d170*/  LDL R23, [R1] ;  /* 0x0000000001177983 */ /* 0x000f280000100800 */
        /* <DEDUP_REMOVED lines=8> */
[----:B------:R-:W-:Y:S06]  /*d200*/  BAR.SYNC.DEFER_BLOCKING 0x0 ;  /* 0x0000000000007b1d */ /* 0x000fec0000010000 */
[----:B------:R-:W-:Y:S04]  /*d210*/  LDSM.16.M88.4 R16, [R236+0x10900] ;  /* 0x01090000ec10783b */ /* 0x000fe80000000200 */
[----:B------:R-:W-:Y:S04]  /*d220*/  LDSM.16.M88.4 R24, [R236+0x11100] ;  /* 0x01110000ec18783b */ /* 0x000fe80000000200 */
[----:B------:R-:W-:Y:S04]  /*d230*/  LDSM.16.M88.4 R168, [R243] ;  /* 0x00000000f3a8783b */ /* 0x000fe80000000200 */
[----:B--2---:R-:W-:Y:S01]  /*d240*/  LDSM.16.M88.4 R172, [R132] ;  /* 0x0000000084ac783b */ /* 0x004fe20000000200 */
[----:B-1----:R-:W-:Y:S01]  /*d250*/  SHF.R.S32.HI R0, RZ, 0x1f, R4 ;  /* 0x0000001fff007819 */ /* 0x002fe20000011404 */
[----:B------:R-:W-:Y:S01]  /*d260*/  IMAD.WIDE.U32 R2, R4, c[0x0][0x208], RZ ;  /* 0x0000820004027a25 */ /* 0x000fe200078e00ff */
[----:B---3--:R-:W-:Y:S03]  /*d270*/  ISETP.GE.AND P1, PT, R133, c[0x0][0x1d4], PT ;  /* 0x0000750085007a0c */ /* 0x008fe60003f26270 */
[----:B------:R-:W-:Y:S01]  /*d280*/  IMAD R0, R0, c[0x0][0x208], RZ ;  /* 0x0000820000007a24 */ /* 0x000fe200078e02ff */
[----:B----4-:R-:W-:Y:S03]  /*d290*/  LDSM.16.M88.4 R176, [R23] ;  /* 0x0000000017b0783b */ /* 0x010fe60000000200 */
[----:B------:R-:W-:Y:S01]  /*d2a0*/  IMAD R0, R4, c[0x0][0x20c], R0 ;  /* 0x0000830004007a24 */ /* 0x000fe200078e0200 */
[----:B------:R-:W-:Y:S03]  /*d2b0*/  SHF.R.S32.HI R4, RZ, 0x1f, R6 ;  /* 0x0000001fff047819 */ /* 0x000fe60000011406 */
[----:B------:R-:W-:Y:S02]  /*d2c0*/  IMAD.IADD R3, R3, 0x1, R0 ;  /* 0x0000000103037824 */ /* 0x000fe400078e0200 */
[----:B------:R-:W-:Y:S02]  /*d2d0*/  IMAD R4, R4, c[0x0][0x218], RZ ;  /* 0x0000860004047a24 */ /* 0x000fe400078e02ff */
[C---:B------:R-:W-:Y:S04]  /*d2e0*/  IMAD.WIDE.U32 R2, R6.reuse, c[0x0][0x218], R2 ;  /* 0x0000860006027a25 */ /* 0x040fe800078e0002 */
[----:B------:R-:W-:Y:S01]  /*d2f0*/  IMAD R4, R6, c[0x0][0x21c], R4 ;  /* 0x0000870006047a24 */ /* 0x000fe200078e0204 */
[----:B------:R-:W-:Y:S01]  /*d300*/  IADD3 R0, P0, R2, UR14, RZ ;  /* 0x0000000e02007c10 */ /* 0x000fe2000ff1e0ff */
[C---:B------:R-:W-:Y:S01]  /*d310*/  IMAD.SHL.U32 R21, R14.reuse, 0x2, RZ ;  /* 0x000000020e157824 */ /* 0x040fe200078e00ff */
[----:B------:R-:W-:Y:S02]  /*d320*/  SHF.L.U64.HI R14, R14, 0x1, R22 ;  /* 0x000000010e0e7819 */ /* 0x000fe40000010216 */
[----:B------:R-:W-:Y:S02]  /*d330*/  IADD3.X R3, R3, UR16, R4, P0, !PT ;  /* 0x0000001003037c10 */ /* 0x000fe400087fe404 */
[----:B------:R-:W-:Y:S01]  /*d340*/  STL [R1+0x18], R21 ;  /* 0x0000181501007387 */ /* 0x000fe20000100800 */
[C---:B------:R-:W-:Y:S03]  /*d350*/  LEA R6, P0, R0.reuse, c[0x0][0x1f8], 0x1 ;  /* 0x00007e0000067a11 */ /* 0x040fe600078008ff */
[----:B------:R-:W-:Y:S01]  /*d360*/  STL [R1+0x1c], R14 ;  /* 0x00001c0e01007387 */ /* 0x000fe20000100800 */
[----:B------:R-:W-:Y:S03]  /*d370*/  LEA.HI.X R3, R0, c[0x0][0x1fc], R3, 0x1, P0 ;  /* 0x00007f0000037a11 */ /* 0x000fe600000f0c03 */
[----:B------:R-:W1:Y:S04]  /*d380*/  SHFL.IDX PT, R0, R6, RZ, 0x181f ;  /* 0x00181fff06007589 */ /* 0x000e6800000e0000 */
[----:B------:R-:W2:Y:S01]  /*d390*/  SHFL.IDX PT, R2, R3, RZ, 0x181f ;  /* 0x00181fff03027589 */ /* 0x000ea200000e0000 */
[----:B-1----:R-:W-:Y:S05]  /*d3a0*/  IADD3 R4, P0, R0, R5, RZ ;  /* 0x0000000500047210 */ /* 0x002fea0007f1e0ff */
[----:B--2---:R-:W-:Y:S02]  /*d3b0*/  IMAD.X R5, R2, 0x1, R8, P0 ;  /* 0x0000000102057824 */ /* 0x004fe400000e0608 */
[----:B------:R-:W1:Y:S04]  /*d3c0*/  LDSM.16.M88.4 R8, [R236+0x10100] ;  /* 0x01010000ec08783b */ /* 0x000e680000000200 */
[----:B------:R-:W-:Y:S01]  /*d3d0*/  @!PT LDS RZ, [RZ] ;  /* 0x00000000fffff984 */ /* 0x000fe20000000800 */
[----:B------:R-:W-:Y:S01]  /*d3e0*/  @!PT LDS RZ, [RZ] ;  /* 0x00000000fffff984 */ /* 0x000fe20000000800 */
[----:B------:R-:W-:Y:S01]  /*d3f0*/  @!PT LDS RZ, [RZ] ;  /* 0x00000000fffff984 */ /* 0x000fe20000000800 */
[----:B------:R2:W-:Y:S02]  /*d400*/  LDGSTS.E.BYPASS.LTC128B.128 [R7+0x100], [R4.64], !P1 ;  /* 0x0010000004077fae */ /* 0x0005e4000c901d56 */
[----:B--2---:R-:W-:Y:S05]  /*d410*/  IADD3 R4, P0, R0, R21, RZ ;  /* 0x0000001500047210 */ /* 0x004fea0007f1e0ff */
[----:B------:R-:W-:Y:S02]  /*d420*/  IMAD.X R5, R2, 0x1, R14, P0 ;  /* 0x0000000102057824 */ /* 0x000fe400000e060e */
[C---:B------:R-:W-:Y:S01]  /*d430*/  IMAD.SHL.U32 R14, R13.reuse, 0x2, RZ ;  /* 0x000000020d0e7824 */ /* 0x040fe200078e00ff */
[----:B------:R-:W-:Y:S02]  /*d440*/  SHF.L.U64.HI R13, R13, 0x1, R20 ;  /* 0x000000010d0d7819 */ /* 0x000fe40000010214 */
[----:B------:R2:W-:Y:S04]  /*d450*/  LDGSTS.E.BYPASS.LTC128B.128 [R7+0x1900], [R4.64], !P6 ;  /* 0x0190000004077fae */ /* 0x0005e8000f101d56 */
[----:B------:R3:W-:Y:S04]  /*d460*/  STL [R1+0xc], R14 ;  /* 0x00000c0e01007387 */ /* 0x0007e80000100800 */
[----:B------:R4:W-:Y:S01]  /*d470*/  STL [R1+0x14], R13 ;  /* 0x0000140d01007387 */ /* 0x0009e20000100800 */
[----:B--2---:R-:W-:Y:S01]  /*d480*/  IADD3 R4, P0, R0, R14, RZ ;  /* 0x0000000e00047210 */ /* 0x004fe20007f1e0ff */
[C---:B---3--:R-:W-:Y:S01]  /*d490*/  IMAD.SHL.U32 R14, R12.reuse, 0x2, RZ ;  /* 0x000000020c0e7824 */ /* 0x048fe200078e00ff */
[----:B------:R-:W-:Y:S03]  /*d4a0*/  SHF.L.U64.HI R12, R12, 0x1, R15 ;  /* 0x000000010c0c7819 */ /* 0x000fe6000001020f */
[----:B------:R-:W-:Y:S02]  /*d4b0*/  IMAD.X R5, R2, 0x1, R13, P0 ;  /* 0x0000000102057824 */ /* 0x000fe400000e060d */
[----:B----4-:R-:W2:Y:S04]  /*d4c0*/  S2R R13, SR_TID.X ;  /* 0x00000000000d7919 */ /* 0x010ea80000002100 */
[----:B------:R3:W-:Y:S04]  /*d4d0*/  LDGSTS.E.BYPASS.LTC128B.128 [R7+0x3100], [R4.64], !P5 ;  /* 0x0310000004077fae */ /* 0x0007e8000e901d56 */
[----:B------:R4:W-:Y:S04]  /*d4e0*/  STL [R1+0x10], R14 ;  /* 0x0000100e01007387 */ /* 0x0009e80000100800 */
[----:B------:R4:W-:Y:S01]  /*d4f0*/  STL [R1+0x20], R12 ;  /* 0x0000200c01007387 */ /* 0x0009e20000100800 */
[----:B--2---:R-:W-:Y:S02]  /*d500*/  ISETP.GT.AND P1, PT, R13, 0x7f, PT ;  /* 0x0000007f0d00780c */ /* 0x004fe40003f24270 */
[----:B---3--:R-:W-:Y:S05]  /*d510*/  IADD3 R4, P0, R0, R14, RZ ;  /* 0x0000000e00047210 */ /* 0x008fea0007f1e0ff */
[----:B------:R-:W-:Y:S05]  /*d520*/  IMAD.X R5, R2, 0x1, R12, P0 ;  /* 0x0000000102057824 */ /* 0x000fea00000e060c */
[----:B------:R4:W-:Y:S01]  /*d530*/  LDGSTS.E.BYPASS.LTC128B.128 [R7+0x4900], [R4.64], !P4 ;  /* 0x0490000004077fae */ /* 0x0009e2000e101d56 */
[----:B------:R-:W-:-:S05]  /*d540*/  @P1 BRA `(.L_x_430) ;  /* 0x000001d000001947 */ /* 0x000fca0003800000 */
[----:B-1----:R-:W-:-:S05]  /*d550*/  BRA.DIV ~URZ, `(.L_x_431) ;  /* 0x000066427f007947 */ /* 0x002fca000b800000 */
[----:B----4-:R1:W2:Y:S04]  /*d560*/  SHFL.IDX PT, R4, R3, 0x1, 0x181f ;  /* 0x00381f0003047f89 */ /* 0x0102a800000e0000 */
[----:B------:R1:W3:Y:S02]  /*d570*/  SHFL.IDX PT, R0, R6, 0x1, 0x181f ;  /* 0x00381f0006007f89 */ /* 0x0002e400000e0000 */
.L_x_448:
[----:B------:R-:W4:Y:S04]  /*d580*/  LDL R7, [R1+0x30] ;  /* 0x0000300001077983 */ /* 0x000f280000100800 */
[----:B-1-3--:R-:W3:Y:S04]  /*d590*/  LDL R6, [R1+0x40] ;  /* 0x0000400001067983 */ /* 0x00aee80000100800 */
[----:B--2---:R-:W2:Y:S04]  /*d5a0*/  LDL R3, [R1+0x3c] ;  /* 0x00003c0001037983 */ /* 0x004ea80000100800 */
[----:B------:R-:W2:Y:S04]  /*d5b0*/  LDL R2, [R1+0x18] ;  /* 0x0000180001027983 */ /* 0x000ea80000100800 */
[----:B------:R-:W2:Y:S04]  /*d5c0*/  LDL R20, [R1+0x1c] ;  /* 0x00001c0001147983 */ /* 0x000ea80000100800 */
[----:B------:R-:W2:Y:S04]  /*d5d0*/  LDL R5, [R1+0x8] ;  /* 0x0000080001057983 */ /* 0x000ea80000100800 */
[----:B------:R-:W2:Y:S04]  /*d5e0*/  LDL R15, [R1+0xc] ;  /* 0x00000c00010f7983 */ /* 0x000ea80000100800 */
[----:B------:R-:W2:Y:S04]  /*d5f0*/  LDL R14, [R1+0x14] ;  /* 0x00001400010e7983 */ /* 0x000ea80000100800 */
[----:B------:R-:W2:Y:S04]  /*d600*/  LDL R13, [R1+0x10] ;  /* 0x00001000010d7983 */ /* 0x000ea80000100800 */
[----:B------:R-:W2:Y:S01]  /*d610*/  LDL R12, [R1+0x20] ;  /* 0x00002000010c7983 */ /* 0x000ea20000100800 */
[----:B----4-:R-:W-:Y:S02]  /*d620*/  ISETP.GE.AND P1, PT, R7, c[0x0][0x1d4], PT ;  /* 0x0000750007007a0c */ /* 0x010fe40003f26270 */
[----:B---3--:R-:W-:Y:S05]  /*d630*/  IADD3 R6, P0, R0, R6, RZ ;  /* 0x0000000600067210 */ /* 0x008fea0007f1e0ff */
[----:B--2---:R-:W-:Y:S01]  /*d640*/  IMAD.X R7, R4, 0x1, R3, P0 ;  /* 0x0000000104077824 */ /* 0x004fe200000e0603 */
[----:B------:R-:W-:Y:S05]  /*d650*/  IADD3 R2, P0, R0, R2, RZ ;  /* 0x0000000200027210 */ /* 0x000fea0007f1e0ff */
[----:B------:R-:W-:Y:S01]  /*d660*/  IMAD.X R3, R4, 0x1, R20, P0 ;  /* 0x0000000104037824 */ /* 0x000fe200000e0614 */
[----:B------:R-:W-:Y:S01]  /*d670*/  @!PT LDS RZ, [RZ] ;  /* 0x00000000fffff984 */ /* 0x000fe20000000800 */
[----:B------:R-:W-:Y:S01]  /*d680*/  @!PT LDS RZ, [RZ] ;  /* 0x00000000fffff984 */ /* 0x000fe20000000800 */
[----:B------:R-:W-:Y:S01]  /*d690*/  @!PT LDS RZ, [RZ] ;  /* 0x00000000fffff984 */ /* 0x000fe20000000800 */
[----:B------:R1:W-:Y:S04]  /*d6a0*/  LDGSTS.E.BYPASS.LTC128B.128 [R5+0x1100], [R6.64], !P1 ;  /* 0x0110000006057fae */ /* 0x0003e8000c901d56 */
[----:B------:R2:W-:Y:S02]  /*d6b0*/  LDGSTS.E.BYPASS.LTC128B.128 [R5+0x2900], [R2.64], !P6 ;  /* 0x0290000002057fae */ /* 0x0005e4000f101d56 */
[----:B--2---:R-:W-:Y:S05]  /*d6c0*/  IADD3 R2, P0, R0, R15, RZ ;  /* 0x0000000f00027210 */ /* 0x004fea0007f1e0ff */
[----:B------:R-:W-:Y:S05]  /*d6d0*/  IMAD.X R3, R4, 0x1, R14, P0 ;  /* 0x0000000104037824 */ /* 0x000fea00000e060e */
[----:B------:R2:W-:Y:S02]  /*d6e0*/  LDGSTS.E.BYPASS.LTC128B.128 [R5+0x4100], [R2.64], !P5 ;  /* 0x0410000002057fae */ /* 0x0005e4000e901d56 */
[----:B--2---:R-:W-:Y:S05]  /*d6f0*/  IADD3 R2, P0, R0, R13, RZ ;  /* 0x0000000d00027210 */ /* 0x004fea0007f1e0ff */
[----:B------:R-:W-:Y:S05]  /*d700*/  IMAD.X R3, R4, 0x1, R12, P0 ;  /* 0x0000000104037824 */ /* 0x000fea00000e060c */
[----:B------:R1:W-:Y:S03]  /*d710*/  LDGSTS.E.BYPASS.LTC128B.128 [R5+0x5900], [R2.64], !P4 ;  /* 0x0590000002057fae */ /* 0x0003e6000e101d56 */
.L_x_430:
[----:B-1----:R-:W-:Y:S05]  /*d720*/  BSYNC B0 ;  /* 0x0000000000007941 */ /* 0x002fea0003800000 */
.L_x_429:
[----:B------:R-:W0:Y:S01]  /*d730*/  LDGDEPBAR ;  /* 0x00000000000079af */ /* 0x000e220000000000 */
[----:B------:R-:W-:Y:S01]  /*d740*/  WARPSYNC 0xffffffff ;  /* 0xffffffff00007948 */ /* 0x000fe20003800000 */
[C---:B----45:R-:W-:Y:S01]  /*d750*/  HMMA.16816.F32 R4, R160.reuse, R8, RZ ;  /* 0x00000008a004723c */ /* 0x070fe200000018ff */
        /* <DEDUP_REMOVED lines=146> */
[----:B------:R-:W3:Y:S02]  /*e080*/  LDL.LU R173, [R1+0x18] ;  /* 0x0000180001ad7983 */ /* 0x000ee40000300800 */
[----:B------:R-:W-:Y:S02]  /*e090*/  ISETP.NE.AND P1, PT, R2, 0x1, PT ;  /* 0x000000010200780c */ /* 0x000fe40003f25270 */
[----:B------:R-:W4:Y:S01]  /*e0a0*/  LDL.LU R170, [R1+0x1c] ;  /* 0x00001c0001aa7983 */ /* 0x000f220000300800 */
[----:B------:R-:W-:Y:S03]  /*e0b0*/  IMAD.U32 R2, RZ, RZ, UR4 ;  /* 0x00000004ff027e24 */ /* 0x000fe6000f8e00ff */
[----:B------:R-:W5:Y:S04]  /*e0c0*/  LDL.LU R171, [R1+0xc] ;  /* 0x00000c0001ab7983 */ /* 0x000f680000300800 */
[----:B------:R-:W3:Y:S04]  /*e0d0*/  LDL.LU R174, [R1+0x14] ;  /* 0x0000140001ae7983 */ /* 0x000ee80000300800 */
[----:B------:R-:W3:Y:S04]  /*e0e0*/  LDL R175, [R1+0x30] ;  /* 0x0000300001af7983 */ /* 0x000ee80000100800 */
[----:B------:R-:W4:Y:S04]  /*e0f0*/  LDL R169, [R1+0x40] ;  /* 0x0000400001a97983 */ /* 0x000f280000100800 */
[----:B------:R-:W4:Y:S04]  /*e100*/  LDL R178, [R1+0x3c] ;  /* 0x00003c0001b27983 */ /* 0x000f280000100800 */
[----:B------:R-:W4:Y:S04]  /*e110*/  LDL.LU R179, [R1+0x10] ;  /* 0x0000100001b37983 */ /* 0x000f280000300800 */
[----:B------:R-:W4:Y:S04]  /*e120*/  LDL.LU R176, [R1+0x20] ;  /* 0x0000200001b07983 */ /* 0x000f280000300800 */
[----:B------:R-:W4:Y:S01]  /*e130*/  LDL R177, [R1+0x8] ;  /* 0x0000080001b17983 */ /* 0x000f220000100800 */
[----:B--2---:R-:W-:Y:S05]  /*e140*/  IADD3 R2, R2, -0x30, R0 ;  /* 0xffffffd002027810 */ /* 0x004fea0007ffe000 */
[----:B------:R-:W-:Y:S04]  /*e150*/  @P1 IMAD.HI.U32 R3, R2, c[0x0][0x2bc], RZ ;  /* 0x0000af0002031a27 */ /* 0x000fe800078e00ff */
[----:B------:R-:W-:Y:S01]  /*e160*/  IMAD.MOV.U32 R0, RZ, RZ, R2 ;  /* 0x000000ffff007224 */ /* 0x000fe200078e0002 */
[----:B------:R-:W-:Y:S04]  /*e170*/  @P1 SHF.R.U32.HI R0, RZ, c[0x0][0x2c0], R3 ;  /* 0x0000b000ff001a19 */ /* 0x000fe80000011603 */
[C---:B------:R-:W-:Y:S04]  /*e180*/  @!P3 IADD3 R3, P0, R0.reuse, UR20, RZ ;  /* 0x000000140003bc10 */ /* 0x040fe8000ff1e0ff */
[----:B------:R-:W-:Y:S01]  /*e190*/  @!P3 LEA.HI.X.SX32 R133, R0, UR7, 0x1, P0 ;  /* 0x000000070085bc11 */ /* 0x000fe200080f0eff */
[----:B------:R-:W-:Y:S01]  /*e1a0*/  IMAD.MOV R0, RZ, RZ, -R0 ;  /* 0x000000ffff007224 */ /* 0x000fe200078e0a00 */
[----:B------:R-:W-:Y:S02]  /*e1b0*/  @!P3 LEA R132, P0, R3, c[0x0][0x2a0], 0x2 ;  /* 0x0000a8000384ba11 */ /* 0x000fe400078010ff */
[----:B---3--:R-:W-:Y:S01]  /*e1c0*/  ISETP.GE.AND P2, PT, R175, c[0x0][0x1d4], PT ;  /* 0x00007500af007a0c */ /* 0x008fe20003f46270 */
        /* <DEDUP_REMOVED lines=9> */
[----:B--2---:R-:W1:Y:S02]  /*e260*/  S2R R133, SR_TID.X ;  /* 0x0000000000857919 */ /* 0x004e640000002100 */
[----:B-1----:R-:W-:Y:S04]  /*e270*/  SHF.R.S32.HI R172, RZ, 0x1f, R133 ;  /* 0x0000001fffac7819 */ /* 0x002fe80000011485 */
[----:B------:R-:W-:Y:S04]  /*e280*/  LEA.HI R172, R172, R133, RZ, 0x3 ;  /* 0x00000085acac7211 */ /* 0x000fe800078f18ff */
[----:B------:R-:W-:Y:S04]  /*e290*/  SHF.R.S32.HI R172, RZ, 0x3, R172 ;  /* 0x00000003ffac7819 */ /* 0x000fe800000114ac */
[----:B------:R-:W-:Y:S04]  /*e2a0*/  IADD3 R172, -R172, 0x30, RZ ;  /* 0x00000030acac7810 */ /* 0x000fe80007ffe1ff */
[----:B------:R-:W-:Y:S01]  /*e2b0*/  ISETP.GE.AND P1, PT, R172, 0x1, PT ;  /* 0x00000001ac00780c */ /* 0x000fe20003f26270 */
[----:B---3--:R1:W-:Y:S01]  /*e2c0*/  STL [R1+0x24], R168 ;  /* 0x000024a801007387 */ /* 0x0083e20000100800 */
[----:B------:R-:W-:Y:S01]  /*e2d0*/  SHF.R.S32.HI R132, RZ, 0x1f, R168 ;  /* 0x0000001fff847819 */ /* 0x000fe200000114a8 */
[----:B------:R-:W-:Y:S04]  /*e2e0*/  IMAD.WIDE.U32 R2, R168, c[0x0][0x1f0], R2 ;  /* 0x00007c00a8027a25 */ /* 0x000fe800078e0002 */
[----:B------:R-:W-:Y:S01]  /*e2f0*/  IMAD R132, R132, c[0x0][0x1f0], RZ ;  /* 0x00007c0084847a24 */ /* 0x000fe200078e02ff */
[----:B------:R-:W-:Y:S03]  /*e300*/  IADD3 R0, P0, R2, UR18, RZ ;  /* 0x0000001202007c10 */ /* 0x000fe6000ff1e0ff */
[----:B------:R-:W-:Y:S05]  /*e310*/  IMAD R132, R168, c[0x0][0x1f4], R132 ;  /* 0x00007d00a8847a24 */ /* 0x000fea00078e0284 */
[----:B------:R-:W-:Y:S02]  /*e320*/  IADD3.X R3, R3, UR6, R132, P0, !PT ;  /* 0x0000000603037c10 */ /* 0x000fe400087fe484 */
[C---:B-1----:R-:W-:Y:S04]  /*e330*/  LEA R168, P0, R0.reuse, c[0x0][0x1c8], 0x1 ;  /* 0x0000720000a87a11 */ /* 0x042fe800078008ff */
[----:B------:R-:W-:Y:S02]  /*e340*/  LEA.HI.X R3, R0, c[0x0][0x1cc], R3, 0x1, P0 ;  /* 0x0000730000037a11 */ /* 0x000fe400000f0c03 */
[----:B------:R-:W4:Y:S04]  /*e350*/  SHFL.IDX PT, R0, R168, RZ, 0x181f ;  /* 0x00181fffa8007589 */ /* 0x000f2800000e0000 */
[----:B------:R-:W1:Y:S01]  /*e360*/  SHFL.IDX PT, R2, R3, RZ, 0x181f ;  /* 0x00181fff03027589 */ /* 0x000e6200000e0000 */
[----:B----4-:R-:W-:Y:S05]  /*e370*/  @P1 IADD3 R132, P0, R0, R169, RZ ;  /* 0x000000a900841210 */ /* 0x010fea0007f1e0ff */
[----:B-1----:R-:W-:Y:S05]  /*e380*/  @P1 IMAD.X R133, R2, 0x1, R178, P0 ;  /* 0x0000000102851824 */ /* 0x002fea00000e06b2 */
[----:B------:R-:W-:Y:S01]  /*e390*/  @!PT LDS RZ, [RZ] ;  /* 0x00000000fffff984 */ /* 0x000fe20000000800 */
[----:B------:R1:W-:Y:S02]  /*e3a0*/  @P1 LDGSTS.E.BYPASS.LTC128B.128 [R177+0x10100], [R132.64], !P2 ;  /* 0x1010000084b11fae */ /* 0x0003e4000d101d56 */
[----:B-1----:R-:W-:Y:S05]  /*e3b0*/  @P1 IADD3 R132, P0, R0, R173, RZ ;  /* 0x000000ad00841210 */ /* 0x002fea0007f1e0ff */
[----:B------:R-:W-:Y:S05]  /*e3c0*/  @P1 IMAD.X R133, R2, 0x1, R170, P0 ;  /* 0x0000000102851824 */ /* 0x000fea00000e06aa */
[----:B------:R5:W-:Y:S02]  /*e3d0*/  @P1 LDGSTS.E.BYPASS.LTC128B.128 [R177+0x11900], [R132.64], !P6 ;  /* 0x1190000084b11fae */ /* 0x000be4000f101d56 */
[----:B-----5:R-:W-:Y:S05]  /*e3e0*/  @P1 IADD3 R132, P0, R0, R171, RZ ;  /* 0x000000ab00841210 */ /* 0x020fea0007f1e0ff */
[----:B------:R-:W-:Y:S05]  /*e3f0*/  @P1 IMAD.X R133, R2, 0x1, R174, P0 ;  /* 0x0000000102851824 */ /* 0x000fea00000e06ae */
[----:B------:R1:W-:Y:S02]  /*e400*/  @P1 LDGSTS.E.BYPASS.LTC128B.128 [R177+0x13100], [R132.64], !P5 ;  /* 0x1310000084b11fae */ /* 0x0003e4000e901d56 */
[----:B-1----:R-:W-:Y:S02]  /*e410*/  @P1 IADD3 R132, P0, R0, R179, RZ ;  /* 0x000000b300841210 */ /* 0x002fe40007f1e0ff */
[----:B------:R-:W1:Y:S03]  /*e420*/  SHFL.IDX PT, R0, R168, 0x1, 0x181f ;  /* 0x00381f00a8007f89 */ /* 0x000e6600000e0000 */
[----:B------:R-:W-:Y:S01]  /*e430*/  @P1 IMAD.X R133, R2, 0x1, R176, P0 ;  /* 0x0000000102851824 */ /* 0x000fe200000e06b0 */
[----:B------:R-:W-:Y:S01]  /*e440*/  ISETP.GE.AND P0, PT, R172, 0x21, PT ;  /* 0x00000021ac00780c */ /* 0x000fe20003f06270 */
[----:B------:R-:W2:Y:S04]  /*e450*/  SHFL.IDX PT, R2, R3, 0x1, 0x181f ;  /* 0x00381f0003027f89 */ /* 0x000ea800000e0000 */
[----:B------:R3:W-:Y:S08]  /*e460*/  @P1 LDGSTS.E.BYPASS.LTC128B.128 [R177+0x14900], [R132.64], !P4 ;  /* 0x1490000084b11fae */ /* 0x0007f0000e101d56 */
[C---:B-1----:R-:W-:Y:S02]  /*e470*/  @P0 IADD3 R172, P2, R0.reuse, R173, RZ ;  /* 0x000000ad00ac0210 */ /* 0x042fe40007f5e0ff */
[----:B------:R-:W-:Y:S03]  /*e480*/  @P0 IADD3 R168, P1, R0, R169, RZ ;  /* 0x000000a900a80210 */ /* 0x000fe60007f3e0ff */
[----:B--2---:R-:W-:Y:S01]  /*e490*/  @P0 IMAD.X R173, R2, 0x1, R170, P2 ;  /* 0x0000000102ad0824 */ /* 0x004fe200010e06aa */
[----:B------:R-:W-:Y:S01]  /*e4a0*/  @P0 IADD3 R170, P2, R0, R171, RZ ;  /* 0x000000ab00aa0210 */ /* 0x000fe20007f5e0ff */
[C---:B------:R-:W-:Y:S04]  /*e4b0*/  @P0 IMAD.X R169, R2.reuse, 0x1, R178, P1 ;  /* 0x0000000102a90824 */ /* 0x040fe800008e06b2 */
[----:B------:R-:W-:Y:S01]  /*e4c0*/  @P0 IMAD.X R171, R2, 0x1, R174, P2 ;  /* 0x0000000102ab0824 */ /* 0x000fe200010e06ae */
[----:B------:R-:W-:Y:S02]  /*e4d0*/  ISETP.GE.AND P2, PT, R175, c[0x0][0x1d4], PT ;  /* 0x00007500af007a0c */ /* 0x000fe40003f46270 */
[----:B---3--:R-:W-:Y:S05]  /*e4e0*/  @P0 IADD3 R132, P1, R0, R179, RZ ;  /* 0x000000b300840210 */ /* 0x008fea0007f3e0ff */
[----:B------:R-:W-:Y:S06]  /*e4f0*/  @P0 IMAD.X R133, R2, 0x1, R176, P1 ;  /* 0x0000000102850824 */ /* 0x000fec00008e06b0 */
[----:B------:R1:W-:Y:S04]  /*e500*/  @P0 LDGSTS.E.BYPASS.LTC128B.128 [R177+0x11100], [R168.64], !P2 ;  /* 0x11100000a8b10fae */ /* 0x0003e8000d101d56 */
[----:B------:R1:W-:Y:S04]  /*e510*/  @P0 LDGSTS.E.BYPASS.LTC128B.128 [R177+0x12900], [R172.64], !P6 ;  /* 0x12900000acb10fae */ /* 0x0003e8000f101d56 */
[----:B------:R1:W-:Y:S04]  /*e520*/  @P0 LDGSTS.E.BYPASS.LTC128B.128 [R177+0x14100], [R170.64], !P5 ;  /* 0x14100000aab10fae */ /* 0x0003e8000e901d56 */
[----:B------:R1:W-:Y:S02]  /*e530*/  @P0 LDGSTS.E.BYPASS.LTC128B.128 [R177+0x15900], [R132.64], !P4 ;  /* 0x1590000084b10fae */ /* 0x0003e4000e101d56 */
.L_x_432:
[----:B------:R-:W2:Y:S01]  /*e540*/  LDL R2, [R1+0x5c] ;  /* 0x00005c0001027983 */ /* 0x000ea20000100800 */
[----:B------:R-:W-:Y:S02]  /*e550*/  UISETP.NE.AND UP1, UPT, UR13, URZ, UPT ;  /* 0x0000003f0d00728c */ /* 0x000fe4000bf25270 */
[----:B------:R-:W-:Y:S01]  /*e560*/  UIMAD UR4, UR24, -0x30, URZ ;  /* 0xffffffd0180478a4 */ /* 0x000fe2000f8e023f */
[----:B-1----:R-:W3:Y:S01]  /*e570*/  LDL R168, [R1+0x58] ;  /* 0x0000580001a87983 */ /* 0x002ee20000100800 */
[----:B------:R-:W-:Y:S02]  /*e580*/  UISETP.NE.AND UP0, UPT, UR12, URZ, UPT ;  /* 0x0000003f0c00728c */ /* 0x000fe4000bf05270 */
[----:B------:R-:W-:Y:S01]  /*e590*/  PLOP3.LUT P0, PT, PT, PT, UP1, 0x80, 0x0 ;  /* 0x000000000000781c */ /* 0x000fe20003f0f018 */
[----:B------:R-:W0:Y:S01]  /*e5a0*/  LDGDEPBAR ;  /* 0x00000000000079af */ /* 0x000e220000000000 */
[----:B---3--:R-:W-:Y:S11]  /*e5b0*/  IADD3 R170, -R168, UR4, RZ ;  /* 0x00000004a8aa7c10 */ /* 0x008ff6000fffe1ff */
[----:B--2---:R-:W-:Y:S01]  /*e5c0*/  @P0 IMAD.HI.U32 R0, R2, c[0x0][0x2c8], RZ ;  /* 0x0000b20002000a27 */ /* 0x004fe200078e00ff */
[----:B------:R-:W-:Y:S03]  /*e5d0*/  PLOP3.LUT P0, PT, PT, PT, UP1, 0x80, 0x0 ;  /* 0x000000000000781c */ /* 0x000fe60003f0f018 */
[----:B------:R-:W-:Y:S02]  /*e5e0*/  IMAD.MOV.U32 R132, RZ, RZ, R2 ;  /* 0x000000ffff847224 */ /* 0x000fe400078e0002 */
[----:B------:R-:W-:Y:S08]  /*e5f0*/  IMAD.U32 R2, RZ, RZ, UR9 ;  /* 0x00000009ff027e24 */ /* 0x000ff0000f8e00ff */
[----:B------:R-:W-:Y:S01]  /*e600*/  @P0 SHF.R.U32.HI R132, RZ, c[0x0][0x2cc], R0 ;  /* 0x0000b300ff840a19 */ /* 0x000fe20000011600 */
[----:B------:R-:W-:Y:S01]  /*e610*/  IMAD.U32 R0, RZ, RZ, UR4 ;  /* 0x00000004ff007e24 */ /* 0x000fe2000f8e00ff */
[----:B------:R-:W-:Y:S03]  /*e620*/  PLOP3.LUT P0, PT, PT, PT, UP0, 0x40, 0x0 ;  /* 0x000000000000781c */ /* 0x000fe60003f0e808 */
[----:B------:R-:W1:Y:S01]  /*e630*/  SHFL.IDX PT, R3, R132, RZ, 0x1c1f ;  /* 0x001c1fff84037589 */ /* 0x000e6200000e0000 */
[----:B------:R-:W-:Y:S04]  /*e640*/  IADD3 R0, -R168, 0x1, R0 ;  /* 0x00000001a8007810 */ /* 0x000fe80007ffe100 */
[----:B------:R-:W-:Y:S04]  /*e650*/  IADD3 R0, R0, -c[0x0][0x168], R2 ;  /* 0x80005a0000007a10 */ /* 0x000fe80007ffe002 */
        /* <DEDUP_REMOVED lines=20> */
.L_x_435:
[----:B------:R-:W-:Y:S04]  /*e7a0*/  MOV R168, c[0x0][0x32c] ;  /* 0x0000cb0000a87a02 */ /* 0x000fe80000000f00 */
[----:B------:R-:W-:Y:S11]  /*e7b0*/  ISETP.NE.AND P0, PT, R168, 0x1, PT ;  /* 0x00000001a800780c */ /* 0x000ff60003f05270 */
[----:B------:R-:W-:Y:S02]  /*e7c0*/  @!UPT UIADD3 URZ, URZ, URZ, URZ ;  /* 0x0000003f3f3ff290 */ /* 0x000fe4000fffe03f */
[----:B------:R-:W-:Y:S05]  /*e7d0*/  @P0 IMAD.HI.U32 R168, R3, c[0x0][0x330], RZ ;  /* 0x0000cc0003a80a27 */ /* 0x000fea00078e00ff */
[----:B------:R-:W-:Y:S02]  /*e7e0*/  @P0 SHF.R.U32.HI R3, RZ, c[0x0][0x334], R168 ;  /* 0x0000cd00ff030a19 */ /* 0x000fe400000116a8 */
.L_x_436:
[----:B------:R-:W-:Y:S05]  /*e7f0*/  BSYNC B0 ;  /* 0x0000000000007941 */ /* 0x000fea0003800000 */
.L_x_434:
[----:B------:R-:W-:Y:S05]  /*e800*/  IMAD R3, R3, c[0x0][0x32c], R170 ;  /* 0x0000cb0003037a24 */ /* 0x000fea00078e02aa */
[----:B------:R-:W-:Y:S02]  /*e810*/  IMNMX R0, R0, R3, !PT ;  /* 0x0000000300007217 */ /* 0x000fe40007800200 */
[----:B------:R-:W-:Y:S04]  /*e820*/  IADD3 R3, R3, c[0x0][0x32c], RZ ;  /* 0x0000cb0003037a10 */ /* 0x000fe80007ffe0ff */
[----:B------:R-:W-:Y:S02]  /*e830*/  IMNMX R2, R2, R3, PT ;  /* 0x0000000302027217 */ /* 0x000fe40003800200 */
.L_x_433:
        /* <DEDUP_REMOVED lines=88> */
.L_x_439:
[----:B------:R-:W-:Y:S04]  /*edc0*/  MOV R4, 0x1 ;  /* 0x0000000100047802 */ /* 0x000fe80000000f00 */
[----:B------:R-:W-:Y:S11]  /*edd0*/  ISETP.NE.AND P0, PT, R4, c[0x0][0x32c], PT ;  /* 0x0000cb0004007a0c */ /* 0x000ff60003f05270 */
[----:B------:R-:W-:Y:S02]  /*ede0*/  @!UPT UIADD3 URZ, URZ, URZ, URZ ;  /* 0x0000003f3f3ff290 */ /* 0x000fe4000fffe03f */
[----:B------:R-:W-:Y:S05]  /*edf0*/  @P0 IMAD.HI.U32 R4, R0, c[0x0][0x330], RZ ;  /* 0x0000cc0000040a27 */ /* 0x000fea00078e00ff */
[----:B------:R-:W-:Y:S02]  /*ee00*/  @P0 SHF.R.U32.HI R0, RZ, c[0x0][0x334], R4 ;  /* 0x0000cd00ff000a19 */ /* 0x000fe40000011604 */
.L_x_440:
[----:B------:R-:W-:Y:S05]  /*ee10*/  BSYNC B0 ;  /* 0x0000000000007941 */ /* 0x000fea0003800000 */
.L_x_438:
[----:B------:R-:W-:Y:S05]  /*ee20*/  IMAD R0, R0, c[0x0][0x32c], R170 ;  /* 0x0000cb0000007a24 */ /* 0x000fea00078e02aa */
[----:B------:R-:W-:Y:S02]  /*ee30*/  IMNMX R2, R2, R0, !PT ;  /* 0x0000000002027217 */ /* 0x000fe40007800200 */
[----:B------:R-:W-:Y:S04]  /*ee40*/  IADD3 R0, R0, c[0x0][0x32c], RZ ;  /* 0x0000cb0000007a10 */ /* 0x000fe80007ffe0ff */
[----:B------:R-:W-:Y:S02]  /*ee50*/  IMNMX R3, R3, R0, PT ;  /* 0x0000000003037217 */ /* 0x000fe40003800200 */
.L_x_437:
        /* <DEDUP_REMOVED lines=492> */
.L_x_428:
[----:B------:R-:W2:Y:S04]  /*10d20*/  LDL.LU R2, [R1+0x44] ;  /* 0x0000440001027983 */ /* 0x000ea80000300800 */
        /* <DEDUP_REMOVED lines=156> */
.L_x_386:
[----:B------:R-:W-:Y:S05]  /*116f0*/  @P2 BRA `(.L_x_442) ;  /* 0x00001f8000002947 */ /* 0x000fea0003800000 */
[----:B------:R-:W3:Y:S01]  /*11700*/  S2R R7, SR_TID.X ;  /* 0x0000000000077919 */ /* 0x000ee20000002100 */
[----:B------:R-:W-:Y:S01]  /*11710*/  IMAD R0, RZ, RZ, -UR11 ;  /* 0x8000000bff007e24 */ /* 0x000fe2000f8e02ff */
[----:B------:R-:W-:Y:S01]  /*11720*/  ULDC.64 UR4, c[0x0][0x4d0] ;  /* 0x0001340000047ab9 */ /* 0x000fe20000000a00 */
[----:B------:R-:W-:Y:S01]  /*11730*/  MOV R18, c[0x0][0x4e8] ;  /* 0x00013a0000127a02 */ /* 0x000fe20000000f00 */
[----:B------:R-:W4:Y:S01]  /*11740*/  S2R R9, SR_CTAID.Y ;  /* 0x0000000000097919 */ /* 0x000f220000002600 */
[----:B------:R-:W-:Y:S01]  /*11750*/  UIMAD.WIDE.U32 UR8, UR11, UR4, URZ ;  /* 0x000000040b0872a5 */ /* 0x000fe2000f8e003f */
[----:B------:R-:W-:Y:S01]  /*11760*/  BSSY B0, `(.L_x_443) ;  /* 0x000012e000007945 */ /* 0x000fe20003800000 */
[----:B------:R-:W-:Y:S01]  /*11770*/  USHF.R.S32.HI UR6, URZ, 0x1f, UR11 ;  /* 0x0000001f3f067899 */ /* 0x000fe2000801140b */
[----:B------:R-:W1:Y:S01]  /*11780*/  S2R R10, SR_CTAID.Z ;  /* 0x00000000000a7919 */ /* 0x000e620000002700 */
[----:B------:R-:W-:-:S02]  /*11790*/  ISETP.NE.AND P1, PT, R18, 0x1, PT ;  /* 0x000000011200780c */ /* 0x000fc40003f25270 */
[----:B-1----:R-:W-:Y:S01]  /*117a0*/  IMAD.U32 R2, RZ, RZ, UR8 ;  /* 0x00000008ff027e24 */ /* 0x002fe2000f8e00ff */
[----:B------:R-:W-:Y:S01]  /*117b0*/  MOV R3, UR9 ;  /* 0x0000000900037c02 */ /* 0x000fe20008000f00 */
[----:B------:R-:W-:Y:S01]  /*117c0*/  UIMAD UR7, UR6, UR4, URZ ;  /* 0x00000004060772a4 */ /* 0x000fe2000f8e023f */
[----:B------:R-:W1:Y:S03]  /*117d0*/  S2R R17, SR_CTAID.X ;  /* 0x0000000000117919 */ /* 0x000e660000002500 */
[----:B------:R-:W-:-:S03]  /*117e0*/  UIMAD UR7, UR11, UR5, UR7 ;  /* 0x000000050b0772a4 */ /* 0x000fc6000f8e0207 */
[----:B------:R-:W-:Y:S02]  /*117f0*/  ULDC.64 UR4, c[0x0][0x438] ;  /* 0x00010e0000047ab9 */ /* 0x000fe40000000a00 */
[----:B------:R-:W-:Y:S01]  /*11800*/  UIMAD.WIDE.U32 UR12, UR11, UR4, URZ ;  /* 0x000000040b0c72a5 */ /* 0x000fe2000f8e003f */
[----:B---3--:R-:W-:Y:S01]  /*11810*/  SHF.R.S32.HI R5, RZ, 0x1f, R7 ;  /* 0x0000001fff057819 */ /* 0x008fe20000011407 */
[----:B------:R-:W-:Y:S02]  /*11820*/  UIMAD UR4, UR6, UR4, URZ ;  /* 0x00000004060472a4 */ /* 0x000fe4000f8e023f */
[----:B------:R-:W-:Y:S01]  /*11830*/  UIADD3 UR7, UR9, UR7, URZ ;  /* 0x0000000709077290 */ /* 0x000fe2000fffe03f */
[----:B----4-:R-:W-:Y:S01]  /*11840*/  IMAD R9, R0, c[0x0][0x550], R9 ;  /* 0x0001540000097a24 */ /* 0x010fe200078e0209 */
        /* <DEDUP_REMOVED lines=15> */
[----:B------:R-:W-:Y:S01]  /*11940*/  IMAD.WIDE.U32 R4, R10, c[0x0][0x4d8], R4 ;  /* 0x000136000a047a25 */ /* 0x000fe200078e0004 */
        /* <DEDUP_REMOVED lines=15> */
[C---:B------:R-:W-:Y:S02]  /*11a40*/  IMAD R7, R10.reuse, c[0x0][0x444], R7 ;  /* 0x000111000a077a24 */ /* 0x040fe400078e0207 */
[----:B-1----:R-:W-:Y:S01]  /*11a50*/  IMAD R6, R17, 0x80, R0 ;  /* 0x0000008011067824 */ /* 0x002fe200078e0200 */
[----:B------:R-:W-:Y:S01]  /*11a60*/  SHF.R.S32.HI R0, RZ, 0x1f, R9 ;  /* 0x0000001fff007819 */ /* 0x000fe20000011409 */
[----:B------:R-:W-:-:S04]  /*11a70*/  IMAD.WIDE.U32 R2, R10, c[0x0][0x440], R2 ;  /* 0x000110000a027a25 */ /* 0x000fc800078e0002 */
[----:B------:R-:W-:Y:S01]  /*11a80*/  @P1 IMAD.HI.U32 R10, R6, c[0x0][0x4ec], RZ ;  /* 0x00013b00060a1a27 */ /* 0x000fe200078e00ff */
[----:B------:R-:W-:-:S03]  /*11a90*/  IADD3 R3, R3, R7, RZ ;  /* 0x0000000703037210 */ /* 0x000fc60007ffe0ff */
[----:B------:R-:W-:Y:S02]  /*11aa0*/  IMAD.IADD R5, R5, 0x1, R8 ;  /* 0x0000000105057824 */ /* 0x000fe400078e0208 */
[----:B------:R-:W-:Y:S01]  /*11ab0*/  IMAD.MOV.U32 R8, RZ, RZ, R6 ;  /* 0x000000ffff087224 */ /* 0x000fe200078e0006 */
[----:B------:R-:W-:Y:S01]  /*11ac0*/  @P1 SHF.R.U32.HI R8, RZ, c[0x0][0x4f0], R10 ;  /* 0x00013c00ff081a19 */ /* 0x000fe2000001160a */
[C---:B------:R-:W-:Y:S02]  /*11ad0*/  IMAD R7, R0.reuse, c[0x0][0x4e0], RZ ;  /* 0x0001380000077a24 */ /* 0x040fe400078e02ff */
[----:B------:R-:W-:Y:S02]  /*11ae0*/  IMAD R0, R0, c[0x0][0x448], RZ ;  /* 0x0001120000007a24 */ /* 0x000fe400078e02ff */
[----:B------:R-:W-:Y:S02]  /*11af0*/  IMAD R11, R9, c[0x0][0x4e4], R7 ;  /* 0x00013900090b7a24 */ /* 0x000fe400078e0207 */
[----:B------:R-:W-:-:S02]  /*11b00*/  IMAD.MOV R7, RZ, RZ, -R8 ;  /* 0x000000ffff077224 */ /* 0x000fc400078e0a08 */
[C---:B------:R-:W-:Y:S01]  /*11b10*/  IMAD R10, R9.reuse, c[0x0][0x44c], R0 ;  /* 0x00011300090a7a24 */ /* 0x040fe200078e0200 */
[----:B------:R-:W-:Y:S01]  /*11b20*/  MOV R0, R6 ;  /* 0x0000000600007202 */ /* 0x000fe20000000f00 */
[----:B------:R-:W-:-:S04]  /*11b30*/  IMAD.WIDE.U32 R2, R9, c[0x0][0x448], R2 ;  /* 0x0001120009027a25 */ /* 0x000fc800078e0002 */
[----:B------:R-:W-:-:S04]  /*11b40*/  IMAD.WIDE.U32 R4, R9, c[0x0][0x4e0], R4 ;  /* 0x0001380009047a25 */ /* 0x000fc800078e0004 */
[----:B------:R-:W-:Y:S01]  /*11b50*/  @P1 IMAD.HI.U32 R9, R6, c[0x0][0x4ec], RZ ;  /* 0x00013b0006091a27 */ /* 0x000fe200078e00ff */
[----:B------:R-:W-:Y:S01]  /*11b60*/  BAR.SYNC.DEFER_BLOCKING 0x1, 0x100 ;  /* 0x0044000000007b1d */ /* 0x000fe20000010000 */
[----:B------:R-:W-:Y:S02]  /*11b70*/  IADD3 R4, P0, R8, R4, RZ ;  /* 0x0000000408047210 */ /* 0x000fe40007f1e0ff */
[----:B------:R-:W-:Y:S01]  /*11b80*/  IMAD R7, R7, c[0x0][0x4e8], R6 ;  /* 0x00013a0007077a24 */ /* 0x000fe200078e0206 */
[----:B------:R-:W-:Y:S01]  /*11b90*/  @P1 SHF.R.U32.HI R0, RZ, c[0x0][0x4f0], R9 ;  /* 0x00013c00ff001a19 */ /* 0x000fe20000011609 */
[----:B------:R-:W-:Y:S01]  /*11ba0*/  IMAD.IADD R3, R3, 0x1, R10 ;  /* 0x0000000103037824 */ /* 0x000fe200078e020a */
[----:B------:R-:W-:Y:S02]  /*11bb0*/  SHF.R.S32.HI R10, RZ, 0x1f, R8 ;  /* 0x0000001fff0a7819 */ /* 0x000fe40000011408 */
[----:B------:R-:W-:Y:S01]  /*11bc0*/  SHF.R.S32.HI R9, RZ, 0x1f, R7 ;  /* 0x0000001fff097819 */ /* 0x000fe20000011407 */
[----:B------:R-:W-:Y:S01]  /*11bd0*/  IMAD.WIDE.U32 R2, R0, c[0x0][0x430], R2 ;  /* 0x00010c0000027a25 */ /* 0x000fe200078e0002 */
[----:B------:R-:W-:-:S02]  /*11be0*/  IADD3.X R5, R10, R5, R11, P0, !PT ;  /* 0x000000050a057210 */ /* 0x000fc400007fe40b */
[----:B------:R-:W-:Y:S01]  /*11bf0*/  IADD3 R8, -R0, RZ, RZ ;  /* 0x000000ff00087210 */ /* 0x000fe20007ffe1ff */
[----:B------:R-:W-:Y:S01]  /*11c00*/  IMAD R9, R9, c[0x0][0x4c8], RZ ;  /* 0x0001320009097a24 */ /* 0x000fe200078e02ff */
[----:B------:R-:W-:Y:S01]  /*11c10*/  SHF.R.S32.HI R10, RZ, 0x1f, R0 ;  /* 0x0000001fff0a7819 */ /* 0x000fe20000011400 */
[----:B------:R-:W-:-:S04]  /*11c20*/  IMAD.WIDE.U32 R4, R7, c[0x0][0x4c8], R4 ;  /* 0x0001320007047a25 */ /* 0x000fc800078e0004 */
[----:B------:R-:W-:Y:S01]  /*11c30*/  IMAD R7, R7, c[0x0][0x4cc], R9 ;  /* 0x0001330007077a24 */ /* 0x000fe200078e0209 */
[----:B------:R-:W-:Y:S01]  /*11c40*/  LEA R9, P0, R4, c[0x0][0x4a8], 0x2 ;  /* 0x00012a0004097a11 */ /* 0x000fe200078010ff */
[----:B------:R-:W-:Y:S02]  /*11c50*/  IMAD R8, R8, c[0x0][0x4e8], R6 ;  /* 0x00013a0008087a24 */ /* 0x000fe400078e0206 */
[----:B------:R-:W-:Y:S01]  /*11c60*/  IMAD R6, R10, c[0x0][0x430], RZ ;  /* 0x00010c000a067a24 */ /* 0x000fe200078e02ff */
[----:B------:R-:W-:Y:S01]  /*11c70*/  LEA R10, R17, R13, 0x7 ;  /* 0x0000000d110a7211 */ /* 0x000fe200078e38ff */
[----:B------:R-:W-:Y:S02]  /*11c80*/  IMAD.IADD R5, R5, 0x1, R7 ;  /* 0x0000000105057824 */ /* 0x000fe400078e0207 */
[----:B------:R-:W-:Y:S01]  /*11c90*/  IMAD R0, R0, c[0x0][0x434], R6 ;  /* 0x00010d0000007a24 */ /* 0x000fe200078e0206 */
[----:B------:R-:W-:Y:S02]  /*11ca0*/  SHF.R.S32.HI R6, RZ, 0x1f, R8 ;  /* 0x0000001fff067819 */ /* 0x000fe40000011408 */
[----:B------:R-:W-:Y:S01]  /*11cb0*/  LEA.HI.X R5, R4, c[0x0][0x4ac], R5, 0x2, P0 ;  /* 0x00012b0004057a11 */ /* 0x000fe200000f1405 */
[----:B------:R-:W-:Y:S01]  /*11cc0*/  IMAD.IADD R3, R3, 0x1, R0 ;  /* 0x0000000103037824 */ /* 0x000fe200078e0200 */
[----:B------:R-:W-:Y:S01]  /*11cd0*/  SHFL.IDX PT, R4, R9, 0x1, 0x1c1f ;  /* 0x003c1f0009047f89 */ /* 0x000fe200000e0000 */
[----:B------:R-:W-:Y:S01]  /*11ce0*/  IMAD R0, R6, c[0x0][0x428], RZ ;  /* 0x00010a0006007a24 */ /* 0x000fe200078e02ff */
[----:B------:R-:W-:Y:S01]  /*11cf0*/  LOP3.LUT P0, RZ, R12, 0x3, RZ, 0xc0, !PT ;  /* 0x000000030cff7812 */ /* 0x000fe2000780c0ff */
[C---:B------:R-:W-:Y:S01]  /*11d00*/  IMAD.WIDE.U32 R2, R8.reuse, c[0x0][0x428], R2 ;  /* 0x00010a0008027a25 */ /* 0x040fe200078e0002 */
[----:B------:R1:W-:Y:S03]  /*11d10*/  SHFL.IDX PT, R6, R9, RZ, 0x1c1f ;  /* 0x001c1fff09067589 */ /* 0x0003e600000e0000 */
[----:B------:R-:W-:Y:S01]  /*11d20*/  IMAD R0, R8, c[0x0][0x42c], R0 ;  /* 0x00010b0008007a24 */ /* 0x000fe200078e0200 */
[----:B------:R-:W3:Y:S01]  /*11d30*/  SHFL.IDX PT, R7, R5, RZ, 0x1c1f ;  /* 0x001c1fff05077589 */ /* 0x000ee200000e0000 */
[----:B------:R-:W-:-:S03]  /*11d40*/  IADD3 R8, R10, 0x8, RZ ;  /* 0x000000080a087810 */ /* 0x000fc60007ffe0ff */
[----:B------:R-:W4:Y:S01]  /*11d50*/  SHFL.IDX PT, R5, R5, 0x1, 0x1c1f ;  /* 0x003c1f0005057f89 */ /* 0x000f2200000e0000 */
[----:B------:R-:W-:Y:S01]  /*11d60*/  IADD3 R0, R3, R0, RZ ;  /* 0x0000000003007210 */ /* 0x000fe20007ffe0ff */
[----:B-1----:R-:W-:Y:S01]  /*11d70*/  IMAD R9, R18, c[0x0][0x388], RZ ;  /* 0x0000e20012097a24 */ /* 0x002fe200078e02ff */
[----:B------:R-:W-:-:S04]  /*11d80*/  LEA R18, P1, R2, c[0x0][0x400], 0x2 ;  /* 0x0001000002127a11 */ /* 0x000fc800078210ff */
[-C--:B------:R-:W-:Y:S02]  /*11d90*/  ISETP.GE.OR P2, PT, R10, R9.reuse, P0 ;  /* 0x000000090a00720c */ /* 0x080fe40000746670 */
[-C--:B------:R-:W-:Y:S02]  /*11da0*/  ISETP.GE.OR P0, PT, R8, R9.reuse, P0 ;  /* 0x000000090800720c */ /* 0x080fe40000706670 */
[----:B------:R-:W-:Y:S02]  /*11db0*/  LEA.HI.X R17, R2, c[0x0][0x404], R0, 0x2, P1 ;  /* 0x0001010002117a11 */ /* 0x000fe400008f1400 */
[----:B------:R-:W-:Y:S01]  /*11dc0*/  LOP3.LUT R0, R16, 0x7ffffffc, RZ, 0xc0, !PT ;  /* 0x7ffffffc10007812 */ /* 0x000fe200078ec0ff */
[----:B------:R1:W2:Y:S01]  /*11dd0*/  SHFL.IDX PT, R2, R18, RZ, 0x1c1f ;  /* 0x001c1fff12027589 */ /* 0x0002a200000e0000 */
[----:B------:R-:W-:-:S03]  /*11de0*/  ISETP.GE.AND P1, PT, R8, R9, PT ;  /* 0x000000090800720c */ /* 0x000fc60003f26270 */
[----:B------:R-:W-:Y:S01]  /*11df0*/  IMAD.IADD R0, R12, 0x1, -R0 ;  /* 0x000000010c007824 */ /* 0x000fe200078e0a00 */
[----:B------:R1:W1:Y:S01]  /*11e00*/  SHFL.IDX PT, R3, R17, RZ, 0x1c1f ;  /* 0x001c1fff11037589 */ /* 0x00026200000e0000 */
[----:B------:R-:W-:-:S03]  /*11e10*/  P2R R16, PR, RZ, 0x2 ;  /* 0x00000002ff107803 */ /* 0x000fc60000000000 */
[----:B---3--:R3:W-:Y:S01]  /*11e20*/  @!P2 ST.E [R6.64], R14 ;  /* 0x0000000e0600a985 */ /* 0x0087e2000c101916 */
[----:B------:R-:W-:-:S03]  /*11e30*/  SHF.L.U32 R0, R0, 0x1, RZ ;  /* 0x0000000100007819 */ /* 0x000fc600000006ff */
[----:B----4-:R3:W-:Y:S01]  /*11e40*/  @!P0 ST.E [R4.64], R15 ;  /* 0x0000000f04008985 */ /* 0x0107e2000c101916 */
[----:B------:R-:W-:-:S13]  /*11e50*/  ISETP.GE.AND P0, PT, R10, R9, PT ;  /* 0x000000090a00720c */ /* 0x000fda0003f06270 */
[----:B------:R-:W-:Y:S05]  /*11e60*/  @P0 BRA `(.L_x_444) ;  /* 0x00000bd000000947 */ /* 0x000fea0003800000 */
[C---:B--2---:R-:W-:Y:S02]  /*11e70*/  ISETP.GE.AND P0, PT, R0.reuse, c[0x0][0x3c8], PT ;  /* 0x0000f20000007a0c */ /* 0x044fe40003f06270 */
[C---:B---3--:R-:W-:Y:S02]  /*11e80*/  IADD3 R5, R0.reuse, 0x8, RZ ;  /* 0x0000000800057810 */ /* 0x048fe40007ffe0ff */
[----:B------:R-:W-:Y:S02]  /*11e90*/  IADD3 R4, R0, 0x10, RZ ;  /* 0x0000001000047810 */ /* 0x000fe40007ffe0ff */
[----:B------:R-:W-:Y:S02]  /*11ea0*/  ISETP.GE.AND P5, PT, R5, c[0x0][0x3c8], PT ;  /* 0x0000f20005007a0c */ /* 0x000fe40003fa6270 */
[----:B------:R-:W-:Y:S02]  /*11eb0*/  ISETP.GE.AND P4, PT, R4, c[0x0][0x3c8], PT ;  /* 0x0000f20004007a0c */ /* 0x000fe40003f86270 */
[----:B------:R-:W-:-:S02]  /*11ec0*/  IADD3 R8, R0, 0x18, RZ ;  /* 0x0000001800087810 */ /* 0x000fc40007ffe0ff */
[C---:B------:R-:W-:Y:S01]  /*11ed0*/  IADD3 R10, R0.reuse, 0x20, RZ ;  /* 0x00000020000a7810 */ /* 0x040fe20007ffe0ff */
[C---:B-1----:R-:W-:Y:S01]  /*11ee0*/  @!P0 IMAD.WIDE R6, R0.reuse, 0x4, R2 ;  /* 0x0000000400068825 */ /* 0x042fe200078e0202 */
        /* <DEDUP_REMOVED lines=181> */
.L_x_444:
[----:B--2---:R-:W-:Y:S05]  /*12a40*/  BSYNC B0 ;  /* 0x0000000000007941 */ /* 0x004fea0003800000 */
.L_x_443:
[----:B------:R-:W-:Y:S01]  /*12a50*/  ISETP.NE.AND P0, PT, R16, RZ, PT ;  /* 0x000000ff1000720c */ /* 0x000fe20003f05270 */
[----:B-1----:R1:W2:Y:S04]  /*12a60*/  SHFL.IDX PT, R3, R17, 0x1, 0x1c1f ;  /* 0x003c1f0011037f89 */ /* 0x0022a800000e0000 */
[----:B------:R1:W4:Y:S08]  /*12a70*/  SHFL.IDX PT, R2, R18, 0x1, 0x1c1f ;  /* 0x003c1f0012027f89 */ /* 0x00033000000e0000 */
[----:B------:R-:W-:Y:S05]  /*12a80*/  @P0 EXIT ;  /* 0x000000000000094d */ /* 0x000fea0003800000 */
[C---:B---3--:R-:W-:Y:S02]  /*12a90*/  IADD3 R5, R0.reuse, 0x8, RZ ;  /* 0x0000000800057810 */ /* 0x048fe40007ffe0ff */
        /* <DEDUP_REMOVED lines=10> */
[--C-:B--2-4-:R-:W-:Y:S01]  /*12b40*/  @!P2 IMAD.WIDE R8, R0, 0x4, R2.reuse ;  /* 0x000000040008a825 */ /* 0x114fe200078e0202 */
[----:B------:R-:W-:Y:S02]  /*12b50*/  @!P1 LOP3.LUT R5, R5, 0xfffffffe, RZ, 0xc0, !PT ;  /* 0xfffffffe05059812 */ /* 0x000fe400078ec0ff */
[----:B------:R-:W-:Y:S02]  /*12b60*/  @!P0 LOP3.LUT R4, R4, 0xfffffffe, RZ, 0xc0, !PT ;  /* 0xfffffffe04048812 */ /* 0x000fe400078ec0ff */
[----:B------:R2:W-:Y:S01]  /*12b70*/  @!P2 ST.E.64 [R8.64], R158 ;  /* 0x0000009e0800a985 */ /* 0x0005e2000c101b16 */
[----:B------:R-:W-:Y:S01]  /*12b80*/  @!P1 IMAD.WIDE R6, R5, 0x4, R2 ;  /* 0x0000000405069825 */ /* 0x000fe200078e0202 */
        /* <DEDUP_REMOVED lines=11> */
[C---:B--2---:R-:W-:Y:S02]  /*12c40*/  IADD3 R8, R0.reuse, 0x28, RZ ;  /* 0x0000002800087810 */ /* 0x044fe40007ffe0ff */
[----:B------:R-:W-:Y:S02]  /*12c50*/  IADD3 R9, R0, 0x30, RZ ;  /* 0x0000003000097810 */ /* 0x000fe40007ffe0ff */
[----:B------:R-:W-:Y:S02]  /*12c60*/  ISETP.GE.AND P4, PT, R8, c[0x0][0x3c8], PT ;  /* 0x0000f20008007a0c */ /* 0x000fe40003f86270 */
[----:B------:R-:W-:Y:S02]  /*12c70*/  ISETP.GE.AND P3, PT, R9, c[0x0][0x3c8], PT ;  /* 0x0000f20009007a0c */ /* 0x000fe40003f66270 */
[----:B---3--:R-:W-:-:S02]  /*12c80*/  @!P6 LEA.HI R4, R11, R11, RZ, 0x1 ;  /* 0x0000000b0b04e211 */ /* 0x008fc400078f08ff */
        /* <DEDUP_REMOVED lines=159> */
.L_x_442:
[----:B------:R-:W3:Y:S02]  /*13680*/  S2R R0, SR_TID.X ;  /* 0x0000000000007919 */ /* 0x000ee40000002100 */
[----:B---3--:R-:W-:-:S13]  /*13690*/  ISETP.GT.AND P0, PT, R0, 0x7f, PT ;  /* 0x0000007f0000780c */ /* 0x008fda0003f04270 */
[----:B------:R-:W-:Y:S05]  /*136a0*/  @P0 EXIT ;  /* 0x000000000000094d */ /* 0x000fea0003800000 */
[----:B------:R-:W3:Y:S01]  /*136b0*/  S2R R8, SR_CTAID.X ;  /* 0x0000000000087919 */ /* 0x000ee20000002500 */
[----:B------:R-:W-:-:S05]  /*136c0*/  MOV R3, c[0x0][0x4e8] ;  /* 0x00013a0000037a02 */ /* 0x000fca0000000f00 */
[----:B-1----:R-:W-:Y:S01]  /*136d0*/  IMAD R2, R3, c[0x0][0x388], RZ ;  /* 0x0000e20003027a24 */ /* 0x002fe200078e02ff */
[----:B---3--:R-:W-:-:S04]  /*136e0*/  LEA R8, R8, R0, 0x7 ;  /* 0x0000000008087211 */ /* 0x008fc800078e38ff */
[----:B------:R-:W-:-:S13]  /*136f0*/  ISETP.GE.AND P0, PT, R8, R2, PT ;  /* 0x000000020800720c */ /* 0x000fda0003f06270 */
[----:B------:R-:W-:Y:S05]  /*13700*/  @P0 EXIT ;  /* 0x000000000000094d */ /* 0x000fea0003800000 */
[----:B------:R-:W1:Y:S01]  /*13710*/  S2R R7, SR_CTAID.Z ;  /* 0x0000000000077919 */ /* 0x000e620000002700 */
[----:B------:R-:W-:Y:S01]  /*13720*/  USHF.R.S32.HI UR6, URZ, 0x1f, UR11 ;  /* 0x0000001f3f067899 */ /* 0x000fe2000801140b */
[----:B------:R-:W-:Y:S01]  /*13730*/  ISETP.NE.AND P0, PT, R3, 0x1, PT ;  /* 0x000000010300780c */ /* 0x000fe20003f05270 */
[----:B------:R-:W-:Y:S01]  /*13740*/  ULDC.64 UR4, c[0x0][0x4d0] ;  /* 0x0001340000047ab9 */ /* 0x000fe20000000a00 */
[----:B------:R-:W3:Y:S01]  /*13750*/  S2R R9, SR_CTAID.Y ;  /* 0x0000000000097919 */ /* 0x000ee20000002600 */
        /* <DEDUP_REMOVED lines=14> */
[----:B---3--:R-:W-:Y:S02]  /*13840*/  IMAD R4, R4, c[0x0][0x550], R9 ;  /* 0x0001540004047a24 */ /* 0x008fe400078e0209 */
        /* <DEDUP_REMOVED lines=21> */
.L_x_389:
[----:B-1----:R-:W-:Y:S01]  /*139a0*/  IMAD.MOV.U32 R3, RZ, RZ, R12 ;  /* 0x000000ffff037224 */ /* 0x002fe200078e000c */
[----:B------:R-:W-:Y:S02]  /*139b0*/  MOV R15, 0x181f ;  /* 0x0000181f000f7802 */ /* 0x000fe40000000f00 */
[----:B------:R-:W-:Y:S02]  /*139c0*/  MOV R2, 0x139e0 ;  /* 0x000139e000027802 */ /* 0x000fe40000000f00 */
[----:B------:R-:W-:Y:S05]  /*139d0*/  CALL.REL.NOINC `($__internal_8_$__cuda_sm70_shflsync_idx_p) ;  /* 0x0000026000007944 */ /* 0x000fea0003c00000 */
[----:B------:R-:W-:Y:S01]  /*139e0*/  IMAD.MOV.U32 R7, RZ, RZ, R15 ;  /* 0x000000ffff077224 */ /* 0x000fe200078e000f */
[----:B------:R-:W-:Y:S01]  /*139f0*/  MOV R3, R17 ;  /* 0x0000001100037202 */ /* 0x000fe20000000f00 */
[----:B------:R-:W-:Y:S01]  /*13a00*/  IMAD.MOV.U32 R15, RZ, RZ, 0x181f ;  /* 0x0000181fff0f7424 */ /* 0x000fe200078e00ff */
[----:B------:R-:W-:Y:S02]  /*13a10*/  MOV R2, 0x13a30 ;  /* 0x00013a3000027802 */ /* 0x000fe40000000f00 */
[----:B-1---5:R-:W-:Y:S05]  /*13a20*/  CALL.REL.NOINC `($__internal_8_$__cuda_sm70_shflsync_idx_p) ;  /* 0x0000021000007944 */ /* 0x022fea0003c00000 */
[----:B------:R-:W-:Y:S01]  /*13a30*/  MOV R2, R15 ;  /* 0x0000000f00027202 */ /* 0x000fe20000000f00 */
[----:B-1---5:R-:W-:Y:S05]  /*13a40*/  BRA `(.L_x_445) ;  /* 0xfffeeb5000007947 */ /* 0x022fea000383ffff */
.L_x_408:
[----:B--2---:R-:W-:Y:S02]  /*13a50*/  MOV R15, 0x181f ;  /* 0x0000181f000f7802 */ /* 0x004fe40000000f00 */
[----:B------:R-:W-:Y:S02]  /*13a60*/  MOV R2, 0x13a80 ;  /* 0x00013a8000027802 */ /* 0x000fe40000000f00 */
[----:B-1---5:R-:W-:Y:S05]  /*13a70*/  CALL.REL.NOINC `($__internal_8_$__cuda_sm70_shflsync_idx_p) ;  /* 0x000001c000007944 */ /* 0x022fea0003c00000 */
[----:B------:R-:W-:Y:S01]  /*13a80*/  MOV R3, R6 ;  /* 0x0000000600037202 */ /* 0x000fe20000000f00 */
[----:B-----5:R-:W-:Y:S01]  /*13a90*/  IMAD.MOV.U32 R4, RZ, RZ, R15 ;  /* 0x000000ffff047224 */ /* 0x020fe200078e000f */
[----:B------:R-:W-:Y:S01]  /*13aa0*/  MOV R2, 0x13ad0 ;  /* 0x00013ad000027802 */ /* 0x000fe20000000f00 */
[----:B------:R-:W-:Y:S02]  /*13ab0*/  IMAD.MOV.U32 R15, RZ, RZ, 0x181f ;  /* 0x0000181fff0f7424 */ /* 0x000fe400078e00ff */
[----:B-1----:R-:W-:Y:S05]  /*13ac0*/  CALL.REL.NOINC `($__internal_8_$__cuda_sm70_shflsync_idx_p) ;  /* 0x0000017000007944 */ /* 0x002fea0003c00000 */
[----:B-----5:R-:W-:Y:S01]  /*13ad0*/  MOV R0, R15 ;  /* 0x0000000f00007202 */ /* 0x020fe20000000f00 */
[----:B-1----:R-:W-:-:S05]  /*13ae0*/  BRA `(.L_x_446) ;  /* 0xffff2bc000007947 */ /* 0x002fca000383ffff */
.L_x_425:
[----:B--2---:R-:W-:Y:S01]  /*13af0*/  MOV R15, 0x181f ;  /* 0x0000181f000f7802 */ /* 0x004fe20000000f00 */
[----:B------:R-:W-:Y:S01]  /*13b00*/  IMAD.MOV.U32 R3, RZ, RZ, R6 ;  /* 0x000000ffff037224 */ /* 0x000fe200078e0006 */
[----:B------:R-:W-:Y:S02]  /*13b10*/  MOV R2, 0x13b30 ;  /* 0x00013b3000027802 */ /* 0x000fe40000000f00 */
[----:B-1---5:R-:W-:Y:S05]  /*13b20*/  CALL.REL.NOINC `($__internal_8_$__cuda_sm70_shflsync_idx_p) ;  /* 0x0000011000007944 */ /* 0x022fea0003c00000 */
[----:B------:R-:W-:Y:S01]  /*13b30*/  MOV R3, R7 ;  /* 0x0000000700037202 */ /* 0x000fe20000000f00 */
[----:B-----5:R-:W-:Y:S01]  /*13b40*/  IMAD.MOV.U32 R4, RZ, RZ, R15 ;  /* 0x000000ffff047224 */ /* 0x020fe200078e000f */
[----:B------:R-:W-:Y:S01]  /*13b50*/  MOV R2, 0x13b80 ;  /* 0x00013b8000027802 */ /* 0x000fe20000000f00 */
[----:B------:R-:W-:Y:S02]  /*13b60*/  IMAD.MOV.U32 R15, RZ, RZ, 0x181f ;  /* 0x0000181fff0f7424 */ /* 0x000fe400078e00ff */
[----:B-1----:R-:W-:Y:S05]  /*13b70*/  CALL.REL.NOINC `($__internal_8_$__cuda_sm70_shflsync_idx_p) ;  /* 0x000000c000007944 */ /* 0x002fea0003c00000 */
[----:B------:R-:W-:Y:S01]  /*13b80*/  MOV R2, R15 ;  /* 0x0000000f00027202 */ /* 0x000fe20000000f00 */
[----:B-1---5:R-:W-:-:S05]  /*13b90*/  BRA `(.L_x_447) ;  /* 0xffff6ac000007947 */ /* 0x022fca000383ffff */
.L_x_431:
[----:B------:R-:W-:Y:S02]  /*13ba0*/  MOV R15, 0x181f ;  /* 0x0000181f000f7802 */ /* 0x000fe40000000f00 */
[----:B------:R-:W-:Y:S02]  /*13bb0*/  MOV R2, 0x13bd0 ;  /* 0x00013bd000027802 */ /* 0x000fe40000000f00 */
[----:B----45:R-:W-:Y:S05]  /*13bc0*/  CALL.REL.NOINC `($__internal_8_$__cuda_sm70_shflsync_idx_p) ;  /* 0x0000007000007944 */ /* 0x030fea0003c00000 */
[----:B------:R-:W-:Y:S01]  /*13bd0*/  MOV R3, R6 ;  /* 0x0000000600037202 */ /* 0x000fe20000000f00 */
[----:B-----5:R-:W-:Y:S01]  /*13be0*/  IMAD.MOV.U32 R4, RZ, RZ, R15 ;  /* 0x000000ffff047224 */ /* 0x020fe200078e000f */
[----:B------:R-:W-:Y:S01]  /*13bf0*/  MOV R2, 0x13c20 ;  /* 0x00013c2000027802 */ /* 0x000fe20000000f00 */
[----:B------:R-:W-:Y:S02]  /*13c00*/  IMAD.MOV.U32 R15, RZ, RZ, 0x181f ;  /* 0x0000181fff0f7424 */ /* 0x000fe400078e00ff */
[----:B-1----:R-:W-:Y:S05]  /*13c10*/  CALL.REL.NOINC `($__internal_8_$__cuda_sm70_shflsync_idx_p) ;  /* 0x0000002000007944 */ /* 0x002fea0003c00000 */
[----:B-----5:R-:W-:Y:S01]  /*13c20*/  MOV R0, R15 ;  /* 0x0000000f00007202 */ /* 0x020fe20000000f00 */
[----:B-1----:R-:W-:-:S05]  /*13c30*/  BRA `(.L_x_448) ;  /* 0xffff994000007947 */ /* 0x002fca000383ffff */
        .weak           $__internal_8_$__cuda_sm70_shflsync_idx_p
        .type           $__internal_8_$__cuda_sm70_shflsync_idx_p,@function
        .size           $__internal_8_$__cuda_sm70_shflsync_idx_p,(.L_x_3239 - $__internal_8_$__cuda_sm70_shflsync_idx_p)
$__internal_8_$__cuda_sm70_shflsync_idx_p:
[----:B------:R1:W-:Y:S04]  /*13c40*/  STL [R1+0x74], R4 ;  /* 0x0000740401007387 */ /* 0x0003e80000100800 */
[----:B------:R2:W-:Y:S01]  /*13c50*/  STL [R1+0x70], R0 ;  /* 0x0000700001007387 */ /* 0x0005e20000100800 */
[----:B-1----:R-:W-:-:S02]  /*13c60*/  MOV R4, 0xffffffff ;  /* 0xffffffff00047802 */ /* 0x002fc40000000f00 */
[----:B--2---:R-:W-:Y:S02]  /*13c70*/  MOV R0, 0x1 ;  /* 0x0000000100007802 */ /* 0x004fe40000000f00 */
[----:B------:R-:W-:Y:S04]  /*13c80*/  WARPSYNC R4 ;  /* 0x0000000400007348 */ /* 0x000fe80003800000 */
[----:B------:R1:W2:Y:S04]  /*13c90*/  SHFL.IDX PT, R15, R3, R0, R15 ;  /* 0x00000000030f7389 */ /* 0x0002a800000e000f */
[----:B-1----:R1:W5:Y:S04]  /*13ca0*/  LDL.LU R4, [R1+0x74] ;  /* 0x0000740001047983 */ /* 0x0023680000300800 */
[----:B------:R1:W5:Y:S01]  /*13cb0*/  LDL.LU R0, [R1+0x70] ;  /* 0x0000700001007983 */ /* 0x0003620000300800 */
[----:B------:R-:W-:-:S04]  /*13cc0*/  MOV R3, 0x0 ;  /* 0x0000000000037802 */ /* 0x000fc80000000f00 */
[----:B--2---:R-:W-:Y:S05]  /*13cd0*/  RET.REL.NODEC R2 `(_ZN7cutlass13device_kernelIN5flash19enable_sm80_to_sm89INS1_16FlashAttnFwdSm80INS1_25CollectiveMainloopFwdSm80ILi8ELi1ELb1EN4cute5tupleIJNS5_1CILi128EEENS7_ILi48EEENS7_ILi256EEEEEELi256ENS_6half_tEfNS_4arch4Sm80ELb0ELb1ELb0ELb0ELb1ELb0ELb1ELb1EEENS1_21CollectiveEpilogueFwdINS6_IJS8_SA_S9_EEENS6_IJNS7_ILi1EEESI_SI_EEESC_SE_Li256ELb0ELb1ELb1ELb0EEENS1_19SingleTileSchedulerILb0ELb1ELb1ELi128EEEEEEEEEvNT_6ParamsE) ;  /* 0xfffec32002007950 */ /* 0x004fea0003c3ffff */
.L_x_449:
        /* <DEDUP_REMOVED lines=10> */
.L_x_3239:


//--------------------- .text._ZN7cutlass13device_kernelIN5flash19enable_sm80_to_sm89INS1_16FlashAttnFwdSm80INS1_25CollectiveMainloopFwdSm80ILi8ELi1ELb1EN4cute5tupleIJNS5_1CILi128EEENS7_ILi48EEENS7_ILi256EEEEEELi256ENS_6half_tEfNS_4arch4Sm80ELb0ELb1ELb0ELb1ELb1ELb0ELb1ELb1EEENS1_21CollectiveEpilogueFwdINS6_IJS8_SA_S9_EEENS6_IJNS7_ILi1EEESI_SI_EEESC_SE_Li256ELb1ELb1ELb1ELb0EEENS1_36VarlenDynamicPersistentTileSchedulerILi128ELi48ELi256ELi256ELb1ELb1ELb0ELb1ELb0ELb1EEEEEEEEEvNT_6ParamsE --------------------------
	.section	.text._ZN7cutlass13device_kernelIN5flash19enable_sm80_to_sm89INS1_16FlashAttnFwdSm80INS1_25CollectiveMainloopFwdSm80ILi8ELi1ELb1EN4cute5tupleIJNS5_1CILi128EEENS7_ILi48EEENS7_ILi256EEEEEELi256ENS_6half_tEfNS_4arch4Sm80ELb0ELb1ELb0ELb1ELb1ELb0ELb1ELb1EEENS1_21CollectiveEpilogueFwdINS6_IJS8_SA_S9_EEENS6_IJNS7_ILi1EEESI_SI_EEESC_SE_Li256ELb1ELb1ELb1ELb0EEENS1_36VarlenDynamicPersistentTileSchedulerILi128ELi48ELi256ELi256ELb1ELb1ELb0ELb1ELb0ELb1EEEEEEEEEvNT_6ParamsE,"ax",@progbits
	.sectioninfo	@"SHI_REGISTERS=255"
	.align	128
.text._ZN7cutlass13device_kernelIN5flash19enable_sm80_to_sm89INS1_16FlashAttnFwdSm80INS1_25CollectiveMainloopFwdSm80ILi8ELi1ELb1EN4cute5tupleIJNS5_1CILi128EEENS7_ILi48EEENS7_ILi256EEEEEELi256ENS_6half_tEfNS_4arch4Sm80ELb0ELb1ELb0ELb1ELb1ELb0ELb1ELb1EEENS1_21CollectiveEpilogueFwdINS6_IJS8_SA_S9_EEENS6_IJNS7_ILi1EEESI_SI_EEESC_SE_Li256ELb1ELb1ELb1ELb0EEENS1_36VarlenDynamicPersistentTileSchedulerILi128ELi48ELi256ELi256ELb1ELb1ELb0ELb1ELb0ELb1EEEEEEEEEvNT_6ParamsE:
        .type           _ZN7cutlass13device_kernelIN5flash19enable_sm80_to_sm89INS1_16FlashAttnFwdSm80INS1_25CollectiveMainloopFwdSm80ILi8ELi1ELb1EN4cute5tupleIJNS5_1CILi128EEENS7_ILi48EEENS7_ILi256EEEEEELi256ENS_6half_tEfNS_4arch4Sm80ELb0ELb1ELb0ELb1ELb1ELb0ELb1ELb1EEENS1_21CollectiveEpilogueFwdINS6_IJS8_SA_S9_EEENS6_IJNS7_ILi1EEESI_SI_EEESC_SE_Li256ELb1ELb1ELb1ELb0EEENS1_36VarlenDynamicPersistentTileSchedulerILi128ELi48ELi256ELi256ELb1ELb1ELb0ELb1ELb0ELb1EEEEEEEEEvNT_6ParamsE,@function
        .size           _ZN7cutlass13device_kernelIN5flash19enable_sm80_to_sm89INS1_16FlashAttnFwdSm80INS1_25CollectiveMainloopFwdSm80ILi8ELi1ELb1EN4cute5tupleIJNS5_1CILi128EEENS7_ILi48EEENS7_ILi256EEEEEELi256ENS_6half_tEfNS_4arch4Sm80ELb0ELb1ELb0ELb1ELb1ELb0ELb1ELb1EEENS1_21CollectiveEpilogueFwdINS6_IJS8_SA_S9_EEENS6_IJNS7_ILi1EEESI_SI_EEESC_SE_Li256ELb1ELb1ELb1ELb0EEENS1_36VarlenDynamicPersistentTileSchedulerILi128ELi48ELi256ELi256ELb1ELb1ELb0ELb1ELb0ELb1EEEEEEEEEvNT_6ParamsE,(.L_x_3241 - _ZN7cutlass13device_kernelIN5flash19enable_sm80_to_sm89INS1_16FlashAttnFwdSm80INS1_25CollectiveMainloopFwdSm80ILi8ELi1ELb1EN4cute5tupleIJNS5_1CILi128EEENS7_ILi48EEENS7_ILi256EEEEEELi256ENS_6half_tEfNS_4arch4Sm80ELb0ELb1ELb0ELb1ELb1ELb0ELb1ELb1EEENS1_21CollectiveEpilogueFwdINS6_IJS8_SA_S9_EEENS6_IJNS7_ILi1EEESI_SI_EEESC_SE_Li256ELb1ELb1ELb1ELb0EEENS1_36VarlenDynamicPersistentTileSchedulerILi128ELi48ELi256ELi256ELb1ELb1ELb0ELb1ELb0ELb1EEEEEEEEEvNT_6ParamsE)
        .other          _ZN7cutlass13device_kernelIN5flash19enable_sm80_to_sm89INS1_16FlashAttnFwdSm80INS1_25CollectiveMainloopFwdSm80ILi8ELi1ELb1EN4cute5tupleIJNS5_1CILi128EEENS7_ILi48EEENS7_ILi256EEEEEELi256ENS_6half_tEfNS_4arch4Sm80ELb0ELb1ELb0ELb1ELb1ELb0ELb1ELb1EEENS1_21CollectiveEpilogueFwdINS6_IJS8_SA_S9_EEENS6_IJNS7_ILi1EEESI_SI_EEESC_SE_Li256ELb1ELb1ELb1ELb0EEENS1_36VarlenDynamicPersistentTileSchedulerILi128ELi48ELi256ELi256ELb1ELb1ELb0ELb1ELb0ELb1EEEEEEEEEvNT_6ParamsE,@"STO_CUDA_ENTRY STV_DEFAULT"
_ZN7cutlass13device_kernelIN5flash19enable_sm80_to_sm89INS1_16FlashAttnFwdSm80INS1_25CollectiveMainloopFwdSm80ILi8ELi1ELb1EN4cute5tupleIJNS5_1CILi128EEENS7_ILi48EEENS7_ILi256EEEEEELi256ENS_6half_tEfNS_4arch4Sm80ELb0ELb1ELb0ELb1ELb1ELb0ELb1ELb1EEENS1_21CollectiveEpilogueFwdINS6_IJS8_SA_S9_EEENS6_IJNS7_ILi1EEESI_SI_EEESC_SE_Li256ELb1ELb1ELb1ELb0EEENS1_36VarlenDynamicPersistentTileSchedulerILi128ELi48ELi256ELi256ELb1ELb1ELb0ELb1ELb0ELb1EEEEEEEEEvNT_6ParamsE:
        /* <DEDUP_REMOVED lines=15> */
[----:B------:R-:W-:-:S03]  /*00f0*/  CS2R R8, SRZ ;  /* 0x0000000000087805 */ /* 0x000fc6000001ff00 */
[----:B------:R-:W-:-:S04]  /*0100*/  ISETP.NE.AND P6, PT, R13, 0x1f, PT ;  /* 0x0000001f0d00780c */ /* 0x000fc80003fc5270 */
[----:B------:R-:W-:-:S13]  /*0110*/  ISETP.GE.OR P0, PT, R13, c[0x0][0x53c], !P6 ;  /* 0x00014f000d007a0c */ /* 0x000fda0007706670 */
[----:B-1----:R-:W-:Y:S02]  /*0120*/  @!P0 IMAD.MOV.U32 R4, RZ, RZ, 0x4 ;  /* 0x00000004ff048424 */ /* 0x002fe400078e00ff */
[----:B------:R-:W-:Y:S02]  /*0130*/  @!P0 IMAD.MOV.U32 R2, RZ, RZ, 0x4 ;  /* 0x00000004ff028424 */ /* 0x000fe400078e00ff */
[----:B------:R-:W-:-:S04]  /*0140*/  @!P0 IMAD.WIDE.U32 R4, R13, R4, c[0x0][0x580] ;  /* 0x000160000d048625 */ /* 0x000fc800078e0004 */
[C---:B------:R-:W-:Y:S01]  /*0150*/  @!P0 IMAD.WIDE.U32 R2, R13.reuse, R2, c[0x0][0x578] ;  /* 0x00015e000d028625 */ /* 0x040fe200078e0002 */
[----:B------:R-:W2:Y:S04]  /*0160*/  @!P0 LDG.E R9, [R4.64] ;  /* 0x0000000604098981 */ /* 0x000ea8000c1e1900 */
[----:B------:R-:W2:Y:S01]  /*0170*/  @!P0 LDG.E R8, [R2.64] ;  /* 0x0000000602088981 */ /* 0x000ea2000c1e1900 */
[C---:B------:R-:W-:Y:S01]  /*0180*/  ISETP.NE.AND P5, PT, R13.reuse, RZ, PT ;  /* 0x000000ff0d00720c */ /* 0x040fe20003fa5270 */
[----:B------:R-:W1:Y:S01]  /*0190*/  S2UR UR4, SR_CTAID.X ;  /* 0x00000000000479c3 */ /* 0x000e620000002500 */
[C---:B------:R-:W-:Y:S01]  /*01a0*/  ISETP.GE.U32.AND P4, PT, R13.reuse, 0x2, PT ;  /* 0x000000020d00780c */ /* 0x040fe20003f86070 */
[----:B------:R-:W-:Y:S01]  /*01b0*/  IMAD.MOV.U32 R7, RZ, RZ, RZ ;  /* 0x000000ffff077224 */ /* 0x000fe200078e00ff */
        /* <DEDUP_REMOVED lines=26> */
.L_x_455:
[----:B------:R-:W-:-:S04]  /*0360*/  IADD3 R0, R7, 0x1f, RZ ;  /* 0x0000001f07007810 */ /* 0x000fc80007ffe0ff */
[----:B------:R-:W-:-:S13]  /*0370*/  ISETP.GE.AND P0, PT, R0, c[0x0][0x53c], PT ;  /* 0x00014f0000007a0c */ /* 0x000fda0003f06270 */
[----:B------:R-:W-:Y:S05]  /*0380*/  @P0 BRA `(.L_x_452) ;  /* 0x00000c4000000947 */ /* 0x000fea0003800000 */
[----:B------:R-:W-:Y:S01]  /*0390*/  MOV R7, R0 ;  /* 0x0000000000077202 */ /* 0x000fe20000000f00 */
[----:B------:R-:W-:-:S03]  /*03a0*/  CS2R R8, SRZ ;  /* 0x0000000000087805 */ /* 0x000fc6000001ff00 */
[----:B------:R-:W-:-:S04]  /*03b0*/  IADD3 R0, R13, R7, RZ ;  /* 0x000000070d007210 */ /* 0x000fc80007ffe0ff */
[----:B------:R-:W-:-:S13]  /*03c0*/  ISETP.GE.OR P0, PT, R0, c[0x0][0x53c], !P6 ;  /* 0x00014f0000007a0c */ /* 0x000fda0007706670 */
[----:B------:R-:W-:Y:S02]  /*03d0*/  @!P0 MOV R2, 0x4 ;  /* 0x0000000400028802 */ /* 0x000fe40000000f00 */
[----:B------:R-:W-:-:S03]  /*03e0*/  @!P0 MOV R3, 0x4 ;  /* 0x0000000400038802 */ /* 0x000fc60000000f00 */
[----:B------:R-:W-:-:S04]  /*03f0*/  @!P0 IMAD.WIDE R4, R0, R2, c[0x0][0x580] ;  /* 0x0001600000048625 */ /* 0x000fc800078e0202 */
[----:B------:R-:W-:Y:S01]  /*0400*/  @!P0 IMAD.WIDE R2, R0, R3, c[0x0][0x578] ;  /* 0x00015e0000028625 */ /* 0x000fe200078e0203 */
[----:B------:R-:W2:Y:S04]  /*0410*/  @!P0 LDG.E R9, [R4.64] ;  /* 0x0000000604098981 */ /* 0x000ea8000c1e1900 */
[----:B------:R-:W2:Y:S02]  /*0420*/  @!P0 LDG.E R8, [R2.64] ;  /* 0x0000000602088981 */ /* 0x000ea4000c1e1900 */
[----:B--2---:R-:W-:Y:S01]  /*0430*/  IMAD R5, R9, R8, RZ ;  /* 0x0000000809057224 */ /* 0x004fe200078e02ff */
[----:B------:R-:W-:Y:S05]  /*0440*/  BRA.DIV ~URZ, `(.L_x_453) ;  /* 0x00018ab27f007947 */ /* 0x000fea000b800000 */
[----:B------:R1:W2:Y:S02]  /*0450*/  SHFL.UP PT, R0, R5, 0x1, RZ ;  /* 0x0420000005007989 */ /* 0x0002a400000e00ff */
.L_x_633:
        /* <DEDUP_REMOVED lines=16> */
.L_x_634:
[----:B--2---:R-:W-:-:S05]  /*0560*/  IMAD R0, R0, c[0x0][0x538], RZ ;  /* 0x00014e0000007a24 */ /* 0x004fca00078e02ff */
[----:B------:R-:W-:-:S04]  /*0570*/  IADD3 R6, R0, R6, RZ ;  /* 0x0000000600067210 */ /* 0x000fc80007ffe0ff */
[----:B------:R-:W-:-:S13]  /*0580*/  ISETP.GT.AND P0, PT, R6, UR4, PT ;  /* 0x0000000406007c0c */ /* 0x000fda000bf04270 */
[----:B-1----:R-:W-:Y:S05]  /*0590*/  @!P0 BRA `(.L_x_455) ;  /* 0xfffffdc000008947 */ /* 0x002fea000383ffff */
.L_x_451:
[----:B------:R-:W-:-:S05]  /*05a0*/  IADD3 R10, -R0, R6, RZ ;  /* 0x00000006000a7210 */ /* 0x000fca0007ffe1ff */
[----:B------:R-:W-:-:S05]  /*05b0*/  IMAD R0, R4, c[0x0][0x538], R10 ;  /* 0x00014e0004007a24 */ /* 0x000fca00078e020a */
[----:B------:R-:W-:Y:S01]  /*05c0*/  ISETP.GT.AND P0, PT, R0, UR4, PT ;  /* 0x0000000400007c0c */ /* 0x000fe2000bf04270 */
[----:B------:R-:W-:-:S12]  /*05d0*/  BRA.DIV ~URZ, `(.L_x_456) ;  /* 0x00018b627f007947 */ /* 0x000fd8000b800000 */
[----:B------:R-:W-:-:S04]  /*05e0*/  VOTE.ANY R6, PT, !P0 ;  /* 0x0000000000067806 */ /* 0x000fc800040e0100 */
.L_x_635:
[----:B------:R-:W1:Y:S02]  /*05f0*/  POPC R0, R6 ;  /* 0x0000000600007309 */ /* 0x000e640000000000 */
[----:B-1----:R-:W-:-:S05]  /*0600*/  IADD3 R2, R0, R7, RZ ;  /* 0x0000000700027210 */ /* 0x002fca0007ffe0ff */
[----:B------:R1:W-:Y:S01]  /*0610*/  STL [R1+0xbc], R2 ;  /* 0x0000bc0201007387 */ /* 0x0003e20000100800 */
[----:B------:R-:W-:Y:S05]  /*0620*/  BRA.DIV ~URZ, `(.L_x_457) ;  /* 0x00018b627f007947 */ /* 0x000fea000b800000 */
[----:B------:R2:W3:Y:S01]  /*0630*/  SHFL.IDX PT, R12, R9, R0, 0x1f ;  /* 0x00001f00090c7589 */ /* 0x0004e200000e0000 */
[----:B------:R-:W-:-:S03]  /*0640*/  MOV R5, RZ ;  /* 0x000000ff00057202 */ /* 0x000fc60000000f00 */
[----:B------:R2:W4:Y:S04]  /*0650*/  SHFL.IDX PT, R9, R8, R0, 0x1f ;  /* 0x00001f0008097589 */ /* 0x00052800000e0000 */
.L_x_636:
[----:B------:R-:W-:Y:S01]  /*0660*/  ISETP.NE.AND P0, PT, R6, RZ, PT ;  /* 0x000000ff0600720c */ /* 0x000fe20003f05270 */
[----:B------:R-:W-:-:S12]  /*0670*/  BSSY B0, `(.L_x_458) ;  /* 0x0000005000007945 */ /* 0x000fd80003800000 */
[----:B------:R-:W-:Y:S05]  /*0680*/  @!P0 BRA `(.L_x_459) ;  /* 0x0000003000008947 */ /* 0x000fea0003800000 */
[----:B--2---:R-:W-:Y:S01]  /*0690*/  IADD3 R0, R0, -0x1, RZ ;  /* 0xffffffff00007810 */ /* 0x004fe20007ffe0ff */
[----:B------:R-:W-:Y:S05]  /*06a0*/  BRA.DIV ~URZ, `(.L_x_460) ;  /* 0x00018c027f007947 */ /* 0x000fea000b800000 */
[----:B------:R2:W1:Y:S02]  /*06b0*/  SHFL.IDX PT, R5, R4, R0, 0x1f ;  /* 0x00001f0004057589 */ /* 0x00046400000e0000 */
.L_x_459:
[----:B------:R-:W-:Y:S05]  /*06c0*/  BSYNC B0 ;  /* 0x0000000000007941 */ /* 0x000fea0003800000 */
.L_x_458:
[----:B-12---:R-:W-:Y:S01]  /*06d0*/  IMAD R0, R5, c[0x0][0x538], R10 ;  /* 0x00014e0005007a24 */ /* 0x006fe200078e020a */
[----:B----4-:R-:W-:Y:S01]  /*06e0*/  ISETP.NE.AND P0, PT, R9, 0x1, PT ;  /* 0x000000010900780c */ /* 0x010fe20003f05270 */
[----:B------:R-:W-:Y:S03]  /*06f0*/  BSSY B0, `(.L_x_461) ;  /* 0x0000089000007945 */ /* 0x000fe60003800000 */
[----:B------:R1:W-:Y:S01]  /*0700*/  STL [R1+0xb0], R0 ;  /* 0x0000b00001007387 */ /* 0x0003e20000100800 */
[----:B------:R-:W-:-:S08]  /*0710*/  IADD3 R11, -R0, UR4, RZ ;  /* 0x00000004000b7c10 */ /* 0x000fd0000fffe1ff */
[----:B------:R-:W-:Y:S05]  /*0720*/  @!P0 BRA `(.L_x_462) ;  /* 0x000003f000008947 */ /* 0x000fea0003800000 */
[-C--:B-1-3--:R-:W-:Y:S02]  /*0730*/  IABS R0, R12.reuse ;  /* 0x0000000c00007213 */ /* 0x08afe40000000000 */
[----:B------:R-:W-:-:S03]  /*0740*/  IABS R6, R12 ;  /* 0x0000000c00067213 */ /* 0x000fc60000000000 */
[----:B------:R-:W-:Y:S01]  /*0750*/  IMAD.MOV.U32 R5, RZ, RZ, R0 ;  /* 0x000000ffff057224 */ /* 0x000fe200078e0000 */
[----:B------:R-:W-:-:S03]  /*0760*/  IABS R0, R9 ;  /* 0x0000000900007213 */ /* 0x000fc60000000000 */
[----:B------:R-:W1:Y:S02]  /*0770*/  I2F.RP R2, R5 ;  /* 0x0000000500027306 */ /* 0x000e640000209400 */
[----:B------:R-:W-:Y:S01]  /*0780*/  IMAD.MOV.U32 R8, RZ, RZ, R0 ;  /* 0x000000ffff087224 */ /* 0x000fe200078e0000 */
[----:B------:R-:W-:-:S05]  /*0790*/  IABS R0, R11 ;  /* 0x0000000b00007213 */ /* 0x000fca0000000000 */
[----:B------:R-:W-:Y:S08]  /*07a0*/  I2F.RP R7, R8 ;  /* 0x0000000800077306 */ /* 0x000ff00000209400 */
[----:B-1----:R-:W1:Y:S02]  /*07b0*/  MUFU.RCP R2, R2 ;  /* 0x0000000200027308 */ /* 0x002e640000001000 */
[----:B-1----:R-:W-:-:S06]  /*07c0*/  IADD3 R2, R2, 0xffffffe, RZ ;  /* 0x0ffffffe02027810 */ /* 0x002fcc0007ffe0ff */
[----:B------:R-:W1:Y:S02]  /*07d0*/  F2I.FTZ.U32.TRUNC.NTZ R3, R2 ;  /* 0x0000000200037305 */ /* 0x000e64000021f000 */
[----:B-1----:R-:W-:-:S04]  /*07e0*/  IMAD.MOV R2, RZ, RZ, -R3 ;  /* 0x000000ffff027224 */ /* 0x002fc800078e0a03 */
[----:B------:R-:W-:Y:S02]  /*07f0*/  IMAD R4, R2, R5, RZ ;  /* 0x0000000502047224 */ /* 0x000fe400078e02ff */
[----:B------:R-:W-:-:S04]  /*0800*/  IMAD.MOV.U32 R2, RZ, RZ, RZ ;  /* 0x000000ffff027224 */ /* 0x000fc800078e00ff */
[----:B------:R-:W-:Y:S01]  /*0810*/  IMAD.HI.U32 R2, R3, R4, R2 ;  /* 0x0000000403027227 */ /* 0x000fe200078e0002 */
[----:B------:R-:W-:-:S03]  /*0820*/  MOV R3, R0 ;  /* 0x0000000000037202 */ /* 0x000fc60000000f00 */
[----:B------:R-:W-:Y:S02]  /*0830*/  IMAD.MOV R0, RZ, RZ, -R6 ;  /* 0x000000ffff007224 */ /* 0x000fe400078e0a06 */
        /* <DEDUP_REMOVED lines=28> */
[----:B------:R-:W-:-:S03]  /*0a00*/  IMAD.MOV R5, RZ, RZ, -R4 ;  /* 0x000000ffff057224 */ /* 0x000fc600078e0a04 */
        /* <DEDUP_REMOVED lines=10> */
[----:B------:R-:W-:-:S04]  /*0ab0*/  IMAD.MOV R2, RZ, RZ, -R0 ;  /* 0x000000ffff027224 */ /* 0x000fc800078e0a00 */
[C---:B------:R-:W-:Y:S01]  /*0ac0*/  IMAD R3, R9.reuse, R2, R4 ;  /* 0x0000000209037224 */ /* 0x040fe200078e0204 */
[----:B------:R-:W-:Y:S01]  /*0ad0*/  LEA R2, R9, R0, 0x18 ;  /* 0x0000000009027211 */ /* 0x000fe200078ec0ff */
[----:B------:R-:W-:-:S04]  /*0ae0*/  IMAD R0, R12, R5, R11 ;  /* 0x000000050c007224 */ /* 0x000fc800078e020b */
[----:B------:R-:W-:-:S05]  /*0af0*/  IMAD R2, R3, 0x10000, R2 ;  /* 0x0001000003027824 */ /* 0x000fca00078e0202 */
[----:B------:R1:W-:Y:S01]  /*0b00*/  STL [R1+0xb8], R2 ;  /* 0x0000b80201007387 */ /* 0x0003e20000100800 */
[----:B------:R-:W-:Y:S05]  /*0b10*/  BRA `(.L_x_463) ;  /* 0x0000046000007947 */ /* 0x000fea0003800000 */
.L_x_462:
[----:B------:R-:W2:Y:S01]  /*0b20*/  LDL R3, [R1+0xbc] ;  /* 0x0000bc0001037983 */ /* 0x000ea20000100800 */
[----:B------:R-:W-:-:S04]  /*0b30*/  IMAD.MOV.U32 R2, RZ, RZ, 0x4 ;  /* 0x00000004ff027424 */ /* 0x000fc800078e00ff */
[----:B--2---:R-:W-:-:S05]  /*0b40*/  IMAD.WIDE R2, R3, R2, c[0x0][0x590] ;  /* 0x0001640003027625 */ /* 0x004fca00078e0202 */
[----:B------:R-:W2:Y:S02]  /*0b50*/  LDG.E R7, [R2.64] ;  /* 0x0000000602077981 */ /* 0x000ea4000c1e1900 */
[----:B--23--:R-:W-:-:S05]  /*0b60*/  IMAD R9, R7, R12, RZ ;  /* 0x0000000c07097224 */ /* 0x00cfca00078e02ff */
[-C--:B-1----:R-:W-:Y:S02]  /*0b70*/  IABS R0, R9.reuse ;  /* 0x0000000900007213 */ /* 0x082fe40000000000 */
[----:B------:R-:W-:-:S03]  /*0b80*/  IABS R8, R9 ;  /* 0x0000000900087213 */ /* 0x000fc60000000000 */
[----:B------:R-:W-:-:S04]  /*0b90*/  IMAD.MOV.U32 R6, RZ, RZ, R0 ;  /* 0x000000ffff067224 */ /* 0x000fc800078e0000 */
[----:B------:R-:W1:Y:S08]  /*0ba0*/  I2F.RP R2, R6 ;  /* 0x0000000600027306 */ /* 0x000e700000209400 */
[----:B-1----:R-:W1:Y:S02]  /*0bb0*/  MUFU.RCP R2, R2 ;  /* 0x0000000200027308 */ /* 0x002e640000001000 */
[----:B-1----:R-:W-:-:S06]  /*0bc0*/  IADD3 R2, R2, 0xffffffe, RZ ;  /* 0x0ffffffe02027810 */ /* 0x002fcc0007ffe0ff */
[----:B------:R-:W1:Y:S02]  /*0bd0*/  F2I.FTZ.U32.TRUNC.NTZ R3, R2 ;  /* 0x0000000200037305 */ /* 0x000e64000021f000 */
[----:B-1----:R-:W-:-:S04]  /*0be0*/  IMAD.MOV R0, RZ, RZ, -R3 ;  /* 0x000000ffff007224 */ /* 0x002fc800078e0a03 */
[----:B------:R-:W-:Y:S01]  /*0bf0*/  IMAD.MOV.U32 R2, RZ, RZ, R0 ;  /* 0x000000ffff027224 */ /* 0x000fe200078e0000 */
[----:B------:R-:W-:-:S03]  /*0c00*/  IABS R0, R11 ;  /* 0x0000000b00007213 */ /* 0x000fc60000000000 */
[----:B------:R-:W-:Y:S01]  /*0c10*/  IMAD R4, R2, R6, RZ ;  /* 0x0000000602047224 */ /* 0x000fe200078e02ff */
[----:B------:R-:W-:Y:S01]  /*0c20*/  MOV R5, R0 ;  /* 0x0000000000057202 */ /* 0x000fe20000000f00 */
[----:B------:R-:W-:-:S04]  /*0c30*/  IMAD.MOV.U32 R2, RZ, RZ, RZ ;  /* 0x000000ffff027224 */ /* 0x000fc800078e00ff */
[----:B------:R-:W-:-:S04]  /*0c40*/  IMAD.HI.U32 R0, R3, R4, R2 ;  /* 0x0000000403007227 */ /* 0x000fc800078e0002 */
[----:B------:R-:W-:Y:S02]  /*0c50*/  IMAD.MOV R2, RZ, RZ, -R8 ;  /* 0x000000ffff027224 */ /* 0x000fe400078e0a08 */
        /* <DEDUP_REMOVED lines=9> */
[----:B------:R-:W-:-:S04]  /*0cf0*/  @P2 IADD3 R0, R0, 0x1, RZ ;  /* 0x0000000100002810 */ /* 0x000fc80007ffe0ff */
[----:B------:R-:W-:-:S05]  /*0d00*/  MOV R4, R0 ;  /* 0x0000000000047202 */ /* 0x000fca0000000f00 */
[----:B------:R-:W-:Y:S01]  /*0d10*/  @!P1 IMAD.MOV R4, RZ, RZ, -R4 ;  /* 0x000000ffff049224 */ /* 0x000fe200078e0a04 */
[----:B------:R-:W-:-:S05]  /*0d20*/  @!P0 LOP3.LUT R4, RZ, R9, RZ, 0x33, !PT ;  /* 0x00000009ff048212 */ /* 0x000fca00078e33ff */
[----:B------:R-:W-:-:S05]  /*0d30*/  IMAD R10, R7, R4, RZ ;  /* 0x00000004070a7224 */ /* 0x000fca00078e02ff */
[----:B------:R-:W-:-:S04]  /*0d40*/  IADD3 R0, -R10, c[0x0][0x538], RZ ;  /* 0x00014e000a007a10 */ /* 0x000fc80007ffe1ff */
[----:B------:R-:W-:-:S04]  /*0d50*/  IMNMX R6, R7, R0, PT ;  /* 0x0000000007067217 */ /* 0x000fc80003800200 */
[----:B------:R-:W-:-:S05]  /*0d60*/  IABS R0, R6 ;  /* 0x0000000600007213 */ /* 0x000fca0000000000 */
[----:B------:R-:W-:-:S04]  /*0d70*/  IMAD.MOV.U32 R5, RZ, RZ, R0 ;  /* 0x000000ffff057224 */ /* 0x000fc800078e0000 */
[----:B------:R-:W1:Y:S08]  /*0d80*/  I2F.RP R2, R5 ;  /* 0x0000000500027306 */ /* 0x000e700000209400 */
[----:B-1----:R-:W1:Y:S02]  /*0d90*/  MUFU.RCP R2, R2 ;  /* 0x0000000200027308 */ /* 0x002e640000001000 */
[----:B-1----:R-:W-:-:S06]  /*0da0*/  IADD3 R2, R2, 0xffffffe, RZ ;  /* 0x0ffffffe02027810 */ /* 0x002fcc0007ffe0ff */
[----:B------:R1:W2:Y:S02]  /*0db0*/  F2I.FTZ.U32.TRUNC.NTZ R3, R2 ;  /* 0x0000000200037305 */ /* 0x0002a4000021f000 */
[----:B-1----:R-:W-:Y:S01]  /*0dc0*/  IMAD.MOV R2, RZ, RZ, -R4 ;  /* 0x000000ffff027224 */ /* 0x002fe200078e0a04 */
[----:B--2---:R-:W-:-:S03]  /*0dd0*/  IADD3 R0, RZ, -R3, RZ ;  /* 0x80000003ff007210 */ /* 0x004fc60007ffe0ff */
[----:B------:R-:W-:Y:S01]  /*0de0*/  IMAD R8, R9, R2, R11 ;  /* 0x0000000209087224 */ /* 0x000fe200078e020b */
[----:B------:R-:W-:Y:S01]  /*0df0*/  IABS R9, R6 ;  /* 0x0000000600097213 */ /* 0x000fe20000000000 */
[----:B------:R-:W-:-:S03]  /*0e00*/  IMAD.MOV.U32 R2, RZ, RZ, R0 ;  /* 0x000000ffff027224 */ /* 0x000fc600078e0000 */
[----:B------:R-:W-:Y:S01]  /*0e10*/  IABS R0, R8 ;  /* 0x0000000800007213 */ /* 0x000fe20000000000 */
[----:B------:R-:W-:Y:S02]  /*0e20*/  IMAD R7, R2, R5, RZ ;  /* 0x0000000502077224 */ /* 0x000fe400078e02ff */
[----:B------:R-:W-:Y:S02]  /*0e30*/  IMAD.MOV.U32 R2, RZ, RZ, RZ ;  /* 0x000000ffff027224 */ /* 0x000fe400078e00ff */
[----:B------:R-:W-:Y:S01]  /*0e40*/  IMAD.MOV.U32 R4, RZ, RZ, R0 ;  /* 0x000000ffff047224 */ /* 0x000fe200078e0000 */
[----:B------:R-:W-:Y:S01]  /*0e50*/  IADD3 R0, RZ, -R9, RZ ;  /* 0x80000009ff007210 */ /* 0x000fe20007ffe0ff */
[----:B------:R-:W-:-:S04]  /*0e60*/  IMAD.HI.U32 R3, R3, R7, R2 ;  /* 0x0000000703037227 */ /* 0x000fc800078e0002 */
[----:B------:R-:W-:Y:S02]  /*0e70*/  IMAD.MOV.U32 R2, RZ, RZ, R0 ;  /* 0x000000ffff027224 */ /* 0x000fe400078e0000 */
[----:B------:R-:W-:Y:S01]  /*0e80*/  IMAD.HI.U32 R0, R3, R4, RZ ;  /* 0x0000000403007227 */ /* 0x000fe200078e00ff */
[----:B------:R-:W-:-:S03]  /*0e90*/  IADD3 R3, R10, 0x1000000, R8 ;  /* 0x010000000a037810 */ /* 0x000fc60007ffe008 */
[----:B------:R-:W-:-:S05]  /*0ea0*/  IMAD R2, R0, R2, R4 ;  /* 0x0000000200027224 */ /* 0x000fca00078e0204 */
[----:B------:R-:W-:-:S13]  /*0eb0*/  ISETP.GT.U32.AND P0, PT, R5, R2, PT ;  /* 0x000000020500720c */ /* 0x000fda0003f04070 */
[----:B------:R-:W-:Y:S01]  /*0ec0*/  @!P0 IMAD.IADD R2, R2, 0x1, -R5 ;  /* 0x0000000102028824 */ /* 0x000fe200078e0a05 */
[----:B------:R-:W-:Y:S02]  /*0ed0*/  @!P0 IADD3 R0, R0, 0x1, RZ ;  /* 0x0000000100008810 */ /* 0x000fe40007ffe0ff */
[----:B------:R-:W-:Y:S02]  /*0ee0*/  ISETP.NE.AND P0, PT, R6, RZ, PT ;  /* 0x000000ff0600720c */ /* 0x000fe40003f05270 */
[----:B------:R-:W-:Y:S02]  /*0ef0*/  ISETP.GE.U32.AND P2, PT, R2, R5, PT ;  /* 0x000000050200720c */ /* 0x000fe40003f46070 */
[----:B------:R-:W-:-:S04]  /*0f00*/  LOP3.LUT R2, R8, R6, RZ, 0x3c, !PT ;  /* 0x0000000608027212 */ /* 0x000fc800078e3cff */
[----:B------:R-:W-:Y:S01]  /*0f10*/  ISETP.GE.AND P1, PT, R2, RZ, PT ;  /* 0x000000ff0200720c */ /* 0x000fe20003f26270 */
[----:B------:R-:W-:-:S06]  /*0f20*/  IMAD.MOV R2, RZ, RZ, -R6 ;  /* 0x000000ffff027224 */ /* 0x000fcc00078e0a06 */
[----:B------:R-:W-:-:S06]  /*0f30*/  @P2 IADD3 R0, R0, 0x1, RZ ;  /* 0x0000000100002810 */ /* 0x000fcc0007ffe0ff */
[----:B------:R-:W-:Y:S02]  /*0f40*/  @!P1 IADD3 R0, -R0, RZ, RZ ;  /* 0x000000ff00009210 */ /* 0x000fe40007ffe1ff */
[----:B------:R-:W-:-:S05]  /*0f50*/  @!P0 LOP3.LUT R0, RZ, R6, RZ, 0x33, !PT ;  /* 0x00000006ff008212 */ /* 0x000fca00078e33ff */
[----:B------:R-:W-:-:S05]  /*0f60*/  IMAD R2, R0, R2, R3 ;  /* 0x0000000200027224 */ /* 0x000fca00078e0203 */
[----:B------:R1:W-:Y:S02]  /*0f70*/  STL [R1+0xb8], R2 ;  /* 0x0000b80201007387 */ /* 0x0003e40000100800 */
.L_x_463:
[----:B------:R-:W-:Y:S05]  /*0f80*/  BSYNC B0 ;  /* 0x0000000000007941 */ /* 0x000fea0003800000 */
.L_x_461:
[----:B------:R-:W-:-:S04]  /*0f90*/  LOP3.LUT R0, RZ, R0, RZ, 0x33, !PT ;  /* 0x00000000ff007212 */ /* 0x000fc800078e33ff */
[----:B------:R-:W-:-:S05]  /*0fa0*/  IADD3 R0, R0, R12, RZ ;  /* 0x0000000c00007210 */ /* 0x000fca0007ffe0ff */
[----:B------:R2:W-:Y:S01]  /*0fb0*/  STL [R1+0xb4], R0 ;  /* 0x0000b40001007387 */ /* 0x0005e20000100800 */
[----:B------:R-:W-:Y:S05]  /*0fc0*/  BRA `(.L_x_464) ;  /* 0x0000006000007947 */ /* 0x000fea0003800000 */
.L_x_452:
[----:B------:R-:W-:Y:S01]  /*0fd0*/  MOV R0, UR4 ;  /* 0x0000000400007c02 */ /* 0x000fe20008000f00 */
[----:B------:R-:W-:Y:S04]  /*0fe0*/  STL [R1+0xb4], RZ ;  /* 0x0000b4ff01007387 */ /* 0x000fe80000100800 */
[----:B------:R-:W-:Y:S04]  /*0ff0*/  STL [R1+0xb8], RZ ;  /* 0x0000b8ff01007387 */ /* 0x000fe80000100800 */
[----:B------:R1:W-:Y:S02]  /*1000*/  STL [R1+0xb0], R0 ;  /* 0x0000b00001007387 */ /* 0x0003e40000100800 */
[----:B-1----:R-:W-:-:S05]  /*1010*/  MOV R0, c[0x0][0x53c] ;  /* 0x00014f0000007a02 */ /* 0x002fca0000000f00 */
[----:B------:R1:W-:Y:S02]  /*1020*/  STL [R1+0xbc], R0 ;  /* 0x0000bc0001007387 */ /* 0x0003e40000100800 */
.L_x_464:
[----:B------:R-:W3:Y:S04]  /*1030*/  LDL R4, [R1+0xb0] ;  /* 0x0000b00001047983 */ /* 0x000ee80000100800 */
[----:B------:R-:W3:Y:S04]  /*1040*/  LDL R5, [R1+0xb4] ;  /* 0x0000b40001057983 */ /* 0x000ee80000100800 */
[----:B------:R-:W3:Y:S04]  /*1050*/  LDL R6, [R1+0xb8] ;  /* 0x0000b80001067983 */ /* 0x000ee80000100800 */
[----:B------:R-:W3:Y:S01]  /*1060*/  LDL R7, [R1+0xbc] ;  /* 0x0000bc0001077983 */ /* 0x000ee20000100800 */
[----:B------:R-:W-:Y:S01]  /*1070*/  ISETP.NE.AND P0, PT, R13, RZ, PT ;  /* 0x000000ff0d00720c */ /* 0x000fe20003f05270 */
[----:B------:R-:W-:-:S12]  /*1080*/  WARPSYNC 0xffffffff ;  /* 0xffffffff00007948 */ /* 0x000fd80003800000 */
[----:B---3--:R3:W-:Y:S04]  /*1090*/  @!P0 STS.128 [0x1a080], R4 ;  /* 0x01a08004ff008388 */ /* 0x0087e80000000c00 */
[----:B------:R-:W-:Y:S06]  /*10a0*/  BAR.ARV 0x5, 0x100 ;  /* 0x0144000000007b1d */ /* 0x000fec0000002000 */
.L_x_450:
[----:B-12---:R-:W2:Y:S02]  /*10b0*/  LDL R0, [R1+0xbc] ;  /* 0x0000bc0001007983 */ /* 0x006ea40000100800 */
[----:B--2---:R-:W-:-:S13]  /*10c0*/  ISETP.GE.AND P0, PT, R0, c[0x0][0x53c], PT ;  /* 0x00014f0000007a0c */ /* 0x004fda0003f06270 */
[----:B------:R-:W-:Y:S05]  /*10d0*/  @P0 EXIT ;  /* 0x000000000000094d */ /* 0x000fea0003800000 */
[----:B------:R-:W1:Y:S01]  /*10e0*/  S2R R16, SR_TID.X ;  /* 0x0000000000107919 */ /* 0x000e620000002100 */
[----:B------:R-:W-:Y:S02]  /*10f0*/  ULDC UR5, c[0x0][0x2ac] ;  /* 0x0000ab0000057ab9 */ /* 0x000fe40000000800 */
[----:B------:R-:W-:Y:S02]  /*1100*/  ULDC UR4, c[0x0][0x1d0] ;  /* 0x0000740000047ab9 */ /* 0x000fe40000000800 */
[----:B------:R-:W-:Y:S01]  /*1110*/  UIMAD UR5, UR5, UR4, URZ ;  /* 0x00000004050572a4 */ /* 0x000fe2000f8e023f */
[----:B-1-3--:R-:W-:-:S04]  /*1120*/  SHF.R.S32.HI R7, RZ, 0x1f, R16 ;  /* 0x0000001fff077819 */ /* 0x00afc80000011410 */
        /* <DEDUP_REMOVED lines=17> */
[----:B------:R-:W-:Y:S01]  /*1240*/  LEA.HI R7, R7, R16, RZ, 0x6 ;  /* 0x0000001007077211 */ /* 0x000fe200078f30ff */
[----:B------:R-:W-:Y:S01]  /*1250*/  IMAD.IADD R20, R16, 0x1, -R4 ;  /* 0x0000000110147824 */ /* 0x000fe200078e0a04 */
[----:B------:R-:W-:Y:S01]  /*1260*/  SHF.R.S32.HI R4, RZ, 0x1f, R2 ;  /* 0x0000001fff047819 */ /* 0x000fe20000011402 */
[----:B------:R-:W-:Y:S01]  /*1270*/  IMAD.IADD R8, R8, 0x1, -R0 ;  /* 0x0000000108087824 */ /* 0x000fe200078e0a00 */
[----:B------:R-:W-:Y:S01]  /*1280*/  LOP3.LUT R0, R3, 0x1c0, RZ, 0xc0, !PT ;  /* 0x000001c003007812 */ /* 0x000fe200078ec0ff */
[----:B------:R-:W-:Y:S01]  /*1290*/  IMAD.SHL.U32 R19, R20, 0x8, RZ ;  /* 0x0000000814137824 */ /* 0x000fe200078e00ff */
[----:B------:R-:W-:Y:S01]  /*12a0*/  LEA.HI R14, R4, R2, RZ, 0x3 ;  /* 0x00000002040e7211 */ /* 0x000fe200078f18ff */
[----:B------:R-:W-:Y:S01]  /*12b0*/  IMAD.SHL.U32 R6, R20, 0x40, RZ ;  /* 0x0000004014067824 */ /* 0x000fe200078e00ff */
[----:B------:R-:W-:Y:S01]  /*12c0*/  SHF.R.U32.HI R5, RZ, 0x3, R0 ;  /* 0x00000003ff057819 */ /* 0x000fe20000011600 */
[----:B------:R-:W-:Y:S01]  /*12d0*/  IMAD.SHL.U32 R7, R7, 0x8, RZ ;  /* 0x0000000807077824 */ /* 0x000fe200078e00ff */
[----:B------:R-:W-:Y:S01]  /*12e0*/  LOP3.LUT R3, R0, 0x38, R19, 0xf8, !PT ;  /* 0x0000003800037812 */ /* 0x000fe200078ef813 */
[----:B------:R-:W-:Y:S01]  /*12f0*/  STL [R1+0x3c], R19 ;  /* 0x00003c1301007387 */ /* 0x000fe20000100800 */
[----:B------:R-:W-:-:S02]  /*1300*/  LOP3.LUT R4, R14, 0xfffffff8, RZ, 0xc0, !PT ;  /* 0xfffffff80e047812 */ /* 0x000fc400078ec0ff */
[----:B------:R-:W-:Y:S02]  /*1310*/  LOP3.LUT R12, R3, R5, RZ, 0x3c, !PT ;  /* 0x00000005030c7212 */ /* 0x000fe400078e3cff */
[----:B------:R-:W-:Y:S01]  /*1320*/  LOP3.LUT R3, R10, 0xffffffe0, RZ, 0xc0, !PT ;  /* 0xffffffe00a037812 */ /* 0x000fe200078ec0ff */
[----:B------:R-:W-:Y:S01]  /*1330*/  IMAD.IADD R5, R2, 0x1, -R4 ;  /* 0x0000000102057824 */ /* 0x000fe200078e0a04 */
[----:B------:R-:W-:Y:S02]  /*1340*/  LOP3.LUT R0, R6, 0x1c0, RZ, 0xc0, !PT ;  /* 0x000001c006007812 */ /* 0x000fe400078ec0ff */
[----:B------:R-:W-:Y:S01]  /*1350*/  LOP3.LUT R6, R8, 0x1, RZ, 0xc0, !PT ;  /* 0x0000000108067812 */ /* 0x000fe200078ec0ff */
[----:B------:R-:W-:Y:S01]  /*1360*/  IMAD.IADD R18, R16, 0x1, -R3 ;  /* 0x0000000110127824 */ /* 0x000fe200078e0a03 */
[----:B------:R-:W-:Y:S02]  /*1370*/  LOP3.LUT R4, R0, 0x8, R9, 0xf8, !PT ;  /* 0x0000000800047812 */ /* 0x000fe400078ef809 */
[----:B------:R-:W-:-:S02]  /*1380*/  SHF.R.U32.HI R2, RZ, 0x3, R0 ;  /* 0x00000003ff027819 */ /* 0x000fc40000011600 */
[--C-:B------:R-:W-:Y:S02]  /*1390*/  SHF.R.S32.HI R9, RZ, 0x5, R10.reuse ;  /* 0x00000005ff097819 */ /* 0x100fe4000001140a */
[----:B------:R-:W-:Y:S02]  /*13a0*/  SHF.R.S32.HI R0, RZ, 0x1f, R10 ;  /* 0x0000001fff007819 */ /* 0x000fe4000001140a */
[----:B------:R-:W-:Y:S02]  /*13b0*/  SHF.R.S32.HI R11, RZ, 0x1f, R18 ;  /* 0x0000001fff0b7819 */ /* 0x000fe40000011412 */
[----:B------:R-:W-:Y:S02]  /*13c0*/  LEA.HI R0, R0, R9, RZ, 0x3 ;  /* 0x0000000900007211 */ /* 0x000fe400078f18ff */
[----:B------:R-:W-:Y:S01]  /*13d0*/  LOP3.LUT R3, R15, 0xfffffffc, RZ, 0xc0, !PT ;  /* 0xfffffffc0f037812 */ /* 0x000fe200078ec0ff */
[----:B------:R-:W-:Y:S01]  /*13e0*/  IMAD.MOV.U32 R15, RZ, RZ, 0x20 ;  /* 0x00000020ff0f7424 */ /* 0x000fe200078e00ff */
[----:B------:R-:W-:-:S02]  /*13f0*/  LOP3.LUT R0, R0, 0xffffff8, RZ, 0xc0, !PT ;  /* 0x0ffffff800007812 */ /* 0x000fc400078ec0ff */
[----:B------:R-:W-:Y:S01]  /*1400*/  LEA.HI R11, R11, R18, RZ, 0x2 ;  /* 0x000000120b0b7211 */ /* 0x000fe200078f10ff */
[----:B------:R-:W-:Y:S01]  /*1410*/  IMAD.IADD R3, R16, 0x1, -R3 ;  /* 0x0000000110037824 */ /* 0x000fe200078e0a03 */
[----:B------:R-:W-:Y:S01]  /*1420*/  LOP3.LUT R10, R4, R2, RZ, 0x3c, !PT ;  /* 0x00000002040a7212 */ /* 0x000fe200078e3cff */
[----:B------:R-:W-:Y:S01]  /*1430*/  IMAD.IADD R4, R9, 0x1, -R0 ;  /* 0x0000000109047824 */ /* 0x000fe200078e0a00 */
[----:B------:R-:W-:Y:S01]  /*1440*/  SHF.R.S32.HI R2, RZ, 0x2, R11 ;  /* 0x00000002ff027819 */ /* 0x000fe2000001140b */
[----:B------:R-:W-:Y:S01]  /*1450*/  IMAD.MOV.U32 R16, RZ, RZ, 0x10 ;  /* 0x00000010ff107424 */ /* 0x000fe200078e00ff */
[----:B------:R-:W-:Y:S02]  /*1460*/  ISETP.NE.U32.AND P4, PT, R6, 0x1, PT ;  /* 0x000000010600780c */ /* 0x000fe40003f85070 */
[----:B------:R-:W-:Y:S01]  /*1470*/  LEA.HI R0, R3, R3, RZ, 0x1 ;  /* 0x0000000303007211 */ /* 0x000fe200078f08ff */
[----:B------:R-:W-:Y:S01]  /*1480*/  IMAD R17, R4, 0x10, R2 ;  /* 0x0000001004117824 */ /* 0x000fe200078e0202 */
[----:B------:R-:W-:Y:S01]  /*1490*/  R2P PR, R8, 0x6 ;  /* 0x0000000608007804 */ /* 0x000fe20000000000 */
[C---:B------:R-:W-:Y:S01]  /*14a0*/  IMAD.SHL.U32 R2, R5.reuse, 0x40, RZ ;  /* 0x0000004005027824 */ /* 0x040fe200078e00ff */
[----:B------:R-:W-:Y:S01]  /*14b0*/  LOP3.LUT R6, R0, 0x1ffffffe, RZ, 0xc0, !PT ;  /* 0x1ffffffe00067812 */ /* 0x000fe200078ec0ff */
[----:B------:R-:W-:Y:S01]  /*14c0*/  IMAD.SHL.U32 R4, R8, 0x40, RZ ;  /* 0x0000004008047824 */ /* 0x000fe200078e00ff */
[C---:B------:R-:W-:Y:S01]  /*14d0*/  LOP3.LUT P3, RZ, R5.reuse, 0x2, RZ, 0xc0, !PT ;  /* 0x0000000205ff7812 */ /* 0x040fe2000786c0ff */
[----:B------:R-:W-:Y:S01]  /*14e0*/  STL [R1+0x1f8], R17 ;  /* 0x0001f81101007387 */ /* 0x000fe20000100800 */
[----:B------:R-:W-:Y:S01]  /*14f0*/  LOP3.LUT P0, RZ, R5, 0x4, RZ, 0xc0, !PT ;  /* 0x0000000405ff7812 */ /* 0x000fe2000780c0ff */
[----:B------:R-:W-:Y:S01]  /*1500*/  IMAD.SHL.U32 R5, R13, 0x8, RZ ;  /* 0x000000080d057824 */ /* 0x000fe200078e00ff */
[----:B------:R-:W-:Y:S01]  /*1510*/  LOP3.LUT R2, R2, 0x1c0, RZ, 0xc0, !PT ;  /* 0x000001c002027812 */ /* 0x000fe200078ec0ff */
[----:B------:R-:W-:Y:S01]  /*1520*/  IMAD.IADD R8, R3, 0x1, -R6 ;  /* 0x0000000103087824 */ /* 0x000fe200078e0a06 */
[----:B------:R-:W-:Y:S01]  /*1530*/  LOP3.LUT R4, R4, 0x1c0, RZ, 0xc0, !PT ;  /* 0x000001c004047812 */ /* 0x000fe200078ec0ff */
[----:B------:R-:W-:Y:S01]  /*1540*/  IMAD R0, R13, 0x200, R10 ;  /* 0x000002000d007824 */ /* 0x000fe200078e020a */
[----:B------:R-:W-:Y:S01]  /*1550*/  LOP3.LUT R12, R12, 0x7ffffe00, R7, 0xf8, !PT ;  /* 0x7ffffe000c0c7812 */ /* 0x000fe200078ef807 */
[----:B------:R-:W-:Y:S01]  /*1560*/  IMAD R7, R9, 0x200, R3 ;  /* 0x0000020009077824 */ /* 0x000fe200078e0203 */
[----:B------:R-:W-:Y:S01]  /*1570*/  LOP3.LUT R6, R2, 0x8, R5, 0xf8, !PT ;  /* 0x0000000802067812 */ /* 0x000fe200078ef805 */
[----:B------:R-:W-:Y:S01]  /*1580*/  IMAD R8, R8, 0x8, R17 ;  /* 0x0000000808087824 */ /* 0x000fe200078e0211 */
[----:B------:R-:W-:Y:S01]  /*1590*/  SHF.R.U32.HI R3, RZ, 0x3, R2 ;  /* 0x00000003ff037819 */ /* 0x000fe20000011602 */
[----:B------:R-:W-:Y:S01]  /*15a0*/  IMAD.SHL.U32 R12, R12, 0x2, RZ ;  /* 0x000000020c0c7824 */ /* 0x000fe200078e00ff */
[----:B------:R-:W-:Y:S01]  /*15b0*/  LEA.HI R2, R4, R4, RZ, 0x1d ;  /* 0x0000000404027211 */ /* 0x000fe200078fe8ff */
[----:B------:R-:W-:Y:S01]  /*15c0*/  IMAD.MOV.U32 R10, RZ, RZ, 0x40 ;  /* 0x00000040ff0a7424 */ /* 0x000fe200078e00ff */
[----:B------:R-:W-:Y:S01]  /*15d0*/  LOP3.LUT R3, R6, R3, RZ, 0x3c, !PT ;  /* 0x0000000306037212 */ /* 0x000fe200078e3cff */
[----:B------:R-:W-:Y:S01]  /*15e0*/  IMAD.SHL.U32 R6, R14, 0x40, RZ ;  /* 0x000000400e067824 */ /* 0x000fe200078e00ff */
[----:B------:R-:W-:Y:S01]  /*15f0*/  SEL R5, R16, 0xfffffff0, !P3 ;  /* 0xfffffff010057807 */ /* 0x000fe20005800000 */
[----:B------:R-:W-:Y:S01]  /*1600*/  IMAD.U32 R7, R7, 0x2, R2 ;  /* 0x0000000207077824 */ /* 0x000fe200078e0002 */
[----:B------:R-:W-:Y:S01]  /*1610*/  SEL R4, R15, 0xffffffe0, !P0 ;  /* 0xffffffe00f047807 */ /* 0x000fe20004000000 */
[----:B------:R-:W-:Y:S01]  /*1620*/  IMAD R2, R20, 0x20, R21 ;  /* 0x0000002014027824 */ /* 0x000fe200078e0215 */
[----:B------:R-:W-:-:S02]  /*1630*/  IADD3 R13, R19, 0x40, RZ ;  /* 0x00000040130d7810 */ /* 0x000fc40007ffe0ff */
[----:B------:R-:W-:Y:S01]  /*1640*/  LOP3.LUT R3, R3, 0x7ffffe00, R6, 0xf8, !PT ;  /* 0x7ffffe0003037812 */ /* 0x000fe200078ef806 */
[----:B------:R-:W-:Y:S01]  /*1650*/  IMAD.IADD R4, R5, 0x1, R4 ;  /* 0x0000000105047824 */ /* 0x000fe200078e0204 */
[----:B------:R1:W-:Y:S01]  /*1660*/  STL [R1+0x174], R2 ;  /* 0x0001740201007387 */ /* 0x0003e20000100800 */
[----:B------:R-:W-:Y:S02]  /*1670*/  SHF.R.S32.HI R14, RZ, 0x1f, R19 ;  /* 0x0000001fff0e7819 */ /* 0x000fe40000011413 */
[C---:B------:R-:W-:Y:S01]  /*1680*/  IADD3 R6, R19.reuse, 0x80, RZ ;  /* 0x0000008013067810 */ /* 0x040fe20007ffe0ff */
[----:B------:R-:W-:Y:S01]  /*1690*/  STL [R1+0x68], R13 ;  /* 0x0000680d01007387 */ /* 0x000fe20000100800 */
[----:B------:R-:W-:Y:S02]  /*16a0*/  IADD3 R5, R19, 0xc0, RZ ;  /* 0x000000c013057810 */ /* 0x000fe40007ffe0ff */
[----:B------:R-:W-:Y:S01]  /*16b0*/  LEA R240, R0, 0x14080, 0x1 ;  /* 0x0001408000f07811 */ /* 0x000fe200078e08ff */
[----:B------:R-:W-:Y:S01]  /*16c0*/  STL [R1+0x208], R14 ;  /* 0x0002080e01007387 */ /* 0x000fe20000100800 */
[----:B------:R-:W-:-:S02]  /*16d0*/  SEL R0, R10, 0xffffffc0, !P0 ;  /* 0xffffffc00a007807 */ /* 0x000fc40004000000 */
[----:B------:R-:W-:Y:S01]  /*16e0*/  LEA R243, R3, 0x4080, 0x1 ;  /* 0x0000408003f37811 */ /* 0x000fe200078e08ff */
[----:B------:R2:W-:Y:S04]  /*16f0*/  STL [R1+0x64], R6 ;  /* 0x0000640601007387 */ /* 0x0005e80000100800 */
[----:B------:R3:W-:Y:S01]  /*1700*/  STL [R1+0x6c], R5 ;  /* 0x00006c0501007387 */ /* 0x0007e20000100800 */
[----:B------:R-:W-:Y:S01]  /*1710*/  IMAD.IADD R244, R243, 0x1, R0 ;  /* 0x00000001f3f47824 */ /* 0x000fe200078e0200 */
[----:B-1----:R-:W-:Y:S02]  /*1720*/  LOP3.LUT R2, R11, 0x7ffffffc, RZ, 0xc0, !PT ;  /* 0x7ffffffc0b027812 */ /* 0x002fe400078ec0ff */
[----:B------:R-:W-:-:S03]  /*1730*/  SHF.R.S32.HI R11, RZ, 0x1f, R13 ;  /* 0x0000001fff0b7819 */ /* 0x000fc6000001140d */
[----:B------:R-:W-:Y:S02]  /*1740*/  IMAD.IADD R2, R18, 0x1, -R2 ;  /* 0x0000000112027824 */ /* 0x000fe400078e0a02 */
[----:B------:R1:W-:Y:S01]  /*1750*/  STL [R1+0x204], R11 ;  /* 0x0002040b01007387 */ /* 0x0003e20000100800 */
[----:B--2---:R-:W-:Y:S02]  /*1760*/  SHF.R.S32.HI R6, RZ, 0x1f, R6 ;  /* 0x0000001fff067819 */ /* 0x004fe40000011406 */
[----:B---3--:R-:W-:-:S03]  /*1770*/  SHF.R.S32.HI R5, RZ, 0x1f, R5 ;  /* 0x0000001fff057819 */ /* 0x008fc60000011405 */
[----:B------:R-:W-:Y:S04]  /*1780*/  STL [R1+0x200], R6 ;  /* 0x0002000601007387 */ /* 0x000fe80000100800 */
[----:B------:R2:W-:Y:S04]  /*1790*/  STL [R1+0x1fc], R5 ;  /* 0x0001fc0501007387 */ /* 0x0005e80000100800 */
[----:B------:R3:W-:Y:S04]  /*17a0*/  STL [R1+0x2c], R12 ;  /* 0x00002c0c01007387 */ /* 0x0007e80000100800 */
[----:B------:R-:W-:Y:S01]  /*17b0*/  STL [R1+0xc0], R8 ;  /* 0x0000c00801007387 */ /* 0x000fe20000100800 */
[----:B-1----:R-:W-:Y:S01]  /*17c0*/  IMAD.SHL.U32 R11, R2, 0x2, RZ ;  /* 0x00000002020b7824 */ /* 0x002fe200078e00ff */
[----:B------:R-:W-:-:S04]  /*17d0*/  SEL R2, R15, 0xffffffe0, !P3 ;  /* 0xffffffe00f027807 */ /* 0x000fc80005800000 */
[C---:B------:R-:W-:Y:S01]  /*17e0*/  IADD3 R42, R11.reuse, 0x8, RZ ;  /* 0x000000080b2a7810 */ /* 0x040fe20007ffe0ff */
[----:B------:R1:W-:Y:S01]  /*17f0*/  STL [R1+0x7c], R11 ;  /* 0x00007c0b01007387 */ /* 0x0003e20000100800 */
[----:B------:R-:W-:Y:S01]  /*1800*/  IADD3 R41, R11, 0x10, RZ ;  /* 0x000000100b297810 */ /* 0x000fe20007ffe0ff */
[----:B------:R-:W-:Y:S01]  /*1810*/  IMAD.IADD R245, R243, 0x1, R2 ;  /* 0x00000001f3f57824 */ /* 0x000fe200078e0202 */
[C---:B------:R-:W-:Y:S01]  /*1820*/  IADD3 R40, R11.reuse, 0x18, RZ ;  /* 0x000000180b287810 */ /* 0x040fe20007ffe0ff */
[----:B------:R-:W-:Y:S01]  /*1830*/  STL [R1+0x170], R42 ;  /* 0x0001702a01007387 */ /* 0x000fe20000100800 */
[C---:B------:R-:W-:Y:S02]  /*1840*/  IADD3 R39, R11.reuse, 0x20, RZ ;  /* 0x000000200b277810 */ /* 0x040fe40007ffe0ff */
        /* <DEDUP_REMOVED lines=36> */
[----:B--2---:R-:W-:Y:S01]  /*1a90*/  SEL R5, R10, 0xffffffc0, !P2 ;  /* 0xffffffc00a057807 */ /* 0x004fe20005000000 */
[----:B------:R-:W-:Y:S01]  /*1aa0*/  STL [R1+0x144], R29 ;  /* 0x0001441d01007387 */ /* 0x000fe20000100800 */
[----:B------:R-:W-:-:S02]  /*1ab0*/  IADD3 R13, R11, 0xe8, RZ ;  /* 0x000000e80b0d7810 */ /* 0x000fc40007ffe0ff */
[----:B---3--:R-:W-:Y:S01]  /*1ac0*/  IADD3 R12, R11, 0xf0, RZ ;  /* 0x000000f00b0c7810 */ /* 0x008fe20007ffe0ff */
[----:B------:R-:W-:Y:S01]  /*1ad0*/  STL [R1+0x140], R28 ;  /* 0x0001401c01007387 */ /* 0x000fe20000100800 */
[----:B------:R-:W-:Y:S02]  /*1ae0*/  LEA R10, R7, 0x80, 0x1 ;  /* 0x00000080070a7811 */ /* 0x000fe400078e08ff */
[----:B------:R-:W-:Y:S01]  /*1af0*/  SHF.R.S32.HI R7, RZ, 0x1f, R42 ;  /* 0x0000001fff077819 */ /* 0x000fe2000001142a */
[----:B------:R-:W-:Y:S01]  /*1b00*/  STL [R1+0x13c], R27 ;  /* 0x00013c1b01007387 */ /* 0x000fe20000100800 */
[----:B-1----:R-:W-:Y:S02]  /*1b10*/  IADD3 R11, R11, 0xf8, RZ ;  /* 0x000000f80b0b7810 */ /* 0x002fe40007ffe0ff */
[----:B------:R-:W-:Y:S01]  /*1b20*/  SHF.R.S32.HI R8, RZ, 0x1f, R41 ;  /* 0x0000001fff087819 */ /* 0x000fe20000011429 */
[----:B------:R-:W-:Y:S01]  /*1b30*/  STL [R1+0x138], R26 ;  /* 0x0001381a01007387 */ /* 0x000fe20000100800 */
[----:B------:R-:W-:-:S02]  /*1b40*/  SEL R6, R15, 0xffffffe0, !P1 ;  /* 0xffffffe00f067807 */ /* 0x000fc40004800000 */
[----:B------:R-:W-:Y:S01]  /*1b50*/  SHF.R.S32.HI R15, RZ, 0x1f, R39 ;  /* 0x0000001fff0f7819 */ /* 0x000fe20000011427 */
[----:B------:R-:W-:Y:S01]  /*1b60*/  STL [R1+0x134], R25 ;  /* 0x0001341901007387 */ /* 0x000fe20000100800 */
[----:B------:R-:W-:-:S03]  /*1b70*/  IADD3 R246, R0, R243, R2 ;  /* 0x000000f300f67210 */ /* 0x000fc60007ffe002 */
[----:B------:R-:W-:Y:S04]  /*1b80*/  STL [R1+0x130], R24 ;  /* 0x0001301801007387 */ /* 0x000fe80000100800 */
        /* <DEDUP_REMOVED lines=8> */
[----:B------:R1:W-:Y:S04]  /*1c10*/  STL [R1+0x10c], R14 ;  /* 0x00010c0e01007387 */ /* 0x0003e80000100800 */
[----:B------:R-:W-:Y:S04]  /*1c20*/  STL [R1+0x108], R13 ;  /* 0x0001080d01007387 */ /* 0x000fe80000100800 */
[----:B------:R2:W-:Y:S04]  /*1c30*/  STL [R1+0x104], R12 ;  /* 0x0001040c01007387 */ /* 0x0005e80000100800 */
[----:B------:R3:W-:Y:S04]  /*1c40*/  STL [R1+0x1f0], R7 ;  /* 0x0001f00701007387 */ /* 0x0007e80000100800 */
[----:B------:R4:W-:Y:S04]  /*1c50*/  STL [R1+0x100], R11 ;  /* 0x0001000b01007387 */ /* 0x0009e80000100800 */
[----:B------:R5:W-:Y:S04]  /*1c60*/  STL [R1+0x1ec], R8 ;  /* 0x0001ec0801007387 */ /* 0x000be80000100800 */
[----:B------:R-:W-:Y:S01]  /*1c70*/  STL [R1+0xd0], R10 ;  /* 0x0000d00a01007387 */ /* 0x000fe20000100800 */
[----:B-1----:R-:W-:-:S02]  /*1c80*/  SHF.R.S32.HI R14, RZ, 0x1f, R14 ;  /* 0x0000001fff0e7819 */ /* 0x002fc4000001140e */
[----:B--2---:R-:W-:Y:S02]  /*1c90*/  SHF.R.S32.HI R12, RZ, 0x1f, R12 ;  /* 0x0000001fff0c7819 */ /* 0x004fe4000001140c */
[----:B---3--:R-:W-:Y:S02]  /*1ca0*/  SHF.R.S32.HI R7, RZ, 0x1f, R40 ;  /* 0x0000001fff077819 */ /* 0x008fe40000011428 */
[----:B----4-:R-:W-:-:S03]  /*1cb0*/  SHF.R.S32.HI R11, RZ, 0x1f, R11 ;  /* 0x0000001fff0b7819 */ /* 0x010fc6000001140b */
[----:B------:R1:W-:Y:S01]  /*1cc0*/  STL [R1+0x1e8], R7 ;  /* 0x0001e80701007387 */ /* 0x0003e20000100800 */
[----:B-----5:R-:W-:-:S03]  /*1cd0*/  SHF.R.S32.HI R8, RZ, 0x1f, R37 ;  /* 0x0000001fff087819 */ /* 0x020fc60000011425 */
[----:B------:R2:W-:Y:S01]  /*1ce0*/  STL [R1+0x1e4], R15 ;  /* 0x0001e40f01007387 */ /* 0x0005e20000100800 */
[----:B-1----:R-:W-:Y:S02]  /*1cf0*/  SHF.R.S32.HI R7, RZ, 0x1f, R38 ;  /* 0x0000001fff077819 */ /* 0x002fe40000011426 */
[----:B--2---:R-:W-:-:S03]  /*1d00*/  SHF.R.S32.HI R15, RZ, 0x1f, R36 ;  /* 0x0000001fff0f7819 */ /* 0x004fc60000011424 */
[----:B------:R1:W-:Y:S04]  /*1d10*/  STL [R1+0x1e0], R7 ;  /* 0x0001e00701007387 */ /* 0x0003e80000100800 */
[----:B------:R2:W-:Y:S04]  /*1d20*/  STL [R1+0x1dc], R8 ;  /* 0x0001dc0801007387 */ /* 0x0005e80000100800 */
[----:B------:R3:W-:Y:S01]  /*1d30*/  STL [R1+0x1d8], R15 ;  /* 0x0001d80f01007387 */ /* 0x0007e20000100800 */
[----:B-1----:R-:W-:Y:S02]  /*1d40*/  SHF.R.S32.HI R7, RZ, 0x1f, R35 ;  /* 0x0000001fff077819 */ /* 0x002fe40000011423 */
[----:B--2---:R-:W-:-:S03]  /*1d50*/  SHF.R.S32.HI R8, RZ, 0x1f, R34 ;  /* 0x0000001fff087819 */ /* 0x004fc60000011422 */
[----:B------:R1:W-:Y:S01]  /*1d60*/  STL [R1+0x1d4], R7 ;  /* 0x0001d40701007387 */ /* 0x0003e20000100800 */
[----:B---3--:R-:W-:-:S03]  /*1d70*/  SHF.R.S32.HI R15, RZ, 0x1f, R33 ;  /* 0x0000001fff0f7819 */ /* 0x008fc60000011421 */
        /* <DEDUP_REMOVED lines=31> */
[----:B------:R-:W-:Y:S01]  /*1f70*/  STL [R1+0x190], R15 ;  /* 0x0001900f01007387 */ /* 0x000fe20000100800 */
[----:B-1----:R-:W-:Y:S02]  /*1f80*/  SHF.R.S32.HI R7, RZ, 0x1f, R17 ;  /* 0x0000001fff077819 */ /* 0x002fe40000011411 */
[----:B--2---:R-:W-:-:S03]  /*1f90*/  SHF.R.S32.HI R8, RZ, 0x1f, R16 ;  /* 0x0000001fff087819 */ /* 0x004fc60000011410 */
[----:B------:R1:W-:Y:S04]  /*1fa0*/  STL [R1+0x18c], R7 ;  /* 0x00018c0701007387 */ /* 0x0003e80000100800 */
[----:B------:R2:W-:Y:S04]  /*1fb0*/  STL [R1+0x188], R8 ;  /* 0x0001880801007387 */ /* 0x0005e80000100800 */
[----:B------:R-:W-:Y:S01]  /*1fc0*/  STL [R1+0x184], R14 ;  /* 0x0001840e01007387 */ /* 0x000fe20000100800 */
[----:B-1----:R-:W-:Y:S02]  /*1fd0*/  SHF.R.S32.HI R7, RZ, 0x1f, R13 ;  /* 0x0000001fff077819 */ /* 0x002fe4000001140d */
[----:B--2---:R-:W-:-:S03]  /*1fe0*/  IADD3 R8, R10, -0x10, RZ ;  /* 0xfffffff00a087810 */ /* 0x004fc60007ffe0ff */
[----:B------:R1:W-:Y:S01]  /*1ff0*/  STL [R1+0x180], R7 ;  /* 0x0001800701007387 */ /* 0x0003e20000100800 */
[----:B------:R-:W-:-:S03]  /*2000*/  @P4 IADD3 R8, R10, 0x10, RZ ;  /* 0x000000100a084810 */ /* 0x000fc60007ffe0ff */
[----:B------:R-:W-:Y:S04]  /*2010*/  STL [R1+0x17c], R12 ;  /* 0x00017c0c01007387 */ /* 0x000fe80000100800 */
[----:B------:R-:W-:Y:S01]  /*2020*/  STL [R1+0x178], R11 ;  /* 0x0001780b01007387 */ /* 0x000fe20000100800 */
[C---:B-1----:R-:W-:Y:S02]  /*2030*/  IMAD.IADD R7, R10.reuse, 0x1, R6 ;  /* 0x000000010a077824 */ /* 0x042fe400078e0206 */
[--C-:B------:R-:W-:Y:S02]  /*2040*/  IMAD.IADD R10, R10, 0x1, R5.reuse ;  /* 0x000000010a0a7824 */ /* 0x100fe400078e0205 */
[----:B------:R-:W-:Y:S01]  /*2050*/  IMAD.IADD R3, R7, 0x1, R5 ;  /* 0x0000000107037824 */ /* 0x000fe200078e0205 */
[----:B------:R1:W-:Y:S04]  /*2060*/  STL [R1+0xdc], R7 ;  /* 0x0000dc0701007387 */ /* 0x0003e80000100800 */
[----:B------:R-:W-:Y:S04]  /*2070*/  STL [R1+0xf0], R10 ;  /* 0x0000f00a01007387 */ /* 0x000fe80000100800 */
[----:B------:R2:W-:Y:S04]  /*2080*/  STL [R1+0xd4], R8 ;  /* 0x0000d40801007387 */ /* 0x0005e80000100800 */
[----:B------:R3:W-:Y:S01]  /*2090*/  STL [R1+0xec], R3 ;  /* 0x0000ec0301007387 */ /* 0x0007e20000100800 */
[----:B-1----:R-:W-:-:S02]  /*20a0*/  IMAD.IADD R7, R6, 0x1, R8 ;  /* 0x0000000106077824 */ /* 0x002fc400078e0208 */
[--C-:B------:R-:W-:Y:S02]  /*20b0*/  IMAD R6, R9, 0x800, R243.reuse ;  /* 0x0000080009067824 */ /* 0x100fe400078e02f3 */
[----:B--2---:R-:W-:Y:S02]  /*20c0*/  IMAD.IADD R8, R5, 0x1, R8 ;  /* 0x0000000105087824 */ /* 0x004fe400078e0208 */
[----:B---3--:R-:W-:-:S03]  /*20d0*/  IMAD R3, R4, 0x2, R243 ;  /* 0x0000000204037824 */ /* 0x008fc600078e02f3 */
[----:B------:R-:W-:Y:S01]  /*20e0*/  STL [R1+0xe8], R8 ;  /* 0x0000e80801007387 */ /* 0x000fe20000100800 */
[----:B------:R-:W-:-:S03]  /*20f0*/  IMAD.IADD R4, R7, 0x1, R5 ;  /* 0x0000000107047824 */ /* 0x000fc600078e0205 */
[----:B------:R-:W-:Y:S04]  /*2100*/  STL [R1+0xd8], R7 ;  /* 0x0000d80701007387 */ /* 0x000fe80000100800 */
[----:B------:R1:W-:Y:S04]  /*2110*/  STL [R1+0x10], R3 ;  /* 0x0000100301007387 */ /* 0x0003e80000100800 */
[----:B------:R2:W-:Y:S01]  /*2120*/  STL [R1+0xe4], R4 ;  /* 0x0000e40401007387 */ /* 0x0005e20000100800 */
[--C-:B-1----:R-:W-:Y:S02]  /*2130*/  IMAD.IADD R3, R2, 0x1, R6.reuse ;  /* 0x0000000102037824 */ /* 0x102fe400078e0206 */
[----:B------:R-:W-:-:S02]  /*2140*/  IMAD.IADD R2, R0, 0x1, R6 ;  /* 0x0000000100027824 */ /* 0x000fc400078e0206 */
[----:B------:R-:W-:Y:S01]  /*2150*/  IMAD.IADD R0, R0, 0x1, R3 ;  /* 0x0000000100007824 */ /* 0x000fe200078e0203 */
[----:B------:R2:W-:Y:S04]  /*2160*/  STL [R1+0x1c], R3 ;  /* 0x00001c0301007387 */ /* 0x0005e80000100800 */
[----:B------:R2:W-:Y:S04]  /*2170*/  STL [R1+0x24], R2 ;  /* 0x0000240201007387 */ /* 0x0005e80000100800 */
[----:B------:R2:W-:Y:S02]  /*2180*/  STL [R1+0x20], R0 ;  /* 0x0000200001007387 */ /* 0x0005e40000100800 */
.L_x_632:
[----:B------:R-:W3:Y:S01]  /*2190*/  LDL R106, [R1+0xbc] ;  /* 0x0000bc00016a7983 */ /* 0x000ee20000100800 */
[----:B------:R-:W-:Y:S01]  /*21a0*/  ISETP.NE.U32.AND P0, PT, RZ, c[0x0][0x370], PT ;  /* 0x0000dc00ff007a0c */ /* 0x000fe20003f05070 */
[----:B------:R-:W-:Y:S01]  /*21b0*/  IMAD.MOV.U32 R13, RZ, RZ, 0x4 ;  /* 0x00000004ff0d7424 */ /* 0x000fe200078e00ff */
[----:B------:R-:W-:Y:S01]  /*21c0*/  ISETP.NE.U32.AND P2, PT, RZ, c[0x0][0x360], PT ;  /* 0x0000d800ff007a0c */ /* 0x000fe20003f45070 */
[----:B------:R-:W-:Y:S01]  /*21d0*/  IMAD.MOV.U32 R17, RZ, RZ, RZ ;  /* 0x000000ffff117224 */ /* 0x000fe200078e00ff */
[----:B------:R-:W-:Y:S01]  /*21e0*/  ISETP.NE.AND.EX P1, PT, RZ, c[0x0][0x374], PT, P0 ;  /* 0x0000dd00ff007a0c */ /* 0x000fe20003f25300 */
[----:B------:R-:W-:Y:S01]  /*21f0*/  IMAD.MOV.U32 R12, RZ, RZ, RZ ;  /* 0x000000ffff0c7224 */ /* 0x000fe200078e00ff */
[----:B------:R-:W-:-:S02]  /*2200*/  ISETP.NE.AND.EX P0, PT, RZ, c[0x0][0x364], PT, P2 ;  /* 0x0000d900ff007a0c */ /* 0x000fc40003f05320 */
[----:B------:R-:W-:-:S04]  /*2210*/  ISETP.NE.U32.AND P3, PT, RZ, c[0x0][0x348], PT ;  /* 0x0000d200ff007a0c */ /* 0x000fc80003f65070 */
[----:B------:R-:W-:-:S05]  /*2220*/  ISETP.NE.AND.EX P3, PT, RZ, c[0x0][0x34c], PT, P3 ;  /* 0x0000d300ff007a0c */ /* 0x000fca0003f65330 */
[----:B---3--:R-:W-:-:S04]  /*2230*/  @P1 IMAD.WIDE R6, R106, R13, c[0x0][0x370] ;  /* 0x0000dc006a061625 */ /* 0x008fc800078e020d */
[CC--:B--2---:R-:W-:Y:S01]  /*2240*/  @P0 IMAD.WIDE R4, R106.reuse, R13.reuse, c[0x0][0x360] ;  /* 0x0000d8006a040625 */ /* 0x0c4fe200078e020d */
[----:B------:R-:W2:Y:S03]  /*2250*/  @P1 LDG.E R17, [R6.64] ;  /* 0x0000000606111981 */ /* 0x000ea6000c1e1900 */
[----:B------:R-:W-:Y:S01]  /*2260*/  IMAD.WIDE R2, R106, R13, c[0x0][0x348] ;  /* 0x0000d2006a027625 */ /* 0x000fe200078e020d */
[----:B------:R-:W3:Y:S04]  /*2270*/  @P0 LDG.E R0, [R4.64] ;  /* 0x0000000604000981 */ /* 0x000ee8000c1e1900 */
[----:B------:R1:W5:Y:S01]  /*2280*/  @P3 LDG.E R12, [R2.64] ;  /* 0x00000006020c3981 */ /* 0x000362000c1e1900 */
[----:B------:R-:W-:Y:S03]  /*2290*/  YIELD ;  /* 0x0000000000007946 */ /* 0x000fe60003800000 */
[----:B--2---:R1:W-:Y:S04]  /*22a0*/  STL [R1+0x84], R17 ;  /* 0x0000841101007387 */ /* 0x0043e80000100800 */
[----:B---3--:R1:W-:Y:S01]  /*22b0*/  @P0 STL [R1+0x74], R0 ;  /* 0x0000740001000387 */ /* 0x0083e20000100800 */
[----:B------:R-:W-:Y:S05]  /*22c0*/  @P0 BRA `(.L_x_465) ;  /* 0x0000007000000947 */ /* 0x000fea0003800000 */
[----:B-1----:R-:W-:-:S05]  /*22d0*/  MOV R0, c[0x0][0x168] ;  /* 0x00005a0000007a02 */ /* 0x002fca0000000f00 */
[----:B------:R1:W-:Y:S01]  /*22e0*/  STL [R1+0x74], R0 ;  /* 0x0000740001007387 */ /* 0x0003e20000100800 */
[----:B------:R-:W-:Y:S05]  /*22f0*/  @!P3 BRA `(.L_x_465) ;  /* 0x000000400000b947 */ /* 0x000fea0003800000 */
[----:B-1----:R1:W2:Y:S04]  /*2300*/  LDG.E R0, [R2.64] ;  /* 0x0000000602007981 */ /* 0x0022a8000c1e1900 */
[----:B-1----:R-:W2:Y:S02]  /*2310*/  LDG.E R2, [R2.64+0x4] ;  /* 0x0000040602027981 */ /* 0x002ea4000c1e1900 */
[----:B--2---:R-:W-:-:S05]  /*2320*/  IADD3 R0, -R0, R2, RZ ;  /* 0x0000000200007210 */ /* 0x004fca0007ffe1ff */
[----:B------:R1:W-:Y:S02]  /*2330*/  STL [R1+0x74], R0 ;  /* 0x0000740001007387 */ /* 0x0003e40000100800 */
.L_x_465:
[----:B------:R-:W-:-:S04]  /*2340*/  ISETP.NE.U32.AND P0, PT, RZ, c[0x0][0x368], PT ;  /* 0x0000da00ff007a0c */ /* 0x000fc80003f05070 */
[----:B------:R-:W-:-:S13]  /*2350*/  ISETP.NE.AND.EX P0, PT, RZ, c[0x0][0x36c], PT, P0 ;  /* 0x0000db00ff007a0c */ /* 0x000fda0003f05300 */
[----:B------:R-:W-:Y:S05]  /*2360*/  @!P0 BRA `(.L_x_466) ;  /* 0x0000003000008947 */ /* 0x000fea0003800000 */
[----:B-1----:R-:W-:-:S05]  /*2370*/  IMAD.WIDE R2, R106, R13, c[0x0][0x368] ;  /* 0x0000da006a027625 */ /* 0x002fca00078e020d */
[----:B------:R1:W5:Y:S01]  /*2380*/  LDG.E R0, [R2.64] ;  /* 0x0000000602007981 */ /* 0x000362000c1e1900 */
[----:B------:R-:W-:Y:S05]  /*2390*/  BRA `(.L_x_467) ;  /* 0x0000008000007947 */ /* 0x000fea0003800000 */
.L_x_466:
[----:B------:R-:W-:Y:S01]  /*23a0*/  ISETP.NE.U32.AND P0, PT, RZ, c[0x0][0x350], PT ;  /* 0x0000d400ff007a0c */ /* 0x000fe20003f05070 */
[----:B-1----:R-:W-:-:S03]  /*23b0*/  IMAD.U32 R0, RZ, RZ, UR5 ;  /* 0x00000005ff007e24 */ /* 0x002fc6000f8e00ff */
[----:B------:R-:W-:-:S13]  /*23c0*/  ISETP.NE.AND.EX P0, PT, RZ, c[0x0][0x354], PT, P0 ;  /* 0x0000d500ff007a0c */ /* 0x000fda0003f05300 */
[----:B------:R-:W-:Y:S05]  /*23d0*/  @!P0 BRA `(.L_x_467) ;  /* 0x0000004000008947 */ /* 0x000fea0003800000 */
[----:B------:R-:W-:-:S05]  /*23e0*/  IMAD.WIDE R2, R106, R13, c[0x0][0x350] ;  /* 0x0000d4006a027625 */ /* 0x000fca00078e020d */
[----:B------:R-:W2:Y:S04]  /*23f0*/  LDG.E R4, [R2.64] ;  /* 0x0000000602047981 */ /* 0x000ea8000c1e1900 */
[----:B------:R-:W2:Y:S02]  /*2400*/  LDG.E R0, [R2.64+0x4] ;  /* 0x0000040602007981 */ /* 0x000ea4000c1e1900 */
[----:B--2---:R-:W-:Y:S02]  /*2410*/  IADD3 R0, -R4, R0, RZ ;  /* 0x0000000004007210 */ /* 0x004fe40007ffe1ff */
.L_x_467:
[----:B-1----:R-:W2:Y:S04]  /*2420*/  LDL R3, [R1+0x74] ;  /* 0x0000740001037983 */ /* 0x002ea80000100800 */
[----:B------:R-:W3:Y:S04]  /*2430*/  LDL.LU R2, [R1+0xb4] ;  /* 0x0000b40001027983 */ /* 0x000ee80000300800 */
[----:B------:R-:W4:Y:S01]  /*2440*/  LDL.LU R19, [R1+0x28] ;  /* 0x0000280001137983 */ /* 0x000f220000300800 */
[----:B------:R-:W-:-:S02]  /*2450*/  IMAD.MOV.U32 R6, RZ, RZ, c[0x0][0x32c] ;  /* 0x0000cb00ff067624 */ /* 0x000fc400078e00ff */
[----:B-----5:R-:W-:-:S03]  /*2460*/  IMAD.IADD R111, R0, 0x1, -R17 ;  /* 0x00000001006f7824 */ /* 0x020fc600078e0a11 */
[----:B------:R-:W-:Y:S01]  /*2470*/  ISETP.GE.AND P1, PT, R6, 0x1, PT ;  /* 0x000000010600780c */ /* 0x000fe20003f26270 */
[----:B--2---:R-:W-:Y:S02]  /*2480*/  IMAD.MOV.U32 R114, RZ, RZ, R3 ;  /* 0x000000ffff727224 */ /* 0x004fe400078e0003 */
[----:B------:R-:W-:Y:S02]  /*2490*/  IMAD.MOV.U32 R3, RZ, RZ, c[0x0][0x2c4] ;  /* 0x0000b100ff037624 */ /* 0x000fe400078e00ff */
[----:B---3--:R-:W-:-:S03]  /*24a0*/  IMAD.SHL.U32 R14, R2, 0x80, RZ ;  /* 0x00000080020e7824 */ /* 0x008fc600078e00ff */
[----:B------:R-:W-:Y:S02]  /*24b0*/  ISETP.NE.AND P4, PT, R3, 0x1, PT ;  /* 0x000000010300780c */ /* 0x000fe40003f85270 */
[----:B----4-:R-:W-:Y:S01]  /*24c0*/  LOP3.LUT R19, R19, 0xfffffeff, RZ, 0xc0, !PT ;  /* 0xfffffeff13137812 */ /* 0x010fe200078ec0ff */
[----:B------:R1:W-:Y:S01]  /*24d0*/  STL [R1+0xac], R14 ;  /* 0x0000ac0e01007387 */ /* 0x0003e20000100800 */
[----:B------:R-:W-:-:S03]  /*24e0*/  IADD3 R2, R14, 0x7f, RZ ;  /* 0x0000007f0e027810 */ /* 0x000fc60007ffe0ff */
[----:B------:R1:W-:Y:S02]  /*24f0*/  STL [R1+0x78], R111 ;  /* 0x0000786f01007387 */ /* 0x0003e40000100800 */
[----:B------:R-:W-:-:S04]  /*2500*/  IMAD.MOV.U32 R0, RZ, RZ, R2 ;  /* 0x000000ffff007224 */ /* 0x000fc800078e0002 */
[----:B------:R-:W-:Y:S01]  /*2510*/  @P4 LOP3.LUT R19, R19, 0x100, RZ, 0xfc, !PT ;  /* 0x0000010013134812 */ /* 0x000fe200078efcff */
[----:B------:R-:W-:Y:S01]  /*2520*/  @P4 IMAD.HI.U32 R3, R2, c[0x0][0x2c8], RZ ;  /* 0x0000b20002034a27 */ /* 0x000fe200078e00ff */
[----:B------:R-:W-:Y:S02]  /*2530*/  IADD3 R2, R111, 0x1, -R114 ;  /* 0x000000016f027810 */ /* 0x000fe40007ffe872 */
[----:B------:R-:W-:Y:S02]  /*2540*/  LOP3.LUT R19, R19, 0xfffffdff, RZ, 0xc0, !PT ;  /* 0xfffffdff13137812 */ /* 0x000fe400078ec0ff */
[----:B------:R-:W-:Y:S02]  /*2550*/  @P4 SHF.R.U32.HI R0, RZ, c[0x0][0x2cc], R3 ;  /* 0x0000b300ff004a19 */ /* 0x000fe40000011603 */
[----:B------:R-:W-:-:S03]  /*2560*/  @P1 LOP3.LUT R19, R19, 0x200, RZ, 0xfc, !PT ;  /* 0x0000020013131812 */ /* 0x000fc600078efcff */
[----:B------:R-:W-:Y:S02]  /*2570*/  IMAD.IADD R0, R2, 0x1, R0 ;  /* 0x0000000102007824 */ /* 0x000fe400078e0200 */
[----:B------:R1:W-:Y:S03]  /*2580*/  STL [R1+0x28], R19 ;  /* 0x0000281301007387 */ /* 0x0003e60000100800 */
[----:B------:R-:W-:Y:S01]  /*2590*/  IADD3 R3, R0, c[0x0][0x328], RZ ;  /* 0x0000ca0000037a10 */ /* 0x000fe20007ffe0ff */
[----:B------:R-:W-:Y:S05]  /*25a0*/  @!P1 BRA `(.L_x_468) ;  /* 0x0000010000009947 */ /* 0x000fea0003800000 */
[C---:B------:R-:W-:Y:S01]  /*25b0*/  ISETP.GT.AND P0, PT, R0.reuse, RZ, PT ;  /* 0x000000ff0000720c */ /* 0x040fe20003f04270 */
[----:B------:R-:W-:Y:S01]  /*25c0*/  BSSY B0, `(.L_x_469) ;  /* 0x000000c000007945 */ /* 0x000fe20003800000 */
[----:B------:R-:W-:-:S11]  /*25d0*/  IADD3 R2, R0, -0x1, RZ ;  /* 0xffffffff00027810 */ /* 0x000fd60007ffe0ff */
[----:B------:R-:W-:Y:S05]  /*25e0*/  @P0 BRA `(.L_x_470) ;  /* 0x0000006000000947 */ /* 0x000fea0003800000 */
[----:B------:R-:W-:Y:S01]  /*25f0*/  ISETP.NE.AND P0, PT, R6, 0x1, PT ;  /* 0x000000010600780c */ /* 0x000fe20003f05270 */
[----:B------:R-:W-:-:S12]  /*2600*/  IMAD.MOV R0, RZ, RZ, -R0 ;  /* 0x000000ffff007224 */ /* 0x000fd800078e0a00 */
[----:B------:R-:W-:-:S05]  /*2610*/  @P0 IMAD.HI.U32 R2, R0, c[0x0][0x330], RZ ;  /* 0x0000cc0000020a27 */ /* 0x000fca00078e00ff */
[----:B------:R-:W-:-:S04]  /*2620*/  @P0 SHF.R.U32.HI R0, RZ, c[0x0][0x334], R2 ;  /* 0x0000cd00ff000a19 */ /* 0x000fc80000011602 */
[----:B------:R-:W-:Y:S01]  /*2630*/  LOP3.LUT R2, RZ, R0, RZ, 0x33, !PT ;  /* 0x00000000ff027212 */ /* 0x000fe200078e33ff */
[----:B------:R-:W-:Y:S05]  /*2640*/  BRA `(.L_x_471) ;  /* 0x0000003000007947 */ /* 0x000fea0003800000 */
.L_x_470:
[----:B------:R-:W-:-:S13]  /*2650*/  ISETP.NE.AND P0, PT, R6, 0x1, PT ;  /* 0x000000010600780c */ /* 0x000fda0003f05270 */
[----:B------:R-:W-:-:S05]  /*2660*/  @P0 IMAD.HI.U32 R0, R2, c[0x0][0x330], RZ ;  /* 0x0000cc0002000a27 */ /* 0x000fca00078e00ff */
[----:B------:R-:W-:Y:S02]  /*2670*/  @P0 SHF.R.U32.HI R2, RZ, c[0x0][0x334], R0 ;  /* 0x0000cd00ff020a19 */ /* 0x000fe40000011600 */
.L_x_471:
[----:B------:R-:W-:Y:S05]  /*2680*/  BSYNC B0 ;  /* 0x0000000000007941 */ /* 0x000fea0003800000 */
.L_x_469:
[----:B------:R-:W-:-:S05]  /*2690*/  IMAD R2, R2, R6, c[0x0][0x32c] ;  /* 0x0000cb0002027624 */ /* 0x000fca00078e0206 */
[----:B------:R-:W-:-:S03]  /*26a0*/  IMNMX R3, R3, R2, PT ;  /* 0x0000000203037217 */ /* 0x000fc60003800200 */
.L_x_468:
[----:B------:R-:W-:Y:S01]  /*26b0*/  IMAD.IADD R7, R111, 0x1, -R114 ;  /* 0x000000016f077824 */ /* 0x000fe200078e0a72 */
[----:B------:R-:W-:Y:S01]  /*26c0*/  IADD3 R3, R3, 0x2f, RZ ;  /* 0x0000002f03037810 */ /* 0x000fe20007ffe0ff */
[----:B------:R-:W-:Y:S01]  /*26d0*/  @P4 IMAD.HI.U32 R4, R14, c[0x0][0x2c8], RZ ;  /* 0x0000b2000e044a27 */ /* 0x000fe200078e00ff */
[----:B------:R-:W-:Y:S02]  /*26e0*/  IADD3 R2, R111, 0x2f, RZ ;  /* 0x0000002f6f027810 */ /* 0x000fe40007ffe0ff */
[----:B------:R2:W-:Y:S01]  /*26f0*/  STL [R1+0x58], R7 ;  /* 0x0000580701007387 */ /* 0x0005e20000100800 */
[----:B------:R-:W-:-:S04]  /*2700*/  IMAD.HI R5, R3, 0x2aaaaaab, RZ ;  /* 0x2aaaaaab03057827 */ /* 0x000fc800078e02ff */
[----:B------:R-:W-:-:S04]  /*2710*/  IMAD.HI R2, R2, 0x2aaaaaab, RZ ;  /* 0x2aaaaaab02027827 */ /* 0x000fc800078e02ff */
[----:B------:R-:W-:Y:S01]  /*2720*/  IMAD.MOV.U32 R0, RZ, RZ, R14 ;  /* 0x000000ffff007224 */ /* 0x000fe200078e000e */
[----:B------:R-:W-:Y:S02]  /*2730*/  @P4 SHF.R.U32.HI R0, RZ, c[0x0][0x2cc], R4 ;  /* 0x0000b300ff004a19 */ /* 0x000fe40000011604 */
[----:B------:R-:W-:Y:S02]  /*2740*/  SHF.R.U32.HI R4, RZ, 0x1f, R5 ;  /* 0x0000001fff047819 */ /* 0x000fe40000011605 */
[----:B------:R-:W-:Y:S01]  /*2750*/  SHF.R.U32.HI R3, RZ, 0x1f, R2 ;  /* 0x0000001fff037819 */ /* 0x000fe20000011602 */
[----:B------:R-:W-:Y:S01]  /*2760*/  IMAD.IADD R0, R7, 0x1, R0 ;  /* 0x0000000107007824 */ /* 0x000fe200078e0200 */
[----:B------:R-:W-:Y:S02]  /*2770*/  LEA.HI.SX32 R4, R5, R4, 0x1d ;  /* 0x0000000405047211 */ /* 0x000fe400078feaff */
[----:B------:R-:W-:Y:S02]  /*2780*/  LEA.HI.SX32 R3, R2, R3, 0x1d ;  /* 0x0000000302037211 */ /* 0x000fe400078feaff */
[----:B------:R-:W-:-:S02]  /*2790*/  IADD3 R2, R0, -c[0x0][0x324], RZ ;  /* 0x8000c90000027a10 */ /* 0x000fc40007ffe0ff */
[----:B------:R-:W-:Y:S01]  /*27a0*/  IMNMX R11, R3, R4, PT ;  /* 0x00000004030b7217 */ /* 0x000fe20003800200 */
[----:B------:R-:W-:Y:S05]  /*27b0*/  @!P1 BRA `(.L_x_472) ;  /* 0x000000f000009947 */ /* 0x000fea0003800000 */
[----:B------:R-:W-:Y:S01]  /*27c0*/  ISETP.GT.AND P0, PT, R0, -0x1, PT ;  /* 0xffffffff0000780c */ /* 0x000fe20003f04270 */
[----:B------:R-:W-:-:S12]  /*27d0*/  BSSY B0, `(.L_x_473) ;  /* 0x000000b000007945 */ /* 0x000fd80003800000 */
[----:B------:R-:W-:Y:S05]  /*27e0*/  @P0 BRA `(.L_x_474) ;  /* 0x0000006000000947 */ /* 0x000fea0003800000 */
[----:B------:R-:W-:Y:S02]  /*27f0*/  ISETP.NE.AND P0, PT, R6, 0x1, PT ;  /* 0x000000010600780c */ /* 0x000fe40003f05270 */
[----:B------:R-:W-:-:S11]  /*2800*/  LOP3.LUT R0, RZ, R0, RZ, 0x33, !PT ;  /* 0x00000000ff007212 */ /* 0x000fd600078e33ff */
[----:B------:R-:W-:-:S05]  /*2810*/  @P0 IMAD.HI.U32 R3, R0, c[0x0][0x330], RZ ;  /* 0x0000cc0000030a27 */ /* 0x000fca00078e00ff */
[----:B------:R-:W-:-:S04]  /*2820*/  @P0 SHF.R.U32.HI R0, RZ, c[0x0][0x334], R3 ;  /* 0x0000cd00ff000a19 */ /* 0x000fc80000011603 */
[----:B------:R-:W-:Y:S01]  /*2830*/  LOP3.LUT R0, RZ, R0, RZ, 0x33, !PT ;  /* 0x00000000ff007212 */ /* 0x000fe200078e33ff */
[----:B------:R-:W-:Y:S05]  /*2840*/  BRA `(.L_x_475) ;  /* 0x0000003000007947 */ /* 0x000fea0003800000 */
.L_x_474:
[----:B------:R-:W-:-:S13]  /*2850*/  ISETP.NE.AND P0, PT, R6, 0x1, PT ;  /* 0x000000010600780c */ /* 0x000fda0003f05270 */
[----:B------:R-:W-:-:S05]  /*2860*/  @P0 IMAD.HI.U32 R3, R0, c[0x0][0x330], RZ ;  /* 0x0000cc0000030a27 */ /* 0x000fca00078e00ff */
[----:B------:R-:W-:Y:S02]  /*2870*/  @P0 SHF.R.U32.HI R0, RZ, c[0x0][0x334], R3 ;  /* 0x0000cd00ff000a19 */ /* 0x000fe40000011603 */
.L_x_475:
[----:B------:R-:W-:Y:S05]  /*2880*/  BSYNC B0 ;  /* 0x0000000000007941 */ /* 0x000fea0003800000 */
.L_x_473:
[----:B------:R-:W-:-:S05]  /*2890*/  IMAD R0, R0, c[0x0][0x32c], RZ ;  /* 0x0000cb0000007a24 */ /* 0x000fca00078e02ff */
[----:B------:R-:W-:-:S04]  /*28a0*/  IMNMX R2, R2, R0, !PT ;  /* 0x0000000002027217 */ /* 0x000fc80007800200 */
.L_x_472:
[----:B------:R-:W3:Y:S01]  /*28b0*/  LDL R16, [R1+0xb8] ;  /* 0x0000b80001107983 */ /* 0x000ee20000100800 */
[----:B------:R-:W-:Y:S01]  /*28c0*/  IMAD.HI R2, R2, 0x2aaaaaab, RZ ;  /* 0x2aaaaaab02027827 */ /* 0x000fe200078e02ff */
[----:B------:R-:W-:Y:S04]  /*28d0*/  BSSY B0, `(.L_x_476) ;  /* 0x000002e000007945 */ /* 0x000fe80003800000 */
[----:B------:R-:W-:-:S04]  /*28e0*/  SHF.R.U32.HI R0, RZ, 0x1f, R2 ;  /* 0x0000001fff007819 */ /* 0x000fc80000011602 */
[----:B------:R-:W-:-:S04]  /*28f0*/  LEA.HI.SX32 R2, R2, R0, 0x1d ;  /* 0x0000000002027211 */ /* 0x000fc800078feaff */
[----:B------:R-:W-:Y:S01]  /*2900*/  IMNMX R6, RZ, R2, !PT ;  /* 0x00000002ff067217 */ /* 0x000fe20007800200 */
[----:B------:R-:W-:-:S03]  /*2910*/  IMAD.MOV.U32 R2, RZ, RZ, RZ ;  /* 0x000000ffff027224 */ /* 0x000fc600078e00ff */
[----:B------:R-:W-:Y:S02]  /*2920*/  ISETP.GT.AND P0, PT, R11, R6, PT ;  /* 0x000000060b00720c */ /* 0x000fe40003f04270 */
[C---:B---3--:R-:W-:Y:S02]  /*2930*/  LOP3.LUT R0, R16.reuse, 0xff000000, RZ, 0xc0, !PT ;  /* 0xff00000010007812 */ /* 0x048fe400078ec0ff */
        /* <DEDUP_REMOVED lines=8> */
[----:B------:R-:W-:-:S04]  /*29c0*/  ISETP.NE.AND P0, PT, R5, RZ, PT ;  /* 0x000000ff0500720c */ /* 0x000fc80003f05270 */
[----:B------:R-:W-:-:S04]  /*29d0*/  SEL R0, R5, c[0x0][0x338], P0 ;  /* 0x0000ce0005007a07 */ /* 0x000fc80000000000 */
[----:B------:R-:W-:Y:S02]  /*29e0*/  IABS R3, R0 ;  /* 0x0000000000037213 */ /* 0x000fe40000000000 */
[----:B--2---:R-:W-:Y:S02]  /*29f0*/  IADD3 R7, R0, -0x1, R11 ;  /* 0xffffffff00077810 */ /* 0x004fe40007ffe00b */
[----:B------:R-:W2:Y:S03]  /*2a00*/  I2F.RP R2, R3 ;  /* 0x0000000300027306 */ /* 0x000ea60000209400 */
[----:B------:R-:W-:-:S05]  /*2a10*/  IMAD.IADD R7, R7, 0x1, -R6 ;  /* 0x0000000107077824 */ /* 0x000fca00078e0a06 */
[----:B------:R-:W-:Y:S01]  /*2a20*/  IABS R10, R7 ;  /* 0x00000007000a7213 */ /* 0x000fe20000000000 */
[----:B--2---:R-:W2:Y:S02]  /*2a30*/  MUFU.RCP R2, R2 ;  /* 0x0000000200027308 */ /* 0x004ea40000001000 */
[----:B--2---:R-:W-:-:S06]  /*2a40*/  IADD3 R2, R2, 0xffffffe, RZ ;  /* 0x0ffffffe02027810 */ /* 0x004fcc0007ffe0ff */
[----:B---3--:R-:W2:Y:S02]  /*2a50*/  F2I.FTZ.U32.TRUNC.NTZ R5, R2 ;  /* 0x0000000200057305 */ /* 0x008ea4000021f000 */
[----:B--2---:R-:W-:-:S04]  /*2a60*/  IMAD.MOV R2, RZ, RZ, -R5 ;  /* 0x000000ffff027224 */ /* 0x004fc800078e0a05 */
        /* <DEDUP_REMOVED lines=20> */
.L_x_477:
[----:B------:R-:W-:Y:S05]  /*2bb0*/  BSYNC B0 ;  /* 0x0000000000007941 */ /* 0x000fea0003800000 */
.L_x_476:
[----:B------:R-:W-:Y:S01]  /*2bc0*/  IMAD R3, R15, R2, R6 ;  /* 0x000000020f037224 */ /* 0x000fe200078e0206 */
[----:B------:R-:W-:Y:S01]  /*2bd0*/  PRMT R0, RZ, 0x7610, R0 ;  /* 0x00007610ff007816 */ /* 0x000fe20000000000 */
[----:B---3--:R-:W-:Y:S01]  /*2be0*/  IMAD.MOV.U32 R15, RZ, RZ, RZ ;  /* 0x000000ffff0f7224 */ /* 0x008fe200078e00ff */
[----:B------:R-:W-:Y:S01]  /*2bf0*/  MOV R18, RZ ;  /* 0x000000ff00127202 */ /* 0x000fe20000000f00 */
        /* <DEDUP_REMOVED lines=10> */
[----:B------:R3:W-:Y:S01]  /*2ca0*/  STL [R1+0x38], R110 ;  /* 0x0000386e01007387 */ /* 0x0007e20000100800 */
        /* <DEDUP_REMOVED lines=59> */
[----:B---3--:R-:W-:-:S04]  /*3060*/  ISETP.NE.U32.AND P0, PT, RZ, c[0x0][0x340], PT ;  /* 0x0000d000ff007a0c */ /* 0x008fc80003f05070 */
[----:B------:R-:W-:-:S13]  /*3070*/  ISETP.NE.AND.EX P0, PT, RZ, c[0x0][0x344], PT, P0 ;  /* 0x0000d100ff007a0c */ /* 0x000fda0003f05300 */
[----:B------:R-:W-:-:S05]  /*3080*/  @P0 IMAD.WIDE R2, R106, R13, c[0x0][0x340] ;  /* 0x0000d0006a020625 */ /* 0x000fca00078e020d */
[----:B------:R3:W5:Y:S01]  /*3090*/  @P0 LDG.E R0, [R2.64] ;  /* 0x0000000602000981 */ /* 0x000762000c1e1900 */
[----:B------:R-:W-:Y:S01]  /*30a0*/  WARPSYNC 0xffffffff ;  /* 0xffffffff00007948 */ /* 0x000fe20003800000 */
[----:B--2---:R-:W-:Y:S02]  /*30b0*/  SEL R7, R106, RZ, !P3 ;  /* 0x000000ff6a077207 */ /* 0x004fe40005800000 */
[----:B---3--:R-:W-:-:S04]  /*30c0*/  SHF.R.S32.HI R2, RZ, 0x1f, R106 ;  /* 0x0000001fff027819 */ /* 0x008fc8000001146a */
[----:B------:R-:W-:Y:S01]  /*30d0*/  SEL R5, R2, RZ, !P3 ;  /* 0x000000ff02057207 */ /* 0x000fe20005800000 */
[----:B------:R-:W-:-:S03]  /*30e0*/  @!P0 IMAD.MOV.U32 R0, RZ, RZ, R106 ;  /* 0x000000ffff008224 */ /* 0x000fc600078e006a */
[----:B------:R-:W2:Y:S01]  /*30f0*/  LDL R107, [R1+0x174] ;  /* 0x00017400016b7983 */ /* 0x000ea20000100800 */
[----:B------:R-:W-:Y:S01]  /*3100*/  IMAD.MOV.U32 R23, RZ, RZ, 0x30 ;  /* 0x00000030ff177424 */ /* 0x000fe200078e00ff */
[----:B-----5:R-:W-:Y:S01]  /*3110*/  SHF.R.S32.HI R3, RZ, 0x1f, R0 ;  /* 0x0000001fff037819 */ /* 0x020fe20000011400 */
[----:B------:R-:W-:Y:S02]  /*3120*/  IMAD.MOV.U32 R2, RZ, RZ, c[0x0][0x2b8] ;  /* 0x0000ae00ff027624 */ /* 0x000fe400078e00ff */
[----:B------:R-:W-:Y:S02]  /*3130*/  IMAD R57, R110, R23, -0x30 ;  /* 0xffffffd06e397424 */ /* 0x000fe400078e0217 */
[----:B------:R-:W-:Y:S01]  /*3140*/  IMAD.WIDE.U32 R8, R0, c[0x0][0x2b0], RZ ;  /* 0x0000ac0000087a25 */ /* 0x000fe200078e00ff */
[----:B------:R-:W-:-:S03]  /*3150*/  ISETP.NE.AND P1, PT, R2, 0x1, PT ;  /* 0x000000010200780c */ /* 0x000fc60003f25270 */
[----:B------:R-:W-:Y:S01]  /*3160*/  IMAD.MOV.U32 R106, RZ, RZ, R19 ;  /* 0x000000ffff6a7224 */ /* 0x000fe200078e0013 */
[----:B------:R-:W-:Y:S01]  /*3170*/  STL.64 [R1+0x90], R8 ;  /* 0x0000900801007387 */ /* 0x000fe20000100a00 */
[----:B------:R-:W-:-:S03]  /*3180*/  IMAD.MOV.U32 R27, RZ, RZ, RZ ;  /* 0x000000ffff1b7224 */ /* 0x000fc600078e00ff */
[----:B------:R-:W-:-:S05]  /*3190*/  LOP3.LUT R106, R106, 0xffffff7f, RZ, 0xc0, !PT ;  /* 0xffffff7f6a6a7812 */ /* 0x000fca00078ec0ff */
[----:B------:R-:W-:Y:S02]  /*31a0*/  @P1 LOP3.LUT R106, R106, 0x80, RZ, 0xfc, !PT ;  /* 0x000000806a6a1812 */ /* 0x000fe400078efcff */
[----:B------:R-:W-:Y:S01]  /*31b0*/  LOP3.LUT R22, R16, 0xffff, RZ, 0xc0, !PT ;  /* 0x0000ffff10167812 */ /* 0x000fe200078ec0ff */
[----:B------:R-:W-:Y:S01]  /*31c0*/  IMAD R5, R5, c[0x0][0x1c0], RZ ;  /* 0x0000700005057a24 */ /* 0x000fe200078e02ff */
[----:B------:R-:W-:Y:S01]  /*31d0*/  BAR.SYNC.DEFER_BLOCKING 0x0 ;  /* 0x0000000000007b1d */ /* 0x000fe20000010000 */
[----:B--2---:R-:W-:-:S04]  /*31e0*/  IMAD.IADD R2, R107, 0x1, R57 ;  /* 0x000000016b027824 */ /* 0x004fc800078e0239 */
[C---:B------:R-:W-:Y:S01]  /*31f0*/  IMAD.IADD R21, R2.reuse, 0x1, R17 ;  /* 0x0000000102157824 */ /* 0x040fe200078e0211 */
[----:B------:R-:W-:Y:S01]  /*3200*/  ISETP.GE.AND P0, PT, R2, R111, PT ;  /* 0x0000006f0200720c */ /* 0x000fe20003f06270 */
[----:B------:R-:W-:Y:S02]  /*3210*/  IMAD R2, R3, c[0x0][0x2b0], RZ ;  /* 0x0000ac0003027a24 */ /* 0x000fe400078e02ff */
[----:B------:R-:W-:Y:S01]  /*3220*/  @P1 IMAD.HI.U32 R3, R21, c[0x0][0x2bc], RZ ;  /* 0x0000af0015031a27 */ /* 0x000fe200078e00ff */
[----:B------:R-:W-:-:S03]  /*3230*/  ISETP.GT.OR P0, PT, R107, 0x2f, P0 ;  /* 0x0000002f6b00780c */ /* 0x000fc60000704670 */
[----:B------:R-:W-:Y:S02]  /*3240*/  IMAD R2, R0, c[0x0][0x2b4], R2 ;  /* 0x0000ad0000027a24 */ /* 0x000fe400078e0202 */
[----:B-1----:R-:W-:Y:S01]  /*3250*/  IMAD.MOV.U32 R19, RZ, RZ, R21 ;  /* 0x000000ffff137224 */ /* 0x002fe200078e0015 */
[----:B------:R-:W-:Y:S01]  /*3260*/  @P1 SHF.R.U32.HI R19, RZ, c[0x0][0x2c0], R3 ;  /* 0x0000b000ff131a19 */ /* 0x000fe20000011603 */
[----:B------:R-:W-:-:S05]  /*3270*/  IMAD.IADD R4, R9, 0x1, R2 ;  /* 0x0000000109047824 */ /* 0x000fca00078e0202 */
[----:B------:R1:W-:Y:S01]  /*3280*/  STL [R1+0xa8], R4 ;  /* 0x0000a80401007387 */ /* 0x0003e20000100800 */
[----:B------:R-:W-:-:S03]  /*3290*/  @!P0 IADD3 R0, P1, R19, R8, RZ ;  /* 0x0000000813008210 */ /* 0x000fc60007f3e0ff */
[----:B------:R-:W2:Y:S01]  /*32a0*/  LDL R45, [R1+0x68] ;  /* 0x00006800012d7983 */ /* 0x000ea20000100800 */
[----:B------:R-:W-:Y:S02]  /*32b0*/  @!P0 LEA.HI.X.SX32 R3, R19, R4, 0x1, P1 ;  /* 0x0000000413038211 */ /* 0x000fe400008f0eff */
[C---:B------:R-:W-:Y:S01]  /*32c0*/  @!P0 LEA R2, P1, R0.reuse, c[0x0][0x2a0], 0x2 ;  /* 0x0000a80000028a11 */ /* 0x040fe200078210ff */
[----:B------:R-:W3:Y:S03]  /*32d0*/  LDL R25, [R1+0x3c] ;  /* 0x00003c0001197983 */ /* 0x000ee60000100800 */
[----:B------:R-:W-:Y:S01]  /*32e0*/  @!P0 LEA.HI.X R3, R0, c[0x0][0x2a4], R3, 0x2, P1 ;  /* 0x0000a90000038a11 */ /* 0x000fe200008f1403 */
[----:B------:R-:W4:Y:S04]  /*32f0*/  LDL R46, [R1+0x204] ;  /* 0x00020400012e7983 */ /* 0x000f280000100800 */
[----:B------:R-:W4:Y:S04]  /*3300*/  LDL R35, [R1+0x64] ;  /* 0x0000640001237983 */ /* 0x000f280000100800 */
[----:B------:R-:W4:Y:S04]  /*3310*/  LDL R26, [R1+0x208] ;  /* 0x00020800011a7983 */ /* 0x000f280000100800 */
[----:B------:R-:W4:Y:S04]  /*3320*/  LDL R33, [R1+0x6c] ;  /* 0x00006c0001217983 */ /* 0x000f280000100800 */
[----:B------:R-:W4:Y:S04]  /*3330*/  LDL R44, [R1+0x200] ;  /* 0x00020000012c7983 */ /* 0x000f280000100800 */
[----:B------:R-:W4:Y:S04]  /*3340*/  LDL R34, [R1+0x1fc] ;  /* 0x0001fc0001227983 */ /* 0x000f280000100800 */
[----:B------:R-:W4:Y:S04]  /*3350*/  LDL R32, [R1+0x2c] ;  /* 0x00002c0001207983 */ /* 0x000f280000100800 */
[----:B------:R1:W4:Y:S01]  /*3360*/  @!P0 LDG.E R27, [R2.64] ;  /* 0x00000006021b8981 */ /* 0x000322000c1e1900 */
[----:B------:R-:W-:-:S05]  /*3370*/  SHF.R.S32.HI R0, RZ, 0x1f, R12 ;  /* 0x0000001fff007819 */ /* 0x000fca000001140c */
[----:B------:R-:W-:-:S04]  /*3380*/  IMAD R0, R0, c[0x0][0x178], RZ ;  /* 0x00005e0000007a24 */ /* 0x000fc800078e02ff */
[----:B------:R-:W-:Y:S02]  /*3390*/  IMAD R0, R12, c[0x0][0x17c], R0 ;  /* 0x00005f000c007a24 */ /* 0x000fe400078e0200 */
[----:B-1----:R-:W-:-:S04]  /*33a0*/  IMAD.IADD R4, R107, 0x1, R14 ;  /* 0x000000016b047824 */ /* 0x002fc800078e020e */
[----:B------:R-:W-:-:S04]  /*33b0*/  @P4 IMAD.HI.U32 R6, R4, c[0x0][0x2c8], RZ ;  /* 0x0000b20004064a27 */ /* 0x000fc800078e00ff */
[----:B------:R-:W-:-:S04]  /*33c0*/  IMAD.WIDE.U32 R2, R12, c[0x0][0x178], RZ ;  /* 0x00005e000c027a25 */ /* 0x000fc800078e00ff */
[----:B------:R-:W-:-:S04]  /*33d0*/  IMAD.IADD R3, R3, 0x1, R0 ;  /* 0x0000000103037824 */ /* 0x000fc800078e0200 */
[----:B------:R-:W-:-:S04]  /*33e0*/  IMAD.WIDE.U32 R2, R22, c[0x0][0x1b8], R2 ;  /* 0x00006e0016027a25 */ /* 0x000fc800078e0002 */
[----:B------:R-:W-:Y:S01]  /*33f0*/  IMAD.MOV.U32 R0, RZ, RZ, R4 ;  /* 0x000000ffff007224 */ /* 0x000fe200078e0004 */
[----:B------:R-:W-:Y:S01]  /*3400*/  @P4 SHF.R.U32.HI R0, RZ, c[0x0][0x2cc], R6 ;  /* 0x0000b300ff004a19 */ /* 0x000fe20000011606 */
[----:B------:R-:W-:Y:S01]  /*3410*/  IMAD R3, R22, c[0x0][0x1bc], R3 ;  /* 0x00006f0016037a24 */ /* 0x000fe200078e0203 */
[----:B------:R-:W1:Y:S01]  /*3420*/  S2R R8, SR_TID.X ;  /* 0x0000000000087919 */ /* 0x000e620000002100 */
[C---:B------:R-:W-:Y:S02]  /*3430*/  IMAD R6, R7.reuse, c[0x0][0x1c4], R5 ;  /* 0x0000710007067a24 */ /* 0x040fe400078e0205 */
[----:B------:R-:W-:Y:S01]  /*3440*/  IMAD.WIDE.U32 R2, R7, c[0x0][0x1c0], R2 ;  /* 0x0000700007027a25 */ /* 0x000fe200078e0002 */
[----:B------:R-:W-:-:S03]  /*3450*/  SHF.R.S32.HI R7, RZ, 0x1f, R0 ;  /* 0x0000001fff077819 */ /* 0x000fc60000011400 */
        /* <DEDUP_REMOVED lines=10> */
[----:B------:R-:W-:Y:S01]  /*3500*/  IMAD.WIDE.U32 R2, R4, c[0x0][0x1a8], R2 ;  /* 0x00006a0004027a25 */ /* 0x000fe200078e0002 */
[----:B-1----:R-:W-:-:S03]  /*3510*/  SHF.R.S32.HI R24, RZ, 0x1f, R8 ;  /* 0x0000001fff187819 */ /* 0x002fc60000011408 */
[----:B------:R-:W-:Y:S01]  /*3520*/  IMAD.IADD R0, R3, 0x1, R0 ;  /* 0x0000000103007824 */ /* 0x000fe200078e0200 */
[----:B------:R-:W-:Y:S02]  /*3530*/  LEA R17, P0, R2, c[0x0][0x160], 0x1 ;  /* 0x0000580002117a11 */ /* 0x000fe400078008ff */
[----:B------:R-:W-:Y:S02]  /*3540*/  LEA.HI R24, R24, R8, RZ, 0x3 ;  /* 0x0000000818187211 */ /* 0x000fe400078f18ff */
[----:B------:R-:W-:Y:S01]  /*3550*/  LEA.HI.X R16, R2, c[0x0][0x164], R0, 0x1, P0 ;  /* 0x0000590002107a11 */ /* 0x000fe200000f0c00 */
[----:B------:R-:W2:Y:S01]  /*3560*/  SHFL.IDX PT, R3, R17, RZ, 0x181f ;  /* 0x00181fff11037589 */ /* 0x000ea200000e0000 */
[----:B------:R-:W-:Y:S01]  /*3570*/  SHF.R.S32.HI R24, RZ, 0x3, R24 ;  /* 0x00000003ff187819 */ /* 0x000fe20000011418 */
[----:B------:R-:W-:Y:S02]  /*3580*/  IMAD R20, R114, c[0x0][0x2c4], RZ ;  /* 0x0000b10072147a24 */ /* 0x000fe400078e02ff */
[----:B------:R-:W4:Y:S02]  /*3590*/  SHFL.IDX PT, R4, R16, RZ, 0x181f ;  /* 0x00181fff10047589 */ /* 0x000f2400000e0000 */
[----:B------:R-:W-:-:S05]  /*35a0*/  IMAD.IADD R18, R24, 0x1, R14 ;  /* 0x0000000118127824 */ /* 0x000fca00078e020e */
[C---:B------:R-:W-:Y:S01]  /*35b0*/  ISETP.GE.AND P0, PT, R18.reuse, R20, PT ;  /* 0x000000141200720c */ /* 0x040fe20003f06270 */
[----:B------:R-:W1:Y:S01]  /*35c0*/  SHFL.IDX PT, R0, R17, 0x1, 0x181f ;  /* 0x00381f0011007f89 */ /* 0x000e6200000e0000 */
[----:B------:R-:W-:-:S03]  /*35d0*/  IADD3 R5, R18, 0x20, RZ ;  /* 0x0000002012057810 */ /* 0x000fc60007ffe0ff */
[----:B------:R-:W1:Y:S01]  /*35e0*/  SHFL.IDX PT, R2, R16, 0x1, 0x181f ;  /* 0x00381f0010027f89 */ /* 0x000e6200000e0000 */
[----:B------:R-:W-:-:S04]  /*35f0*/  IMAD.WIDE.U32 R30, R22, c[0x0][0x1e8], RZ ;  /* 0x00007a00161e7a25 */ /* 0x000fc800078e00ff */
[----:B------:R-:W-:-:S03]  /*3600*/  IMAD R28, R22, c[0x0][0x1ec], R31 ;  /* 0x00007b00161c7a24 */ /* 0x000fc600078e021f */
[CC--:B--2---:R-:W-:Y:S02]  /*3610*/  @!P0 LEA R10, P2, R45.reuse, R3.reuse, 0x1 ;  /* 0x000000032d0a8211 */ /* 0x0c4fe400078408ff */
[----:B------:R-:W-:Y:S02]  /*3620*/  ISETP.GE.AND P3, PT, R45, c[0x0][0x198], PT ;  /* 0x000066002d007a0c */ /* 0x000fe40003f66270 */
[CC--:B---3--:R-:W-:Y:S02]  /*3630*/  @!P0 LEA R12, P1, R25.reuse, R3.reuse, 0x1 ;  /* 0x00000003190c8211 */ /* 0x0c8fe400078208ff */
[----:B------:R-:W-:Y:S02]  /*3640*/  ISETP.GE.AND P4, PT, R25, c[0x0][0x198], PT ;  /* 0x0000660019007a0c */ /* 0x000fe40003f86270 */
[----:B----4-:R-:W-:Y:S02]  /*3650*/  @!P0 LEA.HI.X R11, R45, R4, R46, 0x1, P2 ;  /* 0x000000042d0b8211 */ /* 0x010fe400010f0c2e */
[----:B------:R-:W-:-:S02]  /*3660*/  @!P0 LEA R8, P2, R35, R3, 0x1 ;  /* 0x0000000323088211 */ /* 0x000fc400078408ff */
[----:B------:R-:W-:Y:S02]  /*3670*/  ISETP.GE.AND P5, PT, R35, c[0x0][0x198], PT ;  /* 0x0000660023007a0c */ /* 0x000fe40003fa6270 */
[----:B------:R-:W-:Y:S02]  /*3680*/  @!P0 LEA.HI.X R13, R25, R4, R26, 0x1, P1 ;  /* 0x00000004190d8211 */ /* 0x000fe400008f0c1a */
[----:B------:R-:W-:Y:S02]  /*3690*/  ISETP.GE.AND P1, PT, R5, R20, PT ;  /* 0x000000140500720c */ /* 0x000fe40003f26270 */
[----:B------:R-:W-:Y:S02]  /*36a0*/  ISETP.GE.AND P6, PT, R33, c[0x0][0x198], PT ;  /* 0x0000660021007a0c */ /* 0x000fe40003fc6270 */
[----:B------:R-:W-:Y:S02]  /*36b0*/  @!P0 LEA.HI.X R9, R35, R4, R44, 0x1, P2 ;  /* 0x0000000423098211 */ /* 0x000fe400010f0c2c */
[----:B------:R-:W-:-:S04]  /*36c0*/  @!P0 LEA R6, P2, R33, R3, 0x1 ;  /* 0x0000000321068211 */ /* 0x000fc800078408ff */
[----:B------:R-:W-:Y:S01]  /*36d0*/  @!P0 LEA.HI.X R7, R33, R4, R34, 0x1, P2 ;  /* 0x0000000421078211 */ /* 0x000fe200010f0c22 */
[----:B------:R2:W-:Y:S04]  /*36e0*/  @!P0 LDGSTS.E.BYPASS.LTC128B.128 [R32+0x4080], [R12.64], !P4 ;  /* 0x040800000c208fae */ /* 0x0005e8000e101d46 */
[----:B------:R3:W-:Y:S04]  /*36f0*/  @!P0 LDGSTS.E.BYPASS.LTC128B.128 [R32+0x8080], [R10.64], !P3 ;  /* 0x080800000a208fae */ /* 0x0007e8000d901d46 */
[----:B------:R4:W-:Y:S04]  /*3700*/  @!P0 LDGSTS.E.BYPASS.LTC128B.128 [R32+0xc080], [R8.64], !P5 ;  /* 0x0c08000008208fae */ /* 0x0009e8000e901d46 */
[----:B------:R2:W-:Y:S01]  /*3710*/  @!P0 LDGSTS.E.BYPASS.LTC128B.128 [R32+0x10080], [R6.64], !P6 ;  /* 0x1008000006208fae */ /* 0x0005e2000f101d46 */
[----:B-1----:R-:W-:-:S04]  /*3720*/  @!P1 LEA R14, P2, R25, R0, 0x1 ;  /* 0x00000000190e9211 */ /* 0x002fc800078408ff */
[----:B------:R-:W-:Y:S02]  /*3730*/  @!P1 LEA.HI.X R15, R25, R2, R26, 0x1, P2 ;  /* 0x00000002190f9211 */ /* 0x000fe400010f0c1a */
[----:B------:R-:W-:-:S03]  /*3740*/  IADD3 R3, R18, 0x40, RZ ;  /* 0x0000004012037810 */ /* 0x000fc60007ffe0ff */
[----:B------:R1:W-:Y:S01]  /*3750*/  @!P1 LDGSTS.E.BYPASS.LTC128B.128 [R32+0x5080], [R14.64], !P4 ;  /* 0x050800000e209fae */ /* 0x0003e2000e101d46 */
[----:B----4-:R-:W-:-:S04]  /*3760*/  @!P1 LEA R8, P0, R45, R0, 0x1 ;  /* 0x000000002d089211 */ /* 0x010fc800078008ff */
[----:B------:R-:W-:Y:S02]  /*3770*/  @!P1 LEA.HI.X R9, R45, R2, R46, 0x1, P0 ;  /* 0x000000022d099211 */ /* 0x000fe400000f0c2e */
[----:B--2---:R-:W-:-:S03]  /*3780*/  @!P1 LEA R6, P0, R35, R0, 0x1 ;  /* 0x0000000023069211 */ /* 0x004fc600078008ff */
[----:B------:R2:W-:Y:S01]  /*3790*/  @!P1 LDGSTS.E.BYPASS.LTC128B.128 [R32+0x9080], [R8.64], !P3 ;  /* 0x0908000008209fae */ /* 0x0005e2000d901d46 */
[----:B------:R-:W-:Y:S02]  /*37a0*/  @!P1 LEA.HI.X R7, R35, R2, R44, 0x1, P0 ;  /* 0x0000000223079211 */ /* 0x000fe400000f0c2c */
[C---:B------:R-:W-:Y:S02]  /*37b0*/  @!P1 LEA R4, P0, R33.reuse, R0, 0x1 ;  /* 0x0000000021049211 */ /* 0x040fe400078008ff */
[----:B------:R-:W2:Y:S02]  /*37c0*/  SHFL.IDX PT, R0, R17, 0x2, 0x181f ;  /* 0x00581f0011007f89 */ /* 0x000ea400000e0000 */
[----:B------:R-:W-:Y:S02]  /*37d0*/  @!P1 LEA.HI.X R5, R33, R2, R34, 0x1, P0 ;  /* 0x0000000221059211 */ /* 0x000fe400000f0c22 */
[----:B------:R-:W4:Y:S01]  /*37e0*/  SHFL.IDX PT, R2, R16, 0x2, 0x181f ;  /* 0x00581f0010027f89 */ /* 0x000f2200000e0000 */
[----:B------:R-:W-:-:S03]  /*37f0*/  ISETP.GE.AND P0, PT, R3, R20, PT ;  /* 0x000000140300720c */ /* 0x000fc60003f06270 */
[----:B------:R1:W-:Y:S04]  /*3800*/  @!P1 LDGSTS.E.BYPASS.LTC128B.128 [R32+0xd080], [R6.64], !P5 ;  /* 0x0d08000006209fae */ /* 0x0003e8000e901d46 */
[----:B------:R1:W-:Y:S04]  /*3810*/  @!P1 LDGSTS.E.BYPASS.LTC128B.128 [R32+0x11080], [R4.64], !P6 ;  /* 0x1108000004209fae */ /* 0x0003e8000f101d46 */
[----:B---3--:R-:W3:Y:S02]  /*3820*/  SHFL.IDX PT, R10, R17, 0x3, 0x181f ;  /* 0x00781f00110a7f89 */ /* 0x008ee400000e0000 */
[----:B--2---:R-:W-:-:S04]  /*3830*/  @!P0 LEA R8, P1, R45, R0, 0x1 ;  /* 0x000000002d088211 */ /* 0x004fc800078208ff */
[----:B----4-:R-:W-:Y:S01]  /*3840*/  @!P0 LEA.HI.X R9, R45, R2, R46, 0x1, P1 ;  /* 0x000000022d098211 */ /* 0x010fe200008f0c2e */
[----:B------:R-:W2:Y:S01]  /*3850*/  SHFL.IDX PT, R11, R16, 0x3, 0x181f ;  /* 0x00781f00100b7f89 */ /* 0x000ea200000e0000 */
[-C--:B------:R-:W-:Y:S02]  /*3860*/  @!P0 LEA R12, P2, R25, R0.reuse, 0x1 ;  /* 0x00000000190c8211 */ /* 0x080fe400078408ff */
[----:B-1----:R-:W-:-:S04]  /*3870*/  @!P0 LEA R6, P1, R35, R0, 0x1 ;  /* 0x0000000023068211 */ /* 0x002fc800078208ff */
[----:B------:R-:W-:Y:S02]  /*3880*/  @!P0 LEA.HI.X R7, R35, R2, R44, 0x1, P1 ;  /* 0x0000000223078211 */ /* 0x000fe400008f0c2c */
[----:B------:R-:W-:Y:S02]  /*3890*/  @!P0 LEA R4, P1, R33, R0, 0x1 ;  /* 0x0000000021048211 */ /* 0x000fe400078208ff */
[----:B------:R-:W-:Y:S02]  /*38a0*/  IADD3 R0, R18, 0x60, RZ ;  /* 0x0000006012007810 */ /* 0x000fe40007ffe0ff */
[----:B------:R-:W-:Y:S02]  /*38b0*/  @!P0 LEA.HI.X R13, R25, R2, R26, 0x1, P2 ;  /* 0x00000002190d8211 */ /* 0x000fe400010f0c1a */
[----:B------:R-:W-:Y:S01]  /*38c0*/  ISETP.GE.AND P2, PT, R0, R20, PT ;  /* 0x000000140000720c */ /* 0x000fe20003f46270 */
[----:B------:R-:W-:Y:S01]  /*38d0*/  IMAD.MOV R0, RZ, RZ, -R19 ;  /* 0x000000ffff007224 */ /* 0x000fe200078e0a13 */
[----:B------:R-:W-:Y:S01]  /*38e0*/  @!P0 LEA.HI.X R5, R33, R2, R34, 0x1, P1 ;  /* 0x0000000221058211 */ /* 0x000fe200008f0c22 */
[----:B------:R1:W-:Y:S02]  /*38f0*/  @!P0 LDGSTS.E.BYPASS.LTC128B.128 [R32+0x6080], [R12.64], !P4 ;  /* 0x060800000c208fae */ /* 0x0003e4000e101d46 */
[----:B------:R-:W-:-:S02]  /*3900*/  IMAD R21, R0, c[0x0][0x2b8], R21 ;  /* 0x0000ae0000157a24 */ /* 0x000fc400078e0215 */
[----:B------:R4:W-:Y:S04]  /*3910*/  @!P0 LDGSTS.E.BYPASS.LTC128B.128 [R32+0xa080], [R8.64], !P3 ;  /* 0x0a08000008208fae */ /* 0x0009e8000d901d46 */
[----:B------:R1:W-:Y:S02]  /*3920*/  @!P0 LDGSTS.E.BYPASS.LTC128B.128 [R32+0xe080], [R6.64], !P5 ;  /* 0x0e08000006208fae */ /* 0x0003e4000e901d46 */
[C---:B---3--:R-:W-:Y:S02]  /*3930*/  @!P2 LEA R2, P1, R25.reuse, R10, 0x1 ;  /* 0x0000000a1902a211 */ /* 0x048fe400078208ff */
[----:B------:R3:W-:Y:S02]  /*3940*/  @!P0 LDGSTS.E.BYPASS.LTC128B.128 [R32+0x12080], [R4.64], !P6 ;  /* 0x1208000004208fae */ /* 0x0007e4000f101d46 */
[----:B--2---:R-:W-:-:S05]  /*3950*/  @!P2 LEA.HI.X R3, R25, R11, R26, 0x1, P1 ;  /* 0x0000000b1903a211 */ /* 0x004fca00008f0c1a */
[----:B------:R2:W-:Y:S01]  /*3960*/  @!P2 LDGSTS.E.BYPASS.LTC128B.128 [R32+0x7080], [R2.64], !P4 ;  /* 0x070800000220afae */ /* 0x0005e2000e101d46 */
[----:B------:R-:W-:Y:S02]  /*3970*/  SHF.R.S32.HI R14, RZ, 0x1f, R27 ;  /* 0x0000001fff0e7819 */ /* 0x000fe4000001141b */
[----:B-1----:R-:W-:-:S05]  /*3980*/  SHF.R.S32.HI R7, RZ, 0x1f, R21 ;  /* 0x0000001fff077819 */ /* 0x002fca0000011415 */
[----:B------:R-:W-:Y:S01]  /*3990*/  IMAD R0, R7, c[0x0][0x1e0], RZ ;  /* 0x0000780007007a24 */ /* 0x000fe200078e02ff */
[----:B---3--:R-:W-:-:S03]  /*39a0*/  @!P2 LEA R4, P0, R45, R10, 0x1 ;  /* 0x0000000a2d04a211 */ /* 0x008fc600078008ff */
[C---:B------:R-:W-:Y:S02]  /*39b0*/  IMAD R0, R21.reuse, c[0x0][0x1e4], R0 ;  /* 0x0000790015007a24 */ /* 0x040fe400078e0200 */
[----:B--2---:R-:W-:Y:S01]  /*39c0*/  IMAD.WIDE.U32 R2, R21, c[0x0][0x1e0], RZ ;  /* 0x0000780015027a25 */ /* 0x004fe200078e00ff */
[----:B------:R-:W-:-:S03]  /*39d0*/  @!P2 LEA.HI.X R5, R45, R11, R46, 0x1, P0 ;  /* 0x0000000b2d05a211 */ /* 0x000fc600000f0c2e */
[----:B------:R-:W-:Y:S02]  /*39e0*/  IMAD.IADD R3, R3, 0x1, R0 ;  /* 0x0000000103037824 */ /* 0x000fe400078e0200 */
[----:B------:R-:W-:Y:S01]  /*39f0*/  IMAD R0, R14, c[0x0][0x1f0], RZ ;  /* 0x00007c000e007a24 */ /* 0x000fe200078e02ff */
[----:B------:R1:W-:Y:S01]  /*3a00*/  @!P2 LDGSTS.E.BYPASS.LTC128B.128 [R32+0xb080], [R4.64], !P3 ;  /* 0x0b0800000420afae */ /* 0x0003e2000d901d46 */
[----:B------:R-:W-:-:S04]  /*3a10*/  IMAD.WIDE.U32 R2, R27, c[0x0][0x1f0], R2 ;  /* 0x00007c001b027a25 */ /* 0x000fc800078e0002 */
[----:B------:R-:W-:-:S04]  /*3a20*/  IMAD R12, R110, -0x30, R23 ;  /* 0xffffffd06e0c7824 */ /* 0x000fc800078e0217 */
[----:B------:R-:W-:Y:S02]  /*3a30*/  IMAD.IADD R56, R111, 0x1, R12 ;  /* 0x000000016f387824 */ /* 0x000fe400078e020c */
[----:B-1----:R-:W-:Y:S01]  /*3a40*/  IMAD R4, R27, c[0x0][0x1f4], R0 ;  /* 0x00007d001b047a24 */ /* 0x002fe200078e0200 */
[----:B------:R-:W-:-:S04]  /*3a50*/  IADD3 R0, P0, R2, R30, RZ ;  /* 0x0000001e02007210 */ /* 0x000fc80007f1e0ff */
[----:B------:R-:W-:Y:S02]  /*3a60*/  IADD3.X R2, R28, R3, R4, P0, !PT ;  /* 0x000000031c027210 */ /* 0x000fe400007fe404 */
[----:B------:R-:W-:Y:S02]  /*3a70*/  LEA R6, P0, R0, c[0x0][0x1c8], 0x1 ;  /* 0x0000720000067a11 */ /* 0x000fe400078008ff */
[----:B------:R-:W-:Y:S02]  /*3a80*/  IMNMX R3, R56, 0x30, PT ;  /* 0x0000003038037817 */ /* 0x000fe40003800200 */
[----:B------:R-:W-:Y:S02]  /*3a90*/  LEA.HI.X R15, R0, c[0x0][0x1cc], R2, 0x1, P0 ;  /* 0x00007300000f7a11 */ /* 0x000fe400000f0c02 */
[----:B------:R-:W1:Y:S01]  /*3aa0*/  SHFL.IDX PT, R0, R6, RZ, 0x181f ;  /* 0x00181fff06007589 */ /* 0x000e6200000e0000 */
[----:B------:R-:W-:Y:S01]  /*3ab0*/  @!P2 LEA R2, P0, R35, R10, 0x1 ;  /* 0x0000000a2302a211 */ /* 0x000fe200078008ff */
[----:B------:R-:W-:-:S02]  /*3ac0*/  IMAD.IADD R13, R3, 0x1, -R24 ;  /* 0x00000001030d7824 */ /* 0x000fc400078e0a18 */
[----:B----4-:R-:W2:Y:S01]  /*3ad0*/  SHFL.IDX PT, R8, R15, RZ, 0x181f ;  /* 0x00181fff0f087589 */ /* 0x010ea200000e0000 */
[----:B------:R-:W-:Y:S02]  /*3ae0*/  @!P2 LEA.HI.X R3, R35, R11, R44, 0x1, P0 ;  /* 0x0000000b2303a211 */ /* 0x000fe400000f0c2c */
[----:B------:R-:W-:-:S03]  /*3af0*/  ISETP.GE.AND P1, PT, R13, 0x1, PT ;  /* 0x000000010d00780c */ /* 0x000fc60003f26270 */
[----:B------:R3:W-:Y:S02]  /*3b00*/  @!P2 LDGSTS.E.BYPASS.LTC128B.128 [R32+0xf080], [R2.64], !P5 ;  /* 0x0f0800000220afae */ /* 0x0007e4000e901d46 */
[----:B---3--:R-:W-:-:S04]  /*3b10*/  @!P2 LEA R2, P0, R33, R10, 0x1 ;  /* 0x0000000a2102a211 */ /* 0x008fc800078008ff */
[----:B------:R-:W-:-:S05]  /*3b20*/  @!P2 LEA.HI.X R3, R33, R11, R34, 0x1, P0 ;  /* 0x0000000b2103a211 */ /* 0x000fca00000f0c22 */
[----:B------:R1:W-:Y:S01]  /*3b30*/  @!P2 LDGSTS.E.BYPASS.LTC128B.128 [R32+0x13080], [R2.64], !P6 ;  /* 0x130800000220afae */ /* 0x0003e2000f101d46 */
[----:B------:R-:W-:Y:S02]  /*3b40*/  @P1 ISETP.GE.AND P2, PT, R25, c[0x0][0x1d4], PT ;  /* 0x0000750019001a0c */ /* 0x000fe40003f46270 */
[----:B------:R-:W-:Y:S01]  /*3b50*/  @P1 ISETP.GE.AND P3, PT, R45, c[0x0][0x1d4], PT ;  /* 0x000075002d001a0c */ /* 0x000fe20003f66270 */
[----:B------:R-:W0:Y:S01]  /*3b60*/  LDGDEPBAR ;  /* 0x00000000000079af */ /* 0x000e220000000000 */
[----:B------:R-:W-:Y:S01]  /*3b70*/  IMAD.WIDE.U32 R16, R22, c[0x0][0x210], RZ ;  /* 0x0000840016107a25 */ /* 0x000fe200078e00ff */
[----:B-1----:R-:W-:-:S04]  /*3b80*/  @P1 LEA R2, P0, R25, R0, 0x1 ;  /* 0x0000000019021211 */ /* 0x002fc800078008ff */
[----:B--2---:R-:W-:Y:S02]  /*3b90*/  @P1 LEA.HI.X R3, R25, R8, R26, 0x1, P0 ;  /* 0x0000000819031211 */ /* 0x004fe400000f0c1a */
[----:B------:R-:W-:-:S03]  /*3ba0*/  @P1 LEA R4, P0, R45, R0, 0x1 ;  /* 0x000000002d041211 */ /* 0x000fc600078008ff */
[----:B------:R1:W-:Y:S01]  /*3bb0*/  @P1 LDGSTS.E.BYPASS.LTC128B.128 [R32+0x14080], [R2.64], !P2 ;  /* 0x1408000002201fae */ /* 0x0003e2000d101d46 */
[----:B------:R-:W-:Y:S02]  /*3bc0*/  @P1 ISETP.GE.AND P2, PT, R35, c[0x0][0x1d4], PT ;  /* 0x0000750023001a0c */ /* 0x000fe40003f46270 */
[----:B------:R-:W-:Y:S01]  /*3bd0*/  @P1 LEA.HI.X R5, R45, R8, R46, 0x1, P0 ;  /* 0x000000082d051211 */ /* 0x000fe200000f0c2e */
[----:B------:R-:W-:Y:S01]  /*3be0*/  STL [R1+0x30], R27 ;  /* 0x0000301b01007387 */ /* 0x000fe20000100800 */
[----:B------:R-:W-:-:S03]  /*3bf0*/  IMAD R11, R22, c[0x0][0x214], R17 ;  /* 0x00008500160b7a24 */ /* 0x000fc600078e0211 */
[----:B------:R2:W-:Y:S04]  /*3c00*/  @P1 LDGSTS.E.BYPASS.LTC128B.128 [R32+0x15880], [R4.64], !P3 ;  /* 0x1588000004201fae */ /* 0x0005e8000d901d46 */
[----:B------:R-:W-:Y:S04]  /*3c10*/  STL [R1+0x34], R21 ;  /* 0x0000341501007387 */ /* 0x000fe80000100800 */
[----:B------:R-:W-:Y:S01]  /*3c20*/  STL.64 [R1+0x88], R30 ;  /* 0x0000881e01007387 */ /* 0x000fe20000100a00 */
[----:B-1----:R-:W-:-:S04]  /*3c30*/  @P1 LEA R2, P0, R35, R0, 0x1 ;  /* 0x0000000023021211 */ /* 0x002fc800078008ff */
[----:B------:R-:W-:Y:S01]  /*3c40*/  @P1 LEA.HI.X R3, R35, R8, R44, 0x1, P0 ;  /* 0x0000000823031211 */ /* 0x000fe200000f0c2c */
[----:B--2---:R-:W-:Y:S01]  /*3c50*/  IMAD R4, R7, c[0x0][0x208], RZ ;  /* 0x0000820007047a24 */ /* 0x004fe200078e02ff */
[----:B------:R-:W-:Y:S01]  /*3c60*/  STL [R1+0xa0], R28 ;  /* 0x0000a01c01007387 */ /* 0x000fe20000100800 */
[----:B------:R-:W-:Y:S02]  /*3c70*/  ISETP.GE.AND P0, PT, R13, 0x21, PT ;  /* 0x000000210d00780c */ /* 0x000fe40003f06270 */
[----:B------:R-:W-:Y:S01]  /*3c80*/  IMAD R5, R21, c[0x0][0x20c], R4 ;  /* 0x0000830015057a24 */ /* 0x000fe200078e0204 */
[----:B------:R1:W-:Y:S01]  /*3c90*/  @P1 LDGSTS.E.BYPASS.LTC128B.128 [R32+0x17080], [R2.64], !P2 ;  /* 0x1708000002201fae */ /* 0x0003e2000d101d46 */
[C---:B------:R-:W-:Y:S01]  /*3ca0*/  @P1 LEA R4, P2, R33.reuse, R0, 0x1 ;  /* 0x0000000021041211 */ /* 0x040fe200078408ff */
[----:B------:R-:W-:Y:S02]  /*3cb0*/  IMAD R0, R14, c[0x0][0x218], RZ ;  /* 0x000086000e007a24 */ /* 0x000fe400078e02ff */
[----:B------:R-:W-:Y:S04]  /*3cc0*/  STL.64 [R1+0x98], R16 ;  /* 0x0000981001007387 */ /* 0x000fe80000100a00 */
[----:B------:R2:W-:Y:S04]  /*3cd0*/  SHFL.IDX PT, R10, R15, 0x1, 0x181f ;  /* 0x00381f000f0a7f89 */ /* 0x0005e800000e0000 */
[----:B------:R-:W-:Y:S04]  /*3ce0*/  STL [R1+0xa4], R11 ;  /* 0x0000a40b01007387 */ /* 0x000fe80000100800 */
[----:B------:R-:W3:Y:S04]  /*3cf0*/  LDL R14, [R1+0x24] ;  /* 0x00002400010e7983 */ /* 0x000ee80000100800 */
[----:B------:R-:W4:Y:S04]  /*3d00*/  LDL R13, [R1+0x20] ;  /* 0x00002000010d7983 */ /* 0x000f280000100800 */
[----:B--2---:R-:W2:Y:S04]  /*3d10*/  LDL R15, [R1+0x1c] ;  /* 0x00001c00010f7983 */ /* 0x004ea80000100800 */
[----:B------:R1:W1:Y:S01]  /*3d20*/  SHFL.IDX PT, R9, R6, 0x1, 0x181f ;  /* 0x00381f0006097f89 */ /* 0x00026200000e0000 */
[----:B------:R-:W-:Y:S01]  /*3d30*/  @P1 ISETP.GE.AND P3, PT, R33, c[0x0][0x1d4], PT ;  /* 0x0000750021001a0c */ /* 0x000fe20003f66270 */
[----:B-1----:R-:W-:-:S04]  /*3d40*/  IMAD.WIDE.U32 R6, R21, c[0x0][0x208], RZ ;  /* 0x0000820015067a25 */ /* 0x002fc800078e00ff */
[----:B------:R-:W-:Y:S01]  /*3d50*/  IMAD.IADD R3, R7, 0x1, R5 ;  /* 0x0000000107037824 */ /* 0x000fe200078e0205 */
[----:B------:R-:W-:Y:S01]  /*3d60*/  @P1 LEA.HI.X R5, R33, R8, R34, 0x1, P2 ;  /* 0x0000000821051211 */ /* 0x000fe200010f0c22 */
[----:B------:R-:W-:-:S06]  /*3d70*/  IMAD.MOV.U32 R2, RZ, RZ, R6 ;  /* 0x000000ffff027224 */ /* 0x000fcc00078e0006 */
[----:B------:R1:W-:Y:S01]  /*3d80*/  @P1 LDGSTS.E.BYPASS.LTC128B.128 [R32+0x18880], [R4.64], !P3 ;  /* 0x1888000004201fae */ /* 0x0003e2000d901d46 */
[----:B------:R-:W-:Y:S01]  /*3d90*/  IMAD.WIDE.U32 R2, R27, c[0x0][0x218], R2 ;  /* 0x000086001b027a25 */ /* 0x000fe200078e0002 */
[----:B------:R-:W-:Y:S02]  /*3da0*/  @P0 ISETP.GE.AND P3, PT, R25, c[0x0][0x1d4], PT ;  /* 0x0000750019000a0c */ /* 0x000fe40003f66270 */
[----:B------:R-:W-:Y:S01]  /*3db0*/  @P0 LEA R6, P2, R45, R9, 0x1 ;  /* 0x000000092d060211 */ /* 0x000fe200078408ff */
[----:B------:R-:W-:-:S03]  /*3dc0*/  IMAD R8, R27, c[0x0][0x21c], R0 ;  /* 0x000087001b087a24 */ /* 0x000fc600078e0200 */
[C---:B------:R-:W-:Y:S02]  /*3dd0*/  @P0 LEA.HI.X R7, R45.reuse, R10, R46, 0x1, P2 ;  /* 0x0000000a2d070211 */ /* 0x040fe400010f0c2e */
[----:B------:R-:W-:Y:S02]  /*3de0*/  @P0 ISETP.GE.AND P2, PT, R45, c[0x0][0x1d4], PT ;  /* 0x000075002d000a0c */ /* 0x000fe40003f46270 */
[----:B-1----:R-:W-:-:S04]  /*3df0*/  @P0 LEA R4, P1, R25, R9, 0x1 ;  /* 0x0000000919040211 */ /* 0x002fc800078208ff */
[----:B------:R-:W-:Y:S02]  /*3e00*/  @P0 LEA.HI.X R5, R25, R10, R26, 0x1, P1 ;  /* 0x0000000a19050211 */ /* 0x000fe400008f0c1a */
[----:B------:R-:W-:-:S03]  /*3e10*/  IADD3 R0, P1, R2, R16, RZ ;  /* 0x0000001002007210 */ /* 0x000fc60007f3e0ff */
[----:B------:R1:W-:Y:S01]  /*3e20*/  @P0 LDGSTS.E.BYPASS.LTC128B.128 [R32+0x15080], [R4.64], !P3 ;  /* 0x1508000004200fae */ /* 0x0003e2000d901d46 */
[----:B------:R-:W-:Y:S02]  /*3e30*/  IADD3.X R2, R11, R3, R8, P1, !PT ;  /* 0x000000030b027210 */ /* 0x000fe40000ffe408 */
[C---:B------:R-:W-:Y:S01]  /*3e40*/  LEA R11, P1, R0.reuse, c[0x0][0x1f8], 0x1 ;  /* 0x00007e00000b7a11 */ /* 0x040fe200078208ff */
[----:B------:R-:W1:Y:S03]  /*3e50*/  S2R R17, SR_TID.X ;  /* 0x0000000000117919 */ /* 0x000e660000002100 */
[----:B------:R-:W-:Y:S01]  /*3e60*/  LEA.HI.X R8, R0, c[0x0][0x1fc], R2, 0x1, P1 ;  /* 0x00007f0000087a11 */ /* 0x000fe200008f0c02 */
[----:B------:R1:W-:Y:S01]  /*3e70*/  @P0 LDGSTS.E.BYPASS.LTC128B.128 [R32+0x16880], [R6.64], !P2 ;  /* 0x1688000006200fae */ /* 0x0003e2000d101d46 */
[----:B------:R-:W-:Y:S02]  /*3e80*/  @P0 ISETP.GE.AND P3, PT, R35, c[0x0][0x1d4], PT ;  /* 0x0000750023000a0c */ /* 0x000fe40003f66270 */
[----:B------:R-:W-:-:S02]  /*3e90*/  @P0 LEA R2, P2, R33, R9, 0x1 ;  /* 0x0000000921020211 */ /* 0x000fc400078408ff */
[----:B-1----:R-:W-:-:S04]  /*3ea0*/  @P0 LEA R4, P1, R35, R9, 0x1 ;  /* 0x0000000923040211 */ /* 0x002fc800078208ff */
[-C--:B------:R-:W-:Y:S02]  /*3eb0*/  @P0 LEA.HI.X R5, R35, R10.reuse, R44, 0x1, P1 ;  /* 0x0000000a23050211 */ /* 0x080fe400008f0c2c */
[C---:B------:R-:W-:Y:S02]  /*3ec0*/  @P0 ISETP.GE.AND P1, PT, R33.reuse, c[0x0][0x1d4], PT ;  /* 0x0000750021000a0c */ /* 0x040fe40003f26270 */
[----:B------:R-:W-:Y:S01]  /*3ed0*/  @P0 LEA.HI.X R3, R33, R10, R34, 0x1, P2 ;  /* 0x0000000a21030211 */ /* 0x000fe200010f0c22 */
[----:B------:R1:W-:Y:S10]  /*3ee0*/  @P0 LDGSTS.E.BYPASS.LTC128B.128 [R32+0x18080], [R4.64], !P3 ;  /* 0x1808000004200fae */ /* 0x0003f4000d901d46 */
[----:B------:R1:W-:Y:S04]  /*3ef0*/  @P0 LDGSTS.E.BYPASS.LTC128B.128 [R32+0x19880], [R2.64], !P1 ;  /* 0x1988000002200fae */ /* 0x0003e8000c901d46 */
[----:B------:R-:W0:Y:S01]  /*3f00*/  LDGDEPBAR ;  /* 0x00000000000079af */ /* 0x000e220000000000 */
[----:B------:R-:W-:-:S04]  /*3f10*/  SHF.R.S32.HI R16, RZ, 0x1f, R17 ;  /* 0x0000001fff107819 */ /* 0x000fc80000011411 */
[----:B------:R-:W-:-:S04]  /*3f20*/  LEA.HI R16, R16, R17, RZ, 0x3 ;  /* 0x0000001110107211 */ /* 0x000fc800078f18ff */
[----:B------:R-:W-:-:S05]  /*3f30*/  LOP3.LUT R16, R16, 0xfffffff8, RZ, 0xc0, !PT ;  /* 0xfffffff810107812 */ /* 0x000fca00078ec0ff */
[----:B------:R-:W-:Y:S01]  /*3f40*/  IMAD.IADD R16, R17, 0x1, -R16 ;  /* 0x0000000111107824 */ /* 0x000fe200078e0a10 */
[----:B------:R-:W-:-:S04]  /*3f50*/  DEPBAR.LE SB0, 0x1 ;  /* 0x000080400000791a */ /* 0x000fc80000000000 */
[----:B------:R-:W-:Y:S01]  /*3f60*/  BAR.SYNC.DEFER_BLOCKING 0x0 ;  /* 0x0000000000007b1d */ /* 0x000fe20000010000 */
[----:B------:R-:W-:Y:S02]  /*3f70*/  LOP3.LUT P1, RZ, R16, 0x2, RZ, 0xc0, !PT ;  /* 0x0000000210ff7812 */ /* 0x000fe4000782c0ff */
[----:B------:R-:W-:-:S04]  /*3f80*/  SHF.R.S32.HI R16, RZ, 0x1f, R17 ;  /* 0x0000001fff107819 */ /* 0x000fc80000011411 */
[----:B------:R-:W-:-:S04]  /*3f90*/  LEA.HI R16, R16, R17, RZ, 0x5 ;  /* 0x0000001110107211 */ /* 0x000fc800078f28ff */
[----:B------:R-:W-:-:S05]  /*3fa0*/  SHF.R.S32.HI R16, RZ, 0x5, R16 ;  /* 0x00000005ff107819 */ /* 0x000fca0000011410 */
[----:B------:R-:W-:-:S05]  /*3fb0*/  IMAD R16, R16, 0x800, R243 ;  /* 0x0000080010107824 */ /* 0x000fca00078e02f3 */
[----:B------:R-:W-:Y:S04]  /*3fc0*/  LDSM.16.M88.4 R164, [R16] ;  /* 0x0000000010a4783b */ /* 0x000fe80000000200 */
[----:B------:R-:W-:Y:S04]  /*3fd0*/  LDSM.16.M88.4 R192, [R16+0x4000] ;  /* 0x0040000010c0783b */ /* 0x000fe80000000200 */
[----:B------:R-:W-:Y:S04]  /*3fe0*/  LDSM.16.M88.4 R208, [R16+0x8000] ;  /* 0x0080000010d0783b */ /* 0x000fe80000000200 */
[----:B------:R-:W-:Y:S04]  /*3ff0*/  LDSM.16.M88.4 R224, [R16+0xc000] ;  /* 0x00c0000010e0783b */ /* 0x000fe80000000200 */
[----:B------:R-:W1:Y:S04]  /*4000*/  SHFL.IDX PT, R7, R11, RZ, 0x181f ;  /* 0x00181fff0b077589 */ /* 0x000e6800000e0000 */
[----:B------:R-:W1:Y:S01]  /*4010*/  SHFL.IDX PT, R6, R8, RZ, 0x181f ;  /* 0x00181fff08067589 */ /* 0x000e6200000e0000 */
[C---:B------:R-:W-:Y:S01]  /*4020*/  IMAD.SHL.U32 R0, R25.reuse, 0x2, RZ ;  /* 0x0000000219007824 */ /* 0x040fe200078e00ff */
[----:B-1----:R-:W-:-:S02]  /*4030*/  SHF.L.U64.HI R4, R25, 0x1, R26 ;  /* 0x0000000119047819 */ /* 0x002fc4000001021a */
[----:B------:R-:W-:Y:S02]  /*4040*/  ISETP.GE.AND P3, PT, R25, c[0x0][0x1d4], PT ;  /* 0x0000750019007a0c */ /* 0x000fe40003f66270 */
[----:B------:R1:W-:Y:S01]  /*4050*/  STL [R1+0xc8], R0 ;  /* 0x0000c80001007387 */ /* 0x0003e20000100800 */
[----:B------:R-:W-:Y:S02]  /*4060*/  IADD3 R247, R240, 0x20, RZ ;  /* 0x00000020f0f77810 */ /* 0x000fe40007ffe0ff */
[----:B------:R-:W-:-:S05]  /*4070*/  IADD3 R2, P0, R7, R0, RZ ;  /* 0x0000000007027210 */ /* 0x000fca0007f1e0ff */
[----:B------:R-:W-:Y:S02]  /*4080*/  IMAD.X R3, R6, 0x1, R4, P0 ;  /* 0x0000000106037824 */ /* 0x000fe400000e0604 */
[----:B-1----:R-:W-:-:S05]  /*4090*/  IMAD.IADD R0, R56, 0x1, -R24 ;  /* 0x0000000138007824 */ /* 0x002fca00078e0a18 */
[----:B------:R-:W-:Y:S01]  /*40a0*/  ISETP.LT.OR P0, PT, R0, 0x1, P3 ;  /* 0x000000010000780c */ /* 0x000fe20001f01670 */
[----:B------:R1:W-:Y:S01]  /*40b0*/  STL [R1+0x40], R4 ;  /* 0x0000400401007387 */ /* 0x0003e20000100800 */
[C---:B------:R-:W-:Y:S02]  /*40c0*/  ISETP.GE.AND P4, PT, R45.reuse, c[0x0][0x1d4], PT ;  /* 0x000075002d007a0c */ /* 0x040fe40003f86270 */
[----:B------:R-:W-:Y:S01]  /*40d0*/  @P1 IADD3 R247, R240, -0x20, RZ ;  /* 0xffffffe0f0f71810 */ /* 0x000fe20007ffe0ff */
[----:B---3--:R-:W3:Y:S04]  /*40e0*/  LDSM.16.M88.4 R184, [R14] ;  /* 0x000000000eb8783b */ /* 0x008ee80000000200 */
[----:B----4-:R-:W4:Y:S04]  /*40f0*/  LDSM.16.M88.4 R188, [R13] ;  /* 0x000000000dbc783b */ /* 0x010f280000000200 */
[----:B------:R-:W1:Y:S04]  /*4100*/  LDSM.16.M88.4 R200, [R14+0x4000] ;  /* 0x004000000ec8783b */ /* 0x000e680000000200 */
[----:B------:R-:W3:Y:S04]  /*4110*/  LDSM.16.M88.4 R204, [R13+0x4000] ;  /* 0x004000000dcc783b */ /* 0x000ee80000000200 */
[----:B--2---:R-:W2:Y:S04]  /*4120*/  LDSM.16.M88.4 R168, [R15] ;  /* 0x000000000fa8783b */ /* 0x004ea80000000200 */
[----:B------:R-:W2:Y:S04]  /*4130*/  LDSM.16.M88.4 R196, [R15+0x4000] ;  /* 0x004000000fc4783b */ /* 0x000ea80000000200 */
[----:B------:R-:W2:Y:S04]  /*4140*/  LDSM.16.M88.4 R212, [R15+0x8000] ;  /* 0x008000000fd4783b */ /* 0x000ea80000000200 */
[----:B------:R-:W2:Y:S04]  /*4150*/  LDSM.16.M88.4 R216, [R14+0x8000] ;  /* 0x008000000ed8783b */ /* 0x000ea80000000200 */
[----:B------:R-:W2:Y:S04]  /*4160*/  LDSM.16.M88.4 R220, [R13+0x8000] ;  /* 0x008000000ddc783b */ /* 0x000ea80000000200 */
[----:B------:R-:W2:Y:S04]  /*4170*/  LDSM.16.M88.4 R228, [R15+0xc000] ;  /* 0x00c000000fe4783b */ /* 0x000ea80000000200 */
[----:B------:R-:W2:Y:S04]  /*4180*/  LDSM.16.M88.4 R232, [R14+0xc000] ;  /* 0x00c000000ee8783b */ /* 0x000ea80000000200 */
[----:B------:R-:W2:Y:S04]  /*4190*/  LDSM.16.M88.4 R236, [R13+0xc000] ;  /* 0x00c000000dec783b */ /* 0x000ea80000000200 */
[----:B------:R-:W-:Y:S01]  /*41a0*/  BAR.SYNC.DEFER_BLOCKING 0x0 ;  /* 0x0000000000007b1d */ /* 0x000fe20000010000 */
[----:B-1----:R-:W-:-:S05]  /*41b0*/  IMAD.SHL.U32 R4, R45, 0x2, RZ ;  /* 0x000000022d047824 */ /* 0x002fca00078e00ff */
[----:B------:R-:W-:-:S04]  /*41c0*/  DEPBAR.LE SB0, 0x0 ;  /* 0x000080000000791a */ /* 0x000fc80000000000 */
[----:B------:R-:W-:Y:S01]  /*41d0*/  BAR.SYNC.DEFER_BLOCKING 0x0 ;  /* 0x0000000000007b1d */ /* 0x000fe20000010000 */
[----:B------:R-:W-:Y:S02]  /*41e0*/  ISETP.LT.OR P1, PT, R0, 0x1, P4 ;  /* 0x000000010000780c */ /* 0x000fe40002721670 */
[----:B------:R-:W-:-:S03]  /*41f0*/  SHF.L.U64.HI R5, R45, 0x1, R46 ;  /* 0x000000012d057819 */ /* 0x000fc6000001022e */
[----:B------:R1:W-:Y:S01]  /*4200*/  STL [R1+0xcc], R4 ;  /* 0x0000cc0401007387 */ /* 0x0003e20000100800 */
[----:B------:R-:W-:-:S03]  /*4210*/  SHF.L.U64.HI R9, R35, 0x1, R44 ;  /* 0x0000000123097819 */ /* 0x000fc6000001022c */
[----:B------:R-:W-:Y:S04]  /*4220*/  STL [R1+0x44], R5 ;  /* 0x0000440501007387 */ /* 0x000fe80000100800 */
[----:B------:R-:W1:Y:S04]  /*4230*/  LDSM.16.M88.4 R16, [R240] ;  /* 0x00000000f010783b */ /* 0x000e680000000200 */
[----:B------:R-:W1:Y:S04]  /*4240*/  LDSM.16.M88.4 R28, [R240+0x800] ;  /* 0x00080000f01c783b */ /* 0x000e680000000200 */
[----:B------:R-:W1:Y:S04]  /*4250*/  LDSM.16.M88.4 R40, [R240+0x1000] ;  /* 0x00100000f028783b */ /* 0x000e680000000200 */
[----:B------:R-:W1:Y:S04]  /*4260*/  LDSM.16.M88.4 R24, [R247] ;  /* 0x00000000f718783b */ /* 0x000e680000000200 */
[----:B------:R-:W2:Y:S04]  /*4270*/  LDSM.16.M88.4 R36, [R247+0x800] ;  /* 0x00080000f724783b */ /* 0x000ea80000000200 */
[----:B------:R-:W2:Y:S04]  /*4280*/  LDSM.16.M88.4 R48, [R247+0x1000] ;  /* 0x00100000f730783b */ /* 0x000ea80000000200 */
[----:B------:R-:W-:Y:S01]  /*4290*/  @!PT LDS RZ, [RZ] ;  /* 0x00000000fffff984 */ /* 0x000fe20000000800 */
[----:B------:R-:W-:Y:S01]  /*42a0*/  @!PT LDS RZ, [RZ] ;  /* 0x00000000fffff984 */ /* 0x000fe20000000800 */
[----:B------:R-:W-:Y:S01]  /*42b0*/  @!PT LDS RZ, [RZ] ;  /* 0x00000000fffff984 */ /* 0x000fe20000000800 */
[----:B------:R3:W-:Y:S02]  /*42c0*/  LDGSTS.E.BYPASS.LTC128B.128 [R32+0x4080], [R2.64], !P0 ;  /* 0x0408000002207fae */ /* 0x0007e4000c101d46 */
[----:B---3--:R-:W-:Y:S01]  /*42d0*/  IADD3 R2, P0, R7, R4, RZ ;  /* 0x0000000407027210 */ /* 0x008fe20007f1e0ff */
[----:B-1----:R-:W-:-:S04]  /*42e0*/  IMAD.SHL.U32 R4, R35, 0x2, RZ ;  /* 0x0000000223047824 */ /* 0x002fc800078e00ff */
[----:B------:R-:W-:Y:S01]  /*42f0*/  IMAD.X R3, R6, 0x1, R5, P0 ;  /* 0x0000000106037824 */ /* 0x000fe200000e0605 */
[----:B------:R1:W-:Y:S04]  /*4300*/  STL [R1+0xc4], R4 ;  /* 0x0000c40401007387 */ /* 0x0003e80000100800 */
[----:B------:R3:W-:Y:S01]  /*4310*/  LDGSTS.E.BYPASS.LTC128B.128 [R32+0x5880], [R2.64], !P1 ;  /* 0x0588000002207fae */ /* 0x0007e2000c901d46 */
[----:B------:R-:W-:Y:S02]  /*4320*/  ISETP.GE.AND P1, PT, R35, c[0x0][0x1d4], PT ;  /* 0x0000750023007a0c */ /* 0x000fe40003f26270 */
[----:B-1----:R-:W-:-:S05]  /*4330*/  IADD3 R4, P0, R7, R4, RZ ;  /* 0x0000000407047210 */ /* 0x002fca0007f1e0ff */
[----:B------:R-:W-:Y:S01]  /*4340*/  IMAD.X R5, R6, 0x1, R9, P0 ;  /* 0x0000000106057824 */ /* 0x000fe200000e0609 */
[----:B------:R-:W-:Y:S01]  /*4350*/  ISETP.LT.OR P0, PT, R0, 0x1, P1 ;  /* 0x000000010000780c */ /* 0x000fe20000f01670 */
[C---:B---3--:R-:W-:Y:S01]  /*4360*/  IMAD.SHL.U32 R2, R33.reuse, 0x2, RZ ;  /* 0x0000000221027824 */ /* 0x048fe200078e00ff */
[----:B------:R1:W-:Y:S04]  /*4370*/  STL [R1+0x48], R9 ;  /* 0x0000480901007387 */ /* 0x0003e80000100800 */
[----:B------:R3:W-:Y:S07]  /*4380*/  STL [R1+0xb4], R2 ;  /* 0x0000b40201007387 */ /* 0x0007ee0000100800 */
[----:B------:R2:W-:Y:S01]  /*4390*/  LDGSTS.E.BYPASS.LTC128B.128 [R32+0x7080], [R4.64], !P0 ;  /* 0x0708000004207fae */ /* 0x0005e2000c101d46 */
[----:B------:R-:W-:-:S02]  /*43a0*/  ISETP.GE.AND P2, PT, R33, c[0x0][0x1d4], PT ;  /* 0x0000750021007a0c */ /* 0x000fc40003f46270 */
[----:B-1----:R-:W-:Y:S02]  /*43b0*/  SHF.L.U64.HI R9, R33, 0x1, R34 ;  /* 0x0000000121097819 */ /* 0x002fe40000010222 */
[----:B---3--:R-:W-:-:S03]  /*43c0*/  IADD3 R2, P0, R7, R2, RZ ;  /* 0x0000000207027210 */ /* 0x008fc60007f1e0ff */
[----:B------:R1:W-:Y:S02]  /*43d0*/  STL [R1+0x4c], R9 ;  /* 0x00004c0901007387 */ /* 0x0003e40000100800 */
[----:B------:R-:W-:Y:S01]  /*43e0*/  IMAD.X R3, R6, 0x1, R9, P0 ;  /* 0x0000000106037824 */ /* 0x000fe200000e0609 */
[----:B------:R-:W-:Y:S02]  /*43f0*/  ISETP.LT.OR P0, PT, R0, 0x1, P2 ;  /* 0x000000010000780c */ /* 0x000fe40001701670 */
[----:B------:R-:W-:Y:S02]  /*4400*/  ISETP.GT.AND P5, PT, R107, 0x2f, PT ;  /* 0x0000002f6b00780c */ /* 0x000fe40003fa4270 */
[----:B------:R-:W-:-:S09]  /*4410*/  LOP3.LUT R106, R106, 0xfffffbff, RZ, 0xc0, !PT ;  /* 0xfffffbff6a6a7812 */ /* 0x000fd200078ec0ff */
[----:B------:R3:W-:Y:S04]  /*4420*/  LDGSTS.E.BYPASS.LTC128B.128 [R32+0x8880], [R2.64], !P0 ;  /* 0x0888000002207fae */ /* 0x0007e8000c101d46 */
[----:B-1----:R-:W1:Y:S01]  /*4430*/  S2R R9, SR_TID.X ;  /* 0x0000000000097919 */ /* 0x002e620000002100 */
[----:B------:R-:W-:-:S04]  /*4440*/  LOP3.LUT R106, R106, 0xffffffbf, RZ, 0xc0, !PT ;  /* 0xffffffbf6a6a7812 */ /* 0x000fc800078ec0ff */
[----:B------:R-:W-:Y:S02]  /*4450*/  @P5 LOP3.LUT R106, R106, 0x40, RZ, 0xfc, !PT ;  /* 0x000000406a6a5812 */ /* 0x000fe400078efcff */
[----:B-1----:R-:W-:Y:S02]  /*4460*/  ISETP.GT.AND P0, PT, R9, 0x7f, PT ;  /* 0x0000007f0900780c */ /* 0x002fe40003f04270 */
[C---:B---3--:R-:W-:Y:S02]  /*4470*/  IADD3 R3, R247.reuse, 0x1000, RZ ;  /* 0x00001000f7037810 */ /* 0x048fe40007ffe0ff */
[----:B------:R-:W-:-:S03]  /*4480*/  IADD3 R2, R247, 0x800, RZ ;  /* 0x00000800f7027810 */ /* 0x000fc60007ffe0ff */
[----:B------:R1:W-:Y:S06]  /*4490*/  STL [R1+0x18], R3 ;  /* 0x0000180301007387 */ /* 0x0003ec0000100800 */
[----:B------:R-:W-:Y:S01]  /*44a0*/  @P0 LOP3.LUT R106, R106, 0x400, RZ, 0xfc, !PT ;  /* 0x000004006a6a0812 */ /* 0x000fe200078efcff */
[----:B------:R1:W-:Y:S04]  /*44b0*/  STL [R1+0x14], R2 ;  /* 0x0000140201007387 */ /* 0x0003e80000100800 */
[----:B------:R1:W-:Y:S01]  /*44c0*/  STL [R1+0x28], R106 ;  /* 0x0000286a01007387 */ /* 0x0003e20000100800 */
[----:B------:R-:W-:Y:S01]  /*44d0*/  BSSY B0, `(.L_x_479) ;  /* 0x0000022000007945 */ /* 0x000fe20003800000 */
[----:B------:R-:W-:Y:S01]  /*44e0*/  IADD3 R13, R110, -0x1, RZ ;  /* 0xffffffff6e0d7810 */ /* 0x000fe20007ffe0ff */
[----:B------:R-:W-:Y:S05]  /*44f0*/  @P0 BRA `(.L_x_480) ;  /* 0x000001f000000947 */ /* 0x000fea0003800000 */
[----:B--2-4-:R-:W-:Y:S05]  /*4500*/  BRA.DIV ~URZ, `(.L_x_481) ;  /* 0x00014e327f007947 */ /* 0x014fea000b800000 */
[----:B------:R2:W3:Y:S04]  /*4510*/  SHFL.IDX PT, R4, R8, 0x1, 0x181f ;  /* 0x00381f0008047f89 */ /* 0x0004e800000e0000 */
[----:B-1----:R2:W1:Y:S02]  /*4520*/  SHFL.IDX PT, R2, R11, 0x1, 0x181f ;  /* 0x00381f000b027f89 */ /* 0x00246400000e0000 */
.L_x_637:
[----:B------:R-:W4:Y:S04]  /*4530*/  LDL R6, [R1+0xc8] ;  /* 0x0000c80001067983 */ /* 0x000f280000100800 */
[----:B------:R-:W5:Y:S04]  /*4540*/  LDL R15, [R1+0x40] ;  /* 0x00004000010f7983 */ /* 0x000f680000100800 */
[----:B--2---:R-:W2:Y:S04]  /*4550*/  LDL R5, [R1+0x2c] ;  /* 0x00002c0001057983 */ /* 0x004ea80000100800 */
[----:B---3--:R-:W3:Y:S04]  /*4560*/  LDL R14, [R1+0xcc] ;  /* 0x0000cc00010e7983 */ /* 0x008ee80000100800 */
[----:B------:R-:W2:Y:S04]  /*4570*/  LDL R11, [R1+0x44] ;  /* 0x00004400010b7983 */ /* 0x000ea80000100800 */
[----:B------:R-:W3:Y:S04]  /*4580*/  LDL R10, [R1+0xc4] ;  /* 0x0000c400010a7983 */ /* 0x000ee80000100800 */
[----:B------:R-:W3:Y:S04]  /*4590*/  LDL R9, [R1+0x48] ;  /* 0x0000480001097983 */ /* 0x000ee80000100800 */
[----:B------:R-:W3:Y:S04]  /*45a0*/  LDL R3, [R1+0xb4] ;  /* 0x0000b40001037983 */ /* 0x000ee80000100800 */
[----:B------:R-:W3:Y:S01]  /*45b0*/  LDL R8, [R1+0x4c] ;  /* 0x00004c0001087983 */ /* 0x000ee20000100800 */
[----:B------:R-:W-:-:S02]  /*45c0*/  ISETP.LT.OR P1, PT, R0, 0x21, P1 ;  /* 0x000000210000780c */ /* 0x000fc40000f21670 */
[----:B-1--4-:R-:W-:-:S05]  /*45d0*/  IADD3 R6, P0, R2, R6, RZ ;  /* 0x0000000602067210 */ /* 0x012fca0007f1e0ff */
[----:B-----5:R-:W-:Y:S01]  /*45e0*/  IMAD.X R7, R4, 0x1, R15, P0 ;  /* 0x0000000104077824 */ /* 0x020fe200000e060f */
[----:B------:R-:W-:-:S13]  /*45f0*/  ISETP.LT.OR P0, PT, R0, 0x21, P3 ;  /* 0x000000210000780c */ /* 0x000fda0001f01670 */
[----:B------:R-:W-:Y:S01]  /*4600*/  @!PT LDS RZ, [RZ] ;  /* 0x00000000fffff984 */ /* 0x000fe20000000800 */
[----:B------:R-:W-:Y:S01]  /*4610*/  @!PT LDS RZ, [RZ] ;  /* 0x00000000fffff984 */ /* 0x000fe20000000800 */
[----:B------:R-:W-:Y:S01]  /*4620*/  @!PT LDS RZ, [RZ] ;  /* 0x00000000fffff984 */ /* 0x000fe20000000800 */
[----:B--2---:R3:W-:Y:S02]  /*4630*/  LDGSTS.E.BYPASS.LTC128B.128 [R5+0x5080], [R6.64], !P0 ;  /* 0x0508000006057fae */ /* 0x0047e4000c101d46 */
[----:B---3--:R-:W-:-:S05]  /*4640*/  IADD3 R6, P0, R2, R14, RZ ;  /* 0x0000000e02067210 */ /* 0x008fca0007f1e0ff */
[----:B------:R-:W-:Y:S01]  /*4650*/  IMAD.X R7, R4, 0x1, R11, P0 ;  /* 0x0000000104077824 */ /* 0x000fe200000e060b */
[----:B------:R-:W-:-:S13]  /*4660*/  ISETP.LT.OR P0, PT, R0, 0x21, P4 ;  /* 0x000000210000780c */ /* 0x000fda0002701670 */
[----:B------:R1:W-:Y:S02]  /*4670*/  LDGSTS.E.BYPASS.LTC128B.128 [R5+0x6880], [R6.64], !P0 ;  /* 0x0688000006057fae */ /* 0x0003e4000c101d46 */
[----:B-1----:R-:W-:-:S05]  /*4680*/  IADD3 R6, P0, R2, R10, RZ ;  /* 0x0000000a02067210 */ /* 0x002fca0007f1e0ff */
[----:B------:R-:W-:Y:S01]  /*4690*/  IMAD.X R7, R4, 0x1, R9, P0 ;  /* 0x0000000104077824 */ /* 0x000fe200000e0609 */
[----:B------:R-:W-:-:S04]  /*46a0*/  IADD3 R2, P0, R2, R3, RZ ;  /* 0x0000000302027210 */ /* 0x000fc80007f1e0ff */
[----:B------:R1:W-:Y:S01]  /*46b0*/  LDGSTS.E.BYPASS.LTC128B.128 [R5+0x8080], [R6.64], !P1 ;  /* 0x0808000006057fae */ /* 0x0003e2000c901d46 */
[----:B------:R-:W-:Y:S01]  /*46c0*/  IMAD.X R3, R4, 0x1, R8, P0 ;  /* 0x0000000104037824 */ /* 0x000fe200000e0608 */
[----:B------:R-:W-:-:S13]  /*46d0*/  ISETP.LT.OR P0, PT, R0, 0x21, P2 ;  /* 0x000000210000780c */ /* 0x000fda0001701670 */
[----:B------:R1:W-:Y:S02]  /*46e0*/  LDGSTS.E.BYPASS.LTC128B.128 [R5+0x9880], [R2.64], !P0 ;  /* 0x0988000002057fae */ /* 0x0003e4000c101d46 */
.L_x_480:
[----:B--2-4-:R-:W-:Y:S05]  /*46f0*/  BSYNC B0 ;  /* 0x0000000000007941 */ /* 0x014fea0003800000 */
.L_x_479:
[----:B-1----:R-:W1:Y:S04]  /*4700*/  S2R R2, SR_TID.X ;  /* 0x0000000000027919 */ /* 0x002e680000002100 */
[----:B------:R-:W0:Y:S01]  /*4710*/  LDGDEPBAR ;  /* 0x00000000000079af */ /* 0x000e220000000000 */
[----:B-1----:R-:W-:-:S04]  /*4720*/  SHF.R.S32.HI R0, RZ, 0x1f, R2 ;  /* 0x0000001fff007819 */ /* 0x002fc80000011402 */
[----:B------:R-:W-:-:S04]  /*4730*/  LEA.HI R0, R0, R2, RZ, 0x3 ;  /* 0x0000000200007211 */ /* 0x000fc800078f18ff */
[----:B------:R-:W-:-:S05]  /*4740*/  LOP3.LUT R0, R0, 0xfffffff8, RZ, 0xc0, !PT ;  /* 0xfffffff800007812 */ /* 0x000fca00078ec0ff */
[----:B------:R-:W-:Y:S01]  /*4750*/  IMAD.IADD R0, R2, 0x1, -R0 ;  /* 0x0000000102007824 */ /* 0x000fe200078e0a00 */
[----:B------:R-:W-:Y:S01]  /*4760*/  WARPSYNC 0xffffffff ;  /* 0xffffffff00007948 */ /* 0x000fe20003800000 */
[----:B------:R-:W2:Y:S03]  /*4770*/  LDL R2, [R1+0x70] ;  /* 0x0000700001027983 */ /* 0x000ea60000100800 */
[----:B------:R-:W-:Y:S01]  /*4780*/  LOP3.LUT P0, RZ, R0, 0x4, RZ, 0xc0, !PT ;  /* 0x0000000400ff7812 */ /* 0x000fe2000780c0ff */
[----:B------:R-:W-:Y:S01]  /*4790*/  IMAD.MOV.U32 R0, RZ, RZ, 0x40 ;  /* 0x00000040ff007424 */ /* 0x000fe200078e00ff */
[----:B------:R-:W-:Y:S04]  /*47a0*/  HMMA.16816.F32 R4, R164, R16, RZ ;  /* 0x00000010a404723c */ /* 0x000fe800000018ff */
[----:B------:R-:W-:-:S05]  /*47b0*/  SEL R0, R0, 0xffffffc0, !P0 ;  /* 0xffffffc000007807 */ /* 0x000fca0004000000 */
[--C-:B------:R-:W-:Y:S01]  /*47c0*/  IMAD.IADD R242, R240, 0x1, R0.reuse ;  /* 0x00000001f0f27824 */ /* 0x100fe200078e0200 */
[----:B------:R-:W-:Y:S04]  /*47d0*/  HMMA.16816.F32 R8, R164, R18, RZ ;  /* 0x00000012a408723c */ /* 0x000fe800000018ff */
[----:B------:R-:W1:Y:S10]  /*47e0*/  LDSM.16.M88.4 R20, [R242] ;  /* 0x00000000f214783b */ /* 0x000e740000000200 */
[C---:B------:R-:W-:Y:S01]  /*47f0*/  HMMA.16816.F32 R4, R168.reuse, R24, R4 ;  /* 0x00000018a804723c */ /* 0x040fe20000001804 */
[C---:B------:R-:W-:Y:S01]  /*4800*/  IMAD.IADD R241, R247.reuse, 0x1, R0 ;  /* 0x00000001f7f17824 */ /* 0x040fe200078e0200 */
[----:B------:R-:W-:Y:S08]  /*4810*/  LDSM.16.M88.4 R52, [R242+0x5800] ;  /* 0x00580000f234783b */ /* 0x000ff00000000200 */
[----:B------:R-:W-:Y:S08]  /*4820*/  HMMA.16816.F32 R8, R168, R26, R8 ;  /* 0x0000001aa808723c */ /* 0x000ff00000001808 */
[----:B------:R-:W-:Y:S08]  /*4830*/  HMMA.16816.F32 R16, R164, R30, RZ ;  /* 0x0000001ea410723c */ /* 0x000ff000000018ff */
[----:B-1----:R-:W-:Y:S08]  /*4840*/  HMMA.16816.F32 R24, R184, R20, R4 ;  /* 0x00000014b818723c */ /* 0x002ff00000001804 */
[----:B------:R-:W-:Y:S08]  /*4850*/  HMMA.16816.F32 R4, R164, R28, RZ ;  /* 0x0000001ca404723c */ /* 0x000ff000000018ff */
[----:B------:R-:W-:Y:S01]  /*4860*/  HMMA.16816.F32 R32, R184, R22, R8 ;  /* 0x00000016b820723c */ /* 0x000fe20000001808 */
[----:B------:R-:W1:Y:S11]  /*4870*/  LDSM.16.M88.4 R20, [R242+0x800] ;  /* 0x00080000f214783b */ /* 0x000e760000000200 */
[----:B------:R-:W-:Y:S04]  /*4880*/  @!UPT UIADD3 URZ, URZ, URZ, URZ ;  /* 0x0000003f3f3ff290 */ /* 0x000fe8000fffe03f */
[C---:B------:R-:W-:Y:S08]  /*4890*/  HMMA.16816.F32 R8, R168.reuse, R36, R4 ;  /* 0x00000024a808723c */ /* 0x040ff00000001804 */
[----:B------:R-:W-:Y:S08]  /*48a0*/  HMMA.16816.F32 R4, R168, R38, R16 ;  /* 0x00000026a804723c */ /* 0x000ff00000001810 */
[----:B------:R-:W-:Y:S08]  /*48b0*/  HMMA.16816.F32 R16, R164, R40, RZ ;  /* 0x00000028a410723c */ /* 0x000ff000000018ff */
[C---:B-1----:R-:W-:Y:S08]  /*48c0*/  HMMA.16816.F32 R44, R184.reuse, R20, R8 ;  /* 0x00000014b82c723c */ /* 0x042ff00000001808 */
[----:B------:R-:W-:Y:S01]  /*48d0*/  HMMA.16816.F32 R36, R184, R22, R4 ;  /* 0x00000016b824723c */ /* 0x000fe20000001804 */
[----:B------:R-:W-:Y:S07]  /*48e0*/  LDSM.16.M88.4 R20, [R241] ;  /* 0x00000000f114783b */ /* 0x000fee0000000200 */
[----:B------:R-:W-:Y:S08]  /*48f0*/  HMMA.16816.F32 R4, R164, R42, RZ ;  /* 0x0000002aa404723c */ /* 0x000ff000000018ff */
[C---:B------:R-:W-:Y:S01]  /*4900*/  HMMA.16816.F32 R8, R168.reuse, R48, R16 ;  /* 0x00000030a808723c */ /* 0x040fe20000001810 */
[----:B------:R-:W1:Y:S11]  /*4910*/  LDSM.16.M88.4 R16, [R242+0x1000] ;  /* 0x00100000f210783b */ /* 0x000e760000000200 */
[----:B------:R-:W-:Y:S04]  /*4920*/  @!UPT UIADD3 URZ, URZ, URZ, URZ ;  /* 0x0000003f3f3ff290 */ /* 0x000fe8000fffe03f */
[----:B------:R-:W-:Y:S08]  /*4930*/  HMMA.16816.F32 R4, R168, R50, R4 ;  /* 0x00000032a804723c */ /* 0x000ff00000001804 */
[C---:B-1----:R-:W-:Y:S11]  /*4940*/  HMMA.16816.F32 R28, R184.reuse, R16, R8 ;  /* 0x00000010b81c723c */ /* 0x042ff60000001808 */
[----:B------:R-:W-:Y:S05]  /*4950*/  @!UPT UIADD3 URZ, URZ, URZ, URZ ;  /* 0x0000003f3f3ff290 */ /* 0x000fea000fffe03f */
[----:B------:R-:W-:Y:S01]  /*4960*/  HMMA.16816.F32 R8, R184, R18, R4 ;  /* 0x00000012b808723c */ /* 0x000fe20000001804 */
[----:B------:R-:W1:Y:S04]  /*4970*/  LDSM.16.M88.4 R4, [R241+0x800] ;  /* 0x00080000f104783b */ /* 0x000e680000000200 */
[----:B------:R-:W3:Y:S03]  /*4980*/  LDSM.16.M88.4 R16, [R241+0x1000] ;  /* 0x00100000f110783b */ /* 0x000ee60000000200 */
[C---:B------:R-:W-:Y:S08]  /*4990*/  HMMA.16816.F32 R24, R188.reuse, R20, R24 ;  /* 0x00000014bc18723c */ /* 0x040ff00000001818 */
[C---:B------:R-:W-:Y:S08]  /*49a0*/  HMMA.16816.F32 R20, R188.reuse, R22, R32 ;  /* 0x00000016bc14723c */ /* 0x040ff00000001820 */
[C---:B-1----:R-:W-:Y:S08]  /*49b0*/  HMMA.16816.F32 R44, R188.reuse, R4, R44 ;  /* 0x00000004bc2c723c */ /* 0x042ff0000000182c */
[C---:B------:R-:W-:Y:S01]  /*49c0*/  HMMA.16816.F32 R36, R188.reuse, R6, R36 ;  /* 0x00000006bc24723c */ /* 0x040fe20000001824 */
[----:B------:R-:W1:Y:S07]  /*49d0*/  LDSM.16.M88.4 R4, [R240+0x1800] ;  /* 0x00180000f004783b */ /* 0x000e6e0000000200 */
[C---:B---3--:R-:W-:Y:S08]  /*49e0*/  HMMA.16816.F32 R40, R188.reuse, R16, R28 ;  /* 0x00000010bc28723c */ /* 0x048ff0000000181c */
[----:B------:R-:W-:Y:S01]  /*49f0*/  HMMA.16816.F32 R28, R188, R18, R8 ;  /* 0x00000012bc1c723c */ /* 0x000fe20000001808 */
[----:B------:R-:W3:Y:S04]  /*4a00*/  LDSM.16.M88.4 R8, [R240+0x2000] ;  /* 0x00200000f008783b */ /* 0x000ee80000000200 */
[----:B------:R-:W4:Y:S03]  /*4a10*/  LDSM.16.M88.4 R16, [R240+0x2800] ;  /* 0x00280000f010783b */ /* 0x000f260000000200 */
[C---:B-1----:R-:W-:Y:S08]  /*4a20*/  HMMA.16816.F32 R32, R192.reuse, R4, R24 ;  /* 0x00000004c020723c */ /* 0x042ff00000001818 */
[C---:B------:R-:W-:Y:S01]  /*4a30*/  HMMA.16816.F32 R4, R192.reuse, R6, R20 ;  /* 0x00000006c004723c */ /* 0x040fe20000001814 */
[----:B------:R-:W1:Y:S07]  /*4a40*/  LDSM.16.M88.4 R20, [R247+0x2000] ;  /* 0x00200000f714783b */ /* 0x000e6e0000000200 */
[C---:B---3--:R-:W-:Y:S08]  /*4a50*/  HMMA.16816.F32 R44, R192.reuse, R8, R44 ;  /* 0x00000008c02c723c */ /* 0x048ff0000000182c */
[C---:B------:R-:W-:Y:S01]  /*4a60*/  HMMA.16816.F32 R24, R192.reuse, R10, R36 ;  /* 0x0000000ac018723c */ /* 0x040fe20000001824 */
[----:B------:R-:W3:Y:S07]  /*4a70*/  LDSM.16.M88.4 R8, [R247+0x1800] ;  /* 0x00180000f708783b */ /* 0x000eee0000000200 */
[C---:B----4-:R-:W-:Y:S08]  /*4a80*/  HMMA.16816.F32 R36, R192.reuse, R16, R40 ;  /* 0x00000010c024723c */ /* 0x050ff00000001828 */
[----:B------:R-:W-:Y:S01]  /*4a90*/  HMMA.16816.F32 R28, R192, R18, R28 ;  /* 0x00000012c01c723c */ /* 0x000fe2000000181c */
[----:B------:R-:W4:Y:S07]  /*4aa0*/  LDSM.16.M88.4 R16, [R247+0x2800] ;  /* 0x00280000f710783b */ /* 0x000f2e0000000200 */
        /* <DEDUP_REMOVED lines=46> */
[C---:B------:R-:W-:Y:S08]  /*4d90*/  HMMA.16816.F32 R24, R216.reuse, R22, R24 ;  /* 0x00000016d818723c */ /* 0x040ff00000001818 */
[C---:B---3--:R-:W-:Y:S08]  /*4da0*/  HMMA.16816.F32 R32, R216.reuse, R8, R32 ;  /* 0x00000008d820723c */ /* 0x048ff00000001820 */
[C---:B------:R-:W-:Y:S01]  /*4db0*/  HMMA.16816.F32 R4, R216.reuse, R10, R4 ;  /* 0x0000000ad804723c */ /* 0x040fe20000001804 */
[----:B------:R-:W1:Y:S07]  /*4dc0*/  LDSM.16.M88.4 R8, [R241+0x3000] ;  /* 0x00300000f108783b */ /* 0x000e6e0000000200 */
[C---:B----4-:R-:W-:Y:S08]  /*4dd0*/  HMMA.16816.F32 R20, R216.reuse, R16, R36 ;  /* 0x00000010d814723c */ /* 0x050ff00000001824 */
[----:B------:R-:W-:Y:S01]  /*4de0*/  HMMA.16816.F32 R28, R216, R18, R28 ;  /* 0x00000012d81c723c */ /* 0x000fe2000000181c */
[----:B------:R-:W3:Y:S07]  /*4df0*/  LDSM.16.M88.4 R16, [R241+0x3800] ;  /* 0x00380000f110783b */ /* 0x000eee0000000200 */
[C---:B-1----:R-:W-:Y:S08]  /*4e00*/  HMMA.16816.F32 R32, R220.reuse, R8, R32 ;  /* 0x00000008dc20723c */ /* 0x042ff00000001820 */
[C---:B------:R-:W-:Y:S01]  /*4e10*/  HMMA.16816.F32 R8, R220.reuse, R10, R4 ;  /* 0x0000000adc08723c */ /* 0x040fe20000001804 */
[----:B------:R-:W1:Y:S07]  /*4e20*/  LDSM.16.M88.4 R4, [R241+0x4000] ;  /* 0x00400000f104783b */ /* 0x000e6e0000000200 */
[C---:B---3--:R-:W-:Y:S08]  /*4e30*/  HMMA.16816.F32 R40, R220.reuse, R16, R40 ;  /* 0x00000010dc28723c */ /* 0x048ff00000001828 */
[C---:B------:R-:W-:Y:S01]  /*4e40*/  HMMA.16816.F32 R24, R220.reuse, R18, R24 ;  /* 0x00000012dc18723c */ /* 0x040fe20000001818 */
[----:B------:R-:W3:Y:S07]  /*4e50*/  LDSM.16.M88.4 R16, [R240+0x4800] ;  /* 0x00480000f010783b */ /* 0x000eee0000000200 */
[----:B-1----:R-:W-:Y:S08]  /*4e60*/  HMMA.16816.F32 R36, R220, R4, R20 ;  /* 0x00000004dc24723c */ /* 0x002ff00000001814 */
[----:B---3--:R-:W-:Y:S01]  /*4e70*/  HMMA.16816.F32 R20, R224, R18, R8 ;  /* 0x00000012e014723c */ /* 0x008fe20000001808 */
[----:B------:R-:W1:Y:S07]  /*4e80*/  LDSM.16.M88.4 R8, [R240+0x5800] ;  /* 0x00580000f008783b */ /* 0x000e6e0000000200 */
[----:B------:R-:W-:Y:S01]  /*4e90*/  HMMA.16816.F32 R28, R220, R6, R28 ;  /* 0x00000006dc1c723c */ /* 0x000fe2000000181c */
[----:B------:R-:W3:Y:S07]  /*4ea0*/  LDSM.16.M88.4 R4, [R240+0x5000] ;  /* 0x00500000f004783b */ /* 0x000eee0000000200 */
[C---:B------:R-:W-:Y:S01]  /*4eb0*/  HMMA.16816.F32 R32, R224.reuse, R16, R32 ;  /* 0x00000010e020723c */ /* 0x040fe20000001820 */
[----:B------:R-:W4:Y:S07]  /*4ec0*/  LDSM.16.M88.4 R16, [R247+0x4800] ;  /* 0x00480000f710783b */ /* 0x000f2e0000000200 */
[C---:B-1----:R-:W-:Y:S08]  /*4ed0*/  HMMA.16816.F32 R48, R224.reuse, R8, R36 ;  /* 0x00000008e030723c */ /* 0x042ff00000001824 */
[C---:B------:R-:W-:Y:S01]  /*4ee0*/  HMMA.16816.F32 R44, R224.reuse, R10, R28 ;  /* 0x0000000ae02c723c */ /* 0x040fe2000000181c */
[----:B------:R-:W1:Y:S04]  /*4ef0*/  LDSM.16.M88.4 R8, [R247+0x5000] ;  /* 0x00500000f708783b */ /* 0x000e680000000200 */
[----:B------:R-:W5:Y:S03]  /*4f00*/  LDSM.16.M88.4 R28, [R247+0x5800] ;  /* 0x00580000f71c783b */ /* 0x000f660000000200 */
[C---:B---3--:R-:W-:Y:S08]  /*4f10*/  HMMA.16816.F32 R40, R224.reuse, R4, R40 ;  /* 0x00000004e028723c */ /* 0x048ff00000001828 */
[----:B------:R-:W-:Y:S08]  /*4f20*/  HMMA.16816.F32 R4, R224, R6, R24 ;  /* 0x00000006e004723c */ /* 0x000ff00000001818 */
[C---:B----4-:R-:W-:Y:S08]  /*4f30*/  HMMA.16816.F32 R36, R228.reuse, R16, R32 ;  /* 0x00000010e424723c */ /* 0x050ff00000001820 */
[C---:B------:R-:W-:Y:S01]  /*4f40*/  HMMA.16816.F32 R32, R228.reuse, R18, R20 ;  /* 0x00000012e420723c */ /* 0x040fe20000001814 */
[----:B------:R-:W3:Y:S04]  /*4f50*/  LDSM.16.M88.4 R20, [R242+0x4800] ;  /* 0x00480000f214783b */ /* 0x000ee80000000200 */
[----:B------:R-:W4:Y:S03]  /*4f60*/  LDSM.16.M88.4 R16, [R242+0x5000] ;  /* 0x00500000f210783b */ /* 0x000f260000000200 */
[C---:B-1----:R-:W-:Y:S08]  /*4f70*/  HMMA.16816.F32 R24, R228.reuse, R8, R40 ;  /* 0x00000008e418723c */ /* 0x042ff00000001828 */
[C---:B------:R-:W-:Y:S08]  /*4f80*/  HMMA.16816.F32 R8, R228.reuse, R10, R4 ;  /* 0x0000000ae408723c */ /* 0x040ff00000001804 */
[C---:B-----5:R-:W-:Y:S08]  /*4f90*/  HMMA.16816.F32 R4, R228.reuse, R28, R48 ;  /* 0x0000001ce404723c */ /* 0x060ff00000001830 */
[----:B------:R-:W-:Y:S08]  /*4fa0*/  HMMA.16816.F32 R44, R228, R30, R44 ;  /* 0x0000001ee42c723c */ /* 0x000ff0000000182c */
[C---:B---3--:R-:W-:Y:S08]  /*4fb0*/  HMMA.16816.F32 R40, R232.reuse, R20, R36 ;  /* 0x00000014e828723c */ /* 0x048ff00000001824 */
[C---:B------:R-:W-:Y:S01]  /*4fc0*/  HMMA.16816.F32 R36, R232.reuse, R22, R32 ;  /* 0x00000016e824723c */ /* 0x040fe20000001820 */
[----:B------:R-:W1:Y:S07]  /*4fd0*/  LDSM.16.M88.4 R20, [R241+0x5000] ;  /* 0x00500000f114783b */ /* 0x000e6e0000000200 */
[C---:B----4-:R-:W-:Y:S01]  /*4fe0*/  HMMA.16816.F32 R32, R232.reuse, R16, R24 ;  /* 0x00000010e820723c */ /* 0x050fe20000001818 */
[----:B------:R-:W3:Y:S07]  /*4ff0*/  LDSM.16.M88.4 R24, [R241+0x4800] ;  /* 0x00480000f118783b */ /* 0x000eee0000000200 */
[----:B------:R-:W-:Y:S01]  /*5000*/  HMMA.16816.F32 R28, R232, R18, R8 ;  /* 0x00000012e81c723c */ /* 0x000fe20000001808 */
[----:B------:R-:W4:Y:S01]  /*5010*/  LDSM.16.M88.4 R16, [R241+0x5800] ;  /* 0x00580000f110783b */ /* 0x000f220000000200 */
[----:B------:R-:W-:Y:S01]  /*5020*/  IADD3 R0, R247, 0x4800, RZ ;  /* 0x00004800f7007810 */ /* 0x000fe20007ffe0ff */
[----:B------:R-:W-:-:S04]  /*5030*/  DEPBAR.LE SB0, 0x0 ;  /* 0x000080000000791a */ /* 0x000fc80000000000 */
[----:B--2---:R-:W-:Y:S01]  /*5040*/  ISETP.GT.AND P0, PT, R13, R2, PT ;  /* 0x000000020d00720c */ /* 0x004fe20003f04270 */
[----:B------:R-:W-:Y:S01]  /*5050*/  HMMA.16816.F32 R8, R232, R52, R4 ;  /* 0x00000034e808723c */ /* 0x000fe20000001804 */
[C---:B------:R-:W-:Y:S01]  /*5060*/  IADD3 R3, R247.reuse, 0x5800, RZ ;  /* 0x00005800f7037810 */ /* 0x040fe20007ffe0ff */
[----:B------:R2:W-:Y:S01]  /*5070*/  STL [R1+0xc], R0 ;  /* 0x00000c0001007387 */ /* 0x0005e20000100800 */
[----:B------:R-:W-:-:S05]  /*5080*/  IADD3 R2, R247, 0x5000, RZ ;  /* 0x00005000f7027810 */ /* 0x000fca0007ffe0ff */
[----:B------:R-:W-:Y:S01]  /*5090*/  HMMA.16816.F32 R4, R232, R54, R44 ;  /* 0x00000036e804723c */ /* 0x000fe2000000182c */
[----:B------:R3:W-:Y:S04]  /*50a0*/  STL [R1+0x8], R3 ;  /* 0x0000080301007387 */ /* 0x0007e80000100800 */
[----:B------:R3:W-:Y:S01]  /*50b0*/  STL [R1+0x4], R2 ;  /* 0x0000040201007387 */ /* 0x0007e20000100800 */
[----:B--2---:R-:W-:-:S05]  /*50c0*/  IADD3 R0, R247, 0x3000, RZ ;  /* 0x00003000f7007810 */ /* 0x004fca0007ffe0ff */
[----:B------:R2:W-:Y:S01]  /*50d0*/  STL [R1], R0 ;  /* 0x0000000001007387 */ /* 0x0005e20000100800 */
[----:B-1----:R-:W-:Y:S01]  /*50e0*/  HMMA.16816.F32 R32, R236, R20, R32 ;  /* 0x00000014ec20723c */ /* 0x002fe20000001820 */
[----:B------:R-:W-:Y:S01]  /*50f0*/  BSSY B1, `(.L_x_482) ;  /* 0x0000085000017945 */ /* 0x000fe20003800000 */
[C---:B------:R-:W-:Y:S02]  /*5100*/  IADD3 R252, R247.reuse, 0x4000, RZ ;  /* 0x00004000f7fc7810 */ /* 0x040fe40007ffe0ff */
[----:B------:R-:W-:-:S04]  /*5110*/  IADD3 R251, R247, 0x3800, RZ ;  /* 0x00003800f7fb7810 */ /* 0x000fc80007ffe0ff */
[----:B---3--:R-:W-:Y:S01]  /*5120*/  HMMA.16816.F32 R40, R236, R24, R40 ;  /* 0x00000018ec28723c */ /* 0x008fe20000001828 */
[C---:B------:R-:W-:Y:S02]  /*5130*/  IADD3 R250, R247.reuse, 0x1800, RZ ;  /* 0x00001800f7fa7810 */ /* 0x040fe40007ffe0ff */
[----:B------:R-:W-:-:S05]  /*5140*/  IADD3 R249, R247, 0x2800, RZ ;  /* 0x00002800f7f97810 */ /* 0x000fca0007ffe0ff */
[----:B------:R-:W-:Y:S01]  /*5150*/  HMMA.16816.F32 R36, R236, R26, R36 ;  /* 0x0000001aec24723c */ /* 0x000fe20000001824 */
[----:B------:R-:W-:-:S07]  /*5160*/  IADD3 R248, R247, 0x2000, RZ ;  /* 0x00002000f7f87810 */ /* 0x000fce0007ffe0ff */
[C---:B------:R-:W-:Y:S08]  /*5170*/  HMMA.16816.F32 R20, R236.reuse, R22, R28 ;  /* 0x00000016ec14723c */ /* 0x040ff0000000181c */
[C---:B----4-:R-:W-:Y:S08]  /*5180*/  HMMA.16816.F32 R24, R236.reuse, R16, R8 ;  /* 0x00000010ec18723c */ /* 0x050ff00000001808 */
[----:B------:R-:W-:Y:S01]  /*5190*/  HMMA.16816.F32 R28, R236, R18, R4 ;  /* 0x00000012ec1c723c */ /* 0x000fe20000001804 */
[----:B------:R-:W-:Y:S06]  /*51a0*/  BAR.SYNC.DEFER_BLOCKING 0x0 ;  /* 0x0000000000007b1d */ /* 0x000fec0000010000 */
[----:B------:R-:W-:Y:S01]  /*51b0*/  @!UPT UIADD3 URZ, URZ, URZ, URZ ;  /* 0x0000003f3f3ff290 */ /* 0x000fe2000fffe03f */
[----:B------:R-:W-:Y:S11]  /*51c0*/  @!P0 BRA `(.L_x_483) ;  /* 0x0000077000008947 */ /* 0x000ff60003800000 */
[----:B--2---:R-:W2:Y:S04]  /*51d0*/  LDL R2, [R1+0x84] ;  /* 0x0000840001027983 */ /* 0x004ea80000100800 */
[----:B------:R-:W2:Y:S04]  /*51e0*/  LDL R3, [R1+0x174] ;  /* 0x0001740001037983 */ /* 0x000ea80000100800 */
[----:B------:R-:W3:Y:S01]  /*51f0*/  LDL.64 R58, [R1+0x90] ;  /* 0x00009000013a7983 */ /* 0x000ee20000100a00 */
[----:B------:R-:W-:-:S03]  /*5200*/  IMAD.MOV.U32 R15, RZ, RZ, c[0x0][0x2b8] ;  /* 0x0000ae00ff0f7624 */ /* 0x000fc600078e00ff */
[----:B------:R-:W4:Y:S02]  /*5210*/  LDL R14, [R1+0xa8] ;  /* 0x0000a800010e7983 */ /* 0x000f240000100800 */
[----:B------:R-:W-:Y:S01]  /*5220*/  ISETP.NE.AND P2, PT, R15, 0x1, PT ;  /* 0x000000010f00780c */ /* 0x000fe20003f45270 */
[----:B------:R-:W-:Y:S01]  /*5230*/  IMAD.MOV.U32 R10, RZ, RZ, RZ ;  /* 0x000000ffff0a7224 */ /* 0x000fe200078e00ff */
[----:B------:R-:W5:Y:S04]  /*5240*/  LDL.64 R8, [R1+0x88] ;  /* 0x0000880001087983 */ /* 0x000f680000100a00 */
[----:B------:R-:W3:Y:S01]  /*5250*/  LDL R7, [R1+0xa0] ;  /* 0x0000a00001077983 */ /* 0x000ee20000100800 */
[C---:B--2---:R-:W-:Y:S02]  /*5260*/  IADD3 R2, R3.reuse, R57, R2 ;  /* 0x0000003903027210 */ /* 0x044fe40007ffe002 */
[----:B------:R-:W-:-:S02]  /*5270*/  ISETP.GT.AND P1, PT, R3, 0x2f, PT ;  /* 0x0000002f0300780c */ /* 0x000fc40003f24270 */
        /* <DEDUP_REMOVED lines=9> */
[----:B------:R-:W-:-:S03]  /*5310*/  IMAD.MOV R0, RZ, RZ, -R0 ;  /* 0x000000ffff007224 */ /* 0x000fc600078e0a00 */
[----:B------:R-:W1:Y:S01]  /*5320*/  S2R R11, SR_TID.X ;  /* 0x00000000000b7919 */ /* 0x000e620000002100 */
[----:B------:R-:W-:-:S05]  /*5330*/  IMAD R2, R0, c[0x0][0x2b8], R2 ;  /* 0x0000ae0000027a24 */ /* 0x000fca00078e0202 */
[----:B------:R-:W-:Y:S01]  /*5340*/  SHF.R.S32.HI R0, RZ, 0x1f, R2 ;  /* 0x0000001fff007819 */ /* 0x000fe20000011402 */
[----:B------:R3:W-:Y:S04]  /*5350*/  STL [R1+0x34], R2 ;  /* 0x0000340201007387 */ /* 0x0007e80000100800 */
[----:B------:R-:W-:-:S04]  /*5360*/  IMAD R0, R0, c[0x0][0x1e0], RZ ;  /* 0x0000780000007a24 */ /* 0x000fc800078e02ff */
[----:B------:R-:W-:Y:S01]  /*5370*/  IMAD R0, R2, c[0x0][0x1e4], R0 ;  /* 0x0000790002007a24 */ /* 0x000fe200078e0200 */
[----:B-1----:R-:W-:-:S04]  /*5380*/  SHF.R.S32.HI R6, RZ, 0x1f, R11 ;  /* 0x0000001fff067819 */ /* 0x002fc8000001140b */
[----:B------:R-:W-:Y:S01]  /*5390*/  LEA.HI R6, R6, R11, RZ, 0x3 ;  /* 0x0000000b06067211 */ /* 0x000fe200078f18ff */
[----:B---3--:R-:W-:-:S03]  /*53a0*/  IMAD.WIDE.U32 R2, R2, c[0x0][0x1e0], RZ ;  /* 0x0000780002027a25 */ /* 0x008fc600078e00ff */
[----:B------:R-:W-:Y:S01]  /*53b0*/  SHF.R.S32.HI R6, RZ, 0x3, R6 ;  /* 0x00000003ff067819 */ /* 0x000fe20000011406 */
[----:B------:R-:W-:Y:S01]  /*53c0*/  IMAD.IADD R3, R3, 0x1, R0 ;  /* 0x0000000103037824 */ /* 0x000fe200078e0200 */
[----:B--2---:R1:W-:Y:S01]  /*53d0*/  STL [R1+0x30], R10 ;  /* 0x0000300a01007387 */ /* 0x0043e20000100800 */
[----:B------:R-:W-:Y:S02]  /*53e0*/  SHF.R.S32.HI R0, RZ, 0x1f, R10 ;  /* 0x0000001fff007819 */ /* 0x000fe4000001140a */
[----:B------:R-:W-:-:S04]  /*53f0*/  IMAD.WIDE.U32 R2, R10, c[0x0][0x1f0], R2 ;  /* 0x00007c000a027a25 */ /* 0x000fc800078e0002 */
[----:B------:R-:W-:-:S04]  /*5400*/  IMAD R0, R0, c[0x0][0x1f0], RZ ;  /* 0x00007c0000007a24 */ /* 0x000fc800078e02ff */
[----:B------:R-:W-:Y:S01]  /*5410*/  IMAD R4, R10, c[0x0][0x1f4], R0 ;  /* 0x00007d000a047a24 */ /* 0x000fe200078e0200 */
[----:B-----5:R-:W-:-:S04]  /*5420*/  IADD3 R0, P0, R8, R2, RZ ;  /* 0x0000000208007210 */ /* 0x020fc80007f1e0ff */
[----:B------:R-:W-:Y:S02]  /*5430*/  IADD3.X R2, R7, R3, R4, P0, !PT ;  /* 0x0000000307027210 */ /* 0x000fe400007fe404 */
[----:B------:R-:W-:Y:S02]  /*5440*/  IADD3 R7, -R6, 0x30, RZ ;  /* 0x0000003006077810 */ /* 0x000fe40007ffe1ff */
[C---:B------:R-:W-:Y:S02]  /*5450*/  LEA R6, P0, R0.reuse, c[0x0][0x1c8], 0x1 ;  /* 0x0000720000067a11 */ /* 0x040fe400078008ff */
[----:B------:R-:W-:Y:S02]  /*5460*/  ISETP.GE.AND P1, PT, R7, 0x1, PT ;  /* 0x000000010700780c */ /* 0x000fe40003f26270 */
[----:B------:R-:W-:Y:S01]  /*5470*/  LEA.HI.X R5, R0, c[0x0][0x1cc], R2, 0x1, P0 ;  /* 0x0000730000057a11 */ /* 0x000fe200000f0c02 */
[----:B------:R-:W-:Y:S08]  /*5480*/  BRA.DIV ~URZ, `(.L_x_484) ;  /* 0x00013fc27f007947 */ /* 0x000ff0000b800000 */
[----:B------:R2:W3:Y:S02]  /*5490*/  SHFL.IDX PT, R4, R5, RZ, 0x181f ;  /* 0x00181fff05047589 */ /* 0x0004e400000e0000 */
.L_x_638:
[----:B------:R-:W-:Y:S05]  /*54a0*/  BRA.DIV ~URZ, `(.L_x_485) ;  /* 0x000140327f007947 */ /* 0x000fea000b800000 */
[----:B------:R4:W1:Y:S02]  /*54b0*/  SHFL.IDX PT, R0, R6, RZ, 0x181f ;  /* 0x00181fff06007589 */ /* 0x00086400000e0000 */
.L_x_639:
[----:B------:R-:W-:Y:S01]  /*54c0*/  BSSY B0, `(.L_x_486) ;  /* 0x0000022000007945 */ /* 0x000fe20003800000 */
[----:B------:R-:W-:Y:S05]  /*54d0*/  @!P1 BRA `(.L_x_487) ;  /* 0x0000020000009947 */ /* 0x000fea0003800000 */
[----:B------:R-:W5:Y:S04]  /*54e0*/  LDL R3, [R1+0x3c] ;  /* 0x00003c0001037983 */ /* 0x000f680000100800 */
[----:B--2---:R-:W2:Y:S04]  /*54f0*/  LDL R2, [R1+0xc8] ;  /* 0x0000c80001027983 */ /* 0x004ea80000100800 */
[----:B----4-:R-:W4:Y:S04]  /*5500*/  LDL R19, [R1+0x40] ;  /* 0x0000400001137983 */ /* 0x010f280000100800 */
[----:B---3--:R-:W3:Y:S04]  /*5510*/  LDL R8, [R1+0x2c] ;  /* 0x00002c0001087983 */ /* 0x008ee80000100800 */
[----:B------:R-:W3:Y:S04]  /*5520*/  LDL R18, [R1+0x68] ;  /* 0x0000680001127983 */ /* 0x000ee80000100800 */
[----:B------:R-:W3:Y:S04]  /*5530*/  LDL R17, [R1+0xcc] ;  /* 0x0000cc0001117983 */ /* 0x000ee80000100800 */
[----:B------:R-:W3:Y:S04]  /*5540*/  LDL R16, [R1+0x44] ;  /* 0x0000440001107983 */ /* 0x000ee80000100800 */
[----:B------:R-:W3:Y:S04]  /*5550*/  LDL R15, [R1+0x64] ;  /* 0x00006400010f7983 */ /* 0x000ee80000100800 */
[----:B------:R-:W3:Y:S04]  /*5560*/  LDL R14, [R1+0xc4] ;  /* 0x0000c400010e7983 */ /* 0x000ee80000100800 */
[----:B------:R-:W3:Y:S04]  /*5570*/  LDL R13, [R1+0x48] ;  /* 0x00004800010d7983 */ /* 0x000ee80000100800 */
[----:B------:R-:W3:Y:S04]  /*5580*/  LDL R11, [R1+0x6c] ;  /* 0x00006c00010b7983 */ /* 0x000ee80000100800 */
[----:B-1----:R-:W3:Y:S04]  /*5590*/  LDL R10, [R1+0xb4] ;  /* 0x0000b400010a7983 */ /* 0x002ee80000100800 */
[----:B------:R-:W3:Y:S01]  /*55a0*/  LDL R9, [R1+0x4c] ;  /* 0x00004c0001097983 */ /* 0x000ee20000100800 */
[----:B-----5:R-:W-:-:S02]  /*55b0*/  ISETP.GE.AND P0, PT, R3, c[0x0][0x1d4], PT ;  /* 0x0000750003007a0c */ /* 0x020fc40003f06270 */
[----:B--2---:R-:W-:-:S05]  /*55c0*/  IADD3 R2, P1, R0, R2, RZ ;  /* 0x0000000200027210 */ /* 0x004fca0007f3e0ff */
[----:B----4-:R-:W-:-:S06]  /*55d0*/  IMAD.X R3, R4, 0x1, R19, P1 ;  /* 0x0000000104037824 */ /* 0x010fcc00008e0613 */
[----:B------:R-:W-:Y:S01]  /*55e0*/  @!PT LDS RZ, [RZ] ;  /* 0x00000000fffff984 */ /* 0x000fe20000000800 */
[----:B------:R-:W-:Y:S01]  /*55f0*/  @!PT LDS RZ, [RZ] ;  /* 0x00000000fffff984 */ /* 0x000fe20000000800 */
[----:B------:R-:W-:Y:S01]  /*5600*/  @!PT LDS RZ, [RZ] ;  /* 0x00000000fffff984 */ /* 0x000fe20000000800 */
[----:B---3--:R1:W-:Y:S01]  /*5610*/  LDGSTS.E.BYPASS.LTC128B.128 [R8+0x14080], [R2.64], !P0 ;  /* 0x1408000002087fae */ /* 0x0083e2000c101d46 */
[----:B------:R-:W-:Y:S02]  /*5620*/  ISETP.GE.AND P0, PT, R18, c[0x0][0x1d4], PT ;  /* 0x0000750012007a0c */ /* 0x000fe40003f06270 */
[----:B-1----:R-:W-:-:S05]  /*5630*/  IADD3 R2, P1, R0, R17, RZ ;  /* 0x0000001100027210 */ /* 0x002fca0007f3e0ff */
[----:B------:R-:W-:-:S06]  /*5640*/  IMAD.X R3, R4, 0x1, R16, P1 ;  /* 0x0000000104037824 */ /* 0x000fcc00008e0610 */
[----:B------:R1:W-:Y:S01]  /*5650*/  LDGSTS.E.BYPASS.LTC128B.128 [R8+0x15880], [R2.64], !P0 ;  /* 0x1588000002087fae */ /* 0x0003e2000c101d46 */
[----:B------:R-:W-:Y:S02]  /*5660*/  ISETP.GE.AND P0, PT, R15, c[0x0][0x1d4], PT ;  /* 0x000075000f007a0c */ /* 0x000fe40003f06270 */
[----:B-1----:R-:W-:-:S05]  /*5670*/  IADD3 R2, P1, R0, R14, RZ ;  /* 0x0000000e00027210 */ /* 0x002fca0007f3e0ff */
[----:B------:R-:W-:-:S06]  /*5680*/  IMAD.X R3, R4, 0x1, R13, P1 ;  /* 0x0000000104037824 */ /* 0x000fcc00008e060d */
[----:B------:R1:W-:Y:S01]  /*5690*/  LDGSTS.E.BYPASS.LTC128B.128 [R8+0x17080], [R2.64], !P0 ;  /* 0x1708000002087fae */ /* 0x0003e2000c101d46 */
[----:B------:R-:W-:Y:S02]  /*56a0*/  ISETP.GE.AND P0, PT, R11, c[0x0][0x1d4], PT ;  /* 0x000075000b007a0c */ /* 0x000fe40003f06270 */
[----:B-1----:R-:W-:-:S05]  /*56b0*/  IADD3 R2, P1, R0, R10, RZ ;  /* 0x0000000a00027210 */ /* 0x002fca0007f3e0ff */
[----:B------:R-:W-:-:S06]  /*56c0*/  IMAD.X R3, R4, 0x1, R9, P1 ;  /* 0x0000000104037824 */ /* 0x000fcc00008e0609 */
[----:B------:R1:W-:Y:S02]  /*56d0*/  LDGSTS.E.BYPASS.LTC128B.128 [R8+0x18880], [R2.64], !P0 ;  /* 0x1888000002087fae */ /* 0x0003e4000c101d46 */
.L_x_487:
[----:B------:R-:W-:Y:S05]  /*56e0*/  BSYNC B0 ;  /* 0x0000000000007941 */ /* 0x000fea0003800000 */
.L_x_486:
[----:B------:R-:W-:Y:S01]  /*56f0*/  ISETP.GE.AND P0, PT, R7, 0x21, PT ;  /* 0x000000210700780c */ /* 0x000fe20003f06270 */
[----:B------:R-:W-:Y:S06]  /*5700*/  BRA.DIV ~URZ, `(.L_x_488) ;  /* 0x00013e627f007947 */ /* 0x000fec000b800000 */
[----:B---3--:R3:W2:Y:S04]  /*5710*/  SHFL.IDX PT, R4, R5, 0x1, 0x181f ;  /* 0x00381f0005047f89 */ /* 0x0086a800000e0000 */
[----:B-1----:R3:W1:Y:S02]  /*5720*/  SHFL.IDX PT, R0, R6, 0x1, 0x181f ;  /* 0x00381f0006007f89 */ /* 0x00266400000e0000 */
.L_x_640:
[----:B------:R-:W-:Y:S05]  /*5730*/  @!P0 BRA `(.L_x_483) ;  /* 0x0000020000008947 */ /* 0x000fea0003800000 */
[----:B------:R-:W5:Y:S04]  /*5740*/  LDL R3, [R1+0x3c] ;  /* 0x00003c0001037983 */ /* 0x000f680000100800 */
[----:B---3--:R-:W3:Y:S04]  /*5750*/  LDL R2, [R1+0xc8] ;  /* 0x0000c80001027983 */ /* 0x008ee80000100800 */
[----:B----4-:R-:W4:Y:S04]  /*5760*/  LDL R16, [R1+0x40] ;  /* 0x0000400001107983 */ /* 0x010f280000100800 */
        /* <DEDUP_REMOVED lines=10> */
[----:B-----5:R-:W-:-:S02]  /*5810*/  ISETP.GE.AND P0, PT, R3, c[0x0][0x1d4], PT ;  /* 0x0000750003007a0c */ /* 0x020fc40003f06270 */
[----:B-1-3--:R-:W-:-:S05]  /*5820*/  IADD3 R2, P1, R0, R2, RZ ;  /* 0x0000000200027210 */ /* 0x00afca0007f3e0ff */
[----:B----4-:R-:W-:-:S06]  /*5830*/  IMAD.X R3, R4, 0x1, R16, P1 ;  /* 0x0000000104037824 */ /* 0x010fcc00008e0610 */
[----:B------:R-:W-:Y:S01]  /*5840*/  @!PT LDS RZ, [RZ] ;  /* 0x00000000fffff984 */ /* 0x000fe20000000800 */
[----:B------:R-:W-:Y:S01]  /*5850*/  @!PT LDS RZ, [RZ] ;  /* 0x00000000fffff984 */ /* 0x000fe20000000800 */
[----:B------:R-:W-:Y:S01]  /*5860*/  @!PT LDS RZ, [RZ] ;  /* 0x00000000fffff984 */ /* 0x000fe20000000800 */
[----:B--2---:R1:W-:Y:S01]  /*5870*/  LDGSTS.E.BYPASS.LTC128B.128 [R5+0x15080], [R2.64], !P0 ;  /* 0x1508000002057fae */ /* 0x0043e2000c101d46 */
        /* <DEDUP_REMOVED lines=12> */
.L_x_483:
[----:B--2---:R-:W-:Y:S05]  /*5940*/  BSYNC B1 ;  /* 0x0000000000017941 */ /* 0x004fea0003800000 */
.L_x_482:
[----:B-1----:R-:W2:Y:S01]  /*5950*/  LDL R2, [R1+0xac] ;  /* 0x0000ac0001027983 */ /* 0x002ea20000100800 */
[----:B------:R-:W-:-:S03]  /*5960*/  IMAD.MOV.U32 R4, RZ, RZ, c[0x0][0x2c4] ;  /* 0x0000b100ff047624 */ /* 0x000fc600078e00ff */
[----:B------:R-:W2:Y:S04]  /*5970*/  LDL R0, [R1+0xc0] ;  /* 0x0000c00001007983 */ /* 0x000ea80000100800 */
[----:B------:R-:W5:Y:S04]  /*5980*/  LDL R3, [R1+0x7c] ;  /* 0x00007c0001037983 */ /* 0x000f680000100800 */
[----:B---3--:R-:W3:Y:S01]  /*5990*/  LDL R5, [R1+0x74] ;  /* 0x0000740001057983 */ /* 0x008ee20000100800 */
[----:B------:R-:W-:Y:S01]  /*59a0*/  ISETP.NE.AND P0, PT, R4, 0x1, PT ;  /* 0x000000010400780c */ /* 0x000fe20003f05270 */
[----:B------:R-:W-:-:S02]  /*59b0*/  ULDC UR4, c[0x0][0x324] ;  /* 0x0000c90000047ab9 */ /* 0x000fc40000000800 */
[----:B------:R-:W-:Y:S01]  /*59c0*/  ULOP3.LUT UR4, URZ, UR4, URZ, 0x33, !UPT ;  /* 0x000000043f047292 */ /* 0x000fe2000f8e333f */
[----:B------:R-:W0:Y:S01]  /*59d0*/  LDGDEPBAR ;  /* 0x00000000000079af */ /* 0x000e220000000000 */
[----:B--2---:R-:W-:-:S08]  /*59e0*/  IMAD.IADD R0, R0, 0x1, R2 ;  /* 0x0000000100007824 */ /* 0x004fd000078e0202 */
[----:B------:R-:W-:-:S04]  /*59f0*/  @P0 IMAD.HI.U32 R2, R0, c[0x0][0x2c8], RZ ;  /* 0x0000b20000020a27 */ /* 0x000fc800078e00ff */
[----:B------:R-:W-:Y:S01]  /*5a00*/  IMAD.MOV.U32 R4, RZ, RZ, R0 ;  /* 0x000000ffff047224 */ /* 0x000fe200078e0000 */
[----:B-----5:R-:W-:-:S04]  /*5a10*/  IADD3 R0, -R3, 0x1, R56 ;  /* 0x0000000103007810 */ /* 0x020fc80007ffe138 */
[----:B---3--:R-:W-:Y:S01]  /*5a20*/  IADD3 R0, R0, -R5, RZ ;  /* 0x8000000500007210 */ /* 0x008fe20007ffe0ff */
[----:B------:R-:W-:-:S03]  /*5a30*/  IMAD.IADD R7, R56, 0x1, -R3 ;  /* 0x0000000138077824 */ /* 0x000fc600078e0a03 */
[C---:B----4-:R-:W-:Y:S02]  /*5a40*/  IADD3 R6, R0.reuse, UR4, RZ ;  /* 0x0000000400067c10 */ /* 0x050fe4000fffe0ff */
[----:B------:R-:W-:Y:S02]  /*5a50*/  @P0 SHF.R.U32.HI R4, RZ, c[0x0][0x2cc], R2 ;  /* 0x0000b300ff040a19 */ /* 0x000fe40000011602 */
[----:B------:R-:W-:Y:S02]  /*5a60*/  IADD3 R5, R0, c[0x0][0x328], RZ ;  /* 0x0000ca0000057a10 */ /* 0x000fe40007ffe0ff */
[----:B------:R-:W-:Y:S01]  /*5a70*/  IADD3 R8, -R3, R12, RZ ;  /* 0x0000000c03087210 */ /* 0x000fe20007ffe1ff */
[----:B------:R-:W-:Y:S05]  /*5a80*/  BRA.DIV ~URZ, `(.L_x_489) ;  /* 0x00013bf27f007947 */ /* 0x000fea000b800000 */
[----:B------:R1:W2:Y:S02]  /*5a90*/  SHFL.IDX PT, R3, R4, RZ, 0x1c1f ;  /* 0x001c1fff04037589 */ /* 0x0002a400000e0000 */
.L_x_641:
[----:B------:R-:W-:Y:S01]  /*5aa0*/  IMAD.MOV.U32 R0, RZ, RZ, c[0x0][0x32c] ;  /* 0x0000cb00ff007624 */ /* 0x000fe200078e00ff */
[----:B--2---:R-:W-:-:S04]  /*5ab0*/  IADD3 R2, R5, R3, RZ ;  /* 0x0000000305027210 */ /* 0x004fc80007ffe0ff */
[----:B------:R-:W-:Y:S01]  /*5ac0*/  ISETP.GE.AND P0, PT, R0, 0x1, PT ;  /* 0x000000010000780c */ /* 0x000fe20003f06270 */
[----:B------:R-:W-:Y:S01]  /*5ad0*/  IMAD.IADD R0, R6, 0x1, R3 ;  /* 0x0000000106007824 */ /* 0x000fe200078e0203 */
[----:B------:R-:W-:-:S11]  /*5ae0*/  IMNMX R2, R7, R2, PT ;  /* 0x0000000207027217 */ /* 0x000fd60003800200 */
[----:B------:R-:W-:Y:S05]  /*5af0*/  @!P0 BRA `(.L_x_490) ;  /* 0x0000016000008947 */ /* 0x000fea0003800000 */
[----:B------:R-:W2:Y:S04]  /*5b00*/  LDL R10, [R1+0x78] ;  /* 0x00007800010a7983 */ /* 0x000ea80000100800 */
[----:B------:R-:W2:Y:S01]  /*5b10*/  LDL R9, [R1+0x74] ;  /* 0x0000740001097983 */ /* 0x000ea20000100800 */
[----:B------:R-:W-:Y:S01]  /*5b20*/  BSSY B0, `(.L_x_491) ;  /* 0x000000f000007945 */ /* 0x000fe20003800000 */
[----:B--2---:R-:W-:-:S04]  /*5b30*/  IADD3 R3, -R9, R10, R3 ;  /* 0x0000000a09037210 */ /* 0x004fc80007ffe103 */
[----:B------:R-:W-:-:S13]  /*5b40*/  ISETP.GT.AND P0, PT, R3, -0x1, PT ;  /* 0xffffffff0300780c */ /* 0x000fda0003f04270 */
[----:B------:R-:W-:Y:S05]  /*5b50*/  @P0 BRA `(.L_x_492) ;  /* 0x0000007000000947 */ /* 0x000fea0003800000 */
[----:B------:R-:W-:Y:S01]  /*5b60*/  IMAD.MOV.U32 R9, RZ, RZ, 0x1 ;  /* 0x00000001ff097424 */ /* 0x000fe200078e00ff */
[----:B------:R-:W-:-:S04]  /*5b70*/  LOP3.LUT R3, RZ, R3, RZ, 0x33, !PT ;  /* 0x00000003ff037212 */ /* 0x000fc800078e33ff */
[----:B------:R-:W-:-:S13]  /*5b80*/  ISETP.NE.AND P0, PT, R9, c[0x0][0x32c], PT ;  /* 0x0000cb0009007a0c */ /* 0x000fda0003f05270 */
[----:B------:R-:W-:-:S05]  /*5b90*/  @P0 IMAD.HI.U32 R9, R3, c[0x0][0x330], RZ ;  /* 0x0000cc0003090a27 */ /* 0x000fca00078e00ff */
[----:B------:R-:W-:-:S04]  /*5ba0*/  @P0 SHF.R.U32.HI R3, RZ, c[0x0][0x334], R9 ;  /* 0x0000cd00ff030a19 */ /* 0x000fc80000011609 */
[----:B------:R-:W-:Y:S01]  /*5bb0*/  LOP3.LUT R3, RZ, R3, RZ, 0x33, !PT ;  /* 0x00000003ff037212 */ /* 0x000fe200078e33ff */
[----:B------:R-:W-:Y:S05]  /*5bc0*/  BRA `(.L_x_493) ;  /* 0x0000004000007947 */ /* 0x000fea0003800000 */
.L_x_492:
[----:B------:R-:W-:-:S04]  /*5bd0*/  MOV R9, 0x1 ;  /* 0x0000000100097802 */ /* 0x000fc80000000f00 */
[----:B------:R-:W-:-:S13]  /*5be0*/  ISETP.NE.AND P0, PT, R9, c[0x0][0x32c], PT ;  /* 0x0000cb0009007a0c */ /* 0x000fda0003f05270 */
[----:B------:R-:W-:-:S05]  /*5bf0*/  @P0 IMAD.HI.U32 R9, R3, c[0x0][0x330], RZ ;  /* 0x0000cc0003090a27 */ /* 0x000fca00078e00ff */
[----:B------:R-:W-:Y:S02]  /*5c00*/  @P0 SHF.R.U32.HI R3, RZ, c[0x0][0x334], R9 ;  /* 0x0000cd00ff030a19 */ /* 0x000fe40000011609 */
.L_x_493:
[----:B------:R-:W-:Y:S05]  /*5c10*/  BSYNC B0 ;  /* 0x0000000000007941 */ /* 0x000fea0003800000 */
.L_x_491:
[----:B------:R-:W-:-:S05]  /*5c20*/  IMAD R3, R3, c[0x0][0x32c], R8 ;  /* 0x0000cb0003037a24 */ /* 0x000fca00078e0208 */
[----:B------:R-:W-:Y:S02]  /*5c30*/  IADD3 R9, R3, c[0x0][0x32c], RZ ;  /* 0x0000cb0003097a10 */ /* 0x000fe40007ffe0ff */
[----:B------:R-:W-:Y:S02]  /*5c40*/  IMNMX R0, R0, R3, !PT ;  /* 0x0000000300007217 */ /* 0x000fe40007800200 */
[----:B------:R-:W-:Y:S02]  /*5c50*/  IMNMX R2, R2, R9, PT ;  /* 0x0000000902027217 */ /* 0x000fe40003800200 */
.L_x_490:
[----:B------:R-:W2:Y:S01]  /*5c60*/  LDL.LU R3, [R1+0x28] ;  /* 0x0000280001037983 */ /* 0x000ea20000300800 */
[C---:B------:R-:W-:Y:S02]  /*5c70*/  ISETP.GE.AND P0, PT, R12.reuse, 0x2, PT ;  /* 0x000000020c00780c */ /* 0x040fe40003f06270 */
[C---:B------:R-:W-:Y:S02]  /*5c80*/  ISETP.GE.AND P1, PT, R12.reuse, 0x9, PT ;  /* 0x000000090c00780c */ /* 0x040fe40003f26270 */
[C---:B------:R-:W-:Y:S02]  /*5c90*/  ISETP.GE.AND P6, PT, R12.reuse, 0x11, PT ;  /* 0x000000110c00780c */ /* 0x040fe40003fc6270 */
[----:B------:R-:W-:-:S02]  /*5ca0*/  ISETP.GE.AND P5, PT, R12, 0x12, PT ;  /* 0x000000120c00780c */ /* 0x000fc40003fa6270 */
[C---:B------:R-:W-:Y:S02]  /*5cb0*/  ISETP.GE.AND P4, PT, R12.reuse, 0x19, PT ;  /* 0x000000190c00780c */ /* 0x040fe40003f86270 */
[C---:B------:R-:W-:Y:S02]  /*5cc0*/  ISETP.GE.AND P3, PT, R12.reuse, 0x1a, PT ;  /* 0x0000001a0c00780c */ /* 0x040fe40003f66270 */
[----:B------:R-:W-:Y:S02]  /*5cd0*/  ISETP.GE.AND P2, PT, R12, 0x21, PT ;  /* 0x000000210c00780c */ /* 0x000fe40003f46270 */
[----:B--2---:R-:W-:-:S04]  /*5ce0*/  LOP3.LUT R3, R3, 0xffffffdf, RZ, 0xc0, !PT ;  /* 0xffffffdf03037812 */ /* 0x004fc800078ec0ff */
[----:B------:R-:W-:Y:S02]  /*5cf0*/  @P0 LOP3.LUT R3, R3, 0x20, RZ, 0xfc, !PT ;  /* 0x0000002003030812 */ /* 0x000fe400078efcff */
[----:B------:R-:W-:Y:S02]  /*5d00*/  ISETP.GT.AND P0, PT, R0, 0x1, !P0 ;  /* 0x000000010000780c */ /* 0x000fe40004704270 */
[----:B------:R-:W-:Y:S02]  /*5d10*/  LOP3.LUT R3, R3, 0xfffffffd, RZ, 0xc0, !PT ;  /* 0xfffffffd03037812 */ /* 0x000fe400078ec0ff */
[----:B------:R-:W-:Y:S02]  /*5d20*/  ISETP.LT.OR P0, PT, R2, 0x2, P0 ;  /* 0x000000020200780c */ /* 0x000fe40000701670 */
[----:B------:R-:W-:Y:S02]  /*5d30*/  @P1 LOP3.LUT R3, R3, 0x2, RZ, 0xfc, !PT ;  /* 0x0000000203031812 */ /* 0x000fe400078efcff */
[----:B------:R-:W-:-:S02]  /*5d40*/  FSEL R15, R41, -INF , !P0 ;  /* 0xff800000290f7808 */ /* 0x000fc40004000000 */
[----:B------:R-:W-:Y:S02]  /*5d50*/  ISETP.GT.AND P0, PT, R0, 0x8, !P1 ;  /* 0x000000080000780c */ /* 0x000fe40004f04270 */
[----:B------:R-:W-:Y:S02]  /*5d60*/  ISETP.GE.AND P1, PT, R12, 0xa, PT ;  /* 0x0000000a0c00780c */ /* 0x000fe40003f26270 */
[----:B------:R-:W-:Y:S02]  /*5d70*/  ISETP.LT.OR P0, PT, R2, 0x9, P0 ;  /* 0x000000090200780c */ /* 0x000fe40000701670 */
[----:B------:R-:W-:Y:S02]  /*5d80*/  LOP3.LUT R3, R3, 0xfffffffe, RZ, 0xc0, !PT ;  /* 0xfffffffe03037812 */ /* 0x000fe400078ec0ff */
[----:B------:R-:W-:Y:S02]  /*5d90*/  FSEL R16, R36, -INF , !P0 ;  /* 0xff80000024107808 */ /* 0x000fe40004000000 */
[----:B------:R-:W-:-:S04]  /*5da0*/  ISETP.GT.AND P0, PT, R0, 0x9, !P1 ;  /* 0x000000090000780c */ /* 0x000fc80004f04270 */
[----:B------:R-:W-:Y:S02]  /*5db0*/  ISETP.LT.OR P0, PT, R2, 0xa, P0 ;  /* 0x0000000a0200780c */ /* 0x000fe40000701670 */
[----:B------:R-:W-:Y:S02]  /*5dc0*/  @P1 LOP3.LUT R3, R3, 0x1, RZ, 0xfc, !PT ;  /* 0x0000000103031812 */ /* 0x000fe400078efcff */
[----:B------:R-:W-:Y:S02]  /*5dd0*/  FSEL R17, R37, -INF , !P0 ;  /* 0xff80000025117808 */ /* 0x000fe40004000000 */
[----:B------:R-:W-:Y:S02]  /*5de0*/  ISETP.GT.AND P0, PT, R0, 0x10, !P6 ;  /* 0x000000100000780c */ /* 0x000fe40007704270 */
[----:B------:R-:W-:Y:S02]  /*5df0*/  ISETP.GE.AND P1, PT, R12, 0x22, PT ;  /* 0x000000220c00780c */ /* 0x000fe40003f26270 */
[----:B------:R-:W-:-:S02]  /*5e00*/  ISETP.LT.OR P0, PT, R2, 0x11, P0 ;  /* 0x000000110200780c */ /* 0x000fc40000701670 */
[----:B------:R-:W-:Y:S02]  /*5e10*/  LOP3.LUT R3, R3, 0xfffffff7, RZ, 0xc0, !PT ;  /* 0xfffffff703037812 */ /* 0x000fe400078ec0ff */
[----:B------:R-:W-:Y:S02]  /*5e20*/  FSEL R18, R32, -INF , !P0 ;  /* 0xff80000020127808 */ /* 0x000fe40004000000 */
[----:B------:R-:W-:-:S04]  /*5e30*/  ISETP.GT.AND P0, PT, R0, 0x11, !P5 ;  /* 0x000000110000780c */ /* 0x000fc80006f04270 */
[----:B------:R-:W-:-:S04]  /*5e40*/  ISETP.LT.OR P0, PT, R2, 0x12, P0 ;  /* 0x000000120200780c */ /* 0x000fc80000701670 */
        /* <DEDUP_REMOVED lines=13> */
[----:B------:R-:W-:-:S13]  /*5f20*/  ISETP.GE.AND P0, PT, R12, 0x29, PT ;  /* 0x000000290c00780c */ /* 0x000fda0003f06270 */
[----:B------:R-:W-:Y:S02]  /*5f30*/  @P0 LOP3.LUT R3, R3, 0x8, RZ, 0xfc, !PT ;  /* 0x0000000803030812 */ /* 0x000fe400078efcff */
[----:B------:R-:W-:Y:S02]  /*5f40*/  ISETP.GT.AND P0, PT, R0, 0x28, !P0 ;  /* 0x000000280000780c */ /* 0x000fe40004704270 */
[----:B------:R-:W-:Y:S02]  /*5f50*/  LOP3.LUT R3, R3, 0xfffffffb, RZ, 0xc0, !PT ;  /* 0xfffffffb03037812 */ /* 0x000fe400078ec0ff */
[----:B------:R-:W-:-:S04]  /*5f60*/  ISETP.LT.OR P0, PT, R2, 0x29, P0 ;  /* 0x000000290200780c */ /* 0x000fc80000701670 */
[----:B------:R-:W-:Y:S02]  /*5f70*/  FSEL R73, R28, -INF , !P0 ;  /* 0xff8000001c497808 */ /* 0x000fe40004000000 */
[----:B------:R-:W-:-:S13]  /*5f80*/  ISETP.GE.AND P0, PT, R12, 0x1, PT ;  /* 0x000000010c00780c */ /* 0x000fda0003f06270 */
[----:B------:R-:W-:Y:S02]  /*5f90*/  @P0 LOP3.LUT R3, R3, 0x4, RZ, 0xfc, !PT ;  /* 0x0000000403030812 */ /* 0x000fe400078efcff */
[----:B------:R-:W-:Y:S02]  /*5fa0*/  ISETP.GT.AND P0, PT, R0, RZ, !P0 ;  /* 0x000000ff0000720c */ /* 0x000fe40004704270 */
[----:B------:R-:W-:Y:S02]  /*5fb0*/  LOP3.LUT R3, R3, 0xffffffef, RZ, 0xc0, !PT ;  /* 0xffffffef03037812 */ /* 0x000fe400078ec0ff */
[----:B------:R-:W-:-:S04]  /*5fc0*/  ISETP.LT.OR P0, PT, R2, 0x1, P0 ;  /* 0x000000010200780c */ /* 0x000fc80000701670 */
[----:B------:R-:W-:Y:S02]  /*5fd0*/  FSEL R11, R40, -INF , !P0 ;  /* 0xff800000280b7808 */ /* 0x000fe40004000000 */
[----:B------:R-:W-:-:S13]  /*5fe0*/  ISETP.GE.AND P0, PT, R12, 0x2a, PT ;  /* 0x0000002a0c00780c */ /* 0x000fda0003f06270 */
[----:B------:R-:W-:Y:S02]  /*5ff0*/  @P0 LOP3.LUT R3, R3, 0x10, RZ, 0xfc, !PT ;  /* 0x0000001003030812 */ /* 0x000fe400078efcff */
[----:B------:R-:W-:-:S03]  /*6000*/  ISETP.GT.AND P0, PT, R0, 0x29, !P0 ;  /* 0x000000290000780c */ /* 0x000fc60004704270 */
[----:B------:R2:W-:Y:S01]  /*6010*/  STL [R1+0x28], R3 ;  /* 0x0000280301007387 */ /* 0x0005e20000100800 */
[----:B------:R-:W-:-:S04]  /*6020*/  ISETP.LT.OR P0, PT, R2, 0x2a, P0 ;  /* 0x0000002a0200780c */ /* 0x000fc80000701670 */
[----:B------:R-:W-:Y:S01]  /*6030*/  FSEL R72, R29, -INF , !P0 ;  /* 0xff8000001d487808 */ /* 0x000fe20004000000 */
[----:B------:R-:W-:Y:S06]  /*6040*/  BRA.DIV ~URZ, `(.L_x_494) ;  /* 0x000136c27f007947 */ /* 0x000fec000b800000 */
[----:B--2---:R2:W3:Y:S02]  /*6050*/  SHFL.IDX PT, R3, R4, 0x1, 0x1c1f ;  /* 0x003c1f0004037f89 */ /* 0x0044e400000e0000 */
.L_x_642:
[----:B------:R-:W-:Y:S01]  /*6060*/  IMAD.MOV.U32 R0, RZ, RZ, c[0x0][0x32c] ;  /* 0x0000cb00ff007624 */ /* 0x000fe200078e00ff */
[----:B---3--:R-:W-:-:S04]  /*6070*/  IADD3 R2, R5, R3, RZ ;  /* 0x0000000305027210 */ /* 0x008fc80007ffe0ff */
[----:B------:R-:W-:Y:S01]  /*6080*/  ISETP.GE.AND P0, PT, R0, 0x1, PT ;  /* 0x000000010000780c */ /* 0x000fe20003f06270 */
[----:B------:R-:W-:Y:S01]  /*6090*/  IMAD.IADD R0, R6, 0x1, R3 ;  /* 0x0000000106007824 */ /* 0x000fe200078e0203 */
[----:B------:R-:W-:-:S11]  /*60a0*/  IMNMX R2, R7, R2, PT ;  /* 0x0000000207027217 */ /* 0x000fd60003800200 */
[----:B------:R-:W-:Y:S05]  /*60b0*/  @!P0 BRA `(.L_x_495) ;  /* 0x0000016000008947 */ /* 0x000fea0003800000 */
[----:B------:R-:W3:Y:S04]  /*60c0*/  LDL R9, [R1+0x78] ;  /* 0x0000780001097983 */ /* 0x000ee80000100800 */
[----:B-12---:R-:W3:Y:S01]  /*60d0*/  LDL R4, [R1+0x74] ;  /* 0x0000740001047983 */ /* 0x006ee20000100800 */
[----:B------:R-:W-:Y:S01]  /*60e0*/  BSSY B0, `(.L_x_496) ;  /* 0x000000f000007945 */ /* 0x000fe20003800000 */
[----:B---3--:R-:W-:-:S04]  /*60f0*/  IADD3 R3, -R4, R9, R3 ;  /* 0x0000000904037210 */ /* 0x008fc80007ffe103 */
        /* <DEDUP_REMOVED lines=9> */
.L_x_497:
[----:B------:R-:W-:-:S04]  /*6190*/  MOV R4, 0x1 ;  /* 0x0000000100047802 */ /* 0x000fc80000000f00 */
[----:B------:R-:W-:-:S13]  /*61a0*/  ISETP.NE.AND P0, PT, R4, c[0x0][0x32c], PT ;  /* 0x0000cb0004007a0c */ /* 0x000fda0003f05270 */
[----:B------:R-:W-:-:S05]  /*61b0*/  @P0 IMAD.HI.U32 R4, R3, c[0x0][0x330], RZ ;  /* 0x0000cc0003040a27 */ /* 0x000fca00078e00ff */
[----:B------:R-:W-:Y:S02]  /*61c0*/  @P0 SHF.R.U32.HI R3, RZ, c[0x0][0x334], R4 ;  /* 0x0000cd00ff030a19 */ /* 0x000fe40000011604 */
.L_x_498:
[----:B------:R-:W-:Y:S05]  /*61d0*/  BSYNC B0 ;  /* 0x0000000000007941 */ /* 0x000fea0003800000 */
.L_x_496:
[----:B------:R-:W-:-:S05]  /*61e0*/  IMAD R3, R3, c[0x0][0x32c], R8 ;  /* 0x0000cb0003037a24 */ /* 0x000fca00078e0208 */
[----:B------:R-:W-:Y:S02]  /*61f0*/  IADD3 R4, R3, c[0x0][0x32c], RZ ;  /* 0x0000cb0003047a10 */ /* 0x000fe40007ffe0ff */
[----:B------:R-:W-:Y:S02]  /*6200*/  IMNMX R0, R0, R3, !PT ;  /* 0x0000000300007217 */ /* 0x000fe40007800200 */
[----:B------:R-:W-:Y:S02]  /*6210*/  IMNMX R2, R2, R4, PT ;  /* 0x0000000402027217 */ /* 0x000fe40003800200 */
.L_x_495:
[----:B------:R-:W3:Y:S02]  /*6220*/  LDL R3, [R1+0x28] ;  /* 0x0000280001037983 */ /* 0x000ee40000100800 */
[----:B---3--:R-:W-:-:S04]  /*6230*/  LOP3.LUT P0, RZ, R3, 0x2, RZ, 0xc0, !PT ;  /* 0x0000000203ff7812 */ /* 0x008fc8000780c0ff */
[----:B------:R-:W-:-:S04]  /*6240*/  ISETP.GT.AND P0, PT, R0, 0x8, !P0 ;  /* 0x000000080000780c */ /* 0x000fc80004704270 */
[----:B------:R-:W-:-:S04]  /*6250*/  ISETP.LT.OR P0, PT, R2, 0x9, P0 ;  /* 0x000000090200780c */ /* 0x000fc80000701670 */
[----:B------:R-:W-:Y:S02]  /*6260*/  FSEL R10, R38, -INF , !P0 ;  /* 0xff800000260a7808 */ /* 0x000fe40004000000 */
[----:B------:R-:W-:-:S04]  /*6270*/  LOP3.LUT P0, RZ, R3, 0x1, RZ, 0xc0, !PT ;  /* 0x0000000103ff7812 */ /* 0x000fc8000780c0ff */
[----:B------:R-:W-:-:S04]  /*6280*/  ISETP.GT.AND P0, PT, R0, 0x9, !P0 ;  /* 0x000000090000780c */ /* 0x000fc80004704270 */
[----:B------:R-:W-:-:S04]  /*6290*/  ISETP.LT.OR P0, PT, R2, 0xa, P0 ;  /* 0x0000000a0200780c */ /* 0x000fc80000701670 */
[----:B------:R-:W-:Y:S02]  /*62a0*/  FSEL R9, R39, -INF , !P0 ;  /* 0xff80000027097808 */ /* 0x000fe40004000000 */
[----:B------:R-:W-:Y:S02]  /*62b0*/  ISETP.GT.AND P0, PT, R0, 0x10, !P6 ;  /* 0x000000100000780c */ /* 0x000fe40007704270 */
[----:B------:R-:W-:Y:S02]  /*62c0*/  LOP3.LUT P6, RZ, R3, 0x10, RZ, 0xc0, !PT ;  /* 0x0000001003ff7812 */ /* 0x000fe400078cc0ff */
        /* <DEDUP_REMOVED lines=14> */
[----:B------:R-:W-:-:S04]  /*63b0*/  ISETP.GT.AND P0, PT, R0, 0x20, !P2 ;  /* 0x000000200000780c */ /* 0x000fc80005704270 */
[----:B------:R-:W-:-:S04]  /*63c0*/  ISETP.LT.OR P0, PT, R2, 0x21, P0 ;  /* 0x000000210200780c */ /* 0x000fc80000701670 */
[----:B------:R-:W-:Y:S02]  /*63d0*/  FSEL R71, R26, -INF , !P0 ;  /* 0xff8000001a477808 */ /* 0x000fe40004000000 */
[C---:B------:R-:W-:Y:S02]  /*63e0*/  ISETP.GT.AND P0, PT, R0.reuse, 0x21, !P1 ;  /* 0x000000210000780c */ /* 0x040fe40004f04270 */
[----:B------:R-:W-:Y:S02]  /*63f0*/  ISETP.GT.AND P1, PT, R0, 0x28, !P5 ;  /* 0x000000280000780c */ /* 0x000fe40006f24270 */
[C---:B------:R-:W-:Y:S02]  /*6400*/  ISETP.LT.OR P0, PT, R2.reuse, 0x22, P0 ;  /* 0x000000220200780c */ /* 0x040fe40000701670 */
[----:B------:R-:W-:Y:S02]  /*6410*/  ISETP.LT.OR P1, PT, R2, 0x29, P1 ;  /* 0x000000290200780c */ /* 0x000fe40000f21670 */
[----:B------:R-:W-:-:S02]  /*6420*/  FSEL R70, R27, -INF , !P0 ;  /* 0xff8000001b467808 */ /* 0x000fc40004000000 */
[----:B------:R-:W-:Y:S02]  /*6430*/  ISETP.GT.AND P0, PT, R0, 0x1, !P3 ;  /* 0x000000010000780c */ /* 0x000fe40005f04270 */
[----:B------:R-:W-:Y:S02]  /*6440*/  FSEL R69, R30, -INF , !P1 ;  /* 0xff8000001e457808 */ /* 0x000fe40004800000 */
[----:B------:R-:W-:-:S04]  /*6450*/  ISETP.LT.OR P0, PT, R2, 0x2, P0 ;  /* 0x000000020200780c */ /* 0x000fc80000701670 */
[----:B------:R-:W-:Y:S02]  /*6460*/  FSEL R6, R43, -INF , !P0 ;  /* 0xff8000002b067808 */ /* 0x000fe40004000000 */
[----:B------:R-:W-:-:S04]  /*6470*/  ISETP.GT.AND P0, PT, R0, RZ, !P4 ;  /* 0x000000ff0000720c */ /* 0x000fc80006704270 */
[----:B------:R-:W-:-:S04]  /*6480*/  ISETP.LT.OR P0, PT, R2, 0x1, P0 ;  /* 0x000000010200780c */ /* 0x000fc80000701670 */
[----:B------:R-:W-:Y:S02]  /*6490*/  FSEL R7, R42, -INF , !P0 ;  /* 0xff8000002a077808 */ /* 0x000fe40004000000 */
[----:B------:R-:W-:Y:S02]  /*64a0*/  ISETP.GT.AND P0, PT, R0, 0x29, !P6 ;  /* 0x000000290000780c */ /* 0x000fe40007704270 */
[----:B------:R-:W-:Y:S02]  /*64b0*/  FMNMX.FTZ R0, R11, R15, !PT ;  /* 0x0000000f0b007209 */ /* 0x000fe40007810000 */
[----:B------:R-:W-:Y:S02]  /*64c0*/  ISETP.LT.OR P0, PT, R2, 0x2a, P0 ;  /* 0x0000002a0200780c */ /* 0x000fe40000701670 */
[----:B------:R-:W-:Y:S02]  /*64d0*/  FMNMX.FTZ R2, R7, R6, !PT ;  /* 0x0000000607027209 */ /* 0x000fe40007810000 */
[----:B------:R-:W-:-:S02]  /*64e0*/  FMNMX.FTZ R0, R16, R0, !PT ;  /* 0x0000000010007209 */ /* 0x000fc40007810000 */
[----:B------:R-:W-:Y:S02]  /*64f0*/  FMNMX.FTZ R2, R10, R2, !PT ;  /* 0x000000020a027209 */ /* 0x000fe40007810000 */
[----:B------:R-:W-:Y:S02]  /*6500*/  FMNMX.FTZ R0, R17, R0, !PT ;  /* 0x0000000011007209 */ /* 0x000fe40007810000 */
[----:B------:R-:W-:Y:S02]  /*6510*/  FMNMX.FTZ R2, R9, R2, !PT ;  /* 0x0000000209027209 */ /* 0x000fe40007810000 */
[----:B------:R-:W-:Y:S02]  /*6520*/  FMNMX.FTZ R0, R18, R0, !PT ;  /* 0x0000000012007209 */ /* 0x000fe40007810000 */
        /* <DEDUP_REMOVED lines=11> */
[----:B------:R-:W-:Y:S02]  /*65e0*/  FSEL R68, R31, -INF , !P0 ;  /* 0xff8000001f447808 */ /* 0x000fe40004000000 */
[----:B------:R-:W-:Y:S02]  /*65f0*/  FMNMX.FTZ R0, R73, R0, !PT ;  /* 0x0000000049007209 */ /* 0x000fe40007810000 */
[----:B------:R-:W-:-:S02]  /*6600*/  FMNMX.FTZ R2, R69, R2, !PT ;  /* 0x0000000245027209 */ /* 0x000fc40007810000 */
[----:B-12---:R-:W-:Y:S02]  /*6610*/  FMNMX.FTZ R4, R72, R0, !PT ;  /* 0x0000000048047209 */ /* 0x006fe40007810000 */
[----:B------:R-:W-:Y:S01]  /*6620*/  FMNMX.FTZ R5, R68, R2, !PT ;  /* 0x0000000244057209 */ /* 0x000fe20007810000 */
[----:B------:R-:W-:Y:S05]  /*6630*/  BRA.DIV ~URZ, `(.L_x_499) ;  /* 0x000131627f007947 */ /* 0x000fea000b800000 */
[----:B------:R1:W2:Y:S02]  /*6640*/  SHFL.BFLY PT, R0, R4, 0x2, 0x1f ;  /* 0x0c401f0004007f89 */ /* 0x0002a400000e0000 */
.L_x_643:
[----:B-12---:R-:W-:Y:S01]  /*6650*/  FMNMX.FTZ R4, R4, R0, !PT ;  /* 0x0000000004047209 */ /* 0x006fe20007810000 */
[----:B------:R-:W-:Y:S05]  /*6660*/  BRA.DIV ~URZ, `(.L_x_500) ;  /* 0x000131827f007947 */ /* 0x000fea000b800000 */
[----:B------:R-:W1:Y:S02]  /*6670*/  SHFL.BFLY PT, R0, R5, 0x2, 0x1f ;  /* 0x0c401f0005007f89 */ /* 0x000e6400000e0000 */
[----:B-1----:R-:W-:Y:S02]  /*6680*/  FMNMX.FTZ R5, R5, R0, !PT ;  /* 0x0000000005057209 */ /* 0x002fe40007810000 */
[----:B------:R-:W1:Y:S04]  /*6690*/  SHFL.BFLY PT, R0, R4, 0x1, 0x1f ;  /* 0x0c201f0004007f89 */ /* 0x000e6800000e0000 */
[----:B------:R2:W3:Y:S01]  /*66a0*/  SHFL.BFLY PT, R3, R5, 0x1, 0x1f ;  /* 0x0c201f0005037f89 */ /* 0x0004e200000e0000 */
[----:B-1----:R-:W-:-:S04]  /*66b0*/  FMNMX.FTZ R134, R4, R0, !PT ;  /* 0x0000000004867209 */ /* 0x002fc80007810000 */
.L_x_644:
[----:B------:R-:W4:Y:S01]  /*66c0*/  LDL R40, [R1+0x10] ;  /* 0x0000100001287983 */ /* 0x000f220000100800 */
[C---:B------:R-:W-:Y:S01]  /*66d0*/  FMUL.FTZ R2, R134.reuse, c[0x0][0x2d0] ;  /* 0x0000b40086027a20 */ /* 0x040fe20000410000 */
[----:B------:R-:W-:Y:S01]  /*66e0*/  FSETP.NEU.FTZ.AND P0, PT, R134, -INF , PT ;  /* 0xff8000008600780b */ /* 0x000fe20003f1d000 */
[----:B------:R-:W-:Y:S01]  /*66f0*/  WARPSYNC 0xffffffff ;  /* 0xffffffff00007948 */ /* 0x000fe20003800000 */
[----:B---3--:R-:W-:Y:S01]  /*6700*/  FMNMX.FTZ R133, R3, R5, !PT ;  /* 0x0000000503857209 */ /* 0x008fe20007810000 */
[----:B------:R-:W-:Y:S01]  /*6710*/  LDSM.16.MT88.4 R32, [R245+0x800] ;  /* 0x00080000f520783b */ /* 0x000fe20000004200 */
[----:B------:R-:W-:-:S02]  /*6720*/  FSEL R2, R2, RZ, P0 ;  /* 0x000000ff02027208 */ /* 0x000fc40000000000 */
[----:B------:R-:W-:Y:S01]  /*6730*/  FSETP.NEU.FTZ.AND P0, PT, R133, -INF , PT ;  /* 0xff8000008500780b */ /* 0x000fe20003f1d000 */
[----:B------:R-:W-:Y:S02]  /*6740*/  LDSM.16.MT88.4 R36, [R243+0x800] ;  /* 0x00080000f324783b */ /* 0x000fe40000004200 */
[--C-:B------:R-:W-:Y:S02]  /*6750*/  FFMA.FTZ R0, R11, c[0x0][0x2d0], -R2.reuse ;  /* 0x0000b4000b007a23 */ /* 0x100fe40000010802 */
[--C-:B------:R-:W-:Y:S01]  /*6760*/  FFMA.FTZ R3, R19, c[0x0][0x2d0], -R2.reuse ;  /* 0x0000b40013037a23 */ /* 0x100fe20000010802 */
[----:B------:R-:W-:Y:S01]  /*6770*/  LDSM.16.MT88.4 R24, [R244] ;  /* 0x00000000f418783b */ /* 0x000fe20000004200 */
[----:B------:R1:W-:Y:S03]  /*6780*/  MUFU.EX2 R101, R0 ;  /* 0x0000000000657308 */ /* 0x0003e60000000800 */
[----:B------:R-:W-:Y:S04]  /*6790*/  LDSM.16.MT88.4 R60, [R243+0x1800] ;  /* 0x00180000f33c783b */ /* 0x000fe80000004200 */
[----:B------:R-:W-:Y:S01]  /*67a0*/  LDSM.16.MT88.4 R48, [R244+0x800] ;  /* 0x00080000f430783b */ /* 0x000fe20000004200 */
[----:B------:R3:W-:Y:S03]  /*67b0*/  MUFU.EX2 R126, R3 ;  /* 0x00000003007e7308 */ /* 0x0007e60000000800 */
[----:B------:R-:W-:Y:S04]  /*67c0*/  LDSM.16.MT88.4 R56, [R245+0x1800] ;  /* 0x00180000f538783b */ /* 0x000fe80000004200 */
[----:B------:R-:W-:Y:S01]  /*67d0*/  LDSM.16.MT88.4 R64, [R245+0x2000] ;  /* 0x00200000f540783b */ /* 0x000fe20000004200 */
[----:B-1----:R-:W-:-:S03]  /*67e0*/  FFMA.FTZ R0, R15, c[0x0][0x2d0], -R2 ;  /* 0x0000b4000f007a23 */ /* 0x002fc60000010802 */
[----:B------:R-:W-:Y:S01]  /*67f0*/  LDSM.16.MT88.4 R52, [R246+0x1800] ;  /* 0x00180000f634783b */ /* 0x000fe20000004200 */
[----:B------:R1:W-:Y:S01]  /*6800*/  MUFU.EX2 R100, R0 ;  /* 0x0000000000647308 */ /* 0x0003e20000000800 */
[----:B---3--:R-:W-:-:S07]  /*6810*/  FFMA.FTZ R3, R20, c[0x0][0x2d0], -R2 ;  /* 0x0000b40014037a23 */ /* 0x008fce0000010802 */
[----:B------:R-:W-:Y:S01]  /*6820*/  MUFU.EX2 R127, R3 ;  /* 0x00000003007f7308 */ /* 0x000fe20000000800 */
[----:B-1----:R-:W-:-:S07]  /*6830*/  FFMA.FTZ R0, R16, c[0x0][0x2d0], -R2 ;  /* 0x0000b40010007a23 */ /* 0x002fce0000010802 */
[----:B------:R1:W-:Y:S02]  /*6840*/  MUFU.EX2 R116, R0 ;  /* 0x0000000000747308 */ /* 0x0003e40000000800 */
[----:B-1----:R-:W-:-:S06]  /*6850*/  FFMA.FTZ R0, R17, c[0x0][0x2d0], -R2 ;  /* 0x0000b40011007a23 */ /* 0x002fcc0000010802 */
[----:B------:R1:W3:Y:S02]  /*6860*/  MUFU.EX2 R111, R0 ;  /* 0x00000000006f7308 */ /* 0x0002e40000000800 */
[----:B-1----:R-:W-:Y:S02]  /*6870*/  FFMA.FTZ R0, R18, c[0x0][0x2d0], -R2 ;  /* 0x0000b40012007a23 */ /* 0x002fe40000010802 */
[----:B------:R-:W1:Y:S04]  /*6880*/  LDSM.16.MT88.4 R16, [R243] ;  /* 0x00000000f310783b */ /* 0x000e680000004200 */
[----:B------:R5:W-:Y:S02]  /*6890*/  MUFU.EX2 R117, R0 ;  /* 0x0000000000757308 */ /* 0x000be40000000800 */
[----:B-----5:R-:W-:-:S05]  /*68a0*/  FMUL.FTZ R0, R133, c[0x0][0x2d0] ;  /* 0x0000b40085007a20 */ /* 0x020fca0000410000 */
[----:B------:R-:W-:-:S05]  /*68b0*/  FSEL R0, R0, RZ, P0 ;  /* 0x000000ff00007208 */ /* 0x000fca0000000000 */
[----:B------:R-:W-:-:S04]  /*68c0*/  FFMA.FTZ R3, R7, c[0x0][0x2d0], -R0 ;  /* 0x0000b40007037a23 */ /* 0x000fc80000010800 */
[----:B------:R5:W-:Y:S02]  /*68d0*/  MUFU.EX2 R109, R3 ;  /* 0x00000003006d7308 */ /* 0x000be40000000800 */
[--C-:B-----5:R-:W-:Y:S02]  /*68e0*/  FFMA.FTZ R3, R6, c[0x0][0x2d0], -R0.reuse ;  /* 0x0000b40006037a23 */ /* 0x120fe40000010800 */
[----:B--2---:R-:W2:Y:S04]  /*68f0*/  LDSM.16.MT88.4 R4, [R245] ;  /* 0x00000000f504783b */ /* 0x004ea80000004200 */
[----:B------:R5:W1:Y:S02]  /*6900*/  MUFU.EX2 R108, R3 ;  /* 0x00000003006c7308 */ /* 0x000a640000000800 */
[----:B-----5:R-:W-:Y:S01]  /*6910*/  FFMA.FTZ R3, R10, c[0x0][0x2d0], -R0 ;  /* 0x0000b4000a037a23 */ /* 0x020fe20000010800 */
[----:B---3--:R-:W-:-:S05]  /*6920*/  F2FP.PACK_AB R10, R111, R116 ;  /* 0x000000746f0a723e */ /* 0x008fca00000000ff */
[----:B------:R3:W-:Y:S02]  /*6930*/  MUFU.EX2 R110, R3 ;  /* 0x00000003006e7308 */ /* 0x0007e40000000800 */
[----:B---3--:R-:W-:Y:S01]  /*6940*/  FFMA.FTZ R3, R9, c[0x0][0x2d0], -R0 ;  /* 0x0000b40009037a23 */ /* 0x008fe20000010800 */
[----:B-1----:R-:W-:-:S05]  /*6950*/  F2FP.PACK_AB R9, R108, R109 ;  /* 0x0000006d6c09723e */ /* 0x002fca00000000ff */
[----:B------:R1:W3:Y:S02]  /*6960*/  MUFU.EX2 R118, R3 ;  /* 0x0000000300767308 */ /* 0x0002e40000000800 */
[----:B-1----:R-:W-:Y:S01]  /*6970*/  FFMA.FTZ R3, R21, c[0x0][0x2d0], -R2 ;  /* 0x0000b40015037a23 */ /* 0x002fe20000010802 */
[----:B---3--:R-:W-:-:S05]  /*6980*/  F2FP.PACK_AB R11, R118, R110 ;  /* 0x0000006e760b723e */ /* 0x008fca00000000ff */
[----:B------:R1:W-:Y:S02]  /*6990*/  MUFU.EX2 R125, R3 ;  /* 0x00000003007d7308 */ /* 0x0003e40000000800 */
[----:B-1----:R-:W-:Y:S01]  /*69a0*/  FFMA.FTZ R3, R8, c[0x0][0x2d0], -R0 ;  /* 0x0000b40008037a23 */ /* 0x002fe20000010800 */
[----:B------:R-:W-:-:S05]  /*69b0*/  F2FP.PACK_AB R8, R100, R101 ;  /* 0x000000656408723e */ /* 0x000fca00000000ff */
[----:B------:R1:W-:Y:S02]  /*69c0*/  MUFU.EX2 R119, R3 ;  /* 0x0000000300777308 */ /* 0x0003e40000000800 */
[C---:B------:R-:W-:Y:S08]  /*69d0*/  HMMA.16816.F32 R28, R8.reuse, R16, RZ ;  /* 0x00000010081c723c */ /* 0x040ff000000018ff */
[----:B------:R-:W-:Y:S01]  /*69e0*/  HMMA.16816.F32 R20, R8, R18, RZ ;  /* 0x000000120814723c */ /* 0x000fe200000018ff */
[----:B-1----:R-:W-:-:S04]  /*69f0*/  FFMA.FTZ R3, R14, c[0x0][0x2d0], -R0 ;  /* 0x0000b4000e037a23 */ /* 0x002fc80000010800 */
[----:B------:R1:W3:Y:S03]  /*6a00*/  MUFU.EX2 R124, R3 ;  /* 0x00000003007c7308 */ /* 0x0002e60000000800 */
[----:B--2---:R-:W-:Y:S07]  /*6a10*/  HMMA.16816.F32 R16, R8, R4, RZ ;  /* 0x000000040810723c */ /* 0x004fee00000018ff */
[----:B------:R-:W-:Y:S01]  /*6a20*/  F2FP.PACK_AB R4, R126, R117 ;  /* 0x000000757e04723e */ /* 0x000fe200000000ff */
[----:B-1----:R-:W-:Y:S01]  /*6a30*/  FFMA.FTZ R3, R13, c[0x0][0x2d0], -R0 ;  /* 0x0000b4000d037a23 */ /* 0x002fe20000010800 */
[----:B---3--:R-:W-:-:S03]  /*6a40*/  F2FP.PACK_AB R5, R124, R119 ;  /* 0x000000777c05723e */ /* 0x008fc600000000ff */
[----:B------:R1:W-:Y:S02]  /*6a50*/  MUFU.EX2 R129, R3 ;  /* 0x0000000300817308 */ /* 0x0003e40000000800 */
[----:B-1----:R-:W-:Y:S02]  /*6a60*/  FFMA.FTZ R3, R12, c[0x0][0x2d0], -R0 ;  /* 0x0000b4000c037a23 */ /* 0x002fe40000010800 */
[----:B------:R-:W-:Y:S04]  /*6a70*/  HMMA.16816.F32 R12, R8, R6, RZ ;  /* 0x00000006080c723c */ /* 0x000fe800000018ff */
[----:B------:R-:W1:Y:S03]  /*6a80*/  MUFU.EX2 R128, R3 ;  /* 0x0000000300807308 */ /* 0x000e660000000800 */
[----:B------:R-:W-:Y:S01]  /*6a90*/  F2FP.PACK_AB R6, R125, R127 ;  /* 0x0000007f7d06723e */ /* 0x000fe200000000ff */
[----:B----4-:R2:W3:Y:S01]  /*6aa0*/  LDSM.16.MT88.4 R44, [R40] ;  /* 0x00000000282c783b */ /* 0x0104e20000004200 */
[----:B-1----:R-:W-:-:S07]  /*6ab0*/  F2FP.PACK_AB R7, R128, R129 ;  /* 0x000000818007723e */ /* 0x002fce00000000ff */
[C---:B------:R-:W-:Y:S08]  /*6ac0*/  HMMA.16816.F32 R160, R4.reuse, R36, R28 ;  /* 0x0000002404a0723c */ /* 0x040ff0000000181c */
[C---:B------:R-:W-:Y:S01]  /*6ad0*/  HMMA.16816.F32 R140, R4.reuse, R38, R20 ;  /* 0x00000026048c723c */ /* 0x040fe20000001814 */
[----:B------:R-:W1:Y:S07]  /*6ae0*/  LDSM.16.MT88.4 R36, [R246+0x800] ;  /* 0x00080000f624783b */ /* 0x000e6e0000004200 */
[C---:B--2---:R-:W-:Y:S08]  /*6af0*/  HMMA.16816.F32 R40, R4.reuse, R34, R12 ;  /* 0x000000220428723c */ /* 0x044ff0000000180c */
[----:B------:R-:W-:Y:S01]  /*6b00*/  HMMA.16816.F32 R152, R4, R32, R16 ;  /* 0x000000200498723c */ /* 0x000fe20000001810 */
[----:B------:R-:W2:Y:S07]  /*6b10*/  LDSM.16.MT88.4 R32, [R243+0x2000] ;  /* 0x00200000f320783b */ /* 0x000eae0000004200 */
[C---:B------:R-:W-:Y:S08]  /*6b20*/  HMMA.16816.F32 R28, R8.reuse, R26, RZ ;  /* 0x0000001a081c723c */ /* 0x040ff000000018ff */
[----:B------:R-:W-:Y:S01]  /*6b30*/  MOV R159, R40 ;  /* 0x00000028009f7202 */ /* 0x000fe20000000f00 */
[----:B------:R-:W-:Y:S01]  /*6b40*/  IMAD.MOV.U32 R157, RZ, RZ, R42 ;  /* 0x000000ffff9d7224 */ /* 0x000fe200078e002a */
[----:B------:R-:W-:Y:S01]  /*6b50*/  MOV R158, R41 ;  /* 0x00000029009e7202 */ /* 0x000fe20000000f00 */
[----:B---3--:R-:W-:Y:S01]  /*6b60*/  HMMA.16816.F32 R20, R8, R46, RZ ;  /* 0x0000002e0814723c */ /* 0x008fe200000018ff */
[----:B------:R-:W-:-:S07]  /*6b70*/  MOV R156, R43 ;  /* 0x0000002b009c7202 */ /* 0x000fce0000000f00 */
[C---:B------:R-:W-:Y:S08]  /*6b80*/  HMMA.16816.F32 R40, R8.reuse, R24, RZ ;  /* 0x000000180828723c */ /* 0x040ff000000018ff */
[C---:B------:R-:W-:Y:S01]  /*6b90*/  HMMA.16816.F32 R24, R8.reuse, R44, RZ ;  /* 0x0000002c0818723c */ /* 0x040fe200000018ff */
[----:B------:R-:W3:Y:S07]  /*6ba0*/  LDSM.16.MT88.4 R44, [R244+0x1800] ;  /* 0x00180000f42c783b */ /* 0x000eee0000004200 */
[C---:B------:R-:W-:Y:S08]  /*6bb0*/  HMMA.16816.F32 R16, R8.reuse, R60, RZ ;  /* 0x0000003c0810723c */ /* 0x040ff000000018ff */
[----:B------:R-:W-:Y:S01]  /*6bc0*/  HMMA.16816.F32 R12, R8, R62, RZ ;  /* 0x0000003e080c723c */ /* 0x000fe200000018ff */
[----:B------:R-:W4:Y:S07]  /*6bd0*/  LDSM.16.MT88.4 R60, [R244+0x2000] ;  /* 0x00200000f43c783b */ /* 0x000f2e0000004200 */
[C---:B------:R-:W-:Y:S08]  /*6be0*/  HMMA.16816.F32 R76, R4.reuse, R50, R28 ;  /* 0x00000032044c723c */ /* 0x040ff0000000181c */
[C---:B-1----:R-:W-:Y:S08]  /*6bf0*/  HMMA.16816.F32 R24, R4.reuse, R36, R24 ;  /* 0x000000240418723c */ /* 0x042ff00000001818 */
[C---:B------:R-:W-:Y:S01]  /*6c00*/  HMMA.16816.F32 R20, R4.reuse, R38, R20 ;  /* 0x000000260414723c */ /* 0x040fe20000001814 */
[----:B------:R-:W1:Y:S07]  /*6c10*/  LDSM.16.MT88.4 R36, [R243+0x3000] ;  /* 0x00300000f324783b */ /* 0x000e6e0000004200 */
[----:B------:R-:W-:Y:S01]  /*6c20*/  HMMA.16816.F32 R144, R4, R48, R40 ;  /* 0x000000300490723c */ /* 0x000fe20000001828 */
[----:B------:R-:W-:Y:S01]  /*6c30*/  MOV R151, R76 ;  /* 0x0000004c00977202 */ /* 0x000fe20000000f00 */
[----:B------:R-:W-:Y:S01]  /*6c40*/  IMAD.MOV.U32 R150, RZ, RZ, R77 ;  /* 0x000000ffff967224 */ /* 0x000fe200078e004d */
[----:B------:R-:W-:Y:S01]  /*6c50*/  MOV R149, R78 ;  /* 0x0000004e00957202 */ /* 0x000fe20000000f00 */
[----:B------:R-:W5:Y:S01]  /*6c60*/  LDSM.16.MT88.4 R48, [R246+0x2000] ;  /* 0x00200000f630783b */ /* 0x000f620000004200 */
[----:B------:R-:W-:-:S03]  /*6c70*/  MOV R148, R79 ;  /* 0x0000004f00947202 */ /* 0x000fc60000000f00 */
[----:B------:R-:W-:Y:S01]  /*6c80*/  HMMA.16816.F32 R40, R8, R56, RZ ;  /* 0x000000380828723c */ /* 0x000fe200000018ff */
[----:B------:R-:W-:Y:S01]  /*6c90*/  IMAD.MOV.U32 R81, RZ, RZ, R26 ;  /* 0x000000ffff517224 */ /* 0x000fe200078e001a */
[----:B------:R-:W-:Y:S01]  /*6ca0*/  MOV R80, R27 ;  /* 0x0000001b00507202 */ /* 0x000fe20000000f00 */
[----:B------:R-:W-:Y:S01]  /*6cb0*/  IMAD.MOV.U32 R78, RZ, RZ, R24 ;  /* 0x000000ffff4e7224 */ /* 0x000fe200078e0018 */
[----:B------:R-:W-:-:S04]  /*6cc0*/  MOV R79, R25 ;  /* 0x00000019004f7202 */ /* 0x000fc80000000f00 */
[----:B--2---:R-:W-:Y:S01]  /*6cd0*/  HMMA.16816.F32 R16, R4, R32, R16 ;  /* 0x000000200410723c */ /* 0x004fe20000001810 */
[----:B------:R-:W-:Y:S01]  /*6ce0*/  MOV R77, R22 ;  /* 0x00000016004d7202 */ /* 0x000fe20000000f00 */
[----:B------:R-:W-:Y:S01]  /*6cf0*/  IMAD.MOV.U32 R92, RZ, RZ, R21 ;  /* 0x000000ffff5c7224 */ /* 0x000fe200078e0015 */
[----:B------:R-:W-:Y:S02]  /*6d00*/  MOV R76, R23 ;  /* 0x00000017004c7202 */ /* 0x000fe40000000f00 */
[----:B------:R-:W-:-:S03]  /*6d10*/  MOV R87, R20 ;  /* 0x0000001400577202 */ /* 0x000fc60000000f00 */
[----:B------:R-:W-:Y:S01]  /*6d20*/  HMMA.16816.F32 R12, R4, R34, R12 ;  /* 0x00000022040c723c */ /* 0x000fe2000000180c */
[----:B------:R-:W-:Y:S07]  /*6d30*/  LDSM.16.MT88.4 R32, [R245+0x3800] ;  /* 0x00380000f520783b */ /* 0x000fee0000004200 */
[C---:B------:R-:W-:Y:S08]  /*6d40*/  HMMA.16816.F32 R28, R8.reuse, R58, RZ ;  /* 0x0000003a081c723c */ /* 0x040ff000000018ff */
[----:B---3--:R-:W-:Y:S01]  /*6d50*/  HMMA.16816.F32 R24, R8, R44, RZ ;  /* 0x0000002c0818723c */ /* 0x008fe200000018ff */
[----:B------:R-:W-:Y:S01]  /*6d60*/  MOV R135, R16 ;  /* 0x0000001000877202 */ /* 0x000fe20000000f00 */
[----:B------:R-:W-:Y:S01]  /*6d70*/  IMAD.MOV.U32 R132, RZ, RZ, R17 ;  /* 0x000000ffff847224 */ /* 0x000fe200078e0011 */
[----:B------:R-:W-:-:S02]  /*6d80*/  MOV R131, R18 ;  /* 0x0000001200837202 */ /* 0x000fc40000000f00 */
[----:B------:R-:W-:-:S03]  /*6d90*/  MOV R130, R19 ;  /* 0x0000001300827202 */ /* 0x000fc60000000f00 */
[----:B------:R-:W-:Y:S01]  /*6da0*/  HMMA.16816.F32 R20, R8, R46, RZ ;  /* 0x0000002e0814723c */ /* 0x000fe200000018ff */
[----:B------:R-:W2:Y:S01]  /*6db0*/  LDSM.16.MT88.4 R44, [R245+0x3000] ;  /* 0x00300000f52c783b */ /* 0x000ea20000004200 */
[----:B------:R-:W-:Y:S01]  /*6dc0*/  MOV R86, R13 ;  /* 0x0000000d00567202 */ /* 0x000fe20000000f00 */
[----:B------:R-:W-:Y:S01]  /*6dd0*/  IMAD.MOV.U32 R85, RZ, RZ, R14 ;  /* 0x000000ffff557224 */ /* 0x000fe200078e000e */
[----:B------:R-:W-:Y:S02]  /*6de0*/  MOV R84, R15 ;  /* 0x0000000f00547202 */ /* 0x000fe40000000f00 */
[----:B------:R-:W-:Y:S02]  /*6df0*/  MOV R3, R12 ;  /* 0x0000000c00037202 */ /* 0x000fe40000000f00 */
[----:B------:R-:W-:Y:S01]  /*6e00*/  HMMA.16816.F32 R56, R4, R64, R40 ;  /* 0x000000400438723c */ /* 0x000fe20000001828 */
[----:B------:R-:W3:Y:S07]  /*6e10*/  LDSM.16.MT88.4 R40, [R243+0x3800] ;  /* 0x00380000f328783b */ /* 0x000eee0000004200 */
[C---:B------:R-:W-:Y:S08]  /*6e20*/  HMMA.16816.F32 R16, R8.reuse, R52, RZ ;  /* 0x000000340810723c */ /* 0x040ff000000018ff */
[----:B------:R-:W-:Y:S01]  /*6e30*/  HMMA.16816.F32 R12, R8, R54, RZ ;  /* 0x00000036080c723c */ /* 0x000fe200000018ff */
[----:B------:R-:W2:Y:S07]  /*6e40*/  LDSM.16.MT88.4 R52, [R244+0x3000] ;  /* 0x00300000f434783b */ /* 0x000eae0000004200 */
[C---:B------:R-:W-:Y:S08]  /*6e50*/  HMMA.16816.F32 R180, R4.reuse, R66, R28 ;  /* 0x0000004204b4723c */ /* 0x040ff0000000181c */
[----:B----4-:R-:W-:Y:S08]  /*6e60*/  HMMA.16816.F32 R64, R4, R60, R24 ;  /* 0x0000003c0440723c */ /* 0x010ff00000001818 */
[C---:B-1----:R-:W-:Y:S08]  /*6e70*/  HMMA.16816.F32 R28, R8.reuse, R36, RZ ;  /* 0x00000024081c723c */ /* 0x042ff000000018ff */
[----:B------:R-:W-:Y:S01]  /*6e80*/  HMMA.16816.F32 R24, R8, R38, RZ ;  /* 0x000000260818723c */ /* 0x000fe200000018ff */
[----:B------:R-:W1:Y:S07]  /*6e90*/  LDSM.16.MT88.4 R36, [R246+0x3000] ;  /* 0x00300000f624783b */ /* 0x000e6e0000004200 */
[C---:B------:R-:W-:Y:S08]  /*6ea0*/  HMMA.16816.F32 R176, R4.reuse, R62, R20 ;  /* 0x0000003e04b0723c */ /* 0x040ff00000001814 */
[C---:B-----5:R-:W-:Y:S08]  /*6eb0*/  HMMA.16816.F32 R60, R4.reuse, R48, R16 ;  /* 0x00000030043c723c */ /* 0x060ff00000001810 */
[----:B------:R-:W-:Y:S01]  /*6ec0*/  HMMA.16816.F32 R172, R4, R50, R12 ;  /* 0x0000003204ac723c */ /* 0x000fe2000000180c */
[----:B------:R-:W4:Y:S07]  /*6ed0*/  LDSM.16.MT88.4 R48, [R244+0x3800] ;  /* 0x00380000f430783b */ /* 0x000f2e0000004200 */
[----:B--2---:R-:W-:Y:S07]  /*6ee0*/  HMMA.16816.F32 R16, R8, R46, RZ ;  /* 0x0000002e0810723c */ /* 0x004fee00000018ff */
[----:B------:R-:W-:Y:S01]  /*6ef0*/  IMAD.MOV.U32 R46, RZ, RZ, R85 ;  /* 0x000000ffff2e7224 */ /* 0x000fe200078e0055 */
[----:B---3--:R-:W-:Y:S01]  /*6f00*/  HMMA.16816.F32 R88, R4, R42, R24 ;  /* 0x0000002a0458723c */ /* 0x008fe20000001818 */
[----:B------:R-:W2:Y:S01]  /*6f10*/  LDSM.16.MT88.4 R24, [R246+0x3800] ;  /* 0x00380000f618783b */ /* 0x000ea20000004200 */
[----:B------:R-:W-:-:S05]  /*6f20*/  MOV R47, R84 ;  /* 0x00000054002f7202 */ /* 0x000fca0000000f00 */
[----:B------:R-:W-:Y:S01]  /*6f30*/  MOV R42, R77 ;  /* 0x0000004d002a7202 */ /* 0x000fe20000000f00 */
[----:B------:R-:W-:Y:S01]  /*6f40*/  HMMA.16816.F32 R20, R8, R44, RZ ;  /* 0x0000002c0814723c */ /* 0x000fe200000018ff */
[----:B------:R-:W-:-:S06]  /*6f50*/  IMAD.MOV.U32 R43, RZ, RZ, R76 ;  /* 0x000000ffff2b7224 */ /* 0x000fcc00078e004c */
[----:B------:R-:W-:Y:S01]  /*6f60*/  MOV R45, R86 ;  /* 0x00000056002d7202 */ /* 0x000fe20000000f00 */
[----:B------:R-:W-:Y:S01]  /*6f70*/  HMMA.16816.F32 R12, R8, R52, RZ ;  /* 0x00000034080c723c */ /* 0x000fe200000018ff */
[----:B------:R-:W-:Y:S01]  /*6f80*/  MOV R44, R3 ;  /* 0x00000003002c7202 */ /* 0x000fe20000000f00 */
[----:B------:R-:W-:-:S04]  /*6f90*/  FADD.FTZ R3, R101, R100 ;  /* 0x0000006465037221 */ /* 0x000fc80000010000 */
[----:B------:R-:W-:Y:S01]  /*6fa0*/  FADD.FTZ R3, R116, R3 ;  /* 0x0000000374037221 */ /* 0x000fe20000010000 */
[----:B------:R-:W-:Y:S01]  /*6fb0*/  MOV R52, R81 ;  /* 0x0000005100347202 */ /* 0x000fe20000000f00 */
[----:B------:R-:W-:Y:S01]  /*6fc0*/  IMAD.MOV.U32 R53, RZ, RZ, R80 ;  /* 0x000000ffff357224 */ /* 0x000fe200078e0050 */
[----:B------:R-:W-:Y:S01]  /*6fd0*/  HMMA.16816.F32 R96, R4, R34, R16 ;  /* 0x000000220460723c */ /* 0x000fe20000001810 */
[----:B------:R-:W-:-:S06]  /*6fe0*/  FADD.FTZ R3, R111, R3 ;  /* 0x000000036f037221 */ /* 0x000fcc0000010000 */
[----:B------:R-:W-:Y:S01]  /*6ff0*/  MOV R34, R157 ;  /* 0x0000009d00227202 */ /* 0x000fe20000000f00 */
[----:B------:R-:W-:Y:S01]  /*7000*/  HMMA.16816.F32 R80, R4, R40, R28 ;  /* 0x000000280450723c */ /* 0x000fe2000000181c */
[----:B------:R-:W3:Y:S01]  /*7010*/  LDSM.16.MT88.4 R28, [R243+0x4800] ;  /* 0x00480000f31c783b */ /* 0x000ee20000004200 */
[----:B------:R-:W-:-:S05]  /*7020*/  IMAD.MOV.U32 R35, RZ, RZ, R156 ;  /* 0x000000ffff237224 */ /* 0x000fca00078e009c */
[----:B------:R-:W-:Y:S01]  /*7030*/  MOV R41, R79 ;  /* 0x0000004f00297202 */ /* 0x000fe20000000f00 */
[----:B-1----:R-:W-:Y:S01]  /*7040*/  HMMA.16816.F32 R16, R8, R36, RZ ;  /* 0x000000240810723c */ /* 0x002fe200000018ff */
[----:B------:R-:W-:-:S07]  /*7050*/  MOV R40, R78 ;  /* 0x0000004e00287202 */ /* 0x000fce0000000f00 */
[----:B------:R-:W-:Y:S07]  /*7060*/  HMMA.16816.F32 R76, R4, R32, R20 ;  /* 0x00000020044c723c */ /* 0x000fee0000001814 */
[----:B------:R-:W-:Y:S01]  /*7070*/  MOV R32, R87 ;  /* 0x0000005700207202 */ /* 0x000fe20000000f00 */
[----:B------:R-:W-:Y:S01]  /*7080*/  HMMA.16816.F32 R20, R8, R54, RZ ;  /* 0x000000360814723c */ /* 0x000fe200000018ff */
[----:B------:R-:W-:Y:S02]  /*7090*/  MOV R33, R92 ;  /* 0x0000005c00217202 */ /* 0x000fe40000000f00 */
[----:B------:R-:W-:-:S02]  /*70a0*/  MOV R36, R32 ;  /* 0x0000002000247202 */ /* 0x000fc40000000f00 */
[----:B------:R-:W-:Y:S01]  /*70b0*/  MOV R32, R159 ;  /* 0x0000009f00207202 */ /* 0x000fe20000000f00 */
[----:B------:R-:W-:Y:S01]  /*70c0*/  IMAD.MOV.U32 R37, RZ, RZ, R33 ;  /* 0x000000ffff257224 */ /* 0x000fe200078e0021 */
[----:B------:R-:W-:Y:S01]  /*70d0*/  MOV R54, R131 ;  /* 0x0000008300367202 */ /* 0x000fe20000000f00 */
[----:B----4-:R-:W-:Y:S01]  /*70e0*/  HMMA.16816.F32 R84, R4, R48, R12 ;  /* 0x000000300454723c */ /* 0x010fe2000000180c */
[----:B------:R-:W-:Y:S01]  /*70f0*/  IMAD.MOV.U32 R55, RZ, RZ, R130 ;  /* 0x000000ffff377224 */ /* 0x000fe200078e0082 */
[----:B------:R-:W-:Y:S02]  /*7100*/  MOV R33, R158 ;  /* 0x0000009e00217202 */ /* 0x000fe40000000f00 */
[----:B------:R-:W-:Y:S03]  /*7110*/  LDSM.16.MT88.4 R156, [R243+0x1000] ;  /* 0x00100000f39c783b */ /* 0x000fe60000004200 */
[----:B------:R-:W-:Y:S01]  /*7120*/  MOV R48, R151 ;  /* 0x0000009700307202 */ /* 0x000fe20000000f00 */
[----:B------:R-:W-:Y:S01]  /*7130*/  HMMA.16816.F32 R12, R8, R38, RZ ;  /* 0x00000026080c723c */ /* 0x000fe200000018ff */
[----:B------:R-:W-:-:S06]  /*7140*/  MOV R49, R150 ;  /* 0x0000009600317202 */ /* 0x000fcc0000000f00 */
[----:B------:R-:W-:Y:S01]  /*7150*/  MOV R38, R42 ;  /* 0x0000002a00267202 */ /* 0x000fe20000000f00 */
[C---:B--2---:R-:W-:Y:S01]  /*7160*/  HMMA.16816.F32 R92, R4.reuse, R24, R16 ;  /* 0x00000018045c723c */ /* 0x044fe20000001810 */
[----:B------:R-:W1:Y:S01]  /*7170*/  LDSM.16.MT88.4 R16, [R243+0x5000] ;  /* 0x00500000f310783b */ /* 0x000e620000004200 */
[----:B------:R-:W-:Y:S01]  /*7180*/  MOV R39, R43 ;  /* 0x0000002b00277202 */ /* 0x000fe20000000f00 */
[----:B------:R-:W-:Y:S01]  /*7190*/  IMAD.MOV.U32 R43, RZ, RZ, R53 ;  /* 0x000000ffff2b7224 */ /* 0x000fe200078e0035 */
[----:B------:R-:W-:Y:S02]  /*71a0*/  MOV R42, R52 ;  /* 0x00000034002a7202 */ /* 0x000fe40000000f00 */
[----:B------:R-:W-:Y:S01]  /*71b0*/  MOV R52, R135 ;  /* 0x0000008700347202 */ /* 0x000fe20000000f00 */
[----:B------:R-:W-:Y:S01]  /*71c0*/  FADD.FTZ R25, R117, R3 ;  /* 0x0000000375197221 */ /* 0x000fe20000010000 */
[----:B------:R-:W-:Y:S01]  /*71d0*/  HMMA.16816.F32 R104, R4, R50, R20 ;  /* 0x000000320468723c */ /* 0x000fe20000001814 */
[----:B------:R-:W2:Y:S01]  /*71e0*/  LDSM.16.MT88.4 R20, [R245+0x4800] ;  /* 0x00480000f514783b */ /* 0x000ea20000004200 */
[----:B------:R-:W-:-:S05]  /*71f0*/  MOV R53, R132 ;  /* 0x0000008400357202 */ /* 0x000fca0000000f00 */
[----:B------:R-:W-:Y:S01]  /*7200*/  MOV R50, R149 ;  /* 0x0000009500327202 */ /* 0x000fe20000000f00 */
[----:B------:R-:W-:Y:S01]  /*7210*/  HMMA.16816.F32 R112, R4, R26, R12 ;  /* 0x0000001a0470723c */ /* 0x000fe2000000180c */
[----:B------:R-:W-:Y:S02]  /*7220*/  IMAD.MOV.U32 R51, RZ, RZ, R148 ;  /* 0x000000ffff337224 */ /* 0x000fe400078e0094 */
[----:B------:R-:W-:Y:S04]  /*7230*/  LDSM.16.MT88.4 R148, [R245+0x1000] ;  /* 0x00100000f594783b */ /* 0x000fe80000004200 */
[--C-:B------:R-:W-:Y:S01]  /*7240*/  FFMA.FTZ R27, R74, c[0x0][0x2d0], -R2.reuse ;  /* 0x0000b4004a1b7a23 */ /* 0x100fe20000010802 */
[----:B---3--:R-:W-:Y:S01]  /*7250*/  HMMA.16816.F32 R12, R8, R28, RZ ;  /* 0x0000001c080c723c */ /* 0x008fe200000018ff */
[----:B------:R-:W-:-:S06]  /*7260*/  FFMA.FTZ R26, R73, c[0x0][0x2d0], -R2 ;  /* 0x0000b400491a7a23 */ /* 0x000fcc0000010802 */
[----:B------:R-:W-:Y:S02]  /*7270*/  FFMA.FTZ R28, R75, c[0x0][0x2d0], -R2 ;  /* 0x0000b4004b1c7a23 */ /* 0x000fe40000010802 */
[----:B------:R-:W-:Y:S11]  /*7280*/  FFMA.FTZ R29, R70, c[0x0][0x2d0], -R0 ;  /* 0x0000b400461d7a23 */ /* 0x000ff60000010800 */
[----:B------:R-:W-:Y:S04]  /*7290*/  @!UPT UIADD3 URZ, URZ, URZ, URZ ;  /* 0x0000003f3f3ff290 */ /* 0x000fe8000fffe03f */
[----:B-1----:R-:W-:Y:S07]  /*72a0*/  HMMA.16816.F32 R100, R4, R16, R12 ;  /* 0x000000100464723c */ /* 0x002fee000000180c */
[----:B------:R-:W-:Y:S01]  /*72b0*/  FADD.FTZ R16, R109, R108 ;  /* 0x0000006c6d107221 */ /* 0x000fe20000010000 */
[----:B------:R-:W-:Y:S03]  /*72c0*/  HMMA.16816.F32 R12, R8, R30, RZ ;  /* 0x0000001e080c723c */ /* 0x000fe600000018ff */
[----:B------:R-:W-:-:S04]  /*72d0*/  FADD.FTZ R24, R110, R16 ;  /* 0x000000106e187221 */ /* 0x000fc80000010000 */
[----:B------:R-:W-:Y:S02]  /*72e0*/  FADD.FTZ R3, R118, R24 ;  /* 0x0000001876037221 */ /* 0x000fe40000010000 */
[----:B------:R-:W-:Y:S02]  /*72f0*/  FFMA.FTZ R24, R72, c[0x0][0x2d0], -R2 ;  /* 0x0000b40048187a23 */ /* 0x000fe40000010802 */
[----:B------:R-:W-:Y:S01]  /*7300*/  FADD.FTZ R3, R119, R3 ;  /* 0x0000000377037221 */ /* 0x000fe20000010000 */
[----:B------:R-:W-:Y:S01]  /*7310*/  LDSM.16.MT88.4 R72, [R243+0x4000] ;  /* 0x00400000f348783b */ /* 0x000fe20000004200 */
[----:B------:R-:W-:Y:S02]  /*7320*/  FADD.FTZ R2, R126, R25 ;  /* 0x000000197e027221 */ /* 0x000fe40000010000 */
[----:B------:R-:W-:Y:S02]  /*7330*/  FFMA.FTZ R30, R71, c[0x0][0x2d0], -R0 ;  /* 0x0000b400471e7a23 */ /* 0x000fe40000010800 */
[----:B------:R-:W-:-:S02]  /*7340*/  FADD.FTZ R2, R127, R2 ;  /* 0x000000027f027221 */ /* 0x000fc40000010000 */
[--C-:B------:R-:W-:Y:S02]  /*7350*/  FFMA.FTZ R25, R69, c[0x0][0x2d0], -R0.reuse ;  /* 0x0000b40045197a23 */ /* 0x100fe40000010800 */
[----:B------:R-:W-:Y:S02]  /*7360*/  FFMA.FTZ R31, R68, c[0x0][0x2d0], -R0 ;  /* 0x0000b400441f7a23 */ /* 0x000fe40000010800 */
[----:B------:R-:W-:Y:S01]  /*7370*/  FADD.FTZ R3, R124, R3 ;  /* 0x000000037c037221 */ /* 0x000fe20000010000 */
[----:B------:R-:W-:Y:S01]  /*7380*/  HMMA.16816.F32 R120, R4, R18, R12 ;  /* 0x000000120478723c */ /* 0x000fe2000000180c */
[----:B------:R-:W1:Y:S01]  /*7390*/  LDSM.16.MT88.4 R16, [R245+0x5000] ;  /* 0x00500000f510783b */ /* 0x000e620000004200 */
[----:B------:R-:W-:Y:S02]  /*73a0*/  FADD.FTZ R0, R125, R2 ;  /* 0x000000027d007221 */ /* 0x000fe40000010000 */
[----:B------:R-:W-:Y:S02]  /*73b0*/  FADD.FTZ R2, R129, R3 ;  /* 0x0000000381027221 */ /* 0x000fe40000010000 */
[----:B------:R-:W-:Y:S02]  /*73c0*/  MUFU.EX2 R3, R31 ;  /* 0x0000001f00037308 */ /* 0x000fe40000000800 */
[----:B--2---:R-:W-:Y:S01]  /*73d0*/  HMMA.16816.F32 R12, R8, R20, RZ ;  /* 0x00000014080c723c */ /* 0x004fe200000018ff */
[----:B------:R-:W-:Y:S11]  /*73e0*/  FADD.FTZ R2, R128, R2 ;  /* 0x0000000280027221 */ /* 0x000ff60000010000 */
[----:B------:R-:W-:Y:S11]  /*73f0*/  @!UPT UIADD3 URZ, URZ, URZ, URZ ;  /* 0x0000003f3f3ff290 */ /* 0x000ff6000fffe03f */
[----:B------:R-:W-:Y:S01]  /*7400*/  @!UPT UIADD3 URZ, URZ, URZ, URZ ;  /* 0x0000003f3f3ff290 */ /* 0x000fe2000fffe03f */
        /* <DEDUP_REMOVED lines=16> */
[----:B------:R-:W2:Y:S01]  /*7510*/  MUFU.EX2 R17, R26 ;  /* 0x0000001a00117308 */ /* 0x000ea20000000800 */
[C---:B-1----:R-:W-:Y:S01]  /*7520*/  FADD.FTZ R0, R16.reuse, R0 ;  /* 0x0000000010007221 */ /* 0x042fe20000010000 */
[----:B------:R-:W-:-:S06]  /*7530*/  F2FP.PACK_AB R128, R16, R20 ;  /* 0x000000141080723e */ /* 0x000fcc00000000ff */
[----:B------:R-:W-:Y:S01]  /*7540*/  MUFU.EX2 R22, R30 ;  /* 0x0000001e00167308 */ /* 0x000fe20000000800 */
[----:B--2---:R-:W-:-:S07]  /*7550*/  FADD.FTZ R0, R17, R0 ;  /* 0x0000000011007221 */ /* 0x004fce0000010000 */
[----:B------:R-:W1:Y:S07]  /*7560*/  MUFU.EX2 R20, R29 ;  /* 0x0000001d00147308 */ /* 0x000e6e0000000800 */
[----:B------:R-:W-:Y:S01]  /*7570*/  HMMA.16816.F32 R124, R4, R18, R12 ;  /* 0x00000012047c723c */ /* 0x000fe2000000180c */
[----:B------:R-:W2:Y:S01]  /*7580*/  MUFU.EX2 R12, R24 ;  /* 0x00000018000c7308 */ /* 0x000ea20000000800 */
[----:B-1----:R-:W-:Y:S01]  /*7590*/  F2FP.PACK_AB R129, R20, R22 ;  /* 0x000000161481723e */ /* 0x002fe200000000ff */
[C---:B--2---:R-:W-:Y:S01]  /*75a0*/  FADD.FTZ R0, R12.reuse, R0 ;  /* 0x000000000c007221 */ /* 0x044fe20000010000 */
[----:B------:R-:W-:-:S02]  /*75b0*/  F2FP.PACK_AB R130, R12, R17 ;  /* 0x000000110c82723e */ /* 0x000fc400000000ff */
[----:B------:R-:W1:Y:S04]  /*75c0*/  LDSM.16.MT88.4 R12, [R246+0x4800] ;  /* 0x00480000f60c783b */ /* 0x000e680000004200 */
[----:B------:R2:W-:Y:S01]  /*75d0*/  STL [R1+0x60], R0 ;  /* 0x0000600001007387 */ /* 0x0005e20000100800 */
[C---:B------:R-:W-:Y:S08]  /*75e0*/  HMMA.16816.F32 R152, R128.reuse, R148, R152 ;  /* 0x000000948098723c */ /* 0x040ff00000001898 */
[C---:B------:R-:W-:Y:S08]  /*75f0*/  HMMA.16816.F32 R160, R128.reuse, R156, R160 ;  /* 0x0000009c80a0723c */ /* 0x040ff000000018a0 */
[----:B------:R-:W-:Y:S01]  /*7600*/  HMMA.16816.F32 R148, R128, R150, R32 ;  /* 0x000000968094723c */ /* 0x000fe20000001820 */
[----:B------:R-:W3:Y:S01]  /*7610*/  LDSM.16.MT88.4 R32, [R246+0x1000] ;  /* 0x00100000f620783b */ /* 0x000ee20000004200 */
[----:B--2---:R-:W-:-:S06]  /*7620*/  FADD.FTZ R0, R22, R2 ;  /* 0x0000000216007221 */ /* 0x004fcc0000010000 */
        /* <DEDUP_REMOVED lines=9> */
[C---:B------:R-:W-:Y:S01]  /*76c0*/  HMMA.16816.F32 R68, R128.reuse, R72, R80 ;  /* 0x000000488044723c */ /* 0x040fe20000001850 */
[----:B------:R-:W-:Y:S07]  /*76d0*/  LDSM.16.MT88.4 R80, [R245+0x4000] ;  /* 0x00400000f550783b */ /* 0x000fee0000004200 */
[C---:B---3--:R-:W-:Y:S01]  /*76e0*/  HMMA.16816.F32 R28, R128.reuse, R32, R40 ;  /* 0x00000020801c723c */ /* 0x048fe20000001828 */
[----:B------:R-:W3:Y:S04]  /*76f0*/  LDSM.16.MT88.4 R40, [R243+0x2800] ;  /* 0x00280000f328783b */ /* 0x000ee80000004200 */
[----:B-1----:R-:W5:Y:S03]  /*7700*/  LDL R0, [R1+0xac] ;  /* 0x0000ac0001007983 */ /* 0x002f660000100800 */
[----:B--2---:R-:W-:Y:S08]  /*7710*/  HMMA.16816.F32 R144, R128, R140, R144 ;  /* 0x0000008c8090723c */ /* 0x004ff00000001890 */
[----:B----4-:R-:W-:Y:S01]  /*7720*/  HMMA.16816.F32 R16, R4, R8, R16 ;  /* 0x000000080410723c */ /* 0x010fe20000001810 */
[----:B------:R-:W2:Y:S04]  /*7730*/  LDL.LU R8, [R1+0x58] ;  /* 0x0000580001087983 */ /* 0x000ea80000300800 */
[----:B------:R-:W4:Y:S03]  /*7740*/  LDL.LU R3, [R1+0x38] ;  /* 0x0000380001037983 */ /* 0x000f260000300800 */
[C---:B------:R-:W-:Y:S01]  /*7750*/  HMMA.16816.F32 R72, R128.reuse, R74, R88 ;  /* 0x0000004a8048723c */ /* 0x040fe20000001858 */
[----:B------:R-:W1:Y:S07]  /*7760*/  LDSM.16.MT88.4 R88, [R244+0x4000] ;  /* 0x00400000f458783b */ /* 0x000e6e0000004200 */
[C---:B------:R-:W-:Y:S01]  /*7770*/  HMMA.16816.F32 R140, R128.reuse, R142, R48 ;  /* 0x0000008e808c723c */ /* 0x040fe20000001830 */
[----:B------:R-:W1:Y:S07]  /*7780*/  LDSM.16.MT88.4 R48, [R245+0x2800] ;  /* 0x00280000f530783b */ /* 0x000e6e0000004200 */
[C---:B------:R-:W-:Y:S08]  /*7790*/  HMMA.16816.F32 R32, R128.reuse, R34, R36 ;  /* 0x000000228020723c */ /* 0x040ff00000001824 */
[C---:B---3--:R-:W-:Y:S08]  /*77a0*/  HMMA.16816.F32 R36, R128.reuse, R40, R52 ;  /* 0x000000288024723c */ /* 0x048ff00000001834 */
[C---:B------:R-:W-:Y:S08]  /*77b0*/  HMMA.16816.F32 R76, R128.reuse, R80, R76 ;  /* 0x00000050804c723c */ /* 0x040ff0000000184c */
[C---:B------:R-:W-:Y:S08]  /*77c0*/  HMMA.16816.F32 R40, R128.reuse, R42, R44 ;  /* 0x0000002a8028723c */ /* 0x040ff0000000182c */
[C---:B-1----:R-:W-:Y:S08]  /*77d0*/  HMMA.16816.F32 R84, R128.reuse, R88, R84 ;  /* 0x000000588054723c */ /* 0x042ff00000001854 */
[C---:B------:R-:W-:Y:S01]  /*77e0*/  HMMA.16816.F32 R88, R128.reuse, R90, R104 ;  /* 0x0000005a8058723c */ /* 0x040fe20000001868 */
[----:B------:R-:W1:Y:S07]  /*77f0*/  LDSM.16.MT88.4 R104, [R243+0x5800] ;  /* 0x00580000f368783b */ /* 0x000e6e0000004200 */
[C---:B------:R-:W-:Y:S01]  /*7800*/  HMMA.16816.F32 R80, R128.reuse, R82, R96 ;  /* 0x000000528050723c */ /* 0x040fe20000001860 */
[----:B------:R-:W3:Y:S07]  /*7810*/  LDSM.16.MT88.4 R96, [R246+0x4000] ;  /* 0x00400000f660783b */ /* 0x000eee0000004200 */
[----:B------:R-:W-:Y:S01]  /*7820*/  HMMA.16816.F32 R44, R128, R48, R56 ;  /* 0x00000030802c723c */ /* 0x000fe20000001838 */
[----:B------:R-:W3:Y:S07]  /*7830*/  LDSM.16.MT88.4 R56, [R244+0x2800] ;  /* 0x00280000f438783b */ /* 0x000eee0000004200 */
[----:B------:R-:W-:Y:S01]  /*7840*/  HMMA.16816.F32 R12, R4, R10, R12 ;  /* 0x0000000a040c723c */ /* 0x000fe2000000180c */
[----:B------:R-:W-:Y:S07]  /*7850*/  LDSM.16.MT88.4 R4, [R246+0x5800] ;  /* 0x00580000f604783b */ /* 0x000fee0000004200 */
[C---:B-1----:R-:W-:Y:S08]  /*7860*/  HMMA.16816.F32 R100, R128.reuse, R104, R100 ;  /* 0x000000688064723c */ /* 0x042ff00000001864 */
[C---:B------:R-:W-:Y:S01]  /*7870*/  HMMA.16816.F32 R104, R128.reuse, R106, R120 ;  /* 0x0000006a8068723c */ /* 0x040fe20000001878 */
[----:B------:R-:W1:Y:S07]  /*7880*/  LDSM.16.MT88.4 R120, [R244+0x5800] ;  /* 0x00580000f478783b */ /* 0x000e6e0000004200 */
[C---:B---3--:R-:W-:Y:S08]  /*7890*/  HMMA.16816.F32 R92, R128.reuse, R96, R92 ;  /* 0x00000060805c723c */ /* 0x048ff0000000185c */
[C---:B------:R-:W-:Y:S01]  /*78a0*/  HMMA.16816.F32 R52, R128.reuse, R56, R64 ;  /* 0x000000388034723c */ /* 0x040fe20000001840 */
[----:B------:R-:W3:Y:S07]  /*78b0*/  LDSM.16.MT88.4 R64, [R246+0x2800] ;  /* 0x00280000f640783b */ /* 0x000eee0000004200 */
[----:B------:R-:W-:Y:S01]  /*78c0*/  HMMA.16816.F32 R96, R128, R98, R112 ;  /* 0x000000628060723c */ /* 0x000fe20000001870 */
[----:B------:R-:W3:Y:S01]  /*78d0*/  LDSM.16.MT88.4 R112, [R245+0x5800] ;  /* 0x00580000f570783b */ /* 0x000ee20000004200 */
[----:B------:R-:W-:-:S04]  /*78e0*/  MOV R2, c[0x0][0x2c4] ;  /* 0x0000b10000027a02 */ /* 0x000fc80000000f00 */
[----:B------:R-:W-:Y:S02]  /*78f0*/  ISETP.NE.AND P1, PT, R2, 0x1, PT ;  /* 0x000000010200780c */ /* 0x000fe40003f25270 */
[----:B------:R-:W-:Y:S01]  /*7900*/  MOV R9, c[0x0][0x32c] ;  /* 0x0000cb0000097a02 */ /* 0x000fe20000000f00 */
[C---:B-1----:R-:W-:Y:S08]  /*7910*/  HMMA.16816.F32 R116, R128.reuse, R120, R116 ;  /* 0x000000788074723c */ /* 0x042ff00000001874 */
[C---:B------:R-:W-:Y:S08]  /*7920*/  HMMA.16816.F32 R120, R128.reuse, R122, R124 ;  /* 0x0000007a8078723c */ /* 0x040ff0000000187c */
[C---:B------:R-:W-:Y:S08]  /*7930*/  HMMA.16816.F32 R124, R128.reuse, R4, R16 ;  /* 0x00000004807c723c */ /* 0x040ff00000001810 */
[C---:B---3--:R-:W-:Y:S08]  /*7940*/  HMMA.16816.F32 R60, R128.reuse, R64, R60 ;  /* 0x00000040803c723c */ /* 0x048ff0000000183c */
[C---:B------:R-:W-:Y:S08]  /*7950*/  HMMA.16816.F32 R108, R128.reuse, R112, R108 ;  /* 0x00000070806c723c */ /* 0x040ff0000000186c */
[C---:B------:R-:W-:Y:S08]  /*7960*/  HMMA.16816.F32 R48, R128.reuse, R50, R180 ;  /* 0x000000328030723c */ /* 0x040ff000000018b4 */
[C---:B------:R-:W-:Y:S08]  /*7970*/  HMMA.16816.F32 R56, R128.reuse, R58, R176 ;  /* 0x0000003a8038723c */ /* 0x040ff000000018b0 */
[C---:B------:R-:W-:Y:S08]  /*7980*/  HMMA.16816.F32 R64, R128.reuse, R66, R172 ;  /* 0x000000428040723c */ /* 0x040ff000000018ac */
[C---:B------:R-:W-:Y:S08]  /*7990*/  HMMA.16816.F32 R112, R128.reuse, R114, R136 ;  /* 0x000000728070723c */ /* 0x040ff00000001888 */
[----:B------:R-:W-:Y:S01]  /*79a0*/  HMMA.16816.F32 R128, R128, R6, R12 ;  /* 0x000000068080723c */ /* 0x000fe2000000180c */
[----:B-----5:R-:W-:-:S05]  /*79b0*/  @P1 IMAD.HI.U32 R2, R0, c[0x0][0x2c8], RZ ;  /* 0x0000b20000021a27 */ /* 0x020fca00078e00ff */
[----:B------:R-:W-:Y:S02]  /*79c0*/  @P1 SHF.R.U32.HI R0, RZ, c[0x0][0x2cc], R2 ;  /* 0x0000b300ff001a19 */ /* 0x000fe40000011602 */
[----:B------:R-:W-:Y:S02]  /*79d0*/  ISETP.GE.AND P1, PT, R9, 0x1, PT ;  /* 0x000000010900780c */ /* 0x000fe40003f26270 */
[----:B----4-:R-:W-:-:S05]  /*79e0*/  IADD3 R4, R3, -0x2, RZ ;  /* 0xfffffffe03047810 */ /* 0x010fca0007ffe0ff */
[----:B------:R1:W-:Y:S01]  /*79f0*/  STL [R1+0x38], R4 ;  /* 0x0000380401007387 */ /* 0x0003e20000100800 */
[----:B--2---:R-:W-:-:S04]  /*7a00*/  IADD3 R0, R8, R0, RZ ;  /* 0x0000000008007210 */ /* 0x004fc80007ffe0ff */
[----:B------:R-:W-:Y:S01]  /*7a10*/  IADD3 R3, R0, c[0x0][0x328], RZ ;  /* 0x0000ca0000037a10 */ /* 0x000fe20007ffe0ff */
[----:B------:R-:W-:Y:S05]  /*7a20*/  @!P1 BRA `(.L_x_501) ;  /* 0x0000013000009947 */ /* 0x000fea0003800000 */
[C---:B------:R-:W-:Y:S01]  /*7a30*/  ISETP.GT.AND P0, PT, R0.reuse, RZ, PT ;  /* 0x000000ff0000720c */ /* 0x040fe20003f04270 */
[----:B------:R-:W-:Y:S01]  /*7a40*/  BSSY B0, `(.L_x_502) ;  /* 0x000000e000007945 */ /* 0x000fe20003800000 */
[----:B------:R-:W-:-:S11]  /*7a50*/  IADD3 R2, R0, -0x1, RZ ;  /* 0xffffffff00027810 */ /* 0x000fd60007ffe0ff */
[----:B------:R-:W-:Y:S05]  /*7a60*/  @P0 BRA `(.L_x_503) ;  /* 0x0000007000000947 */ /* 0x000fea0003800000 */
[----:B------:R-:W-:Y:S02]  /*7a70*/  IMAD.MOV.U32 R2, RZ, RZ, 0x1 ;  /* 0x00000001ff027424 */ /* 0x000fe400078e00ff */
[----:B------:R-:W-:-:S03]  /*7a80*/  IMAD.MOV R0, RZ, RZ, -R0 ;  /* 0x000000ffff007224 */ /* 0x000fc600078e0a00 */
[----:B------:R-:W-:-:S13]  /*7a90*/  ISETP.NE.AND P0, PT, R2, c[0x0][0x32c], PT ;  /* 0x0000cb0002007a0c */ /* 0x000fda0003f05270 */
[----:B------:R-:W-:-:S05]  /*7aa0*/  @P0 IMAD.HI.U32 R2, R0, c[0x0][0x330], RZ ;  /* 0x0000cc0000020a27 */ /* 0x000fca00078e00ff */
[----:B------:R-:W-:-:S04]  /*7ab0*/  @P0 SHF.R.U32.HI R0, RZ, c[0x0][0x334], R2 ;  /* 0x0000cd00ff000a19 */ /* 0x000fc80000011602 */
[----:B------:R-:W-:Y:S01]  /*7ac0*/  LOP3.LUT R2, RZ, R0, RZ, 0x33, !PT ;  /* 0x00000000ff027212 */ /* 0x000fe200078e33ff */
[----:B------:R-:W-:Y:S05]  /*7ad0*/  BRA `(.L_x_504) ;  /* 0x0000004000007947 */ /* 0x000fea0003800000 */
.L_x_503:
[----:B------:R-:W-:-:S04]  /*7ae0*/  MOV R0, 0x1 ;  /* 0x0000000100007802 */ /* 0x000fc80000000f00 */
[----:B------:R-:W-:-:S13]  /*7af0*/  ISETP.NE.AND P0, PT, R0, c[0x0][0x32c], PT ;  /* 0x0000cb0000007a0c */ /* 0x000fda0003f05270 */
[----:B------:R-:W-:-:S05]  /*7b00*/  @P0 IMAD.HI.U32 R0, R2, c[0x0][0x330], RZ ;  /* 0x0000cc0002000a27 */ /* 0x000fca00078e00ff */
[----:B------:R-:W-:Y:S02]  /*7b10*/  @P0 SHF.R.U32.HI R2, RZ, c[0x0][0x334], R0 ;  /* 0x0000cd00ff020a19 */ /* 0x000fe40000011600 */
.L_x_504:
[----:B------:R-:W-:Y:S05]  /*7b20*/  BSYNC B0 ;  /* 0x0000000000007941 */ /* 0x000fea0003800000 */
.L_x_502:
[----:B------:R-:W-:-:S05]  /*7b30*/  MOV R0, c[0x0][0x32c] ;  /* 0x0000cb0000007a02 */ /* 0x000fca0000000f00 */
[----:B------:R-:W-:-:S05]  /*7b40*/  IMAD R2, R2, R0, c[0x0][0x32c] ;  /* 0x0000cb0002027624 */ /* 0x000fca00078e0200 */
[----:B------:R-:W-:-:S04]  /*7b50*/  IMNMX R3, R3, R2, PT ;  /* 0x0000000203037217 */ /* 0x000fc80003800200 */
.L_x_501:
[----:B------:R-:W2:Y:S01]  /*7b60*/  LDL R2, [R1+0x70] ;  /* 0x0000700001027983 */ /* 0x000ea20000100800 */
[----:B------:R-:W-:-:S05]  /*7b70*/  IMAD.HI R3, R3, 0x2aaaaaab, RZ ;  /* 0x2aaaaaab03037827 */ /* 0x000fca00078e02ff */
[----:B------:R-:W-:-:S04]  /*7b80*/  SHF.R.U32.HI R0, RZ, 0x1f, R3 ;  /* 0x0000001fff007819 */ /* 0x000fc80000011603 */
[----:B------:R-:W-:-:S04]  /*7b90*/  LEA.HI.SX32 R3, R3, R0, 0x1d ;  /* 0x0000000003037211 */ /* 0x000fc800078feaff */
[----:B--2---:R-:W-:-:S04]  /*7ba0*/  IMNMX R2, R2, R3, !PT ;  /* 0x0000000302027217 */ /* 0x004fc80007800200 */
[----:B------:R-:W-:Y:S01]  /*7bb0*/  ISETP.GE.AND P0, PT, R4, R2, PT ;  /* 0x000000020400720c */ /* 0x000fe20003f06270 */
[----:B------:R2:W-:-:S12]  /*7bc0*/  STL [R1+0x80], R2 ;  /* 0x0000800201007387 */ /* 0x0005d80000100800 */
[----:B------:R-:W-:Y:S05]  /*7bd0*/  @!P0 BRA `(.L_x_505) ;  /* 0x00003f0000008947 */ /* 0x000fea0003800000 */
[----:B------:R-:W-:Y:S02]  /*7be0*/  MOV R0, R4 ;  /* 0x0000000400007202 */ /* 0x000fe40000000f00 */
[----:B------:R-:W-:Y:S02]  /*7bf0*/  MOV R136, R133 ;  /* 0x0000008500887202 */ /* 0x000fe40000000f00 */
[----:B------:R-:W-:Y:S01]  /*7c00*/  MOV R135, R134 ;  /* 0x0000008600877202 */ /* 0x000fe20000000f00 */
[----:B------:R3:W-:Y:S04]  /*7c10*/  STL [R1+0x38], R0 ;  /* 0x0000380001007387 */ /* 0x0007e80000100800 */
.L_x_528:
[----:B-1----:R-:W4:Y:S01]  /*7c20*/  LDL R4, [R1+0x14] ;  /* 0x0000140001047983 */ /* 0x002f220000100800 */
[----:B------:R-:W-:Y:S04]  /*7c30*/  DEPBAR.LE SB0, 0x0 ;  /* 0x000080000000791a */ /* 0x000fe80000000000 */
[----:B--2---:R-:W2:Y:S01]  /*7c40*/  LDL R2, [R1+0x38] ;  /* 0x0000380001027983 */ /* 0x004ea20000100800 */
[----:B------:R-:W-:Y:S01]  /*7c50*/  WARPSYNC 0xffffffff ;  /* 0xffffffff00007948 */ /* 0x000fe20003800000 */
[----:B------:R-:W-:Y:S02]  /*7c60*/  BSSY B0, `(.L_x_506) ;  /* 0x0000060000007945 */ /* 0x000fe40003800000 */
[----:B------:R-:W5:Y:S04]  /*7c70*/  LDL R3, [R1+0x18] ;  /* 0x0000180001037983 */ /* 0x000f680000100800 */
[----:B---3--:R-:W2:Y:S04]  /*7c80*/  LDL R0, [R1+0x70] ;  /* 0x0000700001007983 */ /* 0x008ea80000100800 */
[----:B------:R-:W-:Y:S06]  /*7c90*/  BAR.SYNC.DEFER_BLOCKING 0x0 ;  /* 0x0000000000007b1d */ /* 0x000fec0000010000 */
[----:B------:R1:W3:Y:S04]  /*7ca0*/  LDSM.16.M88.4 R8, [R240] ;  /* 0x00000000f008783b */ /* 0x0002e80000000200 */
[----:B------:R1:W1:Y:S04]  /*7cb0*/  LDSM.16.M88.4 R16, [R240+0x800] ;  /* 0x00080000f010783b */ /* 0x0002680000000200 */
[----:B------:R1:W1:Y:S04]  /*7cc0*/  LDSM.16.M88.4 R24, [R240+0x1000] ;  /* 0x00100000f018783b */ /* 0x0002680000000200 */
[----:B------:R1:W1:Y:S04]  /*7cd0*/  LDSM.16.M88.4 R172, [R247] ;  /* 0x00000000f7ac783b */ /* 0x0002680000000200 */
[----:B----4-:R4:W1:Y:S04]  /*7ce0*/  LDSM.16.M88.4 R176, [R4] ;  /* 0x0000000004b0783b */ /* 0x0108680000000200 */
[----:B-----5:R4:W1:Y:S01]  /*7cf0*/  LDSM.16.M88.4 R180, [R3] ;  /* 0x0000000003b4783b */ /* 0x0208620000000200 */
[----:B--2---:R-:W-:Y:S11]  /*7d00*/  ISETP.GT.AND P0, PT, R0, R2, PT ;  /* 0x000000020000720c */ /* 0x004ff60003f04270 */
[----:B------:R-:W-:Y:S02]  /*7d10*/  @!UPT UIADD3 URZ, URZ, URZ, URZ ;  /* 0x0000003f3f3ff290 */ /* 0x000fe4000fffe03f */
[----:B------:R-:W-:-:S05]  /*7d20*/  @P0 BRA `(.L_x_507) ;  /* 0x0000053000000947 */ /* 0x000fca0003800000 */
[----:B---34-:R-:W2:Y:S04]  /*7d30*/  LDL R4, [R1+0x34] ;  /* 0x0000340001047983 */ /* 0x018ea80000100800 */
[----:B------:R-:W3:Y:S04]  /*7d40*/  LDL R12, [R1+0x30] ;  /* 0x00003000010c7983 */ /* 0x000ee80000100800 */
[----:B------:R-:W4:Y:S04]  /*7d50*/  LDL.64 R6, [R1+0x98] ;  /* 0x0000980001067983 */ /* 0x000f280000100a00 */
[----:B------:R-:W5:Y:S01]  /*7d60*/  LDL R5, [R1+0xa4] ;  /* 0x0000a40001057983 */ /* 0x000f620000100800 */
[----:B--2---:R-:W-:Y:S01]  /*7d70*/  IMAD.WIDE.U32 R2, R4, c[0x0][0x208], RZ ;  /* 0x0000820004027a25 */ /* 0x004fe200078e00ff */
[----:B------:R-:W-:Y:S05]  /*7d80*/  SHF.R.S32.HI R0, RZ, 0x1f, R4 ;  /* 0x0000001fff007819 */ /* 0x000fea0000011404 */
[----:B------:R-:W-:Y:S04]  /*7d90*/  IMAD R0, R0, c[0x0][0x208], RZ ;  /* 0x0000820000007a24 */ /* 0x000fe800078e02ff */
[----:B------:R-:W-:Y:S05]  /*7da0*/  IMAD R0, R4, c[0x0][0x20c], R0 ;  /* 0x0000830004007a24 */ /* 0x000fea00078e0200 */
[----:B------:R-:W-:Y:S02]  /*7db0*/  IADD3 R3, R3, R0, RZ ;  /* 0x0000000003037210 */ /* 0x000fe40007ffe0ff */
[----:B---3--:R-:W-:Y:S03]  /*7dc0*/  SHF.R.S32.HI R0, RZ, 0x1f, R12 ;  /* 0x0000001fff007819 */ /* 0x008fe6000001140c */
[----:B------:R-:W-:Y:S04]  /*7dd0*/  IMAD.WIDE.U32 R2, R12, c[0x0][0x218], R2 ;  /* 0x000086000c027a25 */ /* 0x000fe800078e0002 */
[----:B------:R-:W-:Y:S01]  /*7de0*/  IMAD R4, R0, c[0x0][0x218], RZ ;  /* 0x0000860000047a24 */ /* 0x000fe200078e02ff */
[----:B----4-:R-:W-:Y:S03]  /*7df0*/  IADD3 R0, P0, R6, R2, RZ ;  /* 0x0000000206007210 */ /* 0x010fe60007f1e0ff */
[----:B------:R-:W-:Y:S05]  /*7e00*/  IMAD R4, R12, c[0x0][0x21c], R4 ;  /* 0x000087000c047a24 */ /* 0x000fea00078e0204 */
[----:B-----5:R-:W-:Y:S02]  /*7e10*/  IADD3.X R2, R5, R3, R4, P0, !PT ;  /* 0x0000000305027210 */ /* 0x020fe400007fe404 */
[C---:B------:R-:W-:Y:S04]  /*7e20*/  LEA R12, P0, R0.reuse, c[0x0][0x1f8], 0x1 ;  /* 0x00007e00000c7a11 */ /* 0x040fe800078008ff */
[----:B------:R-:W-:Y:S01]  /*7e30*/  LEA.HI.X R5, R0, c[0x0][0x1fc], R2, 0x1, P0 ;  /* 0x00007f0000057a11 */ /* 0x000fe200000f0c02 */
[----:B------:R-:W-:-:S06]  /*7e40*/  BRA.DIV ~URZ, `(.L_x_508) ;  /* 0x00011aa27f007947 */ /* 0x000fcc000b800000 */
[----:B------:R2:W3:Y:S02]  /*7e50*/  SHFL.IDX PT, R4, R5, RZ, 0x181f ;  /* 0x00181fff05047589 */ /* 0x0004e400000e0000 */
.L_x_645:
[----:B------:R-:W-:-:S05]  /*7e60*/  BRA.DIV ~URZ, `(.L_x_509) ;  /* 0x00011b127f007947 */ /* 0x000fca000b800000 */
[----:B------:R4:W2:Y:S02]  /*7e70*/  SHFL.IDX PT, R0, R12, RZ, 0x181f ;  /* 0x00181fff0c007589 */ /* 0x0008a400000e0000 */
.L_x_646:
[----:B------:R-:W5:Y:S04]  /*7e80*/  LDL R7, [R1+0x3c] ;  /* 0x00003c0001077983 */ /* 0x000f680000100800 */
[----:B----4-:R-:W4:Y:S04]  /*7e90*/  LDL R6, [R1+0xc8] ;  /* 0x0000c80001067983 */ /* 0x010f280000100800 */
[----:B---3--:R-:W3:Y:S04]  /*7ea0*/  LDL R132, [R1+0x68] ;  /* 0x0000680001847983 */ /* 0x008ee80000100800 */
        /* <DEDUP_REMOVED lines=10> */
[----:B-----5:R-:W-:Y:S02]  /*7f50*/  ISETP.GE.AND P4, PT, R7, c[0x0][0x1d4], PT ;  /* 0x0000750007007a0c */ /* 0x020fe40003f86270 */
[----:B----4-:R-:W-:Y:S02]  /*7f60*/  IADD3 R6, P0, R0, R6, RZ ;  /* 0x0000000600067210 */ /* 0x010fe40007f1e0ff */
[----:B---3--:R-:W-:Y:S03]  /*7f70*/  ISETP.GE.AND P3, PT, R132, c[0x0][0x1d4], PT ;  /* 0x0000750084007a0c */ /* 0x008fe60003f66270 */
[----:B--2---:R-:W-:Y:S01]  /*7f80*/  IMAD.X R7, R4, 0x1, R3, P0 ;  /* 0x0000000104077824 */ /* 0x004fe200000e0603 */
[----:B------:R-:W-:Y:S05]  /*7f90*/  IADD3 R2, P0, R0, R2, RZ ;  /* 0x0000000200027210 */ /* 0x000fea0007f1e0ff */
[----:B------:R-:W-:Y:S01]  /*7fa0*/  IMAD.X R3, R4, 0x1, R133, P0 ;  /* 0x0000000104037824 */ /* 0x000fe200000e0685 */
[----:B------:R-:W-:Y:S01]  /*7fb0*/  @!PT LDS RZ, [RZ] ;  /* 0x00000000fffff984 */ /* 0x000fe20000000800 */
[----:B------:R-:W-:Y:S01]  /*7fc0*/  @!PT LDS RZ, [RZ] ;  /* 0x00000000fffff984 */ /* 0x000fe20000000800 */
[----:B------:R-:W-:Y:S01]  /*7fd0*/  @!PT LDS RZ, [RZ] ;  /* 0x00000000fffff984 */ /* 0x000fe20000000800 */
[----:B------:R2:W-:Y:S04]  /*7fe0*/  LDGSTS.E.BYPASS.LTC128B.128 [R13+0x4080], [R6.64], !P4 ;  /* 0x04080000060d7fae */ /* 0x0005e8000e101d46 */
[----:B------:R3:W-:Y:S01]  /*7ff0*/  LDGSTS.E.BYPASS.LTC128B.128 [R13+0x5880], [R2.64], !P3 ;  /* 0x05880000020d7fae */ /* 0x0007e2000d901d46 */
[----:B------:R-:W-:Y:S02]  /*8000*/  ISETP.GE.AND P2, PT, R22, c[0x0][0x1d4], PT ;  /* 0x0000750016007a0c */ /* 0x000fe40003f46270 */
[----:B------:R-:W-:Y:S02]  /*8010*/  ISETP.GE.AND P1, PT, R14, c[0x0][0x1d4], PT ;  /* 0x000075000e007a0c */ /* 0x000fe40003f26270 */
[----:B---3--:R-:W-:Y:S05]  /*8020*/  IADD3 R2, P0, R0, R23, RZ ;  /* 0x0000001700027210 */ /* 0x008fea0007f1e0ff */
[----:B------:R-:W-:Y:S02]  /*8030*/  IMAD.X R3, R4, 0x1, R20, P0 ;  /* 0x0000000104037824 */ /* 0x000fe400000e0614 */
[----:B------:R-:W3:Y:S04]  /*8040*/  S2R R20, SR_TID.X ;  /* 0x0000000000147919 */ /* 0x000ee80000002100 */
[----:B------:R4:W-:Y:S01]  /*8050*/  LDGSTS.E.BYPASS.LTC128B.128 [R13+0x7080], [R2.64], !P2 ;  /* 0x07080000020d7fae */ /* 0x0009e2000d101d46 */
[----:B---3--:R-:W-:Y:S02]  /*8060*/  ISETP.GT.AND P5, PT, R20, 0x7f, PT ;  /* 0x0000007f1400780c */ /* 0x008fe40003fa4270 */
[----:B----4-:R-:W-:Y:S05]  /*8070*/  IADD3 R2, P0, R0, R21, RZ ;  /* 0x0000001500027210 */ /* 0x010fea0007f1e0ff */
[----:B------:R-:W-:Y:S05]  /*8080*/  IMAD.X R3, R4, 0x1, R15, P0 ;  /* 0x0000000104037824 */ /* 0x000fea00000e060f */
[----:B------:R2:W-:Y:S01]  /*8090*/  LDGSTS.E.BYPASS.LTC128B.128 [R13+0x8880], [R2.64], !P1 ;  /* 0x08880000020d7fae */ /* 0x0005e2000c901d46 */
[----:B------:R-:W-:-:S05]  /*80a0*/  @P5 BRA `(.L_x_507) ;  /* 0x000001b000005947 */ /* 0x000fca0003800000 */
[----:B------:R-:W-:-:S05]  /*80b0*/  BRA.DIV ~URZ, `(.L_x_510) ;  /* 0x000119527f007947 */ /* 0x000fca000b800000 */
[----:B------:R3:W4:Y:S04]  /*80c0*/  SHFL.IDX PT, R4, R5, 0x1, 0x181f ;  /* 0x00381f0005047f89 */ /* 0x00072800000e0000 */
[----:B------:R3:W2:Y:S02]  /*80d0*/  SHFL.IDX PT, R0, R12, 0x1, 0x181f ;  /* 0x00381f000c007f89 */ /* 0x0006a400000e0000 */
.L_x_647:
[----:B--2---:R-:W2:Y:S04]  /*80e0*/  LDL R6, [R1+0xc8] ;  /* 0x0000c80001067983 */ /* 0x004ea80000100800 */
[----:B------:R-:W5:Y:S04]  /*80f0*/  LDL R3, [R1+0x40] ;  /* 0x0000400001037983 */ /* 0x000f680000100800 */
[----:B---3--:R-:W3:Y:S04]  /*8100*/  LDL R2, [R1+0xcc] ;  /* 0x0000cc0001027983 */ /* 0x008ee80000100800 */
[----:B----4-:R-:W4:Y:S04]  /*8110*/  LDL R20, [R1+0x44] ;  /* 0x0000440001147983 */ /* 0x010f280000100800 */
[----:B------:R-:W4:Y:S04]  /*8120*/  LDL R5, [R1+0x2c] ;  /* 0x00002c0001057983 */ /* 0x000f280000100800 */
[----:B------:R-:W4:Y:S04]  /*8130*/  LDL R15, [R1+0xc4] ;  /* 0x0000c400010f7983 */ /* 0x000f280000100800 */
[----:B------:R-:W4:Y:S04]  /*8140*/  LDL R14, [R1+0x48] ;  /* 0x00004800010e7983 */ /* 0x000f280000100800 */
[----:B------:R-:W4:Y:S04]  /*8150*/  LDL R13, [R1+0xb4] ;  /* 0x0000b400010d7983 */ /* 0x000f280000100800 */
[----:B------:R-:W4:Y:S01]  /*8160*/  LDL R12, [R1+0x4c] ;  /* 0x00004c00010c7983 */ /* 0x000f220000100800 */
[----:B--2---:R-:W-:Y:S05]  /*8170*/  IADD3 R6, P0, R0, R6, RZ ;  /* 0x0000000600067210 */ /* 0x004fea0007f1e0ff */
[----:B-----5:R-:W-:Y:S01]  /*8180*/  IMAD.X R7, R4, 0x1, R3, P0 ;  /* 0x0000000104077824 */ /* 0x020fe200000e0603 */
[----:B---3--:R-:W-:Y:S05]  /*8190*/  IADD3 R2, P0, R0, R2, RZ ;  /* 0x0000000200027210 */ /* 0x008fea0007f1e0ff */
[----:B----4-:R-:W-:Y:S01]  /*81a0*/  IMAD.X R3, R4, 0x1, R20, P0 ;  /* 0x0000000104037824 */ /* 0x010fe200000e0614 */
[----:B------:R-:W-:Y:S01]  /*81b0*/  @!PT LDS RZ, [RZ] ;  /* 0x00000000fffff984 */ /* 0x000fe20000000800 */
[----:B------:R-:W-:Y:S01]  /*81c0*/  @!PT LDS RZ, [RZ] ;  /* 0x00000000fffff984 */ /* 0x000fe20000000800 */
[----:B------:R-:W-:Y:S01]  /*81d0*/  @!PT LDS RZ, [RZ] ;  /* 0x00000000fffff984 */ /* 0x000fe20000000800 */
[----:B------:R2:W-:Y:S04]  /*81e0*/  LDGSTS.E.BYPASS.LTC128B.128 [R5+0x5080], [R6.64], !P4 ;  /* 0x0508000006057fae */ /* 0x0005e8000e101d46 */
[----:B------:R3:W-:Y:S02]  /*81f0*/  LDGSTS.E.BYPASS.LTC128B.128 [R5+0x6880], [R2.64], !P3 ;  /* 0x0688000002057fae */ /* 0x0007e4000d901d46 */
[----:B---3--:R-:W-:Y:S05]  /*8200*/  IADD3 R2, P0, R0, R15, RZ ;  /* 0x0000000f00027210 */ /* 0x008fea0007f1e0ff */
[----:B------:R-:W-:Y:S05]  /*8210*/  IMAD.X R3, R4, 0x1, R14, P0 ;  /* 0x0000000104037824 */ /* 0x000fea00000e060e */
[----:B------:R3:W-:Y:S02]  /*8220*/  LDGSTS.E.BYPASS.LTC128B.128 [R5+0x8080], [R2.64], !P2 ;  /* 0x0808000002057fae */ /* 0x0007e4000d101d46 */
[----:B---3--:R-:W-:Y:S05]  /*8230*/  IADD3 R2, P0, R0, R13, RZ ;  /* 0x0000000d00027210 */ /* 0x008fea0007f1e0ff */
[----:B------:R-:W-:Y:S05]  /*8240*/  IMAD.X R3, R4, 0x1, R12, P0 ;  /* 0x0000000104037824 */ /* 0x000fea00000e060c */
[----:B------:R2:W-:Y:S03]  /*8250*/  LDGSTS.E.BYPASS.LTC128B.128 [R5+0x9880], [R2.64], !P1 ;  /* 0x0988000002057fae */ /* 0x0005e6000c901d46 */
.L_x_507:
[----:B---3--:R-:W-:Y:S05]  /*8260*/  BSYNC B0 ;  /* 0x0000000000007941 */ /* 0x008fea0003800000 */
.L_x_506:
[----:B------:R-:W0:Y:S01]  /*8270*/  LDGDEPBAR ;  /* 0x00000000000079af */ /* 0x000e220000000000 */
[----:B------:R-:W-:Y:S01]  /*8280*/  WARPSYNC 0xffffffff ;  /* 0xffffffff00007948 */ /* 0x000fe20003800000 */
[C---:B--2-4-:R-:W-:Y:S01]  /*8290*/  HMMA.16816.F32 R4, R164.reuse, R8, RZ ;  /* 0x00000008a404723c */ /* 0x054fe200000018ff */
[----:B------:R-:W-:Y:S03]  /*82a0*/  BSSY B0, `(.L_x_511) ;  /* 0x0000110000007945 */ /* 0x000fe60003800000 */
[----:B------:R-:W2:Y:S04]  /*82b0*/  LDL R2, [R1+0x38] ;  /* 0x0000380001027983 */ /* 0x000ea80000100800 */
[C---:B------:R-:W-:Y:S02]  /*82c0*/  HMMA.16816.F32 R8, R164.reuse, R10, RZ ;  /* 0x0000000aa408723c */ /* 0x040fe400000018ff */
[----:B------:R-:W3:Y:S06]  /*82d0*/  LDL R0, [R1] ;  /* 0x0000000001007983 */ /* 0x000eec0000100800 */
[C---:B-1----:R-:W-:Y:S01]  /*82e0*/  HMMA.16816.F32 R12, R164.reuse, R16, RZ ;  /* 0x00000010a40c723c */ /* 0x042fe200000018ff */
[----:B------:R-:W4:Y:S06]  /*82f0*/  LDL R132, [R1+0x4] ;  /* 0x0000040001847983 */ /* 0x000f2c0000100800 */
[----:B------:R-:W5:Y:S01]  /*8300*/  LDL R3, [R1+0x8] ;  /* 0x0000080001037983 */ /* 0x000f620000100800 */
[C---:B------:R-:W-:Y:S08]  /*8310*/  HMMA.16816.F32 R16, R164.reuse, R18, RZ ;  /* 0x00000012a410723c */ /* 0x040ff000000018ff */
[C---:B------:R-:W-:Y:S08]  /*8320*/  HMMA.16816.F32 R20, R164.reuse, R24, RZ ;  /* 0x00000018a414723c */ /* 0x040ff000000018ff */
[----:B------:R-:W-:Y:S08]  /*8330*/  HMMA.16816.F32 R24, R164, R26, RZ ;  /* 0x0000001aa418723c */ /* 0x000ff000000018ff */
[C---:B------:R-:W-:Y:S08]  /*8340*/  HMMA.16816.F32 R4, R168.reuse, R172, R4 ;  /* 0x000000aca804723c */ /* 0x040ff00000001804 */
[C---:B------:R-:W-:Y:S01]  /*8350*/  HMMA.16816.F32 R8, R168.reuse, R174, R8 ;  /* 0x000000aea808723c */ /* 0x040fe20000001808 */
[----:B------:R-:W1:Y:S07]  /*8360*/  LDSM.16.M88.4 R172, [R242] ;  /* 0x00000000f2ac783b */ /* 0x000e6e0000000200 */
[C---:B------:R-:W-:Y:S08]  /*8370*/  HMMA.16816.F32 R12, R168.reuse, R176, R12 ;  /* 0x000000b0a80c723c */ /* 0x040ff0000000180c */
[C---:B------:R-:W-:Y:S01]  /*8380*/  HMMA.16816.F32 R16, R168.reuse, R178, R16 ;  /* 0x000000b2a810723c */ /* 0x040fe20000001810 */
[----:B------:R-:W1:Y:S07]  /*8390*/  LDSM.16.M88.4 R176, [R242+0x800] ;  /* 0x00080000f2b0783b */ /* 0x000e6e0000000200 */
[C---:B------:R-:W-:Y:S08]  /*83a0*/  HMMA.16816.F32 R20, R168.reuse, R180, R20 ;  /* 0x000000b4a814723c */ /* 0x040ff00000001814 */
[----:B------:R-:W-:Y:S01]  /*83b0*/  HMMA.16816.F32 R24, R168, R182, R24 ;  /* 0x000000b6a818723c */ /* 0x000fe20000001818 */
[----:B------:R-:W1:Y:S07]  /*83c0*/  LDSM.16.M88.4 R180, [R242+0x1000] ;  /* 0x00100000f2b4783b */ /* 0x000e6e0000000200 */
[C---:B-1----:R-:W-:Y:S08]  /*83d0*/  HMMA.16816.F32 R4, R184.reuse, R172, R4 ;  /* 0x000000acb804723c */ /* 0x042ff00000001804 */
        /* <DEDUP_REMOVED lines=10> */
[----:B------:R-:W1:Y:S07]  /*8480*/  LDSM.16.M88.4 R172, [R240+0x1800] ;  /* 0x00180000f0ac783b */ /* 0x000e6e0000000200 */
        /* <DEDUP_REMOVED lines=11> */
[----:B------:R-:W1:Y:S07]  /*8540*/  LDSM.16.M88.4 R176, [R248] ;  /* 0x00000000f8b0783b */ /* 0x000e6e0000000200 */
[C---:B------:R-:W-:Y:S08]  /*8550*/  HMMA.16816.F32 R20, R192.reuse, R180, R20 ;  /* 0x000000b4c014723c */ /* 0x040ff00000001814 */
[----:B------:R-:W-:Y:S01]  /*8560*/  HMMA.16816.F32 R24, R192, R182, R24 ;  /* 0x000000b6c018723c */ /* 0x000fe20000001818 */
[----:B------:R-:W1:Y:S07]  /*8570*/  LDSM.16.M88.4 R180, [R249] ;  /* 0x00000000f9b4783b */ /* 0x000e6e0000000200 */
[C---:B-1----:R-:W-:Y:S08]  /*8580*/  HMMA.16816.F32 R4, R196.reuse, R172, R4 ;  /* 0x000000acc404723c */ /* 0x042ff00000001804 */
[C---:B------:R-:W-:Y:S01]  /*8590*/  HMMA.16816.F32 R8, R196.reuse, R174, R8 ;  /* 0x000000aec408723c */ /* 0x040fe20000001808 */
[----:B------:R-:W1:Y:S07]  /*85a0*/  LDSM.16.M88.4 R172, [R242+0x1800] ;  /* 0x00180000f2ac783b */ /* 0x000e6e0000000200 */
[C---:B------:R-:W-:Y:S08]  /*85b0*/  HMMA.16816.F32 R12, R196.reuse, R176, R12 ;  /* 0x000000b0c40c723c */ /* 0x040ff0000000180c */
        /* <DEDUP_REMOVED lines=8> */
[C---:B--2---:R-:W-:Y:S08]  /*8640*/  HMMA.16816.F32 R12, R200.reuse, R176, R12 ;  /* 0x000000b0c80c723c */ /* 0x044ff0000000180c */
[C---:B------:R-:W-:Y:S01]  /*8650*/  HMMA.16816.F32 R16, R200.reuse, R178, R16 ;  /* 0x000000b2c810723c */ /* 0x040fe20000001810 */
[----:B------:R-:W2:Y:S07]  /*8660*/  LDSM.16.M88.4 R176, [R241+0x2000] ;  /* 0x00200000f1b0783b */ /* 0x000eae0000000200 */
[C---:B---3--:R-:W-:Y:S08]  /*8670*/  HMMA.16816.F32 R20, R200.reuse, R180, R20 ;  /* 0x000000b4c814723c */ /* 0x048ff00000001814 */
        /* <DEDUP_REMOVED lines=13> */
[----:B------:R1:W4:Y:S07]  /*8750*/  LDSM.16.M88.4 R172, [R0] ;  /* 0x0000000000ac783b */ /* 0x00032e0000000200 */
[C---:B--2---:R-:W-:Y:S08]  /*8760*/  HMMA.16816.F32 R12, R208.reuse, R176, R12 ;  /* 0x000000b0d00c723c */ /* 0x044ff0000000180c */
[C---:B------:R-:W-:Y:S01]  /*8770*/  HMMA.16816.F32 R16, R208.reuse, R178, R16 ;  /* 0x000000b2d010723c */ /* 0x040fe20000001810 */
[----:B------:R-:W2:Y:S07]  /*8780*/  LDSM.16.M88.4 R176, [R251] ;  /* 0x00000000fbb0783b */ /* 0x000eae0000000200 */
[C---:B---3--:R-:W-:Y:S01]  /*8790*/  HMMA.16816.F32 R20, R208.reuse, R180, R20 ;  /* 0x000000b4d014723c */ /* 0x048fe20000001814 */
[----:B-1----:R-:W3:Y:S07]  /*87a0*/  LDL R0, [R1+0xc] ;  /* 0x00000c0001007983 */ /* 0x002eee0000100800 */
[----:B------:R-:W-:Y:S01]  /*87b0*/  HMMA.16816.F32 R24, R208, R182, R24 ;  /* 0x000000b6d018723c */ /* 0x000fe20000001818 */
[----:B------:R-:W1:Y:S07]  /*87c0*/  LDSM.16.M88.4 R180, [R252] ;  /* 0x00000000fcb4783b */ /* 0x000e6e0000000200 */
        /* <DEDUP_REMOVED lines=25> */
[----:B------:R-:W-:Y:S08]  /*8960*/  HMMA.16816.F32 R24, R220, R182, R24 ;  /* 0x000000b6dc18723c */ /* 0x000ff00000001818 */
[C---:B----4-:R-:W-:Y:S08]  /*8970*/  HMMA.16816.F32 R4, R224.reuse, R172, R4 ;  /* 0x000000ace004723c */ /* 0x050ff00000001804 */
[C---:B------:R-:W-:Y:S01]  /*8980*/  HMMA.16816.F32 R8, R224.reuse, R174, R8 ;  /* 0x000000aee008723c */ /* 0x040fe20000001808 */
[----:B------:R-:W1:Y:S07]  /*8990*/  LDSM.16.M88.4 R172, [R240+0x5800] ;  /* 0x00580000f0ac783b */ /* 0x000e6e0000000200 */
[C---:B--2---:R-:W-:Y:S08]  /*89a0*/  HMMA.16816.F32 R12, R224.reuse, R176, R12 ;  /* 0x000000b0e00c723c */ /* 0x044ff0000000180c */
[C---:B------:R-:W-:Y:S01]  /*89b0*/  HMMA.16816.F32 R16, R224.reuse, R178, R16 ;  /* 0x000000b2e010723c */ /* 0x040fe20000001810 */
[----:B-----5:R-:W-:Y:S07]  /*89c0*/  LDSM.16.M88.4 R176, [R3] ;  /* 0x0000000003b0783b */ /* 0x020fee0000000200 */
[C---:B-1----:R-:W-:Y:S08]  /*89d0*/  HMMA.16816.F32 R20, R224.reuse, R172, R20 ;  /* 0x000000ace014723c */ /* 0x042ff00000001814 */
[----:B------:R-:W-:Y:S01]  /*89e0*/  HMMA.16816.F32 R24, R224, R174, R24 ;  /* 0x000000aee018723c */ /* 0x000fe20000001818 */
[----:B------:R-:W-:Y:S06]  /*89f0*/  LDSM.16.M88.4 R172, [R132] ;  /* 0x0000000084ac783b */ /* 0x000fec0000000200 */
[----:B---3--:R1:W2:Y:S06]  /*8a00*/  LDSM.16.M88.4 R180, [R0] ;  /* 0x0000000000b4783b */ /* 0x0082ac0000000200 */
[----:B-1----:R-:W3:Y:S01]  /*8a10*/  LDL R0, [R1+0x70] ;  /* 0x0000700001007983 */ /* 0x002ee20000100800 */
[C---:B--2---:R-:W-:Y:S08]  /*8a20*/  HMMA.16816.F32 R4, R228.reuse, R180, R4 ;  /* 0x000000b4e404723c */ /* 0x044ff00000001804 */
[C---:B------:R-:W-:Y:S01]  /*8a30*/  HMMA.16816.F32 R8, R228.reuse, R182, R8 ;  /* 0x000000b6e408723c */ /* 0x040fe20000001808 */
[----:B------:R-:W-:Y:S07]  /*8a40*/  LDSM.16.M88.4 R180, [R242+0x5000] ;  /* 0x00500000f2b4783b */ /* 0x000fee0000000200 */
[C---:B------:R-:W-:Y:S08]  /*8a50*/  HMMA.16816.F32 R12, R228.reuse, R172, R12 ;  /* 0x000000ace40c723c */ /* 0x040ff0000000180c */
[C---:B------:R-:W-:Y:S01]  /*8a60*/  HMMA.16816.F32 R16, R228.reuse, R174, R16 ;  /* 0x000000aee410723c */ /* 0x040fe20000001810 */
[----:B------:R-:W1:Y:S07]  /*8a70*/  LDSM.16.M88.4 R172, [R242+0x4800] ;  /* 0x00480000f2ac783b */ /* 0x000e6e0000000200 */
[C---:B------:R-:W-:Y:S08]  /*8a80*/  HMMA.16816.F32 R20, R228.reuse, R176, R20 ;  /* 0x000000b0e414723c */ /* 0x040ff00000001814 */
[----:B------:R-:W-:Y:S01]  /*8a90*/  HMMA.16816.F32 R24, R228, R178, R24 ;  /* 0x000000b2e418723c */ /* 0x000fe20000001818 */
[----:B------:R-:W-:Y:S07]  /*8aa0*/  LDSM.16.M88.4 R176, [R241+0x4800] ;  /* 0x00480000f1b0783b */ /* 0x000fee0000000200 */
[C---:B-1----:R-:W-:Y:S08]  /*8ab0*/  HMMA.16816.F32 R4, R232.reuse, R172, R4 ;  /* 0x000000ace804723c */ /* 0x042ff00000001804 */
[C---:B------:R-:W-:Y:S01]  /*8ac0*/  HMMA.16816.F32 R8, R232.reuse, R174, R8 ;  /* 0x000000aee808723c */ /* 0x040fe20000001808 */
[----:B------:R-:W1:Y:S07]  /*8ad0*/  LDSM.16.M88.4 R172, [R242+0x5800] ;  /* 0x00580000f2ac783b */ /* 0x000e6e0000000200 */
[C---:B------:R-:W-:Y:S08]  /*8ae0*/  HMMA.16816.F32 R12, R232.reuse, R180, R12 ;  /* 0x000000b4e80c723c */ /* 0x040ff0000000180c */
        /* <DEDUP_REMOVED lines=12> */
[----:B------:R-:W-:Y:S03]  /*8bb0*/  HMMA.16816.F32 R24, R236, R182, R24 ;  /* 0x000000b6ec18723c */ /* 0x000fe60000001818 */
[----:B---3--:R-:W-:Y:S11]  /*8bc0*/  ISETP.GT.AND P0, PT, R2, R0, PT ;  /* 0x000000000200720c */ /* 0x008ff60003f04270 */
[----:B------:R-:W-:Y:S02]  /*8bd0*/  @!UPT UIADD3 URZ, URZ, URZ, URZ ;  /* 0x0000003f3f3ff290 */ /* 0x000fe4000fffe03f */
[----:B------:R-:W-:-:S05]  /*8be0*/  @!P0 BRA `(.L_x_512) ;  /* 0x000007b000008947 */ /* 0x000fca0003800000 */
[----:B------:R-:W2:Y:S01]  /*8bf0*/  LDL R3, [R1+0x84] ;  /* 0x0000840001037983 */ /* 0x000ea20000100800 */
[----:B------:R-:W-:Y:S03]  /*8c00*/  IMAD.MOV.U32 R132, RZ, RZ, c[0x0][0x2b8] ;  /* 0x0000ae00ff847624 */ /* 0x000fe600078e00ff */
[----:B------:R-:W3:Y:S02]  /*8c10*/  LDL R0, [R1+0x174] ;  /* 0x0001740001007983 */ /* 0x000ee40000100800 */
[----:B------:R-:W-:Y:S02]  /*8c20*/  ISETP.NE.AND P2, PT, R132, 0x1, PT ;  /* 0x000000018400780c */ /* 0x000fe40003f45270 */
[----:B------:R-:W4:Y:S04]  /*8c30*/  LDL.64 R176, [R1+0x90] ;  /* 0x0000900001b07983 */ /* 0x000f280000100a00 */
[----:B------:R-:W5:Y:S04]  /*8c40*/  LDL R133, [R1+0xa8] ;  /* 0x0000a80001857983 */ /* 0x000f680000100800 */
[----:B------:R-:W4:Y:S04]  /*8c50*/  LDL.64 R138, [R1+0x88] ;  /* 0x00008800018a7983 */ /* 0x000f280000100a00 */
[----:B------:R-:W4:Y:S04]  /*8c60*/  LDL R134, [R1+0xa0] ;  /* 0x0000a00001867983 */ /* 0x000f280000100800 */
[----:B------:R-:W1:Y:S01]  /*8c70*/  S2R R137, SR_TID.X ;  /* 0x0000000000897919 */ /* 0x000e620000002100 */
[----:B---3--:R-:W-:Y:S01]  /*8c80*/  ISETP.GT.AND P1, PT, R0, 0x2f, PT ;  /* 0x0000002f0000780c */ /* 0x008fe20003f24270 */
[----:B--2---:R-:W-:Y:S05]  /*8c90*/  IMAD R2, R2, 0x30, R3 ;  /* 0x0000003002027824 */ /* 0x004fea00078e0203 */
[----:B------:R-:W-:Y:S05]  /*8ca0*/  IADD3 R2, R2, -0x30, R0 ;  /* 0xffffffd002027810 */ /* 0x000fea0007ffe000 */
[----:B------:R-:W-:Y:S04]  /*8cb0*/  @P2 IMAD.HI.U32 R3, R2, c[0x0][0x2bc], RZ ;  /* 0x0000af0002032a27 */ /* 0x000fe800078e00ff */
[----:B------:R-:W-:Y:S01]  /*8cc0*/  IMAD.MOV.U32 R0, RZ, RZ, R2 ;  /* 0x000000ffff007224 */ /* 0x000fe200078e0002 */
[----:B------:R-:W-:Y:S04]  /*8cd0*/  @P2 SHF.R.U32.HI R0, RZ, c[0x0][0x2c0], R3 ;  /* 0x0000b000ff002a19 */ /* 0x000fe80000011603 */
[C---:B----4-:R-:W-:Y:S01]  /*8ce0*/  @!P1 IADD3 R3, P0, R0.reuse, R176, RZ ;  /* 0x000000b000039210 */ /* 0x050fe20007f1e0ff */
[----:B------:R-:W-:Y:S03]  /*8cf0*/  IMAD.MOV R132, RZ, RZ, -R0 ;  /* 0x000000ffff847224 */ /* 0x000fe600078e0a00 */
[----:B-----5:R-:W-:Y:S01]  /*8d00*/  @!P1 LEA.HI.X.SX32 R0, R0, R133, 0x1, P0 ;  /* 0x0000008500009211 */ /* 0x020fe200000f0eff */
[----:B------:R-:W-:Y:S01]  /*8d10*/  IMAD R132, R132, c[0x0][0x2b8], R2 ;  /* 0x0000ae0084847a24 */ /* 0x000fe200078e0202 */
[C---:B------:R-:W-:Y:S01]  /*8d20*/  @!P1 LEA R2, P0, R3.reuse, c[0x0][0x2a0], 0x2 ;  /* 0x0000a80003029a11 */ /* 0x040fe200078010ff */
[----:B------:R-:W-:Y:S03]  /*8d30*/  IMAD.MOV.U32 R133, RZ, RZ, RZ ;  /* 0x000000ffff857224 */ /* 0x000fe600078e00ff */
[----:B------:R-:W-:Y:S01]  /*8d40*/  @!P1 LEA.HI.X R3, R3, c[0x0][0x2a4], R0, 0x2, P0 ;  /* 0x0000a90003039a11 */ /* 0x000fe200000f1400 */
[----:B------:R2:W-:Y:S01]  /*8d50*/  STL [R1+0x34], R132 ;  /* 0x0000348401007387 */ /* 0x0005e20000100800 */
[----:B------:R-:W-:Y:S03]  /*8d60*/  SHF.R.S32.HI R0, RZ, 0x1f, R132 ;  /* 0x0000001fff007819 */ /* 0x000fe60000011484 */
[----:B------:R3:W4:Y:S02]  /*8d70*/  @!P1 LDG.E R133, [R2.64] ;  /* 0x0000000602859981 */ /* 0x000724000c1e1900 */
[----:B------:R-:W-:Y:S04]  /*8d80*/  IMAD R0, R0, c[0x0][0x1e0], RZ ;  /* 0x0000780000007a24 */ /* 0x000fe800078e02ff */
[C---:B------:R-:W-:Y:S02]  /*8d90*/  IMAD R0, R132.reuse, c[0x0][0x1e4], R0 ;  /* 0x0000790084007a24 */ /* 0x040fe400078e0200 */
[----:B---3--:R-:W-:Y:S04]  /*8da0*/  IMAD.WIDE.U32 R2, R132, c[0x0][0x1e0], RZ ;  /* 0x0000780084027a25 */ /* 0x008fe800078e00ff */
[----:B------:R-:W-:Y:S01]  /*8db0*/  IMAD.IADD R3, R3, 0x1, R0 ;  /* 0x0000000103037824 */ /* 0x000fe200078e0200 */
[----:B----4-:R-:W-:Y:S01]  /*8dc0*/  SHF.R.S32.HI R0, RZ, 0x1f, R133 ;  /* 0x0000001fff007819 */ /* 0x010fe20000011485 */
[----:B------:R1:W-:Y:S02]  /*8dd0*/  STL [R1+0x30], R133 ;  /* 0x0000308501007387 */ /* 0x0003e40000100800 */
[C---:B------:R-:W-:Y:S04]  /*8de0*/  IMAD.WIDE.U32 R2, R133.reuse, c[0x0][0x1f0], R2 ;  /* 0x00007c0085027a25 */ /* 0x040fe800078e0002 */
[----:B--2---:R-:W-:Y:S01]  /*8df0*/  IMAD R132, R0, c[0x0][0x1f0], RZ ;  /* 0x00007c0000847a24 */ /* 0x004fe200078e02ff */
[----:B------:R-:W-:Y:S03]  /*8e00*/  IADD3 R0, P0, R138, R2, RZ ;  /* 0x000000028a007210 */ /* 0x000fe60007f1e0ff */
[----:B------:R-:W-:Y:S05]  /*8e10*/  IMAD R132, R133, c[0x0][0x1f4], R132 ;  /* 0x00007d0085847a24 */ /* 0x000fea00078e0284 */
[----:B------:R-:W-:Y:S02]  /*8e20*/  IADD3.X R2, R134, R3, R132, P0, !PT ;  /* 0x0000000386027210 */ /* 0x000fe400007fe484 */
[----:B-1----:R-:W-:Y:S04]  /*8e30*/  SHF.R.S32.HI R133, RZ, 0x1f, R137 ;  /* 0x0000001fff857819 */ /* 0x002fe80000011489 */
[----:B------:R-:W-:Y:S02]  /*8e40*/  LEA.HI R133, R133, R137, RZ, 0x3 ;  /* 0x0000008985857211 */ /* 0x000fe400078f18ff */
[C---:B------:R-:W-:Y:S02]  /*8e50*/  LEA R137, P0, R0.reuse, c[0x0][0x1c8], 0x1 ;  /* 0x0000720000897a11 */ /* 0x040fe400078008ff */
[----:B------:R-:W-:Y:S02]  /*8e60*/  SHF.R.S32.HI R133, RZ, 0x3, R133 ;  /* 0x00000003ff857819 */ /* 0x000fe40000011485 */
[----:B------:R-:W-:Y:S02]  /*8e70*/  LEA.HI.X R134, R0, c[0x0][0x1cc], R2, 0x1, P0 ;  /* 0x0000730000867a11 */ /* 0x000fe400000f0c02 */
[----:B------:R-:W-:Y:S04]  /*8e80*/  IADD3 R133, -R133, 0x30, RZ ;  /* 0x0000003085857810 */ /* 0x000fe80007ffe1ff */
[----:B------:R-:W-:Y:S01]  /*8e90*/  ISETP.GE.AND P0, PT, R133, 0x1, PT ;  /* 0x000000018500780c */ /* 0x000fe20003f06270 */
[----:B------:R-:W-:-:S10]  /*8ea0*/  BRA.DIV ~URZ, `(.L_x_513) ;  /* 0x00010c727f007947 */ /* 0x000fd4000b800000 */
[----:B------:R1:W2:Y:S02]  /*8eb0*/  SHFL.IDX PT, R132, R134, RZ, 0x181f ;  /* 0x00181fff86847589 */ /* 0x0002a400000e0000 */
.L_x_648:
[----:B------:R-:W-:-:S05]  /*8ec0*/  BRA.DIV ~URZ, `(.L_x_514) ;  /* 0x00010ce27f007947 */ /* 0x000fca000b800000 */
[----:B------:R3:W4:Y:S02]  /*8ed0*/  SHFL.IDX PT, R0, R137, RZ, 0x181f ;  /* 0x00181fff89007589 */ /* 0x00072400000e0000 */
.L_x_649:
        /* <DEDUP_REMOVED lines=13> */
[----:B-----5:R-:W-:Y:S05]  /*8fb0*/  @P0 IADD3 R138, P1, R0, R138, RZ ;  /* 0x0000008a008a0210 */ /* 0x020fea0007f3e0ff */
[----:B---3--:R-:W-:Y:S01]  /*8fc0*/  @P0 IMAD.X R139, R132, 0x1, R181, P1 ;  /* 0x00000001848b0824 */ /* 0x008fe200008e06b5 */
[----:B----4-:R-:W-:Y:S11]  /*8fd0*/  @P0 ISETP.GE.AND P1, PT, R3, c[0x0][0x1d4], PT ;  /* 0x0000750003000a0c */ /* 0x010ff60003f26270 */
[----:B------:R-:W-:Y:S02]  /*8fe0*/  @!UPT UIADD3 URZ, URZ, URZ, URZ ;  /* 0x0000003f3f3ff290 */ /* 0x000fe4000fffe03f */
[----:B------:R-:W-:Y:S01]  /*8ff0*/  @!PT LDS RZ, [RZ] ;  /* 0x00000000fffff984 */ /* 0x000fe20000000800 */
[----:B------:R-:W-:Y:S01]  /*9000*/  @!PT LDS RZ, [RZ] ;  /* 0x00000000fffff984 */ /* 0x000fe20000000800 */
[----:B------:R-:W-:Y:S01]  /*9010*/  @!PT LDS RZ, [RZ] ;  /* 0x00000000fffff984 */ /* 0x000fe20000000800 */
[----:B--2---:R2:W-:Y:S01]  /*9020*/  @P0 LDGSTS.E.BYPASS.LTC128B.128 [R172+0x14080], [R138.64], !P1 ;  /* 0x140800008aac0fae */ /* 0x0045e2000c901d46 */
[----:B------:R-:W-:Y:S05]  /*9030*/  @P0 IADD3 R2, P1, R0, R2, RZ ;  /* 0x0000000200020210 */ /* 0x000fea0007f3e0ff */
[----:B------:R-:W-:Y:S01]  /*9040*/  @P0 IMAD.X R3, R132, 0x1, R180, P1 ;  /* 0x0000000184030824 */ /* 0x000fe200008e06b4 */
[----:B------:R-:W-:Y:S11]  /*9050*/  @P0 ISETP.GE.AND P1, PT, R179, c[0x0][0x1d4], PT ;  /* 0x00007500b3000a0c */ /* 0x000ff60003f26270 */
[----:B------:R-:W-:Y:S02]  /*9060*/  @!UPT UIADD3 URZ, URZ, URZ, URZ ;  /* 0x0000003f3f3ff290 */ /* 0x000fe4000fffe03f */
[----:B------:R3:W-:Y:S02]  /*9070*/  @P0 LDGSTS.E.BYPASS.LTC128B.128 [R172+0x15880], [R2.64], !P1 ;  /* 0x1588000002ac0fae */ /* 0x0007e4000c901d46 */
[----:B---3--:R-:W-:Y:S05]  /*9080*/  @P0 IADD3 R2, P1, R0, R178, RZ ;  /* 0x000000b200020210 */ /* 0x008fea0007f3e0ff */
        /* <DEDUP_REMOVED lines=8> */
[----:B------:R2:W-:Y:S01]  /*9110*/  @P0 LDGSTS.E.BYPASS.LTC128B.128 [R172+0x18880], [R2.64], !P1 ;  /* 0x1888000002ac0fae */ /* 0x0005e2000c901d46 */
[----:B------:R-:W-:Y:S01]  /*9120*/  ISETP.GE.AND P0, PT, R133, 0x21, PT ;  /* 0x000000218500780c */ /* 0x000fe20003f06270 */
[----:B------:R-:W-:-:S06]  /*9130*/  BRA.DIV ~URZ, `(.L_x_515) ;  /* 0x00010b027f007947 */ /* 0x000fcc000b800000 */
[----:B------:R3:W4:Y:S04]  /*9140*/  SHFL.IDX PT, R132, R134, 0x1, 0x181f ;  /* 0x00381f0086847f89 */ /* 0x00072800000e0000 */
[----:B------:R3:W1:Y:S02]  /*9150*/  SHFL.IDX PT, R0, R137, 0x1, 0x181f ;  /* 0x00381f0089007f89 */ /* 0x00066400000e0000 */
.L_x_650:
        /* <DEDUP_REMOVED lines=12> */
[----:B-1----:R-:W4:Y:S01]  /*9220*/  LDL R134, [R1+0x6c] ;  /* 0x00006c0001867983 */ /* 0x002f220000100800 */
[----:B--2---:R-:W-:Y:S05]  /*9230*/  @P0 IADD3 R138, P1, R0, R138, RZ ;  /* 0x0000008a008a0210 */ /* 0x004fea0007f3e0ff */
[----:B-----5:R-:W-:Y:S01]  /*9240*/  @P0 IMAD.X R139, R132, 0x1, R178, P1 ;  /* 0x00000001848b0824 */ /* 0x020fe200008e06b2 */
[----:B---3--:R-:W-:Y:S11]  /*9250*/  @P0 ISETP.GE.AND P1, PT, R3, c[0x0][0x1d4], PT ;  /* 0x0000750003000a0c */ /* 0x008ff60003f26270 */
[----:B------:R-:W-:Y:S02]  /*9260*/  @!UPT UIADD3 URZ, URZ, URZ, URZ ;  /* 0x0000003f3f3ff290 */ /* 0x000fe4000fffe03f */
[----:B------:R-:W-:Y:S01]  /*9270*/  @!PT LDS RZ, [RZ] ;  /* 0x00000000fffff984 */ /* 0x000fe20000000800 */
[----:B------:R-:W-:Y:S01]  /*9280*/  @!PT LDS RZ, [RZ] ;  /* 0x00000000fffff984 */ /* 0x000fe20000000800 */
[----:B------:R-:W-:Y:S01]  /*9290*/  @!PT LDS RZ, [RZ] ;  /* 0x00000000fffff984 */ /* 0x000fe20000000800 */
[----:B----4-:R1:W-:Y:S01]  /*92a0*/  @P0 LDGSTS.E.BYPASS.LTC128B.128 [R133+0x15080], [R138.64], !P1 ;  /* 0x150800008a850fae */ /* 0x0103e2000c901d46 */
[----:B------:R-:W-:Y:S05]  /*92b0*/  @P0 IADD3 R2, P1, R0, R2, RZ ;  /* 0x0000000200020210 */ /* 0x000fea0007f3e0ff */
[----:B------:R-:W-:Y:S01]  /*92c0*/  @P0 IMAD.X R3, R132, 0x1, R177, P1 ;  /* 0x0000000184030824 */ /* 0x000fe200008e06b1 */
[----:B------:R-:W-:Y:S11]  /*92d0*/  @P0 ISETP.GE.AND P1, PT, R176, c[0x0][0x1d4], PT ;  /* 0x00007500b0000a0c */ /* 0x000ff60003f26270 */
[----:B------:R-:W-:Y:S02]  /*92e0*/  @!UPT UIADD3 URZ, URZ, URZ, URZ ;  /* 0x0000003f3f3ff290 */ /* 0x000fe4000fffe03f */
[----:B------:R2:W-:Y:S02]  /*92f0*/  @P0 LDGSTS.E.BYPASS.LTC128B.128 [R133+0x16880], [R2.64], !P1 ;  /* 0x1688000002850fae */ /* 0x0005e4000c901d46 */
[----:B--2---:R-:W-:Y:S05]  /*9300*/  @P0 IADD3 R2, P1, R0, R175, RZ ;  /* 0x000000af00020210 */ /* 0x004fea0007f3e0ff */
        /* <DEDUP_REMOVED lines=9> */
.L_x_512:
[----:B------:R-:W-:Y:S05]  /*93a0*/  BSYNC B0 ;  /* 0x0000000000007941 */ /* 0x000fea0003800000 */
.L_x_511:
[----:B-1----:R-:W2:Y:S01]  /*93b0*/  LDL R133, [R1+0xac] ;  /* 0x0000ac0001857983 */ /* 0x002ea20000100800 */
[----:B------:R-:W-:Y:S01]  /*93c0*/  IMAD.MOV.U32 R137, RZ, RZ, c[0x0][0x2c4] ;  /* 0x0000b100ff897624 */ /* 0x000fe200078e00ff */
[----:B------:R-:W-:Y:S02]  /*93d0*/  LOP3.LUT R138, RZ, c[0x0][0x324], RZ, 0x33, !PT ;  /* 0x0000c900ff8a7a12 */ /* 0x000fe400078e33ff */
[----:B------:R-:W2:Y:S02]  /*93e0*/  LDL R2, [R1+0xc0] ;  /* 0x0000c00001027983 */ /* 0x000ea40000100800 */
[----:B------:R-:W-:Y:S02]  /*93f0*/  ISETP.NE.AND P0, PT, R137, 0x1, PT ;  /* 0x000000018900780c */ /* 0x000fe40003f05270 */
[----:B------:R-:W3:Y:S04]  /*9400*/  LDL R0, [R1+0x38] ;  /* 0x0000380001007983 */ /* 0x000ee80000100800 */
[----:B------:R-:W4:Y:S04]  /*9410*/  LDL R134, [R1+0x7c] ;  /* 0x00007c0001867983 */ /* 0x000f280000100800 */
[----:B------:R-:W5:Y:S04]  /*9420*/  LDL R132, [R1+0x78] ;  /* 0x0000780001847983 */ /* 0x000f680000100800 */
[----:B------:R-:W5:Y:S04]  /*9430*/  LDL R3, [R1+0x74] ;  /* 0x0000740001037983 */ /* 0x000f680000100800 */
[----:B------:R-:W0:Y:S01]  /*9440*/  LDGDEPBAR ;  /* 0x00000000000079af */ /* 0x000e220000000000 */
[----:B--2---:R-:W-:Y:S02]  /*9450*/  IMAD.IADD R133, R2, 0x1, R133 ;  /* 0x0000000102857824 */ /* 0x004fe400078e0285 */
[----:B---3--:R-:W-:Y:S02]  /*9460*/  IMAD R0, R0, -0x30, RZ ;  /* 0xffffffd000007824 */ /* 0x008fe400078e02ff */
[----:B------:R-:W-:Y:S05]  /*9470*/  @P0 IMAD.HI.U32 R2, R133, c[0x0][0x2c8], RZ ;  /* 0x0000b20085020a27 */ /* 0x000fea00078e00ff */
[----:B------:R-:W-:Y:S02]  /*9480*/  @P0 SHF.R.U32.HI R133, RZ, c[0x0][0x2cc], R2 ;  /* 0x0000b300ff850a19 */ /* 0x000fe40000011602 */
[----:B----4-:R-:W-:Y:S04]  /*9490*/  IADD3 R2, -R134, 0x1, R0 ;  /* 0x0000000186027810 */ /* 0x010fe80007ffe100 */
[----:B-----5:R-:W-:Y:S04]  /*94a0*/  IADD3 R134, -R3, R2, R132 ;  /* 0x0000000203867210 */ /* 0x020fe80007ffe184 */
[----:B------:R-:W-:Y:S01]  /*94b0*/  IADD3 R137, R134, c[0x0][0x328], RZ ;  /* 0x0000ca0086897a10 */ /* 0x000fe20007ffe0ff */
[----:B------:R-:W-:-:S05]  /*94c0*/  BRA.DIV ~URZ, `(.L_x_516) ;  /* 0x000108827f007947 */ /* 0x000fca000b800000 */
[----:B------:R1:W2:Y:S02]  /*94d0*/  SHFL.IDX PT, R132, R133, RZ, 0x1c1f ;  /* 0x001c1fff85847589 */ /* 0x0002a400000e0000 */
.L_x_651:
[-C--:B--2---:R-:W-:Y:S01]  /*94e0*/  IADD3 R3, R137, R132.reuse, RZ ;  /* 0x0000008489037210 */ /* 0x084fe20007ffe0ff */
[----:B------:R-:W-:Y:S02]  /*94f0*/  IMAD.MOV.U32 R2, RZ, RZ, c[0x0][0x32c] ;  /* 0x0000cb00ff027624 */ /* 0x000fe400078e00ff */
[----:B------:R-:W-:Y:S03]  /*9500*/  IMAD.IADD R134, R138, 0x1, R134 ;  /* 0x000000018a867824 */ /* 0x000fe600078e0286 */
[----:B------:R-:W-:Y:S02]  /*9510*/  ISETP.GE.AND P0, PT, R2, 0x1, PT ;  /* 0x000000010200780c */ /* 0x000fe40003f06270 */
[----:B------:R-:W-:Y:S11]  /*9520*/  IADD3 R2, R134, R132, RZ ;  /* 0x0000008486027210 */ /* 0x000ff60007ffe0ff */
[----:B------:R-:W-:-:S05]  /*9530*/  @!P0 BRA `(.L_x_517) ;  /* 0x000001b000008947 */ /* 0x000fca0003800000 */
[----:B------:R-:W2:Y:S01]  /*9540*/  LDL R172, [R1+0x78] ;  /* 0x0000780001ac7983 */ /* 0x000ea20000100800 */
[----:B------:R-:W-:Y:S03]  /*9550*/  BSSY B0, `(.L_x_518) ;  /* 0x0000013000007945 */ /* 0x000fe60003800000 */
[----:B------:R-:W2:Y:S02]  /*9560*/  LDL R139, [R1+0x74] ;  /* 0x00007400018b7983 */ /* 0x000ea40000100800 */
[----:B--2---:R-:W-:Y:S04]  /*9570*/  IADD3 R132, -R139, R172, R132 ;  /* 0x000000ac8b847210 */ /* 0x004fe80007ffe184 */
        /* <DEDUP_REMOVED lines=11> */
.L_x_519:
[----:B------:R-:W-:Y:S04]  /*9630*/  MOV R138, 0x1 ;  /* 0x00000001008a7802 */ /* 0x000fe80000000f00 */
[----:B------:R-:W-:Y:S11]  /*9640*/  ISETP.NE.AND P0, PT, R138, c[0x0][0x32c], PT ;  /* 0x0000cb008a007a0c */ /* 0x000ff60003f05270 */
[----:B------:R-:W-:Y:S02]  /*9650*/  @!UPT UIADD3 URZ, URZ, URZ, URZ ;  /* 0x0000003f3f3ff290 */ /* 0x000fe4000fffe03f */
[----:B------:R-:W-:Y:S05]  /*9660*/  @P0 IMAD.HI.U32 R138, R132, c[0x0][0x330], RZ ;  /* 0x0000cc00848a0a27 */ /* 0x000fea00078e00ff */
[----:B------:R-:W-:Y:S02]  /*9670*/  @P0 SHF.R.U32.HI R132, RZ, c[0x0][0x334], R138 ;  /* 0x0000cd00ff840a19 */ /* 0x000fe4000001168a */
.L_x_520:
[----:B------:R-:W-:Y:S05]  /*9680*/  BSYNC B0 ;  /* 0x0000000000007941 */ /* 0x000fea0003800000 */
.L_x_518:
[----:B------:R-:W2:Y:S02]  /*9690*/  LDL R138, [R1+0x7c] ;  /* 0x00007c00018a7983 */ /* 0x000ea40000100800 */
[----:B--2---:R-:W-:Y:S04]  /*96a0*/  IMAD.IADD R138, R0, 0x1, -R138 ;  /* 0x00000001008a7824 */ /* 0x004fe800078e0a8a */
[----:B------:R-:W-:Y:S05]  /*96b0*/  IMAD R132, R132, c[0x0][0x32c], R138 ;  /* 0x0000cb0084847a24 */ /* 0x000fea00078e028a */
[----:B------:R-:W-:Y:S02]  /*96c0*/  IMNMX R2, R2, R132, !PT ;  /* 0x0000008402027217 */ /* 0x000fe40007800200 */
[----:B------:R-:W-:Y:S04]  /*96d0*/  IADD3 R132, R132, c[0x0][0x32c], RZ ;  /* 0x0000cb0084847a10 */ /* 0x000fe80007ffe0ff */
[----:B------:R-:W-:Y:S02]  /*96e0*/  IMNMX R3, R3, R132, PT ;  /* 0x0000008403037217 */ /* 0x000fe40003800200 */
.L_x_517:
[C---:B------:R-:W-:Y:S01]  /*96f0*/  ISETP.GE.AND P0, PT, R0.reuse, 0x1, PT ;  /* 0x000000010000780c */ /* 0x040fe20003f06270 */
[----:B------:R-:W2:Y:S01]  /*9700*/  LDL.LU R132, [R1+0x28] ;  /* 0x0000280001847983 */ /* 0x000ea20000300800 */
[C---:B------:R-:W-:Y:S02]  /*9710*/  ISETP.GE.AND P1, PT, R0.reuse, 0x2, PT ;  /* 0x000000020000780c */ /* 0x040fe40003f26270 */
[C---:B------:R-:W-:Y:S02]  /*9720*/  ISETP.GE.AND P6, PT, R0.reuse, 0x12, PT ;  /* 0x000000120000780c */ /* 0x040fe40003fc6270 */
[C---:B------:R-:W-:Y:S02]  /*9730*/  ISETP.GE.AND P5, PT, R0.reuse, 0x19, PT ;  /* 0x000000190000780c */ /* 0x040fe40003fa6270 */
[C---:B------:R-:W-:Y:S02]  /*9740*/  ISETP.GE.AND P4, PT, R0.reuse, 0x1a, PT ;  /* 0x0000001a0000780c */ /* 0x040fe40003f86270 */
[C---:B------:R-:W-:Y:S02]  /*9750*/  ISETP.GE.AND P3, PT, R0.reuse, 0x21, PT ;  /* 0x000000210000780c */ /* 0x040fe40003f66270 */
[----:B------:R-:W-:Y:S02]  /*9760*/  ISETP.GE.AND P2, PT, R0, 0x22, PT ;  /* 0x000000220000780c */ /* 0x000fe40003f46270 */
[----:B--2---:R-:W-:Y:S04]  /*9770*/  LOP3.LUT R132, R132, 0xffffffef, RZ, 0xc0, !PT ;  /* 0xffffffef84847812 */ /* 0x004fe800078ec0ff */
[----:B------:R-:W-:Y:S02]  /*9780*/  @P0 LOP3.LUT R132, R132, 0x10, RZ, 0xfc, !PT ;  /* 0x0000001084840812 */ /* 0x000fe400078efcff */
[----:B------:R-:W-:Y:S02]  /*9790*/  ISETP.GT.AND P0, PT, R2, RZ, !P0 ;  /* 0x000000ff0200720c */ /* 0x000fe40004704270 */
[----:B------:R-:W-:Y:S02]  /*97a0*/  LOP3.LUT R132, R132, 0xfffffff7, RZ, 0xc0, !PT ;  /* 0xfffffff784847812 */ /* 0x000fe400078ec0ff */
[C---:B------:R-:W-:Y:S02]  /*97b0*/  ISETP.LT.OR P0, PT, R3.reuse, 0x1, P0 ;  /* 0x000000010300780c */ /* 0x040fe40000701670 */
[----:B------:R-:W-:Y:S02]  /*97c0*/  @P1 LOP3.LUT R132, R132, 0x8, RZ, 0xfc, !PT ;  /* 0x0000000884841812 */ /* 0x000fe400078efcff */
[----:B------:R-:W-:Y:S02]  /*97d0*/  FSEL R173, R4, -INF , !P0 ;  /* 0xff80000004ad7808 */ /* 0x000fe40004000000 */
[----:B------:R-:W-:Y:S02]  /*97e0*/  ISETP.GT.AND P0, PT, R2, 0x1, !P1 ;  /* 0x000000010200780c */ /* 0x000fe40004f04270 */
[----:B------:R-:W-:Y:S02]  /*97f0*/  ISETP.GE.AND P1, PT, R0, 0x9, PT ;  /* 0x000000090000780c */ /* 0x000fe40003f26270 */
[----:B------:R-:W-:Y:S02]  /*9800*/  ISETP.LT.OR P0, PT, R3, 0x2, P0 ;  /* 0x000000020300780c */ /* 0x000fe40000701670 */
[----:B------:R-:W-:Y:S02]  /*9810*/  LOP3.LUT R132, R132, 0xfffffffb, RZ, 0xc0, !PT ;  /* 0xfffffffb84847812 */ /* 0x000fe400078ec0ff */
[----:B------:R-:W-:Y:S02]  /*9820*/  FSEL R179, R5, -INF , !P0 ;  /* 0xff80000005b37808 */ /* 0x000fe40004000000 */
[----:B------:R-:W-:Y:S04]  /*9830*/  ISETP.GT.AND P0, PT, R2, 0x8, !P1 ;  /* 0x000000080200780c */ /* 0x000fe80004f04270 */
[C---:B------:R-:W-:Y:S02]  /*9840*/  ISETP.LT.OR P0, PT, R3.reuse, 0x9, P0 ;  /* 0x000000090300780c */ /* 0x040fe40000701670 */
[----:B------:R-:W-:Y:S02]  /*9850*/  @P1 LOP3.LUT R132, R132, 0x4, RZ, 0xfc, !PT ;  /* 0x0000000484841812 */ /* 0x000fe400078efcff */
[----:B------:R-:W-:Y:S02]  /*9860*/  ISETP.GE.AND P1, PT, R0, 0xa, PT ;  /* 0x0000000a0000780c */ /* 0x000fe40003f26270 */
[----:B------:R-:W-:Y:S02]  /*9870*/  FSEL R178, R8, -INF , !P0 ;  /* 0xff80000008b27808 */ /* 0x000fe40004000000 */
[----:B------:R-:W-:Y:S02]  /*9880*/  LOP3.LUT R132, R132, 0xfffffffd, RZ, 0xc0, !PT ;  /* 0xfffffffd84847812 */ /* 0x000fe400078ec0ff */
[----:B------:R-:W-:Y:S04]  /*9890*/  ISETP.GT.AND P0, PT, R2, 0x9, !P1 ;  /* 0x000000090200780c */ /* 0x000fe80004f04270 */
[----:B------:R-:W-:Y:S03]  /*98a0*/  ISETP.LT.OR P0, PT, R3, 0xa, P0 ;  /* 0x0000000a0300780c */ /* 0x000fe60000701670 */
[----:B------:R-:W-:Y:S02]  /*98b0*/  @P1 LOP3.LUT R132, R132, 0x2, RZ, 0xfc, !PT ;  /* 0x0000000284841812 */ /* 0x000fe400078efcff */
[----:B------:R-:W-:Y:S02]  /*98c0*/  ISETP.GE.AND P1, PT, R0, 0x11, PT ;  /* 0x000000110000780c */ /* 0x000fe40003f26270 */
[----:B------:R-:W-:Y:S02]  /*98d0*/  FSEL R177, R9, -INF , !P0 ;  /* 0xff80000009b17808 */ /* 0x000fe40004000000 */
[----:B------:R-:W-:Y:S02]  /*98e0*/  ISETP.GT.AND P0, PT, R2, 0x10, !P1 ;  /* 0x000000100200780c */ /* 0x000fe40004f04270 */
[----:B------:R-:W-:Y:S02]  /*98f0*/  LOP3.LUT R132, R132, 0xfffffffe, RZ, 0xc0, !PT ;  /* 0xfffffffe84847812 */ /* 0x000fe400078ec0ff */
[C---:B------:R-:W-:Y:S04]  /*9900*/  ISETP.LT.OR P0, PT, R3.reuse, 0x11, P0 ;  /* 0x000000110300780c */ /* 0x040fe80000701670 */
[----:B------:R-:W-:Y:S02]  /*9910*/  FSEL R176, R12, -INF , !P0 ;  /* 0xff8000000cb07808 */ /* 0x000fe40004000000 */
[----:B------:R-:W-:Y:S02]  /*9920*/  ISETP.GT.AND P0, PT, R2, 0x11, !P6 ;  /* 0x000000110200780c */ /* 0x000fe40007704270 */
[----:B------:R-:W-:Y:S02]  /*9930*/  @P1 LOP3.LUT R132, R132, 0x1, RZ, 0xfc, !PT ;  /* 0x0000000184841812 */ /* 0x000fe400078efcff */
[----:B------:R-:W-:Y:S02]  /*9940*/  ISETP.LT.OR P0, PT, R3, 0x12, P0 ;  /* 0x000000120300780c */ /* 0x000fe40000701670 */
[----:B------:R-:W-:Y:S02]  /*9950*/  ISETP.GE.AND P1, PT, R0, 0x29, PT ;  /* 0x000000290000780c */ /* 0x000fe40003f26270 */
[----:B------:R-:W-:Y:S02]  /*9960*/  FSEL R175, R13, -INF , !P0 ;  /* 0xff8000000daf7808 */ /* 0x000fe40004000000 */
[----:B------:R-:W-:Y:S02]  /*9970*/  ISETP.GT.AND P0, PT, R2, 0x18, !P5 ;  /* 0x000000180200780c */ /* 0x000fe40006f04270 */
[----:B------:R-:W-:Y:S02]  /*9980*/  LOP3.LUT R132, R132, 0xffffffdf, RZ, 0xc0, !PT ;  /* 0xffffffdf84847812 */ /* 0x000fe400078ec0ff */
[C---:B------:R-:W-:Y:S04]  /*9990*/  ISETP.LT.OR P0, PT, R3.reuse, 0x19, P0 ;  /* 0x000000190300780c */ /* 0x040fe80000701670 */
[----:B------:R-:W-:Y:S02]  /*99a0*/  FSEL R174, R16, -INF , !P0 ;  /* 0xff80000010ae7808 */ /* 0x000fe40004000000 */
[C---:B------:R-:W-:Y:S04]  /*99b0*/  ISETP.GT.AND P0, PT, R2.reuse, 0x19, !P4 ;  /* 0x000000190200780c */ /* 0x040fe80006704270 */
[----:B------:R-:W-:Y:S04]  /*99c0*/  ISETP.LT.OR P0, PT, R3, 0x1a, P0 ;  /* 0x0000001a0300780c */ /* 0x000fe80000701670 */
[----:B------:R-:W-:Y:S02]  /*99d0*/  FSEL R172, R17, -INF , !P0 ;  /* 0xff80000011ac7808 */ /* 0x000fe40004000000 */
[----:B------:R-:W-:Y:S04]  /*99e0*/  ISETP.GT.AND P0, PT, R2, 0x20, !P3 ;  /* 0x000000200200780c */ /* 0x000fe80005f04270 */
        /* <DEDUP_REMOVED lines=8> */
[----:B------:R-:W-:Y:S11]  /*9a70*/  ISETP.GE.AND P0, PT, R0, 0x2a, PT ;  /* 0x0000002a0000780c */ /* 0x000ff60003f06270 */
[----:B------:R-:W-:Y:S02]  /*9a80*/  @!UPT UIADD3 URZ, URZ, URZ, URZ ;  /* 0x0000003f3f3ff290 */ /* 0x000fe4000fffe03f */
[----:B------:R-:W-:Y:S02]  /*9a90*/  @P0 LOP3.LUT R132, R132, 0x20, RZ, 0xfc, !PT ;  /* 0x0000002084840812 */ /* 0x000fe400078efcff */
[----:B------:R-:W-:Y:S03]  /*9aa0*/  ISETP.GT.AND P0, PT, R2, 0x29, !P0 ;  /* 0x000000290200780c */ /* 0x000fe60004704270 */
[----:B------:R2:W-:Y:S01]  /*9ab0*/  STL [R1+0x28], R132 ;  /* 0x0000288401007387 */ /* 0x0005e20000100800 */
[----:B------:R-:W-:Y:S04]  /*9ac0*/  ISETP.LT.OR P0, PT, R3, 0x2a, P0 ;  /* 0x0000002a0300780c */ /* 0x000fe80000701670 */
[----:B------:R-:W-:Y:S01]  /*9ad0*/  FSEL R20, R25, -INF , !P0 ;  /* 0xff80000019147808 */ /* 0x000fe20004000000 */
[----:B------:R-:W-:-:S06]  /*9ae0*/  BRA.DIV ~URZ, `(.L_x_521) ;  /* 0x000102f27f007947 */ /* 0x000fcc000b800000 */
[----:B------:R3:W4:Y:S02]  /*9af0*/  SHFL.IDX PT, R4, R133, 0x1, 0x1c1f ;  /* 0x003c1f0085047f89 */ /* 0x00072400000e0000 */
.L_x_652:
[----:B----4-:R-:W-:Y:S01]  /*9b00*/  IADD3 R3, R137, R4, RZ ;  /* 0x0000000489037210 */ /* 0x010fe20007ffe0ff */
[----:B------:R-:W-:Y:S05]  /*9b10*/  IMAD.MOV.U32 R2, RZ, RZ, c[0x0][0x32c] ;  /* 0x0000cb00ff027624 */ /* 0x000fea00078e00ff */
[----:B------:R-:W-:Y:S01]  /*9b20*/  ISETP.GE.AND P0, PT, R2, 0x1, PT ;  /* 0x000000010200780c */ /* 0x000fe20003f06270 */
[----:B------:R-:W-:Y:S11]  /*9b30*/  IMAD.IADD R2, R134, 0x1, R4 ;  /* 0x0000000186027824 */ /* 0x000ff600078e0204 */
[----:B------:R-:W-:Y:S01]  /*9b40*/  @!UPT UIADD3 URZ, URZ, URZ, URZ ;  /* 0x0000003f3f3ff290 */ /* 0x000fe2000fffe03f */
[----:B------:R-:W-:-:S05]  /*9b50*/  @!P0 BRA `(.L_x_522) ;  /* 0x000001b000008947 */ /* 0x000fca0003800000 */
[----:B------:R-:W4:Y:S01]  /*9b60*/  LDL R8, [R1+0x78] ;  /* 0x0000780001087983 */ /* 0x000f220000100800 */
[----:B------:R-:W-:Y:S03]  /*9b70*/  BSSY B0, `(.L_x_523) ;  /* 0x0000013000007945 */ /* 0x000fe60003800000 */
[----:B------:R-:W4:Y:S02]  /*9b80*/  LDL R5, [R1+0x74] ;  /* 0x0000740001057983 */ /* 0x000f240000100800 */
[----:B----4-:R-:W-:Y:S04]  /*9b90*/  IADD3 R4, -R5, R8, R4 ;  /* 0x0000000805047210 */ /* 0x010fe80007ffe104 */
        /* <DEDUP_REMOVED lines=11> */
.L_x_524:
[----:B------:R-:W-:Y:S04]  /*9c50*/  MOV R5, 0x1 ;  /* 0x0000000100057802 */ /* 0x000fe80000000f00 */
[----:B------:R-:W-:Y:S11]  /*9c60*/  ISETP.NE.AND P0, PT, R5, c[0x0][0x32c], PT ;  /* 0x0000cb0005007a0c */ /* 0x000ff60003f05270 */
[----:B------:R-:W-:Y:S02]  /*9c70*/  @!UPT UIADD3 URZ, URZ, URZ, URZ ;  /* 0x0000003f3f3ff290 */ /* 0x000fe4000fffe03f */
[----:B------:R-:W-:Y:S05]  /*9c80*/  @P0 IMAD.HI.U32 R5, R4, c[0x0][0x330], RZ ;  /* 0x0000cc0004050a27 */ /* 0x000fea00078e00ff */
[----:B------:R-:W-:Y:S02]  /*9c90*/  @P0 SHF.R.U32.HI R4, RZ, c[0x0][0x334], R5 ;  /* 0x0000cd00ff040a19 */ /* 0x000fe40000011605 */
.L_x_525:
[----:B------:R-:W-:Y:S05]  /*9ca0*/  BSYNC B0 ;  /* 0x0000000000007941 */ /* 0x000fea0003800000 */
.L_x_523:
[----:B------:R-:W4:Y:S02]  /*9cb0*/  LDL R5, [R1+0x7c] ;  /* 0x00007c0001057983 */ /* 0x000f240000100800 */
[----:B----4-:R-:W-:Y:S04]  /*9cc0*/  IMAD.IADD R0, R0, 0x1, -R5 ;  /* 0x0000000100007824 */ /* 0x010fe800078e0a05 */
[----:B------:R-:W-:Y:S05]  /*9cd0*/  IMAD R0, R4, c[0x0][0x32c], R0 ;  /* 0x0000cb0004007a24 */ /* 0x000fea00078e0200 */
[----:B------:R-:W-:Y:S02]  /*9ce0*/  IMNMX R2, R2, R0, !PT ;  /* 0x0000000002027217 */ /* 0x000fe40007800200 */
[----:B------:R-:W-:Y:S04]  /*9cf0*/  IADD3 R0, R0, c[0x0][0x32c], RZ ;  /* 0x0000cb0000007a10 */ /* 0x000fe80007ffe0ff */
[----:B------:R-:W-:Y:S02]  /*9d00*/  IMNMX R3, R3, R0, PT ;  /* 0x0000000003037217 */ /* 0x000fe40003800200 */
.L_x_522:
[----:B------:R-:W-:Y:S01]  /*9d10*/  ISETP.GT.AND P1, PT, R2, 0x28, !P1 ;  /* 0x000000280200780c */ /* 0x000fe20004f24270 */
[----:B------:R-:W4:Y:S03]  /*9d20*/  LDL R0, [R1+0x28] ;  /* 0x0000280001007983 */ /* 0x000f260000100800 */
[C---:B------:R-:W-:Y:S02]  /*9d30*/  ISETP.LT.OR P1, PT, R3.reuse, 0x29, P1 ;  /* 0x000000290300780c */ /* 0x040fe40000f21670 */
[----:B----4-:R-:W-:Y:S04]  /*9d40*/  LOP3.LUT P0, RZ, R0, 0x10, RZ, 0xc0, !PT ;  /* 0x0000001000ff7812 */ /* 0x010fe8000780c0ff */
[----:B------:R-:W-:Y:S04]  /*9d50*/  ISETP.GT.AND P0, PT, R2, RZ, !P0 ;  /* 0x000000ff0200720c */ /* 0x000fe80004704270 */
[C---:B------:R-:W-:Y:S04]  /*9d60*/  ISETP.LT.OR P0, PT, R3.reuse, 0x1, P0 ;  /* 0x000000010300780c */ /* 0x040fe80000701670 */
[----:B------:R-:W-:Y:S02]  /*9d70*/  FSEL R12, R6, -INF , !P0 ;  /* 0xff800000060c7808 */ /* 0x000fe40004000000 */
[----:B------:R-:W-:Y:S02]  /*9d80*/  LOP3.LUT P0, RZ, R0, 0x8, RZ, 0xc0, !PT ;  /* 0x0000000800ff7812 */ /* 0x000fe4000780c0ff */
[----:B------:R-:W-:Y:S02]  /*9d90*/  FSEL R6, R26, -INF , !P1 ;  /* 0xff8000001a067808 */ /* 0x000fe40004800000 */
[----:B------:R-:W-:Y:S04]  /*9da0*/  ISETP.GT.AND P0, PT, R2, 0x1, !P0 ;  /* 0x000000010200780c */ /* 0x000fe80004704270 */
[----:B------:R-:W-:Y:S04]  /*9db0*/  ISETP.LT.OR P0, PT, R3, 0x2, P0 ;  /* 0x000000020300780c */ /* 0x000fe80000701670 */
[----:B------:R-:W-:Y:S02]  /*9dc0*/  FSEL R17, R7, -INF , !P0 ;  /* 0xff80000007117808 */ /* 0x000fe40004000000 */
[----:B------:R-:W-:Y:S04]  /*9dd0*/  LOP3.LUT P0, RZ, R0, 0x4, RZ, 0xc0, !PT ;  /* 0x0000000400ff7812 */ /* 0x000fe8000780c0ff */
[----:B------:R-:W-:Y:S04]  /*9de0*/  ISETP.GT.AND P0, PT, R2, 0x8, !P0 ;  /* 0x000000080200780c */ /* 0x000fe80004704270 */
[C---:B------:R-:W-:Y:S04]  /*9df0*/  ISETP.LT.OR P0, PT, R3.reuse, 0x9, P0 ;  /* 0x000000090300780c */ /* 0x040fe80000701670 */
[----:B------:R-:W-:Y:S02]  /*9e00*/  FSEL R16, R10, -INF , !P0 ;  /* 0xff8000000a107808 */ /* 0x000fe40004000000 */
[----:B------:R-:W-:Y:S04]  /*9e10*/  LOP3.LUT P0, RZ, R0, 0x2, RZ, 0xc0, !PT ;  /* 0x0000000200ff7812 */ /* 0x000fe8000780c0ff */
[----:B------:R-:W-:Y:S04]  /*9e20*/  ISETP.GT.AND P0, PT, R2, 0x9, !P0 ;  /* 0x000000090200780c */ /* 0x000fe80004704270 */
[----:B------:R-:W-:Y:S04]  /*9e30*/  ISETP.LT.OR P0, PT, R3, 0xa, P0 ;  /* 0x0000000a0300780c */ /* 0x000fe80000701670 */
[----:B------:R-:W-:Y:S02]  /*9e40*/  FSEL R13, R11, -INF , !P0 ;  /* 0xff8000000b0d7808 */ /* 0x000fe40004000000 */
[----:B------:R-:W-:Y:S04]  /*9e50*/  LOP3.LUT P0, RZ, R0, 0x1, RZ, 0xc0, !PT ;  /* 0x0000000100ff7812 */ /* 0x000fe8000780c0ff */
[----:B------:R-:W-:Y:S04]  /*9e60*/  ISETP.GT.AND P0, PT, R2, 0x10, !P0 ;  /* 0x000000100200780c */ /* 0x000fe80004704270 */
[C---:B------:R-:W-:Y:S04]  /*9e70*/  ISETP.LT.OR P0, PT, R3.reuse, 0x11, P0 ;  /* 0x000000110300780c */ /* 0x040fe80000701670 */
[----:B------:R-:W-:Y:S02]  /*9e80*/  FSEL R14, R14, -INF , !P0 ;  /* 0xff8000000e0e7808 */ /* 0x000fe40004000000 */
[----:B------:R-:W-:Y:S02]  /*9e90*/  ISETP.GT.AND P0, PT, R2, 0x11, !P6 ;  /* 0x000000110200780c */ /* 0x000fe40007704270 */
[----:B------:R-:W-:Y:S02]  /*9ea0*/  LOP3.LUT P6, RZ, R0, 0x20, RZ, 0xc0, !PT ;  /* 0x0000002000ff7812 */ /* 0x000fe400078cc0ff */
[----:B------:R-:W-:Y:S02]  /*9eb0*/  ISETP.LT.OR P0, PT, R3, 0x12, P0 ;  /* 0x000000120300780c */ /* 0x000fe40000701670 */
[----:B------:R-:W-:Y:S02]  /*9ec0*/  FMNMX.FTZ R0, R173, R135, !PT ;  /* 0x00000087ad007209 */ /* 0x000fe40007810000 */
[----:B------:R-:W-:Y:S02]  /*9ed0*/  FSEL R11, R15, -INF , !P0 ;  /* 0xff8000000f0b7808 */ /* 0x000fe40004000000 */
[----:B------:R-:W-:Y:S02]  /*9ee0*/  ISETP.GT.AND P0, PT, R2, 0x18, !P5 ;  /* 0x000000180200780c */ /* 0x000fe40006f04270 */
[----:B------:R-:W-:Y:S02]  /*9ef0*/  FMNMX.FTZ R0, R179, R0, !PT ;  /* 0x00000000b3007209 */ /* 0x000fe40007810000 */
        /* <DEDUP_REMOVED lines=10> */
[C---:B------:R-:W-:Y:S02]  /*9fa0*/  ISETP.LT.OR P0, PT, R3.reuse, 0x21, P0 ;  /* 0x000000210300780c */ /* 0x040fe40000701670 */
[----:B------:R-:W-:Y:S02]  /*9fb0*/  FMNMX.FTZ R0, R174, R0, !PT ;  /* 0x00000000ae007209 */ /* 0x000fe40007810000 */
[----:B------:R-:W-:Y:S02]  /*9fc0*/  FSEL R8, R22, -INF , !P0 ;  /* 0xff80000016087808 */ /* 0x000fe40004000000 */
[C---:B------:R-:W-:Y:S04]  /*9fd0*/  ISETP.GT.AND P0, PT, R2.reuse, 0x21, !P2 ;  /* 0x000000210200780c */ /* 0x040fe80005704270 */
[----:B------:R-:W-:Y:S04]  /*9fe0*/  ISETP.LT.OR P0, PT, R3, 0x22, P0 ;  /* 0x000000220300780c */ /* 0x000fe80000701670 */
[----:B------:R-:W-:Y:S02]  /*9ff0*/  FSEL R7, R23, -INF , !P0 ;  /* 0xff80000017077808 */ /* 0x000fe40004000000 */
[----:B------:R-:W-:Y:S02]  /*a000*/  ISETP.GT.AND P0, PT, R2, 0x29, !P6 ;  /* 0x000000290200780c */ /* 0x000fe40007704270 */
[----:B------:R-:W-:Y:S02]  /*a010*/  FMNMX.FTZ R2, R172, R0, !PT ;  /* 0x00000000ac027209 */ /* 0x000fe40007810000 */
[----:B------:R-:W-:Y:S02]  /*a020*/  ISETP.LT.OR P0, PT, R3, 0x2a, P0 ;  /* 0x0000002a0300780c */ /* 0x000fe40000701670 */
[----:B------:R-:W-:Y:S02]  /*a030*/  FMNMX.FTZ R3, R12, R136, !PT ;  /* 0x000000880c037209 */ /* 0x000fe40007810000 */
[----:B------:R-:W-:Y:S02]  /*a040*/  FMNMX.FTZ R2, R139, R2, !PT ;  /* 0x000000028b027209 */ /* 0x000fe40007810000 */
[----:B------:R-:W-:Y:S02]  /*a050*/  FMNMX.FTZ R3, R17, R3, !PT ;  /* 0x0000000311037209 */ /* 0x000fe40007810000 */
[----:B------:R-:W-:Y:S02]  /*a060*/  FSEL R5, R27, -INF , !P0 ;  /* 0xff8000001b057808 */ /* 0x000fe40004000000 */
[----:B------:R-:W-:Y:S04]  /*a070*/  FMNMX.FTZ R3, R16, R3, !PT ;  /* 0x0000000310037209 */ /* 0x000fe80007810000 */
[----:B------:R-:W-:Y:S04]  /*a080*/  FMNMX.FTZ R3, R13, R3, !PT ;  /* 0x000000030d037209 */ /* 0x000fe80007810000 */
[----:B------:R-:W-:Y:S04]  /*a090*/  FMNMX.FTZ R3, R14, R3, !PT ;  /* 0x000000030e037209 */ /* 0x000fe80007810000 */
[----:B------:R-:W-:Y:S04]  /*a0a0*/  FMNMX.FTZ R3, R11, R3, !PT ;  /* 0x000000030b037209 */ /* 0x000fe80007810000 */
[----:B------:R-:W-:Y:S04]  /*a0b0*/  FMNMX.FTZ R3, R10, R3, !PT ;  /* 0x000000030a037209 */ /* 0x000fe80007810000 */
[----:B------:R-:W-:Y:S02]  /*a0c0*/  FMNMX.FTZ R0, R9, R3, !PT ;  /* 0x0000000309007209 */ /* 0x000fe40007810000 */
[----:B------:R-:W-:Y:S02]  /*a0d0*/  FMNMX.FTZ R3, R138, R2, !PT ;  /* 0x000000028a037209 */ /* 0x000fe40007810000 */
[----:B------:R-:W-:Y:S04]  /*a0e0*/  FMNMX.FTZ R0, R8, R0, !PT ;  /* 0x0000000008007209 */ /* 0x000fe80007810000 */
[----:B------:R-:W-:Y:S02]  /*a0f0*/  FMNMX.FTZ R2, R7, R0, !PT ;  /* 0x0000000007027209 */ /* 0x000fe40007810000 */
[----:B------:R-:W-:Y:S02]  /*a100*/  FMNMX.FTZ R0, R21, R3, !PT ;  /* 0x0000000315007209 */ /* 0x000fe40007810000 */
[----:B------:R-:W-:Y:S02]  /*a110*/  FMNMX.FTZ R2, R6, R2, !PT ;  /* 0x0000000206027209 */ /* 0x000fe40007810000 */
[----:B--2---:R-:W-:Y:S02]  /*a120*/  FMNMX.FTZ R132, R20, R0, !PT ;  /* 0x0000000014847209 */ /* 0x004fe40007810000 */
[----:B------:R-:W-:Y:S01]  /*a130*/  FMNMX.FTZ R4, R5, R2, !PT ;  /* 0x0000000205047209 */ /* 0x000fe20007810000 */
[----:B------:R-:W-:-:S05]  /*a140*/  BRA.DIV ~URZ, `(.L_x_526) ;  /* 0x0000fd227f007947 */ /* 0x000fca000b800000 */
[----:B------:R2:W4:Y:S02]  /*a150*/  SHFL.BFLY PT, R0, R132, 0x2, 0x1f ;  /* 0x0c401f0084007f89 */ /* 0x00052400000e0000 */
.L_x_653:
[----:B--2-4-:R-:W-:Y:S01]  /*a160*/  FMNMX.FTZ R132, R132, R0, !PT ;  /* 0x0000000084847209 */ /* 0x014fe20007810000 */
[----:B------:R-:W-:-:S05]  /*a170*/  BRA.DIV ~URZ, `(.L_x_527) ;  /* 0x0000fd327f007947 */ /* 0x000fca000b800000 */
[----:B------:R-:W2:Y:S02]  /*a180*/  SHFL.BFLY PT, R0, R132, 0x1, 0x1f ;  /* 0x0c201f0084007f89 */ /* 0x000ea400000e0000 */
[----:B--2---:R-:W-:Y:S02]  /*a190*/  FMNMX.FTZ R134, R132, R0, !PT ;  /* 0x0000000084867209 */ /* 0x004fe40007810000 */
[----:B------:R-:W2:Y:S02]  /*a1a0*/  SHFL.BFLY PT, R0, R4, 0x2, 0x1f ;  /* 0x0c401f0004007f89 */ /* 0x000ea400000e0000 */
[----:B--2---:R-:W-:Y:S05]  /*a1b0*/  FMNMX.FTZ R132, R4, R0, !PT ;  /* 0x0000000004847209 */ /* 0x004fea0007810000 */
[----:B------:R2:W4:Y:S02]  /*a1c0*/  SHFL.BFLY PT, R0, R132, 0x1, 0x1f ;  /* 0x0c201f0084007f89 */ /* 0x00052400000e0000 */
.L_x_654:
[----:B------:R-:W5:Y:S01]  /*a1d0*/  LDL.LU R22, [R1+0x60] ;  /* 0x0000600001167983 */ /* 0x000f620000300800 */
[C---:B------:R-:W-:Y:S01]  /*a1e0*/  FSETP.NEU.FTZ.AND P0, PT, R134.reuse, -INF , PT ;  /* 0xff8000008600780b */ /* 0x040fe20003f1d000 */
[----:B------:R-:W-:Y:S01]  /*a1f0*/  FMUL.FTZ R2, R134, c[0x0][0x2d0] ;  /* 0x0000b40086027a20 */ /* 0x000fe20000410000 */
[----:B----4-:R-:W-:Y:S01]  /*a200*/  FMNMX.FTZ R3, R0, R132, !PT ;  /* 0x0000008400037209 */ /* 0x010fe20007810000 */
[----:B------:R-:W-:Y:S01]  /*a210*/  WARPSYNC 0xffffffff ;  /* 0xffffffff00007948 */ /* 0x000fe20003800000 */
[----:B------:R-:W-:Y:S02]  /*a220*/  FSEL R0, R134, RZ, P0 ;  /* 0x000000ff86007208 */ /* 0x000fe40000000000 */
[----:B------:R-:W-:Y:S02]  /*a230*/  FSEL R2, R2, RZ, P0 ;  /* 0x000000ff02027208 */ /* 0x000fe40000000000 */
[----:B------:R-:W-:Y:S01]  /*a240*/  FSETP.NEU.FTZ.AND P0, PT, R3, -INF , PT ;  /* 0xff8000000300780b */ /* 0x000fe20003f1d000 */
[----:B------:R-:W-:Y:S02]  /*a250*/  FADD.FTZ R0, -R0, R135 ;  /* 0x0000008700007221 */ /* 0x000fe40000010100 */
[--C-:B------:R-:W-:Y:S02]  /*a260*/  FFMA.FTZ R4, R173, c[0x0][0x2d0], -R2.reuse ;  /* 0x0000b400ad047a23 */ /* 0x100fe40000010802 */
[----:B------:R-:W-:Y:S02]  /*a270*/  FMUL.FTZ R0, R0, c[0x0][0x2d0] ;  /* 0x0000b40000007a20 */ /* 0x000fe40000410000 */
        /* <DEDUP_REMOVED lines=8> */
[----:B------:R-:W5:Y:S01]  /*a300*/  MUFU.EX2 R0, R0 ;  /* 0x0000000000007308 */ /* 0x000f620000000800 */
[--C-:B------:R-:W-:Y:S02]  /*a310*/  FFMA.FTZ R182, R175, c[0x0][0x2d0], -R2.reuse ;  /* 0x0000b400afb67a23 */ /* 0x100fe40000010802 */
[--C-:B------:R-:W-:Y:S02]  /*a320*/  FFMA.FTZ R135, R174, c[0x0][0x2d0], -R2.reuse ;  /* 0x0000b400ae877a23 */ /* 0x100fe40000010802 */
[--C-:B------:R-:W-:Y:S02]  /*a330*/  FFMA.FTZ R181, R172, c[0x0][0x2d0], -R2.reuse ;  /* 0x0000b400acb57a23 */ /* 0x100fe40000010802 */
[----:B------:R-:W-:Y:S03]  /*a340*/  FFMA.FTZ R25, R21, c[0x0][0x2d0], -R2 ;  /* 0x0000b40015197a23 */ /* 0x000fe60000010802 */
[----:B------:R-:W4:Y:S10]  /*a350*/  MUFU.EX2 R4, R15 ;  /* 0x0000000f00047308 */ /* 0x000f340000000800 */
[----:B------:R-:W-:Y:S10]  /*a360*/  MUFU.EX2 R19, R19 ;  /* 0x0000001300137308 */ /* 0x000ff40000000800 */
[----:B------:R-:W-:Y:S01]  /*a370*/  MUFU.EX2 R135, R135 ;  /* 0x0000008700877308 */ /* 0x000fe20000000800 */
[----:B-----5:R-:W-:Y:S01]  /*a380*/  FFMA.FTZ R2, R0, R22, R20 ;  /* 0x0000001600027223 */ /* 0x020fe20000010014 */
[----:B----4-:R-:W-:Y:S01]  /*a390*/  F2FP.PACK_AB R172, R4, R20 ;  /* 0x0000001404ac723e */ /* 0x010fe200000000ff */
[----:B------:R-:W-:Y:S07]  /*a3a0*/  FMUL.FTZ R21, R0, R145 ;  /* 0x0000009100157220 */ /* 0x000fee0000410000 */
[----:B------:R-:W4:Y:S01]  /*a3b0*/  MUFU.EX2 R20, R18 ;  /* 0x0000001200147308 */ /* 0x000f220000000800 */
[----:B------:R-:W-:Y:S01]  /*a3c0*/  FADD.FTZ R15, R4, R2 ;  /* 0x00000002040f7221 */ /* 0x000fe20000010000 */
[C---:B------:R-:W-:Y:S01]  /*a3d0*/  FSEL R2, R3.reuse, RZ, P0 ;  /* 0x000000ff03027208 */ /* 0x040fe20000000000 */
[----:B------:R-:W-:Y:S01]  /*a3e0*/  FMUL.FTZ R4, R3, c[0x0][0x2d0] ;  /* 0x0000b40003047a20 */ /* 0x000fe20000410000 */
[----:B------:R-:W-:Y:S01]  /*a3f0*/  MOV R145, R24 ;  /* 0x0000001800917202 */ /* 0x000fe20000000f00 */
[----:B------:R-:W-:Y:S01]  /*a400*/  FMUL.FTZ R24, R0, R140 ;  /* 0x0000008c00187220 */ /* 0x000fe20000410000 */
[----:B------:R-:W-:Y:S01]  /*a410*/  MOV R140, R25 ;  /* 0x00000019008c7202 */ /* 0x000fe20000000f00 */
[----:B------:R-:W-:Y:S01]  /*a420*/  FADD.FTZ R2, -R2, R136 ;  /* 0x0000008802027221 */ /* 0x000fe20000010100 */
[----:B------:R-:W-:Y:S01]  /*a430*/  FSEL R4, R4, RZ, P0 ;  /* 0x000000ff04047208 */ /* 0x000fe20000000000 */
[----:B------:R-:W5:Y:S01]  /*a440*/  LDL.LU R136, [R1+0x5c] ;  /* 0x00005c0001887983 */ /* 0x000f620000300800 */
[C---:B------:R-:W-:Y:S01]  /*a450*/  FMUL.FTZ R25, R0.reuse, R141 ;  /* 0x0000008d00197220 */ /* 0x040fe20000410000 */
[----:B------:R-:W-:Y:S01]  /*a460*/  MOV R141, R26 ;  /* 0x0000001a008d7202 */ /* 0x000fe20000000f00 */
[----:B------:R-:W-:Y:S02]  /*a470*/  FMUL.FTZ R28, R0, R28 ;  /* 0x0000001c001c7220 */ /* 0x000fe40000410000 */
[--C-:B------:R-:W-:Y:S02]  /*a480*/  FFMA.FTZ R12, R12, c[0x0][0x2d0], -R4.reuse ;  /* 0x0000b4000c0c7a23 */ /* 0x100fe40000010804 */
[--C-:B--2---:R-:W-:Y:S02]  /*a490*/  FFMA.FTZ R132, R16, c[0x0][0x2d0], -R4.reuse ;  /* 0x0000b40010847a23 */ /* 0x104fe40000010804 */
[----:B------:R2:W-:Y:S01]  /*a4a0*/  MUFU.EX2 R173, R12 ;  /* 0x0000000c00ad7308 */ /* 0x0005e20000000800 */
[--C-:B-1-3--:R-:W-:Y:S02]  /*a4b0*/  FFMA.FTZ R133, R13, c[0x0][0x2d0], -R4.reuse ;  /* 0x0000b4000d857a23 */ /* 0x10afe40000010804 */
[--C-:B------:R-:W-:Y:S02]  /*a4c0*/  FFMA.FTZ R178, R14, c[0x0][0x2d0], -R4.reuse ;  /* 0x0000b4000eb27a23 */ /* 0x100fe40000010804 */
[--C-:B------:R-:W-:Y:S01]  /*a4d0*/  FFMA.FTZ R179, R10, c[0x0][0x2d0], -R4.reuse ;  /* 0x0000b4000ab37a23 */ /* 0x100fe20000010804 */
[----:B----4-:R-:W-:Y:S01]  /*a4e0*/  F2FP.PACK_AB R174, R19, R20 ;  /* 0x0000001413ae723e */ /* 0x010fe200000000ff */
        /* <DEDUP_REMOVED lines=8> */
[----:B------:R-:W-:Y:S02]  /*a570*/  FADD.FTZ R4, R20, R15 ;  /* 0x0000000f14047221 */ /* 0x000fe40000010000 */
[C---:B------:R-:W-:Y:S01]  /*a580*/  FMUL.FTZ R5, R0.reuse, R161 ;  /* 0x000000a100057220 */ /* 0x040fe20000410000 */
[----:B------:R-:W-:Y:S01]  /*a590*/  MOV R161, R6 ;  /* 0x0000000600a17202 */ /* 0x000fe20000000f00 */
[C---:B------:R-:W-:Y:S01]  /*a5a0*/  FMUL.FTZ R8, R0.reuse, R156 ;  /* 0x0000009c00087220 */ /* 0x040fe20000410000 */
[----:B------:R-:W-:Y:S01]  /*a5b0*/  MOV R156, R7 ;  /* 0x00000007009c7202 */ /* 0x000fe20000000f00 */
[C---:B------:R-:W-:Y:S01]  /*a5c0*/  FMUL.FTZ R9, R0.reuse, R157 ;  /* 0x0000009d00097220 */ /* 0x040fe20000410000 */
[----:B------:R-:W-:Y:S01]  /*a5d0*/  MOV R157, R23 ;  /* 0x00000017009d7202 */ /* 0x000fe20000000f00 */
[C---:B--2---:R-:W-:Y:S02]  /*a5e0*/  FMUL.FTZ R12, R0.reuse, R152 ;  /* 0x00000098000c7220 */ /* 0x044fe40000410000 */
[C---:B------:R-:W-:Y:S01]  /*a5f0*/  FMUL.FTZ R13, R0.reuse, R153 ;  /* 0x00000099000d7220 */ /* 0x040fe20000410000 */
[----:B------:R-:W-:Y:S01]  /*a600*/  MUFU.EX2 R152, R132 ;  /* 0x0000008400987308 */ /* 0x000fe20000000800 */
[C---:B------:R-:W-:Y:S02]  /*a610*/  FMUL.FTZ R16, R0.reuse, R148 ;  /* 0x0000009400107220 */ /* 0x040fe40000410000 */
[C---:B------:R-:W-:Y:S02]  /*a620*/  FMUL.FTZ R17, R0.reuse, R149 ;  /* 0x0000009500117220 */ /* 0x040fe40000410000 */
[C---:B------:R-:W-:Y:S01]  /*a630*/  FMUL.FTZ R20, R0.reuse, R144 ;  /* 0x0000009000147220 */ /* 0x040fe20000410000 */
[----:B------:R-:W-:Y:S01]  /*a640*/  MOV R144, R27 ;  /* 0x0000001b00907202 */ /* 0x000fe20000000f00 */
        /* <DEDUP_REMOVED lines=22> */
[C---:B------:R-:W-:Y:S01]  /*a7b0*/  FMUL.FTZ R65, R0.reuse, R65 ;  /* 0x0000004100417220 */ /* 0x040fe20000410000 */
[----:B-1----:R-:W-:Y:S01]  /*a7c0*/  F2FP.PACK_AB R175, R153, R152 ;  /* 0x0000009899af723e */ /* 0x002fe200000000ff */
        /* <DEDUP_REMOVED lines=36> */
[----:B------:R-:W-:Y:S02]  /*aa10*/  FADD.FTZ R177, R19, R4 ;  /* 0x0000000413b17221 */ /* 0x000fe40000010000 */
[----:B------:R-:W-:Y:S01]  /*aa20*/  FMUL.FTZ R4, R0, R160 ;  /* 0x000000a000047220 */ /* 0x000fe20000410000 */
[----:B------:R-:W-:Y:S01]  /*aa30*/  MOV R160, R22 ;  /* 0x0000001600a07202 */ /* 0x000fe20000000f00 */
[----:B------:R-:W2:Y:S01]  /*aa40*/  LDL R0, [R1+0x10] ;  /* 0x0000100001007983 */ /* 0x000ea20000100800 */
[----:B------:R-:W-:Y:S06]  /*aa50*/  FMUL.FTZ R2, R2, c[0x0][0x2d0] ;  /* 0x0000b40002027a20 */ /* 0x000fec0000410000 */
[----:B------:R-:W1:Y:S02]  /*aa60*/  MUFU.EX2 R2, R2 ;  /* 0x0000000200027308 */ /* 0x000e640000000800 */
[C---:B-1----:R-:W-:Y:S01]  /*aa70*/  FMUL.FTZ R6, R2.reuse, R162 ;  /* 0x000000a202067220 */ /* 0x042fe20000410000 */
[----:B------:R-:W-:Y:S01]  /*aa80*/  MOV R162, R141 ;  /* 0x0000008d00a27202 */ /* 0x000fe20000000f00 */
        /* <DEDUP_REMOVED lines=12> */
[C---:B------:R-:W-:Y:S01]  /*ab50*/  FMUL.FTZ R26, R2.reuse, R142 ;  /* 0x0000008e021a7220 */ /* 0x040fe20000410000 */
[----:B------:R-:W-:Y:S01]  /*ab60*/  LDSM.16.MT88.4 R144, [R245+0x800] ;  /* 0x00080000f590783b */ /* 0x000fe20000004200 */
        /* <DEDUP_REMOVED lines=48> */
[C---:B-----5:R-:W-:Y:S01]  /*ae70*/  FFMA.FTZ R148, R2.reuse, R136, R173 ;  /* 0x0000008802947223 */ /* 0x060fe200000100ad */
[----:B------:R-:W-:Y:S01]  /*ae80*/  F2FP.PACK_AB R173, R149, R173 ;  /* 0x000000ad95ad723e */ /* 0x000fe200000000ff */
[----:B------:R-:W1:Y:S01]  /*ae90*/  LDSM.16.MT88.4 R136, [R243] ;  /* 0x00000000f388783b */ /* 0x000e620000004200 */
[C---:B------:R-:W-:Y:S02]  /*aea0*/  FMUL.FTZ R122, R2.reuse, R122 ;  /* 0x0000007a027a7220 */ /* 0x040fe40000410000 */
[C---:B------:R-:W-:Y:S02]  /*aeb0*/  FMUL.FTZ R123, R2.reuse, R123 ;  /* 0x0000007b027b7220 */ /* 0x040fe40000410000 */
[C---:B------:R-:W-:Y:S02]  /*aec0*/  FMUL.FTZ R126, R2.reuse, R126 ;  /* 0x0000007e027e7220 */ /* 0x040fe40000410000 */
[C---:B------:R-:W-:Y:S02]  /*aed0*/  FMUL.FTZ R127, R2.reuse, R127 ;  /* 0x0000007f027f7220 */ /* 0x040fe40000410000 */
[C---:B------:R-:W-:Y:S02]  /*aee0*/  FMUL.FTZ R130, R2.reuse, R130 ;  /* 0x0000008202827220 */ /* 0x040fe40000410000 */
[----:B------:R-:W-:Y:S02]  /*aef0*/  FMUL.FTZ R131, R2, R131 ;  /* 0x0000008302837220 */ /* 0x000fe40000410000 */
[----:B------:R-:W3:Y:S10]  /*af00*/  MUFU.EX2 R2, R182 ;  /* 0x000000b600027308 */ /* 0x000ef40000000800 */
[----:B------:R-:W4:Y:S10]  /*af10*/  MUFU.EX2 R182, R176 ;  /* 0x000000b000b67308 */ /* 0x000f340000000800 */
[----:B------:R-:W-:Y:S01]  /*af20*/  MUFU.EX2 R176, R161 ;  /* 0x000000a100b07308 */ /* 0x000fe20000000800 */
        /* <DEDUP_REMOVED lines=8> */
[----:B--2---:R1:W2:Y:S03]  /*afb0*/  LDSM.16.MT88.4 R136, [R0] ;  /* 0x000000000088783b */ /* 0x0042a60000004200 */
[----:B-1----:R-:W-:Y:S02]  /*afc0*/  FADD.FTZ R0, R132, R177 ;  /* 0x000000b184007221 */ /* 0x002fe40000010000 */
[----:B------:R-:W1:Y:S02]  /*afd0*/  MUFU.EX2 R177, R160 ;  /* 0x000000a000b17308 */ /* 0x000e640000000800 */
[C---:B---3--:R-:W-:Y:S04]  /*afe0*/  FADD.FTZ R0, R2.reuse, R0 ;  /* 0x0000000002007221 */ /* 0x048fe80000010000 */
[----:B------:R-:W-:Y:S04]  /*aff0*/  FADD.FTZ R0, R135, R0 ;  /* 0x0000000087007221 */ /* 0x000fe80000010000 */
[C---:B------:R-:W-:Y:S01]  /*b000*/  FADD.FTZ R0, R133.reuse, R0 ;  /* 0x0000000085007221 */ /* 0x040fe20000010000 */
        /* <DEDUP_REMOVED lines=38> */
[----:B------:R-:W-:Y:S01]  /*b270*/  HMMA.16816.F32 R128, R172, R138, R128 ;  /* 0x0000008aac80723c */ /* 0x000fe20000001880 */
[----:B------:R-:W2:Y:S03]  /*b280*/  MUFU.EX2 R132, R159 ;  /* 0x0000009f00847308 */ /* 0x000ea60000000800 */
[----:B----4-:R-:W-:Y:S03]  /*b290*/  F2FP.PACK_AB R137, R182, R183 ;  /* 0x000000b7b689723e */ /* 0x010fe600000000ff */
[----:B------:R-:W-:Y:S02]  /*b2a0*/  F2FP.PACK_AB R138, R133, R135 ;  /* 0x00000087858a723e */ /* 0x000fe400000000ff */
[----:B------:R-:W-:Y:S02]  /*b2b0*/  F2FP.PACK_AB R139, R180, R181 ;  /* 0x000000b5b48b723e */ /* 0x000fe400000000ff */
[----:B------:R3:W4:Y:S01]  /*b2c0*/  MUFU.EX2 R2, R158 ;  /* 0x0000009e00027308 */ /* 0x0007220000000800 */
[----:B------:R-:W-:Y:S02]  /*b2d0*/  F2FP.PACK_AB R173, R179, R178 ;  /* 0x000000b2b3ad723e */ /* 0x000fe400000000ff */
[----:B-1----:R-:W-:Y:S02]  /*b2e0*/  F2FP.PACK_AB R175, R177, R176 ;  /* 0x000000b0b1af723e */ /* 0x002fe400000000ff */
[C---:B------:R-:W-:Y:S05]  /*b2f0*/  HMMA.16816.F32 R4, R136.reuse, R140, R4 ;  /* 0x0000008c8804723c */ /* 0x040fea0000001804 */
[----:B------:R-:W1:Y:S03]  /*b300*/  MUFU.EX2 R135, R163 ;  /* 0x000000a300877308 */ /* 0x000e660000000800 */
[C---:B------:R-:W-:Y:S01]  /*b310*/  HMMA.16816.F32 R8, R136.reuse, R142, R8 ;  /* 0x0000008e8808723c */ /* 0x040fe20000001808 */
[----:B------:R-:W5:Y:S03]  /*b320*/  LDSM.16.MT88.4 R140, [R244+0x800] ;  /* 0x00080000f48c783b */ /* 0x000f660000004200 */
[----:B--2---:R-:W-:Y:S03]  /*b330*/  FADD.FTZ R0, R132, R0 ;  /* 0x0000000084007221 */ /* 0x004fe60000010000 */
[----:B------:R-:W2:Y:S01]  /*b340*/  MUFU.EX2 R133, R162 ;  /* 0x000000a200857308 */ /* 0x000ea20000000800 */
[C---:B------:R-:W-:Y:S01]  /*b350*/  HMMA.16816.F32 R12, R136.reuse, R144, R12 ;  /* 0x00000090880c723c */ /* 0x040fe2000000180c */
[----:B---3--:R-:W-:Y:S03]  /*b360*/  LDSM.16.MT88.4 R156, [R243+0x1000] ;  /* 0x00100000f39c783b */ /* 0x008fe60000004200 */
[C---:B----4-:R-:W-:Y:S01]  /*b370*/  F2FP.PACK_AB R172, R2.reuse, R132 ;  /* 0x0000008402ac723e */ /* 0x050fe200000000ff */
[----:B------:R-:W-:Y:S02]  /*b380*/  FADD.FTZ R0, R2, R0 ;  /* 0x0000000002007221 */ /* 0x000fe40000010000 */
[----:B------:R-:W-:Y:S01]  /*b390*/  FADD.FTZ R2, R149, R148 ;  /* 0x0000009495027221 */ /* 0x000fe20000010000 */
[C---:B------:R-:W-:Y:S01]  /*b3a0*/  HMMA.16816.F32 R16, R136.reuse, R146, R16 ;  /* 0x000000928810723c */ /* 0x040fe20000001810 */
[----:B------:R-:W3:Y:S03]  /*b3b0*/  LDSM.16.MT88.4 R144, [R246+0x800] ;  /* 0x00080000f690783b */ /* 0x000ee60000004200 */
[----:B-1----:R-:W-:Y:S05]  /*b3c0*/  FADD.FTZ R0, R135, R0 ;  /* 0x0000000087007221 */ /* 0x002fea0000010000 */
[----:B------:R-:W-:Y:S03]  /*b3d0*/  LDSM.16.MT88.4 R148, [R245+0x1000] ;  /* 0x00100000f594783b */ /* 0x000fe60000004200 */
[C---:B--2---:R-:W-:Y:S01]  /*b3e0*/  FADD.FTZ R0, R133.reuse, R0 ;  /* 0x0000000085007221 */ /* 0x044fe20000010000 */
[----:B------:R-:W-:Y:S02]  /*b3f0*/  F2FP.PACK_AB R174, R133, R135 ;  /* 0x0000008785ae723e */ /* 0x000fe400000000ff */
[----:B------:R-:W-:Y:S02]  /*b400*/  MOV R133, R3 ;  /* 0x0000000300857202 */ /* 0x000fe40000000f00 */
[----:B------:R-:W-:Y:S01]  /*b410*/  MOV R135, R134 ;  /* 0x0000008600877202 */ /* 0x000fe20000000f00 */
[C---:B-----5:R-:W-:Y:S08]  /*b420*/  HMMA.16816.F32 R20, R136.reuse, R140, R20 ;  /* 0x0000008c8814723c */ /* 0x060ff00000001814 */
        /* <DEDUP_REMOVED lines=39> */
[----:B------:R-:W-:Y:S01]  /*b6a0*/  HMMA.16816.F32 R128, R136, R146, R128 ;  /* 0x000000928880723c */ /* 0x000fe20000001880 */
[----:B------:R-:W2:Y:S04]  /*b6b0*/  LDL R136, [R1+0x80] ;  /* 0x0000800001887983 */ /* 0x000ea80000100800 */
[----:B------:R3:W-:Y:S02]  /*b6c0*/  STL [R1+0x60], R0 ;  /* 0x0000600001007387 */ /* 0x0007e40000100800 */
[----:B------:R-:W-:Y:S01]  /*b6d0*/  MOV R139, R153 ;  /* 0x00000099008b7202 */ /* 0x000fe20000000f00 */
[C---:B------:R-:W-:Y:S01]  /*b6e0*/  HMMA.16816.F32 R160, R172.reuse, R156, R4 ;  /* 0x0000009caca0723c */ /* 0x040fe20000001804 */
[----:B------:R-:W4:Y:S04]  /*b6f0*/  LDL.LU R132, [R1+0x38] ;  /* 0x0000380001847983 */ /* 0x000f280000300800 */
[----:B------:R-:W5:Y:S03]  /*b700*/  LDSM.16.MT88.4 R4, [R246+0x1000] ;  /* 0x00100000f604783b */ /* 0x000f660000004200 */
[C---:B------:R-:W-:Y:S05]  /*b710*/  HMMA.16816.F32 R156, R172.reuse, R158, R8 ;  /* 0x0000009eac9c723c */ /* 0x040fea0000001808 */
[----:B------:R-:W5:Y:S01]  /*b720*/  LDSM.16.MT88.4 R8, [R243+0x2800] ;  /* 0x00280000f308783b */ /* 0x000f620000004200 */
[----:B---3--:R-:W-:Y:S02]  /*b730*/  FADD.FTZ R0, R152, R2 ;  /* 0x0000000298007221 */ /* 0x008fe40000010000 */
[C---:B------:R-:W-:Y:S05]  /*b740*/  HMMA.16816.F32 R152, R172.reuse, R148, R12 ;  /* 0x00000094ac98723c */ /* 0x040fea000000180c */
[----:B------:R-:W3:Y:S01]  /*b750*/  LDSM.16.MT88.4 R12, [R245+0x2800] ;  /* 0x00280000f50c783b */ /* 0x000ee20000004200 */
[----:B------:R-:W-:Y:S06]  /*b760*/  FADD.FTZ R0, R139, R0 ;  /* 0x000000008b007221 */ /* 0x000fec0000010000 */
[----:B------:R-:W-:Y:S01]  /*b770*/  FADD.FTZ R0, R183, R0 ;  /* 0x00000000b7007221 */ /* 0x000fe20000010000 */
[C---:B------:R-:W-:Y:S03]  /*b780*/  HMMA.16816.F32 R148, R172.reuse, R150, R16 ;  /* 0x00000096ac94723c */ /* 0x040fe60000001810 */
[----:B------:R-:W-:Y:S05]  /*b790*/  FADD.FTZ R0, R182, R0 ;  /* 0x00000000b6007221 */ /* 0x000fea0000010000 */
[C---:B-1----:R-:W-:Y:S04]  /*b7a0*/  HMMA.16816.F32 R144, R172.reuse, R140, R20 ;  /* 0x0000008cac90723c */ /* 0x042fe80000001814 */
[----:B------:R-:W-:Y:S04]  /*b7b0*/  FADD.FTZ R0, R181, R0 ;  /* 0x00000000b5007221 */ /* 0x000fe80000010000 */
[C---:B------:R-:W-:Y:S04]  /*b7c0*/  HMMA.16816.F32 R140, R172.reuse, R142, R24 ;  /* 0x0000008eac8c723c */ /* 0x040fe80000001818 */
[----:B------:R-:W-:Y:S04]  /*b7d0*/  FADD.FTZ R0, R180, R0 ;  /* 0x00000000b4007221 */ /* 0x000fe80000010000 */
[C---:B-----5:R-:W-:Y:S04]  /*b7e0*/  HMMA.16816.F32 R28, R172.reuse, R4, R28 ;  /* 0x00000004ac1c723c */ /* 0x060fe8000000181c */
[----:B------:R-:W-:Y:S04]  /*b7f0*/  FADD.FTZ R0, R178, R0 ;  /* 0x00000000b2007221 */ /* 0x000fe80000010000 */
[C---:B------:R-:W-:Y:S01]  /*b800*/  HMMA.16816.F32 R32, R172.reuse, R6, R32 ;  /* 0x00000006ac20723c */ /* 0x040fe20000001820 */
[----:B------:R-:W1:Y:S03]  /*b810*/  LDSM.16.MT88.4 R4, [R244+0x2800] ;  /* 0x00280000f404783b */ /* 0x000e660000004200 */
[----:B------:R-:W-:Y:S04]  /*b820*/  FADD.FTZ R0, R179, R0 ;  /* 0x00000000b3007221 */ /* 0x000fe80000010000 */
[C---:B------:R-:W-:Y:S04]  /*b830*/  HMMA.16816.F32 R36, R172.reuse, R8, R36 ;  /* 0x00000008ac24723c */ /* 0x040fe80000001824 */
[----:B------:R-:W-:Y:S04]  /*b840*/  FADD.FTZ R0, R176, R0 ;  /* 0x00000000b0007221 */ /* 0x000fe80000010000 */
[C---:B------:R-:W-:Y:S01]  /*b850*/  HMMA.16816.F32 R40, R172.reuse, R10, R40 ;  /* 0x0000000aac28723c */ /* 0x040fe20000001828 */
[----:B------:R-:W5:Y:S03]  /*b860*/  LDSM.16.MT88.4 R8, [R246+0x2800] ;  /* 0x00280000f608783b */ /* 0x000f660000004200 */
[----:B------:R-:W-:Y:S04]  /*b870*/  FADD.FTZ R0, R177, R0 ;  /* 0x00000000b1007221 */ /* 0x000fe80000010000 */
[C---:B---3--:R-:W-:Y:S08]  /*b880*/  HMMA.16816.F32 R44, R172.reuse, R12, R44 ;  /* 0x0000000cac2c723c */ /* 0x048ff0000000182c */
[C---:B------:R-:W-:Y:S01]  /*b890*/  HMMA.16816.F32 R48, R172.reuse, R14, R48 ;  /* 0x0000000eac30723c */ /* 0x040fe20000001830 */
[----:B------:R-:W3:Y:S07]  /*b8a0*/  LDSM.16.MT88.4 R12, [R243+0x4000] ;  /* 0x00400000f30c783b */ /* 0x000eee0000004200 */
[C---:B-1----:R-:W-:Y:S08]  /*b8b0*/  HMMA.16816.F32 R52, R172.reuse, R4, R52 ;  /* 0x00000004ac34723c */ /* 0x042ff00000001834 */
[C---:B------:R-:W-:Y:S01]  /*b8c0*/  HMMA.16816.F32 R56, R172.reuse, R6, R56 ;  /* 0x00000006ac38723c */ /* 0x040fe20000001838 */
[----:B------:R-:W1:Y:S07]  /*b8d0*/  LDSM.16.MT88.4 R4, [R245+0x4000] ;  /* 0x00400000f504783b */ /* 0x000e6e0000004200 */
[C---:B-----5:R-:W-:Y:S08]  /*b8e0*/  HMMA.16816.F32 R60, R172.reuse, R8, R60 ;  /* 0x00000008ac3c723c */ /* 0x060ff0000000183c */
[C---:B------:R-:W-:Y:S01]  /*b8f0*/  HMMA.16816.F32 R64, R172.reuse, R10, R64 ;  /* 0x0000000aac40723c */ /* 0x040fe20000001840 */
[----:B------:R-:W5:Y:S07]  /*b900*/  LDSM.16.MT88.4 R8, [R244+0x4000] ;  /* 0x00400000f408783b */ /* 0x000f6e0000004200 */
        /* <DEDUP_REMOVED lines=16> */
[C---:B------:R-:W-:Y:S08]  /*ba10*/  HMMA.16816.F32 R112, R172.reuse, R10, R112 ;  /* 0x0000000aac70723c */ /* 0x040ff00000001870 */
[C---:B---3--:R-:W-:Y:S08]  /*ba20*/  HMMA.16816.F32 R116, R172.reuse, R12, R116 ;  /* 0x0000000cac74723c */ /* 0x048ff00000001874 */
[C---:B------:R-:W-:Y:S08]  /*ba30*/  HMMA.16816.F32 R120, R172.reuse, R14, R120 ;  /* 0x0000000eac78723c */ /* 0x040ff00000001878 */
[C---:B-1----:R-:W-:Y:S08]  /*ba40*/  HMMA.16816.F32 R124, R172.reuse, R4, R124 ;  /* 0x00000004ac7c723c */ /* 0x042ff0000000187c */
[----:B------:R-:W-:Y:S04]  /*ba50*/  HMMA.16816.F32 R128, R172, R6, R128 ;  /* 0x00000006ac80723c */ /* 0x000fe80000001880 */
[C---:B----4-:R-:W-:Y:S02]  /*ba60*/  IADD3 R2, R132.reuse, -0x1, RZ ;  /* 0xffffffff84027810 */ /* 0x050fe40007ffe0ff */
[----:B--2---:R-:W-:Y:S02]  /*ba70*/  ISETP.GT.AND P0, PT, R132, R136, PT ;  /* 0x000000888400720c */ /* 0x004fe40003f04270 */
[----:B------:R-:W-:Y:S01]  /*ba80*/  MOV R136, R3 ;  /* 0x0000000300887202 */ /* 0x000fe20000000f00 */
[----:B------:R-:W-:Y:S04]  /*ba90*/  STL [R1+0x38], R2 ;  /* 0x0000380201007387 */ /* 0x000fe80000100800 */
[----:B------:R1:W-:Y:S02]  /*baa0*/  STL [R1+0x5c], R0 ;  /* 0x00005c0001007387 */ /* 0x0003e40000100800 */
[----:B-1----:R-:W-:Y:S05]  /*bab0*/  MOV R0, R2 ;  /* 0x0000000200007202 */ /* 0x002fea0000000f00 */
[----:B------:R1:W-:Y:S02]  /*bac0*/  STL [R1+0x38], R0 ;  /* 0x0000380001007387 */ /* 0x0003e40000100800 */
[----:B-1----:R-:W-:-:S05]  /*bad0*/  @P0 BRA `(.L_x_528) ;  /* 0xffffc14000000947 */ /* 0x002fca000383ffff */
.L_x_505:
[----:B------:R-:W3:Y:S01]  /*bae0*/  LDL R0, [R1+0xac] ;  /* 0x0000ac0001007983 */ /* 0x000ee20000100800 */
[----:B--2---:R-:W-:-:S03]  /*baf0*/  IMAD.MOV.U32 R2, RZ, RZ, c[0x0][0x2c4] ;  /* 0x0000b100ff027624 */ /* 0x004fc600078e00ff */
[----:B-1----:R-:W2:Y:S04]  /*bb00*/  LDL R4, [R1+0x74] ;  /* 0x0000740001047983 */ /* 0x002ea80000100800 */
[----:B------:R-:W2:Y:S01]  /*bb10*/  LDL R3, [R1+0x78] ;  /* 0x0000780001037983 */ /* 0x000ea20000100800 */
[----:B------:R-:W-:Y:S01]  /*bb20*/  ISETP.NE.AND P0, PT, R2, 0x1, PT ;  /* 0x000000010200780c */ /* 0x000fe20003f05270 */
[----:B------:R-:W-:Y:S01]  /*bb30*/  IMAD.MOV.U32 R5, RZ, RZ, c[0x0][0x32c] ;  /* 0x0000cb00ff057624 */ /* 0x000fe200078e00ff */
[----:B---3--:R-:W-:-:S11]  /*bb40*/  IADD3 R0, R0, 0x7f, RZ ;  /* 0x0000007f00007810 */ /* 0x008fd60007ffe0ff */
[----:B------:R-:W-:-:S05]  /*bb50*/  @P0 IMAD.HI.U32 R2, R0, c[0x0][0x2c8], RZ ;  /* 0x0000b20000020a27 */ /* 0x000fca00078e00ff */
[----:B------:R-:W-:Y:S02]  /*bb60*/  @P0 SHF.R.U32.HI R0, RZ, c[0x0][0x2cc], R2 ;  /* 0x0000b300ff000a19 */ /* 0x000fe40000011602 */
[----:B------:R-:W-:Y:S02]  /*bb70*/  ISETP.GE.AND P0, PT, R5, 0x1, PT ;  /* 0x000000010500780c */ /* 0x000fe40003f06270 */
[----:B--2---:R-:W-:-:S05]  /*bb80*/  IADD3 R2, R3, 0x1, -R4 ;  /* 0x0000000103027810 */ /* 0x004fca0007ffe804 */
[----:B------:R-:W-:-:S05]  /*bb90*/  IMAD.IADD R0, R2, 0x1, R0 ;  /* 0x0000000102007824 */ /* 0x000fca00078e0200 */
[----:B------:R-:W-:Y:S01]  /*bba0*/  IADD3 R2, R0, -c[0x0][0x324], RZ ;  /* 0x8000c90000027a10 */ /* 0x000fe20007ffe0ff */
[----:B------:R-:W-:Y:S05]  /*bbb0*/  @!P0 BRA `(.L_x_529) ;  /* 0x0000011000008947 */ /* 0x000fea0003800000 */
[----:B------:R-:W-:Y:S01]  /*bbc0*/  ISETP.GT.AND P0, PT, R0, -0x1, PT ;  /* 0xffffffff0000780c */ /* 0x000fe20003f04270 */
[----:B------:R-:W-:-:S12]  /*bbd0*/  BSSY B0, `(.L_x_530) ;  /* 0x000000d000007945 */ /* 0x000fd80003800000 */
        /* <DEDUP_REMOVED lines=8> */
.L_x_531:
[----:B------:R-:W-:-:S04]  /*bc60*/  MOV R3, 0x1 ;  /* 0x0000000100037802 */ /* 0x000fc80000000f00 */
[----:B------:R-:W-:-:S13]  /*bc70*/  ISETP.NE.AND P0, PT, R3, c[0x0][0x32c], PT ;  /* 0x0000cb0003007a0c */ /* 0x000fda0003f05270 */
[----:B------:R-:W-:-:S05]  /*bc80*/  @P0 IMAD.HI.U32 R3, R0, c[0x0][0x330], RZ ;  /* 0x0000cc0000030a27 */ /* 0x000fca00078e00ff */
[----:B------:R-:W-:Y:S02]  /*bc90*/  @P0 SHF.R.U32.HI R0, RZ, c[0x0][0x334], R3 ;  /* 0x0000cd00ff000a19 */ /* 0x000fe40000011603 */
.L_x_532:
[----:B------:R-:W-:Y:S05]  /*bca0*/  BSYNC B0 ;  /* 0x0000000000007941 */ /* 0x000fea0003800000 */
.L_x_530:
[----:B------:R-:W-:-:S05]  /*bcb0*/  IMAD R0, R0, c[0x0][0x32c], RZ ;  /* 0x0000cb0000007a24 */ /* 0x000fca00078e02ff */
[----:B------:R-:W-:Y:S02]  /*bcc0*/  IMNMX R2, R2, R0, !PT ;  /* 0x0000000002027217 */ /* 0x000fe40007800200 */
.L_x_529:
[----:B------:R-:W2:Y:S04]  /*bcd0*/  LDL R0, [R1+0x38] ;  /* 0x0000380001007983 */ /* 0x000ea80000100800 */
[----:B------:R-:W3:Y:S01]  /*bce0*/  LDL R4, [R1+0x70] ;  /* 0x0000700001047983 */ /* 0x000ee20000100800 */
[----:B------:R-:W-:-:S05]  /*bcf0*/  IADD3 R2, R2, 0x2f, RZ ;  /* 0x0000002f02027810 */ /* 0x000fca0007ffe0ff */
[----:B------:R-:W-:-:S04]  /*bd00*/  IMAD.HI R2, R2, 0x2aaaaaab, RZ ;  /* 0x2aaaaaab02027827 */ /* 0x000fc800078e02ff */
[----:B--2---:R-:W-:Y:S01]  /*bd10*/  IMAD.MOV.U32 R3, RZ, RZ, R0 ;  /* 0x000000ffff037224 */ /* 0x004fe200078e0000 */
[----:B------:R-:W-:-:S04]  /*bd20*/  SHF.R.U32.HI R0, RZ, 0x1f, R2 ;  /* 0x0000001fff007819 */ /* 0x000fc80000011602 */
[----:B------:R-:W-:-:S04]  /*bd30*/  LEA.HI.SX32 R0, R2, R0, 0x1d ;  /* 0x0000000002007211 */ /* 0x000fc800078feaff */
[----:B---3--:R-:W-:-:S04]  /*bd40*/  IMNMX R4, R4, R0, !PT ;  /* 0x0000000004047217 */ /* 0x008fc80007800200 */
[----:B------:R-:W-:Y:S01]  /*bd50*/  ISETP.GE.AND P0, PT, R3, R4, PT ;  /* 0x000000040300720c */ /* 0x000fe20003f06270 */
[----:B------:R1:W-:-:S12]  /*bd60*/  STL [R1+0x80], R4 ;  /* 0x0000800401007387 */ /* 0x0003d80000100800 */
[----:B------:R-:W-:Y:S05]  /*bd70*/  @!P0 BRA `(.L_x_533) ;  /* 0x0000324000008947 */ /* 0x000fea0003800000 */
.L_x_546:
[----:B-1----:R-:W2:Y:S01]  /*bd80*/  LDL R4, [R1+0x14] ;  /* 0x0000140001047983 */ /* 0x002ea20000100800 */
[----:B------:R-:W-:Y:S04]  /*bd90*/  DEPBAR.LE SB0, 0x0 ;  /* 0x000080000000791a */ /* 0x000fe80000000000 */
[----:B------:R-:W3:Y:S01]  /*bda0*/  LDL R2, [R1+0x38] ;  /* 0x0000380001027983 */ /* 0x000ee20000100800 */
[----:B------:R-:W-:Y:S01]  /*bdb0*/  WARPSYNC 0xffffffff ;  /* 0xffffffff00007948 */ /* 0x000fe20003800000 */
[----:B------:R-:W-:Y:S01]  /*bdc0*/  BSSY B0, `(.L_x_534) ;  /* 0x0000061000007945 */ /* 0x000fe20003800000 */
[----:B------:R-:W-:Y:S01]  /*bdd0*/  MOV R135, R134 ;  /* 0x0000008600877202 */ /* 0x000fe20000000f00 */
[----:B------:R-:W4:Y:S04]  /*bde0*/  LDL R3, [R1+0x18] ;  /* 0x0000180001037983 */ /* 0x000f280000100800 */
[----:B------:R-:W3:Y:S04]  /*bdf0*/  LDL R0, [R1+0x70] ;  /* 0x0000700001007983 */ /* 0x000ee80000100800 */
[----:B------:R-:W-:Y:S06]  /*be00*/  BAR.SYNC.DEFER_BLOCKING 0x0 ;  /* 0x0000000000007b1d */ /* 0x000fec0000010000 */
[----:B------:R1:W1:Y:S04]  /*be10*/  LDSM.16.M88.4 R8, [R240] ;  /* 0x00000000f008783b */ /* 0x0002680000000200 */
[----:B------:R1:W1:Y:S04]  /*be20*/  LDSM.16.M88.4 R16, [R240+0x800] ;  /* 0x00080000f010783b */ /* 0x0002680000000200 */
[----:B------:R1:W1:Y:S04]  /*be30*/  LDSM.16.M88.4 R24, [R240+0x1000] ;  /* 0x00100000f018783b */ /* 0x0002680000000200 */
[----:B------:R1:W1:Y:S04]  /*be40*/  LDSM.16.M88.4 R136, [R247] ;  /* 0x00000000f788783b */ /* 0x0002680000000200 */
[----:B--2---:R2:W1:Y:S04]  /*be50*/  LDSM.16.M88.4 R172, [R4] ;  /* 0x0000000004ac783b */ /* 0x0044680000000200 */
[----:B----4-:R2:W4:Y:S01]  /*be60*/  LDSM.16.M88.4 R176, [R3] ;  /* 0x0000000003b0783b */ /* 0x0105220000000200 */
[----:B---3--:R-:W-:Y:S11]  /*be70*/  ISETP.GT.AND P0, PT, R0, R2, PT ;  /* 0x000000020000720c */ /* 0x008ff60003f04270 */
[----:B------:R-:W-:Y:S02]  /*be80*/  @!UPT UIADD3 URZ, URZ, URZ, URZ ;  /* 0x0000003f3f3ff290 */ /* 0x000fe4000fffe03f */
[----:B------:R-:W-:-:S05]  /*be90*/  @P0 BRA `(.L_x_535) ;  /* 0x0000053000000947 */ /* 0x000fca0003800000 */
[----:B--2---:R-:W2:Y:S04]  /*bea0*/  LDL R4, [R1+0x34] ;  /* 0x0000340001047983 */ /* 0x004ea80000100800 */
[----:B------:R-:W3:Y:S04]  /*beb0*/  LDL R12, [R1+0x30] ;  /* 0x00003000010c7983 */ /* 0x000ee80000100800 */
[----:B------:R-:W5:Y:S04]  /*bec0*/  LDL.64 R6, [R1+0x98] ;  /* 0x0000980001067983 */ /* 0x000f680000100a00 */
[----:B----4-:R-:W4:Y:S01]  /*bed0*/  LDL R5, [R1+0xa4] ;  /* 0x0000a40001057983 */ /* 0x010f220000100800 */
        /* <DEDUP_REMOVED lines=8> */
[----:B-----5:R-:W-:Y:S03]  /*bf60*/  IADD3 R0, P0, R6, R2, RZ ;  /* 0x0000000206007210 */ /* 0x020fe60007f1e0ff */
[----:B------:R-:W-:Y:S05]  /*bf70*/  IMAD R4, R12, c[0x0][0x21c], R4 ;  /* 0x000087000c047a24 */ /* 0x000fea00078e0204 */
[----:B----4-:R-:W-:Y:S02]  /*bf80*/  IADD3.X R2, R5, R3, R4, P0, !PT ;  /* 0x0000000305027210 */ /* 0x010fe400007fe404 */
[C---:B------:R-:W-:Y:S04]  /*bf90*/  LEA R12, P0, R0.reuse, c[0x0][0x1f8], 0x1 ;  /* 0x00007e00000c7a11 */ /* 0x040fe800078008ff */
[----:B------:R-:W-:Y:S01]  /*bfa0*/  LEA.HI.X R5, R0, c[0x0][0x1fc], R2, 0x1, P0 ;  /* 0x00007f0000057a11 */ /* 0x000fe200000f0c02 */
[----:B------:R-:W-:-:S06]  /*bfb0*/  BRA.DIV ~URZ, `(.L_x_536) ;  /* 0x0000dfc27f007947 */ /* 0x000fcc000b800000 */
[----:B------:R2:W3:Y:S02]  /*bfc0*/  SHFL.IDX PT, R4, R5, RZ, 0x181f ;  /* 0x00181fff05047589 */ /* 0x0004e400000e0000 */
.L_x_655:
[----:B------:R-:W-:-:S05]  /*bfd0*/  BRA.DIV ~URZ, `(.L_x_537) ;  /* 0x0000e0327f007947 */ /* 0x000fca000b800000 */
[----:B------:R4:W2:Y:S02]  /*bfe0*/  SHFL.IDX PT, R0, R12, RZ, 0x181f ;  /* 0x00181fff0c007589 */ /* 0x0008a400000e0000 */
.L_x_656:
        /* <DEDUP_REMOVED lines=38> */
.L_x_657:
        /* <DEDUP_REMOVED lines=24> */
.L_x_535:
[----:B------:R-:W-:Y:S05]  /*c3d0*/  BSYNC B0 ;  /* 0x0000000000007941 */ /* 0x000fea0003800000 */
.L_x_534:
[----:B------:R-:W0:Y:S01]  /*c3e0*/  LDGDEPBAR ;  /* 0x00000000000079af */ /* 0x000e220000000000 */
[----:B------:R-:W-:Y:S01]  /*c3f0*/  WARPSYNC 0xffffffff ;  /* 0xffffffff00007948 */ /* 0x000fe20003800000 */
[C---:B-12---:R-:W-:Y:S01]  /*c400*/  HMMA.16816.F32 R4, R164.reuse, R8, RZ ;  /* 0x00000008a404723c */ /* 0x046fe200000018ff */
[----:B------:R-:W-:Y:S03]  /*c410*/  BSSY B0, `(.L_x_539) ;  /* 0x0000110000007945 */ /* 0x000fe60003800000 */
[----:B------:R-:W2:Y:S04]  /*c420*/  LDL R0, [R1] ;  /* 0x0000000001007983 */ /* 0x000ea80000100800 */
[C---:B------:R-:W-:Y:S02]  /*c430*/  HMMA.16816.F32 R8, R164.reuse, R10, RZ ;  /* 0x0000000aa408723c */ /* 0x040fe400000018ff */
[----:B------:R-:W3:Y:S06]  /*c440*/  LDL R2, [R1+0x4] ;  /* 0x0000040001027983 */ /* 0x000eec0000100800 */
[C---:B------:R-:W-:Y:S01]  /*c450*/  HMMA.16816.F32 R12, R164.reuse, R16, RZ ;  /* 0x00000010a40c723c */ /* 0x040fe200000018ff */
[----:B------:R-:W5:Y:S07]  /*c460*/  LDL R3, [R1+0x8] ;  /* 0x0000080001037983 */ /* 0x000f6e0000100800 */
        /* <DEDUP_REMOVED lines=8> */
[----:B------:R-:W4:Y:S07]  /*c4f0*/  LDSM.16.M88.4 R172, [R242+0x800] ;  /* 0x00080000f2ac783b */ /* 0x000f2e0000000200 */
[C---:B----4-:R-:W-:Y:S08]  /*c500*/  HMMA.16816.F32 R20, R168.reuse, R176, R20 ;  /* 0x000000b0a814723c */ /* 0x050ff00000001814 */
[----:B------:R-:W-:Y:S01]  /*c510*/  HMMA.16816.F32 R24, R168, R178, R24 ;  /* 0x000000b2a818723c */ /* 0x000fe20000001818 */
[----:B------:R-:W4:Y:S07]  /*c520*/  LDSM.16.M88.4 R176, [R242+0x1000] ;  /* 0x00100000f2b0783b */ /* 0x000f2e0000000200 */
[C---:B-1----:R-:W-:Y:S08]  /*c530*/  HMMA.16816.F32 R4, R184.reuse, R136, R4 ;  /* 0x00000088b804723c */ /* 0x042ff00000001804 */
[C---:B------:R-:W-:Y:S01]  /*c540*/  HMMA.16816.F32 R8, R184.reuse, R138, R8 ;  /* 0x0000008ab808723c */ /* 0x040fe20000001808 */
[----:B------:R-:W1:Y:S07]  /*c550*/  LDSM.16.M88.4 R136, [R241] ;  /* 0x00000000f188783b */ /* 0x000e6e0000000200 */
[C---:B------:R-:W-:Y:S08]  /*c560*/  HMMA.16816.F32 R12, R184.reuse, R172, R12 ;  /* 0x000000acb80c723c */ /* 0x040ff0000000180c */
[C---:B------:R-:W-:Y:S01]  /*c570*/  HMMA.16816.F32 R16, R184.reuse, R174, R16 ;  /* 0x000000aeb810723c */ /* 0x040fe20000001810 */
[----:B------:R-:W1:Y:S07]  /*c580*/  LDSM.16.M88.4 R172, [R241+0x800] ;  /* 0x00080000f1ac783b */ /* 0x000e6e0000000200 */
[C---:B----4-:R-:W-:Y:S08]  /*c590*/  HMMA.16816.F32 R20, R184.reuse, R176, R20 ;  /* 0x000000b0b814723c */ /* 0x050ff00000001814 */
[----:B------:R-:W-:Y:S01]  /*c5a0*/  HMMA.16816.F32 R24, R184, R178, R24 ;  /* 0x000000b2b818723c */ /* 0x000fe20000001818 */
[----:B------:R-:W4:Y:S07]  /*c5b0*/  LDSM.16.M88.4 R176, [R241+0x1000] ;  /* 0x00100000f1b0783b */ /* 0x000f2e0000000200 */
[C---:B-1----:R-:W-:Y:S08]  /*c5c0*/  HMMA.16816.F32 R4, R188.reuse, R136, R4 ;  /* 0x00000088bc04723c */ /* 0x042ff00000001804 */
[C---:B------:R-:W-:Y:S01]  /*c5d0*/  HMMA.16816.F32 R8, R188.reuse, R138, R8 ;  /* 0x0000008abc08723c */ /* 0x040fe20000001808 */
[----:B------:R-:W1:Y:S07]  /*c5e0*/  LDSM.16.M88.4 R136, [R240+0x1800] ;  /* 0x00180000f088783b */ /* 0x000e6e0000000200 */
        /* <DEDUP_REMOVED lines=11> */
[----:B------:R-:W1:Y:S07]  /*c6a0*/  LDSM.16.M88.4 R172, [R248] ;  /* 0x00000000f8ac783b */ /* 0x000e6e0000000200 */
[C---:B----4-:R-:W-:Y:S08]  /*c6b0*/  HMMA.16816.F32 R20, R192.reuse, R176, R20 ;  /* 0x000000b0c014723c */ /* 0x050ff00000001814 */
[----:B------:R-:W-:Y:S01]  /*c6c0*/  HMMA.16816.F32 R24, R192, R178, R24 ;  /* 0x000000b2c018723c */ /* 0x000fe20000001818 */
[----:B------:R-:W4:Y:S07]  /*c6d0*/  LDSM.16.M88.4 R176, [R249] ;  /* 0x00000000f9b0783b */ /* 0x000f2e0000000200 */
[C---:B-1----:R-:W-:Y:S08]  /*c6e0*/  HMMA.16816.F32 R4, R196.reuse, R136, R4 ;  /* 0x00000088c404723c */ /* 0x042ff00000001804 */
[C---:B------:R-:W-:Y:S01]  /*c6f0*/  HMMA.16816.F32 R8, R196.reuse, R138, R8 ;  /* 0x0000008ac408723c */ /* 0x040fe20000001808 */
[----:B------:R-:W1:Y:S07]  /*c700*/  LDSM.16.M88.4 R136, [R242+0x1800] ;  /* 0x00180000f288783b */ /* 0x000e6e0000000200 */
[C---:B------:R-:W-:Y:S08]  /*c710*/  HMMA.16816.F32 R12, R196.reuse, R172, R12 ;  /* 0x000000acc40c723c */ /* 0x040ff0000000180c */
[C---:B------:R-:W-:Y:S01]  /*c720*/  HMMA.16816.F32 R16, R196.reuse, R174, R16 ;  /* 0x000000aec410723c */ /* 0x040fe20000001810 */
[----:B------:R-:W2:Y:S07]  /*c730*/  LDSM.16.M88.4 R172, [R242+0x2000] ;  /* 0x00200000f2ac783b */ /* 0x000eae0000000200 */
[C---:B----4-:R-:W-:Y:S08]  /*c740*/  HMMA.16816.F32 R20, R196.reuse, R176, R20 ;  /* 0x000000b0c414723c */ /* 0x050ff00000001814 */
[----:B------:R-:W-:Y:S01]  /*c750*/  HMMA.16816.F32 R24, R196, R178, R24 ;  /* 0x000000b2c418723c */ /* 0x000fe20000001818 */
[----:B------:R-:W4:Y:S07]  /*c760*/  LDSM.16.M88.4 R176, [R242+0x2800] ;  /* 0x00280000f2b0783b */ /* 0x000f2e0000000200 */
[C---:B-1----:R-:W-:Y:S08]  /*c770*/  HMMA.16816.F32 R4, R200.reuse, R136, R4 ;  /* 0x00000088c804723c */ /* 0x042ff00000001804 */
[C---:B------:R-:W-:Y:S01]  /*c780*/  HMMA.16816.F32 R8, R200.reuse, R138, R8 ;  /* 0x0000008ac808723c */ /* 0x040fe20000001808 */
[----:B------:R-:W1:Y:S07]  /*c790*/  LDSM.16.M88.4 R136, [R241+0x1800] ;  /* 0x00180000f188783b */ /* 0x000e6e0000000200 */
[C---:B--2---:R-:W-:Y:S08]  /*c7a0*/  HMMA.16816.F32 R12, R200.reuse, R172, R12 ;  /* 0x000000acc80c723c */ /* 0x044ff0000000180c */
        /* <DEDUP_REMOVED lines=16> */
[----:B------:R1:W3:Y:S07]  /*c8b0*/  LDSM.16.M88.4 R136, [R0] ;  /* 0x000000000088783b */ /* 0x0002ee0000000200 */
[C---:B--2---:R-:W-:Y:S08]  /*c8c0*/  HMMA.16816.F32 R12, R208.reuse, R172, R12 ;  /* 0x000000acd00c723c */ /* 0x044ff0000000180c */
[C---:B------:R-:W-:Y:S01]  /*c8d0*/  HMMA.16816.F32 R16, R208.reuse, R174, R16 ;  /* 0x000000aed010723c */ /* 0x040fe20000001810 */
[----:B------:R-:W2:Y:S07]  /*c8e0*/  LDSM.16.M88.4 R172, [R251] ;  /* 0x00000000fbac783b */ /* 0x000eae0000000200 */
[C---:B----4-:R-:W-:Y:S01]  /*c8f0*/  HMMA.16816.F32 R20, R208.reuse, R176, R20 ;  /* 0x000000b0d014723c */ /* 0x050fe20000001814 */
[----:B-1----:R-:W4:Y:S07]  /*c900*/  LDL R0, [R1+0xc] ;  /* 0x00000c0001007983 */ /* 0x002f2e0000100800 */
[----:B------:R-:W-:Y:S01]  /*c910*/  HMMA.16816.F32 R24, R208, R178, R24 ;  /* 0x000000b2d018723c */ /* 0x000fe20000001818 */
[----:B------:R-:W1:Y:S07]  /*c920*/  LDSM.16.M88.4 R176, [R252] ;  /* 0x00000000fcb0783b */ /* 0x000e6e0000000200 */
[C---:B---3--:R-:W-:Y:S08]  /*c930*/  HMMA.16816.F32 R4, R212.reuse, R136, R4 ;  /* 0x00000088d404723c */ /* 0x048ff00000001804 */
[C---:B------:R-:W-:Y:S01]  /*c940*/  HMMA.16816.F32 R8, R212.reuse, R138, R8 ;  /* 0x0000008ad408723c */ /* 0x040fe20000001808 */
[----:B------:R-:W3:Y:S07]  /*c950*/  LDSM.16.M88.4 R136, [R242+0x3000] ;  /* 0x00300000f288783b */ /* 0x000eee0000000200 */
[C---:B--2---:R-:W-:Y:S08]  /*c960*/  HMMA.16816.F32 R12, R212.reuse, R172, R12 ;  /* 0x000000acd40c723c */ /* 0x044ff0000000180c */
[C---:B------:R-:W-:Y:S01]  /*c970*/  HMMA.16816.F32 R16, R212.reuse, R174, R16 ;  /* 0x000000aed410723c */ /* 0x040fe20000001810 */
[----:B------:R-:W2:Y:S07]  /*c980*/  LDSM.16.M88.4 R172, [R242+0x3800] ;  /* 0x00380000f2ac783b */ /* 0x000eae0000000200 */
[C---:B-1----:R-:W-:Y:S08]  /*c990*/  HMMA.16816.F32 R20, R212.reuse, R176, R20 ;  /* 0x000000b0d414723c */ /* 0x042ff00000001814 */
[----:B------:R-:W-:Y:S01]  /*c9a0*/  HMMA.16816.F32 R24, R212, R178, R24 ;  /* 0x000000b2d418723c */ /* 0x000fe20000001818 */
[----:B------:R-:W1:Y:S07]  /*c9b0*/  LDSM.16.M88.4 R176, [R242+0x4000] ;  /* 0x00400000f2b0783b */ /* 0x000e6e0000000200 */
        /* <DEDUP_REMOVED lines=16> */
[----:B------:R-:W-:Y:S08]  /*cac0*/  HMMA.16816.F32 R24, R220, R178, R24 ;  /* 0x000000b2dc18723c */ /* 0x000ff00000001818 */
[C---:B---3--:R-:W-:Y:S08]  /*cad0*/  HMMA.16816.F32 R4, R224.reuse, R136, R4 ;  /* 0x00000088e004723c */ /* 0x048ff00000001804 */
[C---:B------:R-:W-:Y:S01]  /*cae0*/  HMMA.16816.F32 R8, R224.reuse, R138, R8 ;  /* 0x0000008ae008723c */ /* 0x040fe20000001808 */
[----:B------:R-:W1:Y:S07]  /*caf0*/  LDSM.16.M88.4 R136, [R240+0x5800] ;  /* 0x00580000f088783b */ /* 0x000e6e0000000200 */
[C---:B--2---:R-:W-:Y:S08]  /*cb00*/  HMMA.16816.F32 R12, R224.reuse, R172, R12 ;  /* 0x000000ace00c723c */ /* 0x044ff0000000180c */
[C---:B------:R-:W-:Y:S01]  /*cb10*/  HMMA.16816.F32 R16, R224.reuse, R174, R16 ;  /* 0x000000aee010723c */ /* 0x040fe20000001810 */
[----:B-----5:R-:W-:Y:S07]  /*cb20*/  LDSM.16.M88.4 R172, [R3] ;  /* 0x0000000003ac783b */ /* 0x020fee0000000200 */
[C---:B-1----:R-:W-:Y:S08]  /*cb30*/  HMMA.16816.F32 R20, R224.reuse, R136, R20 ;  /* 0x00000088e014723c */ /* 0x042ff00000001814 */
[----:B------:R-:W-:Y:S01]  /*cb40*/  HMMA.16816.F32 R24, R224, R138, R24 ;  /* 0x0000008ae018723c */ /* 0x000fe20000001818 */
[----:B------:R1:W-:Y:S06]  /*cb50*/  LDSM.16.M88.4 R136, [R2] ;  /* 0x000000000288783b */ /* 0x0003ec0000000200 */
[----:B-1----:R-:W2:Y:S06]  /*cb60*/  LDL R2, [R1+0x38] ;  /* 0x0000380001027983 */ /* 0x002eac0000100800 */
[----:B----4-:R1:W3:Y:S06]  /*cb70*/  LDSM.16.M88.4 R176, [R0] ;  /* 0x0000000000b0783b */ /* 0x0102ec0000000200 */
[----:B-1----:R-:W2:Y:S01]  /*cb80*/  LDL R0, [R1+0x70] ;  /* 0x0000700001007983 */ /* 0x002ea20000100800 */
[C---:B---3--:R-:W-:Y:S08]  /*cb90*/  HMMA.16816.F32 R4, R228.reuse, R176, R4 ;  /* 0x000000b0e404723c */ /* 0x048ff00000001804 */
        /* <DEDUP_REMOVED lines=25> */
[----:B--2---:R-:W-:Y:S11]  /*cd30*/  ISETP.GT.AND P0, PT, R2, R0, PT ;  /* 0x000000000200720c */ /* 0x004ff60003f04270 */
[----:B------:R-:W-:Y:S02]  /*cd40*/  @!UPT UIADD3 URZ, URZ, URZ, URZ ;  /* 0x0000003f3f3ff290 */ /* 0x000fe4000fffe03f */
[----:B------:R-:W-:-:S05]  /*cd50*/  @!P0 BRA `(.L_x_540) ;  /* 0x000007b000008947 */ /* 0x000fca0003800000 */
[----:B------:R-:W2:Y:S01]  /*cd60*/  LDL R3, [R1+0x84] ;  /* 0x0000840001037983 */ /* 0x000ea20000100800 */
[----:B------:R-:W-:Y:S02]  /*cd70*/  IMAD.MOV.U32 R132, RZ, RZ, c[0x0][0x2b8] ;  /* 0x0000ae00ff847624 */ /* 0x000fe400078e00ff */
[----:B------:R-:W-:Y:S01]  /*cd80*/  IMAD.MOV.U32 R136, RZ, RZ, RZ ;  /* 0x000000ffff887224 */ /* 0x000fe200078e00ff */
        /* <DEDUP_REMOVED lines=17> */
[C---:B------:R-:W-:Y:S04]  /*cea0*/  @!P1 LEA R2, P0, R3.reuse, c[0x0][0x2a0], 0x2 ;  /* 0x0000a80003029a11 */ /* 0x040fe800078010ff */
        /* <DEDUP_REMOVED lines=10> */
[----:B------:R-:W-:Y:S04]  /*cf50*/  IMAD.WIDE.U32 R2, R136, c[0x0][0x1f0], R2 ;  /* 0x00007c0088027a25 */ /* 0x000fe800078e0002 */
[----:B--2---:R-:W-:Y:S01]  /*cf60*/  IMAD R132, R0, c[0x0][0x1f0], RZ ;  /* 0x00007c0000847a24 */ /* 0x004fe200078e02ff */
[----:B------:R-:W-:Y:S03]  /*cf70*/  IADD3 R0, P0, R172, R2, RZ ;  /* 0x00000002ac007210 */ /* 0x000fe60007f1e0ff */
[----:B------:R-:W-:Y:S05]  /*cf80*/  IMAD R132, R136, c[0x0][0x1f4], R132 ;  /* 0x00007d0088847a24 */ /* 0x000fea00078e0284 */
[----:B------:R-:W-:Y:S02]  /*cf90*/  IADD3.X R2, R137, R3, R132, P0, !PT ;  /* 0x0000000389027210 */ /* 0x000fe400007fe484 */
[C---:B------:R-:W-:Y:S04]  /*cfa0*/  LEA R172, P0, R0.reuse, c[0x0][0x1c8], 0x1 ;  /* 0x0000720000ac7a11 */ /* 0x040fe800078008ff */
[----:B------:R-:W-:Y:S02]  /*cfb0*/  LEA.HI.X R137, R0, c[0x0][0x1cc], R2, 0x1, P0 ;  /* 0x0000730000897a11 */ /* 0x000fe400000f0c02 */
[----:B-1----:R-:W-:Y:S04]  /*cfc0*/  SHF.R.S32.HI R136, RZ, 0x1f, R138 ;  /* 0x0000001fff887819 */ /* 0x002fe8000001148a */
[----:B------:R-:W-:Y:S04]  /*cfd0*/  LEA.HI R136, R136, R138, RZ, 0x3 ;  /* 0x0000008a88887211 */ /* 0x000fe800078f18ff */
[----:B------:R-:W-:Y:S04]  /*cfe0*/  SHF.R.S32.HI R136, RZ, 0x3, R136 ;  /* 0x00000003ff887819 */ /* 0x000fe80000011488 */
[----:B------:R-:W-:Y:S04]  /*cff0*/  IADD3 R136, -R136, 0x30, RZ ;  /* 0x0000003088887810 */ /* 0x000fe80007ffe1ff */
[----:B------:R-:W-:Y:S01]  /*d000*/  ISETP.GE.AND P0, PT, R136, 0x1, PT ;  /* 0x000000018800780c */ /* 0x000fe20003f06270 */
[----:B------:R-:W-:-:S10]  /*d010*/  BRA.DIV ~URZ, `(.L_x_541) ;  /* 0x0000d1927f007947 */ /* 0x000fd4000b800000 */
[----:B------:R1:W2:Y:S02]  /*d020*/  SHFL.IDX PT, R132, R137, RZ, 0x181f ;  /* 0x00181fff89847589 */ /* 0x0002a400000e0000 */
.L_x_658:
[----:B------:R-:W-:-:S05]  /*d030*/  BRA.DIV ~URZ, `(.L_x_542) ;  /* 0x0000d2027f007947 */ /* 0x000fca000b800000 */
[----:B------:R3:W4:Y:S02]  /*d040*/  SHFL.IDX PT, R0, R172, RZ, 0x181f ;  /* 0x00181fffac007589 */ /* 0x00072400000e0000 */
.L_x_659:
        /* <DEDUP_REMOVED lines=40> */
.L_x_660:
[----:B------:R-:W5:Y:S04]  /*d2d0*/  LDL R136, [R1+0xc8] ;  /* 0x0000c80001887983 */ /* 0x000f680000100800 */
[----:B--2---:R-:W2:Y:S04]  /*d2e0*/  LDL R179, [R1+0x40] ;  /* 0x0000400001b37983 */ /* 0x004ea80000100800 */
        /* <DEDUP_REMOVED lines=11> */
[----:B-1---5:R-:W-:Y:S05]  /*d3a0*/  @P0 IADD3 R136, P1, R0, R136, RZ ;  /* 0x0000008800880210 */ /* 0x022fea0007f3e0ff */
[----:B--2---:R-:W-:Y:S01]  /*d3b0*/  @P0 IMAD.X R137, R132, 0x1, R179, P1 ;  /* 0x0000000184890824 */ /* 0x004fe200008e06b3 */
        /* <DEDUP_REMOVED lines=21> */
.L_x_540:
[----:B------:R-:W-:Y:S05]  /*d510*/  BSYNC B0 ;  /* 0x0000000000007941 */ /* 0x000fea0003800000 */
.L_x_539:
[----:B-1----:R-:W-:Y:S01]  /*d520*/  FMNMX.FTZ R2, R4, R134, !PT ;  /* 0x0000008604027209 */ /* 0x002fe20007810000 */
        /* <DEDUP_REMOVED lines=26> */
.L_x_661:
[----:B-12---:R-:W-:Y:S01]  /*d6d0*/  FMNMX.FTZ R132, R132, R0, !PT ;  /* 0x0000000084847209 */ /* 0x006fe20007810000 */
[----:B------:R-:W-:-:S05]  /*d6e0*/  BRA.DIV ~URZ, `(.L_x_545) ;  /* 0x0000cd327f007947 */ /* 0x000fca000b800000 */
[----:B------:R-:W1:Y:S02]  /*d6f0*/  SHFL.BFLY PT, R0, R132, 0x1, 0x1f ;  /* 0x0c201f0084007f89 */ /* 0x000e6400000e0000 */
[----:B-1----:R-:W-:Y:S02]  /*d700*/  FMNMX.FTZ R134, R132, R0, !PT ;  /* 0x0000000084867209 */ /* 0x002fe40007810000 */
[----:B------:R-:W1:Y:S02]  /*d710*/  SHFL.BFLY PT, R0, R136, 0x2, 0x1f ;  /* 0x0c401f0088007f89 */ /* 0x000e6400000e0000 */
[----:B-1----:R-:W-:Y:S05]  /*d720*/  FMNMX.FTZ R132, R136, R0, !PT ;  /* 0x0000000088847209 */ /* 0x002fea0007810000 */
[----:B------:R1:W2:Y:S02]  /*d730*/  SHFL.BFLY PT, R0, R132, 0x1, 0x1f ;  /* 0x0c201f0084007f89 */ /* 0x0002a400000e0000 */
.L_x_662:
[----:B------:R-:W3:Y:S01]  /*d740*/  LDL.LU R137, [R1+0x60] ;  /* 0x0000600001897983 */ /* 0x000ee20000300800 */
[----:B--2---:R-:W-:Y:S01]  /*d750*/  FMNMX.FTZ R3, R0, R132, !PT ;  /* 0x0000008400037209 */ /* 0x004fe20007810000 */
[C---:B-1----:R-:W-:Y:S01]  /*d760*/  FMUL.FTZ R132, R134.reuse, c[0x0][0x2d0] ;  /* 0x0000b40086847a20 */ /* 0x042fe20000410000 */
[----:B------:R-:W-:Y:S01]  /*d770*/  WARPSYNC 0xffffffff ;  /* 0xffffffff00007948 */ /* 0x000fe20003800000 */
[----:B------:R-:W2:Y:S01]  /*d780*/  LDL.LU R139, [R1+0x5c] ;  /* 0x00005c00018b7983 */ /* 0x000ea20000300800 */
        /* <DEDUP_REMOVED lines=15> */
[----:B------:R-:W-:Y:S03]  /*d880*/  FFMA.FTZ R132, R25, c[0x0][0x2d0], -R132 ;  /* 0x0000b40019847a23 */ /* 0x000fe60000010884 */
[----:B------:R-:W1:Y:S10]  /*d890*/  MUFU.EX2 R8, R135 ;  /* 0x0000008700087308 */ /* 0x000e740000000800 */
[----:B------:R-:W-:Y:S10]  /*d8a0*/  MUFU.EX2 R13, R5 ;  /* 0x00000005000d7308 */ /* 0x000ff40000000800 */
[----:B------:R4:W5:Y:S10]  /*d8b0*/  MUFU.EX2 R12, R4 ;  /* 0x00000004000c7308 */ /* 0x0009740000000800 */
[----:B------:R-:W-:Y:S01]  /*d8c0*/  MUFU.EX2 R132, R132 ;  /* 0x0000008400847308 */ /* 0x000fe20000000800 */
[----:B----4-:R-:W-:Y:S04]  /*d8d0*/  FMUL.FTZ R4, R3, c[0x0][0x2d0] ;  /* 0x0000b40003047a20 */ /* 0x010fe80000410000 */
        /* <DEDUP_REMOVED lines=10> */
[----:B------:R-:W-:Y:S01]  /*d980*/  FFMA.FTZ R182, R22, c[0x0][0x2d0], -R4 ;  /* 0x0000b40016b67a23 */ /* 0x000fe20000010804 */
[----:B-1----:R-:W-:Y:S01]  /*d990*/  F2FP.PACK_AB R136, R8, R9 ;  /* 0x000000090888723e */ /* 0x002fe200000000ff */
[----:B------:R-:W-:Y:S01]  /*d9a0*/  FMUL.FTZ R25, R2, R141 ;  /* 0x0000008d02197220 */ /* 0x000fe20000410000 */
[----:B-----5:R-:W-:Y:S01]  /*d9b0*/  F2FP.PACK_AB R138, R12, R13 ;  /* 0x0000000d0c8a723e */ /* 0x020fe200000000ff */
[C---:B------:R-:W-:Y:S02]  /*d9c0*/  FMUL.FTZ R17, R2.reuse, R149 ;  /* 0x0000009502117220 */ /* 0x040fe40000410000 */
        /* <DEDUP_REMOVED lines=53> */
[C---:B---3--:R-:W-:Y:S02]  /*dd20*/  FFMA.FTZ R0, R2.reuse, R137, R9 ;  /* 0x0000008902007223 */ /* 0x048fe40000010009 */
[C---:B------:R-:W-:Y:S01]  /*dd30*/  FMUL.FTZ R9, R2.reuse, R157 ;  /* 0x0000009d02097220 */ /* 0x040fe20000410000 */
[----:B------:R-:W-:Y:S01]  /*dd40*/  MOV R157, R20 ;  /* 0x00000014009d7202 */ /* 0x000fe20000000f00 */
[----:B------:R-:W-:Y:S01]  /*dd50*/  FMUL.FTZ R20, R2, R144 ;  /* 0x0000009002147220 */ /* 0x000fe20000410000 */
[----:B------:R-:W-:Y:S01]  /*dd60*/  MUFU.EX2 R137, R6 ;  /* 0x0000000600897308 */ /* 0x000fe20000000800 */
[----:B------:R-:W3:Y:S01]  /*dd70*/  LDL R144, [R1+0x10] ;  /* 0x0000100001907983 */ /* 0x000ee20000100800 */
[----:B------:R-:W-:Y:S02]  /*dd80*/  FADD.FTZ R5, R8, R0 ;  /* 0x0000000008057221 */ /* 0x000fe40000010000 */
[----:B------:R-:W-:Y:S02]  /*dd90*/  FADD.FTZ R0, -R3, R133 ;  /* 0x0000008503007221 */ /* 0x000fe40000010100 */
[----:B------:R-:W-:Y:S02]  /*dda0*/  FADD.FTZ R5, R13, R5 ;  /* 0x000000050d057221 */ /* 0x000fe40000010000 */
[----:B------:R-:W-:Y:S02]  /*ddb0*/  FMUL.FTZ R0, R0, c[0x0][0x2d0] ;  /* 0x0000b40000007a20 */ /* 0x000fe40000410000 */
[----:B------:R-:W-:Y:S02]  /*ddc0*/  FADD.FTZ R180, R12, R5 ;  /* 0x000000050cb47221 */ /* 0x000fe40000010000 */
[C---:B------:R-:W-:Y:S01]  /*ddd0*/  FMUL.FTZ R5, R2.reuse, R161 ;  /* 0x000000a102057220 */ /* 0x040fe20000410000 */
[----:B------:R-:W-:Y:S01]  /*dde0*/  MOV R161, R24 ;  /* 0x0000001800a17202 */ /* 0x000fe20000000f00 */
[----:B------:R-:W1:Y:S01]  /*ddf0*/  MUFU.EX2 R0, R0 ;  /* 0x0000000000007308 */ /* 0x000e620000000800 */
[----:B------:R-:W-:Y:S02]  /*de00*/  FMUL.FTZ R24, R2, R140 ;  /* 0x0000008c02187220 */ /* 0x000fe40000410000 */
[----:B------:R-:W-:Y:S02]  /*de10*/  FFMA.FTZ R133, R10, c[0x0][0x2d0], -R4 ;  /* 0x0000b4000a857a23 */ /* 0x000fe40000010804 */
[C---:B------:R-:W-:Y:S02]  /*de20*/  FMUL.FTZ R12, R2.reuse, R152 ;  /* 0x00000098020c7220 */ /* 0x040fe40000410000 */
[C---:B------:R-:W-:Y:S02]  /*de30*/  FMUL.FTZ R13, R2.reuse, R153 ;  /* 0x00000099020d7220 */ /* 0x040fe40000410000 */
[C---:B------:R-:W-:Y:S01]  /*de40*/  FMUL.FTZ R4, R2.reuse, R160 ;  /* 0x000000a002047220 */ /* 0x040fe20000410000 */
[----:B------:R-:W-:Y:S01]  /*de50*/  MUFU.EX2 R152, R133 ;  /* 0x0000008500987308 */ /* 0x000fe20000000800 */
[----:B------:R-:W-:Y:S01]  /*de60*/  MOV R160, R16 ;  /* 0x0000001000a07202 */ /* 0x000fe20000000f00 */
[C---:B------:R-:W-:Y:S02]  /*de70*/  FMUL.FTZ R16, R2.reuse, R148 ;  /* 0x0000009402107220 */ /* 0x040fe40000410000 */
[C---:B------:R-:W-:Y:S01]  /*de80*/  FMUL.FTZ R8, R2.reuse, R156 ;  /* 0x0000009c02087220 */ /* 0x040fe20000410000 */
[----:B------:R-:W-:Y:S01]  /*de90*/  MOV R156, R21 ;  /* 0x00000015009c7202 */ /* 0x000fe20000000f00 */
[----:B------:R-:W-:Y:S01]  /*dea0*/  FMUL.FTZ R21, R2, R145 ;  /* 0x0000009102157220 */ /* 0x000fe20000410000 */
[----:B------:R-:W-:Y:S02]  /*deb0*/  MOV R145, R157 ;  /* 0x0000009d00917202 */ /* 0x000fe40000000f00 */
[----:B------:R-:W-:Y:S01]  /*dec0*/  MOV R157, R156 ;  /* 0x0000009c009d7202 */ /* 0x000fe20000000f00 */
[----:B------:R-:W4:Y:S01]  /*ded0*/  MUFU.EX2 R153, R135 ;  /* 0x0000008700997308 */ /* 0x000f220000000800 */
[----:B------:R-:W-:Y:S02]  /*dee0*/  MOV R156, R161 ;  /* 0x000000a1009c7202 */ /* 0x000fe40000000f00 */
[----:B------:R-:W-:Y:S01]  /*def0*/  MOV R161, R160 ;  /* 0x000000a000a17202 */ /* 0x000fe20000000f00 */
[C---:B-1----:R-:W-:Y:S02]  /*df00*/  FMUL.FTZ R26, R0.reuse, R142 ;  /* 0x0000008e001a7220 */ /* 0x042fe40000410000 */
[C---:B------:R-:W-:Y:S02]  /*df10*/  FMUL.FTZ R27, R0.reuse, R143 ;  /* 0x0000008f001b7220 */ /* 0x040fe40000410000 */
[----:B------:R-:W1:Y:S01]  /*df20*/  LDSM.16.MT88.4 R140, [R243] ;  /* 0x00000000f38c783b */ /* 0x000e620000004200 */
[C---:B--2---:R-:W-:Y:S01]  /*df30*/  FFMA.FTZ R148, R0.reuse, R139, R137 ;  /* 0x0000008b00947223 */ /* 0x044fe20000010089 */
[----:B------:R-:W-:Y:S01]  /*df40*/  F2FP.PACK_AB R137, R149, R137 ;  /* 0x000000899589723e */ /* 0x000fe200000000ff */
        /* <DEDUP_REMOVED lines=9> */
[----:B----4-:R-:W-:Y:S01]  /*dfe0*/  F2FP.PACK_AB R139, R153, R152 ;  /* 0x00000098998b723e */ /* 0x010fe200000000ff */
        /* <DEDUP_REMOVED lines=14> */
[C---:B------:R-:W-:Y:S01]  /*e0d0*/  FMUL.FTZ R46, R0.reuse, R46 ;  /* 0x0000002e002e7220 */ /* 0x040fe20000410000 */
[C---:B-1----:R-:W-:Y:S05]  /*e0e0*/  HMMA.16816.F32 R4, R136.reuse, R140, R4 ;  /* 0x0000008c8804723c */ /* 0x042fea0000001804 */
[C---:B------:R-:W-:Y:S02]  /*e0f0*/  FMUL.FTZ R47, R0.reuse, R47 ;  /* 0x0000002f002f7220 */ /* 0x040fe40000410000 */
[C---:B------:R-:W-:Y:S01]  /*e100*/  FMUL.FTZ R50, R0.reuse, R50 ;  /* 0x0000003200327220 */ /* 0x040fe20000410000 */
[C---:B------:R-:W-:Y:S01]  /*e110*/  HMMA.16816.F32 R8, R136.reuse, R142, R8 ;  /* 0x0000008e8808723c */ /* 0x040fe20000001808 */
[----:B------:R-:W1:Y:S01]  /*e120*/  LDSM.16.MT88.4 R140, [R245] ;  /* 0x00000000f58c783b */ /* 0x000e620000004200 */
[----:B------:R-:W-:Y:S02]  /*e130*/  MUFU.EX2 R154, R173 ;  /* 0x000000ad009a7308 */ /* 0x000fe40000000800 */
        /* <DEDUP_REMOVED lines=10> */
[----:B------:R-:W2:Y:S01]  /*e1e0*/  MUFU.EX2 R160, R174 ;  /* 0x000000ae00a07308 */ /* 0x000ea20000000800 */
[C---:B------:R-:W-:Y:S02]  /*e1f0*/  FMUL.FTZ R70, R0.reuse, R70 ;  /* 0x0000004600467220 */ /* 0x040fe40000410000 */
[C---:B------:R-:W-:Y:S02]  /*e200*/  FMUL.FTZ R71, R0.reuse, R71 ;  /* 0x0000004700477220 */ /* 0x040fe40000410000 */
[C---:B------:R-:W-:Y:S02]  /*e210*/  FMUL.FTZ R74, R0.reuse, R74 ;  /* 0x0000004a004a7220 */ /* 0x040fe40000410000 */
[C---:B------:R-:W-:Y:S02]  /*e220*/  FMUL.FTZ R75, R0.reuse, R75 ;  /* 0x0000004b004b7220 */ /* 0x040fe40000410000 */
[C---:B------:R-:W-:Y:S01]  /*e230*/  FMUL.FTZ R78, R0.reuse, R78 ;  /* 0x0000004e004e7220 */ /* 0x040fe20000410000 */
[----:B------:R2:W-:Y:S01]  /*e240*/  MUFU.EX2 R178, R182 ;  /* 0x000000b600b27308 */ /* 0x0005e20000000800 */
[C---:B------:R-:W-:Y:S02]  /*e250*/  FMUL.FTZ R79, R0.reuse, R79 ;  /* 0x0000004f004f7220 */ /* 0x040fe40000410000 */
[C---:B------:R-:W-:Y:S02]  /*e260*/  FMUL.FTZ R82, R0.reuse, R82 ;  /* 0x0000005200527220 */ /* 0x040fe40000410000 */
[C---:B------:R-:W-:Y:S02]  /*e270*/  FMUL.FTZ R83, R0.reuse, R83 ;  /* 0x0000005300537220 */ /* 0x040fe40000410000 */
[C---:B------:R-:W-:Y:S01]  /*e280*/  FMUL.FTZ R86, R0.reuse, R86 ;  /* 0x0000005600567220 */ /* 0x040fe20000410000 */
[C---:B-1----:R-:W-:Y:S02]  /*e290*/  HMMA.16816.F32 R12, R136.reuse, R140, R12 ;  /* 0x0000008c880c723c */ /* 0x042fe4000000180c */
[----:B------:R-:W1:Y:S01]  /*e2a0*/  MUFU.EX2 R179, R181 ;  /* 0x000000b500b37308 */ /* 0x000e620000000800 */
[C---:B------:R-:W-:Y:S02]  /*e2b0*/  FMUL.FTZ R87, R0.reuse, R87 ;  /* 0x0000005700577220 */ /* 0x040fe40000410000 */
[C---:B------:R-:W-:Y:S02]  /*e2c0*/  FMUL.FTZ R90, R0.reuse, R90 ;  /* 0x0000005a005a7220 */ /* 0x040fe40000410000 */
[C---:B------:R-:W-:Y:S01]  /*e2d0*/  FMUL.FTZ R91, R0.reuse, R91 ;  /* 0x0000005b005b7220 */ /* 0x040fe20000410000 */
[C---:B------:R-:W-:Y:S01]  /*e2e0*/  HMMA.16816.F32 R16, R136.reuse, R142, R16 ;  /* 0x0000008e8810723c */ /* 0x040fe20000001810 */
[----:B------:R-:W4:Y:S03]  /*e2f0*/  LDSM.16.MT88.4 R140, [R244] ;  /* 0x00000000f48c783b */ /* 0x000f260000004200 */
[C---:B------:R-:W-:Y:S01]  /*e300*/  FMUL.FTZ R94, R0.reuse, R94 ;  /* 0x0000005e005e7220 */ /* 0x040fe20000410000 */
[----:B------:R5:W-:Y:S01]  /*e310*/  MUFU.EX2 R176, R183 ;  /* 0x000000b700b07308 */ /* 0x000be20000000800 */
[C---:B------:R-:W-:Y:S02]  /*e320*/  FMUL.FTZ R95, R0.reuse, R95 ;  /* 0x0000005f005f7220 */ /* 0x040fe40000410000 */
[C---:B------:R-:W-:Y:S01]  /*e330*/  FMUL.FTZ R98, R0.reuse, R98 ;  /* 0x0000006200627220 */ /* 0x040fe20000410000 */
[----:B--2---:R-:W-:Y:S03]  /*e340*/  MOV R182, R160 ;  /* 0x000000a000b67202 */ /* 0x004fe60000000f00 */
[C---:B------:R-:W-:Y:S02]  /*e350*/  FMUL.FTZ R99, R0.reuse, R99 ;  /* 0x0000006300637220 */ /* 0x040fe40000410000 */
[C---:B------:R-:W-:Y:S02]  /*e360*/  FMUL.FTZ R102, R0.reuse, R102 ;  /* 0x0000006600667220 */ /* 0x040fe40000410000 */
[C---:B------:R-:W-:Y:S02]  /*e370*/  FMUL.FTZ R103, R0.reuse, R103 ;  /* 0x0000006700677220 */ /* 0x040fe40000410000 */
[C---:B------:R-:W-:Y:S01]  /*e380*/  FMUL.FTZ R106, R0.reuse, R106 ;  /* 0x0000006a006a7220 */ /* 0x040fe20000410000 */
[----:B-1----:R-:W-:Y:S01]  /*e390*/  F2FP.PACK_AB R173, R179, R178 ;  /* 0x000000b2b3ad723e */ /* 0x002fe200000000ff */
[C---:B------:R-:W-:Y:S01]  /*e3a0*/  FMUL.FTZ R107, R0.reuse, R107 ;  /* 0x0000006b006b7220 */ /* 0x040fe20000410000 */
[----:B------:R-:W-:Y:S01]  /*e3b0*/  MOV R181, R155 ;  /* 0x0000009b00b57202 */ /* 0x000fe20000000f00 */
[C---:B------:R-:W-:Y:S02]  /*e3c0*/  FMUL.FTZ R110, R0.reuse, R110 ;  /* 0x0000006e006e7220 */ /* 0x040fe40000410000 */
[C---:B------:R-:W-:Y:S02]  /*e3d0*/  FMUL.FTZ R111, R0.reuse, R111 ;  /* 0x0000006f006f7220 */ /* 0x040fe40000410000 */
[C---:B------:R-:W-:Y:S02]  /*e3e0*/  FMUL.FTZ R114, R0.reuse, R114 ;  /* 0x0000007200727220 */ /* 0x040fe40000410000 */
[C---:B------:R-:W-:Y:S01]  /*e3f0*/  FMUL.FTZ R115, R0.reuse, R115 ;  /* 0x0000007300737220 */ /* 0x040fe20000410000 */
[----:B-----5:R-:W-:Y:S01]  /*e400*/  MOV R183, R154 ;  /* 0x0000009a00b77202 */ /* 0x020fe20000000f00 */
[C---:B------:R-:W-:Y:S02]  /*e410*/  FMUL.FTZ R118, R0.reuse, R118 ;  /* 0x0000007600767220 */ /* 0x040fe40000410000 */
[C---:B------:R-:W-:Y:S02]  /*e420*/  FMUL.FTZ R119, R0.reuse, R119 ;  /* 0x0000007700777220 */ /* 0x040fe40000410000 */
[C---:B------:R-:W-:Y:S02]  /*e430*/  FMUL.FTZ R122, R0.reuse, R122 ;  /* 0x0000007a007a7220 */ /* 0x040fe40000410000 */
[C---:B------:R-:W-:Y:S02]  /*e440*/  FMUL.FTZ R123, R0.reuse, R123 ;  /* 0x0000007b007b7220 */ /* 0x040fe40000410000 */
[C---:B------:R-:W-:Y:S02]  /*e450*/  FMUL.FTZ R126, R0.reuse, R126 ;  /* 0x0000007e007e7220 */ /* 0x040fe40000410000 */
[C---:B------:R-:W-:Y:S01]  /*e460*/  FMUL.FTZ R127, R0.reuse, R127 ;  /* 0x0000007f007f7220 */ /* 0x040fe20000410000 */
[C---:B----4-:R-:W-:Y:S03]  /*e470*/  HMMA.16816.F32 R20, R136.reuse, R140, R20 ;  /* 0x0000008c8814723c */ /* 0x050fe60000001814 */
[C---:B------:R-:W-:Y:S02]  /*e480*/  FMUL.FTZ R130, R0.reuse, R130 ;  /* 0x0000008200827220 */ /* 0x040fe40000410000 */
[----:B------:R-:W-:Y:S02]  /*e490*/  FMUL.FTZ R131, R0, R131 ;  /* 0x0000008300837220 */ /* 0x000fe40000410000 */
[----:B------:R-:W-:Y:S01]  /*e4a0*/  FADD.FTZ R0, R133, R180 ;  /* 0x000000b485007221 */ /* 0x000fe20000010000 */
[C---:B------:R-:W-:Y:S04]  /*e4b0*/  HMMA.16816.F32 R24, R136.reuse, R142, R24 ;  /* 0x0000008e8818723c */ /* 0x040fe80000001818 */
[----:B------:R-:W-:Y:S01]  /*e4c0*/  FADD.FTZ R0, R2, R0 ;  /* 0x0000000002007221 */ /* 0x000fe20000010000 */
[----:B------:R-:W-:Y:S01]  /*e4d0*/  MOV R180, R146 ;  /* 0x0000009200b47202 */ /* 0x000fe20000000f00 */
[----:B---3--:R1:W2:Y:S02]  /*e4e0*/  LDSM.16.MT88.4 R140, [R144] ;  /* 0x00000000908c783b */ /* 0x0082a40000004200 */
[----:B-1----:R-:W1:Y:S10]  /*e4f0*/  MUFU.EX2 R144, R177 ;  /* 0x000000b100907308 */ /* 0x002e740000000800 */
[----:B------:R-:W3:Y:S01]  /*e500*/  MUFU.EX2 R177, R161 ;  /* 0x000000a100b17308 */ /* 0x000ee20000000800 */
[C---:B--2---:R-:W-:Y:S03]  /*e510*/  HMMA.16816.F32 R28, R136.reuse, R140, R28 ;  /* 0x0000008c881c723c */ /* 0x044fe6000000181c */
[----:B-1----:R-:W-:Y:S05]  /*e520*/  FADD.FTZ R0, R144, R0 ;  /* 0x0000000090007221 */ /* 0x002fea0000010000 */
[C---:B------:R-:W-:Y:S01]  /*e530*/  HMMA.16816.F32 R32, R136.reuse, R142, R32 ;  /* 0x0000008e8820723c */ /* 0x040fe20000001820 */
[----:B------:R-:W1:Y:S03]  /*e540*/  LDSM.16.MT88.4 R140, [R243+0x1800] ;  /* 0x00180000f38c783b */ /* 0x000e660000004200 */
[----:B------:R-:W-:Y:S01]  /*e550*/  FADD.FTZ R0, R135, R0 ;  /* 0x0000000087007221 */ /* 0x000fe20000010000 */
[----:B---3--:R-:W-:Y:S03]  /*e560*/  F2FP.PACK_AB R175, R177, R176 ;  /* 0x000000b0b1af723e */ /* 0x008fe600000000ff */
        /* <DEDUP_REMOVED lines=35> */
[----:B------:R-:W1:Y:S06]  /*e7a0*/  LDSM.16.MT88.4 R140, [R243+0x800] ;  /* 0x00080000f38c783b */ /* 0x000e6c0000004200 */
[----:B------:R-:W-:Y:S02]  /*e7b0*/  F2FP.PACK_AB R138, R135, R144 ;  /* 0x00000090878a723e */ /* 0x000fe400000000ff */
[----:B------:R-:W2:Y:S01]  /*e7c0*/  LDSM.16.MT88.4 R144, [R245+0x800] ;  /* 0x00080000f590783b */ /* 0x000ea20000004200 */
[----:B------:R-:W3:Y:S02]  /*e7d0*/  MUFU.EX2 R135, R156 ;  /* 0x0000009c00877308 */ /* 0x000ee40000000800 */
[----:B------:R-:W-:Y:S02]  /*e7e0*/  F2FP.PACK_AB R136, R2, R133 ;  /* 0x000000850288723e */ /* 0x000fe400000000ff */
[----:B------:R-:W-:Y:S02]  /*e7f0*/  F2FP.PACK_AB R137, R155, R154 ;  /* 0x0000009a9b89723e */ /* 0x000fe400000000ff */
[----:B------:R-:W-:Y:S04]  /*e800*/  F2FP.PACK_AB R139, R180, R160 ;  /* 0x000000a0b48b723e */ /* 0x000fe800000000ff */
[----:B------:R-:W4:Y:S10]  /*e810*/  MUFU.EX2 R133, R162 ;  /* 0x000000a200857308 */ /* 0x000f340000000800 */
[----:B------:R-:W5:Y:S01]  /*e820*/  MUFU.EX2 R2, R157 ;  /* 0x0000009d00027308 */ /* 0x000f620000000800 */
[----:B---3--:R-:W-:Y:S01]  /*e830*/  F2FP.PACK_AB R174, R132, R135 ;  /* 0x0000008784ae723e */ /* 0x008fe200000000ff */
[C---:B-1----:R-:W-:Y:S03]  /*e840*/  HMMA.16816.F32 R4, R136.reuse, R140, R4 ;  /* 0x0000008c8804723c */ /* 0x042fe60000001804 */
[----:B----4-:R-:W-:Y:S05]  /*e850*/  FADD.FTZ R0, R133, R0 ;  /* 0x0000000085007221 */ /* 0x010fea0000010000 */
[C---:B------:R-:W-:Y:S01]  /*e860*/  HMMA.16816.F32 R8, R136.reuse, R142, R8 ;  /* 0x0000008e8808723c */ /* 0x040fe20000001808 */
[----:B------:R-:W1:Y:S03]  /*e870*/  LDSM.16.MT88.4 R140, [R244+0x800] ;  /* 0x00080000f48c783b */ /* 0x000e660000004200 */
[C---:B-----5:R-:W-:Y:S01]  /*e880*/  F2FP.PACK_AB R172, R2.reuse, R133 ;  /* 0x0000008502ac723e */ /* 0x060fe200000000ff */
[----:B------:R-:W-:Y:S03]  /*e890*/  FADD.FTZ R0, R2, R0 ;  /* 0x0000000002007221 */ /* 0x000fe60000010000 */
[C---:B--2---:R-:W-:Y:S01]  /*e8a0*/  HMMA.16816.F32 R12, R136.reuse, R144, R12 ;  /* 0x00000090880c723c */ /* 0x044fe2000000180c */
[----:B------:R-:W-:Y:S03]  /*e8b0*/  LDSM.16.MT88.4 R156, [R243+0x1000] ;  /* 0x00100000f39c783b */ /* 0x000fe60000004200 */
[----:B------:R-:W-:Y:S02]  /*e8c0*/  FADD.FTZ R2, R149, R148 ;  /* 0x0000009495027221 */ /* 0x000fe40000010000 */
[----:B------:R-:W-:Y:S02]  /*e8d0*/  FADD.FTZ R0, R135, R0 ;  /* 0x0000000087007221 */ /* 0x000fe40000010000 */
[C---:B------:R-:W-:Y:S01]  /*e8e0*/  HMMA.16816.F32 R16, R136.reuse, R146, R16 ;  /* 0x000000928810723c */ /* 0x040fe20000001810 */
[----:B------:R-:W2:Y:S03]  /*e8f0*/  LDSM.16.MT88.4 R144, [R246+0x800] ;  /* 0x00080000f690783b */ /* 0x000ea60000004200 */
[----:B------:R-:W-:Y:S05]  /*e900*/  FADD.FTZ R0, R132, R0 ;  /* 0x0000000084007221 */ /* 0x000fea0000010000 */
[----:B------:R-:W-:Y:S08]  /*e910*/  LDSM.16.MT88.4 R148, [R245+0x1000] ;  /* 0x00100000f594783b */ /* 0x000ff00000004200 */
[----:B------:R3:W-:Y:S01]  /*e920*/  STL [R1+0x60], R0 ;  /* 0x0000600001007387 */ /* 0x0007e20000100800 */
[C---:B-1----:R-:W-:Y:S08]  /*e930*/  HMMA.16816.F32 R20, R136.reuse, R140, R20 ;  /* 0x0000008c8814723c */ /* 0x042ff00000001814 */
[C---:B------:R-:W-:Y:S01]  /*e940*/  HMMA.16816.F32 R24, R136.reuse, R142, R24 ;  /* 0x0000008e8818723c */ /* 0x040fe20000001818 */
[----:B------:R-:W1:Y:S07]  /*e950*/  LDSM.16.MT88.4 R140, [R243+0x2000] ;  /* 0x00200000f38c783b */ /* 0x000e6e0000004200 */
[C---:B--2---:R-:W-:Y:S04]  /*e960*/  HMMA.16816.F32 R28, R136.reuse, R144, R28 ;  /* 0x00000090881c723c */ /* 0x044fe8000000181c */
[----:B---3--:R-:W-:Y:S04]  /*e970*/  FADD.FTZ R0, R152, R2 ;  /* 0x0000000298007221 */ /* 0x008fe80000010000 */
        /* <DEDUP_REMOVED lines=38> */
[----:B------:R-:W3:Y:S02]  /*ebe0*/  LDL.LU R133, [R1+0x38] ;  /* 0x0000380001857983 */ /* 0x000ee40000300800 */
[----:B------:R-:W-:Y:S01]  /*ebf0*/  MOV R139, R153 ;  /* 0x00000099008b7202 */ /* 0x000fe20000000f00 */
[C---:B------:R-:W-:Y:S01]  /*ec00*/  HMMA.16816.F32 R160, R172.reuse, R156, R4 ;  /* 0x0000009caca0723c */ /* 0x040fe20000001804 */
[----:B------:R-:W4:Y:S04]  /*ec10*/  LDSM.16.MT88.4 R4, [R246+0x1000] ;  /* 0x00100000f604783b */ /* 0x000f280000004200 */
[----:B------:R-:W-:Y:S03]  /*ec20*/  FADD.FTZ R0, R139, R0 ;  /* 0x000000008b007221 */ /* 0x000fe60000010000 */
[C---:B------:R-:W-:Y:S01]  /*ec30*/  HMMA.16816.F32 R156, R172.reuse, R158, R8 ;  /* 0x0000009eac9c723c */ /* 0x040fe20000001808 */
[----:B------:R-:W5:Y:S03]  /*ec40*/  LDSM.16.MT88.4 R8, [R243+0x2800] ;  /* 0x00280000f308783b */ /* 0x000f660000004200 */
[----:B------:R-:W-:Y:S04]  /*ec50*/  FADD.FTZ R0, R183, R0 ;  /* 0x00000000b7007221 */ /* 0x000fe80000010000 */
[C---:B------:R-:W-:Y:S01]  /*ec60*/  HMMA.16816.F32 R152, R172.reuse, R148, R12 ;  /* 0x00000094ac98723c */ /* 0x040fe2000000180c */
[----:B------:R-:W5:Y:S03]  /*ec70*/  LDSM.16.MT88.4 R12, [R245+0x2800] ;  /* 0x00280000f50c783b */ /* 0x000f660000004200 */
[----:B------:R-:W-:Y:S04]  /*ec80*/  FADD.FTZ R0, R181, R0 ;  /* 0x00000000b5007221 */ /* 0x000fe80000010000 */
[C---:B------:R-:W-:Y:S04]  /*ec90*/  HMMA.16816.F32 R148, R172.reuse, R150, R16 ;  /* 0x00000096ac94723c */ /* 0x040fe80000001810 */
[----:B------:R-:W-:Y:S04]  /*eca0*/  FADD.FTZ R0, R182, R0 ;  /* 0x00000000b6007221 */ /* 0x000fe80000010000 */
[C---:B-1----:R-:W-:Y:S04]  /*ecb0*/  HMMA.16816.F32 R144, R172.reuse, R140, R20 ;  /* 0x0000008cac90723c */ /* 0x042fe80000001814 */
[----:B------:R-:W-:Y:S04]  /*ecc0*/  FADD.FTZ R0, R180, R0 ;  /* 0x00000000b4007221 */ /* 0x000fe80000010000 */
[C---:B------:R-:W-:Y:S04]  /*ecd0*/  HMMA.16816.F32 R140, R172.reuse, R142, R24 ;  /* 0x0000008eac8c723c */ /* 0x040fe80000001818 */
[----:B------:R-:W-:Y:S04]  /*ece0*/  FADD.FTZ R0, R178, R0 ;  /* 0x00000000b2007221 */ /* 0x000fe80000010000 */
[C---:B----4-:R-:W-:Y:S04]  /*ecf0*/  HMMA.16816.F32 R28, R172.reuse, R4, R28 ;  /* 0x00000004ac1c723c */ /* 0x050fe8000000181c */
[----:B------:R-:W-:Y:S04]  /*ed00*/  FADD.FTZ R0, R179, R0 ;  /* 0x00000000b3007221 */ /* 0x000fe80000010000 */
[C---:B------:R-:W-:Y:S01]  /*ed10*/  HMMA.16816.F32 R32, R172.reuse, R6, R32 ;  /* 0x00000006ac20723c */ /* 0x040fe20000001820 */
[----:B------:R-:W1:Y:S03]  /*ed20*/  LDSM.16.MT88.4 R4, [R244+0x2800] ;  /* 0x00280000f404783b */ /* 0x000e660000004200 */
[----:B------:R-:W-:Y:S04]  /*ed30*/  FADD.FTZ R2, R176, R0 ;  /* 0x00000000b0027221 */ /* 0x000fe80000010000 */
[C---:B-----5:R-:W-:Y:S04]  /*ed40*/  HMMA.16816.F32 R36, R172.reuse, R8, R36 ;  /* 0x00000008ac24723c */ /* 0x060fe80000001824 */
[----:B------:R-:W-:Y:S04]  /*ed50*/  FADD.FTZ R2, R177, R2 ;  /* 0x00000002b1027221 */ /* 0x000fe80000010000 */
[C---:B------:R-:W-:Y:S01]  /*ed60*/  HMMA.16816.F32 R40, R172.reuse, R10, R40 ;  /* 0x0000000aac28723c */ /* 0x040fe20000001828 */
[----:B------:R-:W4:Y:S07]  /*ed70*/  LDSM.16.MT88.4 R8, [R246+0x2800] ;  /* 0x00280000f608783b */ /* 0x000f2e0000004200 */
[C---:B------:R-:W-:Y:S08]  /*ed80*/  HMMA.16816.F32 R44, R172.reuse, R12, R44 ;  /* 0x0000000cac2c723c */ /* 0x040ff0000000182c */
[C---:B------:R-:W-:Y:S01]  /*ed90*/  HMMA.16816.F32 R48, R172.reuse, R14, R48 ;  /* 0x0000000eac30723c */ /* 0x040fe20000001830 */
[----:B------:R-:W5:Y:S07]  /*eda0*/  LDSM.16.MT88.4 R12, [R243+0x4000] ;  /* 0x00400000f30c783b */ /* 0x000f6e0000004200 */
[C---:B-1----:R-:W-:Y:S08]  /*edb0*/  HMMA.16816.F32 R52, R172.reuse, R4, R52 ;  /* 0x00000004ac34723c */ /* 0x042ff00000001834 */
[C---:B------:R-:W-:Y:S01]  /*edc0*/  HMMA.16816.F32 R56, R172.reuse, R6, R56 ;  /* 0x00000006ac38723c */ /* 0x040fe20000001838 */
[----:B------:R-:W1:Y:S07]  /*edd0*/  LDSM.16.MT88.4 R4, [R245+0x4000] ;  /* 0x00400000f504783b */ /* 0x000e6e0000004200 */
[C---:B----4-:R-:W-:Y:S08]  /*ede0*/  HMMA.16816.F32 R60, R172.reuse, R8, R60 ;  /* 0x00000008ac3c723c */ /* 0x050ff0000000183c */
[C---:B------:R-:W-:Y:S01]  /*edf0*/  HMMA.16816.F32 R64, R172.reuse, R10, R64 ;  /* 0x0000000aac40723c */ /* 0x040fe20000001840 */
[----:B------:R-:W4:Y:S07]  /*ee00*/  LDSM.16.MT88.4 R8, [R244+0x4000] ;  /* 0x00400000f408783b */ /* 0x000f2e0000004200 */
[C---:B-----5:R-:W-:Y:S08]  /*ee10*/  HMMA.16816.F32 R68, R172.reuse, R12, R68 ;  /* 0x0000000cac44723c */ /* 0x060ff00000001844 */
        /* <DEDUP_REMOVED lines=15> */
[C---:B------:R-:W-:Y:S08]  /*ef10*/  HMMA.16816.F32 R112, R172.reuse, R10, R112 ;  /* 0x0000000aac70723c */ /* 0x040ff00000001870 */
[C---:B-----5:R-:W-:Y:S08]  /*ef20*/  HMMA.16816.F32 R116, R172.reuse, R12, R116 ;  /* 0x0000000cac74723c */ /* 0x060ff00000001874 */
[C---:B------:R-:W-:Y:S08]  /*ef30*/  HMMA.16816.F32 R120, R172.reuse, R14, R120 ;  /* 0x0000000eac78723c */ /* 0x040ff00000001878 */
[C---:B-1----:R-:W-:Y:S08]  /*ef40*/  HMMA.16816.F32 R124, R172.reuse, R4, R124 ;  /* 0x00000004ac7c723c */ /* 0x042ff0000000187c */
[----:B------:R-:W-:Y:S04]  /*ef50*/  HMMA.16816.F32 R128, R172, R6, R128 ;  /* 0x00000006ac80723c */ /* 0x000fe80000001880 */
[C---:B---3--:R-:W-:Y:S02]  /*ef60*/  IADD3 R0, R133.reuse, -0x1, RZ ;  /* 0xffffffff85007810 */ /* 0x048fe40007ffe0ff */
[----:B--2---:R-:W-:Y:S02]  /*ef70*/  ISETP.GT.AND P0, PT, R133, R136, PT ;  /* 0x000000888500720c */ /* 0x004fe40003f04270 */
[----:B------:R-:W-:Y:S01]  /*ef80*/  MOV R133, R3 ;  /* 0x0000000300857202 */ /* 0x000fe20000000f00 */
[----:B------:R1:W-:Y:S04]  /*ef90*/  STL [R1+0x38], R0 ;  /* 0x0000380001007387 */ /* 0x0003e80000100800 */
[----:B------:R1:W-:Y:S06]  /*efa0*/  STL [R1+0x5c], R2 ;  /* 0x00005c0201007387 */ /* 0x0003ec0000100800 */
[----:B-1----:R-:W-:-:S05]  /*efb0*/  @P0 BRA `(.L_x_546) ;  /* 0xffffcdc000000947 */ /* 0x002fca000383ffff */
.L_x_533:
[----:B------:R-:W2:Y:S04]  /*efc0*/  LDL R2, [R1+0x70] ;  /* 0x0000700001027983 */ /* 0x000ea80000100800 */
[----:B------:R-:W2:Y:S02]  /*efd0*/  LDL R0, [R1+0x38] ;  /* 0x0000380001007983 */ /* 0x000ea40000100800 */
[----:B--2---:R-:W-:-:S13]  /*efe0*/  ISETP.GE.AND P0, PT, R0, R2, PT ;  /* 0x000000020000720c */ /* 0x004fda0003f06270 */
[----:B------:R-:W-:Y:S05]  /*eff0*/  @!P0 BRA `(.L_x_547) ;  /* 0x00003cd000008947 */ /* 0x000fea0003800000 */
[----:B------:R-:W-:Y:S02]  /*f000*/  MOV R136, R133 ;  /* 0x0000008500887202 */ /* 0x000fe40000000f00 */
[----:B------:R-:W-:Y:S02]  /*f010*/  MOV R135, R134 ;  /* 0x0000008600877202 */ /* 0x000fe40000000f00 */
.L_x_569:
[----:B-1----:R-:W2:Y:S01]  /*f020*/  LDL R4, [R1+0x34] ;  /* 0x0000340001047983 */ /* 0x002ea20000100800 */
[----:B------:R-:W-:Y:S04]  /*f030*/  DEPBAR.LE SB0, 0x0 ;  /* 0x000080000000791a */ /* 0x000fe80000000000 */
[----:B------:R-:W3:Y:S01]  /*f040*/  LDL R6, [R1+0xa4] ;  /* 0x0000a40001067983 */ /* 0x000ee20000100800 */
[----:B------:R-:W-:Y:S03]  /*f050*/  WARPSYNC 0xffffffff ;  /* 0xffffffff00007948 */ /* 0x000fe60003800000 */
[----:B------:R-:W4:Y:S04]  /*f060*/  LDL R7, [R1+0x30] ;  /* 0x0000300001077983 */ /* 0x000f280000100800 */
[----:B------:R-:W5:Y:S04]  /*f070*/  LDL.64 R8, [R1+0x98] ;  /* 0x0000980001087983 */ /* 0x000f680000100a00 */
[----:B------:R-:W3:Y:S04]  /*f080*/  LDL R12, [R1+0x14] ;  /* 0x00001400010c7983 */ /* 0x000ee80000100800 */
[----:B------:R-:W5:Y:S04]  /*f090*/  LDL R5, [R1+0x18] ;  /* 0x0000180001057983 */ /* 0x000f680000100800 */
[----:B------:R-:W-:Y:S06]  /*f0a0*/  BAR.SYNC.DEFER_BLOCKING 0x0 ;  /* 0x0000000000007b1d */ /* 0x000fec0000010000 */
[----:B------:R1:W1:Y:S04]  /*f0b0*/  LDSM.16.M88.4 R16, [R240+0x800] ;  /* 0x00080000f010783b */ /* 0x0002680000000200 */
[----:B------:R1:W1:Y:S04]  /*f0c0*/  LDSM.16.M88.4 R24, [R240+0x1000] ;  /* 0x00100000f018783b */ /* 0x0002680000000200 */
[----:B------:R1:W1:Y:S01]  /*f0d0*/  LDSM.16.M88.4 R172, [R247] ;  /* 0x00000000f7ac783b */ /* 0x0002620000000200 */
[----:B--2---:R-:W-:Y:S01]  /*f0e0*/  IMAD.WIDE.U32 R2, R4, c[0x0][0x208], RZ ;  /* 0x0000820004027a25 */ /* 0x004fe200078e00ff */
[----:B------:R-:W-:Y:S05]  /*f0f0*/  SHF.R.S32.HI R0, RZ, 0x1f, R4 ;  /* 0x0000001fff007819 */ /* 0x000fea0000011404 */
[----:B------:R-:W-:Y:S04]  /*f100*/  IMAD R0, R0, c[0x0][0x208], RZ ;  /* 0x0000820000007a24 */ /* 0x000fe800078e02ff */
[----:B------:R-:W-:Y:S01]  /*f110*/  IMAD R0, R4, c[0x0][0x20c], R0 ;  /* 0x0000830004007a24 */ /* 0x000fe200078e0200 */
[----:B----4-:R-:W-:Y:S04]  /*f120*/  SHF.R.S32.HI R4, RZ, 0x1f, R7 ;  /* 0x0000001fff047819 */ /* 0x010fe80000011407 */
[----:B------:R-:W-:Y:S01]  /*f130*/  IADD3 R3, R3, R0, RZ ;  /* 0x0000000003037210 */ /* 0x000fe20007ffe0ff */
[----:B------:R-:W-:Y:S01]  /*f140*/  IMAD R4, R4, c[0x0][0x218], RZ ;  /* 0x0000860004047a24 */ /* 0x000fe200078e02ff */
[----:B---3--:R2:W3:Y:S03]  /*f150*/  LDSM.16.M88.4 R176, [R12] ;  /* 0x000000000cb0783b */ /* 0x0084e60000000200 */
[C---:B------:R-:W-:Y:S01]  /*f160*/  IMAD.WIDE.U32 R2, R7.reuse, c[0x0][0x218], R2 ;  /* 0x0000860007027a25 */ /* 0x040fe200078e0002 */
[----:B-----5:R2:W4:Y:S03]  /*f170*/  LDSM.16.M88.4 R180, [R5] ;  /* 0x0000000005b4783b */ /* 0x0205260000000200 */
[----:B------:R-:W-:Y:S01]  /*f180*/  IMAD R4, R7, c[0x0][0x21c], R4 ;  /* 0x0000870007047a24 */ /* 0x000fe200078e0204 */
[----:B------:R-:W-:Y:S02]  /*f190*/  IADD3 R0, P0, R8, R2, RZ ;  /* 0x0000000208007210 */ /* 0x000fe40007f1e0ff */
[----:B------:R2:W1:Y:S02]  /*f1a0*/  LDSM.16.M88.4 R8, [R240] ;  /* 0x00000000f008783b */ /* 0x0004640000000200 */
[----:B------:R-:W-:Y:S02]  /*f1b0*/  IADD3.X R2, R6, R3, R4, P0, !PT ;  /* 0x0000000306027210 */ /* 0x000fe400007fe404 */
[C---:B------:R-:W-:Y:S04]  /*f1c0*/  LEA R7, P0, R0.reuse, c[0x0][0x1f8], 0x1 ;  /* 0x00007e0000077a11 */ /* 0x040fe800078008ff */
[----:B------:R-:W-:Y:S01]  /*f1d0*/  LEA.HI.X R6, R0, c[0x0][0x1fc], R2, 0x1, P0 ;  /* 0x00007f0000067a11 */ /* 0x000fe200000f0c02 */
[----:B------:R-:W-:-:S06]  /*f1e0*/  BRA.DIV ~URZ, `(.L_x_548) ;  /* 0x0000b3027f007947 */ /* 0x000fcc000b800000 */
[----:B------:R2:W4:Y:S02]  /*f1f0*/  SHFL.IDX PT, R0, R6, RZ, 0x181f ;  /* 0x00181fff06007589 */ /* 0x00052400000e0000 */
.L_x_663:
[----:B--2---:R-:W2:Y:S01]  /*f200*/  LDL R5, [R1+0x3c] ;  /* 0x00003c0001057983 */ /* 0x004ea20000100800 */
[----:B------:R-:W-:Y:S03]  /*f210*/  BSSY B0, `(.L_x_549) ;  /* 0x000003e000007945 */ /* 0x000fe60003800000 */
[----:B------:R-:W5:Y:S04]  /*f220*/  LDL R4, [R1+0xc8] ;  /* 0x0000c80001047983 */ /* 0x000f680000100800 */
        /* <DEDUP_REMOVED lines=11> */
[----:B------:R-:W5:Y:S01]  /*f2e0*/  SHFL.IDX PT, R2, R7, RZ, 0x181f ;  /* 0x00181fff07027589 */ /* 0x000f6200000e0000 */
[----:B--2---:R-:W-:Y:S02]  /*f2f0*/  ISETP.GE.AND P5, PT, R5, c[0x0][0x1d4], PT ;  /* 0x0000750005007a0c */ /* 0x004fe40003fa6270 */
[----:B-----5:R-:W-:Y:S05]  /*f300*/  IADD3 R4, P0, R2, R4, RZ ;  /* 0x0000000402047210 */ /* 0x020fea0007f1e0ff */
[----:B----4-:R-:W-:Y:S06]  /*f310*/  IMAD.X R5, R0, 0x1, R133, P0 ;  /* 0x0000000100057824 */ /* 0x010fec00000e0685 */
[----:B------:R-:W-:Y:S01]  /*f320*/  @!PT LDS RZ, [RZ] ;  /* 0x00000000fffff984 */ /* 0x000fe20000000800 */
[----:B------:R-:W-:Y:S01]  /*f330*/  @!PT LDS RZ, [RZ] ;  /* 0x00000000fffff984 */ /* 0x000fe20000000800 */
[----:B---3--:R2:W-:Y:S01]  /*f340*/  LDGSTS.E.BYPASS.LTC128B.128 [R12+0x4080], [R4.64], !P5 ;  /* 0x04080000040c7fae */ /* 0x0085e2000e901d46 */
[----:B------:R-:W-:Y:S02]  /*f350*/  ISETP.GE.AND P4, PT, R22, c[0x0][0x1d4], PT ;  /* 0x0000750016007a0c */ /* 0x000fe40003f86270 */
[----:B------:R-:W-:Y:S02]  /*f360*/  ISETP.GE.AND P3, PT, R14, c[0x0][0x1d4], PT ;  /* 0x000075000e007a0c */ /* 0x000fe40003f66270 */
[----:B------:R-:W3:Y:S01]  /*f370*/  S2R R14, SR_TID.X ;  /* 0x00000000000e7919 */ /* 0x000ee20000002100 */
[----:B------:R-:W-:Y:S02]  /*f380*/  ISETP.GE.AND P2, PT, R13, c[0x0][0x1d4], PT ;  /* 0x000075000d007a0c */ /* 0x000fe40003f46270 */
[----:B--2---:R-:W-:Y:S05]  /*f390*/  IADD3 R4, P0, R2, R132, RZ ;  /* 0x0000008402047210 */ /* 0x004fea0007f1e0ff */
[----:B------:R-:W-:Y:S05]  /*f3a0*/  IMAD.X R5, R0, 0x1, R23, P0 ;  /* 0x0000000100057824 */ /* 0x000fea00000e0617 */
[----:B------:R2:W-:Y:S01]  /*f3b0*/  LDGSTS.E.BYPASS.LTC128B.128 [R12+0x5880], [R4.64], !P4 ;  /* 0x05880000040c7fae */ /* 0x0005e2000e101d46 */
[----:B---3--:R-:W-:Y:S02]  /*f3c0*/  ISETP.GT.AND P1, PT, R14, 0x7f, PT ;  /* 0x0000007f0e00780c */ /* 0x008fe40003f24270 */
[----:B--2---:R-:W-:Y:S05]  /*f3d0*/  IADD3 R4, P0, R2, R21, RZ ;  /* 0x0000001502047210 */ /* 0x004fea0007f1e0ff */
[----:B------:R-:W-:Y:S01]  /*f3e0*/  IMAD.X R5, R0, 0x1, R20, P0 ;  /* 0x0000000100057824 */ /* 0x000fe200000e0614 */
[----:B------:R-:W-:Y:S04]  /*f3f0*/  IADD3 R2, P0, R2, R3, RZ ;  /* 0x0000000302027210 */ /* 0x000fe80007f1e0ff */
[----:B------:R2:W-:Y:S01]  /*f400*/  LDGSTS.E.BYPASS.LTC128B.128 [R12+0x7080], [R4.64], !P3 ;  /* 0x07080000040c7fae */ /* 0x0005e2000d901d46 */
[----:B------:R-:W-:Y:S05]  /*f410*/  IMAD.X R3, R0, 0x1, R15, P0 ;  /* 0x0000000100037824 */ /* 0x000fea00000e060f */
[----:B------:R2:W-:Y:S01]  /*f420*/  LDGSTS.E.BYPASS.LTC128B.128 [R12+0x8880], [R2.64], !P2 ;  /* 0x08880000020c7fae */ /* 0x0005e2000d101d46 */
[----:B------:R-:W-:-:S05]  /*f430*/  @P1 BRA `(.L_x_550) ;  /* 0x000001b000001947 */ /* 0x000fca0003800000 */
[----:B------:R-:W-:-:S05]  /*f440*/  BRA.DIV ~URZ, `(.L_x_551) ;  /* 0x0000b1327f007947 */ /* 0x000fca000b800000 */
[----:B--2---:R2:W3:Y:S04]  /*f450*/  SHFL.IDX PT, R4, R6, 0x1, 0x181f ;  /* 0x00381f0006047f89 */ /* 0x0044e800000e0000 */
[----:B------:R2:W4:Y:S02]  /*f460*/  SHFL.IDX PT, R0, R7, 0x1, 0x181f ;  /* 0x00381f0007007f89 */ /* 0x00052400000e0000 */
.L_x_664:
[----:B--2---:R-:W2:Y:S04]  /*f470*/  LDL R6, [R1+0xc8] ;  /* 0x0000c80001067983 */ /* 0x004ea80000100800 */
[----:B------:R-:W5:Y:S04]  /*f480*/  LDL R3, [R1+0x40] ;  /* 0x0000400001037983 */ /* 0x000f680000100800 */
[----:B----4-:R-:W4:Y:S04]  /*f490*/  LDL R2, [R1+0xcc] ;  /* 0x0000cc0001027983 */ /* 0x010f280000100800 */
[----:B---3--:R-:W3:Y:S04]  /*f4a0*/  LDL R20, [R1+0x44] ;  /* 0x0000440001147983 */ /* 0x008ee80000100800 */
[----:B------:R-:W3:Y:S04]  /*f4b0*/  LDL R5, [R1+0x2c] ;  /* 0x00002c0001057983 */ /* 0x000ee80000100800 */
[----:B------:R-:W3:Y:S04]  /*f4c0*/  LDL R15, [R1+0xc4] ;  /* 0x0000c400010f7983 */ /* 0x000ee80000100800 */
[----:B------:R-:W3:Y:S04]  /*f4d0*/  LDL R14, [R1+0x48] ;  /* 0x00004800010e7983 */ /* 0x000ee80000100800 */
[----:B------:R-:W3:Y:S04]  /*f4e0*/  LDL R13, [R1+0xb4] ;  /* 0x0000b400010d7983 */ /* 0x000ee80000100800 */
[----:B------:R-:W3:Y:S01]  /*f4f0*/  LDL R12, [R1+0x4c] ;  /* 0x00004c00010c7983 */ /* 0x000ee20000100800 */
[----:B--2---:R-:W-:Y:S05]  /*f500*/  IADD3 R6, P0, R0, R6, RZ ;  /* 0x0000000600067210 */ /* 0x004fea0007f1e0ff */
[----:B-----5:R-:W-:Y:S01]  /*f510*/  IMAD.X R7, R4, 0x1, R3, P0 ;  /* 0x0000000104077824 */ /* 0x020fe200000e0603 */
[----:B----4-:R-:W-:Y:S05]  /*f520*/  IADD3 R2, P0, R0, R2, RZ ;  /* 0x0000000200027210 */ /* 0x010fea0007f1e0ff */
[----:B---3--:R-:W-:Y:S01]  /*f530*/  IMAD.X R3, R4, 0x1, R20, P0 ;  /* 0x0000000104037824 */ /* 0x008fe200000e0614 */
        /* <DEDUP_REMOVED lines=11> */
.L_x_550:
[----:B------:R-:W-:Y:S05]  /*f5f0*/  BSYNC B0 ;  /* 0x0000000000007941 */ /* 0x000fea0003800000 */
.L_x_549:
[----:B------:R-:W0:Y:S01]  /*f600*/  LDGDEPBAR ;  /* 0x00000000000079af */ /* 0x000e220000000000 */
[----:B------:R-:W-:Y:S01]  /*f610*/  WARPSYNC 0xffffffff ;  /* 0xffffffff00007948 */ /* 0x000fe20003800000 */
[C---:B-12---:R-:W-:Y:S01]  /*f620*/  HMMA.16816.F32 R4, R164.reuse, R8, RZ ;  /* 0x00000008a404723c */ /* 0x046fe200000018ff */
[----:B------:R-:W-:Y:S03]  /*f630*/  BSSY B0, `(.L_x_552) ;  /* 0x00000f8000007945 */ /* 0x000fe60003800000 */
[----:B------:R-:W2:Y:S04]  /*f640*/  LDL R2, [R1+0x38] ;  /* 0x0000380001027983 */ /* 0x000ea80000100800 */
[C---:B------:R-:W-:Y:S02]  /*f650*/  HMMA.16816.F32 R8, R164.reuse, R10, RZ ;  /* 0x0000000aa408723c */ /* 0x040fe400000018ff */
[----:B------:R-:W3:Y:S06]  /*f660*/  LDL R0, [R1] ;  /* 0x0000000001007983 */ /* 0x000eec0000100800 */
[C---:B------:R-:W-:Y:S01]  /*f670*/  HMMA.16816.F32 R12, R164.reuse, R16, RZ ;  /* 0x00000010a40c723c */ /* 0x040fe200000018ff */
        /* <DEDUP_REMOVED lines=152> */
[----:B------:R-:W4:Y:S01]  /*10000*/  LDL R134, [R1+0xa0] ;  /* 0x0000a00001867983 */ /* 0x000f220000100800 */
[----:B---3--:R-:W-:Y:S01]  /*10010*/  ISETP.GT.AND P1, PT, R0, 0x2f, PT ;  /* 0x0000002f0000780c */ /* 0x008fe20003f24270 */
[----:B--2---:R-:W-:Y:S05]  /*10020*/  IMAD R2, R2, 0x30, R3 ;  /* 0x0000003002027824 */ /* 0x004fea00078e0203 */
[----:B------:R-:W-:Y:S05]  /*10030*/  IADD3 R2, R2, -0x30, R0 ;  /* 0xffffffd002027810 */ /* 0x000fea0007ffe000 */
[----:B------:R-:W-:Y:S04]  /*10040*/  @P6 IMAD.HI.U32 R3, R2, c[0x0][0x2bc], RZ ;  /* 0x0000af0002036a27 */ /* 0x000fe800078e00ff */
[----:B------:R-:W-:Y:S01]  /*10050*/  IMAD.MOV.U32 R0, RZ, RZ, R2 ;  /* 0x000000ffff007224 */ /* 0x000fe200078e0002 */
[----:B------:R-:W-:Y:S04]  /*10060*/  @P6 SHF.R.U32.HI R0, RZ, c[0x0][0x2c0], R3 ;  /* 0x0000b000ff006a19 */ /* 0x000fe80000011603 */
[C---:B----4-:R-:W-:Y:S04]  /*10070*/  @!P1 IADD3 R3, P0, R0.reuse, R176, RZ ;  /* 0x000000b000039210 */ /* 0x050fe80007f1e0ff */
[----:B-----5:R-:W-:Y:S01]  /*10080*/  @!P1 LEA.HI.X.SX32 R133, R0, R132, 0x1, P0 ;  /* 0x0000008400859211 */ /* 0x020fe200000f0eff */
[----:B------:R-:W-:Y:S01]  /*10090*/  IMAD.MOV R0, RZ, RZ, -R0 ;  /* 0x000000ffff007224 */ /* 0x000fe200078e0a00 */
[C---:B------:R-:W-:Y:S03]  /*100a0*/  @!P1 LEA R132, P0, R3.reuse, c[0x0][0x2a0], 0x2 ;  /* 0x0000a80003849a11 */ /* 0x040fe600078010ff */
[----:B------:R-:W-:Y:S01]  /*100b0*/  IMAD R137, R0, c[0x0][0x2b8], R2 ;  /* 0x0000ae0000897a24 */ /* 0x000fe200078e0202 */
[----:B------:R-:W-:Y:S03]  /*100c0*/  @!P1 LEA.HI.X R133, R3, c[0x0][0x2a4], R133, 0x2, P0 ;  /* 0x0000a90003859a11 */ /* 0x000fe600000f1485 */
[C---:B------:R-:W-:Y:S01]  /*100d0*/  IMAD.WIDE.U32 R2, R137.reuse, c[0x0][0x1e0], RZ ;  /* 0x0000780089027a25 */ /* 0x040fe200078e00ff */
[----:B------:R-:W-:Y:S01]  /*100e0*/  SHF.R.S32.HI R0, RZ, 0x1f, R137 ;  /* 0x0000001fff007819 */ /* 0x000fe20000011489 */
[----:B------:R-:W2:Y:S04]  /*100f0*/  @!P1 LDG.E R172, [R132.64] ;  /* 0x0000000684ac9981 */ /* 0x000ea8000c1e1900 */
[----:B------:R1:W-:Y:S01]  /*10100*/  STL [R1+0x34], R137 ;  /* 0x0000348901007387 */ /* 0x0003e20000100800 */
[----:B------:R-:W-:Y:S04]  /*10110*/  IMAD R0, R0, c[0x0][0x1e0], RZ ;  /* 0x0000780000007a24 */ /* 0x000fe800078e02ff */
[----:B------:R-:W-:Y:S04]  /*10120*/  IMAD R0, R137, c[0x0][0x1e4], R0 ;  /* 0x0000790089007a24 */ /* 0x000fe800078e0200 */
[----:B------:R-:W-:Y:S01]  /*10130*/  IMAD.IADD R3, R3, 0x1, R0 ;  /* 0x0000000103037824 */ /* 0x000fe200078e0200 */
[----:B-1----:R-:W1:Y:S01]  /*10140*/  S2R R137, SR_TID.X ;  /* 0x0000000000897919 */ /* 0x002e620000002100 */
[----:B--2---:R-:W-:Y:S02]  /*10150*/  SHF.R.S32.HI R0, RZ, 0x1f, R172 ;  /* 0x0000001fff007819 */ /* 0x004fe400000114ac */
[----:B------:R-:W-:Y:S01]  /*10160*/  IMAD.WIDE.U32 R2, R172, c[0x0][0x1f0], R2 ;  /* 0x00007c00ac027a25 */ /* 0x000fe200078e0002 */
[----:B------:R2:W-:Y:S03]  /*10170*/  STL [R1+0x30], R172 ;  /* 0x000030ac01007387 */ /* 0x0005e60000100800 */
[----:B------:R-:W-:Y:S01]  /*10180*/  IMAD R132, R0, c[0x0][0x1f0], RZ ;  /* 0x00007c0000847a24 */ /* 0x000fe200078e02ff */
[----:B------:R-:W-:Y:S02]  /*10190*/  IADD3 R0, P0, R138, R2, RZ ;  /* 0x000000028a007210 */ /* 0x000fe40007f1e0ff */
[----:B-1----:R-:W-:Y:S01]  /*101a0*/  SHF.R.S32.HI R138, RZ, 0x1f, R137 ;  /* 0x0000001fff8a7819 */ /* 0x002fe20000011489 */
[----:B------:R-:W-:Y:S03]  /*101b0*/  IMAD R132, R172, c[0x0][0x1f4], R132 ;  /* 0x00007d00ac847a24 */ /* 0x000fe600078e0284 */
[----:B------:R-:W-:Y:S02]  /*101c0*/  LEA.HI R138, R138, R137, RZ, 0x3 ;  /* 0x000000898a8a7211 */ /* 0x000fe400078f18ff */
[----:B------:R-:W-:Y:S02]  /*101d0*/  IADD3.X R2, R134, R3, R132, P0, !PT ;  /* 0x0000000386027210 */ /* 0x000fe400007fe484 */
[----:B------:R-:W-:Y:S02]  /*101e0*/  SHF.R.S32.HI R138, RZ, 0x3, R138 ;  /* 0x00000003ff8a7819 */ /* 0x000fe4000001148a */
[----:B------:R-:W-:Y:S02]  /*101f0*/  LEA R137, P0, R0, c[0x0][0x1c8], 0x1 ;  /* 0x0000720000897a11 */ /* 0x000fe400078008ff */
[----:B------:R-:W-:Y:S02]  /*10200*/  IADD3 R133, -R138, 0x30, RZ ;  /* 0x000000308a857810 */ /* 0x000fe40007ffe1ff */
[----:B------:R-:W-:Y:S02]  /*10210*/  LEA.HI.X R134, R0, c[0x0][0x1cc], R2, 0x1, P0 ;  /* 0x0000730000867a11 */ /* 0x000fe400000f0c02 */
[----:B------:R-:W-:Y:S01]  /*10220*/  ISETP.GE.AND P0, PT, R133, 0x1, PT ;  /* 0x000000018500780c */ /* 0x000fe20003f06270 */
[----:B------:R-:W-:-:S10]  /*10230*/  BRA.DIV ~URZ, `(.L_x_554) ;  /* 0x0000a4527f007947 */ /* 0x000fd4000b800000 */
[----:B------:R1:W3:Y:S02]  /*10240*/  SHFL.IDX PT, R132, R134, RZ, 0x181f ;  /* 0x00181fff86847589 */ /* 0x0002e400000e0000 */
.L_x_665:
[----:B------:R-:W-:-:S05]  /*10250*/  BRA.DIV ~URZ, `(.L_x_555) ;  /* 0x0000a4c27f007947 */ /* 0x000fca000b800000 */
[----:B------:R4:W1:Y:S02]  /*10260*/  SHFL.IDX PT, R0, R137, RZ, 0x181f ;  /* 0x00181fff89007589 */ /* 0x00086400000e0000 */
.L_x_666:
        /* <DEDUP_REMOVED lines=8> */
[----:B------:R-:W3:Y:S01]  /*102f0*/  LDL R173, [R1+0x4c] ;  /* 0x00004c0001ad7983 */ /* 0x000ee20000100800 */
[----:B-1---5:R-:W-:Y:S05]  /*10300*/  @P0 IADD3 R138, P1, R0, R138, RZ ;  /* 0x0000008a008a0210 */ /* 0x022fea0007f3e0ff */
[----:B--2---:R-:W-:Y:S01]  /*10310*/  @P0 IMAD.X R139, R132, 0x1, R3, P1 ;  /* 0x00000001848b0824 */ /* 0x004fe200008e0603 */
[----:B----4-:R-:W-:Y:S05]  /*10320*/  @P0 IADD3 R2, P1, R0, R2, RZ ;  /* 0x0000000200020210 */ /* 0x010fea0007f3e0ff */
[----:B---3--:R-:W-:Y:S01]  /*10330*/  @P0 IMAD.X R3, R132, 0x1, R177, P1 ;  /* 0x0000000184030824 */ /* 0x008fe200008e06b1 */
[----:B------:R-:W-:Y:S01]  /*10340*/  @!PT LDS RZ, [RZ] ;  /* 0x00000000fffff984 */ /* 0x000fe20000000800 */
[----:B------:R-:W-:Y:S01]  /*10350*/  @!PT LDS RZ, [RZ] ;  /* 0x00000000fffff984 */ /* 0x000fe20000000800 */
[----:B------:R-:W-:Y:S01]  /*10360*/  @!PT LDS RZ, [RZ] ;  /* 0x00000000fffff984 */ /* 0x000fe20000000800 */
[----:B------:R1:W-:Y:S04]  /*10370*/  @P0 LDGSTS.E.BYPASS.LTC128B.128 [R172+0x14080], [R138.64], !P5 ;  /* 0x140800008aac0fae */ /* 0x0003e8000e901d46 */
[----:B------:R2:W-:Y:S02]  /*10380*/  @P0 LDGSTS.E.BYPASS.LTC128B.128 [R172+0x15880], [R2.64], !P4 ;  /* 0x1588000002ac0fae */ /* 0x0005e4000e101d46 */
[----:B--2---:R-:W-:Y:S05]  /*10390*/  @P0 IADD3 R2, P1, R0, R176, RZ ;  /* 0x000000b000020210 */ /* 0x004fea0007f3e0ff */
[----:B------:R-:W-:Y:S05]  /*103a0*/  @P0 IMAD.X R3, R132, 0x1, R175, P1 ;  /* 0x0000000184030824 */ /* 0x000fea00008e06af */
[----:B------:R2:W-:Y:S02]  /*103b0*/  @P0 LDGSTS.E.BYPASS.LTC128B.128 [R172+0x17080], [R2.64], !P3 ;  /* 0x1708000002ac0fae */ /* 0x0005e4000d901d46 */
[----:B--2---:R-:W-:Y:S05]  /*103c0*/  @P0 IADD3 R2, P1, R0, R174, RZ ;  /* 0x000000ae00020210 */ /* 0x004fea0007f3e0ff */
[----:B------:R-:W-:Y:S05]  /*103d0*/  @P0 IMAD.X R3, R132, 0x1, R173, P1 ;  /* 0x0000000184030824 */ /* 0x000fea00008e06ad */
[----:B------:R1:W-:Y:S01]  /*103e0*/  @P0 LDGSTS.E.BYPASS.LTC128B.128 [R172+0x18880], [R2.64], !P2 ;  /* 0x1888000002ac0fae */ /* 0x0003e2000d101d46 */
[----:B------:R-:W-:Y:S01]  /*103f0*/  ISETP.GE.AND P0, PT, R133, 0x21, PT ;  /* 0x000000218500780c */ /* 0x000fe20003f06270 */
[----:B------:R-:W-:-:S06]  /*10400*/  BRA.DIV ~URZ, `(.L_x_556) ;  /* 0x0000a3a27f007947 */ /* 0x000fcc000b800000 */
[----:B------:R2:W3:Y:S04]  /*10410*/  SHFL.IDX PT, R132, R134, 0x1, 0x181f ;  /* 0x00381f0086847f89 */ /* 0x0004e800000e0000 */
[----:B------:R2:W4:Y:S02]  /*10420*/  SHFL.IDX PT, R0, R137, 0x1, 0x181f ;  /* 0x00381f0089007f89 */ /* 0x00052400000e0000 */
.L_x_667:
[----:B-1----:R-:W5:Y:S04]  /*10430*/  LDL R138, [R1+0xc8] ;  /* 0x0000c800018a7983 */ /* 0x002f680000100800 */
        /* <DEDUP_REMOVED lines=8> */
[----:B-----5:R-:W-:Y:S05]  /*104c0*/  @P0 IADD3 R138, P1, R0, R138, RZ ;  /* 0x0000008a008a0210 */ /* 0x020fea0007f3e0ff */
        /* <DEDUP_REMOVED lines=13> */
[----:B------:R1:W-:Y:S03]  /*105a0*/  @P0 LDGSTS.E.BYPASS.LTC128B.128 [R133+0x19880], [R2.64], !P2 ;  /* 0x1988000002850fae */ /* 0x0003e6000d101d46 */
.L_x_553:
[----:B------:R-:W-:Y:S05]  /*105b0*/  BSYNC B0 ;  /* 0x0000000000007941 */ /* 0x000fea0003800000 */
.L_x_552:
        /* <DEDUP_REMOVED lines=19> */
.L_x_668:
        /* <DEDUP_REMOVED lines=21> */
.L_x_560:
[----:B------:R-:W-:Y:S04]  /*10840*/  MOV R138, 0x1 ;  /* 0x00000001008a7802 */ /* 0x000fe80000000f00 */
[----:B------:R-:W-:Y:S11]  /*10850*/  ISETP.NE.AND P0, PT, R138, c[0x0][0x32c], PT ;  /* 0x0000cb008a007a0c */ /* 0x000ff60003f05270 */
[----:B------:R-:W-:Y:S02]  /*10860*/  @!UPT UIADD3 URZ, URZ, URZ, URZ ;  /* 0x0000003f3f3ff290 */ /* 0x000fe4000fffe03f */
[----:B------:R-:W-:Y:S05]  /*10870*/  @P0 IMAD.HI.U32 R138, R132, c[0x0][0x330], RZ ;  /* 0x0000cc00848a0a27 */ /* 0x000fea00078e00ff */
[----:B------:R-:W-:Y:S02]  /*10880*/  @P0 SHF.R.U32.HI R132, RZ, c[0x0][0x334], R138 ;  /* 0x0000cd00ff840a19 */ /* 0x000fe4000001168a */
.L_x_561:
[----:B------:R-:W-:Y:S05]  /*10890*/  BSYNC B0 ;  /* 0x0000000000007941 */ /* 0x000fea0003800000 */
.L_x_559:
[----:B------:R-:W2:Y:S02]  /*108a0*/  LDL R138, [R1+0x7c] ;  /* 0x00007c00018a7983 */ /* 0x000ea40000100800 */
[----:B--2---:R-:W-:Y:S04]  /*108b0*/  IMAD.IADD R138, R0, 0x1, -R138 ;  /* 0x00000001008a7824 */ /* 0x004fe800078e0a8a */
[----:B------:R-:W-:Y:S05]  /*108c0*/  IMAD R132, R132, c[0x0][0x32c], R138 ;  /* 0x0000cb0084847a24 */ /* 0x000fea00078e028a */
[----:B------:R-:W-:Y:S02]  /*108d0*/  IMNMX R2, R2, R132, !PT ;  /* 0x0000008402027217 */ /* 0x000fe40007800200 */
[----:B------:R-:W-:Y:S04]  /*108e0*/  IADD3 R132, R132, c[0x0][0x32c], RZ ;  /* 0x0000cb0084847a10 */ /* 0x000fe80007ffe0ff */
[----:B------:R-:W-:Y:S02]  /*108f0*/  IMNMX R3, R3, R132, PT ;  /* 0x0000008403037217 */ /* 0x000fe40003800200 */
.L_x_558:
        /* <DEDUP_REMOVED lines=65> */
.L_x_669:
        /* <DEDUP_REMOVED lines=21> */
.L_x_565:
[----:B------:R-:W-:Y:S04]  /*10e60*/  MOV R5, 0x1 ;  /* 0x0000000100057802 */ /* 0x000fe80000000f00 */
[----:B------:R-:W-:Y:S11]  /*10e70*/  ISETP.NE.AND P0, PT, R5, c[0x0][0x32c], PT ;  /* 0x0000cb0005007a0c */ /* 0x000ff60003f05270 */
[----:B------:R-:W-:Y:S02]  /*10e80*/  @!UPT UIADD3 URZ, URZ, URZ, URZ ;  /* 0x0000003f3f3ff290 */ /* 0x000fe4000fffe03f */
[----:B------:R-:W-:Y:S05]  /*10e90*/  @P0 IMAD.HI.U32 R5, R4, c[0x0][0x330], RZ ;  /* 0x0000cc0004050a27 */ /* 0x000fea00078e00ff */
[----:B------:R-:W-:Y:S02]  /*10ea0*/  @P0 SHF.R.U32.HI R4, RZ, c[0x0][0x334], R5 ;  /* 0x0000cd00ff040a19 */ /* 0x000fe40000011605 */
.L_x_566:
[----:B------:R-:W-:Y:S05]  /*10eb0*/  BSYNC B0 ;  /* 0x0000000000007941 */ /* 0x000fea0003800000 */
.L_x_564:
[----:B------:R-:W4:Y:S02]  /*10ec0*/  LDL R5, [R1+0x7c] ;  /* 0x00007c0001057983 */ /* 0x000f240000100800 */
[----:B----4-:R-:W-:Y:S04]  /*10ed0*/  IMAD.IADD R0, R0, 0x1, -R5 ;  /* 0x0000000100007824 */ /* 0x010fe800078e0a05 */
[----:B------:R-:W-:Y:S05]  /*10ee0*/  IMAD R0, R4, c[0x0][0x32c], R0 ;  /* 0x0000cb0004007a24 */ /* 0x000fea00078e0200 */
[----:B------:R-:W-:Y:S02]  /*10ef0*/  IMNMX R2, R2, R0, !PT ;  /* 0x0000000002027217 */ /* 0x000fe40007800200 */
[----:B------:R-:W-:Y:S04]  /*10f00*/  IADD3 R0, R0, c[0x0][0x32c], RZ ;  /* 0x0000cb0000007a10 */ /* 0x000fe80007ffe0ff */
[----:B------:R-:W-:Y:S02]  /*10f10*/  IMNMX R3, R3, R0, PT ;  /* 0x0000000003037217 */ /* 0x000fe40003800200 */
.L_x_563:
        /* <DEDUP_REMOVED lines=69> */
.L_x_670:
[----:B--2-4-:R-:W-:Y:S01]  /*11370*/  FMNMX.FTZ R132, R132, R0, !PT ;  /* 0x0000000084847209 */ /* 0x014fe20007810000 */
[----:B------:R-:W-:-:S05]  /*11380*/  BRA.DIV ~URZ, `(.L_x_568) ;  /* 0x000096927f007947 */ /* 0x000fca000b800000 */
[----:B------:R-:W2:Y:S02]  /*11390*/  SHFL.BFLY PT, R0, R132, 0x1, 0x1f ;  /* 0x0c201f0084007f89 */ /* 0x000ea400000e0000 */
[----:B--2---:R-:W-:Y:S02]  /*113a0*/  FMNMX.FTZ R134, R132, R0, !PT ;  /* 0x0000000084867209 */ /* 0x004fe40007810000 */
[----:B------:R-:W2:Y:S02]  /*113b0*/  SHFL.BFLY PT, R0, R4, 0x2, 0x1f ;  /* 0x0c401f0004007f89 */ /* 0x000ea400000e0000 */
[----:B--2---:R-:W-:Y:S05]  /*113c0*/  FMNMX.FTZ R4, R4, R0, !PT ;  /* 0x0000000004047209 */ /* 0x004fea0007810000 */
[----:B------:R2:W4:Y:S02]  /*113d0*/  SHFL.BFLY PT, R0, R4, 0x1, 0x1f ;  /* 0x0c201f0004007f89 */ /* 0x00052400000e0000 */
.L_x_671:
        /* <DEDUP_REMOVED lines=9> */
[--C-:B--2---:R-:W-:Y:S02]  /*11470*/  FFMA.FTZ R4, R173, c[0x0][0x2d0], -R2.reuse ;  /* 0x0000b400ad047a23 */ /* 0x104fe40000010802 */
        /* <DEDUP_REMOVED lines=14> */
[----:B------:R-:W2:Y:S10]  /*11560*/  MUFU.EX2 R4, R15 ;  /* 0x0000000f00047308 */ /* 0x000eb40000000800 */
[----:B------:R-:W-:Y:S10]  /*11570*/  MUFU.EX2 R19, R19 ;  /* 0x0000001300137308 */ /* 0x000ff40000000800 */
[----:B------:R-:W-:Y:S01]  /*11580*/  MUFU.EX2 R135, R135 ;  /* 0x0000008700877308 */ /* 0x000fe20000000800 */
[----:B-----5:R-:W-:Y:S01]  /*11590*/  FFMA.FTZ R2, R0, R22, R20 ;  /* 0x0000001600027223 */ /* 0x020fe20000010014 */
[----:B--2---:R-:W-:Y:S01]  /*115a0*/  F2FP.PACK_AB R172, R4, R20 ;  /* 0x0000001404ac723e */ /* 0x004fe200000000ff */
[----:B------:R-:W-:Y:S07]  /*115b0*/  FMUL.FTZ R21, R0, R145 ;  /* 0x0000009100157220 */ /* 0x000fee0000410000 */
[----:B------:R-:W2:Y:S01]  /*115c0*/  MUFU.EX2 R20, R18 ;  /* 0x0000001200147308 */ /* 0x000ea20000000800 */
        /* <DEDUP_REMOVED lines=8> */
[----:B------:R-:W4:Y:S01]  /*11650*/  LDL.LU R136, [R1+0x5c] ;  /* 0x00005c0001887983 */ /* 0x000f220000300800 */
[C---:B------:R-:W-:Y:S01]  /*11660*/  FMUL.FTZ R25, R0.reuse, R141 ;  /* 0x0000008d00197220 */ /* 0x040fe20000410000 */
[----:B------:R-:W-:Y:S01]  /*11670*/  MOV R141, R26 ;  /* 0x0000001a008d7202 */ /* 0x000fe20000000f00 */
[----:B------:R-:W-:Y:S02]  /*11680*/  FMUL.FTZ R28, R0, R28 ;  /* 0x0000001c001c7220 */ /* 0x000fe40000410000 */
[--C-:B------:R-:W-:Y:S02]  /*11690*/  FFMA.FTZ R12, R12, c[0x0][0x2d0], -R4.reuse ;  /* 0x0000b4000c0c7a23 */ /* 0x100fe40000010804 */
[--C-:B------:R-:W-:Y:S02]  /*116a0*/  FFMA.FTZ R132, R16, c[0x0][0x2d0], -R4.reuse ;  /* 0x0000b40010847a23 */ /* 0x100fe40000010804 */
[----:B------:R5:W-:Y:S01]  /*116b0*/  MUFU.EX2 R173, R12 ;  /* 0x0000000c00ad7308 */ /* 0x000be20000000800 */
[--C-:B-1-3--:R-:W-:Y:S02]  /*116c0*/  FFMA.FTZ R133, R13, c[0x0][0x2d0], -R4.reuse ;  /* 0x0000b4000d857a23 */ /* 0x10afe40000010804 */
[--C-:B------:R-:W-:Y:S02]  /*116d0*/  FFMA.FTZ R178, R14, c[0x0][0x2d0], -R4.reuse ;  /* 0x0000b4000eb27a23 */ /* 0x100fe40000010804 */
[--C-:B------:R-:W-:Y:S01]  /*116e0*/  FFMA.FTZ R179, R10, c[0x0][0x2d0], -R4.reuse ;  /* 0x0000b4000ab37a23 */ /* 0x100fe20000010804 */
[----:B--2---:R-:W-:Y:S01]  /*116f0*/  F2FP.PACK_AB R174, R19, R20 ;  /* 0x0000001413ae723e */ /* 0x004fe200000000ff */
        /* <DEDUP_REMOVED lines=15> */
[C---:B-----5:R-:W-:Y:S02]  /*117f0*/  FMUL.FTZ R12, R0.reuse, R152 ;  /* 0x00000098000c7220 */ /* 0x060fe40000410000 */
        /* <DEDUP_REMOVED lines=136> */
[C---:B----4-:R-:W-:Y:S01]  /*12080*/  FFMA.FTZ R148, R2.reuse, R136, R173 ;  /* 0x0000008802947223 */ /* 0x050fe200000100ad */
        /* <DEDUP_REMOVED lines=193> */
[----:B------:R1:W-:Y:S04]  /*12ca0*/  STL [R1+0x38], R0 ;  /* 0x0000380001007387 */ /* 0x0003e80000100800 */
[----:B------:R1:W-:Y:S06]  /*12cb0*/  STL [R1+0x5c], R2 ;  /* 0x00005c0201007387 */ /* 0x0003ec0000100800 */
[----:B-1----:R-:W-:-:S05]  /*12cc0*/  @P0 BRA `(.L_x_569) ;  /* 0xffffc35000000947 */ /* 0x002fca000383ffff */
.L_x_547:
[----:B------:R-:W-:Y:S05]  /*12cd0*/  BRA.DIV ~URZ, `(.L_x_570) ;  /* 0x00007e227f007947 */ /* 0x000fea000b800000 */
[----:B------:R-:W2:Y:S04]  /*12ce0*/  LDL R2, [R1+0x60] ;  /* 0x0000600001027983 */ /* 0x000ea80000100800 */
[----:B--2---:R2:W3:Y:S02]  /*12cf0*/  SHFL.BFLY PT, R0, R2, 0x2, 0x1f ;  /* 0x0c401f0002007f89 */ /* 0x0044e400000e0000 */
.L_x_672:
[----:B--2---:R-:W2:Y:S02]  /*12d00*/  LDL.LU R2, [R1+0x60] ;  /* 0x0000600001027983 */ /* 0x004ea40000300800 */
[----:B-123--:R-:W-:Y:S01]  /*12d10*/  FADD.FTZ R4, R0, R2 ;  /* 0x0000000200047221 */ /* 0x00efe20000010000 */
[----:B------:R-:W-:Y:S05]  /*12d20*/  BRA.DIV ~URZ, `(.L_x_571) ;  /* 0x00007e227f007947 */ /* 0x000fea000b800000 */
[----:B------:R-:W2:Y:S04]  /*12d30*/  LDL.LU R2, [R1+0x5c] ;  /* 0x00005c0001027983 */ /* 0x000ea80000300800 */
[----:B--2---:R-:W1:Y:S02]  /*12d40*/  SHFL.BFLY PT, R0, R2, 0x2, 0x1f ;  /* 0x0c401f0002007f89 */ /* 0x004e6400000e0000 */
[----:B-1----:R-:W-:-:S02]  /*12d50*/  FADD.FTZ R5, R0, R2 ;  /* 0x0000000200057221 */ /* 0x002fc40000010000 */
[----:B------:R-:W1:Y:S04]  /*12d60*/  SHFL.BFLY PT, R0, R4, 0x1, 0x1f ;  /* 0x0c201f0004007f89 */ /* 0x000e6800000e0000 */
[----:B------:R2:W3:Y:S01]  /*12d70*/  SHFL.BFLY PT, R3, R5, 0x1, 0x1f ;  /* 0x0c201f0005037f89 */ /* 0x0004e200000e0000 */
[----:B-1----:R-:W-:-:S05]  /*12d80*/  FADD.FTZ R4, R4, R0 ;  /* 0x0000000004047221 */ /* 0x002fca0000010000 */
.L_x_673:
        /* <DEDUP_REMOVED lines=33> */
[C---:B-1----:R-:W-:Y:S02]  /*12fa0*/  FMUL.FTZ R128, R0.reuse, R142 ;  /* 0x0000008e00807220 */ /* 0x042fe40000410000 */
[C---:B------:R-:W-:Y:S02]  /*12fb0*/  FMUL.FTZ R129, R0.reuse, R143 ;  /* 0x0000008f00817220 */ /* 0x040fe40000410000 */
[----:B------:R-:W-:-:S02]  /*12fc0*/  FMUL.FTZ R120, R0, R150 ;  /* 0x0000009600787220 */ /* 0x000fc40000410000 */
[C---:B------:R-:W-:Y:S02]  /*12fd0*/  FMUL.FTZ R121, R0.reuse, R151 ;  /* 0x0000009700797220 */ /* 0x040fe40000410000 */
[C---:B------:R-:W-:Y:S02]  /*12fe0*/  FMUL.FTZ R142, R0.reuse, R38 ;  /* 0x00000026008e7220 */ /* 0x040fe40000410000 */
[----:B------:R-:W-:Y:S02]  /*12ff0*/  FMUL.FTZ R143, R0, R39 ;  /* 0x00000027008f7220 */ /* 0x000fe40000410000 */
[C---:B------:R-:W-:Y:S02]  /*13000*/  FMUL.FTZ R26, R2.reuse, R152 ;  /* 0x00000098021a7220 */ /* 0x040fe40000410000 */
        /* <DEDUP_REMOVED lines=71> */
[----:B------:R-:W-:Y:S01]  /*13480*/  MOV R0, 0x1 ;  /* 0x0000000100007802 */ /* 0x000fe20000000f00 */
        /* <DEDUP_REMOVED lines=36> */
.L_x_478:
[----:B---3--:R3:W5:Y:S04]  /*136d0*/  LDL R6, [R1+0xb0] ;  /* 0x0000b00001067983 */ /* 0x0087680000100800 */
[----:B------:R-:W4:Y:S01]  /*136e0*/  S2R R2, SR_TID.X ;  /* 0x0000000000027919 */ /* 0x000f220000002100 */
[----:B------:R-:W-:Y:S01]  /*136f0*/  BSSY B0, `(.L_x_572) ;  /* 0x0000011000007945 */ /* 0x000fe20003800000 */
[----:B----4-:R-:W-:-:S13]  /*13700*/  LOP3.LUT P0, RZ, R2, 0xff, RZ, 0xc0, !PT ;  /* 0x000000ff02ff7812 */ /* 0x010fda000780c0ff */
[----:B------:R-:W-:Y:S05]  /*13710*/  @P0 BRA `(.L_x_573) ;  /* 0x000000e000000947 */ /* 0x000fea0003800000 */
[----:B---3--:R-:W3:Y:S01]  /*13720*/  S2R R2, SR_LANEID ;  /* 0x0000000000027919 */ /* 0x008ee20000000000 */
[----:B------:R-:W-:Y:S01]  /*13730*/  VOTEU.ANY UR4, UPT, PT ;  /* 0x0000000000047886 */ /* 0x000fe200038e0100 */
[----:B------:R-:W-:Y:S01]  /*13740*/  IMAD.MOV.U32 R4, RZ, RZ, c[0x0][0x560] ;  /* 0x00015800ff047624 */ /* 0x000fe200078e00ff */
[----:B------:R-:W3:Y:S01]  /*13750*/  FLO.U32 R3, UR4 ;  /* 0x0000000400037d00 */ /* 0x000ee200080e0000 */
[----:B--2---:R-:W-:Y:S01]  /*13760*/  IMAD.MOV.U32 R5, RZ, RZ, c[0x0][0x564] ;  /* 0x00015900ff057624 */ /* 0x004fe200078e00ff */
[----:B---3--:R-:W-:-:S06]  /*13770*/  ISETP.EQ.U32.AND P0, PT, R3, R2, PT ;  /* 0x000000020300720c */ /* 0x008fcc0003f02070 */
[----:B------:R-:W2:Y:S07]  /*13780*/  POPC R2, UR4 ;  /* 0x0000000400027d09 */ /* 0x000eae0008000000 */
[----:B--2---:R2:W3:Y:S04]  /*13790*/  @P0 ATOMG.E.ADD.STRONG.GPU PT, R2, [R4.64], R2 ;  /* 0x00000002040209a8 */ /* 0x0044e800081ee1c6 */
[----:B--2---:R-:W2:Y:S04]  /*137a0*/  S2R R4, SR_LTMASK ;  /* 0x0000000000047919 */ /* 0x004ea80000003900 */
[----:B---3--:R2:W3:Y:S02]  /*137b0*/  SHFL.IDX PT, R3, R2, R3, 0x1f ;  /* 0x00001f0302037589 */ /* 0x0084e400000e0000 */
[----:B--2---:R-:W-:-:S06]  /*137c0*/  LOP3.LUT R2, R4, UR4, RZ, 0xc0, !PT ;  /* 0x0000000404027c12 */ /* 0x004fcc000f8ec0ff */
[----:B------:R-:W3:Y:S02]  /*137d0*/  POPC R2, R2 ;  /* 0x0000000200027309 */ /* 0x000ee40000000000 */
[----:B---3-5:R-:W-:-:S05]  /*137e0*/  IADD3 R6, R3, c[0x0][0xc], R2 ;  /* 0x0000030003067a10 */ /* 0x028fca0007ffe002 */
[----:B------:R2:W-:Y:S02]  /*137f0*/  STL [R1+0xb0], R6 ;  /* 0x0000b00601007387 */ /* 0x0005e40000100800 */
.L_x_573:
[----:B---3--:R-:W-:Y:S05]  /*13800*/  BSYNC B0 ;  /* 0x0000000000007941 */ /* 0x008fea0003800000 */
.L_x_572:
[----:B------:R-:W-:Y:S01]  /*13810*/  PRMT R0, R0, 0x9910, RZ ;  /* 0x0000991000007816 */ /* 0x000fe200000000ff */
[----:B------:R-:W-:Y:S01]  /*13820*/  BSSY B1, `(.L_x_574) ;  /* 0x000045a000017945 */ /* 0x000fe20003800000 */
[----:B-----5:R-:W-:Y:S02]  /*13830*/  IMAD.MOV.U32 R106, RZ, RZ, R6 ;  /* 0x000000ffff6a7224 */ /* 0x020fe400078e0006 */
[----:B------:R-:W-:-:S13]  /*13840*/  ISETP.NE.AND P0, PT, R0, RZ, PT ;  /* 0x000000ff0000720c */ /* 0x000fda0003f05270 */
[----:B------:R-:W-:Y:S05]  /*13850*/  @!P0 BRA `(.L_x_575) ;  /* 0x000035e000008947 */ /* 0x000fea0003800000 */
[----:B------:R-:W3:Y:S04]  /*13860*/  LDL R10, [R1+0xd0] ;  /* 0x0000d000010a7983 */ /* 0x000ee80000100800 */
[----:B------:R-:W4:Y:S04]  /*13870*/  LDL R8, [R1+0xd4] ;  /* 0x0000d40001087983 */ /* 0x000f280000100800 */
[----:B--2---:R-:W2:Y:S04]  /*13880*/  LDL R6, [R1+0xdc] ;  /* 0x0000dc0001067983 */ /* 0x004ea80000100800 */
[----:B------:R-:W2:Y:S04]  /*13890*/  LDL R9, [R1+0xd8] ;  /* 0x0000d80001097983 */ /* 0x000ea80000100800 */
[----:B------:R-:W2:Y:S04]  /*138a0*/  LDL R7, [R1+0xf0] ;  /* 0x0000f00001077983 */ /* 0x000ea80000100800 */
[----:B------:R-:W2:Y:S04]  /*138b0*/  LDL R5, [R1+0xe8] ;  /* 0x0000e80001057983 */ /* 0x000ea80000100800 */
[----:B------:R-:W2:Y:S04]  /*138c0*/  LDL R4, [R1+0xec] ;  /* 0x0000ec0001047983 */ /* 0x000ea80000100800 */
[----:B------:R-:W2:Y:S01]  /*138d0*/  LDL R3, [R1+0xe4] ;  /* 0x0000e40001037983 */ /* 0x000ea20000100800 */
[----:B------:R-:W-:Y:S01]  /*138e0*/  WARPSYNC 0xffffffff ;  /* 0xffffffff00007948 */ /* 0x000fe20003800000 */
[----:B------:R-:W-:-:S02]  /*138f0*/  F2FP.PACK_AB R2, R23, R22 ;  /* 0x000000161702723e */ /* 0x000fc400000000ff */
[----:B------:R-:W-:Y:S01]  /*13900*/  BAR.SYNC.DEFER_BLOCKING 0x1, 0x100 ;  /* 0x0044000000007b1d */ /* 0x000fe20000010000 */
[----:B------:R-:W-:-:S05]  /*13910*/  F2FP.PACK_AB R0, R117, R116 ;  /* 0x000000747500723e */ /* 0x000fca00000000ff */
[----:B---3--:R3:W-:Y:S04]  /*13920*/  STS [R10], R2 ;  /* 0x000000020a007388 */ /* 0x0087e80000000800 */
[----:B------:R1:W-:Y:S01]  /*13930*/  STS [R10+0x400], R0 ;  /* 0x000400000a007388 */ /* 0x0003e20000000800 */
[----:B---3--:R-:W-:Y:S02]  /*13940*/  F2FP.PACK_AB R2, R25, R24 ;  /* 0x000000181902723e */ /* 0x008fe400000000ff */
[----:B-1----:R-:W-:-:S03]  /*13950*/  F2FP.PACK_AB R0, R149, R148 ;  /* 0x000000949500723e */ /* 0x002fc600000000ff */
[----:B----4-:R1:W-:Y:S04]  /*13960*/  STS [R8], R2 ;  /* 0x0000000208007388 */ /* 0x0103e80000000800 */
[----:B------:R3:W-:Y:S01]  /*13970*/  STS [R8+0x400], R0 ;  /* 0x0004000008007388 */ /* 0x0007e20000000800 */
[----:B-1----:R-:W-:Y:S02]  /*13980*/  F2FP.PACK_AB R2, R27, R26 ;  /* 0x0000001a1b02723e */ /* 0x002fe400000000ff */
[----:B---3--:R-:W-:-:S03]  /*13990*/  F2FP.PACK_AB R0, R125, R124 ;  /* 0x0000007c7d00723e */ /* 0x008fc600000000ff */
[----:B--2---:R1:W-:Y:S04]  /*139a0*/  STS [R6], R2 ;  /* 0x0000000206007388 */ /* 0x0043e80000000800 */
        /* <DEDUP_REMOVED lines=93> */
[----:B-1----:R-:W2:Y:S01]  /*13f80*/  LDL R8, [R1+0xbc] ;  /* 0x0000bc0001087983 */ /* 0x002ea20000100800 */
        /* <DEDUP_REMOVED lines=8> */
[----:B------:R-:W-:Y:S02]  /*14010*/  ISETP.NE.U32.AND P0, PT, RZ, c[0x0][0x508], PT ;  /* 0x00014200ff007a0c */ /* 0x000fe40003f05070 */
[----:B------:R-:W-:Y:S01]  /*14020*/  ISETP.NE.U32.AND P2, PT, RZ, c[0x0][0x500], PT ;  /* 0x00014000ff007a0c */ /* 0x000fe20003f45070 */
[----:B------:R-:W-:Y:S01]  /*14030*/  IMAD.MOV.U32 R14, RZ, RZ, c[0x0][0x388] ;  /* 0x0000e200ff0e7624 */ /* 0x000fe200078e00ff */
[----:B------:R-:W4:Y:S01]  /*14040*/  LDL.LU R6, [R1+0xe0] ;  /* 0x0000e00001067983 */ /* 0x000f220000300800 */
[----:B------:R-:W-:-:S02]  /*14050*/  ISETP.NE.AND.EX P1, PT, RZ, c[0x0][0x50c], PT, P0 ;  /* 0x00014300ff007a0c */ /* 0x000fc40003f25300 */
        /* <DEDUP_REMOVED lines=15> */
[----:B------:R-:W-:Y:S01]  /*14150*/  STS [R3+0xc000], R2 ;  /* 0x00c0000203007388 */ /* 0x000fe20000000800 */
[----:B------:R-:W-:-:S03]  /*14160*/  IMAD.MOV.U32 R4, RZ, RZ, 0x4 ;  /* 0x00000004ff047424 */ /* 0x000fc600078e00ff */
[----:B------:R2:W-:Y:S02]  /*14170*/  STS [R3+0xc400], R0 ;  /* 0x00c4000003007388 */ /* 0x0005e40000000800 */
[CC--:B--2---:R-:W-:Y:S02]  /*14180*/  @P1 IMAD.WIDE R2, R8.reuse, R4.reuse, c[0x0][0x508] ;  /* 0x0001420008021625 */ /* 0x0c4fe400078e0204 */
[----:B------:R-:W-:Y:S02]  /*14190*/  BAR.SYNC.DEFER_BLOCKING 0x1, 0x100 ;  /* 0x0044000000007b1d */ /* 0x000fe40000010000 */
[----:B------:R-:W-:-:S04]  /*141a0*/  IMAD.WIDE R4, R8, R4, c[0x0][0x500] ;  /* 0x0001400008047625 */ /* 0x000fc800078e0204 */
[----:B------:R1:W5:Y:S02]  /*141b0*/  @P1 LDG.E R14, [R2.64] ;  /* 0x00000006020e1981 */ /* 0x000364000c1e1900 */
[----:B-1----:R-:W-:-:S06]  /*141c0*/  IMAD.MOV.U32 R2, RZ, RZ, RZ ;  /* 0x000000ffff027224 */ /* 0x002fcc00078e00ff */
[----:B------:R1:W5:Y:S01]  /*141d0*/  @P2 LDG.E R2, [R4.64] ;  /* 0x0000000604022981 */ /* 0x000362000c1e1900 */
[----:B----4-:R-:W-:-:S04]  /*141e0*/  ISETP.NE.AND P0, PT, R6, RZ, PT ;  /* 0x000000ff0600720c */ /* 0x010fc80003f05270 */
[----:B------:R-:W-:Y:S01]  /*141f0*/  SEL R3, R6, c[0x0][0x3d4], P0 ;  /* 0x0000f50006037a07 */ /* 0x000fe20000000000 */
[----:B------:R-:W-:Y:S05]  /*14200*/  @P1 BRA `(.L_x_576) ;  /* 0x0000004000001947 */ /* 0x000fea0003800000 */
[----:B------:R-:W-:Y:S05]  /*14210*/  @!P2 BRA `(.L_x_576) ;  /* 0x000000300000a947 */ /* 0x000fea0003800000 */
[----:B------:R2:W3:Y:S04]  /*14220*/  LDG.E R0, [R4.64] ;  /* 0x0000000604007981 */ /* 0x0004e8000c1e1900 */
[----:B-12---:R-:W3:Y:S02]  /*14230*/  LDG.E R4, [R4.64+0x4] ;  /* 0x0000040604047981 */ /* 0x006ee4000c1e1900 */
[----:B---3-5:R-:W-:Y:S02]  /*14240*/  IADD3 R14, -R0, R4, RZ ;  /* 0x00000004000e7210 */ /* 0x028fe40007ffe1ff */
.L_x_576:
[----:B-1----:R-:W2:Y:S04]  /*14250*/  LDL.LU R4, [R1+0xb8] ;  /* 0x0000b80001047983 */ /* 0x002ea80000300800 */
[----:B------:R-:W3:Y:S04]  /*14260*/  LDL R110, [R1+0xfc] ;  /* 0x0000fc00016e7983 */ /* 0x000ee80000100800 */
[----:B------:R-:W4:Y:S04]  /*14270*/  LDL R107, [R1+0xc0] ;  /* 0x0000c000016b7983 */ /* 0x000f280000100800 */
[----:B------:R-:W4:Y:S01]  /*14280*/  LDL R19, [R1+0xac] ;  /* 0x0000ac0001137983 */ /* 0x000f220000100800 */
[----:B------:R-:W-:Y:S01]  /*14290*/  IMAD.MOV.U32 R13, RZ, RZ, 0x368 ;  /* 0x00000368ff0d7424 */ /* 0x000fe200078e00ff */
[----:B------:R-:W-:-:S02]  /*142a0*/  ISETP.GT.AND P2, PT, R3, 0x1, PT ;  /* 0x000000010300780c */ /* 0x000fc40003f44270 */
[----:B------:R-:W-:Y:S02]  /*142b0*/  ISETP.NE.U32.AND P0, PT, RZ, c[0x0][0x500], PT ;  /* 0x00014000ff007a0c */ /* 0x000fe40003f05070 */
[----:B------:R-:W-:Y:S02]  /*142c0*/  SEL R13, R13, 0x328, P2 ;  /* 0x000003280d0d7807 */ /* 0x000fe40001000000 */
[----:B------:R-:W-:Y:S02]  /*142d0*/  ISETP.NE.AND.EX P0, PT, RZ, c[0x0][0x504], PT, P0 ;  /* 0x00014100ff007a0c */ /* 0x000fe40003f05300 */
[----:B------:R-:W1:Y:S01]  /*142e0*/  LDC.64 R6, c[0x0][R13+0x170] ;  /* 0x00005c000d067b82 */ /* 0x000e620000000a00 */
[----:B------:R-:W-:Y:S02]  /*142f0*/  SHF.R.S32.HI R3, RZ, 0x1f, R8 ;  /* 0x0000001fff037819 */ /* 0x000fe40000011408 */
[----:B------:R-:W-:-:S05]  /*14300*/  SEL R0, R8, RZ, !P0 ;  /* 0x000000ff08007207 */ /* 0x000fca0004000000 */
[----:B------:R-:W1:Y:S08]  /*14310*/  LDC.64 R10, c[0x0][R13+0x168] ;  /* 0x00005a000d0a7b82 */ /* 0x000e700000000a00 */
[----:B------:R-:W1:Y:S01]  /*14320*/  LDC.64 R16, c[0x0][R13+0x178] ;  /* 0x00005e000d107b82 */ /* 0x000e620000000a00 */
[----:B--2---:R-:W-:Y:S02]  /*14330*/  LOP3.LUT R8, R4, 0xffff, RZ, 0xc0, !PT ;  /* 0x0000ffff04087812 */ /* 0x004fe400078ec0ff */
[----:B------:R-:W-:Y:S01]  /*14340*/  SEL R4, R3, RZ, !P0 ;  /* 0x000000ff03047207 */ /* 0x000fe20004000000 */
[----:B-1----:R-:W-:-:S04]  /*14350*/  IMAD R3, R7, R0, RZ ;  /* 0x0000000007037224 */ /* 0x002fc800078e02ff */
[C---:B------:R-:W-:Y:S02]  /*14360*/  IMAD R9, R6.reuse, R4, R3 ;  /* 0x0000000406097224 */ /* 0x040fe400078e0203 */
[----:B------:R-:W-:-:S04]  /*14370*/  IMAD.WIDE.U32 R4, R6, R0, RZ ;  /* 0x0000000006047225 */ /* 0x000fc800078e00ff */
[----:B------:R-:W-:-:S04]  /*14380*/  IMAD.WIDE.U32 R6, R10, R8, RZ ;  /* 0x000000080a067225 */ /* 0x000fc800078e00ff */
[----:B------:R-:W-:Y:S01]  /*14390*/  IMAD R3, R11, R8, RZ ;  /* 0x000000080b037224 */ /* 0x000fe200078e02ff */
[--C-:B-----5:R-:W-:Y:S01]  /*143a0*/  IADD3 R12, P1, P0, R4, R6, R2.reuse ;  /* 0x00000006040c7210 */ /* 0x120fe2000783e002 */
[----:B------:R-:W-:Y:S01]  /*143b0*/  IMAD.IADD R9, R5, 0x1, R9 ;  /* 0x0000000105097824 */ /* 0x000fe200078e0209 */
[----:B------:R-:W-:Y:S01]  /*143c0*/  SHF.R.S32.HI R11, RZ, 0x1f, R2 ;  /* 0x0000001fff0b7819 */ /* 0x000fe20000011402 */
[----:B------:R-:W-:Y:S02]  /*143d0*/  IMAD.IADD R6, R7, 0x1, R3 ;  /* 0x0000000107067824 */ /* 0x000fe400078e0203 */
[----:B------:R-:W-:-:S03]  /*143e0*/  IMAD.MOV.U32 R3, RZ, RZ, c[0x0][0x4e8] ;  /* 0x00013a00ff037624 */ /* 0x000fc600078e00ff */
[----:B------:R-:W-:Y:S01]  /*143f0*/  IADD3.X R10, R9, R6, R11, P1, P0 ;  /* 0x00000006090a7210 */ /* 0x000fe20000fe040b */
[----:B----4-:R-:W-:Y:S01]  /*14400*/  IMAD.IADD R9, R107, 0x1, R19 ;  /* 0x000000016b097824 */ /* 0x010fe200078e0213 */
[----:B------:R-:W-:Y:S02]  /*14410*/  ISETP.NE.AND P3, PT, R3, 0x1, PT ;  /* 0x000000010300780c */ /* 0x000fe40003f65270 */
[----:B---3--:R-:W-:-:S05]  /*14420*/  SEL R3, R110, RZ, P2 ;  /* 0x000000ff6e037207 */ /* 0x008fca0001000000 */
[-C--:B------:R-:W-:Y:S02]  /*14430*/  IMAD.WIDE.U32 R4, R16, R3.reuse, RZ ;  /* 0x0000000310047225 */ /* 0x080fe400078e00ff */
[----:B------:R-:W2:Y:S02]  /*14440*/  LDL R16, [R1+0x1f8] ;  /* 0x0001f80001107983 */ /* 0x000ea40000100800 */
[----:B------:R-:W-:Y:S02]  /*14450*/  IMAD R7, R17, R3, RZ ;  /* 0x0000000311077224 */ /* 0x000fe400078e02ff */
[----:B------:R-:W-:-:S04]  /*14460*/  @P3 IMAD.HI.U32 R6, R9, c[0x0][0x4ec], RZ ;  /* 0x00013b0009063a27 */ /* 0x000fc800078e00ff */
[----:B------:R-:W-:Y:S01]  /*14470*/  IMAD.MOV.U32 R3, RZ, RZ, R9 ;  /* 0x000000ffff037224 */ /* 0x000fe200078e0009 */
[----:B------:R-:W-:-:S04]  /*14480*/  @P3 SHF.R.U32.HI R3, RZ, c[0x0][0x4f0], R6 ;  /* 0x00013c00ff033a19 */ /* 0x000fc80000011606 */
[----:B------:R-:W-:Y:S02]  /*14490*/  IADD3 R4, P1, P0, R3, R12, R4 ;  /* 0x0000000c03047210 */ /* 0x000fe4000783e004 */
[----:B------:R-:W1:Y:S01]  /*144a0*/  LDC.64 R12, c[0x0][R13+0x160] ;  /* 0x000058000d0c7b82 */ /* 0x000e620000000a00 */
[----:B------:R-:W3:Y:S01]  /*144b0*/  S2R R110, SR_TID.X ;  /* 0x00000000006e7919 */ /* 0x000ee20000002100 */
[----:B------:R-:W-:Y:S01]  /*144c0*/  IMAD.IADD R7, R5, 0x1, R7 ;  /* 0x0000000105077824 */ /* 0x000fe200078e0207 */
[--C-:B------:R-:W-:Y:S01]  /*144d0*/  SHF.R.S32.HI R5, RZ, 0x1f, R3.reuse ;  /* 0x0000001fff057819 */ /* 0x100fe20000011403 */
[----:B------:R-:W-:-:S03]  /*144e0*/  IMAD.MOV R3, RZ, RZ, -R3 ;  /* 0x000000ffff037224 */ /* 0x000fc600078e0a03 */
[----:B------:R-:W-:Y:S01]  /*144f0*/  IADD3.X R5, R5, R10, R7, P1, P0 ;  /* 0x0000000a05057210 */ /* 0x000fe20000fe0407 */
[----:B------:R-:W-:-:S05]  /*14500*/  IMAD R3, R3, c[0x0][0x4e8], R9 ;  /* 0x00013a0003037a24 */ /* 0x000fca00078e0209 */
[----:B------:R-:W-:Y:S02]  /*14510*/  SHF.R.S32.HI R7, RZ, 0x1f, R3 ;  /* 0x0000001fff077819 */ /* 0x000fe40000011403 */
[----:B---3--:R-:W-:-:S04]  /*14520*/  SHF.R.S32.HI R107, RZ, 0x1f, R110 ;  /* 0x0000001fff6b7819 */ /* 0x008fc8000001146e */
[----:B------:R-:W-:Y:S01]  /*14530*/  LEA.HI R107, R107, R110, RZ, 0x5 ;  /* 0x0000006e6b6b7211 */ /* 0x000fe200078f28ff */
[-C--:B-1----:R-:W-:Y:S02]  /*14540*/  IMAD R6, R13, R3.reuse, RZ ;  /* 0x000000030d067224 */ /* 0x082fe400078e02ff */
[----:B------:R-:W-:-:S04]  /*14550*/  IMAD.WIDE.U32 R4, R12, R3, R4 ;  /* 0x000000030c047225 */ /* 0x000fc800078e0004 */
[----:B------:R-:W-:Y:S02]  /*14560*/  IMAD.MOV.U32 R3, RZ, RZ, c[0x0][0x4a8] ;  /* 0x00012a00ff037624 */ /* 0x000fe400078e00ff */
[----:B------:R-:W-:Y:S02]  /*14570*/  IMAD R6, R12, R7, R6 ;  /* 0x000000070c067224 */ /* 0x000fe400078e0206 */
[----:B------:R-:W-:Y:S01]  /*14580*/  IMAD.MOV.U32 R7, RZ, RZ, c[0x0][0x4ac] ;  /* 0x00012b00ff077624 */ /* 0x000fe200078e00ff */
[----:B------:R-:W-:Y:S01]  /*14590*/  SEL R3, R3, c[0x0][0x450], P2 ;  /* 0x0001140003037a07 */ /* 0x000fe20001000000 */
[----:B------:R-:W-:-:S03]  /*145a0*/  IMAD.IADD R5, R5, 0x1, R6 ;  /* 0x0000000105057824 */ /* 0x000fc600078e0206 */
[----:B------:R-:W-:Y:S02]  /*145b0*/  SEL R7, R7, c[0x0][0x454], P2 ;  /* 0x0001150007077a07 */ /* 0x000fe40001000000 */
[C---:B------:R-:W-:Y:S02]  /*145c0*/  LEA R3, P0, R4.reuse, R3, 0x2 ;  /* 0x0000000304037211 */ /* 0x040fe400078010ff */
[----:B------:R-:W-:Y:S02]  /*145d0*/  LOP3.LUT R107, R107, 0xffffffe0, RZ, 0xc0, !PT ;  /* 0xffffffe06b6b7812 */ /* 0x000fe400078ec0ff */
[----:B------:R-:W-:Y:S01]  /*145e0*/  LEA.HI.X R5, R4, R7, R5, 0x2, P0 ;  /* 0x0000000704057211 */ /* 0x000fe200000f1405 */
[----:B------:R-:W-:Y:S02]  /*145f0*/  SHFL.IDX PT, R6, R3, RZ, 0x1c1f ;  /* 0x001c1fff03067589 */ /* 0x000fe400000e0000 */
[----:B------:R-:W-:Y:S02]  /*14600*/  IMAD.IADD R107, R110, 0x1, -R107 ;  /* 0x000000016e6b7824 */ /* 0x000fe400078e0a6b */
[----:B------:R-:W1:Y:S01]  /*14610*/  SHFL.IDX PT, R7, R5, RZ, 0x1c1f ;  /* 0x001c1fff05077589 */ /* 0x000e6200000e0000 */
[----:B------:R-:W-:-:S03]  /*14620*/  IMAD R13, R14, c[0x0][0x4e8], RZ ;  /* 0x00013a000e0d7a24 */ /* 0x000fc600078e02ff */
[----:B------:R2:W-:Y:S01]  /*14630*/  SHFL.IDX PT, R4, R3, 0x1, 0x1c1f ;  /* 0x003c1f0003047f89 */ /* 0x0005e200000e0000 */
[----:B------:R-:W-:-:S03]  /*14640*/  LOP3.LUT P0, RZ, R107, 0x3, RZ, 0xc0, !PT ;  /* 0x000000036bff7812 */ /* 0x000fc6000780c0ff */
[----:B------:R-:W3:Y:S01]  /*14650*/  SHFL.IDX PT, R5, R5, 0x1, 0x1c1f ;  /* 0x003c1f0005057f89 */ /* 0x000ee200000e0000 */
[----:B--2---:R-:W-:-:S05]  /*14660*/  IMAD.IADD R3, R16, 0x1, R19 ;  /* 0x0000000110037824 */ /* 0x004fca00078e0213 */
[C---:B------:R-:W-:Y:S02]  /*14670*/  IADD3 R10, R3.reuse, 0x8, RZ ;  /* 0x00000008030a7810 */ /* 0x040fe40007ffe0ff */
[-C--:B------:R-:W-:Y:S02]  /*14680*/  ISETP.GE.OR P1, PT, R3, R13.reuse, P0 ;  /* 0x0000000d0300720c */ /* 0x080fe40000726670 */
[----:B------:R-:W-:-:S11]  /*14690*/  ISETP.GE.OR P0, PT, R10, R13, P0 ;  /* 0x0000000d0a00720c */ /* 0x000fd60000706670 */
[----:B-1----:R1:W-:Y:S01]  /*146a0*/  @!P1 ST.E [R6.64], R15 ;  /* 0x0000000f06009985 */ /* 0x0023e2000c101906 */
[----:B------:R-:W-:-:S03]  /*146b0*/  ISETP.GE.AND P1, PT, R10, R13, PT ;  /* 0x0000000d0a00720c */ /* 0x000fc60003f26270 */
[----:B---3--:R1:W-:Y:S01]  /*146c0*/  @!P0 ST.E [R4.64], R18 ;  /* 0x0000001204008985 */ /* 0x0083e2000c101906 */
[----:B------:R-:W-:Y:S02]  /*146d0*/  ISETP.GE.AND P0, PT, R3, R13, PT ;  /* 0x0000000d0300720c */ /* 0x000fe40003f06270 */
[----:B------:R-:W-:Y:S01]  /*146e0*/  P2R R14, PR, RZ, 0x2 ;  /* 0x00000002ff0e7803 */ /* 0x000fe20000000000 */
[----:B------:R-:W-:Y:S05]  /*146f0*/  @P2 BRA `(.L_x_577) ;  /* 0x00000b7000002947 */ /* 0x000fea0003800000 */
[----:B------:R-:W2:Y:S04]  /*14700*/  LDL R16, [R1+0x174] ;  /* 0x0001740001107983 */ /* 0x000ea80000100800 */
[----:B------:R-:W3:Y:S01]  /*14710*/  LDL R107, [R1+0x2c] ;  /* 0x00002c00016b7983 */ /* 0x000ee20000100800 */
[----:B------:R-:W-:Y:S01]  /*14720*/  IMAD R11, R11, c[0x0][0x3a0], RZ ;  /* 0x0000e8000b0b7a24 */ /* 0x000fe200078e02ff */
[----:B-1----:R-:W-:Y:S01]  /*14730*/  SHF.R.S32.HI R7, RZ, 0x1f, R0 ;  /* 0x0000001fff077819 */ /* 0x002fe20000011400 */
[----:B------:R-:W-:-:S04]  /*14740*/  IMAD.WIDE.U32 R4, R2, c[0x0][0x3a0], RZ ;  /* 0x0000e80002047a25 */ /* 0x000fc800078e00ff */
[----:B------:R-:W-:-:S05]  /*14750*/  IMAD R2, R2, c[0x0][0x3a4], R11 ;  /* 0x0000e90002027a24 */ /* 0x000fca00078e020b */
[----:B------:R-:W-:Y:S02]  /*14760*/  IADD3 R3, R5, R2, RZ ;  /* 0x0000000205037210 */ /* 0x000fe40007ffe0ff */
[----:B------:R-:W-:-:S05]  /*14770*/  MOV R2, R4 ;  /* 0x0000000400027202 */ /* 0x000fca0000000f00 */
[----:B------:R-:W-:-:S04]  /*14780*/  IMAD.WIDE.U32 R4, R8, c[0x0][0x3e8], R2 ;  /* 0x0000fa0008047a25 */ /* 0x000fc800078e0002 */
[----:B------:R-:W-:Y:S02]  /*14790*/  IMAD R3, R7, c[0x0][0x3f0], RZ ;  /* 0x0000fc0007037a24 */ /* 0x000fe400078e02ff */
[----:B------:R-:W-:-:S04]  /*147a0*/  IMAD R5, R8, c[0x0][0x3ec], R5 ;  /* 0x0000fb0008057a24 */ /* 0x000fc800078e0205 */
[----:B------:R-:W-:Y:S01]  /*147b0*/  IMAD.WIDE.U32 R4, R0, c[0x0][0x3f0], R4 ;  /* 0x0000fc0000047a25 */ /* 0x000fe200078e0004 */
[----:B--2---:R-:W-:Y:S01]  /*147c0*/  IADD3 R6, R16, R19, RZ ;  /* 0x0000001310067210 */ /* 0x004fe20007ffe0ff */
[----:B---3--:R1:W2:Y:S04]  /*147d0*/  LDS.128 R28, [R107+0x80] ;  /* 0x000080006b1c7984 */ /* 0x0082a80000000c00 */
[----:B------:R-:W-:Y:S01]  /*147e0*/  @P3 IMAD.HI.U32 R7, R6, c[0x0][0x4ec], RZ ;  /* 0x00013b0006073a27 */ /* 0x000fe200078e00ff */
[----:B------:R-:W-:Y:S01]  /*147f0*/  MOV R2, R6 ;  /* 0x0000000600027202 */ /* 0x000fe20000000f00 */
[----:B------:R1:W3:Y:S03]  /*14800*/  LDS.128 R44, [R107+0x1080] ;  /* 0x001080006b2c7984 */ /* 0x0002e60000000c00 */
[----:B------:R-:W-:Y:S01]  /*14810*/  @P3 SHF.R.U32.HI R2, RZ, c[0x0][0x4f0], R7 ;  /* 0x00013c00ff023a19 */ /* 0x000fe20000011607 */
[----:B------:R-:W-:Y:S01]  /*14820*/  IMAD R7, R0, c[0x0][0x3f4], R3 ;  /* 0x0000fd0000077a24 */ /* 0x000fe200078e0203 */
[----:B------:R1:W4:Y:S02]  /*14830*/  LDS.128 R60, [R107+0x2080] ;  /* 0x002080006b3c7984 */ /* 0x0003240000000c00 */
[----:B------:R-:W-:-:S02]  /*14840*/  SHF.R.S32.HI R3, RZ, 0x1f, R2 ;  /* 0x0000001fff037819 */ /* 0x000fc40000011402 */
[----:B------:R1:W1:Y:S01]  /*14850*/  LDS.128 R72, [R107+0x3080] ;  /* 0x003080006b487984 */ /* 0x0002620000000c00 */
[----:B------:R-:W-:Y:S02]  /*14860*/  IADD3 R0, -R2, RZ, RZ ;  /* 0x000000ff02007210 */ /* 0x000fe40007ffe1ff */
[----:B------:R-:W-:Y:S01]  /*14870*/  IADD3 R5, R5, R7, RZ ;  /* 0x0000000705057210 */ /* 0x000fe20007ffe0ff */
[----:B------:R1:W1:Y:S01]  /*14880*/  LDS.128 R24, [R107+0x4080] ;  /* 0x004080006b187984 */ /* 0x0002620000000c00 */
[----:B------:R-:W-:Y:S02]  /*14890*/  IMAD R3, R3, c[0x0][0x3e0], RZ ;  /* 0x0000f80003037a24 */ /* 0x000fe400078e02ff */
[----:B------:R-:W-:Y:S01]  /*148a0*/  IMAD R0, R0, c[0x0][0x4e8], R6 ;  /* 0x00013a0000007a24 */ /* 0x000fe200078e0206 */
[----:B------:R1:W1:Y:S01]  /*148b0*/  LDS.128 R40, [R107+0x5080] ;  /* 0x005080006b287984 */ /* 0x0002620000000c00 */
[C---:B------:R-:W-:Y:S02]  /*148c0*/  IMAD R6, R2.reuse, c[0x0][0x3e4], R3 ;  /* 0x0000f90002067a24 */ /* 0x040fe400078e0203 */
[----:B------:R-:W-:Y:S01]  /*148d0*/  IMAD.WIDE.U32 R2, R2, c[0x0][0x3e0], R4 ;  /* 0x0000f80002027a25 */ /* 0x000fe200078e0004 */
[----:B------:R1:W1:Y:S01]  /*148e0*/  LDS.128 R56, [R107+0x6080] ;  /* 0x006080006b387984 */ /* 0x0002620000000c00 */
[----:B------:R-:W-:-:S03]  /*148f0*/  SHF.R.S32.HI R4, RZ, 0x1f, R0 ;  /* 0x0000001fff047819 */ /* 0x000fc60000011400 */
[----:B------:R1:W1:Y:S01]  /*14900*/  LDS.128 R68, [R107+0x7080] ;  /* 0x007080006b447984 */ /* 0x0002620000000c00 */
[----:B------:R-:W-:Y:S01]  /*14910*/  IADD3 R3, R3, R6, RZ ;  /* 0x0000000603037210 */ /* 0x000fe20007ffe0ff */
[----:B------:R-:W-:Y:S02]  /*14920*/  IMAD R4, R4, c[0x0][0x3d8], RZ ;  /* 0x0000f60004047a24 */ /* 0x000fe400078e02ff */
[----:B------:R1:W1:Y:S02]  /*14930*/  LDS.128 R20, [R107+0x8080] ;  /* 0x008080006b147984 */ /* 0x0002640000000c00 */
[C---:B------:R-:W-:Y:S02]  /*14940*/  IMAD.WIDE.U32 R2, R0.reuse, c[0x0][0x3d8], R2 ;  /* 0x0000f60000027a25 */ /* 0x040fe400078e0002 */
[----:B------:R1:W1:Y:S02]  /*14950*/  LDS.128 R36, [R107+0x9080] ;  /* 0x009080006b247984 */ /* 0x0002640000000c00 */
[----:B------:R-:W-:Y:S01]  /*14960*/  IMAD R0, R0, c[0x0][0x3dc], R4 ;  /* 0x0000f70000007a24 */ /* 0x000fe200078e0204 */
[C---:B------:R-:W-:Y:S01]  /*14970*/  LEA R14, P0, R2.reuse, c[0x0][0x380], 0x1 ;  /* 0x0000e000020e7a11 */ /* 0x040fe200078008ff */
[----:B------:R1:W1:Y:S03]  /*14980*/  LDS.128 R52, [R107+0xa080] ;  /* 0x00a080006b347984 */ /* 0x0002660000000c00 */
[----:B------:R-:W-:Y:S01]  /*14990*/  IADD3 R0, R3, R0, RZ ;  /* 0x0000000003007210 */ /* 0x000fe20007ffe0ff */
[----:B------:R1:W1:Y:S03]  /*149a0*/  LDS.128 R64, [R107+0xb080] ;  /* 0x00b080006b407984 */ /* 0x0002660000000c00 */
[----:B------:R-:W-:Y:S01]  /*149b0*/  LEA.HI.X R5, R2, c[0x0][0x384], R0, 0x1, P0 ;  /* 0x0000e10002057a11 */ /* 0x000fe200000f0c00 */
[----:B------:R1:W1:Y:S04]  /*149c0*/  LDS.128 R16, [R107+0xc080] ;  /* 0x00c080006b107984 */ /* 0x0002680000000c00 */
[----:B------:R1:W1:Y:S04]  /*149d0*/  LDS.128 R32, [R107+0xd080] ;  /* 0x00d080006b207984 */ /* 0x0002680000000c00 */
[----:B------:R1:W1:Y:S04]  /*149e0*/  LDS.128 R48, [R107+0xe080] ;  /* 0x00e080006b307984 */ /* 0x0002680000000c00 */
[----:B------:R1:W1:Y:S01]  /*149f0*/  LDS.128 R76, [R107+0xf080] ;  /* 0x00f080006b4c7984 */ /* 0x0002620000000c00 */
[----:B------:R-:W-:Y:S05]  /*14a00*/  BRA.DIV ~URZ, `(.L_x_578) ;  /* 0x000062527f007947 */ /* 0x000fea000b800000 */
[----:B--234-:R2:W3:Y:S02]  /*14a10*/  SHFL.IDX PT, R4, R5, RZ, 0x181f ;  /* 0x00181fff05047589 */ /* 0x01c4e400000e0000 */
.L_x_674:
[----:B------:R-:W-:Y:S05]  /*14a20*/  BRA.DIV ~URZ, `(.L_x_579) ;  /* 0x000062c27f007947 */ /* 0x000fea000b800000 */
[----:B------:R4:W2:Y:S02]  /*14a30*/  SHFL.IDX PT, R0, R14, RZ, 0x181f ;  /* 0x00181fff0e007589 */ /* 0x0008a400000e0000 */
.L_x_675:
[----:B------:R-:W5:Y:S04]  /*14a40*/  LDL.LU R3, [R1+0xac] ;  /* 0x0000ac0001037983 */ /* 0x000f680000300800 */
[----:B------:R-:W4:Y:S02]  /*14a50*/  S2R R6, SR_TID.X ;  /* 0x0000000000067919 */ /* 0x000f240000002100 */
[----:B----4-:R-:W-:-:S04]  /*14a60*/  SHF.R.S32.HI R2, RZ, 0x1f, R6 ;  /* 0x0000001fff027819 */ /* 0x010fc80000011406 */
[----:B------:R-:W-:-:S04]  /*14a70*/  LEA.HI R2, R2, R6, RZ, 0x3 ;  /* 0x0000000602027211 */ /* 0x000fc800078f18ff */
[----:B------:R-:W-:Y:S01]  /*14a80*/  SHF.R.S32.HI R2, RZ, 0x3, R2 ;  /* 0x00000003ff027819 */ /* 0x000fe20000011402 */
[----:B------:R-:W-:Y:S04]  /*14a90*/  BSSY B0, `(.L_x_580) ;  /* 0x000001c000007945 */ /* 0x000fe80003800000 */
[----:B-----5:R-:W-:-:S05]  /*14aa0*/  IMAD.IADD R12, R2, 0x1, R3 ;  /* 0x00000001020c7824 */ /* 0x020fca00078e0203 */
[----:B------:R-:W-:-:S13]  /*14ab0*/  ISETP.GE.AND P0, PT, R12, R13, PT ;  /* 0x0000000d0c00720c */ /* 0x000fda0003f06270 */
[----:B------:R-:W-:Y:S05]  /*14ac0*/  @P0 BRA `(.L_x_581) ;  /* 0x0000018000000947 */ /* 0x000fea0003800000 */
[----:B------:R-:W4:Y:S04]  /*14ad0*/  LDL R2, [R1+0x3c] ;  /* 0x00003c0001027983 */ /* 0x000f280000100800 */
[----:B------:R-:W5:Y:S04]  /*14ae0*/  LDL R83, [R1+0x68] ;  /* 0x0000680001537983 */ /* 0x000f680000100800 */
[----:B---3--:R-:W3:Y:S04]  /*14af0*/  LDL R81, [R1+0x64] ;  /* 0x0000640001517983 */ /* 0x008ee80000100800 */
[----:B--2---:R-:W2:Y:S04]  /*14b00*/  LDL R15, [R1+0x6c] ;  /* 0x00006c00010f7983 */ /* 0x004ea80000100800 */
[----:B------:R-:W2:Y:S04]  /*14b10*/  LDL R3, [R1+0x208] ;  /* 0x0002080001037983 */ /* 0x000ea80000100800 */
[----:B------:R-:W2:Y:S04]  /*14b20*/  LDL R84, [R1+0x204] ;  /* 0x0002040001547983 */ /* 0x000ea80000100800 */
[----:B------:R-:W2:Y:S04]  /*14b30*/  LDL R82, [R1+0x200] ;  /* 0x0002000001527983 */ /* 0x000ea80000100800 */
[----:B------:R-:W2:Y:S01]  /*14b40*/  LDL R80, [R1+0x1fc] ;  /* 0x0001fc0001507983 */ /* 0x000ea20000100800 */
[----:B----4-:R-:W-:-:S02]  /*14b50*/  ISETP.GE.AND P3, PT, R2, c[0x0][0x3c8], PT ;  /* 0x0000f20002007a0c */ /* 0x010fc40003f66270 */
[----:B-----5:R-:W-:Y:S02]  /*14b60*/  ISETP.GE.AND P2, PT, R83, c[0x0][0x3c8], PT ;  /* 0x0000f20053007a0c */ /* 0x020fe40003f46270 */
[----:B---3--:R-:W-:Y:S02]  /*14b70*/  ISETP.GE.AND P1, PT, R81, c[0x0][0x3c8], PT ;  /* 0x0000f20051007a0c */ /* 0x008fe40003f26270 */
[----:B--2---:R-:W-:-:S07]  /*14b80*/  ISETP.GE.AND P0, PT, R15, c[0x0][0x3c8], PT ;  /* 0x0000f2000f007a0c */ /* 0x004fce0003f06270 */
[CC--:B------:R-:W-:Y:S02]  /*14b90*/  @!P3 LEA R10, P4, R2.reuse, R0.reuse, 0x1 ;  /* 0x00000000020ab211 */ /* 0x0c0fe400078808ff */
[----:B------:R-:W-:Y:S02]  /*14ba0*/  @!P2 LEA R8, P6, R83, R0, 0x1 ;  /* 0x000000005308a211 */ /* 0x000fe400078c08ff */
[----:B------:R-:W-:Y:S02]  /*14bb0*/  @!P3 LEA.HI.X R11, R2, R4, R3, 0x1, P4 ;  /* 0x00000004020bb211 */ /* 0x000fe400020f0c03 */
[----:B------:R-:W-:Y:S02]  /*14bc0*/  @!P1 LEA R6, P5, R81, R0, 0x1 ;  /* 0x0000000051069211 */ /* 0x000fe400078a08ff */
[----:B------:R-:W-:Y:S02]  /*14bd0*/  @!P2 LEA.HI.X R9, R83, R4, R84, 0x1, P6 ;  /* 0x000000045309a211 */ /* 0x000fe400030f0c54 */
[----:B------:R-:W-:-:S02]  /*14be0*/  @!P0 LEA R2, P4, R15, R0, 0x1 ;  /* 0x000000000f028211 */ /* 0x000fc400078808ff */
[-C--:B------:R-:W-:Y:S02]  /*14bf0*/  @!P1 LEA.HI.X R7, R81, R4.reuse, R82, 0x1, P5 ;  /* 0x0000000451079211 */ /* 0x080fe400028f0c52 */
[----:B------:R-:W-:Y:S01]  /*14c00*/  @!P0 LEA.HI.X R3, R15, R4, R80, 0x1, P4 ;  /* 0x000000040f038211 */ /* 0x000fe200020f0c50 */
[----:B------:R2:W-:Y:S04]  /*14c10*/  @!P3 ST.E.128 [R10.64], R28 ;  /* 0x0000001c0a00b985 */ /* 0x0005e8000c101d06 */
[----:B-1----:R2:W-:Y:S04]  /*14c20*/  @!P2 ST.E.128 [R8.64], R24 ;  /* 0x000000180800a985 */ /* 0x0025e8000c101d06 */
[----:B------:R2:W-:Y:S04]  /*14c30*/  @!P1 ST.E.128 [R6.64], R20 ;  /* 0x0000001406009985 */ /* 0x0005e8000c101d06 */
[----:B------:R2:W-:Y:S02]  /*14c40*/  @!P0 ST.E.128 [R2.64], R16 ;  /* 0x0000001002008985 */ /* 0x0005e4000c101d06 */
.L_x_581:
[----:B------:R-:W-:Y:S05]  /*14c50*/  BSYNC B0 ;  /* 0x0000000000007941 */ /* 0x000fea0003800000 */
.L_x_580:
[----:B------:R-:W-:Y:S05]  /*14c60*/  BRA.DIV ~URZ, `(.L_x_582) ;  /* 0x000061127f007947 */ /* 0x000fea000b800000 */
[----:B---3--:R3:W4:Y:S04]  /*14c70*/  SHFL.IDX PT, R4, R5, 0x1, 0x181f ;  /* 0x00381f0005047f89 */ /* 0x00872800000e0000 */
[----:B--2---:R3:W2:Y:S02]  /*14c80*/  SHFL.IDX PT, R0, R14, 0x1, 0x181f ;  /* 0x00381f000e007f89 */ /* 0x0046a400000e0000 */
.L_x_676:
[----:B------:R-:W-:Y:S01]  /*14c90*/  IADD3 R2, R12, 0x20, RZ ;  /* 0x000000200c027810 */ /* 0x000fe20007ffe0ff */
[----:B------:R-:W-:Y:S03]  /*14ca0*/  BSSY B0, `(.L_x_583) ;  /* 0x000001b000007945 */ /* 0x000fe60003800000 */
[----:B------:R-:W-:-:S13]  /*14cb0*/  ISETP.GE.AND P0, PT, R2, R13, PT ;  /* 0x0000000d0200720c */ /* 0x000fda0003f06270 */
[----:B------:R-:W-:Y:S05]  /*14cc0*/  @P0 BRA `(.L_x_584) ;  /* 0x0000018000000947 */ /* 0x000fea0003800000 */
[----:B------:R-:W5:Y:S04]  /*14cd0*/  LDL R3, [R1+0x3c] ;  /* 0x00003c0001037983 */ /* 0x000f680000100800 */
[----:B-1-3--:R-:W3:Y:S04]  /*14ce0*/  LDL R19, [R1+0x68] ;  /* 0x0000680001137983 */ /* 0x00aee80000100800 */
[----:B----4-:R-:W4:Y:S04]  /*14cf0*/  LDL R17, [R1+0x64] ;  /* 0x0000640001117983 */ /* 0x010f280000100800 */
[----:B--2---:R-:W2:Y:S04]  /*14d00*/  LDL R15, [R1+0x6c] ;  /* 0x00006c00010f7983 */ /* 0x004ea80000100800 */
[----:B------:R-:W2:Y:S04]  /*14d10*/  LDL R21, [R1+0x208] ;  /* 0x0002080001157983 */ /* 0x000ea80000100800 */
[----:B------:R-:W2:Y:S04]  /*14d20*/  LDL R20, [R1+0x204] ;  /* 0x0002040001147983 */ /* 0x000ea80000100800 */
[----:B------:R-:W2:Y:S04]  /*14d30*/  LDL R18, [R1+0x200] ;  /* 0x0002000001127983 */ /* 0x000ea80000100800 */
[----:B------:R-:W2:Y:S01]  /*14d40*/  LDL R16, [R1+0x1fc] ;  /* 0x0001fc0001107983 */ /* 0x000ea20000100800 */
[----:B-----5:R-:W-:-:S02]  /*14d50*/  ISETP.GE.AND P3, PT, R3, c[0x0][0x3c8], PT ;  /* 0x0000f20003007a0c */ /* 0x020fc40003f66270 */
[----:B---3--:R-:W-:Y:S02]  /*14d60*/  ISETP.GE.AND P2, PT, R19, c[0x0][0x3c8], PT ;  /* 0x0000f20013007a0c */ /* 0x008fe40003f46270 */
[----:B----4-:R-:W-:Y:S02]  /*14d70*/  ISETP.GE.AND P1, PT, R17, c[0x0][0x3c8], PT ;  /* 0x0000f20011007a0c */ /* 0x010fe40003f26270 */
[----:B--2---:R-:W-:-:S07]  /*14d80*/  ISETP.GE.AND P0, PT, R15, c[0x0][0x3c8], PT ;  /* 0x0000f2000f007a0c */ /* 0x004fce0003f06270 */
[-C--:B------:R-:W-:Y:S02]  /*14d90*/  @!P3 LEA R10, P4, R3, R0.reuse, 0x1 ;  /* 0x00000000030ab211 */ /* 0x080fe400078808ff */
        /* <DEDUP_REMOVED lines=8> */
[----:B------:R1:W-:Y:S04]  /*14e20*/  @!P2 ST.E.128 [R8.64], R40 ;  /* 0x000000280800a985 */ /* 0x0003e8000c101d06 */
[----:B------:R1:W-:Y:S04]  /*14e30*/  @!P1 ST.E.128 [R6.64], R36 ;  /* 0x0000002406009985 */ /* 0x0003e8000c101d06 */
[----:B------:R1:W-:Y:S02]  /*14e40*/  @!P0 ST.E.128 [R2.64], R32 ;  /* 0x0000002002008985 */ /* 0x0003e4000c101d06 */
.L_x_584:
[----:B------:R-:W-:Y:S05]  /*14e50*/  BSYNC B0 ;  /* 0x0000000000007941 */ /* 0x000fea0003800000 */
.L_x_583:
[----:B------:R-:W-:Y:S05]  /*14e60*/  BRA.DIV ~URZ, `(.L_x_585) ;  /* 0x000060227f007947 */ /* 0x000fea000b800000 */
[----:B----4-:R4:W3:Y:S02]  /*14e70*/  SHFL.IDX PT, R4, R5, 0x2, 0x181f ;  /* 0x00581f0005047f89 */ /* 0x0108e400000e0000 */
.L_x_677:
[----:B------:R-:W-:Y:S05]  /*14e80*/  BRA.DIV ~URZ, `(.L_x_586) ;  /* 0x000060927f007947 */ /* 0x000fea000b800000 */
[----:B--2---:R2:W4:Y:S02]  /*14e90*/  SHFL.IDX PT, R0, R14, 0x2, 0x181f ;  /* 0x00581f000e007f89 */ /* 0x00452400000e0000 */
.L_x_678:
[----:B-1----:R-:W-:Y:S01]  /*14ea0*/  IADD3 R2, R12, 0x40, RZ ;  /* 0x000000400c027810 */ /* 0x002fe20007ffe0ff */
[----:B------:R-:W-:Y:S03]  /*14eb0*/  BSSY B0, `(.L_x_587) ;  /* 0x000001b000007945 */ /* 0x000fe60003800000 */
[----:B------:R-:W-:-:S13]  /*14ec0*/  ISETP.GE.AND P0, PT, R2, R13, PT ;  /* 0x0000000d0200720c */ /* 0x000fda0003f06270 */
[----:B------:R-:W-:Y:S05]  /*14ed0*/  @P0 BRA `(.L_x_588) ;  /* 0x0000018000000947 */ /* 0x000fea0003800000 */
[----:B------:R-:W5:Y:S04]  /*14ee0*/  LDL R3, [R1+0x3c] ;  /* 0x00003c0001037983 */ /* 0x000f680000100800 */
[----:B--2---:R-:W2:Y:S04]  /*14ef0*/  LDL R19, [R1+0x68] ;  /* 0x0000680001137983 */ /* 0x004ea80000100800 */
[----:B----4-:R-:W4:Y:S04]  /*14f00*/  LDL R17, [R1+0x64] ;  /* 0x0000640001117983 */ /* 0x010f280000100800 */
[----:B---3--:R-:W3:Y:S04]  /*14f10*/  LDL R15, [R1+0x6c] ;  /* 0x00006c00010f7983 */ /* 0x008ee80000100800 */
[----:B------:R-:W3:Y:S04]  /*14f20*/  LDL R21, [R1+0x208] ;  /* 0x0002080001157983 */ /* 0x000ee80000100800 */
[----:B------:R-:W3:Y:S04]  /*14f30*/  LDL R20, [R1+0x204] ;  /* 0x0002040001147983 */ /* 0x000ee80000100800 */
[----:B------:R-:W3:Y:S04]  /*14f40*/  LDL R18, [R1+0x200] ;  /* 0x0002000001127983 */ /* 0x000ee80000100800 */
[----:B------:R-:W3:Y:S01]  /*14f50*/  LDL R16, [R1+0x1fc] ;  /* 0x0001fc0001107983 */ /* 0x000ee20000100800 */
[----:B-----5:R-:W-:-:S02]  /*14f60*/  ISETP.GE.AND P3, PT, R3, c[0x0][0x3c8], PT ;  /* 0x0000f20003007a0c */ /* 0x020fc40003f66270 */
[----:B--2---:R-:W-:Y:S02]  /*14f70*/  ISETP.GE.AND P2, PT, R19, c[0x0][0x3c8], PT ;  /* 0x0000f20013007a0c */ /* 0x004fe40003f46270 */
[----:B----4-:R-:W-:Y:S02]  /*14f80*/  ISETP.GE.AND P1, PT, R17, c[0x0][0x3c8], PT ;  /* 0x0000f20011007a0c */ /* 0x010fe40003f26270 */
[----:B---3--:R-:W-:-:S07]  /*14f90*/  ISETP.GE.AND P0, PT, R15, c[0x0][0x3c8], PT ;  /* 0x0000f2000f007a0c */ /* 0x008fce0003f06270 */
        /* <DEDUP_REMOVED lines=12> */
.L_x_588:
[----:B------:R-:W-:Y:S05]  /*15060*/  BSYNC B0 ;  /* 0x0000000000007941 */ /* 0x000fea0003800000 */
.L_x_587:
[----:B------:R-:W-:Y:S05]  /*15070*/  BRA.DIV ~URZ, `(.L_x_589) ;  /* 0x00005f327f007947 */ /* 0x000fea000b800000 */
[----:B---3--:R3:W1:Y:S04]  /*15080*/  SHFL.IDX PT, R4, R5, 0x3, 0x181f ;  /* 0x00781f0005047f89 */ /* 0x00866800000e0000 */
[----:B----4-:R3:W4:Y:S02]  /*15090*/  SHFL.IDX PT, R0, R14, 0x3, 0x181f ;  /* 0x00781f000e007f89 */ /* 0x01072400000e0000 */
.L_x_679:
[----:B-1----:R-:W-:-:S04]  /*150a0*/  IADD3 R2, R12, 0x60, RZ ;  /* 0x000000600c027810 */ /* 0x002fc80007ffe0ff */
[----:B------:R-:W-:-:S13]  /*150b0*/  ISETP.GE.AND P0, PT, R2, R13, PT ;  /* 0x0000000d0200720c */ /* 0x000fda0003f06270 */
[----:B------:R-:W-:Y:S05]  /*150c0*/  @P0 BRA `(.L_x_590) ;  /* 0x00002cf000000947 */ /* 0x000fea0003800000 */
[----:B------:R-:W5:Y:S04]  /*150d0*/  LDL R16, [R1+0x3c] ;  /* 0x00003c0001107983 */ /* 0x000f680000100800 */
[----:B--23--:R-:W2:Y:S04]  /*150e0*/  LDL R14, [R1+0x68] ;  /* 0x00006800010e7983 */ /* 0x00cea80000100800 */
[----:B------:R-:W3:Y:S04]  /*150f0*/  LDL R10, [R1+0x64] ;  /* 0x00006400010a7983 */ /* 0x000ee80000100800 */
[----:B----4-:R-:W4:Y:S04]  /*15100*/  LDL R17, [R1+0x208] ;  /* 0x0002080001117983 */ /* 0x010f280000100800 */
[----:B------:R-:W4:Y:S04]  /*15110*/  LDL R15, [R1+0x204] ;  /* 0x00020400010f7983 */ /* 0x000f280000100800 */
[----:B------:R-:W4:Y:S04]  /*15120*/  LDL R11, [R1+0x200] ;  /* 0x00020000010b7983 */ /* 0x000f280000100800 */
[----:B------:R-:W4:Y:S01]  /*15130*/  LDL R5, [R1+0x6c] ;  /* 0x00006c0001057983 */ /* 0x000f220000100800 */
[----:B-----5:R-:W-:-:S02]  /*15140*/  ISETP.GE.AND P2, PT, R16, c[0x0][0x3c8], PT ;  /* 0x0000f20010007a0c */ /* 0x020fc40003f46270 */
[----:B--2---:R-:W-:Y:S02]  /*15150*/  ISETP.GE.AND P1, PT, R14, c[0x0][0x3c8], PT ;  /* 0x0000f2000e007a0c */ /* 0x004fe40003f26270 */
[----:B---3--:R-:W-:-:S09]  /*15160*/  ISETP.GE.AND P0, PT, R10, c[0x0][0x3c8], PT ;  /* 0x0000f2000a007a0c */ /* 0x008fd20003f06270 */
[-C--:B------:R-:W-:Y:S02]  /*15170*/  @!P2 LEA R8, P5, R16, R0.reuse, 0x1 ;  /* 0x000000001008a211 */ /* 0x080fe400078a08ff */
[----:B------:R-:W-:Y:S02]  /*15180*/  @!P1 LEA R6, P4, R14, R0, 0x1 ;  /* 0x000000000e069211 */ /* 0x000fe400078808ff */
[----:B----4-:R-:W-:Y:S02]  /*15190*/  @!P2 LEA.HI.X R9, R16, R4, R17, 0x1, P5 ;  /* 0x000000041009a211 */ /* 0x010fe400028f0c11 */
[----:B------:R-:W-:Y:S02]  /*151a0*/  @!P0 LEA R2, P3, R10, R0, 0x1 ;  /* 0x000000000a028211 */ /* 0x000fe400078608ff */
[-C--:B------:R-:W-:Y:S02]  /*151b0*/  @!P1 LEA.HI.X R7, R14, R4.reuse, R15, 0x1, P4 ;  /* 0x000000040e079211 */ /* 0x080fe400020f0c0f */
[----:B------:R-:W-:Y:S01]  /*151c0*/  @!P0 LEA.HI.X R3, R10, R4, R11, 0x1, P3 ;  /* 0x000000040a038211 */ /* 0x000fe200018f0c0b */
[----:B------:R1:W-:Y:S04]  /*151d0*/  @!P2 ST.E.128 [R8.64], R72 ;  /* 0x000000480800a985 */ /* 0x0003e8000c101d06 */
[----:B------:R1:W-:Y:S04]  /*151e0*/  @!P1 ST.E.128 [R6.64], R68 ;  /* 0x0000004406009985 */ /* 0x0003e8000c101d06 */
[----:B------:R1:W-:Y:S01]  /*151f0*/  @!P0 ST.E.128 [R2.64], R64 ;  /* 0x0000004002008985 */ /* 0x0003e2000c101d06 */
[----:B------:R-:W-:-:S13]  /*15200*/  ISETP.GE.AND P0, PT, R5, c[0x0][0x3c8], PT ;  /* 0x0000f20005007a0c */ /* 0x000fda0003f06270 */
[----:B------:R-:W-:Y:S05]  /*15210*/  @P0 BRA `(.L_x_590) ;  /* 0x00002ba000000947 */ /* 0x000fea0003800000 */
[----:B------:R-:W2:Y:S01]  /*15220*/  LDL R10, [R1+0x1fc] ;  /* 0x0001fc00010a7983 */ /* 0x000ea20000100800 */
[----:B-1----:R-:W-:-:S04]  /*15230*/  LEA R2, P0, R5, R0, 0x1 ;  /* 0x0000000005027211 */ /* 0x002fc800078008ff */
[----:B--2---:R-:W-:-:S05]  /*15240*/  LEA.HI.X R3, R5, R4, R10, 0x1, P0 ;  /* 0x0000000405037211 */ /* 0x004fca00000f0c0a */
[----:B------:R1:W-:Y:S01]  /*15250*/  ST.E.128 [R2.64], R76 ;  /* 0x0000004c02007985 */ /* 0x0003e2000c101d06 */
[----:B------:R-:W-:Y:S05]  /*15260*/  BRA `(.L_x_590) ;  /* 0x00002b5000007947 */ /* 0x000fea0003800000 */
.L_x_577:
[----:B-1----:R-:W2:Y:S01]  /*15270*/  LDL.LU R5, [R1+0xfc] ;  /* 0x0000fc0001057983 */ /* 0x002ea20000300800 */
[----:B------:R-:W-:Y:S01]  /*15280*/  IMAD R11, R11, c[0x0][0x408], RZ ;  /* 0x000102000b0b7a24 */ /* 0x000fe200078e02ff */
[----:B------:R-:W-:-:S03]  /*15290*/  SHF.R.S32.HI R4, RZ, 0x1f, R0 ;  /* 0x0000001fff047819 */ /* 0x000fc60000011400 */
[C---:B------:R-:W-:Y:S02]  /*152a0*/  IMAD R11, R2.reuse, c[0x0][0x40c], R11 ;  /* 0x00010300020b7a24 */ /* 0x040fe400078e020b */
[----:B------:R-:W-:-:S04]  /*152b0*/  IMAD.WIDE.U32 R2, R2, c[0x0][0x408], RZ ;  /* 0x0001020002027a25 */ /* 0x000fc800078e00ff */
[----:B------:R-:W-:Y:S01]  /*152c0*/  IMAD R4, R4, c[0x0][0x440], RZ ;  /* 0x0001100004047a24 */ /* 0x000fe200078e02ff */
[----:B------:R-:W-:-:S03]  /*152d0*/  IADD3 R3, R3, R11, RZ ;  /* 0x0000000b03037210 */ /* 0x000fc60007ffe0ff */
[----:B------:R-:W-:Y:S02]  /*152e0*/  IMAD R4, R0, c[0x0][0x444], R4 ;  /* 0x0001110000047a24 */ /* 0x000fe400078e0204 */
[----:B------:R-:W-:-:S04]  /*152f0*/  IMAD.WIDE.U32 R2, R8, c[0x0][0x438], R2 ;  /* 0x00010e0008027a25 */ /* 0x000fc800078e0002 */
[----:B------:R-:W-:-:S04]  /*15300*/  IMAD R3, R8, c[0x0][0x43c], R3 ;  /* 0x00010f0008037a24 */ /* 0x000fc800078e0203 */
[----:B------:R-:W-:Y:S01]  /*15310*/  IMAD.WIDE.U32 R2, R0, c[0x0][0x440], R2 ;  /* 0x0001100000027a25 */ /* 0x000fe200078e0002 */
[----:B------:R-:W-:-:S04]  /*15320*/  MOV R0, R9 ;  /* 0x0000000900007202 */ /* 0x000fc80000000f00 */
[----:B------:R-:W-:Y:S01]  /*15330*/  IADD3 R3, R3, R4, RZ ;  /* 0x0000000403037210 */ /* 0x000fe20007ffe0ff */
[----:B------:R-:W-:-:S05]  /*15340*/  @P3 IMAD.HI.U32 R4, R9, c[0x0][0x4ec], RZ ;  /* 0x00013b0009043a27 */ /* 0x000fca00078e00ff */
        /* <DEDUP_REMOVED lines=19> */
.L_x_680:
[----:B------:R-:W-:Y:S05]  /*15480*/  BRA.DIV ~URZ, `(.L_x_592) ;  /* 0x00005cc27f007947 */ /* 0x000fea000b800000 */
[----:B------:R3:W4:Y:S02]  /*15490*/  SHFL.IDX PT, R0, R12, RZ, 0x1c1f ;  /* 0x001c1fff0c007589 */ /* 0x00072400000e0000 */
.L_x_681:
        /* <DEDUP_REMOVED lines=28> */
[----:B------:R-:W5:Y:S04]  /*15660*/  LDL R18, [R1+0x1d8] ;  /* 0x0001d80001127983 */ /* 0x000f680000100800 */
[----:B------:R1:W-:Y:S04]  /*15670*/  @!P1 ST.E.64 [R2.64], R24 ;  /* 0x0000001802009985 */ /* 0x0003e8000c101b06 */
[----:B-1----:R-:W4:Y:S01]  /*15680*/  LDL R25, [R1+0x1d4] ;  /* 0x0001d40001197983 */ /* 0x002f220000100800 */
[----:B------:R-:W-:-:S02]  /*15690*/  ISETP.GE.AND P1, PT, R6, c[0x0][0x3c8], PT ;  /* 0x0000f20006007a0c */ /* 0x000fc40003f26270 */
[C---:B------:R-:W-:Y:S01]  /*156a0*/  @!P2 LEA R2, P0, R11.reuse, R0, 0x2 ;  /* 0x000000000b02a211 */ /* 0x040fe200078010ff */
[----:B------:R-:W4:Y:S01]  /*156b0*/  LDL R24, [R1+0x1cc] ;  /* 0x0001cc0001187983 */ /* 0x000f220000100800 */
[----:B------:R-:W-:Y:S02]  /*156c0*/  ISETP.GE.AND P3, PT, R10, c[0x0][0x3c8], PT ;  /* 0x0000f2000a007a0c */ /* 0x000fe40003f66270 */
[----:B------:R-:W-:Y:S02]  /*156d0*/  @!P2 LEA.HI.X R3, R11, R4, R13, 0x2, P0 ;  /* 0x000000040b03a211 */ /* 0x000fe400000f140d */
[----:B------:R-:W4:Y:S04]  /*156e0*/  LDL R11, [R1+0x150] ;  /* 0x00015000010b7983 */ /* 0x000f280000100800 */
[----:B------:R1:W-:Y:S01]  /*156f0*/  @!P2 ST.E.64 [R2.64], R26 ;  /* 0x0000001a0200a985 */ /* 0x0003e2000c101b06 */
[----:B------:R-:W-:-:S03]  /*15700*/  ISETP.GE.AND P2, PT, R17, c[0x0][0x3c8], PT ;  /* 0x0000f20011007a0c */ /* 0x000fc60003f46270 */
[----:B------:R-:W4:Y:S01]  /*15710*/  LDL R13, [R1+0x1d0] ;  /* 0x0001d000010d7983 */ /* 0x000f220000100800 */
[----:B------:R-:W-:Y:S02]  /*15720*/  ISETP.GE.AND P4, PT, R8, c[0x0][0x3c8], PT ;  /* 0x0000f20008007a0c */ /* 0x000fe40003f86270 */
[C---:B-1----:R-:W-:Y:S01]  /*15730*/  @!P1 LEA R2, P0, R6.reuse, R0, 0x2 ;  /* 0x0000000006029211 */ /* 0x042fe200078010ff */
[----:B------:R-:W4:Y:S03]  /*15740*/  LDL R26, [R1+0x14c] ;  /* 0x00014c00011a7983 */ /* 0x000f260000100800 */
[----:B------:R-:W-:Y:S01]  /*15750*/  @!P1 LEA.HI.X R3, R6, R4, R7, 0x2, P0 ;  /* 0x0000000406039211 */ /* 0x000fe200000f1407 */
[----:B------:R-:W4:Y:S01]  /*15760*/  LDL R27, [R1+0x1c4] ;  /* 0x0001c400011b7983 */ /* 0x000f220000100800 */
[----:B------:R-:W-:-:S03]  /*15770*/  @!P3 LEA R6, P5, R10, R0, 0x2 ;  /* 0x000000000a06b211 */ /* 0x000fc600078a10ff */
[----:B------:R1:W-:Y:S01]  /*15780*/  @!P1 ST.E.64 [R2.64], R132 ;  /* 0x0000008402009985 */ /* 0x0003e2000c101b06 */
[----:B------:R-:W-:Y:S02]  /*15790*/  ISETP.GE.AND P1, PT, R16, c[0x0][0x3c8], PT ;  /* 0x0000f20010007a0c */ /* 0x000fe40003f26270 */
[----:B------:R-:W-:Y:S02]  /*157a0*/  @!P3 LEA.HI.X R7, R10, R4, R107, 0x2, P5 ;  /* 0x000000040a07b211 */ /* 0x000fe400028f146b */
[----:B------:R-:W4:Y:S04]  /*157b0*/  LDL R10, [R1+0x148] ;  /* 0x00014800010a7983 */ /* 0x000f280000100800 */
[----:B------:R1:W-:Y:S02]  /*157c0*/  @!P3 ST.E.64 [R6.64], R134 ;  /* 0x000000860600b985 */ /* 0x0003e4000c101b06 */
[----:B-1----:R-:W-:-:S04]  /*157d0*/  @!P2 LEA R2, P0, R17, R0, 0x2 ;  /* 0x000000001102a211 */ /* 0x002fc800078010ff */
[----:B------:R-:W-:Y:S02]  /*157e0*/  @!P2 LEA.HI.X R3, R17, R4, R19, 0x2, P0 ;  /* 0x000000041103a211 */ /* 0x000fe400000f1413 */
[----:B------:R-:W4:Y:S04]  /*157f0*/  LDL R17, [R1+0x1c8] ;  /* 0x0001c80001117983 */ /* 0x000f280000100800 */
[----:B------:R1:W-:Y:S01]  /*15800*/  @!P2 ST.E.64 [R2.64], R136 ;  /* 0x000000880200a985 */ /* 0x0003e2000c101b06 */
[-C--:B------:R-:W-:Y:S02]  /*15810*/  @!P4 LEA R6, P5, R8, R0.reuse, 0x2 ;  /* 0x000000000806c211 */ /* 0x080fe400078a10ff */
[----:B------:R-:W-:Y:S01]  /*15820*/  ISETP.GE.AND P3, PT, R15, c[0x0][0x3c8], PT ;  /* 0x0000f2000f007a0c */ /* 0x000fe20003f66270 */
[----:B------:R-:W4:Y:S01]  /*15830*/  LDL R19, [R1+0x144] ;  /* 0x0001440001137983 */ /* 0x000f220000100800 */
[----:B-1----:R-:W-:-:S04]  /*15840*/  @!P1 LEA R2, P0, R16, R0, 0x2 ;  /* 0x0000000010029211 */ /* 0x002fc800078010ff */
[-C--:B-----5:R-:W-:Y:S02]  /*15850*/  @!P1 LEA.HI.X R3, R16, R4.reuse, R18, 0x2, P0 ;  /* 0x0000000410039211 */ /* 0x0a0fe400000f1412 */
[----:B------:R-:W5:Y:S01]  /*15860*/  LDL R16, [R1+0x1c0] ;  /* 0x0001c00001107983 */ /* 0x000f620000100800 */
[----:B---3--:R-:W-:-:S03]  /*15870*/  @!P4 LEA.HI.X R7, R8, R4, R23, 0x2, P5 ;  /* 0x000000040807c211 */ /* 0x008fc600028f1417 */
[----:B------:R-:W3:Y:S04]  /*15880*/  LDL R8, [R1+0x140] ;  /* 0x0001400001087983 */ /* 0x000ee80000100800 */
[----:B------:R1:W-:Y:S01]  /*15890*/  @!P4 ST.E.64 [R6.64], R28 ;  /* 0x0000001c0600c985 */ /* 0x0003e2000c101b06 */
[----:B--2---:R-:W-:-:S03]  /*158a0*/  ISETP.GE.AND P2, PT, R9, c[0x0][0x3c8], PT ;  /* 0x0000f20009007a0c */ /* 0x004fc60003f46270 */
[----:B------:R-:W2:Y:S04]  /*158b0*/  LDL R23, [R1+0x13c] ;  /* 0x00013c0001177983 */ /* 0x000ea80000100800 */
[----:B------:R-:W2:Y:S01]  /*158c0*/  LDL R18, [R1+0x138] ;  /* 0x0001380001127983 */ /* 0x000ea20000100800 */
[----:B-1----:R-:W-:-:S03]  /*158d0*/  @!P3 LEA R6, P5, R15, R0, 0x2 ;  /* 0x000000000f06b211 */ /* 0x002fc600078a10ff */
[----:B------:R-:W2:Y:S01]  /*158e0*/  LDL R28, [R1+0x11c] ;  /* 0x00011c00011c7983 */ /* 0x000ea20000100800 */
[----:B----4-:R-:W-:-:S03]  /*158f0*/  @!P3 LEA.HI.X R7, R15, R4, R25, 0x2, P5 ;  /* 0x000000040f07b211 */ /* 0x010fc600028f1419 */
[----:B------:R-:W4:Y:S04]  /*15900*/  LDL R29, [R1+0x194] ;  /* 0x00019400011d7983 */ /* 0x000f280000100800 */
[----:B------:R-:W2:Y:S04]  /*15910*/  LDL R15, [R1+0x1b8] ;  /* 0x0001b800010f7983 */ /* 0x000ea80000100800 */
[----:B------:R-:W4:Y:S01]  /*15920*/  LDL R25, [R1+0x1bc] ;  /* 0x0001bc0001197983 */ /* 0x000f220000100800 */
[----:B------:R-:W-:-:S03]  /*15930*/  ISETP.GE.AND P4, PT, R22, c[0x0][0x3c8], PT ;  /* 0x0000f20016007a0c */ /* 0x000fc60003f86270 */
[----:B------:R1:W-:Y:S01]  /*15940*/  @!P1 ST.E.64 [R2.64], R32 ;  /* 0x0000002002009985 */ /* 0x0003e2000c101b06 */
[----:B------:R-:W-:-:S03]  /*15950*/  ISETP.GE.AND P1, PT, R11, c[0x0][0x3c8], PT ;  /* 0x0000f2000b007a0c */ /* 0x000fc60003f26270 */
[----:B------:R1:W-:Y:S02]  /*15960*/  @!P3 ST.E.64 [R6.64], R36 ;  /* 0x000000240600b985 */ /* 0x0003e4000c101b06 */
[C---:B-1----:R-:W-:Y:S02]  /*15970*/  @!P2 LEA R2, P0, R9.reuse, R0, 0x2 ;  /* 0x000000000902a211 */ /* 0x042fe400078010ff */
[----:B------:R-:W4:Y:S02]  /*15980*/  LDL R32, [R1+0x124] ;  /* 0x0001240001207983 */ /* 0x000f240000100800 */
[----:B------:R-:W-:Y:S02]  /*15990*/  @!P2 LEA.HI.X R3, R9, R4, R13, 0x2, P0 ;  /* 0x000000040903a211 */ /* 0x000fe400000f140d */
[----:B------:R-:W4:Y:S01]  /*159a0*/  LDL R33, [R1+0x19c] ;  /* 0x00019c0001217983 */ /* 0x000f220000100800 */
[----:B------:R-:W-:-:S03]  /*159b0*/  @!P4 LEA R6, P5, R22, R0, 0x2 ;  /* 0x000000001606c211 */ /* 0x000fc600078a10ff */
[----:B------:R1:W-:Y:S01]  /*159c0*/  @!P2 ST.E.64 [R2.64], R40 ;  /* 0x000000280200a985 */ /* 0x0003e2000c101b06 */
[----:B------:R-:W-:-:S03]  /*159d0*/  ISETP.GE.AND P2, PT, R10, c[0x0][0x3c8], PT ;  /* 0x0000f2000a007a0c */ /* 0x000fc60003f46270 */
[----:B------:R-:W4:Y:S01]  /*159e0*/  LDL R9, [R1+0x134] ;  /* 0x0001340001097983 */ /* 0x000f220000100800 */
[----:B------:R-:W-:-:S03]  /*159f0*/  @!P4 LEA.HI.X R7, R22, R4, R24, 0x2, P5 ;  /* 0x000000041607c211 */ /* 0x000fc600028f1418 */
[----:B------:R-:W4:Y:S04]  /*15a00*/  LDL R24, [R1+0x1b4] ;  /* 0x0001b40001187983 */ /* 0x000f280000100800 */
[----:B------:R1:W-:Y:S01]  /*15a10*/  @!P4 ST.E.64 [R6.64], R44 ;  /* 0x0000002c0600c985 */ /* 0x0003e2000c101b06 */
[----:B------:R-:W-:-:S03]  /*15a20*/  ISETP.GE.AND P3, PT, R26, c[0x0][0x3c8], PT ;  /* 0x0000f2001a007a0c */ /* 0x000fc60003f66270 */
[----:B------:R-:W4:Y:S04]  /*15a30*/  LDL R13, [R1+0x130] ;  /* 0x00013000010d7983 */ /* 0x000f280000100800 */
[----:B------:R-:W4:Y:S01]  /*15a40*/  LDL R22, [R1+0x1b0] ;  /* 0x0001b00001167983 */ /* 0x000f220000100800 */
[----:B-1----:R-:W-:-:S04]  /*15a50*/  @!P1 LEA R2, P0, R11, R0, 0x2 ;  /* 0x000000000b029211 */ /* 0x002fc800078010ff */
[----:B------:R-:W-:Y:S02]  /*15a60*/  @!P1 LEA.HI.X R3, R11, R4, R17, 0x2, P0 ;  /* 0x000000040b039211 */ /* 0x000fe400000f1411 */
[----:B------:R-:W4:Y:S04]  /*15a70*/  LDL R11, [R1+0x128] ;  /* 0x00012800010b7983 */ /* 0x000f280000100800 */
[----:B------:R1:W-:Y:S01]  /*15a80*/  @!P1 ST.E.64 [R2.64], R48 ;  /* 0x0000003002009985 */ /* 0x0003e2000c101b06 */
[C---:B------:R-:W-:Y:S02]  /*15a90*/  @!P3 LEA R6, P5, R26.reuse, R0, 0x2 ;  /* 0x000000001a06b211 */ /* 0x040fe400078a10ff */
[----:B------:R-:W-:Y:S01]  /*15aa0*/  ISETP.GE.AND P4, PT, R19, c[0x0][0x3c8], PT ;  /* 0x0000f20013007a0c */ /* 0x000fe20003f86270 */
[----:B------:R-:W4:Y:S01]  /*15ab0*/  LDL R17, [R1+0x12c] ;  /* 0x00012c0001117983 */ /* 0x000f220000100800 */
[----:B------:R-:W-:-:S03]  /*15ac0*/  @!P3 LEA.HI.X R7, R26, R4, R27, 0x2, P5 ;  /* 0x000000041a07b211 */ /* 0x000fc600028f141b */
[----:B------:R-:W4:Y:S01]  /*15ad0*/  LDL R26, [R1+0x118] ;  /* 0x00011800011a7983 */ /* 0x000f220000100800 */
[----:B-1----:R-:W-:-:S03]  /*15ae0*/  @!P2 LEA R2, P0, R10, R0, 0x2 ;  /* 0x000000000a02a211 */ /* 0x002fc600078010ff */
[----:B------:R1:W-:Y:S04]  /*15af0*/  @!P3 ST.E.64 [R6.64], R52 ;  /* 0x000000340600b985 */ /* 0x0003e8000c101b06 */
[----:B------:R-:W4:Y:S01]  /*15b00*/  LDL R27, [R1+0x190] ;  /* 0x00019000011b7983 */ /* 0x000f220000100800 */
[----:B-1----:R-:W-:Y:S02]  /*15b10*/  @!P4 LEA R6, P5, R19, R0, 0x2 ;  /* 0x000000001306c211 */ /* 0x002fe400078a10ff */
[----:B-----5:R-:W-:Y:S02]  /*15b20*/  @!P2 LEA.HI.X R3, R10, R4, R16, 0x2, P0 ;  /* 0x000000040a03a211 */ /* 0x020fe400000f1410 */
[----:B------:R-:W5:Y:S01]  /*15b30*/  LDL R10, [R1+0x1ac] ;  /* 0x0001ac00010a7983 */ /* 0x000f620000100800 */
[----:B---3--:R-:W-:-:S03]  /*15b40*/  ISETP.GE.AND P1, PT, R8, c[0x0][0x3c8], PT ;  /* 0x0000f20008007a0c */ /* 0x008fc60003f26270 */
[----:B------:R-:W3:Y:S04]  /*15b50*/  LDL R16, [R1+0x1a8] ;  /* 0x0001a80001107983 */ /* 0x000ee80000100800 */
[----:B------:R1:W-:Y:S06]  /*15b60*/  @!P2 ST.E.64 [R2.64], R56 ;  /* 0x000000380200a985 */ /* 0x0003ec000c101b06 */
[----:B-1----:R-:W-:-:S04]  /*15b70*/  @!P1 LEA R2, P0, R8, R0, 0x2 ;  /* 0x0000000008029211 */ /* 0x002fc800078010ff */
[-C--:B--2---:R-:W-:Y:S02]  /*15b80*/  @!P1 LEA.HI.X R3, R8, R4.reuse, R15, 0x2, P0 ;  /* 0x0000000408039211 */ /* 0x084fe400000f140f */
[----:B------:R-:W2:Y:S01]  /*15b90*/  LDL R15, [R1+0x1a0] ;  /* 0x0001a000010f7983 */ /* 0x000ea20000100800 */
[----:B----4-:R-:W-:-:S03]  /*15ba0*/  @!P4 LEA.HI.X R7, R19, R4, R25, 0x2, P5 ;  /* 0x000000041307c211 */ /* 0x010fc600028f1419 */
[----:B------:R-:W4:Y:S01]  /*15bb0*/  LDL R19, [R1+0x1a4] ;  /* 0x0001a40001137983 */ /* 0x000f220000100800 */
[----:B------:R-:W-:-:S03]  /*15bc0*/  ISETP.GE.AND P3, PT, R23, c[0x0][0x3c8], PT ;  /* 0x0000f20017007a0c */ /* 0x000fc60003f66270 */
[----:B------:R1:W-:Y:S01]  /*15bd0*/  @!P4 ST.E.64 [R6.64], R60 ;  /* 0x0000003c0600c985 */ /* 0x0003e2000c101b06 */
[----:B------:R-:W-:-:S03]  /*15be0*/  ISETP.GE.AND P2, PT, R18, c[0x0][0x3c8], PT ;  /* 0x0000f20012007a0c */ /* 0x000fc60003f46270 */
[----:B------:R-:W4:Y:S04]  /*15bf0*/  LDL R8, [R1+0x120] ;  /* 0x0001200001087983 */ /* 0x000f280000100800 */
[----:B------:R1:W-:Y:S04]  /*15c00*/  @!P1 ST.E.64 [R2.64], R64 ;  /* 0x0000004002009985 */ /* 0x0003e8000c101b06 */
[----:B------:R-:W4:Y:S01]  /*15c10*/  LDL R25, [R1+0x18c] ;  /* 0x00018c0001197983 */ /* 0x000f220000100800 */
[----:B-1----:R-:W-:Y:S02]  /*15c20*/  @!P3 LEA R6, P5, R23, R0, 0x2 ;  /* 0x000000001706b211 */ /* 0x002fe400078a10ff */
[----:B------:R-:W-:-:S02]  /*15c30*/  ISETP.GE.AND P4, PT, R9, c[0x0][0x3c8], PT ;  /* 0x0000f20009007a0c */ /* 0x000fc40003f86270 */
[----:B------:R-:W-:Y:S02]  /*15c40*/  @!P3 LEA.HI.X R7, R23, R4, R24, 0x2, P5 ;  /* 0x000000041707b211 */ /* 0x000fe400028f1418 */
[----:B------:R-:W-:Y:S01]  /*15c50*/  @!P2 LEA R2, P0, R18, R0, 0x2 ;  /* 0x000000001202a211 */ /* 0x000fe200078010ff */
[----:B------:R-:W4:Y:S04]  /*15c60*/  LDL R24, [R1+0x114] ;  /* 0x0001140001187983 */ /* 0x000f280000100800 */
[----:B------:R1:W-:Y:S01]  /*15c70*/  @!P3 ST.E.64 [R6.64], R68 ;  /* 0x000000440600b985 */ /* 0x0003e2000c101b06 */
[----:B------:R-:W-:-:S03]  /*15c80*/  ISETP.GE.AND P1, PT, R13, c[0x0][0x3c8], PT ;  /* 0x0000f2000d007a0c */ /* 0x000fc60003f26270 */
[----:B------:R-:W4:Y:S01]  /*15c90*/  LDL R23, [R1+0x184] ;  /* 0x0001840001177983 */ /* 0x000f220000100800 */
[----:B------:R-:W-:-:S03]  /*15ca0*/  @!P2 LEA.HI.X R3, R18, R4, R22, 0x2, P0 ;  /* 0x000000041203a211 */ /* 0x000fc600000f1416 */
[----:B------:R-:W4:Y:S04]  /*15cb0*/  LDL R18, [R1+0x108] ;  /* 0x0001080001127983 */ /* 0x000f280000100800 */
[----:B------:R1:W-:Y:S04]  /*15cc0*/  @!P2 ST.E.64 [R2.64], R72 ;  /* 0x000000480200a985 */ /* 0x0003e8000c101b06 */
[----:B------:R-:W4:Y:S01]  /*15cd0*/  LDL R22, [R1+0x10c] ;  /* 0x00010c0001167983 */ /* 0x000f220000100800 */
[----:B-1----:R-:W-:Y:S02]  /*15ce0*/  @!P4 LEA R6, P5, R9, R0, 0x2 ;  /* 0x000000000906c211 */ /* 0x002fe400078a10ff */
[----:B------:R-:W-:-:S02]  /*15cf0*/  ISETP.GE.AND P2, PT, R11, c[0x0][0x3c8], PT ;  /* 0x0000f2000b007a0c */ /* 0x000fc40003f46270 */
[----:B------:R-:W-:Y:S02]  /*15d00*/  ISETP.GE.AND P3, PT, R17, c[0x0][0x3c8], PT ;  /* 0x0000f20011007a0c */ /* 0x000fe40003f66270 */
[----:B------:R-:W-:Y:S02]  /*15d10*/  @!P1 LEA R2, P0, R13, R0, 0x2 ;  /* 0x000000000d029211 */ /* 0x000fe400078010ff */
[-C--:B-----5:R-:W-:Y:S02]  /*15d20*/  @!P4 LEA.HI.X R7, R9, R4.reuse, R10, 0x2, P5 ;  /* 0x000000040907c211 */ /* 0x0a0fe400028f140a */
[----:B------:R-:W5:Y:S04]  /*15d30*/  LDL R9, [R1+0x198] ;  /* 0x0001980001097983 */ /* 0x000f680000100800 */
[----:B------:R-:W5:Y:S01]  /*15d40*/  LDL R10, [R1+0x110] ;  /* 0x00011000010a7983 */ /* 0x000f620000100800 */
[----:B---3--:R-:W-:-:S03]  /*15d50*/  @!P1 LEA.HI.X R3, R13, R4, R16, 0x2, P0 ;  /* 0x000000040d039211 */ /* 0x008fc600000f1410 */
[----:B------:R-:W3:Y:S04]  /*15d60*/  LDL R16, [R1+0x104] ;  /* 0x0001040001107983 */ /* 0x000ee80000100800 */
[----:B------:R1:W-:Y:S04]  /*15d70*/  @!P4 ST.E.64 [R6.64], R76 ;  /* 0x0000004c0600c985 */ /* 0x0003e8000c101b06 */
[----:B------:R-:W3:Y:S04]  /*15d80*/  LDL R13, [R1+0x100] ;  /* 0x00010000010d7983 */ /* 0x000ee80000100800 */
[----:B------:R2:W-:Y:S01]  /*15d90*/  @!P1 ST.E.64 [R2.64], R80 ;  /* 0x0000005002009985 */ /* 0x0005e2000c101b06 */
[----:B-1----:R-:W-:-:S02]  /*15da0*/  @!P3 LEA R6, P5, R17, R0, 0x2 ;  /* 0x000000001106b211 */ /* 0x002fc400078a10ff */
[----:B--2---:R-:W-:-:S04]  /*15db0*/  @!P2 LEA R2, P0, R11, R0, 0x2 ;  /* 0x000000000b02a211 */ /* 0x004fc800078010ff */
[-C--:B------:R-:W-:Y:S02]  /*15dc0*/  @!P2 LEA.HI.X R3, R11, R4.reuse, R15, 0x2, P0 ;  /* 0x000000040b03a211 */ /* 0x080fe400000f140f */
[----:B------:R-:W2:Y:S01]  /*15dd0*/  LDL R11, [R1+0x188] ;  /* 0x00018800010b7983 */ /* 0x000ea20000100800 */
[----:B----4-:R-:W-:-:S03]  /*15de0*/  @!P3 LEA.HI.X R7, R17, R4, R19, 0x2, P5 ;  /* 0x000000041107b211 */ /* 0x010fc600028f1413 */
[----:B------:R-:W4:Y:S04]  /*15df0*/  LDL R19, [R1+0x180] ;  /* 0x0001800001137983 */ /* 0x000f280000100800 */
[----:B------:R-:W2:Y:S04]  /*15e00*/  LDL R17, [R1+0x17c] ;  /* 0x00017c0001117983 */ /* 0x000ea80000100800 */
[----:B------:R-:W2:Y:S01]  /*15e10*/  LDL R15, [R1+0x178] ;  /* 0x00017800010f7983 */ /* 0x000ea20000100800 */
[----:B------:R-:W-:Y:S02]  /*15e20*/  ISETP.GE.AND P4, PT, R32, c[0x0][0x3c8], PT ;  /* 0x0000f20020007a0c */ /* 0x000fe40003f86270 */
[----:B------:R-:W-:Y:S01]  /*15e30*/  ISETP.GE.AND P1, PT, R8, c[0x0][0x3c8], PT ;  /* 0x0000f20008007a0c */ /* 0x000fe20003f26270 */
[----:B------:R1:W-:Y:S01]  /*15e40*/  @!P3 ST.E.64 [R6.64], R84 ;  /* 0x000000540600b985 */ /* 0x0003e2000c101b06 */
[----:B------:R-:W-:-:S03]  /*15e50*/  ISETP.GE.AND P3, PT, R28, c[0x0][0x3c8], PT ;  /* 0x0000f2001c007a0c */ /* 0x000fc60003f66270 */
[----:B------:R1:W-:Y:S01]  /*15e60*/  @!P2 ST.E.64 [R2.64], R88 ;  /* 0x000000580200a985 */ /* 0x0003e2000c101b06 */
[----:B------:R-:W-:-:S05]  /*15e70*/  ISETP.GE.AND P2, PT, R26, c[0x0][0x3c8], PT ;  /* 0x0000f2001a007a0c */ /* 0x000fca0003f46270 */
[-C--:B-1----:R-:W-:Y:S02]  /*15e80*/  @!P4 LEA R6, P5, R32, R0.reuse, 0x2 ;  /* 0x000000002006c211 */ /* 0x082fe400078a10ff */
[----:B------:R-:W-:Y:S02]  /*15e90*/  @!P1 LEA R2, P0, R8, R0, 0x2 ;  /* 0x0000000008029211 */ /* 0x000fe400078010ff */
[----:B------:R-:W-:Y:S02]  /*15ea0*/  @!P4 LEA.HI.X R7, R32, R4, R33, 0x2, P5 ;  /* 0x000000042007c211 */ /* 0x000fe400028f1421 */
[----:B------:R-:W-:-:S03]  /*15eb0*/  ISETP.GE.AND P6, PT, R24, c[0x0][0x3c8], PT ;  /* 0x0000f20018007a0c */ /* 0x000fc60003fc6270 */
[----:B------:R1:W-:Y:S01]  /*15ec0*/  @!P4 ST.E.64 [R6.64], R92 ;  /* 0x0000005c0600c985 */ /* 0x0003e2000c101b06 */
[----:B------:R-:W-:Y:S02]  /*15ed0*/  ISETP.GE.AND P4, PT, R22, c[0x0][0x3c8], PT ;  /* 0x0000f20016007a0c */ /* 0x000fe40003f86270 */
[----:B-----5:R-:W-:Y:S02]  /*15ee0*/  @!P1 LEA.HI.X R3, R8, R4, R9, 0x2, P0 ;  /* 0x0000000408039211 */ /* 0x020fe400000f1409 */
[----:B------:R-:W-:-:S03]  /*15ef0*/  @!P3 LEA R8, P0, R28, R0, 0x2 ;  /* 0x000000001c08b211 */ /* 0x000fc600078010ff */
[----:B------:R5:W-:Y:S01]  /*15f00*/  @!P1 ST.E.64 [R2.64], R96 ;  /* 0x0000006002009985 */ /* 0x000be2000c101b06 */
[----:B------:R-:W-:Y:S02]  /*15f10*/  @!P3 LEA.HI.X R9, R28, R4, R29, 0x2, P0 ;  /* 0x000000041c09b211 */ /* 0x000fe400000f141d */
[----:B------:R-:W-:-:S03]  /*15f20*/  ISETP.GE.AND P5, PT, R10, c[0x0][0x3c8], PT ;  /* 0x0000f2000a007a0c */ /* 0x000fc60003fa6270 */
[----:B------:R-:W-:Y:S01]  /*15f30*/  @!P3 ST.E.64 [R8.64], R138 ;  /* 0x0000008a0800b985 */ /* 0x000fe2000c101b06 */
[----:B-1----:R-:W-:-:S04]  /*15f40*/  @!P6 LEA R6, P0, R24, R0, 0x2 ;  /* 0x000000001806e211 */ /* 0x002fc800078010ff */
[----:B------:R-:W-:Y:S02]  /*15f50*/  @!P6 LEA.HI.X R7, R24, R4, R25, 0x2, P0 ;  /* 0x000000041807e211 */ /* 0x000fe400000f1419 */
[----:B---3--:R-:W-:Y:S02]  /*15f60*/  ISETP.GE.AND P0, PT, R13, c[0x0][0x3c8], PT ;  /* 0x0000f2000d007a0c */ /* 0x008fe40003f06270 */
[----:B-----5:R-:W-:-:S04]  /*15f70*/  @!P2 LEA R2, P1, R26, R0, 0x2 ;  /* 0x000000001a02a211 */ /* 0x020fc800078210ff */
[----:B------:R-:W-:-:S05]  /*15f80*/  @!P2 LEA.HI.X R3, R26, R4, R27, 0x2, P1 ;  /* 0x000000041a03a211 */ /* 0x000fca00008f141b */
[----:B------:R1:W-:Y:S01]  /*15f90*/  @!P2 ST.E.64 [R2.64], R100 ;  /* 0x000000640200a985 */ /* 0x0003e2000c101b06 */
[----:B------:R-:W-:Y:S02]  /*15fa0*/  ISETP.GE.AND P2, PT, R18, c[0x0][0x3c8], PT ;  /* 0x0000f20012007a0c */ /* 0x000fe40003f46270 */
[----:B------:R-:W-:Y:S01]  /*15fb0*/  ISETP.GE.AND P1, PT, R16, c[0x0][0x3c8], PT ;  /* 0x0000f20010007a0c */ /* 0x000fe20003f26270 */
[----:B------:R3:W-:Y:S01]  /*15fc0*/  @!P6 ST.E.64 [R6.64], R104 ;  /* 0x000000680600e985 */ /* 0x0007e2000c101b06 */
[----:B-1----:R-:W-:-:S04]  /*15fd0*/  @!P5 LEA R2, P3, R10, R0, 0x2 ;  /* 0x000000000a02d211 */ /* 0x002fc800078610ff */
[----:B--2---:R-:W-:-:S05]  /*15fe0*/  @!P5 LEA.HI.X R3, R10, R4, R11, 0x2, P3 ;  /* 0x000000040a03d211 */ /* 0x004fca00018f140b */
[-C--:B------:R-:W-:Y:S02]  /*15ff0*/  @!P2 LEA R8, P3, R18, R0.reuse, 0x2 ;  /* 0x000000001208a211 */ /* 0x080fe400078610ff */
[-C--:B------:R-:W-:Y:S01]  /*16000*/  @!P4 LEA R10, P6, R22, R0.reuse, 0x2 ;  /* 0x00000000160ac211 */ /* 0x080fe200078c10ff */
[----:B------:R1:W-:Y:S01]  /*16010*/  @!P5 ST.E.64 [R2.64], R108 ;  /* 0x0000006c0200d985 */ /* 0x0003e2000c101b06 */
[----:B---3--:R-:W-:Y:S02]  /*16020*/  @!P1 LEA R6, P5, R16, R0, 0x2 ;  /* 0x0000000010069211 */ /* 0x008fe400078a10ff */
[-C--:B----4-:R-:W-:Y:S02]  /*16030*/  @!P2 LEA.HI.X R9, R18, R4.reuse, R19, 0x2, P3 ;  /* 0x000000041209a211 */ /* 0x090fe400018f1413 */
[-C--:B------:R-:W-:Y:S02]  /*16040*/  @!P4 LEA.HI.X R11, R22, R4.reuse, R23, 0x2, P6 ;  /* 0x00000004160bc211 */ /* 0x080fe400030f1417 */
[----:B------:R-:W-:-:S03]  /*16050*/  @!P1 LEA.HI.X R7, R16, R4, R17, 0x2, P5 ;  /* 0x0000000410079211 */ /* 0x000fc600028f1411 */
[----:B------:R2:W-:Y:S04]  /*16060*/  @!P4 ST.E.64 [R10.64], R144 ;  /* 0x000000900a00c985 */ /* 0x0005e8000c101b06 */
[----:B------:R2:W-:Y:S04]  /*16070*/  @!P2 ST.E.64 [R8.64], R140 ;  /* 0x0000008c0800a985 */ /* 0x0005e8000c101b06 */
[----:B------:R2:W-:Y:S01]  /*16080*/  @!P1 ST.E.64 [R6.64], R112 ;  /* 0x0000007006009985 */ /* 0x0005e2000c101b06 */
[----:B-1----:R-:W-:-:S04]  /*16090*/  @!P0 LEA R2, P3, R13, R0, 0x2 ;  /* 0x000000000d028211 */ /* 0x002fc800078610ff */
[----:B------:R-:W-:-:S05]  /*160a0*/  @!P0 LEA.HI.X R3, R13, R4, R15, 0x2, P3 ;  /* 0x000000040d038211 */ /* 0x000fca00018f140f */
[----:B------:R2:W-:Y:S04]  /*160b0*/  @!P0 ST.E.64 [R2.64], R20 ;  /* 0x0000001402008985 */ /* 0x0005e8000c101b06 */
.L_x_594:
[----:B------:R-:W-:Y:S05]  /*160c0*/  BSYNC B0 ;  /* 0x0000000000007941 */ /* 0x000fea0003800000 */
.L_x_593:
[----:B------:R-:W-:Y:S05]  /*160d0*/  BRA.DIV ~URZ, `(.L_x_595) ;  /* 0x000051027f007947 */ /* 0x000fea000b800000 */
[----:B--2---:R2:W1:Y:S04]  /*160e0*/  SHFL.IDX PT, R4, R5, 0x1, 0x1c1f ;  /* 0x003c1f0005047f89 */ /* 0x00446800000e0000 */
[----:B----4-:R2:W4:Y:S02]  /*160f0*/  SHFL.IDX PT, R0, R12, 0x1, 0x1c1f ;  /* 0x003c1f000c007f89 */ /* 0x01052400000e0000 */
.L_x_682:
[----:B------:R-:W-:-:S13]  /*16100*/  ISETP.NE.AND P0, PT, R14, RZ, PT ;  /* 0x000000ff0e00720c */ /* 0x000fda0003f05270 */
[----:B------:R-:W-:Y:S05]  /*16110*/  @P0 BRA `(.L_x_590) ;  /* 0x00001ca000000947 */ /* 0x000fea0003800000 */
        /* <DEDUP_REMOVED lines=10> */
[----:B-1----:R-:W4:Y:S04]  /*161c0*/  LDL R5, [R1+0x1e4] ;  /* 0x0001e40001057983 */ /* 0x002f280000100800 */
        /* <DEDUP_REMOVED lines=9> */
[----:B--2---:R-:W-:Y:S02]  /*16260*/  ISETP.GE.AND P2, PT, R11, c[0x0][0x3c8], PT ;  /* 0x0000f2000b007a0c */ /* 0x004fe40003f46270 */
[----:B---3--:R-:W-:-:S09]  /*16270*/  ISETP.GE.AND P1, PT, R21, c[0x0][0x3c8], PT ;  /* 0x0000f20015007a0c */ /* 0x008fd20003f26270 */
[----:B------:R-:W-:Y:S02]  /*16280*/  @!P3 IMAD.MOV.U32 R2, RZ, RZ, R0 ;  /* 0x000000ffff02b224 */ /* 0x000fe400078e0000 */
[----:B------:R-:W-:Y:S01]  /*16290*/  @!P3 IMAD.MOV.U32 R3, RZ, RZ, R4 ;  /* 0x000000ffff03b224 */ /* 0x000fe200078e0004 */
[----:B----4-:R-:W-:-:S03]  /*162a0*/  ISETP.GE.AND P0, PT, R13, c[0x0][0x3c8], PT ;  /* 0x0000f2000d007a0c */ /* 0x010fc60003f06270 */
[----:B------:R-:W-:Y:S01]  /*162b0*/  @!P3 IMAD.WIDE R2, R6, 0x4, R2 ;  /* 0x000000040602b825 */ /* 0x000fe200078e0202 */
[----:B------:R-:W-:-:S04]  /*162c0*/  @!P1 LEA R6, P4, R21, R0, 0x2 ;  /* 0x0000000015069211 */ /* 0x000fc800078810ff */
[----:B------:R1:W-:Y:S01]  /*162d0*/  @!P3 ST.E.64 [R2.64], R116 ;  /* 0x000000740200b985 */ /* 0x0003e2000c101b06 */
[----:B------:R-:W-:Y:S02]  /*162e0*/  @!P2 LEA R8, P3, R11, R0, 0x2 ;  /* 0x000000000b08a211 */ /* 0x000fe400078610ff */
[-C--:B------:R-:W-:Y:S02]  /*162f0*/  @!P1 LEA.HI.X R7, R21, R4.reuse, R22, 0x2, P4 ;  /* 0x0000000415079211 */ /* 0x080fe400020f1416 */
[----:B------:R-:W-:Y:S01]  /*16300*/  @!P2 LEA.HI.X R9, R11, R4, R18, 0x2, P3 ;  /* 0x000000040b09a211 */ /* 0x000fe200018f1412 */
[----:B------:R-:W2:Y:S01]  /*16310*/  LDL R21, [R1+0x1d4] ;  /* 0x0001d40001157983 */ /* 0x000ea20000100800 */
[----:B------:R-:W-:-:S03]  /*16320*/  ISETP.GE.AND P4, PT, R17, c[0x0][0x3c8], PT ;  /* 0x0000f20011007a0c */ /* 0x000fc60003f86270 */
[----:B------:R-:W3:Y:S01]  /*16330*/  LDL R18, [R1+0x150] ;  /* 0x0001500001127983 */ /* 0x000ee20000100800 */
[----:B------:R-:W-:-:S03]  /*16340*/  ISETP.GE.AND P6, PT, R12, c[0x0][0x3c8], PT ;  /* 0x0000f2000c007a0c */ /* 0x000fc60003fc6270 */
[----:B------:R-:W4:Y:S04]  /*16350*/  LDL R11, [R1+0x154] ;  /* 0x00015400010b7983 */ /* 0x000f280000100800 */
[----:B------:R5:W-:Y:S04]  /*16360*/  @!P2 ST.E.64 [R8.64], R148 ;  /* 0x000000940800a985 */ /* 0x000be8000c101b06 */
[----:B------:R-:W4:Y:S01]  /*16370*/  LDL R22, [R1+0x148] ;  /* 0x0001480001167983 */ /* 0x000f220000100800 */
[----:B-1----:R-:W-:-:S04]  /*16380*/  @!P0 LEA R2, P3, R13, R0, 0x2 ;  /* 0x000000000d028211 */ /* 0x002fc800078610ff */
[----:B------:R-:W-:Y:S02]  /*16390*/  @!P0 LEA.HI.X R3, R13, R4, R19, 0x2, P3 ;  /* 0x000000040d038211 */ /* 0x000fe400018f1413 */
[----:B------:R-:W4:Y:S01]  /*163a0*/  LDL R19, [R1+0x1d0] ;  /* 0x0001d00001137983 */ /* 0x000f220000100800 */
[----:B------:R-:W-:-:S03]  /*163b0*/  ISETP.GE.AND P3, PT, R20, c[0x0][0x3c8], PT ;  /* 0x0000f20014007a0c */ /* 0x000fc60003f66270 */
[----:B------:R1:W-:Y:S04]  /*163c0*/  @!P1 ST.E.64 [R6.64], R124 ;  /* 0x0000007c06009985 */ /* 0x0003e8000c101b06 */
[----:B------:R1:W-:Y:S01]  /*163d0*/  @!P0 ST.E.64 [R2.64], R120 ;  /* 0x0000007802008985 */ /* 0x0003e2000c101b06 */
[----:B-----5:R-:W-:-:S03]  /*163e0*/  @!P4 LEA R8, P0, R17, R0, 0x2 ;  /* 0x000000001108c211 */ /* 0x020fc600078010ff */
[----:B------:R-:W5:Y:S01]  /*163f0*/  LDL R13, [R1+0x14c] ;  /* 0x00014c00010d7983 */ /* 0x000f620000100800 */
[----:B------:R-:W-:Y:S02]  /*16400*/  @!P4 LEA.HI.X R9, R17, R4, R5, 0x2, P0 ;  /* 0x000000041109c211 */ /* 0x000fe400000f1405 */
[C---:B------:R-:W-:Y:S01]  /*16410*/  ISETP.GE.AND P0, PT, R20.reuse, c[0x0][0x3c8], PT ;  /* 0x0000f20014007a0c */ /* 0x040fe20003f06270 */
[----:B------:R-:W5:Y:S01]  /*16420*/  LDL R5, [R1+0x144] ;  /* 0x0001440001057983 */ /* 0x000f620000100800 */
[-C--:B-1----:R-:W-:Y:S02]  /*16430*/  @!P3 LEA R6, P1, R20, R0.reuse, 0x2 ;  /* 0x000000001406b211 */ /* 0x082fe400078210ff */
[----:B------:R-:W-:-:S04]  /*16440*/  @!P6 LEA R2, P2, R12, R0, 0x2 ;  /* 0x000000000c02e211 */ /* 0x000fc800078410ff */
[-C--:B------:R-:W-:Y:S02]  /*16450*/  @!P6 LEA.HI.X R3, R12, R4.reuse, R14, 0x2, P2 ;  /* 0x000000040c03e211 */ /* 0x080fe400010f140e */
[----:B------:R-:W5:Y:S05]  /*16460*/  LDL R12, [R1+0x1cc] ;  /* 0x0001cc00010c7983 */ /* 0x000f6a0000100800 */
[----:B------:R-:W-:Y:S01]  /*16470*/  @!P0 LEA.HI.X R7, R20, R4, R24, 0x2, P1 ;  /* 0x0000000414078211 */ /* 0x000fe200008f1418 */
[----:B------:R-:W5:Y:S04]  /*16480*/  LDL R14, [R1+0x1c4] ;  /* 0x0001c400010e7983 */ /* 0x000f680000100800 */
[----:B------:R-:W5:Y:S01]  /*16490*/  LDL R20, [R1+0x1c8] ;  /* 0x0001c80001147983 */ /* 0x000f620000100800 */
[----:B------:R-:W-:-:S02]  /*164a0*/  ISETP.GE.AND P1, PT, R17, c[0x0][0x3c8], PT ;  /* 0x0000f20011007a0c */ /* 0x000fc40003f26270 */
[----:B------:R-:W-:Y:S01]  /*164b0*/  ISETP.GE.AND P4, PT, R16, c[0x0][0x3c8], PT ;  /* 0x0000f20010007a0c */ /* 0x000fe20003f86270 */
[----:B------:R-:W5:Y:S01]  /*164c0*/  LDL R17, [R1+0x140] ;  /* 0x0001400001117983 */ /* 0x000f620000100800 */
[----:B------:R-:W-:Y:S02]  /*164d0*/  ISETP.GE.AND P5, PT, R15, c[0x0][0x3c8], PT ;  /* 0x0000f2000f007a0c */ /* 0x000fe40003fa6270 */
[----:B------:R-:W-:Y:S01]  /*164e0*/  ISETP.GE.AND P3, PT, R10, c[0x0][0x3c8], PT ;  /* 0x0000f2000a007a0c */ /* 0x000fe20003f66270 */
[----:B------:R-:W5:Y:S06]  /*164f0*/  LDL R24, [R1+0x120] ;  /* 0x0001200001187983 */ /* 0x000f6c0000100800 */
[----:B------:R-:W-:Y:S04]  /*16500*/  @!P1 ST.E.64 [R8.64], R146 ;  /* 0x0000009208009985 */ /* 0x000fe8000c101b06 */
[----:B------:R1:W-:Y:S04]  /*16510*/  @!P0 ST.E.64 [R6.64], R128 ;  /* 0x0000008006008985 */ /* 0x0003e8000c101b06 */
[----:B------:R1:W-:Y:S02]  /*16520*/  @!P6 ST.E.64 [R2.64], R30 ;  /* 0x0000001e0200e985 */ /* 0x0003e4000c101b06 */
[----:B-1----:R-:W-:-:S02]  /*16530*/  @!P4 LEA R6, P6, R16, R0, 0x2 ;  /* 0x000000001006c211 */ /* 0x002fc400078c10ff */
[----:B------:R-:W-:-:S04]  /*16540*/  @!P5 LEA R8, P0, R15, R0, 0x2 ;  /* 0x000000000f08d211 */ /* 0x000fc800078010ff */
[----:B------:R-:W-:Y:S02]  /*16550*/  @!P5 LEA.HI.X R9, R15, R4, R23, 0x2, P0 ;  /* 0x000000040f09d211 */ /* 0x000fe400000f1417 */
[----:B------:R-:W5:Y:S05]  /*16560*/  LDL R15, [R1+0x13c] ;  /* 0x00013c00010f7983 */ /* 0x000f6a0000100800 */
[----:B------:R-:W-:Y:S01]  /*16570*/  P2R R2, PR, RZ, 0x40 ;  /* 0x00000040ff027803 */ /* 0x000fe20000000000 */
[----:B------:R-:W5:Y:S03]  /*16580*/  LDL R23, [R1+0x1c0] ;  /* 0x0001c00001177983 */ /* 0x000f660000100800 */
[----:B------:R-:W-:-:S02]  /*16590*/  ISETP.NE.AND P0, PT, R2, RZ, PT ;  /* 0x000000ff0200720c */ /* 0x000fc40003f05270 */
[----:B------:R-:W-:Y:S01]  /*165a0*/  @!P3 LEA R2, P6, R10, R0, 0x2 ;  /* 0x000000000a02b211 */ /* 0x000fe200078c10ff */
[----:B------:R-:W-:Y:S01]  /*165b0*/  @!P5 ST.E.64 [R8.64], R150 ;  /* 0x000000960800d985 */ /* 0x000fe2000c101b06 */
[----:B--2---:R-:W-:-:S03]  /*165c0*/  @!P4 LEA.HI.X R7, R16, R4, R21, 0x2, P0 ;  /* 0x000000041007c211 */ /* 0x004fc600000f1415 */
[----:B------:R-:W2:Y:S01]  /*165d0*/  LDL R21, [R1+0x1bc] ;  /* 0x0001bc0001157983 */ /* 0x000ea20000100800 */
[----:B---3--:R-:W-:-:S03]  /*165e0*/  ISETP.GE.AND P1, PT, R18, c[0x0][0x3c8], PT ;  /* 0x0000f20012007a0c */ /* 0x008fc60003f26270 */
[----:B------:R1:W-:Y:S01]  /*165f0*/  @!P4 ST.E.64 [R6.64], R142 ;  /* 0x0000008e0600c985 */ /* 0x0003e2000c101b06 */
[----:B----4-:R-:W-:-:S03]  /*16600*/  ISETP.GE.AND P2, PT, R11, c[0x0][0x3c8], PT ;  /* 0x0000f2000b007a0c */ /* 0x010fc60003f46270 */
[----:B------:R-:W3:Y:S01]  /*16610*/  LDL R16, [R1+0x138] ;  /* 0x0001380001107983 */ /* 0x000ee20000100800 */
[----:B------:R-:W-:-:S03]  /*16620*/  @!P3 LEA.HI.X R3, R10, R4, R19, 0x2, P6 ;  /* 0x000000040a03b211 */ /* 0x000fc600030f1413 */
[----:B------:R-:W4:Y:S02]  /*16630*/  LDL R19, [R1+0x1b8] ;  /* 0x0001b80001137983 */ /* 0x000f240000100800 */
[-C--:B-1----:R-:W-:Y:S02]  /*16640*/  @!P1 LEA R6, P6, R18, R0.reuse, 0x2 ;  /* 0x0000000012069211 */ /* 0x082fe400078c10ff */
[----:B------:R1:W-:Y:S02]  /*16650*/  @!P3 ST.E.64 [R2.64], R34 ;  /* 0x000000220200b985 */ /* 0x0003e4000c101b06 */
[----:B------:R-:W-:Y:S02]  /*16660*/  @!P2 LEA R8, P3, R11, R0, 0x2 ;  /* 0x000000000b08a211 */ /* 0x000fe400078610ff */
[----:B------:R-:W4:Y:S07]  /*16670*/  LDL R10, [R1+0x134] ;  /* 0x00013400010a7983 */ /* 0x000f2e0000100800 */
[----:B-1----:R-:W-:-:S02]  /*16680*/  P2R R2, PR, RZ, 0x40 ;  /* 0x00000040ff027803 */ /* 0x002fc40000000000 */
[-C--:B-----5:R-:W-:Y:S02]  /*16690*/  @!P2 LEA.HI.X R9, R11, R4.reuse, R12, 0x2, P3 ;  /* 0x000000040b09a211 */ /* 0x0a0fe400018f140c */
[----:B------:R-:W-:Y:S01]  /*166a0*/  ISETP.NE.AND P3, PT, R2, RZ, PT ;  /* 0x000000ff0200720c */ /* 0x000fe20003f65270 */
[----:B------:R-:W5:Y:S01]  /*166b0*/  LDL R11, [R1+0x12c] ;  /* 0x00012c00010b7983 */ /* 0x000f620000100800 */
[----:B------:R-:W-:Y:S02]  /*166c0*/  ISETP.GE.AND P0, PT, R13, c[0x0][0x3c8], PT ;  /* 0x0000f2000d007a0c */ /* 0x000fe40003f06270 */
[----:B------:R-:W-:Y:S01]  /*166d0*/  ISETP.GE.AND P4, PT, R5, c[0x0][0x3c8], PT ;  /* 0x0000f20005007a0c */ /* 0x000fe20003f86270 */
[----:B------:R-:W5:Y:S01]  /*166e0*/  LDL R12, [R1+0x130] ;  /* 0x00013000010c7983 */ /* 0x000f620000100800 */
[----:B------:R-:W-:-:S03]  /*166f0*/  @!P1 LEA.HI.X R7, R18, R4, R20, 0x2, P3 ;  /* 0x0000000412079211 */ /* 0x000fc600018f1414 */
[----:B------:R-:W5:Y:S01]  /*16700*/  LDL R20, [R1+0x1b4] ;  /* 0x0001b40001147983 */ /* 0x000f620000100800 */
[----:B------:R-:W-:-:S03]  /*16710*/  ISETP.GE.AND P3, PT, R17, c[0x0][0x3c8], PT ;  /* 0x0000f20011007a0c */ /* 0x000fc60003f66270 */
[----:B------:R-:W-:Y:S02]  /*16720*/  @!P2 ST.E.64 [R8.64], R152 ;  /* 0x000000980800a985 */ /* 0x000fe4000c101b06 */
[C---:B------:R-:W-:Y:S02]  /*16730*/  @!P0 LEA R2, P6, R13.reuse, R0, 0x2 ;  /* 0x000000000d028211 */ /* 0x040fe400078c10ff */
[----:B------:R-:W5:Y:S02]  /*16740*/  LDL R18, [R1+0x1b0] ;  /* 0x0001b00001127983 */ /* 0x000f640000100800 */
[----:B------:R-:W-:Y:S02]  /*16750*/  @!P0 LEA.HI.X R3, R13, R4, R14, 0x2, P6 ;  /* 0x000000040d038211 */ /* 0x000fe400030f140e */
[----:B------:R-:W-:Y:S04]  /*16760*/  @!P1 ST.E.64 [R6.64], R46 ;  /* 0x0000002e06009985 */ /* 0x000fe8000c101b06 */
[----:B------:R1:W-:Y:S04]  /*16770*/  @!P0 ST.E.64 [R2.64], R38 ;  /* 0x0000002602008985 */ /* 0x0003e8000c101b06 */
[----:B------:R-:W5:Y:S01]  /*16780*/  LDL R14, [R1+0x1ac] ;  /* 0x0001ac00010e7983 */ /* 0x000f620000100800 */
[----:B------:R-:W-:-:S03]  /*16790*/  ISETP.GE.AND P5, PT, R22, c[0x0][0x3c8], PT ;  /* 0x0000f20016007a0c */ /* 0x000fc60003fa6270 */
[----:B------:R-:W5:Y:S01]  /*167a0*/  LDL R13, [R1+0x128] ;  /* 0x00012800010d7983 */ /* 0x000f620000100800 */
[-C--:B-1----:R-:W-:Y:S02]  /*167b0*/  @!P3 LEA R2, P1, R17, R0.reuse, 0x2 ;  /* 0x000000001102b211 */ /* 0x082fe400078210ff */
[----:B------:R-:W-:-:S11]  /*167c0*/  @!P4 LEA R6, P6, R5, R0, 0x2 ;  /* 0x000000000506c211 */ /* 0x000fd600078c10ff */
[----:B------:R-:W-:Y:S02]  /*167d0*/  P2R R3, PR, RZ, 0x2 ;  /* 0x00000002ff037803 */ /* 0x000fe40000000000 */
[----:B------:R-:W-:Y:S02]  /*167e0*/  ISETP.GE.AND P2, PT, R15, c[0x0][0x3c8], PT ;  /* 0x0000f2000f007a0c */ /* 0x000fe40003f46270 */
[----:B------:R-:W-:-:S04]  /*167f0*/  @!P5 LEA R8, P0, R22, R0, 0x2 ;  /* 0x000000001608d211 */ /* 0x000fc800078010ff */
[-C--:B------:R-:W-:Y:S02]  /*16800*/  @!P5 LEA.HI.X R9, R22, R4.reuse, R23, 0x2, P0 ;  /* 0x000000041609d211 */ /* 0x080fe400000f1417 */
[----:B------:R-:W5:Y:S04]  /*16810*/  LDL R22, [R1+0x11c] ;  /* 0x00011c0001167983 */ /* 0x000f680000100800 */
[----:B------:R1:W-:Y:S04]  /*16820*/  @!P5 ST.E.64 [R8.64], R154 ;  /* 0x0000009a0800d985 */ /* 0x0003e8000c101b06 */
[----:B------:R-:W5:Y:S01]  /*16830*/  LDL R23, [R1+0x194] ;  /* 0x0001940001177983 */ /* 0x000f620000100800 */
[----:B--2---:R-:W-:-:S02]  /*16840*/  @!P4 LEA.HI.X R7, R5, R4, R21, 0x2, P6 ;  /* 0x000000040507c211 */ /* 0x004fc400030f1415 */
[----:B------:R-:W-:Y:S01]  /*16850*/  ISETP.NE.AND P6, PT, R3, RZ, PT ;  /* 0x000000ff0300720c */ /* 0x000fe20003fc5270 */
[----:B------:R-:W2:Y:S04]  /*16860*/  LDL R5, [R1+0x124] ;  /* 0x0001240001057983 */ /* 0x000ea80000100800 */
[----:B------:R1:W-:Y:S01]  /*16870*/  @!P4 ST.E.64 [R6.64], R54 ;  /* 0x000000360600c985 */ /* 0x0003e2000c101b06 */
[----:B---3--:R-:W-:-:S03]  /*16880*/  ISETP.GE.AND P1, PT, R16, c[0x0][0x3c8], PT ;  /* 0x0000f20010007a0c */ /* 0x008fc60003f26270 */
[----:B------:R-:W3:Y:S01]  /*16890*/  LDL R21, [R1+0x190] ;  /* 0x0001900001157983 */ /* 0x000ee20000100800 */
[----:B----4-:R-:W-:-:S03]  /*168a0*/  @!P3 LEA.HI.X R3, R17, R4, R19, 0x2, P6 ;  /* 0x000000041103b211 */ /* 0x010fc600030f1413 */
[----:B------:R-:W4:Y:S04]  /*168b0*/  LDL R19, [R1+0x1a8] ;  /* 0x0001a80001137983 */ /* 0x000f280000100800 */
[----:B------:R-:W3:Y:S04]  /*168c0*/  LDL R17, [R1+0x1a4] ;  /* 0x0001a40001117983 */ /* 0x000ee80000100800 */
[----:B------:R5:W-:Y:S01]  /*168d0*/  @!P3 ST.E.64 [R2.64], R42 ;  /* 0x0000002a0200b985 */ /* 0x000be2000c101b06 */
[----:B-1----:R-:W-:-:S04]  /*168e0*/  @!P2 LEA R8, P3, R15, R0, 0x2 ;  /* 0x000000000f08a211 */ /* 0x002fc800078610ff */
[----:B-----5:R-:W-:Y:S02]  /*168f0*/  @!P2 LEA.HI.X R9, R15, R4, R20, 0x2, P3 ;  /* 0x000000040f09a211 */ /* 0x020fe400018f1414 */
[----:B------:R-:W5:Y:S01]  /*16900*/  LDL R15, [R1+0x1a0] ;  /* 0x0001a000010f7983 */ /* 0x000f620000100800 */
[----:B------:R-:W-:Y:S02]  /*16910*/  @!P1 LEA R6, P6, R16, R0, 0x2 ;  /* 0x0000000010069211 */ /* 0x000fe400078c10ff */
[----:B------:R-:W-:Y:S01]  /*16920*/  ISETP.GE.AND P0, PT, R10, c[0x0][0x3c8], PT ;  /* 0x0000f2000a007a0c */ /* 0x000fe20003f06270 */
[----:B------:R-:W5:Y:S01]  /*16930*/  LDL R20, [R1+0x118] ;  /* 0x0001180001147983 */ /* 0x000f620000100800 */
[----:B------:R-:W-:-:S09]  /*16940*/  ISETP.GE.AND P4, PT, R11, c[0x0][0x3c8], PT ;  /* 0x0000f2000b007a0c */ /* 0x000fd20003f86270 */
[----:B------:R-:W-:-:S04]  /*16950*/  P2R R2, PR, RZ, 0x40 ;  /* 0x00000040ff027803 */ /* 0x000fc80000000000 */
[----:B------:R-:W-:Y:S02]  /*16960*/  ISETP.NE.AND P3, PT, R2, RZ, PT ;  /* 0x000000ff0200720c */ /* 0x000fe40003f65270 */
[----:B------:R-:W-:Y:S02]  /*16970*/  @!P0 LEA R2, P6, R10, R0, 0x2 ;  /* 0x000000000a028211 */ /* 0x000fe400078c10ff */
[-C--:B------:R-:W-:Y:S01]  /*16980*/  @!P1 LEA.HI.X R7, R16, R4.reuse, R18, 0x2, P3 ;  /* 0x0000000410079211 */ /* 0x080fe200018f1412 */
[----:B------:R-:W-:Y:S01]  /*16990*/  @!P2 ST.E.64 [R8.64], R156 ;  /* 0x0000009c0800a985 */ /* 0x000fe2000c101b06 */
[----:B------:R-:W-:Y:S02]  /*169a0*/  ISETP.GE.AND P5, PT, R12, c[0x0][0x3c8], PT ;  /* 0x0000f2000c007a0c */ /* 0x000fe40003fa6270 */
[----:B------:R-:W-:Y:S01]  /*169b0*/  @!P0 LEA.HI.X R3, R10, R4, R14, 0x2, P6 ;  /* 0x000000040a038211 */ /* 0x000fe200030f140e */
[----:B------:R1:W-:Y:S04]  /*169c0*/  @!P1 ST.E.64 [R6.64], R62 ;  /* 0x0000003e06009985 */ /* 0x0003e8000c101b06 */
[----:B------:R-:W5:Y:S04]  /*169d0*/  LDL R10, [R1+0x114] ;  /* 0x00011400010a7983 */ /* 0x000f680000100800 */
[----:B------:R-:W5:Y:S04]  /*169e0*/  LDL R18, [R1+0x110] ;  /* 0x0001100001127983 */ /* 0x000f680000100800 */
[----:B------:R1:W-:Y:S01]  /*169f0*/  @!P0 ST.E.64 [R2.64], R50 ;  /* 0x0000003202008985 */ /* 0x0003e2000c101b06 */
[----:B------:R-:W-:-:S03]  /*16a00*/  ISETP.GE.AND P3, PT, R13, c[0x0][0x3c8], PT ;  /* 0x0000f2000d007a0c */ /* 0x000fc60003f66270 */
[----:B------:R-:W5:Y:S04]  /*16a10*/  LDL R16, [R1+0x10c] ;  /* 0x00010c0001107983 */ /* 0x000f680000100800 */
[----:B------:R-:W5:Y:S01]  /*16a20*/  LDL R14, [R1+0x108] ;  /* 0x00010800010e7983 */ /* 0x000f620000100800 */
[-C--:B-1----:R-:W-:Y:S02]  /*16a30*/  @!P4 LEA R6, P6, R11, R0.reuse, 0x2 ;  /* 0x000000000b06c211 */ /* 0x082fe400078c10ff */
[----:B------:R-:W-:-:S11]  /*16a40*/  @!P5 LEA R8, P0, R12, R0, 0x2 ;  /* 0x000000000c08d211 */ /* 0x000fd600078010ff */
[----:B------:R-:W-:Y:S02]  /*16a50*/  P2R R2, PR, RZ, 0x40 ;  /* 0x00000040ff027803 */ /* 0x000fe40000000000 */
[----:B--2---:R-:W-:Y:S02]  /*16a60*/  ISETP.GE.AND P2, PT, R5, c[0x0][0x3c8], PT ;  /* 0x0000f20005007a0c */ /* 0x004fe40003f46270 */
[-C--:B----4-:R-:W-:Y:S02]  /*16a70*/  @!P5 LEA.HI.X R9, R12, R4.reuse, R19, 0x2, P0 ;  /* 0x000000040c09d211 */ /* 0x090fe400000f1413 */
[----:B------:R-:W-:Y:S01]  /*16a80*/  ISETP.NE.AND P0, PT, R2, RZ, PT ;  /* 0x000000ff0200720c */ /* 0x000fe20003f05270 */
[----:B------:R-:W2:Y:S03]  /*16a90*/  LDL R12, [R1+0x104] ;  /* 0x00010400010c7983 */ /* 0x000ea60000100800 */
[----:B---3--:R-:W-:Y:S01]  /*16aa0*/  @!P4 LEA.HI.X R7, R11, R4, R17, 0x2, P0 ;  /* 0x000000040b07c211 */ /* 0x008fe200000f1411 */
[----:B------:R-:W3:Y:S04]  /*16ab0*/  LDL R19, [R1+0x188] ;  /* 0x0001880001137983 */ /* 0x000ee80000100800 */
[----:B------:R-:W4:Y:S01]  /*16ac0*/  LDL R11, [R1+0x18c] ;  /* 0x00018c00010b7983 */ /* 0x000f220000100800 */
[----:B------:R-:W-:-:S03]  /*16ad0*/  @!P3 LEA R2, P6, R13, R0, 0x2 ;  /* 0x000000000d02b211 */ /* 0x000fc600078c10ff */
[----:B------:R-:W2:Y:S04]  /*16ae0*/  LDL R17, [R1+0x184] ;  /* 0x0001840001117983 */ /* 0x000ea80000100800 */
[----:B------:R1:W-:Y:S04]  /*16af0*/  @!P5 ST.E.64 [R8.64], R158 ;  /* 0x0000009e0800d985 */ /* 0x0003e8000c101b06 */
[----:B------:R1:W-:Y:S01]  /*16b00*/  @!P4 ST.E.64 [R6.64], R74 ;  /* 0x0000004a0600c985 */ /* 0x0003e2000c101b06 */
[----:B-----5:R-:W-:-:S03]  /*16b10*/  @!P3 LEA.HI.X R3, R13, R4, R15, 0x2, P6 ;  /* 0x000000040d03b211 */ /* 0x020fc600030f140f */
[----:B------:R-:W5:Y:S04]  /*16b20*/  LDL R15, [R1+0x180] ;  /* 0x00018000010f7983 */ /* 0x000f680000100800 */
[----:B------:R-:W5:Y:S04]  /*16b30*/  LDL R13, [R1+0x17c] ;  /* 0x00017c00010d7983 */ /* 0x000f680000100800 */
[----:B------:R1:W-:Y:S02]  /*16b40*/  @!P3 ST.E.64 [R2.64], R58 ;  /* 0x0000003a0200b985 */ /* 0x0003e4000c101b06 */
[----:B-1----:R-:W-:-:S04]  /*16b50*/  @!P2 LEA R8, P3, R5, R0, 0x2 ;  /* 0x000000000508a211 */ /* 0x002fc800078610ff */
[----:B------:R-:W-:Y:S02]  /*16b60*/  @!P2 LEA.HI.X R9, R5, R4, R26, 0x2, P3 ;  /* 0x000000040509a211 */ /* 0x000fe400018f141a */
[----:B------:R-:W5:Y:S01]  /*16b70*/  LDL R5, [R1+0x100] ;  /* 0x0001000001057983 */ /* 0x000f620000100800 */
[----:B------:R-:W-:Y:S02]  /*16b80*/  ISETP.GE.AND P1, PT, R24, c[0x0][0x3c8], PT ;  /* 0x0000f20018007a0c */ /* 0x000fe40003f26270 */
[----:B------:R-:W-:-:S11]  /*16b90*/  ISETP.GE.AND P0, PT, R22, c[0x0][0x3c8], PT ;  /* 0x0000f20016007a0c */ /* 0x000fd60003f06270 */
[-C--:B------:R-:W-:Y:S02]  /*16ba0*/  @!P1 LEA R6, P4, R24, R0.reuse, 0x2 ;  /* 0x0000000018069211 */ /* 0x080fe400078810ff */
[----:B------:R-:W-:Y:S02]  /*16bb0*/  ISETP.GE.AND P5, PT, R20, c[0x0][0x3c8], PT ;  /* 0x0000f20014007a0c */ /* 0x000fe40003fa6270 */
[----:B------:R-:W-:-:S09]  /*16bc0*/  @!P0 LEA R2, P6, R22, R0, 0x2 ;  /* 0x0000000016028211 */ /* 0x000fd200078c10ff */
[----:B------:R-:W-:-:S04]  /*16bd0*/  P2R R3, PR, RZ, 0x10 ;  /* 0x00000010ff037803 */ /* 0x000fc80000000000 */
[----:B------:R-:W-:Y:S02]  /*16be0*/  ISETP.NE.AND P3, PT, R3, RZ, PT ;  /* 0x000000ff0300720c */ /* 0x000fe40003f65270 */
[----:B------:R-:W-:Y:S02]  /*16bf0*/  ISETP.GE.AND P4, PT, R10, c[0x0][0x3c8], PT ;  /* 0x0000f2000a007a0c */ /* 0x000fe40003f86270 */
[-C--:B------:R-:W-:Y:S02]  /*16c00*/  @!P1 LEA.HI.X R7, R24, R4.reuse, R25, 0x2, P3 ;  /* 0x0000000418079211 */ /* 0x080fe400018f1419 */
[----:B------:R-:W-:Y:S01]  /*16c10*/  @!P0 LEA.HI.X R3, R22, R4, R23, 0x2, P6 ;  /* 0x0000000416038211 */ /* 0x000fe200030f1417 */
[----:B------:R-:W-:Y:S01]  /*16c20*/  @!P2 ST.E.64 [R8.64], R160 ;  /* 0x000000a00800a985 */ /* 0x000fe2000c101b06 */
[----:B------:R-:W-:-:S03]  /*16c30*/  ISETP.GE.AND P3, PT, R18, c[0x0][0x3c8], PT ;  /* 0x0000f20012007a0c */ /* 0x000fc60003f66270 */
[----:B------:R1:W-:Y:S04]  /*16c40*/  @!P1 ST.E.64 [R6.64], R82 ;  /* 0x0000005206009985 */ /* 0x0003e8000c101b06 */
[----:B------:R1:W-:Y:S01]  /*16c50*/  @!P0 ST.E.64 [R2.64], R66 ;  /* 0x0000004202008985 */ /* 0x0003e2000c101b06 */
[----:B------:R-:W-:Y:S02]  /*16c60*/  ISETP.GE.AND P2, PT, R16, c[0x0][0x3c8], PT ;  /* 0x0000f20010007a0c */ /* 0x000fe40003f46270 */
[----:B------:R-:W-:Y:S02]  /*16c70*/  ISETP.GE.AND P1, PT, R14, c[0x0][0x3c8], PT ;  /* 0x0000f2000e007a0c */ /* 0x000fe40003f26270 */
[----:B-1----:R-:W-:-:S04]  /*16c80*/  @!P5 LEA R6, P0, R20, R0, 0x2 ;  /* 0x000000001406d211 */ /* 0x002fc800078010ff */
[----:B------:R-:W-:Y:S02]  /*16c90*/  @!P5 LEA.HI.X R7, R20, R4, R21, 0x2, P0 ;  /* 0x000000041407d211 */ /* 0x000fe400000f1415 */
[----:B------:R-:W-:-:S03]  /*16ca0*/  @!P4 LEA R2, P6, R10, R0, 0x2 ;  /* 0x000000000a02c211 */ /* 0x000fc600078c10ff */
[----:B------:R-:W-:Y:S01]  /*16cb0*/  @!P5 ST.E.64 [R6.64], R86 ;  /* 0x000000560600d985 */ /* 0x000fe2000c101b06 */
[----:B----4-:R-:W-:Y:S02]  /*16cc0*/  @!P4 LEA.HI.X R3, R10, R4, R11, 0x2, P6 ;  /* 0x000000040a03c211 */ /* 0x010fe400030f140b */
[-C--:B------:R-:W-:Y:S02]  /*16cd0*/  @!P3 LEA R10, P5, R18, R0.reuse, 0x2 ;  /* 0x00000000120ab211 */ /* 0x080fe400078a10ff */
[----:B--2---:R-:W-:Y:S01]  /*16ce0*/  ISETP.GE.AND P0, PT, R12, c[0x0][0x3c8], PT ;  /* 0x0000f2000c007a0c */ /* 0x004fe20003f06270 */
[----:B------:R1:W-:Y:S01]  /*16cf0*/  @!P4 ST.E.64 [R2.64], R90 ;  /* 0x0000005a0200c985 */ /* 0x0003e2000c101b06 */
[----:B------:R-:W-:-:S04]  /*16d00*/  @!P2 LEA R8, P6, R16, R0, 0x2 ;  /* 0x000000001008a211 */ /* 0x000fc800078c10ff */
[----:B------:R-:W-:-:S05]  /*16d10*/  @!P2 LEA.HI.X R9, R16, R4, R17, 0x2, P6 ;  /* 0x000000041009a211 */ /* 0x000fca00030f1411 */
[----:B-1----:R-:W-:-:S04]  /*16d20*/  P2R R2, PR, RZ, 0x20 ;  /* 0x00000020ff027803 */ /* 0x002fc80000000000 */
[----:B------:R-:W-:Y:S02]  /*16d30*/  ISETP.NE.AND P4, PT, R2, RZ, PT ;  /* 0x000000ff0200720c */ /* 0x000fe40003f85270 */
[----:B------:R-:W-:Y:S02]  /*16d40*/  @!P1 LEA R6, P5, R14, R0, 0x2 ;  /* 0x000000000e069211 */ /* 0x000fe400078a10ff */
[----:B---3--:R-:W-:Y:S02]  /*16d50*/  @!P3 LEA.HI.X R11, R18, R4, R19, 0x2, P4 ;  /* 0x00000004120bb211 */ /* 0x008fe400020f1413 */
[----:B------:R-:W-:Y:S02]  /*16d60*/  @!P0 LEA R2, P4, R12, R0, 0x2 ;  /* 0x000000000c028211 */ /* 0x000fe400078810ff */
[-C--:B-----5:R-:W-:Y:S02]  /*16d70*/  @!P1 LEA.HI.X R7, R14, R4.reuse, R15, 0x2, P5 ;  /* 0x000000040e079211 */ /* 0x0a0fe400028f140f */
[----:B------:R-:W-:Y:S01]  /*16d80*/  @!P0 LEA.HI.X R3, R12, R4, R13, 0x2, P4 ;  /* 0x000000040c038211 */ /* 0x000fe200020f140d */
[----:B------:R1:W-:Y:S04]  /*16d90*/  @!P3 ST.E.64 [R10.64], R102 ;  /* 0x000000660a00b985 */ /* 0x0003e8000c101b06 */
[----:B------:R1:W-:Y:S04]  /*16da0*/  @!P2 ST.E.64 [R8.64], R98 ;  /* 0x000000620800a985 */ /* 0x0003e8000c101b06 */
[----:B------:R1:W-:Y:S04]  /*16db0*/  @!P1 ST.E.64 [R6.64], R94 ;  /* 0x0000005e06009985 */ /* 0x0003e8000c101b06 */
        /* <DEDUP_REMOVED lines=8> */
.L_x_575:
[----:B------:R-:W3:Y:S04]  /*16e40*/  LDL.LU R0, [R1+0xe0] ;  /* 0x0000e00001007983 */ /* 0x000ee80000300800 */
[----:B--2---:R-:W2:Y:S01]  /*16e50*/  LDL R7, [R1+0xbc] ;  /* 0x0000bc0001077983 */ /* 0x004ea20000100800 */
[----:B------:R-:W-:Y:S01]  /*16e60*/  ISETP.NE.U32.AND P0, PT, RZ, c[0x0][0x508], PT ;  /* 0x00014200ff007a0c */ /* 0x000fe20003f05070 */
[----:B------:R-:W-:Y:S01]  /*16e70*/  IMAD.MOV.U32 R4, RZ, RZ, 0x4 ;  /* 0x00000004ff047424 */ /* 0x000fe200078e00ff */
[----:B------:R-:W-:Y:S01]  /*16e80*/  ISETP.NE.U32.AND P2, PT, RZ, c[0x0][0x500], PT ;  /* 0x00014000ff007a0c */ /* 0x000fe20003f45070 */
[----:B------:R-:W-:Y:S01]  /*16e90*/  IMAD.MOV.U32 R20, RZ, RZ, c[0x0][0x388] ;  /* 0x0000e200ff147624 */ /* 0x000fe200078e00ff */
[----:B------:R-:W-:Y:S01]  /*16ea0*/  ISETP.NE.AND.EX P0, PT, RZ, c[0x0][0x50c], PT, P0 ;  /* 0x00014300ff007a0c */ /* 0x000fe20003f05300 */
[----:B------:R-:W-:Y:S01]  /*16eb0*/  IMAD.MOV.U32 R6, RZ, RZ, RZ ;  /* 0x000000ffff067224 */ /* 0x000fe200078e00ff */
[----:B------:R-:W-:Y:S01]  /*16ec0*/  ISETP.NE.AND.EX P2, PT, RZ, c[0x0][0x504], PT, P2 ;  /* 0x00014100ff007a0c */ /* 0x000fe20003f45320 */
[----:B--2---:R-:W-:-:S10]  /*16ed0*/  IMAD.WIDE R2, R7, R4, c[0x0][0x500] ;  /* 0x0001400007027625 */ /* 0x004fd400078e0204 */
[----:B------:R-:W-:Y:S02]  /*16ee0*/  @P0 IMAD.WIDE R4, R7, R4, c[0x0][0x508] ;  /* 0x0001420007040625 */ /* 0x000fe400078e0204 */
[----:B------:R2:W5:Y:S04]  /*16ef0*/  @P2 LDG.E R6, [R2.64] ;  /* 0x0000000602062981 */ /* 0x000568000c1e1900 */
[----:B------:R2:W5:Y:S01]  /*16f00*/  @P0 LDG.E R20, [R4.64] ;  /* 0x0000000604140981 */ /* 0x000562000c1e1900 */
[----:B---3--:R-:W-:-:S04]  /*16f10*/  ISETP.NE.AND P1, PT, R0, RZ, PT ;  /* 0x000000ff0000720c */ /* 0x008fc80003f25270 */
[----:B-1----:R-:W-:Y:S01]  /*16f20*/  SEL R19, R0, c[0x0][0x3d4], P1 ;  /* 0x0000f50000137a07 */ /* 0x002fe20000800000 */
[----:B------:R-:W-:Y:S05]  /*16f30*/  @P0 BRA `(.L_x_596) ;  /* 0x0000004000000947 */ /* 0x000fea0003800000 */
[----:B------:R-:W-:Y:S05]  /*16f40*/  @!P2 BRA `(.L_x_596) ;  /* 0x000000300000a947 */ /* 0x000fea0003800000 */
[----:B------:R1:W3:Y:S04]  /*16f50*/  LDG.E R0, [R2.64] ;  /* 0x0000000602007981 */ /* 0x0002e8000c1e1900 */
[----:B-12---:R-:W3:Y:S02]  /*16f60*/  LDG.E R2, [R2.64+0x4] ;  /* 0x0000040602027981 */ /* 0x006ee4000c1e1900 */
[----:B---3-5:R-:W-:Y:S02]  /*16f70*/  IADD3 R20, -R0, R2, RZ ;  /* 0x0000000200147210 */ /* 0x028fe40007ffe1ff */
.L_x_596:
[----:B--2---:R-:W2:Y:S01]  /*16f80*/  LDL.LU R2, [R1+0xb8] ;  /* 0x0000b80001027983 */ /* 0x004ea20000300800 */
[----:B------:R-:W-:Y:S01]  /*16f90*/  SHF.R.S32.HI R0, RZ, 0x1f, R7 ;  /* 0x0000001fff007819 */ /* 0x000fe20000011407 */
[----:B------:R-:W-:Y:S01]  /*16fa0*/  BSSY B0, `(.L_x_597) ;  /* 0x0000039000007945 */ /* 0x000fe20003800000 */
[----:B-----5:R-:W-:Y:S01]  /*16fb0*/  SHF.R.S32.HI R18, RZ, 0x1f, R6 ;  /* 0x0000001fff127819 */ /* 0x020fe20000011406 */
[----:B------:R-:W1:Y:S01]  /*16fc0*/  S2R R3, SR_TID.X ;  /* 0x0000000000037919 */ /* 0x000e620000002100 */
[----:B------:R-:W-:-:S02]  /*16fd0*/  SEL R16, R7, RZ, !P2 ;  /* 0x000000ff07107207 */ /* 0x000fc40005000000 */
[----:B------:R-:W-:Y:S02]  /*16fe0*/  SEL R21, R0, RZ, !P2 ;  /* 0x000000ff00157207 */ /* 0x000fe40005000000 */
[----:B-1----:R-:W-:Y:S02]  /*16ff0*/  ISETP.GT.AND P0, PT, R3, 0x7f, PT ;  /* 0x0000007f0300780c */ /* 0x002fe40003f04270 */
[----:B--2---:R-:W-:-:S11]  /*17000*/  LOP3.LUT R15, R2, 0xffff, RZ, 0xc0, !PT ;  /* 0x0000ffff020f7812 */ /* 0x004fd600078ec0ff */
[----:B------:R-:W-:Y:S05]  /*17010*/  @P0 BRA `(.L_x_598) ;  /* 0x0000031000000947 */ /* 0x000fea0003800000 */
[----:B------:R-:W2:Y:S01]  /*17020*/  LDL R2, [R1+0xac] ;  /* 0x0000ac0001027983 */ /* 0x000ea20000100800 */
[----:B------:R-:W-:Y:S01]  /*17030*/  IMAD R0, R20, c[0x0][0x4e8], RZ ;  /* 0x00013a0014007a24 */ /* 0x000fe200078e02ff */
[----:B--2---:R-:W-:-:S04]  /*17040*/  IADD3 R14, R2, R3, RZ ;  /* 0x00000003020e7210 */ /* 0x004fc80007ffe0ff */
        /* <DEDUP_REMOVED lines=23> */
[----:B------:R-:W-:Y:S01]  /*171c0*/  IMAD.MOV R2, RZ, RZ, -R0 ;  /* 0x000000ffff027224 */ /* 0x000fe200078e0a00 */
[----:B------:R-:W-:Y:S02]  /*171d0*/  IADD3.X R9, R3, R9, R18, P1, P0 ;  /* 0x0000000903097210 */ /* 0x000fe40000fe0412 */
[----:B------:R-:W-:Y:S01]  /*171e0*/  SHF.R.S32.HI R3, RZ, 0x1f, R0 ;  /* 0x0000001fff037819 */ /* 0x000fe20000011400 */
[----:B------:R-:W-:Y:S01]  /*171f0*/  IMAD R2, R2, c[0x0][0x4e8], R14 ;  /* 0x00013a0002027a24 */ /* 0x000fe200078e020e */
[----:B--2---:R-:W-:-:S05]  /*17200*/  SEL R7, R22, RZ, P2 ;  /* 0x000000ff16077207 */ /* 0x004fca0001000000 */
[-C--:B-----5:R-:W-:Y:S02]  /*17210*/  IMAD R8, R13, R7.reuse, RZ ;  /* 0x000000070d087224 */ /* 0x0a0fe400078e02ff */
[----:B------:R-:W-:Y:S01]  /*17220*/  IMAD.WIDE.U32 R4, R12, R7, RZ ;  /* 0x000000070c047225 */ /* 0x000fe200078e00ff */
[----:B------:R-:W-:-:S04]  /*17230*/  SHF.R.S32.HI R7, RZ, 0x1f, R2 ;  /* 0x0000001fff077819 */ /* 0x000fc80000011402 */
[----:B------:R-:W-:Y:S01]  /*17240*/  IADD3 R5, R5, R8, RZ ;  /* 0x0000000805057210 */ /* 0x000fe20007ffe0ff */
[----:B------:R-:W-:Y:S01]  /*17250*/  IMAD.MOV.U32 R8, RZ, RZ, c[0x0][0x4a8] ;  /* 0x00012a00ff087624 */ /* 0x000fe200078e00ff */
[----:B------:R-:W-:Y:S01]  /*17260*/  IADD3 R4, P1, P0, R0, R17, R4 ;  /* 0x0000001100047210 */ /* 0x000fe2000783e004 */
[----:B------:R-:W-:-:S03]  /*17270*/  IMAD R0, R11, R2, RZ ;  /* 0x000000020b007224 */ /* 0x000fc600078e02ff */
[----:B------:R-:W-:Y:S01]  /*17280*/  IADD3.X R5, R3, R9, R5, P1, P0 ;  /* 0x0000000903057210 */ /* 0x000fe20000fe0405 */
[----:B------:R-:W-:-:S04]  /*17290*/  IMAD R0, R10, R7, R0 ;  /* 0x000000070a007224 */ /* 0x000fc800078e0200 */
        /* <DEDUP_REMOVED lines=9> */
.L_x_598:
[----:B------:R-:W-:Y:S05]  /*17330*/  BSYNC B0 ;  /* 0x0000000000007941 */ /* 0x000fea0003800000 */
.L_x_597:
[----:B------:R-:W-:-:S13]  /*17340*/  ISETP.GT.AND P0, PT, R19, 0x1, PT ;  /* 0x000000011300780c */ /* 0x000fda0003f04270 */
[----:B------:R-:W-:Y:S05]  /*17350*/  @P0 BRA `(.L_x_590) ;  /* 0x00000a6000000947 */ /* 0x000fea0003800000 */
[----:B-1----:R-:W2:Y:S04]  /*17360*/  LDL R5, [R1+0xac] ;  /* 0x0000ac0001057983 */ /* 0x002ea80000100800 */
[----:B------:R-:W2:Y:S01]  /*17370*/  LDL R4, [R1+0x174] ;  /* 0x0001740001047983 */ /* 0x000ea20000100800 */
[----:B------:R-:W-:Y:S01]  /*17380*/  MOV R2, c[0x0][0x4e8] ;  /* 0x00013a0000027a02 */ /* 0x000fe20000000f00 */
[----:B------:R-:W-:-:S03]  /*17390*/  IMAD R0, R18, c[0x0][0x3a0], RZ ;  /* 0x0000e80012007a24 */ /* 0x000fc600078e02ff */
[----:B------:R-:W-:Y:S01]  /*173a0*/  ISETP.NE.AND P0, PT, R2, 0x1, PT ;  /* 0x000000010200780c */ /* 0x000fe20003f05270 */
[----:B------:R-:W-:-:S04]  /*173b0*/  IMAD.WIDE.U32 R2, R6, c[0x0][0x3a0], RZ ;  /* 0x0000e80006027a25 */ /* 0x000fc800078e00ff */
[----:B------:R-:W-:-:S05]  /*173c0*/  IMAD R6, R6, c[0x0][0x3a4], R0 ;  /* 0x0000e90006067a24 */ /* 0x000fca00078e0200 */
[----:B------:R-:W-:-:S05]  /*173d0*/  IADD3 R3, R3, R6, RZ ;  /* 0x0000000603037210 */ /* 0x000fca0007ffe0ff */
[----:B------:R-:W-:-:S04]  /*173e0*/  IMAD.WIDE.U32 R2, R15, c[0x0][0x3e8], R2 ;  /* 0x0000fa000f027a25 */ /* 0x000fc800078e0002 */
[----:B------:R-:W-:-:S04]  /*173f0*/  IMAD R3, R15, c[0x0][0x3ec], R3 ;  /* 0x0000fb000f037a24 */ /* 0x000fc800078e0203 */
[----:B------:R-:W-:Y:S01]  /*17400*/  IMAD.WIDE.U32 R2, R16, c[0x0][0x3f0], R2 ;  /* 0x0000fc0010027a25 */ /* 0x000fe200078e0002 */
[----:B--2---:R-:W-:-:S03]  /*17410*/  IADD3 R4, R4, R5, RZ ;  /* 0x0000000504047210 */ /* 0x004fc60007ffe0ff */
[----:B------:R-:W-:Y:S01]  /*17420*/  IMAD R5, R21, c[0x0][0x3f0], RZ ;  /* 0x0000fc0015057a24 */ /* 0x000fe200078e02ff */
[----:B------:R-:W-:Y:S01]  /*17430*/  MOV R0, R4 ;  /* 0x0000000400007202 */ /* 0x000fe20000000f00 */
[----:B------:R-:W-:-:S04]  /*17440*/  @P0 IMAD.HI.U32 R6, R4, c[0x0][0x4ec], RZ ;  /* 0x00013b0004060a27 */ /* 0x000fc800078e00ff */
[----:B------:R-:W-:Y:S01]  /*17450*/  IMAD R7, R16, c[0x0][0x3f4], R5 ;  /* 0x0000fd0010077a24 */ /* 0x000fe200078e0205 */
[----:B------:R-:W-:-:S04]  /*17460*/  @P0 SHF.R.U32.HI R0, RZ, c[0x0][0x4f0], R6 ;  /* 0x00013c00ff000a19 */ /* 0x000fc80000011606 */
[----:B------:R-:W-:Y:S02]  /*17470*/  SHF.R.S32.HI R6, RZ, 0x1f, R0 ;  /* 0x0000001fff067819 */ /* 0x000fe40000011400 */
[----:B------:R-:W-:Y:S02]  /*17480*/  IADD3 R5, -R0, RZ, RZ ;  /* 0x000000ff00057210 */ /* 0x000fe40007ffe1ff */
[----:B------:R-:W-:Y:S01]  /*17490*/  IADD3 R3, R3, R7, RZ ;  /* 0x0000000703037210 */ /* 0x000fe20007ffe0ff */
[----:B------:R-:W-:Y:S02]  /*174a0*/  IMAD R6, R6, c[0x0][0x3e0], RZ ;  /* 0x0000f80006067a24 */ /* 0x000fe400078e02ff */
        /* <DEDUP_REMOVED lines=13> */
.L_x_683:
[----:B------:R-:W-:Y:S05]  /*17580*/  BRA.DIV ~URZ, `(.L_x_600) ;  /* 0x00003df27f007947 */ /* 0x000fea000b800000 */
[----:B------:R3:W4:Y:S02]  /*17590*/  SHFL.IDX PT, R0, R14, RZ, 0x181f ;  /* 0x00181fff0e007589 */ /* 0x00072400000e0000 */
.L_x_684:
[----:B------:R-:W5:Y:S04]  /*175a0*/  LDL.LU R3, [R1+0xac] ;  /* 0x0000ac0001037983 */ /* 0x000f680000300800 */
[----:B------:R-:W1:Y:S01]  /*175b0*/  S2R R6, SR_TID.X ;  /* 0x0000000000067919 */ /* 0x000e620000002100 */
[----:B------:R-:W-:Y:S01]  /*175c0*/  IMAD R13, R20, c[0x0][0x4e8], RZ ;  /* 0x00013a00140d7a24 */ /* 0x000fe200078e02ff */
[----:B-1----:R-:W-:-:S04]  /*175d0*/  SHF.R.S32.HI R2, RZ, 0x1f, R6 ;  /* 0x0000001fff027819 */ /* 0x002fc80000011406 */
[----:B------:R-:W-:-:S04]  /*175e0*/  LEA.HI R2, R2, R6, RZ, 0x3 ;  /* 0x0000000602027211 */ /* 0x000fc800078f18ff */
[----:B------:R-:W-:Y:S01]  /*175f0*/  SHF.R.S32.HI R2, RZ, 0x3, R2 ;  /* 0x00000003ff027819 */ /* 0x000fe20000011402 */
[----:B------:R-:W-:Y:S04]  /*17600*/  BSSY B0, `(.L_x_601) ;  /* 0x000001c000007945 */ /* 0x000fe80003800000 */
[----:B-----5:R-:W-:-:S05]  /*17610*/  IMAD.IADD R12, R2, 0x1, R3 ;  /* 0x00000001020c7824 */ /* 0x020fca00078e0203 */
[----:B------:R-:W-:-:S13]  /*17620*/  ISETP.GE.AND P0, PT, R12, R13, PT ;  /* 0x0000000d0c00720c */ /* 0x000fda0003f06270 */
[----:B------:R-:W-:Y:S05]  /*17630*/  @P0 BRA `(.L_x_602) ;  /* 0x0000018000000947 */ /* 0x000fea0003800000 */
[----:B------:R-:W5:Y:S04]  /*17640*/  LDL R2, [R1+0x3c] ;  /* 0x00003c0001027983 */ /* 0x000f680000100800 */
[----:B---3--:R-:W3:Y:S04]  /*17650*/  LDL R19, [R1+0x68] ;  /* 0x0000680001137983 */ /* 0x008ee80000100800 */
        /* <DEDUP_REMOVED lines=18> */
[----:B------:R1:W-:Y:S04]  /*17780*/  @!P3 ST.E.128 [R10.64], RZ ;  /* 0x000000ff0a00b985 */ /* 0x0003e8000c101d06 */
[----:B------:R1:W-:Y:S04]  /*17790*/  @!P2 ST.E.128 [R8.64], RZ ;  /* 0x000000ff0800a985 */ /* 0x0003e8000c101d06 */
[----:B------:R1:W-:Y:S04]  /*177a0*/  @!P1 ST.E.128 [R6.64], RZ ;  /* 0x000000ff06009985 */ /* 0x0003e8000c101d06 */
[----:B------:R1:W-:Y:S02]  /*177b0*/  @!P0 ST.E.128 [R2.64], RZ ;  /* 0x000000ff02008985 */ /* 0x0003e4000c101d06 */
.L_x_602:
[----:B------:R-:W-:Y:S05]  /*177c0*/  BSYNC B0 ;  /* 0x0000000000007941 */ /* 0x000fea0003800000 */
.L_x_601:
[----:B------:R-:W-:Y:S05]  /*177d0*/  BRA.DIV ~URZ, `(.L_x_603) ;  /* 0x00003c327f007947 */ /* 0x000fea000b800000 */
[----:B--2---:R2:W1:Y:S04]  /*177e0*/  SHFL.IDX PT, R4, R5, 0x1, 0x181f ;  /* 0x00381f0005047f89 */ /* 0x00446800000e0000 */
[----:B----4-:R2:W4:Y:S02]  /*177f0*/  SHFL.IDX PT, R0, R14, 0x1, 0x181f ;  /* 0x00381f000e007f89 */ /* 0x01052400000e0000 */
.L_x_685:
[----:B-1----:R-:W-:Y:S01]  /*17800*/  IADD3 R2, R12, 0x20, RZ ;  /* 0x000000200c027810 */ /* 0x002fe20007ffe0ff */
[----:B------:R-:W-:Y:S03]  /*17810*/  BSSY B0, `(.L_x_604) ;  /* 0x000001b000007945 */ /* 0x000fe60003800000 */
[----:B------:R-:W-:-:S13]  /*17820*/  ISETP.GE.AND P0, PT, R2, R13, PT ;  /* 0x0000000d0200720c */ /* 0x000fda0003f06270 */
        /* <DEDUP_REMOVED lines=8> */
[----:B------:R-:W4:Y:S01]  /*178b0*/  LDL R16, [R1+0x1fc] ;  /* 0x0001fc0001107983 */ /* 0x000f220000100800 */
[----:B-----5:R-:W-:-:S02]  /*178c0*/  ISETP.GE.AND P3, PT, R3, c[0x0][0x3c8], PT ;  /* 0x0000f20003007a0c */ /* 0x020fc40003f66270 */
[----:B--2---:R-:W-:Y:S02]  /*178d0*/  ISETP.GE.AND P2, PT, R19, c[0x0][0x3c8], PT ;  /* 0x0000f20013007a0c */ /* 0x004fe40003f46270 */
[----:B---3--:R-:W-:Y:S02]  /*178e0*/  ISETP.GE.AND P1, PT, R17, c[0x0][0x3c8], PT ;  /* 0x0000f20011007a0c */ /* 0x008fe40003f26270 */
[----:B----4-:R-:W-:-:S07]  /*178f0*/  ISETP.GE.AND P0, PT, R15, c[0x0][0x3c8], PT ;  /* 0x0000f2000f007a0c */ /* 0x010fce0003f06270 */
        /* <DEDUP_REMOVED lines=12> */
.L_x_605:
[----:B------:R-:W-:Y:S05]  /*179c0*/  BSYNC B0 ;  /* 0x0000000000007941 */ /* 0x000fea0003800000 */
.L_x_604:
[----:B------:R-:W-:Y:S05]  /*179d0*/  BRA.DIV ~URZ, `(.L_x_606) ;  /* 0x00003b427f007947 */ /* 0x000fea000b800000 */
[----:B------:R1:W2:Y:S02]  /*179e0*/  SHFL.IDX PT, R4, R5, 0x2, 0x181f ;  /* 0x00581f0005047f89 */ /* 0x0002a400000e0000 */
.L_x_686:
[----:B------:R-:W-:Y:S05]  /*179f0*/  BRA.DIV ~URZ, `(.L_x_607) ;  /* 0x00003bb27f007947 */ /* 0x000fea000b800000 */
[----:B----4-:R4:W1:Y:S02]  /*17a00*/  SHFL.IDX PT, R0, R14, 0x2, 0x181f ;  /* 0x00581f000e007f89 */ /* 0x01086400000e0000 */
.L_x_687:
[----:B-1----:R-:W-:Y:S01]  /*17a10*/  IADD3 R2, R12, 0x40, RZ ;  /* 0x000000400c027810 */ /* 0x002fe20007ffe0ff */
[----:B------:R-:W-:Y:S03]  /*17a20*/  BSSY B0, `(.L_x_608) ;  /* 0x000001b000007945 */ /* 0x000fe60003800000 */
        /* <DEDUP_REMOVED lines=26> */
.L_x_609:
[----:B------:R-:W-:Y:S05]  /*17bd0*/  BSYNC B0 ;  /* 0x0000000000007941 */ /* 0x000fea0003800000 */
.L_x_608:
[----:B------:R-:W-:Y:S05]  /*17be0*/  BRA.DIV ~URZ, `(.L_x_610) ;  /* 0x00003a527f007947 */ /* 0x000fea000b800000 */
[----:B--2---:R2:W1:Y:S04]  /*17bf0*/  SHFL.IDX PT, R4, R5, 0x3, 0x181f ;  /* 0x00781f0005047f89 */ /* 0x00446800000e0000 */
[----:B------:R2:W3:Y:S02]  /*17c00*/  SHFL.IDX PT, R0, R14, 0x3, 0x181f ;  /* 0x00781f000e007f89 */ /* 0x0004e400000e0000 */
.L_x_688:
[----:B-1----:R-:W-:-:S04]  /*17c10*/  IADD3 R2, R12, 0x60, RZ ;  /* 0x000000600c027810 */ /* 0x002fc80007ffe0ff */
        /* <DEDUP_REMOVED lines=26> */
.L_x_590:
[----:B------:R-:W-:Y:S05]  /*17dc0*/  BSYNC B1 ;  /* 0x0000000000017941 */ /* 0x000fea0003800000 */
.L_x_574:
[----:B-1-34-:R-:W3:Y:S02]  /*17dd0*/  LDL R0, [R1+0x1f4] ;  /* 0x0001f40001007983 */ /* 0x01aee40000100800 */
[----:B---3--:R-:W-:-:S13]  /*17de0*/  ISETP.NE.AND P0, PT, R0, RZ, PT ;  /* 0x000000ff0000720c */ /* 0x008fda0003f05270 */
[----:B------:R-:W-:Y:S01]  /*17df0*/  @P0 WARPSYNC 0xffffffff ;  /* 0xffffffff00000948 */ /* 0x000fe20003800000 */
[----:B------:R-:W-:Y:S06]  /*17e00*/  @P0 BAR.SYNC.DEFER_BLOCKING 0x5, 0x100 ;  /* 0x0144000000000b1d */ /* 0x000fec0000010000 */
[----:B--2---:R-:W1:Y:S04]  /*17e10*/  @P0 LDS.128 R4, [0x1a080] ;  /* 0x01a08000ff040984 */ /* 0x004e680000000c00 */
        /* <DEDUP_REMOVED lines=10> */
.L_x_689:
[----:B------:R-:W-:Y:S05]  /*17ec0*/  BRA.DIV ~URZ, `(.L_x_613) ;  /* 0x000039127f007947 */ /* 0x000fea000b800000 */
[----:B------:R3:W4:Y:S02]  /*17ed0*/  SHFL.IDX PT, R8, R106, 0x1, 0x1f ;  /* 0x00201f006a087f89 */ /* 0x00072400000e0000 */
.L_x_690:
        /* <DEDUP_REMOVED lines=19> */
.L_x_691:
        /* <DEDUP_REMOVED lines=16> */
.L_x_692:
[----:B---3--:R-:W-:Y:S01]  /*18110*/  IMAD R0, R0, c[0x0][0x538], RZ ;  /* 0x00014e0000007a24 */ /* 0x008fe200078e02ff */
[----:B------:R-:W-:Y:S04]  /*18120*/  BSSY B1, `(.L_x_616) ;  /* 0x00000cf000017945 */ /* 0x000fe80003800000 */
[----:B----4-:R-:W-:-:S04]  /*18130*/  IADD3 R8, R0, R8, RZ ;  /* 0x0000000800087210 */ /* 0x010fc80007ffe0ff */
[----:B--2---:R-:W-:-:S13]  /*18140*/  ISETP.GT.AND P0, PT, R8, R9, PT ;  /* 0x000000090800720c */ /* 0x004fda0003f04270 */
[----:B------:R-:W-:Y:S05]  /*18150*/  @P0 BRA `(.L_x_617) ;  /* 0x0000025000000947 */ /* 0x000fea0003800000 */
.L_x_621:
        /* <DEDUP_REMOVED lines=17> */
.L_x_693:
        /* <DEDUP_REMOVED lines=16> */
.L_x_694:
[----:B--2---:R-:W-:-:S05]  /*18370*/  IMAD R0, R0, c[0x0][0x538], RZ ;  /* 0x00014e0000007a24 */ /* 0x004fca00078e02ff */
[----:B------:R-:W-:-:S04]  /*18380*/  IADD3 R8, R0, R8, RZ ;  /* 0x0000000800087210 */ /* 0x000fc80007ffe0ff */
[----:B------:R-:W-:-:S13]  /*18390*/  ISETP.GT.AND P0, PT, R8, R9, PT ;  /* 0x000000090800720c */ /* 0x000fda0003f04270 */
[----:B-1----:R-:W-:Y:S05]  /*183a0*/  @!P0 BRA `(.L_x_621) ;  /* 0xfffffdb000008947 */ /* 0x002fea000383ffff */
.L_x_617:
[----:B------:R-:W-:-:S05]  /*183b0*/  IADD3 R8, -R0, R8, RZ ;  /* 0x0000000800087210 */ /* 0x000fca0007ffe1ff */
[----:B------:R-:W-:-:S05]  /*183c0*/  IMAD R0, R4, c[0x0][0x538], R8 ;  /* 0x00014e0004007a24 */ /* 0x000fca00078e0208 */
[----:B------:R-:W-:Y:S01]  /*183d0*/  ISETP.GT.AND P0, PT, R0, R9, PT ;  /* 0x000000090000720c */ /* 0x000fe20003f04270 */
[----:B------:R-:W-:-:S12]  /*183e0*/  BRA.DIV ~URZ, `(.L_x_622) ;  /* 0x000038b27f007947 */ /* 0x000fd8000b800000 */
[----:B------:R-:W-:-:S03]  /*183f0*/  VOTE.ANY R5, PT, !P0 ;  /* 0x0000000000057806 */ /* 0x000fc600040e0100 */
.L_x_695:
[----:B------:R-:W2:Y:S01]  /*18400*/  LDL.LU R2, [R1+0xbc] ;  /* 0x0000bc0001027983 */ /* 0x000ea20000300800 */
[----:B------:R-:W2:Y:S02]  /*18410*/  POPC R0, R5 ;  /* 0x0000000500007309 */ /* 0x000ea40000000000 */
[----:B--2---:R-:W-:-:S05]  /*18420*/  IADD3 R2, R0, R2, RZ ;  /* 0x0000000200027210 */ /* 0x004fca0007ffe0ff */
[----:B------:R2:W-:Y:S01]  /*18430*/  STL [R1+0xbc], R2 ;  /* 0x0000bc0201007387 */ /* 0x0005e20000100800 */
[----:B------:R-:W-:Y:S05]  /*18440*/  BRA.DIV ~URZ, `(.L_x_623) ;  /* 0x000038a27f007947 */ /* 0x000fea000b800000 */
[----:B------:R3:W4:Y:S04]  /*18450*/  SHFL.IDX PT, R10, R6, R0, 0x1f ;  /* 0x00001f00060a7589 */ /* 0x00072800000e0000 */
[----:B------:R3:W1:Y:S02]  /*18460*/  SHFL.IDX PT, R7, R7, R0, 0x1f ;  /* 0x00001f0007077589 */ /* 0x00066400000e0000 */
.L_x_696:
[----:B------:R-:W-:Y:S01]  /*18470*/  ISETP.NE.AND P0, PT, R5, RZ, PT ;  /* 0x000000ff0500720c */ /* 0x000fe20003f05270 */
[----:B------:R-:W-:-:S12]  /*18480*/  BSSY B0, `(.L_x_624) ;  /* 0x0000005000007945 */ /* 0x000fd80003800000 */
[----:B------:R-:W-:Y:S05]  /*18490*/  @!P0 BRA `(.L_x_625) ;  /* 0x0000003000008947 */ /* 0x000fea0003800000 */
[----:B---3--:R-:W-:Y:S01]  /*184a0*/  IADD3 R0, R0, -0x1, RZ ;  /* 0xffffffff00007810 */ /* 0x008fe20007ffe0ff */
[----:B------:R-:W-:Y:S05]  /*184b0*/  BRA.DIV ~URZ, `(.L_x_626) ;  /* 0x000039427f007947 */ /* 0x000fea000b800000 */
[----:B------:R3:W2:Y:S02]  /*184c0*/  SHFL.IDX PT, R11, R4, R0, 0x1f ;  /* 0x00001f00040b7589 */ /* 0x0006a400000e0000 */
.L_x_625:
[----:B------:R-:W-:Y:S05]  /*184d0*/  BSYNC B0 ;  /* 0x0000000000007941 */ /* 0x000fea0003800000 */
.L_x_624:
[----:B--23--:R-:W-:Y:S01]  /*184e0*/  IMAD R0, R11, c[0x0][0x538], R8 ;  /* 0x00014e000b007a24 */ /* 0x00cfe200078e0208 */
[----:B-1----:R-:W-:Y:S01]  /*184f0*/  ISETP.NE.AND P0, PT, R7, 0x1, PT ;  /* 0x000000010700780c */ /* 0x002fe20003f05270 */
[----:B------:R-:W-:Y:S03]  /*18500*/  BSSY B0, `(.L_x_627) ;  /* 0x0000087000007945 */ /* 0x000fe60003800000 */
[----:B------:R1:W-:Y:S01]  /*18510*/  STL [R1+0xb0], R0 ;  /* 0x0000b00001007387 */ /* 0x0003e20000100800 */
[----:B------:R-:W-:-:S08]  /*18520*/  IADD3 R8, -R0, R9, RZ ;  /* 0x0000000900087210 */ /* 0x000fd00007ffe1ff */
[----:B------:R-:W-:Y:S05]  /*18530*/  @!P0 BRA `(.L_x_628) ;  /* 0x000003e000008947 */ /* 0x000fea0003800000 */
[-C--:B----4-:R-:W-:Y:S02]  /*18540*/  IABS R2, R10.reuse ;  /* 0x0000000a00027213 */ /* 0x090fe40000000000 */
[----:B------:R-:W-:Y:S02]  /*18550*/  IABS R9, R10 ;  /* 0x0000000a00097213 */ /* 0x000fe40000000000 */
[----:B-1----:R-:W1:Y:S08]  /*18560*/  I2F.RP R0, R2 ;  /* 0x0000000200007306 */ /* 0x002e700000209400 */
[----:B-1----:R-:W1:Y:S02]  /*18570*/  MUFU.RCP R0, R0 ;  /* 0x0000000000007308 */ /* 0x002e640000001000 */
[----:B-1----:R-:W-:-:S06]  /*18580*/  IADD3 R0, R0, 0xffffffe, RZ ;  /* 0x0ffffffe00007810 */ /* 0x002fcc0007ffe0ff */
[----:B------:R-:W1:Y:S02]  /*18590*/  F2I.FTZ.U32.TRUNC.NTZ R5, R0 ;  /* 0x0000000000057305 */ /* 0x000e64000021f000 */
[----:B-1----:R-:W-:Y:S01]  /*185a0*/  IMAD.MOV R3, RZ, RZ, -R5 ;  /* 0x000000ffff037224 */ /* 0x002fe200078e0a05 */
[----:B------:R-:W-:-:S03]  /*185b0*/  IABS R0, R7 ;  /* 0x0000000700007213 */ /* 0x000fc60000000000 */
[----:B------:R-:W-:Y:S01]  /*185c0*/  IMAD.MOV.U32 R4, RZ, RZ, R3 ;  /* 0x000000ffff047224 */ /* 0x000fe200078e0003 */
[----:B------:R-:W-:Y:S01]  /*185d0*/  IABS R3, R8 ;  /* 0x0000000800037213 */ /* 0x000fe20000000000 */
[----:B------:R-:W-:Y:S02]  /*185e0*/  IMAD.MOV.U32 R6, RZ, RZ, R0 ;  /* 0x000000ffff067224 */ /* 0x000fe400078e0000 */
[----:B------:R-:W-:Y:S02]  /*185f0*/  IMAD R0, R4, R2, RZ ;  /* 0x0000000204007224 */ /* 0x000fe400078e02ff */
[----:B------:R-:W-:Y:S01]  /*18600*/  IMAD.MOV.U32 R4, RZ, RZ, RZ ;  /* 0x000000ffff047224 */ /* 0x000fe200078e00ff */
[----:B------:R-:W1:Y:S03]  /*18610*/  I2F.RP R11, R6 ;  /* 0x00000006000b7306 */ /* 0x000e660000209400 */
[----:B------:R-:W-:-:S04]  /*18620*/  IMAD.HI.U32 R5, R5, R0, R4 ;  /* 0x0000000005057227 */ /* 0x000fc800078e0004 */
[----:B------:R-:W-:-:S05]  /*18630*/  IMAD.MOV R0, RZ, RZ, -R9 ;  /* 0x000000ffff007224 */ /* 0x000fca00078e0a09 */
[----:B------:R-:W-:Y:S01]  /*18640*/  MOV R4, R0 ;  /* 0x0000000000047202 */ /* 0x000fe20000000f00 */
[----:B------:R-:W-:-:S04]  /*18650*/  IMAD.HI.U32 R0, R5, R3, RZ ;  /* 0x0000000305007227 */ /* 0x000fc800078e00ff */
[----:B------:R-:W-:Y:S02]  /*18660*/  IMAD R3, R0, R4, R3 ;  /* 0x0000000400037224 */ /* 0x000fe400078e0203 */
[----:B-1----:R-:W1:Y:S03]  /*18670*/  MUFU.RCP R4, R11 ;  /* 0x0000000b00047308 */ /* 0x002e660000001000 */
[----:B------:R-:W-:-:S13]  /*18680*/  ISETP.GT.U32.AND P0, PT, R2, R3, PT ;  /* 0x000000030200720c */ /* 0x000fda0003f04070 */
[----:B------:R-:W-:Y:S01]  /*18690*/  @!P0 IMAD.IADD R3, R3, 0x1, -R2 ;  /* 0x0000000103038824 */ /* 0x000fe200078e0a02 */
[----:B-1----:R-:W-:Y:S02]  /*186a0*/  IADD3 R4, R4, 0xffffffe, RZ ;  /* 0x0ffffffe04047810 */ /* 0x002fe40007ffe0ff */
[----:B------:R-:W-:Y:S02]  /*186b0*/  @!P0 IADD3 R0, R0, 0x1, RZ ;  /* 0x0000000100008810 */ /* 0x000fe40007ffe0ff */
[----:B------:R-:W-:Y:S02]  /*186c0*/  ISETP.GE.U32.AND P2, PT, R3, R2, PT ;  /* 0x000000020300720c */ /* 0x000fe40003f46070 */
[----:B------:R-:W1:Y:S01]  /*186d0*/  F2I.FTZ.U32.TRUNC.NTZ R3, R4 ;  /* 0x0000000400037305 */ /* 0x000e62000021f000 */
[----:B------:R-:W-:Y:S02]  /*186e0*/  LOP3.LUT R2, R8, R10, RZ, 0x3c, !PT ;  /* 0x0000000a08027212 */ /* 0x000fe400078e3cff */
[----:B------:R-:W-:-:S02]  /*186f0*/  ISETP.NE.AND P0, PT, R10, RZ, PT ;  /* 0x000000ff0a00720c */ /* 0x000fc40003f05270 */
[----:B------:R-:W-:-:S06]  /*18700*/  ISETP.GE.AND P1, PT, R2, RZ, PT ;  /* 0x000000ff0200720c */ /* 0x000fcc0003f26270 */
[----:B------:R-:W-:Y:S01]  /*18710*/  @P2 IADD3 R0, R0, 0x1, RZ ;  /* 0x0000000100002810 */ /* 0x000fe20007ffe0ff */
[----:B-1----:R-:W-:-:S06]  /*18720*/  IMAD.MOV R2, RZ, RZ, -R3 ;  /* 0x000000ffff027224 */ /* 0x002fcc00078e0a03 */
[----:B------:R-:W-:Y:S01]  /*18730*/  @!P1 IMAD.MOV R0, RZ, RZ, -R0 ;  /* 0x000000ffff009224 */ /* 0x000fe200078e0a00 */
[----:B------:R-:W-:Y:S02]  /*18740*/  @!P0 LOP3.LUT R0, RZ, R10, RZ, 0x33, !PT ;  /* 0x0000000aff008212 */ /* 0x000fe400078e33ff */
[----:B------:R-:W-:Y:S02]  /*18750*/  MOV R4, R2 ;  /* 0x0000000200047202 */ /* 0x000fe40000000f00 */
[----:B------:R-:W-:Y:S02]  /*18760*/  IABS R2, R7 ;  /* 0x0000000700027213 */ /* 0x000fe40000000000 */
[----:B------:R-:W-:Y:S01]  /*18770*/  IABS R9, R0 ;  /* 0x0000000000097213 */ /* 0x000fe20000000000 */
[----:B------:R-:W-:Y:S02]  /*18780*/  IMAD R4, R4, R6, RZ ;  /* 0x0000000604047224 */ /* 0x000fe400078e02ff */
[----:B------:R-:W-:-:S02]  /*18790*/  IMAD.MOV R5, RZ, RZ, -R2 ;  /* 0x000000ffff057224 */ /* 0x000fc400078e0a02 */
[----:B------:R-:W-:-:S04]  /*187a0*/  IMAD.MOV.U32 R2, RZ, RZ, RZ ;  /* 0x000000ffff027224 */ /* 0x000fc800078e00ff */
[----:B------:R-:W-:Y:S01]  /*187b0*/  IMAD.HI.U32 R2, R3, R4, R2 ;  /* 0x0000000403027227 */ /* 0x000fe200078e0002 */
[----:B------:R-:W-:-:S03]  /*187c0*/  MOV R4, R5 ;  /* 0x0000000500047202 */ /* 0x000fc60000000f00 */
[----:B------:R-:W-:-:S04]  /*187d0*/  IMAD.MOV.U32 R3, RZ, RZ, R9 ;  /* 0x000000ffff037224 */ /* 0x000fc800078e0009 */
[----:B------:R-:W-:-:S04]  /*187e0*/  IMAD.HI.U32 R2, R2, R3, RZ ;  /* 0x0000000302027227 */ /* 0x000fc800078e00ff */
[----:B------:R-:W-:Y:S01]  /*187f0*/  IMAD R3, R2, R4, R3 ;  /* 0x0000000402037224 */ /* 0x000fe200078e0203 */
[----:B------:R-:W-:-:S04]  /*18800*/  IADD3 R4, -R0, RZ, RZ ;  /* 0x000000ff00047210 */ /* 0x000fc80007ffe1ff */
        /* <DEDUP_REMOVED lines=9> */
[----:B------:R-:W-:-:S05]  /*188a0*/  @!P0 LOP3.LUT R2, RZ, R7, RZ, 0x33, !PT ;  /* 0x00000007ff028212 */ /* 0x000fca00078e33ff */
[----:B------:R-:W-:-:S04]  /*188b0*/  IMAD.MOV R3, RZ, RZ, -R2 ;  /* 0x000000ffff037224 */ /* 0x000fc800078e0a02 */
[C---:B------:R-:W-:Y:S02]  /*188c0*/  IMAD R3, R7.reuse, R3, R0 ;  /* 0x0000000307037224 */ /* 0x040fe400078e0200 */
[----:B------:R-:W-:Y:S02]  /*188d0*/  IMAD R0, R7, 0x1000000, R2 ;  /* 0x0100000007007824 */ /* 0x000fe400078e0202 */
[----:B------:R-:W-:Y:S02]  /*188e0*/  IMAD R2, R10, R4, R8 ;  /* 0x000000040a027224 */ /* 0x000fe400078e0208 */
[----:B------:R-:W-:-:S05]  /*188f0*/  IMAD R0, R3, 0x10000, R0 ;  /* 0x0001000003007824 */ /* 0x000fca00078e0200 */
[----:B------:R1:W-:Y:S01]  /*18900*/  STL [R1+0xb8], R0 ;  /* 0x0000b80001007387 */ /* 0x0003e20000100800 */
[----:B------:R-:W-:Y:S05]  /*18910*/  BRA `(.L_x_629) ;  /* 0x0000045000007947 */ /* 0x000fea0003800000 */
.L_x_628:
[----:B-1----:R-:W2:Y:S01]  /*18920*/  LDL R0, [R1+0xbc] ;  /* 0x0000bc0001007983 */ /* 0x002ea20000100800 */
[----:B------:R-:W-:-:S04]  /*18930*/  IMAD.MOV.U32 R2, RZ, RZ, 0x4 ;  /* 0x00000004ff027424 */ /* 0x000fc800078e00ff */
[----:B--2---:R-:W-:-:S05]  /*18940*/  IMAD.WIDE R2, R0, R2, c[0x0][0x590] ;  /* 0x0001640000027625 */ /* 0x004fca00078e0202 */
[----:B------:R-:W2:Y:S02]  /*18950*/  LDG.E R4, [R2.64] ;  /* 0x0000000602047981 */ /* 0x000ea4000c1e1900 */
[----:B--2-4-:R-:W-:-:S05]  /*18960*/  IMAD R11, R4, R10, RZ ;  /* 0x0000000a040b7224 */ /* 0x014fca00078e02ff */
[-C--:B------:R-:W-:Y:S02]  /*18970*/  IABS R0, R11.reuse ;  /* 0x0000000b00007213 */ /* 0x080fe40000000000 */
        /* <DEDUP_REMOVED lines=10> */
[----:B------:R-:W-:Y:S01]  /*18a20*/  MOV R2, RZ ;  /* 0x000000ff00027202 */ /* 0x000fe20000000f00 */
[----:B------:R-:W-:-:S04]  /*18a30*/  IMAD.MOV.U32 R6, RZ, RZ, R0 ;  /* 0x000000ffff067224 */ /* 0x000fc800078e0000 */
        /* <DEDUP_REMOVED lines=11> */
[----:B------:R-:W-:-:S05]  /*18af0*/  @P2 IADD3 R0, R0, 0x1, RZ ;  /* 0x0000000100002810 */ /* 0x000fca0007ffe0ff */
[----:B------:R-:W-:-:S05]  /*18b00*/  IMAD.MOV.U32 R2, RZ, RZ, R0 ;  /* 0x000000ffff027224 */ /* 0x000fca00078e0000 */
[----:B------:R-:W-:Y:S02]  /*18b10*/  @!P1 IADD3 R2, -R2, RZ, RZ ;  /* 0x000000ff02029210 */ /* 0x000fe40007ffe1ff */
[----:B------:R-:W-:-:S05]  /*18b20*/  @!P0 LOP3.LUT R2, RZ, R11, RZ, 0x33, !PT ;  /* 0x0000000bff028212 */ /* 0x000fca00078e33ff */
[----:B------:R-:W-:Y:S02]  /*18b30*/  IMAD R9, R4, R2, RZ ;  /* 0x0000000204097224 */ /* 0x000fe400078e02ff */
[----:B------:R-:W-:-:S03]  /*18b40*/  IMAD.MOV R2, RZ, RZ, -R2 ;  /* 0x000000ffff027224 */ /* 0x000fc600078e0a02 */
[----:B------:R-:W-:Y:S01]  /*18b50*/  IADD3 R0, -R9, c[0x0][0x538], RZ ;  /* 0x00014e0009007a10 */ /* 0x000fe20007ffe1ff */
[----:B------:R-:W-:-:S03]  /*18b60*/  IMAD R5, R11, R2, R8 ;  /* 0x000000020b057224 */ /* 0x000fc600078e0208 */
[----:B------:R-:W-:Y:S02]  /*18b70*/  IMNMX R0, R4, R0, PT ;  /* 0x0000000004007217 */ /* 0x000fe40003800200 */
[----:B------:R-:W-:Y:S02]  /*18b80*/  IABS R2, R5 ;  /* 0x0000000500027213 */ /* 0x000fe40000000000 */
        /* <DEDUP_REMOVED lines=8> */
[----:B------:R-:W-:Y:S01]  /*18c10*/  IMAD R7, R6, R4, RZ ;  /* 0x0000000406077224 */ /* 0x000fe200078e02ff */
[----:B------:R-:W-:Y:S01]  /*18c20*/  MOV R6, R2 ;  /* 0x0000000200067202 */ /* 0x000fe20000000f00 */
[----:B------:R-:W-:-:S04]  /*18c30*/  IMAD.MOV.U32 R2, RZ, RZ, RZ ;  /* 0x000000ffff027224 */ /* 0x000fc800078e00ff */
[----:B------:R-:W-:-:S04]  /*18c40*/  IMAD.HI.U32 R7, R3, R7, R2 ;  /* 0x0000000703077227 */ /* 0x000fc800078e0002 */
[----:B------:R-:W-:-:S04]  /*18c50*/  IMAD.MOV R2, RZ, RZ, -R8 ;  /* 0x000000ffff027224 */ /* 0x000fc800078e0a08 */
[----:B------:R-:W-:Y:S02]  /*18c60*/  IMAD.MOV.U32 R3, RZ, RZ, R2 ;  /* 0x000000ffff037224 */ /* 0x000fe400078e0002 */
[----:B------:R-:W-:-:S04]  /*18c70*/  IMAD.HI.U32 R2, R7, R6, RZ ;  /* 0x0000000607027227 */ /* 0x000fc800078e00ff */
[----:B------:R-:W-:-:S05]  /*18c80*/  IMAD R3, R2, R3, R6 ;  /* 0x0000000302037224 */ /* 0x000fca00078e0206 */
[----:B------:R-:W-:-:S13]  /*18c90*/  ISETP.GT.U32.AND P0, PT, R4, R3, PT ;  /* 0x000000030400720c */ /* 0x000fda0003f04070 */
[-C--:B------:R-:W-:Y:S02]  /*18ca0*/  @!P0 IADD3 R3, R3, -R4.reuse, RZ ;  /* 0x8000000403038210 */ /* 0x080fe40007ffe0ff */
[----:B------:R-:W-:Y:S02]  /*18cb0*/  @!P0 IADD3 R2, R2, 0x1, RZ ;  /* 0x0000000102028810 */ /* 0x000fe40007ffe0ff */
[----:B------:R-:W-:Y:S02]  /*18cc0*/  ISETP.GE.U32.AND P2, PT, R3, R4, PT ;  /* 0x000000040300720c */ /* 0x000fe40003f46070 */
[----:B------:R-:W-:Y:S02]  /*18cd0*/  LOP3.LUT R3, R5, R0, RZ, 0x3c, !PT ;  /* 0x0000000005037212 */ /* 0x000fe400078e3cff */
[----:B------:R-:W-:Y:S02]  /*18ce0*/  ISETP.NE.AND P0, PT, R0, RZ, PT ;  /* 0x000000ff0000720c */ /* 0x000fe40003f05270 */
[----:B------:R-:W-:Y:S01]  /*18cf0*/  ISETP.GE.AND P1, PT, R3, RZ, PT ;  /* 0x000000ff0300720c */ /* 0x000fe20003f26270 */
[----:B------:R-:W-:Y:S01]  /*18d00*/  IMAD.MOV R3, RZ, RZ, -R0 ;  /* 0x000000ffff037224 */ /* 0x000fe200078e0a00 */
[----:B------:R-:W-:-:S05]  /*18d10*/  IADD3 R5, R9, 0x1000000, R5 ;  /* 0x0100000009057810 */ /* 0x000fca0007ffe005 */
[----:B------:R-:W-:-:S06]  /*18d20*/  @P2 IADD3 R2, R2, 0x1, RZ ;  /* 0x0000000102022810 */ /* 0x000fcc0007ffe0ff */
[----:B------:R-:W-:Y:S01]  /*18d30*/  @!P1 IMAD.MOV R2, RZ, RZ, -R2 ;  /* 0x000000ffff029224 */ /* 0x000fe200078e0a02 */
[----:B------:R-:W-:-:S05]  /*18d40*/  @!P0 LOP3.LUT R2, RZ, R0, RZ, 0x33, !PT ;  /* 0x00000000ff028212 */ /* 0x000fca00078e33ff */
[----:B------:R-:W-:-:S05]  /*18d50*/  IMAD R0, R2, R3, R5 ;  /* 0x0000000302007224 */ /* 0x000fca00078e0205 */
[----:B------:R1:W-:Y:S02]  /*18d60*/  STL [R1+0xb8], R0 ;  /* 0x0000b80001007387 */ /* 0x0003e40000100800 */
.L_x_629:
[----:B------:R-:W-:Y:S05]  /*18d70*/  BSYNC B0 ;  /* 0x0000000000007941 */ /* 0x000fea0003800000 */
.L_x_627:
[----:B------:R-:W-:-:S04]  /*18d80*/  LOP3.LUT R2, RZ, R2, RZ, 0x33, !PT ;  /* 0x00000002ff027212 */ /* 0x000fc800078e33ff */
[----:B-1----:R-:W-:-:S05]  /*18d90*/  IADD3 R0, R2, R10, RZ ;  /* 0x0000000a02007210 */ /* 0x002fca0007ffe0ff */
[----:B------:R1:W-:Y:S01]  /*18da0*/  STL [R1+0xb4], R0 ;  /* 0x0000b40001007387 */ /* 0x0003e20000100800 */
[----:B------:R-:W-:Y:S05]  /*18db0*/  BRA `(.L_x_630) ;  /* 0x0000005000007947 */ /* 0x000fea0003800000 */
.L_x_618:
[----:B------:R-:W-:Y:S01]  /*18dc0*/  MOV R0, c[0x0][0x53c] ;  /* 0x00014f0000007a02 */ /* 0x000fe20000000f00 */
[----:B------:R2:W-:Y:S04]  /*18dd0*/  STL [R1+0xb0], R9 ;  /* 0x0000b00901007387 */ /* 0x0005e80000100800 */
[----:B------:R2:W-:Y:S04]  /*18de0*/  STL [R1+0xb4], RZ ;  /* 0x0000b4ff01007387 */ /* 0x0005e80000100800 */
[----:B------:R2:W-:Y:S04]  /*18df0*/  STL [R1+0xb8], RZ ;  /* 0x0000b8ff01007387 */ /* 0x0005e80000100800 */
[----:B------:R2:W-:Y:S02]  /*18e00*/  STL [R1+0xbc], R0 ;  /* 0x0000bc0001007387 */ /* 0x0005e40000100800 */
.L_x_630:
[----:B------:R-:W-:Y:S05]  /*18e10*/  BSYNC B1 ;  /* 0x0000000000017941 */ /* 0x000fea0003800000 */
.L_x_616:
        /* <DEDUP_REMOVED lines=9> */
.L_x_611:
[----:B--2---:R-:W2:Y:S02]  /*18eb0*/  LDL R0, [R1+0xbc] ;  /* 0x0000bc0001007983 */ /* 0x004ea40000100800 */
[----:B--2---:R-:W-:-:S13]  /*18ec0*/  ISETP.GE.AND P0, PT, R0, c[0x0][0x53c], PT ;  /* 0x00014f0000007a0c */ /* 0x004fda0003f06270 */
[----:B-1----:R-:W-:Y:S01]  /*18ed0*/  @P0 CALL.REL.NOINC `(.L_x_631) ;  /* 0x0000001000000944 */ /* 0x002fe20003c00000 */
[----:B------:R-:W-:Y:S05]  /*18ee0*/  BRA `(.L_x_632) ;  /* 0xfffe92a000007947 */ /* 0x000fea000383ffff */
.L_x_631:
[----:B------:R-:W-:Y:S05]  /*18ef0*/  EXIT ;  /* 0x000000000000794d */ /* 0x000fea0003800000 */
.L_x_453:
[----:B------:R-:W-:Y:S01]  /*18f00*/  IMAD.MOV.U32 R0, RZ, RZ, R5 ;  /* 0x000000ffff007224 */ /* 0x000fe200078e0005 */
[----:B------:R-:W-:Y:S02]  /*18f10*/  MOV R3, 0x1 ;  /* 0x0000000100037802 */ /* 0x000fe40000000f00 */
[----:B------:R-:W-:Y:S02]  /*18f20*/  MOV R2, 0x18f40 ;  /* 0x00018f4000027802 */ /* 0x000fe40000000f00 */
[----:B------:R-:W-:Y:S05]  /*18f30*/  CALL.REL.NOINC `($__internal_11_$__cuda_sm70_shflsync_up_p) ;  /* 0x0000308000007944 */ /* 0x000fea0003c00000 */
[----:B------:R-:W-:Y:S01]  /*18f40*/  MOV R0, R4 ;  /* 0x0000000400007202 */ /* 0x000fe20000000f00 */
[----:B------:R-:W-:Y:S05]  /*18f50*/  BRA `(.L_x_633) ;  /* 0xfffe750000007947 */ /* 0x000fea000383ffff */
.L_x_454:
[----:B------:R-:W-:Y:S01]  /*18f60*/  IMAD.MOV.U32 R0, RZ, RZ, R5 ;  /* 0x000000ffff007224 */ /* 0x000fe200078e0005 */
[----:B------:R-:W-:Y:S02]  /*18f70*/  MOV R3, 0x2 ;  /* 0x0000000200037802 */ /* 0x000fe40000000f00 */
[----:B------:R-:W-:Y:S02]  /*18f80*/  MOV R2, 0x18fa0 ;  /* 0x00018fa000027802 */ /* 0x000fe40000000f00 */
[----:B------:R-:W-:Y:S05]  /*18f90*/  CALL.REL.NOINC `($__internal_11_$__cuda_sm70_shflsync_up_p) ;  /* 0x0000302000007944 */ /* 0x000fea0003c00000 */
[----:B------:R-:W-:Y:S01]  /*18fa0*/  SEL R4, R4, RZ, P4 ;  /* 0x000000ff04047207 */ /* 0x000fe20002000000 */
[----:B------:R-:W-:Y:S01]  /*18fb0*/  IMAD.MOV.U32 R3, RZ, RZ, 0x4 ;  /* 0x00000004ff037424 */ /* 0x000fe200078e00ff */
[----:B------:R-:W-:-:S03]  /*18fc0*/  MOV R2, 0x18ff0 ;  /* 0x00018ff000027802 */ /* 0x000fc60000000f00 */
[----:B------:R-:W-:Y:S02]  /*18fd0*/  IMAD.IADD R0, R5, 0x1, R4 ;  /* 0x0000000105007824 */ /* 0x000fe400078e0204 */
        /* <DEDUP_REMOVED lines=14> */
[----:B------:R-:W-:Y:S01]  /*190c0*/  IMAD.IADD R4, R0, 0x1, R4 ;  /* 0x0000000100047824 */ /* 0x000fe200078e0204 */
[----:B------:R-:W-:Y:S01]  /*190d0*/  MOV R0, 0x19120 ;  /* 0x0001912000007802 */ /* 0x000fe20000000f00 */
[----:B------:R1:W-:Y:S02]  /*190e0*/  STL [R1+0x54], R5 ;  /* 0x0000540501007387 */ /* 0x0003e40000100800 */
[----:B------:R-:W-:Y:S02]  /*190f0*/  IMAD.MOV.U32 R2, RZ, RZ, R4 ;  /* 0x000000ffff027224 */ /* 0x000fe400078e0004 */
[----:B------:R1:W-:Y:S04]  /*19100*/  STL [R1+0x50], R0 ;  /* 0x0000500001007387 */ /* 0x0003e80000100800 */
[----:B-1----:R-:W-:Y:S05]  /*19110*/  CALL.REL.NOINC `($__internal_10_$__cuda_sm70_shflsync_idx_p) ;  /* 0x00002dd000007944 */ /* 0x002fea0003c00000 */
[----:B-----5:R1:W5:Y:S02]  /*19120*/  LDL.LU R0, [R1+0x54] ;  /* 0x0000540001007983 */ /* 0x0203640000300800 */
[----:B-1---5:R-:W-:Y:S05]  /*19130*/  BRA `(.L_x_634) ;  /* 0xfffe742000007947 */ /* 0x022fea000383ffff */
.L_x_456:
[----:B------:R-:W-:Y:S02]  /*19140*/  SEL R0, RZ, 0x1, P0 ;  /* 0x00000001ff007807 */ /* 0x000fe40000000000 */
[----:B------:R-:W-:-:S02]  /*19150*/  MOV R2, 0x19170 ;  /* 0x0001917000027802 */ /* 0x000fc40000000f00 */
[----:B------:R-:W-:Y:S05]  /*19160*/  CALL.REL.NOINC `($__internal_12_$__cuda_sm70_votesync_ballot) ;  /* 0x00002eb000007944 */ /* 0x000fea0003c00000 */
[----:B------:R-:W-:Y:S01]  /*19170*/  MOV R6, R0 ;  /* 0x0000000000067202 */ /* 0x000fe20000000f00 */
[----:B------:R-:W-:Y:S05]  /*19180*/  BRA `(.L_x_635) ;  /* 0xfffe746000007947 */ /* 0x000fea000383ffff */
.L_x_457:
[----:B------:R-:W-:Y:S01]  /*19190*/  MOV R5, 0x19200 ;  /* 0x0001920000057802 */ /* 0x000fe20000000f00 */
[----:B------:R-:W-:Y:S01]  /*191a0*/  IMAD.MOV.U32 R7, RZ, RZ, 0x1f ;  /* 0x0000001fff077424 */ /* 0x000fe200078e00ff */
[----:B------:R-:W-:Y:S01]  /*191b0*/  MOV R3, R0 ;  /* 0x0000000000037202 */ /* 0x000fe20000000f00 */
[----:B-1----:R-:W-:-:S02]  /*191c0*/  IMAD.MOV.U32 R2, RZ, RZ, R9 ;  /* 0x000000ffff027224 */ /* 0x002fc400078e0009 */
[----:B------:R1:W-:Y:S04]  /*191d0*/  STL [R1+0x50], R5 ;  /* 0x0000500501007387 */ /* 0x0003e80000100800 */
[----:B------:R1:W-:Y:S02]  /*191e0*/  STL [R1+0x54], R7 ;  /* 0x0000540701007387 */ /* 0x0003e40000100800 */
[----:B-1----:R-:W-:Y:S05]  /*191f0*/  CALL.REL.NOINC `($__internal_10_$__cuda_sm70_shflsync_idx_p) ;  /* 0x00002cf000007944 */ /* 0x002fea0003c00000 */
[----:B------:R-:W-:Y:S01]  /*19200*/  IMAD.MOV.U32 R2, RZ, RZ, R8 ;  /* 0x000000ffff027224 */ /* 0x000fe200078e0008 */
[----:B------:R-:W-:Y:S01]  /*19210*/  MOV R7, 0x19290 ;  /* 0x0001929000077802 */ /* 0x000fe20000000f00 */
[----:B------:R1:W5:Y:S01]  /*19220*/  LDL.LU R12, [R1+0x54] ;  /* 0x00005400010c7983 */ /* 0x0003620000300800 */
[----:B------:R-:W-:Y:S01]  /*19230*/  MOV R8, 0x1f ;  /* 0x0000001f00087802 */ /* 0x000fe20000000f00 */
[----:B------:R-:W-:Y:S01]  /*19240*/  IMAD.MOV.U32 R5, RZ, RZ, RZ ;  /* 0x000000ffff057224 */ /* 0x000fe200078e00ff */
[----:B-----5:R-:W-:Y:S01]  /*19250*/  MOV R3, R0 ;  /* 0x0000000000037202 */ /* 0x020fe20000000f00 */
[----:B------:R1:W-:Y:S04]  /*19260*/  STL [R1+0x50], R7 ;  /* 0x0000500701007387 */ /* 0x0003e80000100800 */
[----:B------:R1:W-:Y:S02]  /*19270*/  STL [R1+0x54], R8 ;  /* 0x0000540801007387 */ /* 0x0003e40000100800 */
[----:B-1----:R-:W-:Y:S05]  /*19280*/  CALL.REL.NOINC `($__internal_10_$__cuda_sm70_shflsync_idx_p) ;  /* 0x00002c6000007944 */ /* 0x002fea0003c00000 */
[----:B------:R1:W5:Y:S02]  /*19290*/  LDL.LU R9, [R1+0x54] ;  /* 0x0000540001097983 */ /* 0x0003640000300800 */
[----:B-1---5:R-:W-:Y:S05]  /*192a0*/  BRA `(.L_x_636) ;  /* 0xfffe73b000007947 */ /* 0x022fea000383ffff */
.L_x_460:
[----:B------:R-:W-:Y:S01]  /*192b0*/  MOV R3, R0 ;  /* 0x0000000000037202 */ /* 0x000fe20000000f00 */
[----:B-1----:R-:W-:Y:S01]  /*192c0*/  IMAD.MOV.U32 R2, RZ, RZ, R4 ;  /* 0x000000ffff027224 */ /* 0x002fe200078e0004 */
[----:B------:R-:W-:Y:S01]  /*192d0*/  MOV R0, 0x19320 ;  /* 0x0001932000007802 */ /* 0x000fe20000000f00 */
[----:B------:R-:W-:-:S04]  /*192e0*/  IMAD.MOV.U32 R4, RZ, RZ, 0x1f ;  /* 0x0000001fff047424 */ /* 0x000fc800078e00ff */
[----:B------:R1:W-:Y:S04]  /*192f0*/  STL [R1+0x50], R0 ;  /* 0x0000500001007387 */ /* 0x0003e80000100800 */
[----:B------:R1:W-:Y:S02]  /*19300*/  STL [R1+0x54], R4 ;  /* 0x0000540401007387 */ /* 0x0003e40000100800 */
[----:B-1-34-:R-:W-:Y:S05]  /*19310*/  CALL.REL.NOINC `($__internal_10_$__cuda_sm70_shflsync_idx_p) ;  /* 0x00002bd000007944 */ /* 0x01afea0003c00000 */
[----:B------:R1:W5:Y:S02]  /*19320*/  LDL.LU R5, [R1+0x54] ;  /* 0x0000540001057983 */ /* 0x0003640000300800 */
[----:B-1---5:R-:W-:Y:S05]  /*19330*/  BRA `(.L_x_459) ;  /* 0xfffe738000007947 */ /* 0x022fea000383ffff */
.L_x_481:
[----:B------:R-:W-:Y:S01]  /*19340*/  MOV R4, 0x193b0 ;  /* 0x000193b000047802 */ /* 0x000fe20000000f00 */
[----:B------:R-:W-:Y:S01]  /*19350*/  IMAD.MOV.U32 R5, RZ, RZ, 0x181f ;  /* 0x0000181fff057424 */ /* 0x000fe200078e00ff */
[----:B-1----:R-:W-:Y:S01]  /*19360*/  MOV R3, 0x1 ;  /* 0x0000000100037802 */ /* 0x002fe20000000f00 */
[----:B------:R-:W-:Y:S02]  /*19370*/  IMAD.MOV.U32 R2, RZ, RZ, R8 ;  /* 0x000000ffff027224 */ /* 0x000fe400078e0008 */
[----:B------:R1:W-:Y:S04]  /*19380*/  STL [R1+0x50], R4 ;  /* 0x0000500401007387 */ /* 0x0003e80000100800 */
[----:B------:R1:W-:Y:S02]  /*19390*/  STL [R1+0x54], R5 ;  /* 0x0000540501007387 */ /* 0x0003e40000100800 */
[----:B-1----:R-:W-:Y:S05]  /*193a0*/  CALL.REL.NOINC `($__internal_10_$__cuda_sm70_shflsync_idx_p) ;  /* 0x00002b4000007944 */ /* 0x002fea0003c00000 */
[----:B------:R-:W-:Y:S01]  /*193b0*/  MOV R5, 0x19430 ;  /* 0x0001943000057802 */ /* 0x000fe20000000f00 */
[----:B------:R-:W-:Y:S01]  /*193c0*/  IMAD.MOV.U32 R6, RZ, RZ, 0x181f ;  /* 0x0000181fff067424 */ /* 0x000fe200078e00ff */
[----:B-----5:R1:W5:Y:S01]  /*193d0*/  LDL.LU R4, [R1+0x54] ;  /* 0x0000540001047983 */ /* 0x0203620000300800 */
[----:B------:R-:W-:Y:S01]  /*193e0*/  IMAD.MOV.U32 R2, RZ, RZ, R11 ;  /* 0x000000ffff027224 */ /* 0x000fe200078e000b */
[----:B------:R-:W-:-:S02]  /*193f0*/  MOV R3, 0x1 ;  /* 0x0000000100037802 */ /* 0x000fc40000000f00 */
[----:B------:R1:W-:Y:S04]  /*19400*/  STL [R1+0x50], R5 ;  /* 0x0000500501007387 */ /* 0x0003e80000100800 */
[----:B------:R1:W-:Y:S02]  /*19410*/  STL [R1+0x54], R6 ;  /* 0x0000540601007387 */ /* 0x0003e40000100800 */
[----:B-1---5:R-:W-:Y:S05]  /*19420*/  CALL.REL.NOINC `($__internal_10_$__cuda_sm70_shflsync_idx_p) ;  /* 0x00002ac000007944 */ /* 0x022fea0003c00000 */
[----:B------:R1:W5:Y:S02]  /*19430*/  LDL.LU R2, [R1+0x54] ;  /* 0x0000540001027983 */ /* 0x0003640000300800 */
[----:B-1---5:R-:W-:Y:S05]  /*19440*/  BRA `(.L_x_637) ;  /* 0xfffeb0e000007947 */ /* 0x022fea000383ffff */
.L_x_484:
[----:B------:R-:W-:Y:S01]  /*19450*/  MOV R0, 0x194c0 ;  /* 0x000194c000007802 */ /* 0x000fe20000000f00 */
[----:B------:R-:W-:Y:S01]  /*19460*/  IMAD.MOV.U32 R4, RZ, RZ, 0x181f ;  /* 0x0000181fff047424 */ /* 0x000fe200078e00ff */
[----:B------:R-:W-:Y:S01]  /*19470*/  MOV R3, RZ ;  /* 0x000000ff00037202 */ /* 0x000fe20000000f00 */
[----:B------:R-:W-:Y:S02]  /*19480*/  IMAD.MOV.U32 R2, RZ, RZ, R5 ;  /* 0x000000ffff027224 */ /* 0x000fe400078e0005 */
[----:B------:R2:W-:Y:S04]  /*19490*/  STL [R1+0x50], R0 ;  /* 0x0000500001007387 */ /* 0x0005e80000100800 */
[----:B------:R2:W-:Y:S02]  /*194a0*/  STL [R1+0x54], R4 ;  /* 0x0000540401007387 */ /* 0x0005e40000100800 */
[----:B-12---:R-:W-:Y:S05]  /*194b0*/  CALL.REL.NOINC `($__internal_10_$__cuda_sm70_shflsync_idx_p) ;  /* 0x00002a3000007944 */ /* 0x006fea0003c00000 */
[----:B-----5:R1:W5:Y:S02]  /*194c0*/  LDL.LU R4, [R1+0x54] ;  /* 0x0000540001047983 */ /* 0x0203640000300800 */
[----:B-1---5:R-:W-:Y:S05]  /*194d0*/  BRA `(.L_x_638) ;  /* 0xfffebfc000007947 */ /* 0x022fea000383ffff */
.L_x_485:
[----:B------:R-:W-:Y:S01]  /*194e0*/  MOV R0, 0x19550 ;  /* 0x0001955000007802 */ /* 0x000fe20000000f00 */
[----:B------:R-:W-:Y:S01]  /*194f0*/  IMAD.MOV.U32 R8, RZ, RZ, 0x181f ;  /* 0x0000181fff087424 */ /* 0x000fe200078e00ff */
[----:B------:R-:W-:Y:S01]  /*19500*/  MOV R3, RZ ;  /* 0x000000ff00037202 */ /* 0x000fe20000000f00 */
[----:B------:R-:W-:-:S02]  /*19510*/  IMAD.MOV.U32 R2, RZ, RZ, R6 ;  /* 0x000000ffff027224 */ /* 0x000fc400078e0006 */
[----:B------:R4:W-:Y:S04]  /*19520*/  STL [R1+0x50], R0 ;  /* 0x0000500001007387 */ /* 0x0009e80000100800 */
[----:B------:R4:W-:Y:S02]  /*19530*/  STL [R1+0x54], R8 ;  /* 0x0000540801007387 */ /* 0x0009e40000100800 */
[----:B-1234-:R-:W-:Y:S05]  /*19540*/  CALL.REL.NOINC `($__internal_10_$__cuda_sm70_shflsync_idx_p) ;  /* 0x000029a000007944 */ /* 0x01efea0003c00000 */
[----:B-----5:R1:W5:Y:S02]  /*19550*/  LDL.LU R0, [R1+0x54] ;  /* 0x0000540001007983 */ /* 0x0203640000300800 */
[----:B-1---5:R-:W-:Y:S05]  /*19560*/  BRA `(.L_x_639) ;  /* 0xfffebf5000007947 */ /* 0x022fea000383ffff */
.L_x_488:
[----:B-1----:R-:W-:Y:S01]  /*19570*/  MOV R0, 0x195e0 ;  /* 0x000195e000007802 */ /* 0x002fe20000000f00 */
[----:B---3--:R-:W-:Y:S01]  /*19580*/  IMAD.MOV.U32 R4, RZ, RZ, 0x181f ;  /* 0x0000181fff047424 */ /* 0x008fe200078e00ff */
[----:B------:R-:W-:Y:S01]  /*19590*/  MOV R3, 0x1 ;  /* 0x0000000100037802 */ /* 0x000fe20000000f00 */
[----:B------:R-:W-:Y:S02]  /*195a0*/  IMAD.MOV.U32 R2, RZ, RZ, R5 ;  /* 0x000000ffff027224 */ /* 0x000fe400078e0005 */
[----:B------:R1:W-:Y:S04]  /*195b0*/  STL [R1+0x50], R0 ;  /* 0x0000500001007387 */ /* 0x0003e80000100800 */
[----:B------:R1:W-:Y:S02]  /*195c0*/  STL [R1+0x54], R4 ;  /* 0x0000540401007387 */ /* 0x0003e40000100800 */
[----:B-12-4-:R-:W-:Y:S05]  /*195d0*/  CALL.REL.NOINC `($__internal_10_$__cuda_sm70_shflsync_idx_p) ;  /* 0x0000291000007944 */ /* 0x016fea0003c00000 */
[----:B-----5:R-:W-:Y:S01]  /*195e0*/  MOV R0, 0x19660 ;  /* 0x0001966000007802 */ /* 0x020fe20000000f00 */
[----:B------:R-:W-:Y:S01]  /*195f0*/  IMAD.MOV.U32 R5, RZ, RZ, 0x181f ;  /* 0x0000181fff057424 */ /* 0x000fe200078e00ff */
[----:B------:R1:W5:Y:S01]  /*19600*/  LDL.LU R4, [R1+0x54] ;  /* 0x0000540001047983 */ /* 0x0003620000300800 */
[----:B------:R-:W-:Y:S01]  /*19610*/  IMAD.MOV.U32 R2, RZ, RZ, R6 ;  /* 0x000000ffff027224 */ /* 0x000fe200078e0006 */
[----:B------:R-:W-:-:S02]  /*19620*/  MOV R3, 0x1 ;  /* 0x0000000100037802 */ /* 0x000fc40000000f00 */
[----:B------:R1:W-:Y:S04]  /*19630*/  STL [R1+0x50], R0 ;  /* 0x0000500001007387 */ /* 0x0003e80000100800 */
[----:B------:R1:W-:Y:S02]  /*19640*/  STL [R1+0x54], R5 ;  /* 0x0000540501007387 */ /* 0x0003e40000100800 */
[----:B-1---5:R-:W-:Y:S05]  /*19650*/  CALL.REL.NOINC `($__internal_10_$__cuda_sm70_shflsync_idx_p) ;  /* 0x0000289000007944 */ /* 0x022fea0003c00000 */
[----:B-----5:R1:W5:Y:S02]  /*19660*/  LDL.LU R0, [R1+0x54] ;  /* 0x0000540001007983 */ /* 0x0203640000300800 */
[----:B-1---5:R-:W-:Y:S05]  /*19670*/  BRA `(.L_x_640) ;  /* 0xfffec0b000007947 */ /* 0x022fea000383ffff */
.L_x_489:
[----:B------:R-:W-:Y:S01]  /*19680*/  MOV R0, 0x196f0 ;  /* 0x000196f000007802 */ /* 0x000fe20000000f00 */
[----:B------:R-:W-:Y:S01]  /*19690*/  IMAD.MOV.U32 R9, RZ, RZ, 0x1c1f ;  /* 0x00001c1fff097424 */ /* 0x000fe200078e00ff */
[----:B------:R-:W-:Y:S01]  /*196a0*/  MOV R3, RZ ;  /* 0x000000ff00037202 */ /* 0x000fe20000000f00 */
[----:B------:R-:W-:Y:S02]  /*196b0*/  IMAD.MOV.U32 R2, RZ, RZ, R4 ;  /* 0x000000ffff027224 */ /* 0x000fe400078e0004 */
[----:B------:R1:W-:Y:S04]  /*196c0*/  STL [R1+0x50], R0 ;  /* 0x0000500001007387 */ /* 0x0003e80000100800 */
[----:B------:R1:W-:Y:S02]  /*196d0*/  STL [R1+0x54], R9 ;  /* 0x0000540901007387 */ /* 0x0003e40000100800 */
[----:B-1----:R-:W-:Y:S05]  /*196e0*/  CALL.REL.NOINC `($__internal_10_$__cuda_sm70_shflsync_idx_p) ;  /* 0x0000280000007944 */ /* 0x002fea0003c00000 */
[----:B------:R1:W5:Y:S02]  /*196f0*/  LDL.LU R3, [R1+0x54] ;  /* 0x0000540001037983 */ /* 0x0003640000300800 */
[----:B-1---5:R-:W-:Y:S05]  /*19700*/  BRA `(.L_x_641) ;  /* 0xfffec39000007947 */ /* 0x022fea000383ffff */
.L_x_494:
[----:B------:R-:W-:Y:S01]  /*19710*/  IMAD.MOV.U32 R2, RZ, RZ, R4 ;  /* 0x000000ffff027224 */ /* 0x000fe200078e0004 */
[----:B------:R-:W-:Y:S01]  /*19720*/  MOV R0, 0x19780 ;  /* 0x0001978000007802 */ /* 0x000fe20000000f00 */
[----:B-1----:R-:W-:Y:S01]  /*19730*/  IMAD.MOV.U32 R4, RZ, RZ, 0x1c1f ;  /* 0x00001c1fff047424 */ /* 0x002fe200078e00ff */
[----:B--2---:R-:W-:-:S03]  /*19740*/  MOV R3, 0x1 ;  /* 0x0000000100037802 */ /* 0x004fc60000000f00 */
[----:B------:R1:W-:Y:S04]  /*19750*/  STL [R1+0x50], R0 ;  /* 0x0000500001007387 */ /* 0x0003e80000100800 */
[----:B------:R1:W-:Y:S02]  /*19760*/  STL [R1+0x54], R4 ;  /* 0x0000540401007387 */ /* 0x0003e40000100800 */
[----:B-1----:R-:W-:Y:S05]  /*19770*/  CALL.REL.NOINC `($__internal_10_$__cuda_sm70_shflsync_idx_p) ;  /* 0x0000277000007944 */ /* 0x002fea0003c00000 */
[----:B------:R1:W5:Y:S02]  /*19780*/  LDL.LU R3, [R1+0x54] ;  /* 0x0000540001037983 */ /* 0x0003640000300800 */
[----:B-1---5:R-:W-:Y:S05]  /*19790*/  BRA `(.L_x_642) ;  /* 0xfffec8c000007947 */ /* 0x022fea000383ffff */
.L_x_499:
[----:B------:R-:W-:Y:S01]  /*197a0*/  IMAD.MOV.U32 R132, RZ, RZ, R4 ;  /* 0x000000ffff847224 */ /* 0x000fe200078e0004 */
[----:B------:R-:W-:Y:S02]  /*197b0*/  MOV R0, 0x2 ;  /* 0x0000000200007802 */ /* 0x000fe40000000f00 */
[----:B------:R-:W-:Y:S02]  /*197c0*/  MOV R2, 0x197e0 ;  /* 0x000197e000027802 */ /* 0x000fe40000000f00 */
[----:B------:R-:W-:Y:S05]  /*197d0*/  CALL.REL.NOINC `($__internal_9_$__cuda_sm70_shflsync_bfly_p) ;  /* 0x000026b000007944 */ /* 0x000fea0003c00000 */
[----:B------:R-:W-:Y:S05]  /*197e0*/  BRA `(.L_x_643) ;  /* 0xfffece6000007947 */ /* 0x000fea000383ffff */
.L_x_500:
[----:B------:R-:W-:Y:S01]  /*197f0*/  IMAD.MOV.U32 R132, RZ, RZ, R4 ;  /* 0x000000ffff847224 */ /* 0x000fe200078e0004 */
[----:B------:R-:W-:-:S02]  /*19800*/  MOV R0, 0x1 ;  /* 0x0000000100007802 */ /* 0x000fc40000000f00 */
[----:B------:R-:W-:Y:S02]  /*19810*/  MOV R2, 0x19830 ;  /* 0x0001983000027802 */ /* 0x000fe40000000f00 */
[----:B------:R-:W-:Y:S05]  /*19820*/  CALL.REL.NOINC `($__internal_9_$__cuda_sm70_shflsync_bfly_p) ;  /* 0x0000266000007944 */ /* 0x000fea0003c00000 */
[----:B------:R-:W-:Y:S01]  /*19830*/  FMNMX.FTZ R134, R4, R0, !PT ;  /* 0x0000000004867209 */ /* 0x000fe20007810000 */
[----:B------:R-:W-:Y:S01]  /*19840*/  IMAD.MOV.U32 R132, RZ, RZ, R5 ;  /* 0x000000ffff847224 */ /* 0x000fe200078e0005 */
[----:B------:R-:W-:Y:S01]  /*19850*/  MOV R2, 0x19880 ;  /* 0x0001988000027802 */ /* 0x000fe20000000f00 */
[----:B------:R-:W-:Y:S02]  /*19860*/  IMAD.MOV.U32 R0, RZ, RZ, 0x2 ;  /* 0x00000002ff007424 */ /* 0x000fe400078e00ff */
[----:B------:R-:W-:Y:S05]  /*19870*/  CALL.REL.NOINC `($__internal_9_$__cuda_sm70_shflsync_bfly_p) ;  /* 0x0000261000007944 */ /* 0x000fea0003c00000 */
[----:B------:R-:W-:Y:S01]  /*19880*/  FMNMX.FTZ R5, R5, R0, !PT ;  /* 0x0000000005057209 */ /* 0x000fe20007810000 */
[----:B------:R-:W-:Y:S01]  /*19890*/  IMAD.MOV.U32 R0, RZ, RZ, 0x1 ;  /* 0x00000001ff007424 */ /* 0x000fe200078e00ff */
[----:B------:R-:W-:-:S03]  /*198a0*/  MOV R2, 0x198d0 ;  /* 0x000198d000027802 */ /* 0x000fc60000000f00 */
[----:B------:R-:W-:Y:S02]  /*198b0*/  IMAD.MOV.U32 R132, RZ, RZ, R5 ;  /* 0x000000ffff847224 */ /* 0x000fe400078e0005 */
[----:B------:R-:W-:Y:S05]  /*198c0*/  CALL.REL.NOINC `($__internal_9_$__cuda_sm70_shflsync_bfly_p) ;  /* 0x000025c000007944 */ /* 0x000fea0003c00000 */
[----:B------:R-:W-:Y:S01]  /*198d0*/  MOV R3, R0 ;  /* 0x0000000000037202 */ /* 0x000fe20000000f00 */
[----:B------:R-:W-:Y:S05]  /*198e0*/  BRA `(.L_x_644) ;  /* 0xfffecdd000007947 */ /* 0x000fea000383ffff */
.L_x_508:
        /* <DEDUP_REMOVED lines=8> */
[----:B-1---5:R-:W-:-:S05]  /*19970*/  BRA `(.L_x_645) ;  /* 0xfffee4e000007947 */ /* 0x022fca000383ffff */
.L_x_509:
[----:B------:R-:W-:Y:S01]  /*19980*/  MOV R0, 0x199f0 ;  /* 0x000199f000007802 */ /* 0x000fe20000000f00 */
[----:B------:R-:W-:Y:S01]  /*19990*/  IMAD.MOV.U32 R6, RZ, RZ, 0x181f ;  /* 0x0000181fff067424 */ /* 0x000fe200078e00ff */
[----:B------:R-:W-:Y:S01]  /*199a0*/  MOV R3, RZ ;  /* 0x000000ff00037202 */ /* 0x000fe20000000f00 */
[----:B------:R-:W-:Y:S02]  /*199b0*/  IMAD.MOV.U32 R2, RZ, RZ, R12 ;  /* 0x000000ffff027224 */ /* 0x000fe400078e000c */
[----:B------:R4:W-:Y:S04]  /*199c0*/  STL [R1+0x50], R0 ;  /* 0x0000500001007387 */ /* 0x0009e80000100800 */
[----:B------:R4:W-:Y:S02]  /*199d0*/  STL [R1+0x54], R6 ;  /* 0x0000540601007387 */ /* 0x0009e40000100800 */
[----:B-1234-:R-:W-:Y:S05]  /*199e0*/  CALL.REL.NOINC `($__internal_10_$__cuda_sm70_shflsync_idx_p) ;  /* 0x0000250000007944 */ /* 0x01efea0003c00000 */
[----:B-----5:R1:W5:Y:S02]  /*199f0*/  LDL.LU R0, [R1+0x54] ;  /* 0x0000540001007983 */ /* 0x0203640000300800 */
[----:B-1---5:R-:W-:-:S05]  /*19a00*/  BRA `(.L_x_646) ;  /* 0xfffee47000007947 */ /* 0x022fca000383ffff */
.L_x_510:
[----:B------:R-:W-:Y:S01]  /*19a10*/  MOV R0, 0x19a80 ;  /* 0x00019a8000007802 */ /* 0x000fe20000000f00 */
[----:B------:R-:W-:Y:S01]  /*19a20*/  IMAD.MOV.U32 R4, RZ, RZ, 0x181f ;  /* 0x0000181fff047424 */ /* 0x000fe200078e00ff */
[----:B--2---:R-:W-:Y:S01]  /*19a30*/  MOV R3, 0x1 ;  /* 0x0000000100037802 */ /* 0x004fe20000000f00 */
[----:B------:R-:W-:Y:S02]  /*19a40*/  IMAD.MOV.U32 R2, RZ, RZ, R5 ;  /* 0x000000ffff027224 */ /* 0x000fe400078e0005 */
[----:B------:R2:W-:Y:S04]  /*19a50*/  STL [R1+0x50], R0 ;  /* 0x0000500001007387 */ /* 0x0005e80000100800 */
[----:B------:R2:W-:Y:S02]  /*19a60*/  STL [R1+0x54], R4 ;  /* 0x0000540401007387 */ /* 0x0005e40000100800 */
[----:B-12---:R-:W-:Y:S05]  /*19a70*/  CALL.REL.NOINC `($__internal_10_$__cuda_sm70_shflsync_idx_p) ;  /* 0x0000247000007944 */ /* 0x006fea0003c00000 */
[----:B-----5:R1:W5:Y:S01]  /*19a80*/  LDL.LU R4, [R1+0x54] ;  /* 0x0000540001047983 */ /* 0x0203620000300800 */
[----:B------:R-:W-:Y:S01]  /*19a90*/  MOV R0, 0x19b00 ;  /* 0x00019b0000007802 */ /* 0x000fe20000000f00 */
[----:B------:R-:W-:Y:S01]  /*19aa0*/  IMAD.MOV.U32 R5, RZ, RZ, 0x181f ;  /* 0x0000181fff057424 */ /* 0x000fe200078e00ff */
[----:B------:R-:W-:Y:S01]  /*19ab0*/  MOV R3, 0x1 ;  /* 0x0000000100037802 */ /* 0x000fe20000000f00 */
[----:B------:R-:W-:Y:S02]  /*19ac0*/  IMAD.MOV.U32 R2, RZ, RZ, R12 ;  /* 0x000000ffff027224 */ /* 0x000fe400078e000c */
[----:B------:R1:W-:Y:S04]  /*19ad0*/  STL [R1+0x50], R0 ;  /* 0x0000500001007387 */ /* 0x0003e80000100800 */
[----:B------:R1:W-:Y:S02]  /*19ae0*/  STL [R1+0x54], R5 ;  /* 0x0000540501007387 */ /* 0x0003e40000100800 */
[----:B-1---5:R-:W-:Y:S05]  /*19af0*/  CALL.REL.NOINC `($__internal_10_$__cuda_sm70_shflsync_idx_p) ;  /* 0x000023f000007944 */ /* 0x022fea0003c00000 */
[----:B-----5:R1:W5:Y:S02]  /*19b00*/  LDL.LU R0, [R1+0x54] ;  /* 0x0000540001007983 */ /* 0x0203640000300800 */
[----:B-1---5:R-:W-:-:S05]  /*19b10*/  BRA `(.L_x_647) ;  /* 0xfffee5c000007947 */ /* 0x022fca000383ffff */
.L_x_513:
        /* <DEDUP_REMOVED lines=8> */
[----:B-1---5:R-:W-:-:S05]  /*19ba0*/  BRA `(.L_x_648) ;  /* 0xfffef31000007947 */ /* 0x022fca000383ffff */
.L_x_514:
[----:B------:R-:W-:Y:S01]  /*19bb0*/  MOV R0, 0x19c20 ;  /* 0x00019c2000007802 */ /* 0x000fe20000000f00 */
[----:B------:R-:W-:Y:S01]  /*19bc0*/  IMAD.MOV.U32 R138, RZ, RZ, 0x181f ;  /* 0x0000181fff8a7424 */ /* 0x000fe200078e00ff */
[----:B------:R-:W-:Y:S01]  /*19bd0*/  MOV R3, RZ ;  /* 0x000000ff00037202 */ /* 0x000fe20000000f00 */
[----:B------:R-:W-:Y:S02]  /*19be0*/  IMAD.MOV.U32 R2, RZ, RZ, R137 ;  /* 0x000000ffff027224 */ /* 0x000fe400078e0089 */
[----:B------:R3:W-:Y:S04]  /*19bf0*/  STL [R1+0x50], R0 ;  /* 0x0000500001007387 */ /* 0x0007e80000100800 */
[----:B------:R3:W-:Y:S02]  /*19c00*/  STL [R1+0x54], R138 ;  /* 0x0000548a01007387 */ /* 0x0007e40000100800 */
[----:B-123--:R-:W-:Y:S05]  /*19c10*/  CALL.REL.NOINC `($__internal_10_$__cuda_sm70_shflsync_idx_p) ;  /* 0x000022d000007944 */ /* 0x00efea0003c00000 */
[----:B-----5:R1:W5:Y:S02]  /*19c20*/  LDL.LU R0, [R1+0x54] ;  /* 0x0000540001007983 */ /* 0x0203640000300800 */
[----:B-1---5:R-:W-:-:S05]  /*19c30*/  BRA `(.L_x_649) ;  /* 0xfffef2a000007947 */ /* 0x022fca000383ffff */
.L_x_515:
[----:B------:R-:W-:Y:S01]  /*19c40*/  MOV R0, 0x19cb0 ;  /* 0x00019cb000007802 */ /* 0x000fe20000000f00 */
[----:B------:R-:W-:Y:S01]  /*19c50*/  IMAD.MOV.U32 R132, RZ, RZ, 0x181f ;  /* 0x0000181fff847424 */ /* 0x000fe200078e00ff */
[----:B--2---:R-:W-:Y:S01]  /*19c60*/  MOV R3, 0x1 ;  /* 0x0000000100037802 */ /* 0x004fe20000000f00 */
[----:B------:R-:W-:Y:S02]  /*19c70*/  IMAD.MOV.U32 R2, RZ, RZ, R134 ;  /* 0x000000ffff027224 */ /* 0x000fe400078e0086 */
[----:B------:R2:W-:Y:S04]  /*19c80*/  STL [R1+0x50], R0 ;  /* 0x0000500001007387 */ /* 0x0005e80000100800 */
[----:B------:R2:W-:Y:S02]  /*19c90*/  STL [R1+0x54], R132 ;  /* 0x0000548401007387 */ /* 0x0005e40000100800 */
[----:B-12---:R-:W-:Y:S05]  /*19ca0*/  CALL.REL.NOINC `($__internal_10_$__cuda_sm70_shflsync_idx_p) ;  /* 0x0000224000007944 */ /* 0x006fea0003c00000 */
[----:B------:R1:W5:Y:S02]  /*19cb0*/  LDL.LU R132, [R1+0x54] ;  /* 0x0000540001847983 */ /* 0x0003640000300800 */
[----:B-----5:R-:W-:Y:S01]  /*19cc0*/  MOV R0, 0x19d30 ;  /* 0x00019d3000007802 */ /* 0x020fe20000000f00 */
[----:B------:R-:W-:Y:S01]  /*19cd0*/  IMAD.MOV.U32 R133, RZ, RZ, 0x181f ;  /* 0x0000181fff857424 */ /* 0x000fe200078e00ff */
[----:B------:R-:W-:Y:S01]  /*19ce0*/  MOV R3, 0x1 ;  /* 0x0000000100037802 */ /* 0x000fe20000000f00 */
[----:B------:R-:W-:Y:S02]  /*19cf0*/  IMAD.MOV.U32 R2, RZ, RZ, R137 ;  /* 0x000000ffff027224 */ /* 0x000fe400078e0089 */
[----:B------:R1:W-:Y:S04]  /*19d00*/  STL [R1+0x50], R0 ;  /* 0x0000500001007387 */ /* 0x0003e80000100800 */
[----:B------:R1:W-:Y:S02]  /*19d10*/  STL [R1+0x54], R133 ;  /* 0x0000548501007387 */ /* 0x0003e40000100800 */
[----:B-1----:R-:W-:Y:S05]  /*19d20*/  CALL.REL.NOINC `($__internal_10_$__cuda_sm70_shflsync_idx_p) ;  /* 0x000021c000007944 */ /* 0x002fea0003c00000 */
[----:B-----5:R1:W5:Y:S02]  /*19d30*/  LDL.LU R0, [R1+0x54] ;  /* 0x0000540001007983 */ /* 0x0203640000300800 */
[----:B-1---5:R-:W-:-:S05]  /*19d40*/  BRA `(.L_x_650) ;  /* 0xfffef41000007947 */ /* 0x022fca000383ffff */
.L_x_516:
        /* <DEDUP_REMOVED lines=9> */
.L_x_521:
[----:B------:R-:W-:Y:S01]  /*19de0*/  MOV R4, 0x19e50 ;  /* 0x00019e5000047802 */ /* 0x000fe20000000f00 */
[----:B------:R-:W-:Y:S01]  /*19df0*/  IMAD.MOV.U32 R5, RZ, RZ, 0x1c1f ;  /* 0x00001c1fff057424 */ /* 0x000fe200078e00ff */
[----:B------:R-:W-:Y:S01]  /*19e00*/  MOV R3, 0x1 ;  /* 0x0000000100037802 */ /* 0x000fe20000000f00 */
[----:B------:R-:W-:Y:S02]  /*19e10*/  IMAD.MOV.U32 R2, RZ, RZ, R133 ;  /* 0x000000ffff027224 */ /* 0x000fe400078e0085 */
[----:B------:R3:W-:Y:S04]  /*19e20*/  STL [R1+0x50], R4 ;  /* 0x0000500401007387 */ /* 0x0007e80000100800 */
[----:B------:R3:W-:Y:S02]  /*19e30*/  STL [R1+0x54], R5 ;  /* 0x0000540501007387 */ /* 0x0007e40000100800 */
[----:B-123--:R-:W-:Y:S05]  /*19e40*/  CALL.REL.NOINC `($__internal_10_$__cuda_sm70_shflsync_idx_p) ;  /* 0x000020a000007944 */ /* 0x00efea0003c00000 */
[----:B-----5:R1:W5:Y:S02]  /*19e50*/  LDL.LU R4, [R1+0x54] ;  /* 0x0000540001047983 */ /* 0x0203640000300800 */
[----:B-1---5:R-:W-:-:S05]  /*19e60*/  BRA `(.L_x_652) ;  /* 0xfffefc9000007947 */ /* 0x022fca000383ffff */
.L_x_526:
[----:B------:R-:W-:Y:S02]  /*19e70*/  MOV R0, 0x2 ;  /* 0x0000000200007802 */ /* 0x000fe40000000f00 */
[----:B------:R-:W-:Y:S02]  /*19e80*/  MOV R2, 0x19ea0 ;  /* 0x00019ea000027802 */ /* 0x000fe40000000f00 */
[----:B-1-3--:R-:W-:Y:S05]  /*19e90*/  CALL.REL.NOINC `($__internal_9_$__cuda_sm70_shflsync_bfly_p) ;  /* 0x00001ff000007944 */ /* 0x00afea0003c00000 */
[----:B------:R-:W-:-:S05]  /*19ea0*/  BRA `(.L_x_653) ;  /* 0xffff02b000007947 */ /* 0x000fca000383ffff */
.L_x_527:
[----:B------:R-:W-:Y:S02]  /*19eb0*/  MOV R0, 0x1 ;  /* 0x0000000100007802 */ /* 0x000fe40000000f00 */
[----:B------:R-:W-:Y:S02]  /*19ec0*/  MOV R2, 0x19ee0 ;  /* 0x00019ee000027802 */ /* 0x000fe40000000f00 */
[----:B-1-3--:R-:W-:Y:S05]  /*19ed0*/  CALL.REL.NOINC `($__internal_9_$__cuda_sm70_shflsync_bfly_p) ;  /* 0x00001fb000007944 */ /* 0x00afea0003c00000 */
[----:B------:R-:W-:Y:S01]  /*19ee0*/  FMNMX.FTZ R134, R132, R0, !PT ;  /* 0x0000000084867209 */ /* 0x000fe20007810000 */
[----:B------:R-:W-:Y:S01]  /*19ef0*/  IMAD.MOV.U32 R132, RZ, RZ, R4 ;  /* 0x000000ffff847224 */ /* 0x000fe200078e0004 */
[----:B------:R-:W-:Y:S01]  /*19f00*/  MOV R2, 0x19f30 ;  /* 0x00019f3000027802 */ /* 0x000fe20000000f00 */
[----:B------:R-:W-:Y:S02]  /*19f10*/  IMAD.MOV.U32 R0, RZ, RZ, 0x2 ;  /* 0x00000002ff007424 */ /* 0x000fe400078e00ff */
[----:B------:R-:W-:Y:S05]  /*19f20*/  CALL.REL.NOINC `($__internal_9_$__cuda_sm70_shflsync_bfly_p) ;  /* 0x00001f6000007944 */ /* 0x000fea0003c00000 */
[----:B------:R-:W-:Y:S01]  /*19f30*/  FMNMX.FTZ R132, R4, R0, !PT ;  /* 0x0000000004847209 */ /* 0x000fe20007810000 */
[----:B------:R-:W-:Y:S01]  /*19f40*/  IMAD.MOV.U32 R0, RZ, RZ, 0x1 ;  /* 0x00000001ff007424 */ /* 0x000fe200078e00ff */
[----:B------:R-:W-:Y:S02]  /*19f50*/  MOV R2, 0x19f70 ;  /* 0x00019f7000027802 */ /* 0x000fe40000000f00 */
[----:B------:R-:W-:Y:S05]  /*19f60*/  CALL.REL.NOINC `($__internal_9_$__cuda_sm70_shflsync_bfly_p) ;  /* 0x00001f2000007944 */ /* 0x000fea0003c00000 */
[----:B------:R-:W-:-:S05]  /*19f70*/  BRA `(.L_x_654) ;  /* 0xffff025000007947 */ /* 0x000fca000383ffff */
.L_x_536:
        /* <DEDUP_REMOVED lines=9> */
.L_x_537:
        /* <DEDUP_REMOVED lines=9> */
.L_x_538:
        /* <DEDUP_REMOVED lines=17> */
.L_x_541:
        /* <DEDUP_REMOVED lines=9> */
.L_x_542:
        /* <DEDUP_REMOVED lines=9> */
.L_x_543:
        /* <DEDUP_REMOVED lines=17> */
.L_x_544:
[----:B------:R-:W-:Y:S02]  /*1a3e0*/  MOV R0, 0x2 ;  /* 0x0000000200007802 */ /* 0x000fe40000000f00 */
[----:B------:R-:W-:Y:S02]  /*1a3f0*/  MOV R2, 0x1a410 ;  /* 0x0001a41000027802 */ /* 0x000fe40000000f00 */
[----:B------:R-:W-:Y:S05]  /*1a400*/  CALL.REL.NOINC `($__internal_9_$__cuda_sm70_shflsync_bfly_p) ;  /* 0x00001a8000007944 */ /* 0x000fea0003c00000 */
[----:B------:R-:W-:-:S05]  /*1a410*/  BRA `(.L_x_661) ;  /* 0xffff32b000007947 */ /* 0x000fca000383ffff */
.L_x_545:
[----:B------:R-:W-:Y:S02]  /*1a420*/  MOV R0, 0x1 ;  /* 0x0000000100007802 */ /* 0x000fe40000000f00 */
        /* <DEDUP_REMOVED lines=12> */
.L_x_548:
        /* <DEDUP_REMOVED lines=9> */
.L_x_551:
[----:B------:R-:W-:Y:S01]  /*1a580*/  MOV R0, 0x1a5f0 ;  /* 0x0001a5f000007802 */ /* 0x000fe20000000f00 */
[----:B--2---:R-:W-:Y:S01]  /*1a590*/  IMAD.MOV.U32 R4, RZ, RZ, 0x181f ;  /* 0x0000181fff047424 */ /* 0x004fe200078e00ff */
[----:B------:R-:W-:Y:S01]  /*1a5a0*/  MOV R3, 0x1 ;  /* 0x0000000100037802 */ /* 0x000fe20000000f00 */
        /* <DEDUP_REMOVED lines=14> */
.L_x_554:
[----:B------:R-:W-:Y:S01]  /*1a690*/  MOV R0, 0x1a700 ;  /* 0x0001a70000007802 */ /* 0x000fe20000000f00 */
[----:B------:R-:W-:Y:S01]  /*1a6a0*/  IMAD.MOV.U32 R132, RZ, RZ, 0x181f ;  /* 0x0000181fff847424 */ /* 0x000fe200078e00ff */
[----:B------:R-:W-:Y:S01]  /*1a6b0*/  MOV R3, RZ ;  /* 0x000000ff00037202 */ /* 0x000fe20000000f00 */
[----:B------:R-:W-:Y:S02]  /*1a6c0*/  IMAD.MOV.U32 R2, RZ, RZ, R134 ;  /* 0x000000ffff027224 */ /* 0x000fe400078e0086 */
[----:B------:R1:W-:Y:S04]  /*1a6d0*/  STL [R1+0x50], R0 ;  /* 0x0000500001007387 */ /* 0x0003e80000100800 */
[----:B------:R1:W-:Y:S02]  /*1a6e0*/  STL [R1+0x54], R132 ;  /* 0x0000548401007387 */ /* 0x0003e40000100800 */
[----:B-12---:R-:W-:Y:S05]  /*1a6f0*/  CALL.REL.NOINC `($__internal_10_$__cuda_sm70_shflsync_idx_p) ;  /* 0x000017f000007944 */ /* 0x006fea0003c00000 */
[----:B------:R1:W5:Y:S02]  /*1a700*/  LDL.LU R132, [R1+0x54] ;  /* 0x0000540001847983 */ /* 0x0003640000300800 */
[----:B-1---5:R-:W-:-:S05]  /*1a710*/  BRA `(.L_x_665) ;  /* 0xffff5b3000007947 */ /* 0x022fca000383ffff */
.L_x_555:
        /* <DEDUP_REMOVED lines=9> */
.L_x_556:
[----:B------:R-:W-:Y:S01]  /*1a7b0*/  MOV R0, 0x1a820 ;  /* 0x0001a82000007802 */ /* 0x000fe20000000f00 */
[----:B------:R-:W-:Y:S01]  /*1a7c0*/  IMAD.MOV.U32 R132, RZ, RZ, 0x181f ;  /* 0x0000181fff847424 */ /* 0x000fe200078e00ff */
[----:B-1----:R-:W-:Y:S01]  /*1a7d0*/  MOV R3, 0x1 ;  /* 0x0000000100037802 */ /* 0x002fe20000000f00 */
[----:B------:R-:W-:Y:S02]  /*1a7e0*/  IMAD.MOV.U32 R2, RZ, RZ, R134 ;  /* 0x000000ffff027224 */ /* 0x000fe400078e0086 */
[----:B------:R1:W-:Y:S04]  /*1a7f0*/  STL [R1+0x50], R0 ;  /* 0x0000500001007387 */ /* 0x0003e80000100800 */
[----:B------:R1:W-:Y:S02]  /*1a800*/  STL [R1+0x54], R132 ;  /* 0x0000548401007387 */ /* 0x0003e40000100800 */
[----:B-1----:R-:W-:Y:S05]  /*1a810*/  CALL.REL.NOINC `($__internal_10_$__cuda_sm70_shflsync_idx_p) ;  /* 0x000016d000007944 */ /* 0x002fea0003c00000 */
        /* <DEDUP_REMOVED lines=10> */
.L_x_557:
        /* <DEDUP_REMOVED lines=9> */
.L_x_562:
        /* <DEDUP_REMOVED lines=9> */
.L_x_567:
[----:B------:R-:W-:Y:S02]  /*1a9e0*/  MOV R0, 0x2 ;  /* 0x0000000200007802 */ /* 0x000fe40000000f00 */
[----:B------:R-:W-:Y:S02]  /*1a9f0*/  MOV R2, 0x1aa10 ;  /* 0x0001aa1000027802 */ /* 0x000fe40000000f00 */
[----:B-1-3--:R-:W-:Y:S05]  /*1aa00*/  CALL.REL.NOINC `($__internal_9_$__cuda_sm70_shflsync_bfly_p) ;  /* 0x0000148000007944 */ /* 0x00afea0003c00000 */
[----:B------:R-:W-:-:S05]  /*1aa10*/  BRA `(.L_x_670) ;  /* 0xffff695000007947 */ /* 0x000fca000383ffff */
.L_x_568:
        /* <DEDUP_REMOVED lines=10> */
[----:B------:R-:W-:Y:S03]  /*1aac0*/  MOV R2, 0x1aaf0 ;  /* 0x0001aaf000027802 */ /* 0x000fe60000000f00 */
[----:B------:R-:W-:Y:S02]  /*1aad0*/  IMAD.MOV.U32 R132, RZ, RZ, R4 ;  /* 0x000000ffff847224 */ /* 0x000fe400078e0004 */
[----:B------:R-:W-:Y:S05]  /*1aae0*/  CALL.REL.NOINC `($__internal_9_$__cuda_sm70_shflsync_bfly_p) ;  /* 0x000013a000007944 */ /* 0x000fea0003c00000 */
[----:B------:R-:W-:-:S05]  /*1aaf0*/  BRA `(.L_x_671) ;  /* 0xffff68e000007947 */ /* 0x000fca000383ffff */
.L_x_570:
[----:B------:R2:W5:Y:S01]  /*1ab00*/  LDL R132, [R1+0x60] ;  /* 0x0000600001847983 */ /* 0x0005620000100800 */
[----:B------:R-:W-:-:S02]  /*1ab10*/  MOV R0, 0x2 ;  /* 0x0000000200007802 */ /* 0x000fc40000000f00 */
[----:B------:R-:W-:Y:S02]  /*1ab20*/  MOV R2, 0x1ab40 ;  /* 0x0001ab4000027802 */ /* 0x000fe40000000f00 */
[----:B-12--5:R-:W-:Y:S05]  /*1ab30*/  CALL.REL.NOINC `($__internal_9_$__cuda_sm70_shflsync_bfly_p) ;  /* 0x0000135000007944 */ /* 0x026fea0003c00000 */
[----:B------:R-:W-:Y:S05]  /*1ab40*/  BRA `(.L_x_672) ;  /* 0xffff81b000007947 */ /* 0x000fea000383ffff */
.L_x_571:
[----:B------:R-:W-:Y:S01]  /*1ab50*/  IMAD.MOV.U32 R132, RZ, RZ, R4 ;  /* 0x000000ffff847224 */ /* 0x000fe200078e0004 */
[----:B------:R-:W-:Y:S02]  /*1ab60*/  MOV R0, 0x1 ;  /* 0x0000000100007802 */ /* 0x000fe40000000f00 */
[----:B------:R-:W-:Y:S02]  /*1ab70*/  MOV R2, 0x1ab90 ;  /* 0x0001ab9000027802 */ /* 0x000fe40000000f00 */
[----:B------:R-:W-:Y:S05]  /*1ab80*/  CALL.REL.NOINC `($__internal_9_$__cuda_sm70_shflsync_bfly_p) ;  /* 0x0000130000007944 */ /* 0x000fea0003c00000 */
[----:B------:R1:W5:Y:S01]  /*1ab90*/  LDL R132, [R1+0x5c] ;  /* 0x00005c0001847983 */ /* 0x0003620000100800 */
[----:B------:R-:W-:Y:S01]  /*1aba0*/  FADD.FTZ R4, R4, R0 ;  /* 0x0000000004047221 */ /* 0x000fe20000010000 */
[----:B------:R-:W-:Y:S02]  /*1abb0*/  MOV R0, 0x2 ;  /* 0x0000000200007802 */ /* 0x000fe40000000f00 */
[----:B------:R-:W-:Y:S02]  /*1abc0*/  MOV R2, 0x1abe0 ;  /* 0x0001abe000027802 */ /* 0x000fe40000000f00 */
[----:B-1---5:R-:W-:Y:S05]  /*1abd0*/  CALL.REL.NOINC `($__internal_9_$__cuda_sm70_shflsync_bfly_p) ;  /* 0x000012b000007944 */ /* 0x022fea0003c00000 */
[----:B------:R-:W2:Y:S02]  /*1abe0*/  LDL.LU R2, [R1+0x5c] ;  /* 0x00005c0001027983 */ /* 0x000ea40000300800 */
[----:B--2---:R-:W-:Y:S01]  /*1abf0*/  FADD.FTZ R5, R2, R0 ;  /* 0x0000000002057221 */ /* 0x004fe20000010000 */
[----:B------:R-:W-:-:S02]  /*1ac00*/  MOV R0, 0x1 ;  /* 0x0000000100007802 */ /* 0x000fc40000000f00 */
[----:B------:R-:W-:Y:S02]  /*1ac10*/  MOV R2, 0x1ac40 ;  /* 0x0001ac4000027802 */ /* 0x000fe40000000f00 */
[----:B------:R-:W-:Y:S02]  /*1ac20*/  MOV R132, R5 ;  /* 0x0000000500847202 */ /* 0x000fe40000000f00 */
[----:B------:R-:W-:Y:S05]  /*1ac30*/  CALL.REL.NOINC `($__internal_9_$__cuda_sm70_shflsync_bfly_p) ;  /* 0x0000125000007944 */ /* 0x000fea0003c00000 */
[----:B------:R-:W-:Y:S01]  /*1ac40*/  MOV R3, R0 ;  /* 0x0000000000037202 */ /* 0x000fe20000000f00 */
[----:B------:R-:W-:Y:S05]  /*1ac50*/  BRA `(.L_x_673) ;  /* 0xffff813000007947 */ /* 0x000fea000383ffff */
.L_x_578:
[----:B--234-:R-:W-:Y:S01]  /*1ac60*/  MOV R0, 0x1acd0 ;  /* 0x0001acd000007802 */ /* 0x01cfe20000000f00 */
        /* <DEDUP_REMOVED lines=8> */
.L_x_579:
        /* <DEDUP_REMOVED lines=9> */
.L_x_582:
[----:B--2---:R-:W-:Y:S01]  /*1ad80*/  MOV R0, 0x1adf0 ;  /* 0x0001adf000007802 */ /* 0x004fe20000000f00 */
[----:B---3--:R-:W-:Y:S01]  /*1ad90*/  IMAD.MOV.U32 R4, RZ, RZ, 0x181f ;  /* 0x0000181fff047424 */ /* 0x008fe200078e00ff */
[----:B------:R-:W-:Y:S01]  /*1ada0*/  MOV R3, 0x1 ;  /* 0x0000000100037802 */ /* 0x000fe20000000f00 */
[----:B------:R-:W-:Y:S02]  /*1adb0*/  IMAD.MOV.U32 R2, RZ, RZ, R5 ;  /* 0x000000ffff027224 */ /* 0x000fe400078e0005 */
[----:B------:R2:W-:Y:S04]  /*1adc0*/  STL [R1+0x50], R0 ;  /* 0x0000500001007387 */ /* 0x0005e80000100800 */
[----:B------:R2:W-:Y:S02]  /*1add0*/  STL [R1+0x54], R4 ;  /* 0x0000540401007387 */ /* 0x0005e40000100800 */
[----:B-12---:R-:W-:Y:S05]  /*1ade0*/  CALL.REL.NOINC `($__internal_10_$__cuda_sm70_shflsync_idx_p) ;  /* 0x0000110000007944 */ /* 0x006fea0003c00000 */
        /* <DEDUP_REMOVED lines=10> */
.L_x_585:
[----:B--2---:R-:W-:Y:S01]  /*1ae90*/  MOV R0, 0x1af00 ;  /* 0x0001af0000007802 */ /* 0x004fe20000000f00 */
[----:B----4-:R-:W-:Y:S01]  /*1aea0*/  IMAD.MOV.U32 R4, RZ, RZ, 0x181f ;  /* 0x0000181fff047424 */ /* 0x010fe200078e00ff */
[----:B-1----:R-:W-:Y:S01]  /*1aeb0*/  MOV R3, 0x2 ;  /* 0x0000000200037802 */ /* 0x002fe20000000f00 */
[----:B------:R-:W-:Y:S02]  /*1aec0*/  IMAD.MOV.U32 R2, RZ, RZ, R5 ;  /* 0x000000ffff027224 */ /* 0x000fe400078e0005 */
[----:B------:R1:W-:Y:S04]  /*1aed0*/  STL [R1+0x50], R0 ;  /* 0x0000500001007387 */ /* 0x0003e80000100800 */
[----:B------:R1:W-:Y:S02]  /*1aee0*/  STL [R1+0x54], R4 ;  /* 0x0000540401007387 */ /* 0x0003e40000100800 */
[----:B-1-3--:R-:W-:Y:S05]  /*1aef0*/  CALL.REL.NOINC `($__internal_10_$__cuda_sm70_shflsync_idx_p) ;  /* 0x00000ff000007944 */ /* 0x00afea0003c00000 */
[----:B-----5:R1:W5:Y:S02]  /*1af00*/  LDL.LU R4, [R1+0x54] ;  /* 0x0000540001047983 */ /* 0x0203640000300800 */
[----:B-1---5:R-:W-:Y:S05]  /*1af10*/  BRA `(.L_x_677) ;  /* 0xffff9f6000007947 */ /* 0x022fea000383ffff */
.L_x_586:
[----:B--2---:R-:W-:Y:S01]  /*1af20*/  MOV R0, 0x1af90 ;  /* 0x0001af9000007802 */ /* 0x004fe20000000f00 */
[----:B-1----:R-:W-:Y:S01]  /*1af30*/  IMAD.MOV.U32 R6, RZ, RZ, 0x181f ;  /* 0x0000181fff067424 */ /* 0x002fe200078e00ff */
[----:B------:R-:W-:Y:S01]  /*1af40*/  MOV R3, 0x2 ;  /* 0x0000000200037802 */ /* 0x000fe20000000f00 */
[----:B------:R-:W-:-:S02]  /*1af50*/  IMAD.MOV.U32 R2, RZ, RZ, R14 ;  /* 0x000000ffff027224 */ /* 0x000fc400078e000e */
[----:B------:R1:W-:Y:S04]  /*1af60*/  STL [R1+0x50], R0 ;  /* 0x0000500001007387 */ /* 0x0003e80000100800 */
[----:B------:R1:W-:Y:S02]  /*1af70*/  STL [R1+0x54], R6 ;  /* 0x0000540601007387 */ /* 0x0003e40000100800 */
[----:B-1-34-:R-:W-:Y:S05]  /*1af80*/  CALL.REL.NOINC `($__internal_10_$__cuda_sm70_shflsync_idx_p) ;  /* 0x00000f6000007944 */ /* 0x01afea0003c00000 */
[----:B-----5:R1:W5:Y:S02]  /*1af90*/  LDL.LU R0, [R1+0x54] ;  /* 0x0000540001007983 */ /* 0x0203640000300800 */
[----:B-1---5:R-:W-:Y:S05]  /*1afa0*/  BRA `(.L_x_678) ;  /* 0xffff9ef000007947 */ /* 0x022fea000383ffff */
.L_x_589:
[----:B----4-:R-:W-:Y:S01]  /*1afb0*/  MOV R0, 0x1b020 ;  /* 0x0001b02000007802 */ /* 0x010fe20000000f00 */
[----:B---3--:R-:W-:Y:S01]  /*1afc0*/  IMAD.MOV.U32 R4, RZ, RZ, 0x181f ;  /* 0x0000181fff047424 */ /* 0x008fe200078e00ff */
[----:B-1----:R-:W-:Y:S01]  /*1afd0*/  MOV R3, 0x3 ;  /* 0x0000000300037802 */ /* 0x002fe20000000f00 */
        /* <DEDUP_REMOVED lines=14> */
.L_x_591:
[----:B------:R-:W-:Y:S01]  /*1b0c0*/  MOV R0, 0x1b130 ;  /* 0x0001b13000007802 */ /* 0x000fe20000000f00 */
[----:B------:R-:W-:Y:S01]  /*1b0d0*/  IMAD.MOV.U32 R4, RZ, RZ, 0x1c1f ;  /* 0x00001c1fff047424 */ /* 0x000fe200078e00ff */
[----:B------:R-:W-:Y:S01]  /*1b0e0*/  MOV R3, RZ ;  /* 0x000000ff00037202 */ /* 0x000fe20000000f00 */
[----:B------:R-:W-:Y:S02]  /*1b0f0*/  IMAD.MOV.U32 R2, RZ, RZ, R5 ;  /* 0x000000ffff027224 */ /* 0x000fe400078e0005 */
[----:B------:R1:W-:Y:S04]  /*1b100*/  STL [R1+0x50], R0 ;  /* 0x0000500001007387 */ /* 0x0003e80000100800 */
[----:B------:R1:W-:Y:S02]  /*1b110*/  STL [R1+0x54], R4 ;  /* 0x0000540401007387 */ /* 0x0003e40000100800 */
[----:B-1----:R-:W-:Y:S05]  /*1b120*/  CALL.REL.NOINC `($__internal_10_$__cuda_sm70_shflsync_idx_p) ;  /* 0x00000dc000007944 */ /* 0x002fea0003c00000 */
[----:B-----5:R1:W5:Y:S02]  /*1b130*/  LDL.LU R4, [R1+0x54] ;  /* 0x0000540001047983 */ /* 0x0203640000300800 */
[----:B-1---5:R-:W-:Y:S05]  /*1b140*/  BRA `(.L_x_680) ;  /* 0xffffa33000007947 */ /* 0x022fea000383ffff */
.L_x_592:
[----:B------:R-:W-:Y:S01]  /*1b150*/  MOV R0, 0x1b1c0 ;  /* 0x0001b1c000007802 */ /* 0x000fe20000000f00 */
[----:B------:R-:W-:Y:S01]  /*1b160*/  IMAD.MOV.U32 R6, RZ, RZ, 0x1c1f ;  /* 0x00001c1fff067424 */ /* 0x000fe200078e00ff */
[----:B------:R-:W-:Y:S01]  /*1b170*/  MOV R3, RZ ;  /* 0x000000ff00037202 */ /* 0x000fe20000000f00 */
[----:B------:R-:W-:-:S02]  /*1b180*/  IMAD.MOV.U32 R2, RZ, RZ, R12 ;  /* 0x000000ffff027224 */ /* 0x000fc400078e000c */
[----:B------:R3:W-:Y:S04]  /*1b190*/  STL [R1+0x50], R0 ;  /* 0x0000500001007387 */ /* 0x0007e80000100800 */
[----:B------:R3:W-:Y:S02]  /*1b1a0*/  STL [R1+0x54], R6 ;  /* 0x0000540601007387 */ /* 0x0007e40000100800 */
[----:B-123--:R-:W-:Y:S05]  /*1b1b0*/  CALL.REL.NOINC `($__internal_10_$__cuda_sm70_shflsync_idx_p) ;  /* 0x00000d3000007944 */ /* 0x00efea0003c00000 */
[----:B-----5:R1:W5:Y:S02]  /*1b1c0*/  LDL.LU R0, [R1+0x54] ;  /* 0x0000540001007983 */ /* 0x0203640000300800 */
[----:B-1---5:R-:W-:Y:S05]  /*1b1d0*/  BRA `(.L_x_681) ;  /* 0xffffa2c000007947 */ /* 0x022fea000383ffff */
.L_x_595:
[----:B----4-:R-:W-:Y:S01]  /*1b1e0*/  MOV R0, 0x1b250 ;  /* 0x0001b25000007802 */ /* 0x010fe20000000f00 */
[----:B--2---:R-:W-:Y:S01]  /*1b1f0*/  IMAD.MOV.U32 R4, RZ, RZ, 0x1c1f ;  /* 0x00001c1fff047424 */ /* 0x004fe200078e00ff */
[----:B------:R-:W-:Y:S01]  /*1b200*/  MOV R3, 0x1 ;  /* 0x0000000100037802 */ /* 0x000fe20000000f00 */
[----:B------:R-:W-:Y:S02]  /*1b210*/  IMAD.MOV.U32 R2, RZ, RZ, R5 ;  /* 0x000000ffff027224 */ /* 0x000fe400078e0005 */
[----:B------:R2:W-:Y:S04]  /*1b220*/  STL [R1+0x50], R0 ;  /* 0x0000500001007387 */ /* 0x0005e80000100800 */
[----:B------:R2:W-:Y:S02]  /*1b230*/  STL [R1+0x54], R4 ;  /* 0x0000540401007387 */ /* 0x0005e40000100800 */
[----:B-123--:R-:W-:Y:S05]  /*1b240*/  CALL.REL.NOINC `($__internal_10_$__cuda_sm70_shflsync_idx_p) ;  /* 0x00000ca000007944 */ /* 0x00efea0003c00000 */
        /* <DEDUP_REMOVED lines=10> */
.L_x_599:
        /* <DEDUP_REMOVED lines=9> */
.L_x_600:
        /* <DEDUP_REMOVED lines=9> */
.L_x_603:
[----:B----4-:R-:W-:Y:S01]  /*1b410*/  MOV R0, 0x1b480 ;  /* 0x0001b48000007802 */ /* 0x010fe20000000f00 */
[----:B--2---:R-:W-:Y:S01]  /*1b420*/  IMAD.MOV.U32 R4, RZ, RZ, 0x181f ;  /* 0x0000181fff047424 */ /* 0x004fe200078e00ff */
[----:B-1----:R-:W-:Y:S01]  /*1b430*/  MOV R3, 0x1 ;  /* 0x0000000100037802 */ /* 0x002fe20000000f00 */
[----:B------:R-:W-:Y:S02]  /*1b440*/  IMAD.MOV.U32 R2, RZ, RZ, R5 ;  /* 0x000000ffff027224 */ /* 0x000fe400078e0005 */
[----:B------:R1:W-:Y:S04]  /*1b450*/  STL [R1+0x50], R0 ;  /* 0x0000500001007387 */ /* 0x0003e80000100800 */
[----:B------:R1:W-:Y:S02]  /*1b460*/  STL [R1+0x54], R4 ;  /* 0x0000540401007387 */ /* 0x0003e40000100800 */
[----:B-1-3--:R-:W-:Y:S05]  /*1b470*/  CALL.REL.NOINC `($__internal_10_$__cuda_sm70_shflsync_idx_p) ;  /* 0x00000a7000007944 */ /* 0x00afea0003c00000 */
        /* <DEDUP_REMOVED lines=10> */
.L_x_606:
[----:B----4-:R-:W-:Y:S01]  /*1b520*/  MOV R0, 0x1b590 ;  /* 0x0001b59000007802 */ /* 0x010fe20000000f00 */
[----:B------:R-:W-:Y:S01]  /*1b530*/  IMAD.MOV.U32 R4, RZ, RZ, 0x181f ;  /* 0x0000181fff047424 */ /* 0x000fe200078e00ff */
[----:B-1----:R-:W-:Y:S01]  /*1b540*/  MOV R3, 0x2 ;  /* 0x0000000200037802 */ /* 0x002fe20000000f00 */
[----:B------:R-:W-:Y:S02]  /*1b550*/  IMAD.MOV.U32 R2, RZ, RZ, R5 ;  /* 0x000000ffff027224 */ /* 0x000fe400078e0005 */
[----:B------:R1:W-:Y:S04]  /*1b560*/  STL [R1+0x50], R0 ;  /* 0x0000500001007387 */ /* 0x0003e80000100800 */
[----:B------:R1:W-:Y:S02]  /*1b570*/  STL [R1+0x54], R4 ;  /* 0x0000540401007387 */ /* 0x0003e40000100800 */
[----:B-123--:R-:W-:Y:S05]  /*1b580*/  CALL.REL.NOINC `($__internal_10_$__cuda_sm70_shflsync_idx_p) ;  /* 0x0000096000007944 */ /* 0x00efea0003c00000 */
[----:B-----5:R1:W5:Y:S02]  /*1b590*/  LDL.LU R4, [R1+0x54] ;  /* 0x0000540001047983 */ /* 0x0203640000300800 */
[----:B-1---5:R-:W-:Y:S05]  /*1b5a0*/  BRA `(.L_x_686) ;  /* 0xffffc44000007947 */ /* 0x022fea000383ffff */
.L_x_607:
[----:B----4-:R-:W-:Y:S01]  /*1b5b0*/  MOV R0, 0x1b620 ;  /* 0x0001b62000007802 */ /* 0x010fe20000000f00 */
[----:B-1----:R-:W-:Y:S01]  /*1b5c0*/  IMAD.MOV.U32 R6, RZ, RZ, 0x181f ;  /* 0x0000181fff067424 */ /* 0x002fe200078e00ff */
[----:B------:R-:W-:Y:S01]  /*1b5d0*/  MOV R3, 0x2 ;  /* 0x0000000200037802 */ /* 0x000fe20000000f00 */
[----:B------:R-:W-:-:S02]  /*1b5e0*/  IMAD.MOV.U32 R2, RZ, RZ, R14 ;  /* 0x000000ffff027224 */ /* 0x000fc400078e000e */
[----:B------:R1:W-:Y:S04]  /*1b5f0*/  STL [R1+0x50], R0 ;  /* 0x0000500001007387 */ /* 0x0003e80000100800 */
[----:B------:R1:W-:Y:S02]  /*1b600*/  STL [R1+0x54], R6 ;  /* 0x0000540601007387 */ /* 0x0003e40000100800 */
[----:B-123--:R-:W-:Y:S05]  /*1b610*/  CALL.REL.NOINC `($__internal_10_$__cuda_sm70_shflsync_idx_p) ;  /* 0x000008d000007944 */ /* 0x00efea0003c00000 */
[----:B-----5:R1:W5:Y:S02]  /*1b620*/  LDL.LU R0, [R1+0x54] ;  /* 0x0000540001007983 */ /* 0x0203640000300800 */
[----:B-1---5:R-:W-:Y:S05]  /*1b630*/  BRA `(.L_x_687) ;  /* 0xffffc3d000007947 */ /* 0x022fea000383ffff */
.L_x_610:
[----:B------:R-:W-:Y:S01]  /*1b640*/  MOV R0, 0x1b6b0 ;  /* 0x0001b6b000007802 */ /* 0x000fe20000000f00 */
[----:B--2---:R-:W-:Y:S01]  /*1b650*/  IMAD.MOV.U32 R4, RZ, RZ, 0x181f ;  /* 0x0000181fff047424 */ /* 0x004fe200078e00ff */
[----:B-1----:R-:W-:Y:S01]  /*1b660*/  MOV R3, 0x3 ;  /* 0x0000000300037802 */ /* 0x002fe20000000f00 */
        /* <DEDUP_REMOVED lines=14> */
.L_x_612:
        /* <DEDUP_REMOVED lines=9> */
.L_x_613:
[----:B------:R-:W-:Y:S01]  /*1b7e0*/  MOV R0, 0x1b850 ;  /* 0x0001b85000007802 */ /* 0x000fe20000000f00 */
[----:B------:R-:W-:Y:S01]  /*1b7f0*/  IMAD.MOV.U32 R4, RZ, RZ, 0x1f ;  /* 0x0000001fff047424 */ /* 0x000fe200078e00ff */
[----:B------:R-:W-:Y:S01]  /*1b800*/  MOV R3, 0x1 ;  /* 0x0000000100037802 */ /* 0x000fe20000000f00 */
[----:B------:R-:W-:-:S02]  /*1b810*/  IMAD.MOV.U32 R2, RZ, RZ, R106 ;  /* 0x000000ffff027224 */ /* 0x000fc400078e006a */
[----:B------:R3:W-:Y:S04]  /*1b820*/  STL [R1+0x50], R0 ;  /* 0x0000500001007387 */ /* 0x0007e80000100800 */
[----:B------:R3:W-:Y:S02]  /*1b830*/  STL [R1+0x54], R4 ;  /* 0x0000540401007387 */ /* 0x0007e40000100800 */
[----:B-123--:R-:W-:Y:S05]  /*1b840*/  CALL.REL.NOINC `($__internal_10_$__cuda_sm70_shflsync_idx_p) ;  /* 0x000006a000007944 */ /* 0x00efea0003c00000 */
[----:B------:R1:W5:Y:S02]  /*1b850*/  LDL.LU R8, [R1+0x54] ;  /* 0x0000540001087983 */ /* 0x0003640000300800 */
[----:B-1---5:R-:W-:Y:S05]  /*1b860*/  BRA `(.L_x_690) ;  /* 0xffffc67000007947 */ /* 0x022fea000383ffff */
.L_x_614:
[----:B------:R-:W-:Y:S02]  /*1b870*/  MOV R3, 0x1 ;  /* 0x0000000100037802 */ /* 0x000fe40000000f00 */
[----:B------:R-:W-:Y:S02]  /*1b880*/  MOV R2, 0x1b8a0 ;  /* 0x0001b8a000027802 */ /* 0x000fe40000000f00 */
[----:B-1234-:R-:W-:Y:S05]  /*1b890*/  CALL.REL.NOINC `($__internal_11_$__cuda_sm70_shflsync_up_p) ;  /* 0x0000072000007944 */ /* 0x01efea0003c00000 */
[----:B------:R-:W-:Y:S05]  /*1b8a0*/  BRA `(.L_x_691) ;  /* 0xffffc76000007947 */ /* 0x000fea000383ffff */
.L_x_615:
[----:B------:R-:W-:Y:S02]  /*1b8b0*/  MOV R3, 0x2 ;  /* 0x0000000200037802 */ /* 0x000fe40000000f00 */
[----:B------:R-:W-:-:S02]  /*1b8c0*/  MOV R2, 0x1b8e0 ;  /* 0x0001b8e000027802 */ /* 0x000fc40000000f00 */
[----:B--2-4-:R-:W-:Y:S05]  /*1b8d0*/  CALL.REL.NOINC `($__internal_11_$__cuda_sm70_shflsync_up_p) ;  /* 0x000006e000007944 */ /* 0x014fea0003c00000 */
[----:B------:R-:W-:Y:S02]  /*1b8e0*/  SEL R3, R4, RZ, P1 ;  /* 0x000000ff04037207 */ /* 0x000fe40000800000 */
[----:B------:R-:W-:-:S03]  /*1b8f0*/  MOV R2, 0x1b930 ;  /* 0x0001b93000027802 */ /* 0x000fc60000000f00 */
[----:B------:R-:W-:Y:S02]  /*1b900*/  IMAD.IADD R0, R0, 0x1, R3 ;  /* 0x0000000100007824 */ /* 0x000fe400078e0203 */
[----:B------:R-:W-:Y:S02]  /*1b910*/  IMAD.MOV.U32 R3, RZ, RZ, 0x4 ;  /* 0x00000004ff037424 */ /* 0x000fe400078e00ff */
        /* <DEDUP_REMOVED lines=22> */
.L_x_619:
[----:B------:R-:W-:Y:S02]  /*1ba80*/  MOV R3, 0x1 ;  /* 0x0000000100037802 */ /* 0x000fe40000000f00 */
[----:B------:R-:W-:-:S02]  /*1ba90*/  MOV R2, 0x1bab0 ;  /* 0x0001bab000027802 */ /* 0x000fc40000000f00 */
[----:B------:R-:W-:Y:S05]  /*1baa0*/  CALL.REL.NOINC `($__internal_11_$__cuda_sm70_shflsync_up_p) ;  /* 0x0000051000007944 */ /* 0x000fea0003c00000 */
[----:B------:R-:W-:Y:S01]  /*1bab0*/  MOV R2, R4 ;  /* 0x0000000400027202 */ /* 0x000fe20000000f00 */
[----:B------:R-:W-:Y:S05]  /*1bac0*/  BRA `(.L_x_693) ;  /* 0xffffc7a000007947 */ /* 0x000fea000383ffff */
.L_x_620:
[----:B------:R-:W-:Y:S02]  /*1bad0*/  MOV R3, 0x2 ;  /* 0x0000000200037802 */ /* 0x000fe40000000f00 */
[----:B------:R-:W-:-:S02]  /*1bae0*/  MOV R2, 0x1bb00 ;  /* 0x0001bb0000027802 */ /* 0x000fc40000000f00 */
        /* <DEDUP_REMOVED lines=27> */
.L_x_622:
[----:B------:R-:W-:Y:S02]  /*1bca0*/  SEL R0, RZ, 0x1, P0 ;  /* 0x00000001ff007807 */ /* 0x000fe40000000000 */
[----:B------:R-:W-:-:S02]  /*1bcb0*/  MOV R2, 0x1bcd0 ;  /* 0x0001bcd000027802 */ /* 0x000fc40000000f00 */
[----:B-1----:R-:W-:Y:S05]  /*1bcc0*/  CALL.REL.NOINC `($__internal_12_$__cuda_sm70_votesync_ballot) ;  /* 0x0000035000007944 */ /* 0x002fea0003c00000 */
[----:B------:R-:W-:Y:S01]  /*1bcd0*/  MOV R5, R0 ;  /* 0x0000000000057202 */ /* 0x000fe20000000f00 */
[----:B------:R-:W-:Y:S05]  /*1bce0*/  BRA `(.L_x_695) ;  /* 0xffffc71000007947 */ /* 0x000fea000383ffff */
.L_x_623:
[----:B--2---:R-:W-:Y:S01]  /*1bcf0*/  IMAD.MOV.U32 R2, RZ, RZ, R6 ;  /* 0x000000ffff027224 */ /* 0x004fe200078e0006 */
[----:B------:R-:W-:Y:S01]  /*1bd00*/  MOV R6, 0x1bd60 ;  /* 0x0001bd6000067802 */ /* 0x000fe20000000f00 */
[----:B------:R-:W-:Y:S01]  /*1bd10*/  IMAD.MOV.U32 R10, RZ, RZ, 0x1f ;  /* 0x0000001fff0a7424 */ /* 0x000fe200078e00ff */
[----:B------:R-:W-:-:S03]  /*1bd20*/  MOV R3, R0 ;  /* 0x0000000000037202 */ /* 0x000fc60000000f00 */
[----:B------:R2:W-:Y:S04]  /*1bd30*/  STL [R1+0x50], R6 ;  /* 0x0000500601007387 */ /* 0x0005e80000100800 */
[----:B------:R2:W-:Y:S02]  /*1bd40*/  STL [R1+0x54], R10 ;  /* 0x0000540a01007387 */ /* 0x0005e40000100800 */
[----:B-12---:R-:W-:Y:S05]  /*1bd50*/  CALL.REL.NOINC `($__internal_10_$__cuda_sm70_shflsync_idx_p) ;  /* 0x0000019000007944 */ /* 0x006fea0003c00000 */
[----:B------:R-:W-:Y:S01]  /*1bd60*/  IMAD.MOV.U32 R2, RZ, RZ, R7 ;  /* 0x000000ffff027224 */ /* 0x000fe200078e0007 */
[----:B------:R-:W-:Y:S01]  /*1bd70*/  MOV R6, 0x1bde0 ;  /* 0x0001bde000067802 */ /* 0x000fe20000000f00 */
[----:B------:R-:W-:Y:S01]  /*1bd80*/  IMAD.MOV.U32 R7, RZ, RZ, 0x1f ;  /* 0x0000001fff077424 */ /* 0x000fe200078e00ff */
[----:B------:R1:W5:Y:S02]  /*1bd90*/  LDL.LU R10, [R1+0x54] ;  /* 0x00005400010a7983 */ /* 0x0003640000300800 */
[----:B-----5:R-:W-:Y:S02]  /*1bda0*/  MOV R3, R0 ;  /* 0x0000000000037202 */ /* 0x020fe40000000f00 */
[----:B------:R1:W-:Y:S04]  /*1bdb0*/  STL [R1+0x50], R6 ;  /* 0x0000500601007387 */ /* 0x0003e80000100800 */
[----:B------:R1:W-:Y:S02]  /*1bdc0*/  STL [R1+0x54], R7 ;  /* 0x0000540701007387 */ /* 0x0003e40000100800 */
[----:B-1----:R-:W-:Y:S05]  /*1bdd0*/  CALL.REL.NOINC `($__internal_10_$__cuda_sm70_shflsync_idx_p) ;  /* 0x0000011000007944 */ /* 0x002fea0003c00000 */
[----:B------:R1:W5:Y:S02]  /*1bde0*/  LDL.LU R7, [R1+0x54] ;  /* 0x0000540001077983 */ /* 0x0003640000300800 */
[----:B-1---5:R-:W-:Y:S05]  /*1bdf0*/  BRA `(.L_x_696) ;  /* 0xffffc67000007947 */ /* 0x022fea000383ffff */
.L_x_626:
[----:B------:R-:W-:Y:S01]  /*1be00*/  MOV R3, R0 ;  /* 0x0000000000037202 */ /* 0x000fe20000000f00 */
[----:B--2---:R-:W-:Y:S01]  /*1be10*/  IMAD.MOV.U32 R2, RZ, RZ, R4 ;  /* 0x000000ffff027224 */ /* 0x004fe200078e0004 */
[----:B------:R-:W-:Y:S01]  /*1be20*/  MOV R0, 0x1be70 ;  /* 0x0001be7000007802 */ /* 0x000fe20000000f00 */
[----:B-1----:R-:W-:-:S04]  /*1be30*/  IMAD.MOV.U32 R4, RZ, RZ, 0x1f ;  /* 0x0000001fff047424 */ /* 0x002fc800078e00ff */
[----:B------:R1:W-:Y:S04]  /*1be40*/  STL [R1+0x50], R0 ;  /* 0x0000500001007387 */ /* 0x0003e80000100800 */
[----:B------:R1:W-:Y:S02]  /*1be50*/  STL [R1+0x54], R4 ;  /* 0x0000540401007387 */ /* 0x0003e40000100800 */
[----:B-1--4-:R-:W-:Y:S05]  /*1be60*/  CALL.REL.NOINC `($__internal_10_$__cuda_sm70_shflsync_idx_p) ;  /* 0x0000008000007944 */ /* 0x012fea0003c00000 */
[----:B------:R1:W5:Y:S02]  /*1be70*/  LDL.LU R11, [R1+0x54] ;  /* 0x00005400010b7983 */ /* 0x0003640000300800 */
[----:B-1---5:R-:W-:Y:S05]  /*1be80*/  BRA `(.L_x_625) ;  /* 0xffffc64000007947 */ /* 0x022fea000383ffff */
        .weak           $__internal_9_$__cuda_sm70_shflsync_bfly_p
        .type           $__internal_9_$__cuda_sm70_shflsync_bfly_p,@function
        .size           $__internal_9_$__cuda_sm70_shflsync_bfly_p,($__internal_10_$__cuda_sm70_shflsync_idx_p - $__internal_9_$__cuda_sm70_shflsync_bfly_p)
$__internal_9_$__cuda_sm70_shflsync_bfly_p:
[----:B------:R-:W-:Y:S02]  /*1be90*/  MOV R137, 0xffffffff ;  /* 0xffffffff00897802 */ /* 0x000fe40000000f00 */
[----:B------:R-:W-:Y:S02]  /*1bea0*/  MOV R3, 0x1f ;  /* 0x0000001f00037802 */ /* 0x000fe40000000f00 */
[----:B------:R-:W-:Y:S04]  /*1beb0*/  WARPSYNC R137 ;  /* 0x0000008900007348 */ /* 0x000fe80003800000 */
[----:B------:R1:W2:Y:S02]  /*1bec0*/  SHFL.BFLY PT, R0, R132, R0, R3 ;  /* 0x0c00000084007389 */ /* 0x0002a400000e0003 */
[----:B-1----:R-:W-:-:S04]  /*1bed0*/  MOV R3, 0x0 ;  /* 0x0000000000037802 */ /* 0x002fc80000000f00 */
[----:B--2---:R-:W-:Y:S05]  /*1bee0*/  RET.REL.NODEC R2 `(_ZN7cutlass13device_kernelIN5flash19enable_sm80_to_sm89INS1_16FlashAttnFwdSm80INS1_25CollectiveMainloopFwdSm80ILi8ELi1ELb1EN4cute5tupleIJNS5_1CILi128EEENS7_ILi48EEENS7_ILi256EEEEEELi256ENS_6half_tEfNS_4arch4Sm80ELb0ELb1ELb0ELb1ELb1ELb0ELb1ELb1EEENS1_21CollectiveEpilogueFwdINS6_IJS8_SA_S9_EEENS6_IJNS7_ILi1EEESI_SI_EEESC_SE_Li256ELb1ELb1ELb1ELb0EEENS1_36VarlenDynamicPersistentTileSchedulerILi128ELi48ELi256ELi256ELb1ELb1ELb0ELb1ELb0ELb1EEEEEEEEEvNT_6ParamsE) ;  /* 0xfffe411002007950 */ /* 0x004fea0003c3ffff */
        .weak           $__internal_10_$__cuda_sm70_shflsync_idx_p
        .type           $__internal_10_$__cuda_sm70_shflsync_idx_p,@function
        .size           $__internal_10_$__cuda_sm70_shflsync_idx_p,($__internal_11_$__cuda_sm70_shflsync_up_p - $__internal_10_$__cuda_sm70_shflsync_idx_p)
$__internal_10_$__cuda_sm70_shflsync_idx_p:
[----:B------:R1:W-:Y:S04]  /*1bef0*/  STL [R1+0x210], R4 ;  /* 0x0002100401007387 */ /* 0x0003e80000100800 */
[----:B------:R2:W-:Y:S01]  /*1bf00*/  STL [R1+0x20c], R0 ;  /* 0x00020c0001007387 */ /* 0x0005e20000100800 */
[----:B-1----:R-:W-:-:S03]  /*1bf10*/  MOV R4, 0xffffffff ;  /* 0xffffffff00047802 */ /* 0x002fc60000000f00 */
[----:B--2---:R-:W2:Y:S01]  /*1bf20*/  LDL.LU R0, [R1+0x54] ;  /* 0x0000540001007983 */ /* 0x004ea20000300800 */
[----:B------:R-:W-:Y:S04]  /*1bf30*/  WARPSYNC R4 ;  /* 0x0000000400007348 */ /* 0x000fe80003800000 */
[----:B--2---:R1:W2:Y:S04]  /*1bf40*/  SHFL.IDX PT, R2, R2, R3, R0 ;  /* 0x0000000302027389 */ /* 0x0042a800000e0000 */
[----:B-1----:R1:W5:Y:S04]  /*1bf50*/  LDL.LU R4, [R1+0x210] ;  /* 0x0002100001047983 */ /* 0x0023680000300800 */
[----:B------:R1:W5:Y:S04]  /*1bf60*/  LDL.LU R0, [R1+0x20c] ;  /* 0x00020c0001007983 */ /* 0x0003680000300800 */
[----:B------:R-:W3:Y:S04]  /*1bf70*/  LDL.LU R3, [R1+0x50] ;  /* 0x0000500001037983 */ /* 0x000ee80000300800 */
[----:B--2---:R3:W-:Y:S02]  /*1bf80*/  STL [R1+0x54], R2 ;  /* 0x0000540201007387 */ /* 0x0047e40000100800 */
[----:B---3--:R-:W-:-:S02]  /*1bf90*/  MOV R2, R3 ;  /* 0x0000000300027202 */ /* 0x008fc40000000f00 */
[----:B------:R-:W-:-:S04]  /*1bfa0*/  MOV R3, 0x0 ;  /* 0x0000000000037802 */ /* 0x000fc80000000f00 */
[----:B-1----:R-:W-:Y:S05]  /*1bfb0*/  RET.REL.NODEC R2 `(_ZN7cutlass13device_kernelIN5flash19enable_sm80_to_sm89INS1_16FlashAttnFwdSm80INS1_25CollectiveMainloopFwdSm80ILi8ELi1ELb1EN4cute5tupleIJNS5_1CILi128EEENS7_ILi48EEENS7_ILi256EEEEEELi256ENS_6half_tEfNS_4arch4Sm80ELb0ELb1ELb0ELb1ELb1ELb0ELb1ELb1EEENS1_21CollectiveEpilogueFwdINS6_IJS8_SA_S9_EEENS6_IJNS7_ILi1EEESI_SI_EEESC_SE_Li256ELb1ELb1ELb1ELb0EEENS1_36VarlenDynamicPersistentTileSchedulerILi128ELi48ELi256ELi256ELb1ELb1ELb0ELb1ELb0ELb1EEEEEEEEEvNT_6ParamsE) ;  /* 0xfffe404002007950 */ /* 0x002fea0003c3ffff */
        .weak           $__internal_11_$__cuda_sm70_shflsync_up_p
        .type           $__internal_11_$__cuda_sm70_shflsync_up_p,@function
        .size           $__internal_11_$__cuda_sm70_shflsync_up_p,($__internal_12_$__cuda_sm70_votesync_ballot - $__internal_11_$__cuda_sm70_shflsync_up_p)
$__internal_11_$__cuda_sm70_shflsync_up_p:
[----:B------:R-:W-:Y:S02]  /*1bfc0*/  MOV R4, RZ ;  /* 0x000000ff00047202 */ /* 0x000fe40000000f00 */
[----:B------:R-:W-:-:S04]  /*1bfd0*/  MOV R10, 0xffffffff ;  /* 0xffffffff000a7802 */ /* 0x000fc80000000f00 */
[----:B------:R-:W-:Y:S04]  /*1bfe0*/  WARPSYNC R10 ;  /* 0x0000000a00007348 */ /* 0x000fe80003800000 */
[----:B------:R1:W2:Y:S02]  /*1bff0*/  SHFL.UP PT, R4, R0, R3, R4 ;  /* 0x0400000300047389 */ /* 0x0002a400000e0004 */
[----:B-1----:R-:W-:-:S04]  /*1c000*/  MOV R3, 0x0 ;  /* 0x0000000000037802 */ /* 0x002fc80000000f00 */
[----:B--2---:R-:W-:Y:S05]  /*1c010*/  RET.REL.NODEC R2 `(_ZN7cutlass13device_kernelIN5flash19enable_sm80_to_sm89INS1_16FlashAttnFwdSm80INS1_25CollectiveMainloopFwdSm80ILi8ELi1ELb1EN4cute5tupleIJNS5_1CILi128EEENS7_ILi48EEENS7_ILi256EEEEEELi256ENS_6half_tEfNS_4arch4Sm80ELb0ELb1ELb0ELb1ELb1ELb0ELb1ELb1EEENS1_21CollectiveEpilogueFwdINS6_IJS8_SA_S9_EEENS6_IJNS7_ILi1EEESI_SI_EEESC_SE_Li256ELb1ELb1ELb1ELb0EEENS1_36VarlenDynamicPersistentTileSchedulerILi128ELi48ELi256ELi256ELb1ELb1ELb0ELb1ELb0ELb1EEEEEEEEEvNT_6ParamsE) ;  /* 0xfffe3fe002007950 */ /* 0x004fea0003c3ffff */
        .weak           $__internal_12_$__cuda_sm70_votesync_ballot
        .type           $__internal_12_$__cuda_sm70_votesync_ballot,@function
        .size           $__internal_12_$__cuda_sm70_votesync_ballot,(.L_x_3241 - $__internal_12_$__cuda_sm70_votesync_ballot)
$__internal_12_$__cuda_sm70_votesync_ballot:
[----:B------:R-:W-:Y:S01]  /*1c020*/  ISETP.NE.U32.AND P0, PT, R0, 0x1, PT ;  /* 0x000000010000780c */ /* 0x000fe20003f05070 */
[----:B------:R-:W-:-:S04]  /*1c030*/  IMAD.MOV.U32 R3, RZ, RZ, -0x1 ;  /* 0xffffffffff037424 */ /* 0x000fc800078e00ff */
[----:B------:R-:W-:Y:S08]  /*1c040*/  WARPSYNC R3 ;  /* 0x0000000300007348 */ /* 0x000ff00003800000 */
[----:B------:R-:W-:-:S04]  /*1c050*/  VOTE.ANY R0, PT, !P0 ;  /* 0x0000000000007806 */ /* 0x000fc800040e0100 */
[----:B------:R-:W-:Y:S01]  /*1c060*/  LOP3.LUT R0, R0, R3, RZ, 0xc0, !PT ;  /* 0x0000000300007212 */ /* 0x000fe200078ec0ff */
[----:B------:R-:W-:-:S04]  /*1c070*/  IMAD.MOV.U32 R3, RZ, RZ, 0x0 ;  /* 0x00000000ff037424 */ /* 0x000fc800078e00ff */
[----:B------:R-:W-:Y:S05]  /*1c080*/  RET.REL.NODEC R2 `(_ZN7cutlass13device_kernelIN5flash19enable_sm80_to_sm89INS1_16FlashAttnFwdSm80INS1_25CollectiveMainloopFwdSm80ILi8ELi1ELb1EN4cute5tupleIJNS5_1CILi128EEENS7_ILi48EEENS7_ILi256EEEEEELi256ENS_6half_tEfNS_4arch4Sm80ELb0ELb1ELb0ELb1ELb1ELb0ELb1ELb1EEENS1_21CollectiveEpilogueFwdINS6_IJS8_SA_S9_EEENS6_IJNS7_ILi1EEESI_SI_EEESC_SE_Li256ELb1ELb1ELb1ELb0EEENS1_36VarlenDynamicPersistentTileSchedulerILi128ELi48ELi256ELi256ELb1ELb1ELb0ELb1ELb0ELb1EEEEEEEEEvNT_6ParamsE) ;  /* 0xfffe3f7002007950 */ /* 0x000fea0003c3ffff */
.L_x_697:
        /* <DEDUP_REMOVED lines=15> */
.L_x_3241:


//--------------------- .text._ZN7cutlass13device_kernelIN5flash19enable_sm80_to_sm89INS1_16FlashAttnFwdSm80INS1_25CollectiveMainloopFwdSm80ILi8ELi1ELb0EN4cute5tupleIJNS5_1CILi128EEENS7_ILi32EEENS7_ILi256EEEEEELi256ENS_6half_tEfNS_4arch4Sm80ELb0ELb1ELb0ELb1ELb1ELb1ELb1ELb1EEENS1_21CollectiveEpilogueFwdINS6_IJS8_SA_S9_EEENS6_IJNS7_ILi1EEESI_SI_EEESC_SE_Li256ELb1ELb1ELb1ELb0EEENS1_36VarlenDynamicPersistentTileSchedulerILi128ELi32ELi256ELi256ELb1ELb1ELb0ELb1ELb0ELb1EEEEEEEEEvNT_6ParamsE --------------------------
	.section	.text._ZN7cutlass13device_kernelIN5flash19enable_sm80_to_sm89INS1_16FlashAttnFwdSm80INS1_25CollectiveMainloopFwdSm80ILi8ELi1ELb0EN4cute5tupleIJNS5_1CILi128EEENS7_ILi32EEENS7_ILi256EEEEEELi256ENS_6half_tEfNS_4arch4Sm80ELb0ELb1ELb0ELb1ELb1ELb1ELb1ELb1EEENS1_21CollectiveEpilogueFwdINS6_IJS8_SA_S9_EEENS6_IJNS7_ILi1EEESI_SI_EEESC_SE_Li256ELb1ELb1ELb1ELb0EEENS1_36VarlenDynamicPersistentTileSchedulerILi128ELi32ELi256ELi256ELb1ELb1ELb0ELb1ELb0ELb1EEEEEEEEEvNT_6ParamsE,"ax",@progbits
	.sectioninfo	@"SHI_REGISTERS=255"
	.align	128
.text._ZN7cutlass13device_kernelIN5flash19enable_sm80_to_sm89INS1_16FlashAttnFwdSm80INS1_25CollectiveMainloopFwdSm80ILi8ELi1ELb0EN4cute5tupleIJNS5_1CILi128EEENS7_ILi32EEENS7_ILi256EEEEEELi256ENS_6half_tEfNS_4arch4Sm80ELb0ELb1ELb0ELb1ELb1ELb1ELb1ELb1EEENS1_21CollectiveEpilogueFwdINS6_IJS8_SA_S9_EEENS6_IJNS7_ILi1EEESI_SI_EEESC_SE_Li256ELb1ELb1ELb1ELb0EEENS1_36VarlenDynamicPersistentTileSchedulerILi128ELi32ELi256ELi256ELb1ELb1ELb0ELb1ELb0ELb1EEEEEEEEEvNT_6ParamsE:
        .type           _ZN7cutlass13device_kernelIN5flash19enable_sm80_to_sm89INS1_16FlashAttnFwdSm80INS1_25CollectiveMainloopFwdSm80ILi8ELi1ELb0EN4cute5tupleIJNS5_1CILi128EEENS7_ILi32EEENS7_ILi256EEEEEELi256ENS_6half_tEfNS_4arch4Sm80ELb0ELb1ELb0ELb1ELb1ELb1ELb1ELb1EEENS1_21CollectiveEpilogueFwdINS6_IJS8_SA_S9_EEENS6_IJNS7_ILi1EEESI_SI_EEESC_SE_Li256ELb1ELb1ELb1ELb0EEENS1_36VarlenDynamicPersistentTileSchedulerILi128ELi32ELi256ELi256ELb1ELb1ELb0ELb1ELb0ELb1EEEEEEEEEvNT_6ParamsE,@function
        .size           _ZN7cutlass13device_kernelIN5flash19enable_sm80_to_sm89INS1_16FlashAttnFwdSm80INS1_25CollectiveMainloopFwdSm80ILi8ELi1ELb0EN4cute5tupleIJNS5_1CILi128EEENS7_ILi32EEENS7_ILi256EEEEEELi256ENS_6half_tEfNS_4arch4Sm80ELb0ELb1ELb0ELb1ELb1ELb1ELb1ELb1EEENS1_21CollectiveEpilogueFwdINS6_IJS8_SA_S9_EEENS6_IJNS7_ILi1EEESI_SI_EEESC_SE_Li256ELb1ELb1ELb1ELb0EEENS1_36VarlenDynamicPersistentTileSchedulerILi128ELi32ELi256ELi256ELb1ELb1ELb0ELb1ELb0ELb1EEEEEEEEEvNT_6ParamsE,(.L_x_3246 - _ZN7cutlass13device_kernelIN5flash19enable_sm80_to_sm89INS1_16FlashAttnFwdSm80INS1_25CollectiveMainloopFwdSm80ILi8ELi1ELb0EN4cute5tupleIJNS5_1CILi128EEENS7_ILi32EEENS7_ILi256EEEEEELi256ENS_6half_tEfNS_4arch4Sm80ELb0ELb1ELb0ELb1ELb1ELb1ELb1ELb1EEENS1_21CollectiveEpilogueFwdINS6_IJS8_SA_S9_EEENS6_IJNS7_ILi1EEESI_SI_EEESC_SE_Li256ELb1ELb1ELb1ELb0EEENS1_36VarlenDynamicPersistentTileSchedulerILi128ELi32ELi256ELi256ELb1ELb1ELb0ELb1ELb0ELb1EEEEEEEEEvNT_6ParamsE)
        .other          _ZN7cutlass13device_kernelIN5flash19enable_sm80_to_sm89INS1_16FlashAttnFwdSm80INS1_25CollectiveMainloopFwdSm80ILi8ELi1ELb0EN4cute5tupleIJNS5_1CILi128EEENS7_ILi32EEENS7_ILi256EEEEEELi256ENS_6half_tEfNS_4arch4Sm80ELb0ELb1ELb0ELb1ELb1ELb1ELb1ELb1EEENS1_21CollectiveEpilogueFwdINS6_IJS8_SA_S9_EEENS6_IJNS7_ILi1EEESI_SI_EEESC_SE_Li256ELb1ELb1ELb1ELb0EEENS1_36VarlenDynamicPersistentTileSchedulerILi128ELi32ELi256ELi256ELb1ELb1ELb0ELb1ELb0ELb1EEEEEEEEEvNT_6ParamsE,@"STO_CUDA_ENTRY STV_DEFAULT"
_ZN7cutlass13device_kernelIN5flash19enable_sm80_to_sm89INS1_16FlashAttnFwdSm80INS1_25CollectiveMainloopFwdSm80ILi8ELi1ELb0EN4cute5tupleIJNS5_1CILi128EEENS7_ILi32EEENS7_ILi256EEEEEELi256ENS_6half_tEfNS_4arch4Sm80ELb0ELb1ELb0ELb1ELb1ELb1ELb1ELb1EEENS1_21CollectiveEpilogueFwdINS6_IJS8_SA_S9_EEENS6_IJNS7_ILi1EEESI_SI_EEESC_SE_Li256ELb1ELb1ELb1ELb0EEENS1_36VarlenDynamicPersistentTileSchedulerILi128ELi32ELi256ELi256ELb1ELb1ELb0ELb1ELb0ELb1EEEEEEEEEvNT_6ParamsE:
        /* <DEDUP_REMOVED lines=13> */
[----:B------:R-:W-:-:S03]  /*00d0*/  CS2R R8, SRZ ;  /* 0x0000000000087805 */ /* 0x000fc6000001ff00 */
        /* <DEDUP_REMOVED lines=10> */
[C---:B------:R-:W-:Y:S01]  /*0180*/  ISETP.GE.U32.AND P4, PT, R13.reuse, 0x2, PT ;  /* 0x000000020d00780c */ /* 0x040fe20003f86070 */
[----:B------:R-:W-:Y:S01]  /*0190*/  IMAD.MOV.U32 R7, RZ, RZ, RZ ;  /* 0x000000ffff077224 */ /* 0x000fe200078e00ff */
        /* <DEDUP_REMOVED lines=26> */
.L_x_703:
        /* <DEDUP_REMOVED lines=11> */
[----:B------:R-:W3:Y:S04]  /*03f0*/  @!P0 LDG.E R9, [R4.64] ;  /* 0x0000000804098981 */ /* 0x000ee8000c1e1900 */
[----:B------:R-:W3:Y:S02]  /*0400*/  @!P0 LDG.E R8, [R2.64] ;  /* 0x0000000802088981 */ /* 0x000ee4000c1e1900 */
[----:B---3--:R-:W-:Y:S01]  /*0410*/  IMAD R5, R9, R8, RZ ;  /* 0x0000000809057224 */ /* 0x008fe200078e02ff */
[----:B------:R-:W-:Y:S05]  /*0420*/  BRA.DIV ~URZ, `(.L_x_701) ;  /* 0x0001fe727f007947 */ /* 0x000fea000b800000 */
[----:B------:R1:W3:Y:S02]  /*0430*/  SHFL.UP PT, R0, R5, 0x1, RZ ;  /* 0x0420000005007989 */ /* 0x0002e400000e00ff */
.L_x_973:
        /* <DEDUP_REMOVED lines=16> */
.L_x_974:
[----:B---3--:R-:W-:-:S05]  /*0540*/  IMAD R0, R0, c[0x0][0x538], RZ ;  /* 0x00014e0000007a24 */ /* 0x008fca00078e02ff */
[----:B------:R-:W-:-:S04]  /*0550*/  IADD3 R6, R0, R6, RZ ;  /* 0x0000000600067210 */ /* 0x000fc80007ffe0ff */
[----:B------:R-:W-:-:S13]  /*0560*/  ISETP.GT.AND P0, PT, R6, UR4, PT ;  /* 0x0000000406007c0c */ /* 0x000fda000bf04270 */
[----:B-12---:R-:W-:Y:S05]  /*0570*/  @!P0 BRA `(.L_x_703) ;  /* 0xfffffdc000008947 */ /* 0x006fea000383ffff */
.L_x_699:
[----:B------:R-:W-:-:S05]  /*0580*/  IADD3 R11, -R0, R6, RZ ;  /* 0x00000006000b7210 */ /* 0x000fca0007ffe1ff */
[----:B------:R-:W-:-:S05]  /*0590*/  IMAD R0, R4, c[0x0][0x538], R11 ;  /* 0x00014e0004007a24 */ /* 0x000fca00078e020b */
[----:B------:R-:W-:Y:S01]  /*05a0*/  ISETP.GT.AND P0, PT, R0, UR4, PT ;  /* 0x0000000400007c0c */ /* 0x000fe2000bf04270 */
[----:B------:R-:W-:-:S12]  /*05b0*/  BRA.DIV ~URZ, `(.L_x_704) ;  /* 0x0001fef27f007947 */ /* 0x000fd8000b800000 */
[----:B------:R-:W-:-:S04]  /*05c0*/  VOTE.ANY R10, PT, !P0 ;  /* 0x00000000000a7806 */ /* 0x000fc800040e0100 */
.L_x_975:
[----:B------:R-:W1:Y:S02]  /*05d0*/  POPC R5, R10 ;  /* 0x0000000a00057309 */ /* 0x000e640000000000 */
[----:B-12---:R-:W-:Y:S01]  /*05e0*/  IADD3 R235, R5, R7, RZ ;  /* 0x0000000705eb7210 */ /* 0x006fe20007ffe0ff */
[----:B------:R-:W-:Y:S05]  /*05f0*/  BRA.DIV ~URZ, `(.L_x_705) ;  /* 0x0001ff027f007947 */ /* 0x000fea000b800000 */
[----:B------:R1:W2:Y:S01]  /*0600*/  SHFL.IDX PT, R12, R9, R5, 0x1f ;  /* 0x00001f05090c7589 */ /* 0x0002a200000e0000 */
[----:B------:R-:W-:-:S03]  /*0610*/  MOV R6, RZ ;  /* 0x000000ff00067202 */ /* 0x000fc60000000f00 */
[----:B------:R1:W3:Y:S04]  /*0620*/  SHFL.IDX PT, R9, R8, R5, 0x1f ;  /* 0x00001f0508097589 */ /* 0x0002e800000e0000 */
.L_x_976:
[----:B------:R-:W-:Y:S01]  /*0630*/  ISETP.NE.AND P0, PT, R10, RZ, PT ;  /* 0x000000ff0a00720c */ /* 0x000fe20003f05270 */
[----:B------:R-:W-:-:S12]  /*0640*/  BSSY B0, `(.L_x_706) ;  /* 0x0000005000007945 */ /* 0x000fd80003800000 */
[----:B------:R-:W-:Y:S05]  /*0650*/  @!P0 BRA `(.L_x_707) ;  /* 0x0000003000008947 */ /* 0x000fea0003800000 */
[----:B------:R-:W-:Y:S01]  /*0660*/  IADD3 R2, R5, -0x1, RZ ;  /* 0xffffffff05027810 */ /* 0x000fe20007ffe0ff */
[----:B------:R-:W-:Y:S05]  /*0670*/  BRA.DIV ~URZ, `(.L_x_708) ;  /* 0x0001ff627f007947 */ /* 0x000fea000b800000 */
[----:B------:R4:W1:Y:S02]  /*0680*/  SHFL.IDX PT, R6, R4, R2, 0x1f ;  /* 0x00001f0204067589 */ /* 0x00086400000e0000 */
.L_x_707:
[----:B------:R-:W-:Y:S05]  /*0690*/  BSYNC B0 ;  /* 0x0000000000007941 */ /* 0x000fea0003800000 */
.L_x_706:
[----:B---3--:R-:W-:Y:S01]  /*06a0*/  ISETP.NE.AND P0, PT, R9, 0x1, PT ;  /* 0x000000010900780c */ /* 0x008fe20003f05270 */
[----:B-1----:R-:W-:Y:S01]  /*06b0*/  IMAD R232, R6, c[0x0][0x538], R11 ;  /* 0x00014e0006e87a24 */ /* 0x002fe200078e020b */
[----:B------:R-:W-:Y:S04]  /*06c0*/  BSSY B0, `(.L_x_709) ;  /* 0x0000085000007945 */ /* 0x000fe80003800000 */
[----:B------:R-:W-:-:S07]  /*06d0*/  IADD3 R11, -R232, UR4, RZ ;  /* 0x00000004e80b7c10 */ /* 0x000fce000fffe1ff */
[----:B------:R-:W-:Y:S05]  /*06e0*/  @!P0 BRA `(.L_x_710) ;  /* 0x000003e000008947 */ /* 0x000fea0003800000 */
[-C--:B--2---:R-:W-:Y:S02]  /*06f0*/  IABS R0, R12.reuse ;  /* 0x0000000c00007213 */ /* 0x084fe40000000000 */
[----:B------:R-:W-:-:S03]  /*0700*/  IABS R6, R12 ;  /* 0x0000000c00067213 */ /* 0x000fc60000000000 */
[----:B------:R-:W-:Y:S01]  /*0710*/  IMAD.MOV.U32 R5, RZ, RZ, R0 ;  /* 0x000000ffff057224 */ /* 0x000fe200078e0000 */
[----:B------:R-:W-:-:S03]  /*0720*/  IABS R0, R9 ;  /* 0x0000000900007213 */ /* 0x000fc60000000000 */
[----:B----4-:R-:W1:Y:S02]  /*0730*/  I2F.RP R2, R5 ;  /* 0x0000000500027306 */ /* 0x010e640000209400 */
        /* <DEDUP_REMOVED lines=55> */
[----:B------:R-:W-:Y:S01]  /*0ab0*/  IMAD R234, R3, 0x10000, R2 ;  /* 0x0001000003ea7824 */ /* 0x000fe200078e0202 */
[----:B------:R-:W-:Y:S05]  /*0ac0*/  BRA `(.L_x_711) ;  /* 0x0000044000007947 */ /* 0x000fea0003800000 */
.L_x_710:
[----:B----4-:R-:W-:-:S04]  /*0ad0*/  IMAD.MOV.U32 R2, RZ, RZ, 0x4 ;  /* 0x00000004ff027424 */ /* 0x010fc800078e00ff */
[----:B------:R-:W-:-:S05]  /*0ae0*/  IMAD.WIDE R2, R235, R2, c[0x0][0x590] ;  /* 0x00016400eb027625 */ /* 0x000fca00078e0202 */
[----:B------:R-:W3:Y:S02]  /*0af0*/  LDG.E R7, [R2.64] ;  /* 0x0000000802077981 */ /* 0x000ee4000c1e1900 */
[----:B--23--:R-:W-:-:S05]  /*0b00*/  IMAD R9, R7, R12, RZ ;  /* 0x0000000c07097224 */ /* 0x00cfca00078e02ff */
        /* <DEDUP_REMOVED lines=63> */
[----:B------:R-:W-:Y:S02]  /*0f00*/  IMAD R234, R0, R2, R3 ;  /* 0x0000000200ea7224 */ /* 0x000fe400078e0203 */
.L_x_711:
[----:B------:R-:W-:Y:S05]  /*0f10*/  BSYNC B0 ;  /* 0x0000000000007941 */ /* 0x000fea0003800000 */
.L_x_709:
[----:B------:R-:W-:-:S04]  /*0f20*/  LOP3.LUT R0, RZ, R0, RZ, 0x33, !PT ;  /* 0x00000000ff007212 */ /* 0x000fc800078e33ff */
[----:B------:R-:W-:Y:S01]  /*0f30*/  IADD3 R233, R0, R12, RZ ;  /* 0x0000000c00e97210 */ /* 0x000fe20007ffe0ff */
[----:B------:R-:W-:Y:S05]  /*0f40*/  BRA `(.L_x_712) ;  /* 0x0000004000007947 */ /* 0x000fea0003800000 */
.L_x_700:
[----:B--2---:R-:W-:Y:S01]  /*0f50*/  IMAD.MOV.U32 R233, RZ, RZ, RZ ;  /* 0x000000ffffe97224 */ /* 0x004fe200078e00ff */
[----:B------:R-:W-:Y:S01]  /*0f60*/  MOV R234, RZ ;  /* 0x000000ff00ea7202 */ /* 0x000fe20000000f00 */
[----:B------:R-:W-:Y:S01]  /*0f70*/  IMAD.U32 R232, RZ, RZ, UR4 ;  /* 0x00000004ffe87e24 */ /* 0x000fe2000f8e00ff */
[----:B------:R-:W-:Y:S02]  /*0f80*/  MOV R235, c[0x0][0x53c] ;  /* 0x00014f0000eb7a02 */ /* 0x000fe40000000f00 */
.L_x_712:
[----:B------:R-:W-:Y:S01]  /*0f90*/  ISETP.NE.AND P0, PT, R13, RZ, PT ;  /* 0x000000ff0d00720c */ /* 0x000fe20003f05270 */
[----:B------:R-:W-:-:S12]  /*0fa0*/  WARPSYNC 0xffffffff ;  /* 0xffffffff00007948 */ /* 0x000fd80003800000 */
[----:B------:R1:W-:Y:S04]  /*0fb0*/  @!P0 STS.128 [0x20080], R232 ;  /* 0x020080e8ff008388 */ /* 0x0003e80000000c00 */
[----:B------:R-:W-:Y:S06]  /*0fc0*/  BAR.ARV 0x5, 0x100 ;  /* 0x0144000000007b1d */ /* 0x000fec0000002000 */
.L_x_698:
[----:B-12---:R-:W-:-:S13]  /*0fd0*/  ISETP.GE.AND P0, PT, R235, c[0x0][0x53c], PT ;  /* 0x00014f00eb007a0c */ /* 0x006fda0003f06270 */
[----:B------:R-:W-:Y:S05]  /*0fe0*/  @P0 EXIT ;  /* 0x000000000000094d */ /* 0x000fea0003800000 */
[----:B------:R-:W1:Y:S01]  /*0ff0*/  S2R R14, SR_TID.X ;  /* 0x00000000000e7919 */ /* 0x000e620000002100 */
        /* <DEDUP_REMOVED lines=88> */
[----:B------:R-:W-:Y:S01]  /*1580*/  LOP3.LUT R28, R4, 0x1c0, RZ, 0xc0, !PT ;  /* 0x000001c0041c7812 */ /* 0x000fe200078ec0ff */
[----:B------:R-:W-:Y:S01]  /*1590*/  IMAD R236, R236, 0x8, R24 ;  /* 0x00000008ecec7824 */ /* 0x000fe200078e0218 */
[----:B------:R-:W-:-:S02]  /*15a0*/  SHF.R.S32.HI R6, RZ, 0x1f, R15 ;  /* 0x0000001fff067819 */ /* 0x000fc4000001140f */
[----:B------:R-:W-:Y:S01]  /*15b0*/  LEA.HI R4, R7, R14, RZ, 0x3 ;  /* 0x0000000e07047211 */ /* 0x000fe200078f18ff */
[----:B------:R-:W-:Y:S01]  /*15c0*/  IMAD.SHL.U32 R7, R13, 0x40, RZ ;  /* 0x000000400d077824 */ /* 0x000fe200078e00ff */
[----:B------:R-:W-:Y:S02]  /*15d0*/  LOP3.LUT R26, R2, 0x1c0, RZ, 0xc0, !PT ;  /* 0x000001c0021a7812 */ /* 0x000fe400078ec0ff */
[----:B------:R-:W-:Y:S01]  /*15e0*/  SHF.R.S32.HI R2, RZ, 0x1f, R138 ;  /* 0x0000001fff027819 */ /* 0x000fe2000001148a */
[----:B------:R-:W-:Y:S01]  /*15f0*/  IMAD.SHL.U32 R4, R4, 0x40, RZ ;  /* 0x0000004004047824 */ /* 0x000fe200078e00ff */
[----:B------:R-:W-:Y:S02]  /*1600*/  LEA.HI R6, R6, R15, RZ, 0x3 ;  /* 0x0000000f06067211 */ /* 0x000fe400078f18ff */
[----:B------:R-:W-:Y:S02]  /*1610*/  LOP3.LUT R22, R3, 0xfffffe00, RZ, 0xc0, !PT ;  /* 0xfffffe0003167812 */ /* 0x000fe400078ec0ff */
[-C--:B------:R-:W-:Y:S01]  /*1620*/  LEA.HI R3, R2, R138.reuse, RZ, 0x6 ;  /* 0x0000008a02037211 */ /* 0x080fe200078f30ff */
[----:B------:R-:W-:Y:S01]  /*1630*/  IMAD.SHL.U32 R6, R6, 0x40, RZ ;  /* 0x0000004006067824 */ /* 0x000fe200078e00ff */
[----:B------:R-:W-:Y:S01]  /*1640*/  LEA.HI R5, R2, R138, RZ, 0x3 ;  /* 0x0000008a02057211 */ /* 0x000fe200078f18ff */
[----:B------:R-:W-:Y:S01]  /*1650*/  STL [R1+0x18], R22 ;  /* 0x0000181601007387 */ /* 0x000fe20000100800 */
[----:B------:R-:W-:Y:S01]  /*1660*/  LOP3.LUT R18, R4, 0xfffffe00, RZ, 0xc0, !PT ;  /* 0xfffffe0004127812 */ /* 0x000fe200078ec0ff */
[----:B------:R-:W-:Y:S01]  /*1670*/  IMAD.SHL.U32 R2, R3, 0x80, RZ ;  /* 0x0000008003027824 */ /* 0x000fe200078e00ff */
[----:B------:R-:W-:-:S02]  /*1680*/  SHF.R.U32.HI R29, RZ, 0x3, R230 ;  /* 0x00000003ff1d7819 */ /* 0x000fc400000116e6 */
[----:B------:R-:W-:Y:S02]  /*1690*/  SHF.R.U32.HI R23, RZ, 0x3, R28 ;  /* 0x00000003ff177819 */ /* 0x000fe4000001161c */
[----:B------:R-:W-:Y:S02]  /*16a0*/  LOP3.LUT R9, R7, 0xfffffe00, RZ, 0xc0, !PT ;  /* 0xfffffe0007097812 */ /* 0x000fe400078ec0ff */
[--C-:B------:R-:W-:Y:S02]  /*16b0*/  LOP3.LUT R4, R230, 0x38, R5.reuse, 0xf8, !PT ;  /* 0x00000038e6047812 */ /* 0x100fe400078ef805 */
[----:B------:R-:W-:Y:S02]  /*16c0*/  LOP3.LUT R3, R28, 0x38, R5, 0xf8, !PT ;  /* 0x000000381c037812 */ /* 0x000fe400078ef805 */
[----:B------:R-:W-:Y:S02]  /*16d0*/  SHF.R.U32.HI R21, RZ, 0x3, R27 ;  /* 0x00000003ff157819 */ /* 0x000fe4000001161b */
[----:B------:R-:W-:-:S02]  /*16e0*/  SHF.R.U32.HI R19, RZ, 0x3, R26 ;  /* 0x00000003ff137819 */ /* 0x000fc4000001161a */
[--C-:B------:R-:W-:Y:S02]  /*16f0*/  LOP3.LUT R7, R27, 0x38, R5.reuse, 0xf8, !PT ;  /* 0x000000381b077812 */ /* 0x100fe400078ef805 */
[----:B------:R-:W-:Y:S02]  /*1700*/  LOP3.LUT R10, R26, 0x38, R5, 0xf8, !PT ;  /* 0x000000381a0a7812 */ /* 0x000fe400078ef805 */
[----:B------:R-:W-:Y:S02]  /*1710*/  LOP3.LUT R20, R6, 0xfffffe00, RZ, 0xc0, !PT ;  /* 0xfffffe0006147812 */ /* 0x000fe400078ec0ff */
[----:B------:R-:W-:Y:S02]  /*1720*/  LOP3.LUT R2, R2, 0xffffe000, RZ, 0xc0, !PT ;  /* 0xffffe00002027812 */ /* 0x000fe400078ec0ff */
[----:B------:R-:W-:Y:S01]  /*1730*/  LOP3.LUT R8, R4, R29, RZ, 0x3c, !PT ;  /* 0x0000001d04087212 */ /* 0x000fe200078e3cff */
[----:B------:R-:W-:Y:S01]  /*1740*/  STL [R1+0x14], R20 ;  /* 0x0000141401007387 */ /* 0x000fe20000100800 */
[----:B------:R-:W-:-:S02]  /*1750*/  LOP3.LUT R6, R3, R23, RZ, 0x3c, !PT ;  /* 0x0000001703067212 */ /* 0x000fc400078e3cff */
[----:B------:R-:W-:Y:S01]  /*1760*/  LOP3.LUT R4, R7, R21, RZ, 0x3c, !PT ;  /* 0x0000001507047212 */ /* 0x000fe200078e3cff */
[----:B------:R-:W-:Y:S01]  /*1770*/  STL [R1+0x10], R18 ;  /* 0x0000101201007387 */ /* 0x000fe20000100800 */
[----:B------:R-:W-:Y:S02]  /*1780*/  LOP3.LUT R3, R10, R19, RZ, 0x3c, !PT ;  /* 0x000000130a037212 */ /* 0x000fe400078e3cff */
[-C--:B------:R-:W-:Y:S02]  /*1790*/  IADD3 R15, R6, R2.reuse, R22 ;  /* 0x00000002060f7210 */ /* 0x080fe40007ffe016 */
[-C--:B------:R-:W-:Y:S02]  /*17a0*/  IADD3 R16, R8, R2.reuse, R231 ;  /* 0x0000000208107210 */ /* 0x080fe40007ffe0e7 */
[-C--:B------:R-:W-:Y:S02]  /*17b0*/  IADD3 R14, R4, R2.reuse, R20 ;  /* 0x00000002040e7210 */ /* 0x080fe40007ffe014 */
[----:B------:R-:W-:-:S02]  /*17c0*/  IADD3 R13, R3, R2, R18 ;  /* 0x00000002030d7210 */ /* 0x000fc40007ffe012 */
[----:B------:R-:W-:Y:S02]  /*17d0*/  SHF.R.S32.HI R6, RZ, 0x1f, R212 ;  /* 0x0000001fff067819 */ /* 0x000fe400000114d4 */
[----:B------:R-:W-:Y:S02]  /*17e0*/  IADD3 R2, R237, 0x80, RZ ;  /* 0x00000080ed027810 */ /* 0x000fe40007ffe0ff */
[----:B------:R-:W-:Y:S02]  /*17f0*/  LOP3.LUT R6, R17, 0x7ffffffc, RZ, 0xc0, !PT ;  /* 0x7ffffffc11067812 */ /* 0x000fe400078ec0ff */
[----:B------:R-:W-:Y:S02]  /*1800*/  IADD3 R238, R237, 0x70, RZ ;  /* 0x00000070edee7810 */ /* 0x000fe40007ffe0ff */
[----:B------:R-:W-:Y:S01]  /*1810*/  @P0 IADD3 R238, R2, 0x10, RZ ;  /* 0x0000001002ee0810 */ /* 0x000fe20007ffe0ff */
[----:B------:R-:W-:Y:S01]  /*1820*/  IMAD.IADD R216, R25, 0x1, -R6 ;  /* 0x0000000119d87824 */ /* 0x000fe200078e0a06 */
[----:B------:R-:W-:-:S02]  /*1830*/  LOP3.LUT R2, R230, 0x38, R134, 0xf8, !PT ;  /* 0x00000038e6027812 */ /* 0x000fc400078ef886 */
[C---:B------:R-:W-:Y:S01]  /*1840*/  IADD3 R3, R11.reuse, R9, R12 ;  /* 0x000000090b037210 */ /* 0x040fe20007ffe00c */
[----:B------:R-:W-:Y:S01]  /*1850*/  IMAD.SHL.U32 R216, R216, 0x2, RZ ;  /* 0x00000002d8d87824 */ /* 0x000fe200078e00ff */
[----:B------:R-:W-:Y:S01]  /*1860*/  LOP3.LUT R10, R2, R29, RZ, 0x3c, !PT ;  /* 0x0000001d020a7212 */ /* 0x000fe200078e3cff */
[----:B------:R-:W-:Y:S01]  /*1870*/  IMAD.MOV.U32 R12, RZ, RZ, 0x40 ;  /* 0x00000040ff0c7424 */ /* 0x000fe200078e00ff */
[----:B------:R-:W-:Y:S01]  /*1880*/  LOP3.LUT R4, R11, R9, RZ, 0xfc, !PT ;  /* 0x000000090b047212 */ /* 0x000fe200078efcff */
[----:B------:R-:W-:Y:S01]  /*1890*/  IMAD.MOV.U32 R11, RZ, RZ, 0x20 ;  /* 0x00000020ff0b7424 */ /* 0x000fe200078e00ff */
[----:B------:R-:W-:Y:S01]  /*18a0*/  IADD3 R159, R156, 0x20, RZ ;  /* 0x000000209c9f7810 */ /* 0x000fe20007ffe0ff */
[----:B------:R1:W-:Y:S01]  /*18b0*/  STL [R1+0x3c], R10 ;  /* 0x00003c0a01007387 */ /* 0x0003e20000100800 */
[--C-:B------:R-:W-:Y:S02]  /*18c0*/  LOP3.LUT R9, R28, 0x38, R134.reuse, 0xf8, !PT ;  /* 0x000000381c097812 */ /* 0x100fe400078ef886 */
[----:B------:R-:W-:-:S02]  /*18d0*/  LOP3.LUT R8, R27, 0x38, R134, 0xf8, !PT ;  /* 0x000000381b087812 */ /* 0x000fc400078ef886 */
[----:B------:R-:W-:Y:S02]  /*18e0*/  IADD3 R158, R156, 0x60, RZ ;  /* 0x000000609c9e7810 */ /* 0x000fe40007ffe0ff */
[----:B------:R-:W-:Y:S02]  /*18f0*/  LOP3.LUT R2, R26, 0x38, R134, 0xf8, !PT ;  /* 0x000000381a027812 */ /* 0x000fe400078ef886 */
[----:B------:R-:W-:Y:S02]  /*1900*/  LOP3.LUT R220, R10, R231, RZ, 0xfc, !PT ;  /* 0x000000e70adc7212 */ /* 0x000fe400078efcff */
[----:B------:R-:W-:Y:S02]  /*1910*/  IADD3 R34, R216, 0x8, RZ ;  /* 0x00000008d8227810 */ /* 0x000fe40007ffe0ff */
[----:B------:R-:W-:Y:S01]  /*1920*/  SHF.R.S32.HI R26, RZ, 0x1f, R159 ;  /* 0x0000001fff1a7819 */ /* 0x000fe2000001149f */
[----:B------:R-:W-:Y:S01]  /*1930*/  IMAD.SHL.U32 R220, R220, 0x2, RZ ;  /* 0x00000002dcdc7824 */ /* 0x000fe200078e00ff */
[----:B------:R-:W-:-:S02]  /*1940*/  IADD3 R33, R216, 0x10, RZ ;  /* 0x00000010d8217810 */ /* 0x000fc40007ffe0ff */
[----:B------:R-:W-:Y:S01]  /*1950*/  SHF.R.S32.HI R17, RZ, 0x1f, R139 ;  /* 0x0000001fff117819 */ /* 0x000fe2000001148b */
[----:B------:R-:W-:Y:S01]  /*1960*/  STL [R1+0x8], R26 ;  /* 0x0000081a01007387 */ /* 0x000fe20000100800 */
[----:B------:R-:W-:Y:S02]  /*1970*/  IADD3 R32, R216, 0x18, RZ ;  /* 0x00000018d8207810 */ /* 0x000fe40007ffe0ff */
[----:B------:R-:W-:Y:S01]  /*1980*/  SHF.R.S32.HI R7, RZ, 0x1f, R158 ;  /* 0x0000001fff077819 */ /* 0x000fe2000001149e */
[----:B------:R2:W-:Y:S01]  /*1990*/  STL [R1+0x4], R17 ;  /* 0x0000041101007387 */ /* 0x0005e20000100800 */
[----:B------:R-:W-:Y:S02]  /*19a0*/  LEA R178, R0, 0xc080, 0x1 ;  /* 0x0000c08000b27811 */ /* 0x000fe400078e08ff */
[----:B-1----:R-:W-:Y:S01]  /*19b0*/  LOP3.LUT R10, R22, R9, R23, 0xf6, !PT ;  /* 0x00000009160a7212 */ /* 0x002fe200078ef617 */
[----:B------:R-:W-:Y:S01]  /*19c0*/  STL [R1], R7 ;  /* 0x0000000701007387 */ /* 0x000fe20000100800 */
[----:B------:R-:W-:-:S02]  /*19d0*/  LOP3.LUT R9, R20, R8, R21, 0xf6, !PT ;  /* 0x0000000814097212 */ /* 0x000fc400078ef615 */
[C---:B------:R-:W-:Y:S02]  /*19e0*/  IADD3 R31, R216.reuse, 0x30, RZ ;  /* 0x00000030d81f7810 */ /* 0x040fe40007ffe0ff */
[----:B------:R-:W-:Y:S02]  /*19f0*/  SHF.R.S32.HI R0, RZ, 0x3, R5 ;  /* 0x00000003ff007819 */ /* 0x000fe40000011405 */
[----:B------:R-:W-:Y:S02]  /*1a00*/  LOP3.LUT R202, R5, 0xfffffff8, RZ, 0xc0, !PT ;  /* 0xfffffff805ca7812 */ /* 0x000fe400078ec0ff */
[----:B------:R-:W-:Y:S01]  /*1a10*/  IADD3 R29, R216, 0x40, RZ ;  /* 0x00000040d81d7810 */ /* 0x000fe20007ffe0ff */
[----:B------:R-:W-:Y:S01]  /*1a20*/  STL [R1+0xc], R0 ;  /* 0x00000c0001007387 */ /* 0x000fe20000100800 */
[----:B------:R-:W-:Y:S02]  /*1a30*/  SHF.R.S32.HI R35, RZ, 0x1f, R34 ;  /* 0x0000001fff237819 */ /* 0x000fe40000011422 */
[----:B------:R-:W-:-:S02]  /*1a40*/  LEA R5, R10, 0x10080, 0x1 ;  /* 0x000100800a057811 */ /* 0x000fc400078e08ff */
[C---:B------:R-:W-:Y:S02]  /*1a50*/  IADD3 R27, R216.reuse, 0x50, RZ ;  /* 0x00000050d81b7810 */ /* 0x040fe40007ffe0ff */
[----:B------:R-:W-:Y:S01]  /*1a60*/  SHF.R.S32.HI R34, RZ, 0x1f, R33 ;  /* 0x0000001fff227819 */ /* 0x000fe20000011421 */
[----:B------:R1:W-:Y:S01]  /*1a70*/  STL [R1+0x34], R5 ;  /* 0x0000340501007387 */ /* 0x0003e20000100800 */
[----:B------:R-:W-:Y:S02]  /*1a80*/  LEA R9, R9, 0x10080, 0x1 ;  /* 0x0001008009097811 */ /* 0x000fe400078e08ff */
[C---:B------:R-:W-:Y:S02]  /*1a90*/  IADD3 R25, R216.reuse, 0x60, RZ ;  /* 0x00000060d8197810 */ /* 0x040fe40007ffe0ff */
[----:B------:R-:W-:Y:S01]  /*1aa0*/  SHF.R.S32.HI R33, RZ, 0x1f, R32 ;  /* 0x0000001fff217819 */ /* 0x000fe20000011420 */
[----:B------:R3:W-:Y:S01]  /*1ab0*/  STL [R1+0x30], R9 ;  /* 0x0000300901007387 */ /* 0x0007e20000100800 */
[----:B------:R-:W-:-:S02]  /*1ac0*/  IADD3 R23, R216, 0x70, RZ ;  /* 0x00000070d8177810 */ /* 0x000fc40007ffe0ff */
[----:B------:R-:W-:Y:S02]  /*1ad0*/  SHF.R.S32.HI R33, RZ, 0x1f, R31 ;  /* 0x0000001fff217819 */ /* 0x000fe4000001141f */
[----:B------:R-:W-:Y:S02]  /*1ae0*/  LOP3.LUT R8, R18, R2, R19, 0xf6, !PT ;  /* 0x0000000212087212 */ /* 0x000fe400078ef613 */
[C---:B------:R-:W-:Y:S02]  /*1af0*/  IADD3 R247, R216.reuse, 0x20, RZ ;  /* 0x00000020d8f77810 */ /* 0x040fe40007ffe0ff */
[C---:B------:R-:W-:Y:S02]  /*1b00*/  IADD3 R21, R216.reuse, 0x80, RZ ;  /* 0x00000080d8157810 */ /* 0x040fe40007ffe0ff */
[----:B------:R-:W-:Y:S02]  /*1b10*/  SHF.R.S32.HI R31, RZ, 0x1f, R29 ;  /* 0x0000001fff1f7819 */ /* 0x000fe4000001141d */
[----:B------:R-:W-:-:S02]  /*1b20*/  IADD3 R30, R216, 0x38, RZ ;  /* 0x00000038d81e7810 */ /* 0x000fc40007ffe0ff */
[C---:B------:R-:W-:Y:S02]  /*1b30*/  IADD3 R19, R216.reuse, 0x90, RZ ;  /* 0x00000090d8137810 */ /* 0x040fe40007ffe0ff */
[----:B------:R-:W-:Y:S02]  /*1b40*/  SHF.R.S32.HI R29, RZ, 0x1f, R27 ;  /* 0x0000001fff1d7819 */ /* 0x000fe4000001141b */
[C---:B------:R-:W-:Y:S02]  /*1b50*/  SEL R6, R11.reuse, 0xffffffe0, !P1 ;  /* 0xffffffe00b067807 */ /* 0x040fe40004800000 */
[----:B------:R-:W-:Y:S02]  /*1b60*/  SEL R2, R11, 0xffffffe0, !P4 ;  /* 0xffffffe00b027807 */ /* 0x000fe40006000000 */
[C---:B------:R-:W-:Y:S01]  /*1b70*/  IADD3 R28, R216.reuse, 0x48, RZ ;  /* 0x00000048d81c7810 */ /* 0x040fe20007ffe0ff */
[----:B------:R-:W-:Y:S01]  /*1b80*/  IMAD.IADD R240, R237, 0x1, R6 ;  /* 0x00000001edf07824 */ /* 0x000fe200078e0206 */
[----:B--2---:R-:W-:Y:S01]  /*1b90*/  IADD3 R17, R216, 0xa0, RZ ;  /* 0x000000a0d8117810 */ /* 0x004fe20007ffe0ff */
[----:B------:R-:W-:Y:S01]  /*1ba0*/  IMAD.IADD R239, R6, 0x1, R238 ;  /* 0x0000000106ef7824 */ /* 0x000fe200078e02ee */
[----:B------:R-:W-:-:S02]  /*1bb0*/  SHF.R.S32.HI R27, RZ, 0x1f, R25 ;  /* 0x0000001fff1b7819 */ /* 0x000fc40000011419 */
[C---:B------:R-:W-:Y:S02]  /*1bc0*/  IADD3 R26, R216.reuse, 0x58, RZ ;  /* 0x00000058d81a7810 */ /* 0x040fe40007ffe0ff */
[----:B------:R-:W-:Y:S02]  /*1bd0*/  IADD3 R11, R216, 0xb0, RZ ;  /* 0x000000b0d80b7810 */ /* 0x000fe40007ffe0ff */
[----:B------:R-:W-:Y:S02]  /*1be0*/  SHF.R.S32.HI R25, RZ, 0x1f, R23 ;  /* 0x0000001fff197819 */ /* 0x000fe40000011417 */
[----:B------:R-:W-:Y:S02]  /*1bf0*/  LEA R8, R8, 0x10080, 0x1 ;  /* 0x0001008008087811 */ /* 0x000fe400078e08ff */
[----:B-1----:R-:W-:Y:S02]  /*1c00*/  SHF.R.S32.HI R5, RZ, 0x1f, R216 ;  /* 0x0000001fff057819 */ /* 0x002fe400000114d8 */
[C---:B------:R-:W-:Y:S01]  /*1c10*/  IADD3 R24, R216.reuse, 0x68, RZ ;  /* 0x00000068d8187810 */ /* 0x040fe20007ffe0ff */
[----:B------:R1:W-:Y:S01]  /*1c20*/  STL [R1+0x2c], R8 ;  /* 0x00002c0801007387 */ /* 0x0003e20000100800 */
[----:B---3--:R-:W-:-:S02]  /*1c30*/  IADD3 R9, R216, 0xc0, RZ ;  /* 0x000000c0d8097810 */ /* 0x008fc40007ffe0ff */
[----:B------:R-:W-:Y:S02]  /*1c40*/  SHF.R.S32.HI R32, RZ, 0x1f, R247 ;  /* 0x0000001fff207819 */ /* 0x000fe400000114f7 */
[----:B------:R-:W-:Y:S02]  /*1c50*/  SHF.R.S32.HI R23, RZ, 0x1f, R21 ;  /* 0x0000001fff177819 */ /* 0x000fe40000011415 */
[C---:B------:R-:W-:Y:S02]  /*1c60*/  IADD3 R22, R216.reuse, 0x78, RZ ;  /* 0x00000078d8167810 */ /* 0x040fe40007ffe0ff */
[----:B------:R-:W-:Y:S02]  /*1c70*/  IADD3 R5, R216, 0xd0, RZ ;  /* 0x000000d0d8057810 */ /* 0x000fe40007ffe0ff */
[----:B------:R-:W-:Y:S02]  /*1c80*/  SHF.R.S32.HI R32, RZ, 0x1f, R30 ;  /* 0x0000001fff207819 */ /* 0x000fe4000001141e */
[----:B------:R-:W-:-:S02]  /*1c90*/  SHF.R.S32.HI R21, RZ, 0x1f, R19 ;  /* 0x0000001fff157819 */ /* 0x000fc40000011413 */
[C---:B------:R-:W-:Y:S02]  /*1ca0*/  IADD3 R20, R216.reuse, 0x88, RZ ;  /* 0x00000088d8147810 */ /* 0x040fe40007ffe0ff */
[----:B------:R-:W-:Y:S02]  /*1cb0*/  IADD3 R251, R216, 0xe0, RZ ;  /* 0x000000e0d8fb7810 */ /* 0x000fe40007ffe0ff */
[----:B------:R-:W-:Y:S02]  /*1cc0*/  SHF.R.S32.HI R30, RZ, 0x1f, R28 ;  /* 0x0000001fff1e7819 */ /* 0x000fe4000001141c */
[----:B------:R-:W-:Y:S02]  /*1cd0*/  SHF.R.S32.HI R19, RZ, 0x1f, R17 ;  /* 0x0000001fff137819 */ /* 0x000fe40000011411 */
[C---:B------:R-:W-:Y:S02]  /*1ce0*/  SEL R7, R12.reuse, 0xffffffc0, !P2 ;  /* 0xffffffc00c077807 */ /* 0x040fe40005000000 */
[----:B------:R-:W-:-:S02]  /*1cf0*/  SEL R0, R12, 0xffffffc0, !P3 ;  /* 0xffffffc00c007807 */ /* 0x000fc40005800000 */
[C---:B------:R-:W-:Y:S01]  /*1d00*/  IADD3 R18, R216.reuse, 0x98, RZ ;  /* 0x00000098d8127810 */ /* 0x040fe20007ffe0ff */
[----:B------:R-:W-:Y:S01]  /*1d10*/  IMAD.IADD R244, R237, 0x1, R7 ;  /* 0x00000001edf47824 */ /* 0x000fe200078e0207 */
[C---:B------:R-:W-:Y:S01]  /*1d20*/  IADD3 R248, R216.reuse, 0xf8, RZ ;  /* 0x000000f8d8f87810 */ /* 0x040fe20007ffe0ff */
[C---:B------:R-:W-:Y:S01]  /*1d30*/  IMAD.IADD R243, R7.reuse, 0x1, R240 ;  /* 0x0000000107f37824 */ /* 0x040fe200078e02f0 */
[----:B------:R-:W-:Y:S01]  /*1d40*/  SHF.R.S32.HI R28, RZ, 0x1f, R26 ;  /* 0x0000001fff1c7819 */ /* 0x000fe2000001141a */
[----:B------:R-:W-:Y:S01]  /*1d50*/  IMAD.IADD R242, R7, 0x1, R238 ;  /* 0x0000000107f27824 */ /* 0x000fe200078e02ee */
[----:B------:R-:W-:Y:S01]  /*1d60*/  SHF.R.S32.HI R17, RZ, 0x1f, R11 ;  /* 0x0000001fff117819 */ /* 0x000fe2000001140b */
[----:B------:R-:W-:Y:S01]  /*1d70*/  IMAD.IADD R241, R239, 0x1, R7 ;  /* 0x00000001eff17824 */ /* 0x000fe200078e0207 */
[----:B------:R-:W-:Y:S02]  /*1d80*/  IADD3 R12, R216, 0xa8, RZ ;  /* 0x000000a8d80c7810 */ /* 0x000fe40007ffe0ff */
[----:B------:R-:W-:-:S02]  /*1d90*/  SHF.R.S32.HI R26, RZ, 0x1f, R24 ;  /* 0x0000001fff1a7819 */ /* 0x000fc40000011418 */
[----:B------:R-:W-:Y:S02]  /*1da0*/  SHF.R.S32.HI R11, RZ, 0x1f, R9 ;  /* 0x0000001fff0b7819 */ /* 0x000fe40000011409 */
[C---:B------:R-:W-:Y:S02]  /*1db0*/  IADD3 R10, R216.reuse, 0xb8, RZ ;  /* 0x000000b8d80a7810 */ /* 0x040fe40007ffe0ff */
[----:B------:R-:W-:Y:S02]  /*1dc0*/  SHF.R.S32.HI R24, RZ, 0x1f, R22 ;  /* 0x0000001fff187819 */ /* 0x000fe40000011416 */
[----:B------:R-:W-:Y:S02]  /*1dd0*/  SHF.R.S32.HI R9, RZ, 0x1f, R5 ;  /* 0x0000001fff097819 */ /* 0x000fe40000011405 */
[----:B-1----:R-:W-:Y:S02]  /*1de0*/  IADD3 R8, R216, 0xc8, RZ ;  /* 0x000000c8d8087810 */ /* 0x002fe40007ffe0ff */
[----:B------:R-:W-:-:S02]  /*1df0*/  SHF.R.S32.HI R22, RZ, 0x1f, R20 ;  /* 0x0000001fff167819 */ /* 0x000fc40000011414 */
[----:B------:R-:W-:Y:S02]  /*1e00*/  SHF.R.S32.HI R5, RZ, 0x1f, R251 ;  /* 0x0000001fff057819 */ /* 0x000fe400000114fb */
[C---:B------:R-:W-:Y:S02]  /*1e10*/  IADD3 R252, R216.reuse, 0xd8, RZ ;  /* 0x000000d8d8fc7810 */ /* 0x040fe40007ffe0ff */
[C---:B------:R-:W-:Y:S02]  /*1e20*/  IADD3 R250, R216.reuse, 0xe8, RZ ;  /* 0x000000e8d8fa7810 */ /* 0x040fe40007ffe0ff */
[----:B------:R-:W-:Y:S02]  /*1e30*/  SHF.R.S32.HI R20, RZ, 0x1f, R18 ;  /* 0x0000001fff147819 */ /* 0x000fe40000011412 */
[----:B------:R-:W-:Y:S02]  /*1e40*/  SHF.R.S32.HI R5, RZ, 0x1f, R248 ;  /* 0x0000001fff057819 */ /* 0x000fe400000114f8 */
[----:B------:R-:W-:-:S02]  /*1e50*/  IADD3 R249, R216, 0xf0, RZ ;  /* 0x000000f0d8f97810 */ /* 0x000fc40007ffe0ff */
[----:B------:R-:W-:Y:S02]  /*1e60*/  SHF.R.S32.HI R18, RZ, 0x1f, R12 ;  /* 0x0000001fff127819 */ /* 0x000fe4000001140c */
[----:B------:R-:W-:Y:S02]  /*1e70*/  LEA R5, R16, 0x10080, 0x1 ;  /* 0x0001008010057811 */ /* 0x000fe400078e08ff */
[----:B------:R-:W-:Y:S02]  /*1e80*/  SHF.R.S32.HI R12, RZ, 0x1f, R10 ;  /* 0x0000001fff0c7819 */ /* 0x000fe4000001140a */
[----:B------:R-:W-:Y:S01]  /*1e90*/  SHF.R.S32.HI R10, RZ, 0x1f, R8 ;  /* 0x0000001fff0a7819 */ /* 0x000fe20000011408 */
[----:B------:R1:W-:Y:S01]  /*1ea0*/  STL [R1+0x28], R5 ;  /* 0x0000280501007387 */ /* 0x0003e20000100800 */
[----:B------:R-:W-:Y:S02]  /*1eb0*/  SHF.R.S32.HI R8, RZ, 0x1f, R252 ;  /* 0x0000001fff087819 */ /* 0x000fe400000114fc */
[----:B------:R-:W-:-:S02]  /*1ec0*/  SHF.R.S32.HI R9, RZ, 0x1f, R250 ;  /* 0x0000001fff097819 */ /* 0x000fc400000114fa */
[----:B------:R-:W-:Y:S02]  /*1ed0*/  SHF.R.S32.HI R8, RZ, 0x1f, R249 ;  /* 0x0000001fff087819 */ /* 0x000fe400000114f9 */
[----:B------:R-:W-:Y:S02]  /*1ee0*/  LEA R9, R15, 0x10080, 0x1 ;  /* 0x000100800f097811 */ /* 0x000fe400078e08ff */
[----:B------:R-:W-:Y:S02]  /*1ef0*/  LEA R8, R14, 0x10080, 0x1 ;  /* 0x000100800e087811 */ /* 0x000fe400078e08ff */
[----:B------:R-:W-:Y:S01]  /*1f00*/  LEA R183, R3, 0x10080, 0x1 ;  /* 0x0001008003b77811 */ /* 0x000fe200078e08ff */
[----:B------:R2:W-:Y:S01]  /*1f10*/  STL [R1+0x24], R9 ;  /* 0x0000240901007387 */ /* 0x0005e20000100800 */
[----:B------:R-:W-:Y:S02]  /*1f20*/  LEA R179, R4, 0x8080, 0x1 ;  /* 0x0000808004b37811 */ /* 0x000fe400078e08ff */
[C---:B------:R-:W-:Y:S01]  /*1f30*/  IADD3 R201, R134.reuse, 0x80, RZ ;  /* 0x0000008086c97810 */ /* 0x040fe20007ffe0ff */
[----:B------:R2:W-:Y:S01]  /*1f40*/  STL [R1+0x20], R8 ;  /* 0x0000200801007387 */ /* 0x0005e20000100800 */
[----:B------:R-:W-:Y:S01]  /*1f50*/  IADD3 R200, R134, 0xc0, RZ ;  /* 0x000000c086c87810 */ /* 0x000fe20007ffe0ff */
[C---:B------:R-:W-:Y:S01]  /*1f60*/  IMAD.IADD R184, R183.reuse, 0x1, R2 ;  /* 0x00000001b7b87824 */ /* 0x040fe200078e0202 */
[----:B------:R-:W-:Y:S01]  /*1f70*/  IADD3 R246, R216, 0x28, RZ ;  /* 0x00000028d8f67810 */ /* 0x000fe20007ffe0ff */
[--C-:B------:R-:W-:Y:S01]  /*1f80*/  IMAD.IADD R180, R2, 0x1, R179.reuse ;  /* 0x0000000102b47824 */ /* 0x100fe200078e02b3 */
[----:B------:R-:W-:Y:S01]  /*1f90*/  SHF.R.S32.HI R135, RZ, 0x1f, R134 ;  /* 0x0000001fff877819 */ /* 0x000fe20000011486 */
[----:B------:R-:W-:Y:S01]  /*1fa0*/  IMAD.IADD R186, R183, 0x1, R0 ;  /* 0x00000001b7ba7824 */ /* 0x000fe200078e0200 */
[----:B------:R-:W-:Y:S01]  /*1fb0*/  SHF.R.S32.HI R157, RZ, 0x1f, R156 ;  /* 0x0000001fff9d7819 */ /* 0x000fe2000001149c */
[----:B------:R-:W-:Y:S01]  /*1fc0*/  IMAD.IADD R182, R0, 0x1, R179 ;  /* 0x0000000100b67824 */ /* 0x000fe200078e02b3 */
[----:B-1----:R-:W-:Y:S01]  /*1fd0*/  LEA R5, R13, 0x10080, 0x1 ;  /* 0x000100800d057811 */ /* 0x002fe200078e08ff */
[----:B------:R-:W-:Y:S01]  /*1fe0*/  IMAD.IADD R185, R184, 0x1, R0 ;  /* 0x00000001b8b97824 */ /* 0x000fe200078e0200 */
[----:B------:R-:W-:Y:S01]  /*1ff0*/  SHF.R.S32.HI R208, RZ, 0x1f, R201 ;  /* 0x0000001fffd07819 */ /* 0x000fe200000114c9 */
[----:B------:R-:W-:Y:S01]  /*2000*/  IMAD.IADD R181, R0, 0x1, R180 ;  /* 0x0000000100b57824 */ /* 0x000fe200078e02b4 */
[----:B------:R-:W-:Y:S01]  /*2010*/  SHF.R.S32.HI R206, RZ, 0x1f, R200 ;  /* 0x0000001fffce7819 */ /* 0x000fe200000114c8 */
[----:B------:R2:W-:Y:S01]  /*2020*/  STL [R1+0x1c], R5 ;  /* 0x00001c0501007387 */ /* 0x0005e20000100800 */
[----:B------:R-:W-:-:S02]  /*2030*/  SHF.R.S32.HI R207, RZ, 0x1f, R202 ;  /* 0x0000001fffcf7819 */ /* 0x000fc400000114ca */
[----:B------:R-:W-:Y:S02]  /*2040*/  SHF.R.S32.HI R34, RZ, 0x1f, R246 ;  /* 0x0000001fff227819 */ /* 0x000fe400000114f6 */
.L_x_972:
[----:B------:R-:W-:Y:S01]  /*2050*/  ISETP.NE.U32.AND P0, PT, RZ, c[0x0][0x370], PT ;  /* 0x0000dc00ff007a0c */ /* 0x000fe20003f05070 */
[----:B------:R-:W-:Y:S01]  /*2060*/  IMAD.MOV.U32 R15, RZ, RZ, 0x4 ;  /* 0x00000004ff0f7424 */ /* 0x000fe200078e00ff */
[----:B------:R-:W-:Y:S01]  /*2070*/  ISETP.NE.U32.AND P1, PT, RZ, c[0x0][0x360], PT ;  /* 0x0000d800ff007a0c */ /* 0x000fe20003f25070 */
[----:B------:R-:W-:Y:S01]  /*2080*/  IMAD.MOV.U32 R227, RZ, RZ, RZ ;  /* 0x000000ffffe37224 */ /* 0x000fe200078e00ff */
[----:B------:R-:W-:Y:S01]  /*2090*/  ISETP.NE.AND.EX P2, PT, RZ, c[0x0][0x374], PT, P0 ;  /* 0x0000dd00ff007a0c */ /* 0x000fe20003f45300 */
[----:B------:R-:W-:Y:S01]  /*20a0*/  IMAD.MOV.U32 R110, RZ, RZ, RZ ;  /* 0x000000ffff6e7224 */ /* 0x000fe200078e00ff */
[----:B------:R-:W-:Y:S01]  /*20b0*/  ISETP.NE.AND.EX P0, PT, RZ, c[0x0][0x364], PT, P1 ;  /* 0x0000d900ff007a0c */ /* 0x000fe20003f05310 */
[----:B------:R-:W-:Y:S01]  /*20c0*/  IMAD.MOV.U32 R14, RZ, RZ, RZ ;  /* 0x000000ffff0e7224 */ /* 0x000fe200078e00ff */
[----:B------:R-:W-:Y:S01]  /*20d0*/  ISETP.NE.U32.AND P1, PT, RZ, c[0x0][0x348], PT ;  /* 0x0000d200ff007a0c */ /* 0x000fe20003f25070 */
[----:B------:R-:W-:Y:S01]  /*20e0*/  IMAD.MOV.U32 R13, RZ, RZ, RZ ;  /* 0x000000ffff0d7224 */ /* 0x000fe200078e00ff */
[----:B------:R-:W-:Y:S01]  /*20f0*/  ISETP.NE.U32.AND P3, PT, RZ, c[0x0][0x350], PT ;  /* 0x0000d400ff007a0c */ /* 0x000fe20003f65070 */
[----:B------:R-:W-:Y:S01]  /*2100*/  IMAD.WIDE R6, R235, R15, c[0x0][0x348] ;  /* 0x0000d200eb067625 */ /* 0x000fe200078e020f */
[----:B------:R-:W-:-:S02]  /*2110*/  ISETP.NE.U32.AND P4, PT, RZ, c[0x0][0x358], PT ;  /* 0x0000d600ff007a0c */ /* 0x000fc40003f85070 */
[----:B------:R-:W-:Y:S01]  /*2120*/  ISETP.NE.AND.EX P1, PT, RZ, c[0x0][0x34c], PT, P1 ;  /* 0x0000d300ff007a0c */ /* 0x000fe20003f25310 */
[CC--:B--2---:R-:W-:Y:S01]  /*2130*/  IMAD.WIDE R4, R235.reuse, R15.reuse, c[0x0][0x350] ;  /* 0x0000d400eb047625 */ /* 0x0c4fe200078e020f */
[----:B------:R-:W-:Y:S02]  /*2140*/  ISETP.NE.AND.EX P3, PT, RZ, c[0x0][0x354], PT, P3 ;  /* 0x0000d500ff007a0c */ /* 0x000fe40003f65330 */
[----:B------:R-:W-:Y:S01]  /*2150*/  ISETP.NE.AND.EX P4, PT, RZ, c[0x0][0x35c], PT, P4 ;  /* 0x0000d700ff007a0c */ /* 0x000fe20003f85340 */
[----:B------:R-:W-:-:S04]  /*2160*/  @P2 IMAD.WIDE R10, R235, R15, c[0x0][0x370] ;  /* 0x0000dc00eb0a2625 */ /* 0x000fc800078e020f */
[CC--:B------:R-:W-:Y:S01]  /*2170*/  @P0 IMAD.WIDE R8, R235.reuse, R15.reuse, c[0x0][0x360] ;  /* 0x0000d800eb080625 */ /* 0x0c0fe200078e020f */
[----:B------:R1:W5:Y:S03]  /*2180*/  @P2 LDG.E R227, [R10.64] ;  /* 0x000000080ae32981 */ /* 0x000366000c1e1900 */
[----:B------:R-:W-:Y:S01]  /*2190*/  IMAD.WIDE R2, R235, R15, c[0x0][0x358] ;  /* 0x0000d600eb027625 */ /* 0x000fe200078e020f */
[----:B------:R1:W5:Y:S04]  /*21a0*/  @P0 LDG.E R211, [R8.64] ;  /* 0x0000000808d30981 */ /* 0x000368000c1e1900 */
[----:B------:R1:W5:Y:S04]  /*21b0*/  @P1 LDG.E R110, [R6.64] ;  /* 0x00000008066e1981 */ /* 0x000368000c1e1900 */
[----:B------:R1:W5:Y:S04]  /*21c0*/  @P3 LDG.E R14, [R4.64] ;  /* 0x00000008040e3981 */ /* 0x000368000c1e1900 */
[----:B------:R1:W5:Y:S01]  /*21d0*/  @P4 LDG.E R13, [R2.64] ;  /* 0x00000008020d4981 */ /* 0x000362000c1e1900 */
[----:B------:R-:W-:Y:S01]  /*21e0*/  YIELD ;  /* 0x0000000000007946 */ /* 0x000fe20003800000 */
[----:B------:R-:W-:Y:S05]  /*21f0*/  @P0 BRA `(.L_x_713) ;  /* 0x0000005000000947 */ /* 0x000fea0003800000 */
[----:B-----5:R-:W-:Y:S01]  /*2200*/  MOV R211, c[0x0][0x168] ;  /* 0x00005a0000d37a02 */ /* 0x020fe20000000f00 */
[----:B------:R-:W-:Y:S05]  /*2210*/  @!P1 BRA `(.L_x_713) ;  /* 0x0000003000009947 */ /* 0x000fea0003800000 */
[----:B-1----:R-:W2:Y:S04]  /*2220*/  LDG.E R8, [R6.64] ;  /* 0x0000000806087981 */ /* 0x002ea8000c1e1900 */
[----:B------:R-:W2:Y:S02]  /*2230*/  LDG.E R0, [R6.64+0x4] ;  /* 0x0000040806007981 */ /* 0x000ea4000c1e1900 */
[----:B--2---:R-:W-:-:S02]  /*2240*/  IADD3 R211, -R8, R0, RZ ;  /* 0x0000000008d37210 */ /* 0x004fc40007ffe1ff */
.L_x_713:
[----:B------:R-:W-:-:S04]  /*2250*/  ISETP.NE.U32.AND P0, PT, RZ, c[0x0][0x368], PT ;  /* 0x0000da00ff007a0c */ /* 0x000fc80003f05070 */
[----:B------:R-:W-:-:S13]  /*2260*/  ISETP.NE.AND.EX P0, PT, RZ, c[0x0][0x36c], PT, P0 ;  /* 0x0000db00ff007a0c */ /* 0x000fda0003f05300 */
[----:B------:R-:W-:Y:S05]  /*2270*/  @!P0 BRA `(.L_x_714) ;  /* 0x0000003000008947 */ /* 0x000fea0003800000 */
[----:B-1----:R-:W-:-:S05]  /*2280*/  IMAD.WIDE R4, R235, R15, c[0x0][0x368] ;  /* 0x0000da00eb047625 */ /* 0x002fca00078e020f */
[----:B------:R1:W5:Y:S01]  /*2290*/  LDG.E R12, [R4.64] ;  /* 0x00000008040c7981 */ /* 0x000362000c1e1900 */
[----:B------:R-:W-:Y:S05]  /*22a0*/  BRA `(.L_x_715) ;  /* 0x0000005000007947 */ /* 0x000fea0003800000 */
.L_x_714:
[----:B------:R-:W-:Y:S01]  /*22b0*/  MOV R12, UR6 ;  /* 0x00000006000c7c02 */ /* 0x000fe20008000f00 */
[----:B------:R-:W-:Y:S05]  /*22c0*/  @!P3 BRA `(.L_x_715) ;  /* 0x000000300000b947 */ /* 0x000fea0003800000 */
[----:B-1----:R-:W2:Y:S04]  /*22d0*/  LDG.E R6, [R4.64] ;  /* 0x0000000804067981 */ /* 0x002ea8000c1e1900 */
[----:B------:R-:W2:Y:S02]  /*22e0*/  LDG.E R0, [R4.64+0x4] ;  /* 0x0000040804007981 */ /* 0x000ea4000c1e1900 */
[----:B--2---:R-:W-:Y:S02]  /*22f0*/  IADD3 R12, -R6, R0, RZ ;  /* 0x00000000060c7210 */ /* 0x004fe40007ffe1ff */
.L_x_715:
[----:B-1----:R1:W2:Y:S04]  /*2300*/  @P4 LDG.E R5, [R2.64] ;  /* 0x0000000802054981 */ /* 0x0022a8000c1e1900 */
[----:B------:R1:W2:Y:S01]  /*2310*/  @P4 LDG.E R4, [R2.64+0x4] ;  /* 0x0000040802044981 */ /* 0x0002a2000c1e1900 */
[----:B------:R-:W-:Y:S01]  /*2320*/  ISETP.NE.U32.AND P0, PT, RZ, c[0x0][0x378], PT ;  /* 0x0000de00ff007a0c */ /* 0x000fe20003f05070 */
[----:B------:R-:W-:-:S02]  /*2330*/  IMAD.MOV.U32 R0, RZ, RZ, c[0x0][0x2c4] ;  /* 0x0000b100ff007624 */ /* 0x000fc400078e00ff */
[----:B-----5:R-:W-:Y:S01]  /*2340*/  IMAD.MOV.U32 R99, RZ, RZ, R12 ;  /* 0x000000ffff637224 */ /* 0x020fe200078e000c */
[----:B------:R-:W-:Y:S02]  /*2350*/  ISETP.NE.AND.EX P0, PT, RZ, c[0x0][0x37c], PT, P0 ;  /* 0x0000df00ff007a0c */ /* 0x000fe40003f05300 */
[----:B------:R-:W-:Y:S01]  /*2360*/  ISETP.NE.AND P2, PT, R0, 0x1, PT ;  /* 0x000000010000780c */ /* 0x000fe20003f45270 */
[----:B------:R-:W-:Y:S02]  /*2370*/  IMAD.SHL.U32 R228, R233, 0x80, RZ ;  /* 0x00000080e9e47824 */ /* 0x000fe400078e00ff */
[----:B------:R-:W-:Y:S02]  /*2380*/  IMAD.MOV.U32 R55, RZ, RZ, c[0x0][0x228] ;  /* 0x00008a00ff377624 */ /* 0x000fe400078e00ff */
[----:B------:R-:W-:Y:S01]  /*2390*/  IMAD.IADD R11, R12, 0x1, -R227 ;  /* 0x000000010c0b7824 */ /* 0x000fe200078e0ae3 */
[----:B------:R-:W-:Y:S01]  /*23a0*/  IADD3 R0, R228, 0x7f, RZ ;  /* 0x0000007fe4007810 */ /* 0x000fe20007ffe0ff */
[----:B------:R-:W-:Y:S01]  /*23b0*/  IMAD.MOV.U32 R6, RZ, RZ, c[0x0][0x32c] ;  /* 0x0000cb00ff067624 */ /* 0x000fe200078e00ff */
[----:B------:R-:W-:-:S03]  /*23c0*/  LOP3.LUT R214, R214, 0xffffffdf, RZ, 0xc0, !PT ;  /* 0xffffffdfd6d67812 */ /* 0x000fc600078ec0ff */
[----:B-1----:R-:W-:Y:S01]  /*23d0*/  @P0 IMAD.WIDE R2, R235, R15, c[0x0][0x378] ;  /* 0x0000de00eb020625 */ /* 0x002fe200078e020f */
[----:B------:R-:W-:-:S04]  /*23e0*/  ISETP.GE.AND P1, PT, R6, 0x1, PT ;  /* 0x000000010600780c */ /* 0x000fc80003f26270 */
[----:B------:R1:W5:Y:S01]  /*23f0*/  @P0 LDG.E R99, [R2.64] ;  /* 0x0000000802630981 */ /* 0x000362000c1e1900 */
[----:B------:R-:W-:-:S04]  /*2400*/  @P2 LOP3.LUT R214, R214, 0x20, RZ, 0xfc, !PT ;  /* 0x00000020d6d62812 */ /* 0x000fc800078efcff */
[----:B------:R-:W-:-:S04]  /*2410*/  LOP3.LUT R214, R214, 0xffffffbf, RZ, 0xc0, !PT ;  /* 0xffffffbfd6d67812 */ /* 0x000fc800078ec0ff */
[----:B------:R-:W-:Y:S01]  /*2420*/  @P1 LOP3.LUT R214, R214, 0x40, RZ, 0xfc, !PT ;  /* 0x00000040d6d61812 */ /* 0x000fe200078efcff */
[----:B-1----:R-:W-:-:S05]  /*2430*/  @P2 IMAD.HI.U32 R3, R0, c[0x0][0x2c8], RZ ;  /* 0x0000b20000032a27 */ /* 0x002fca00078e00ff */
[----:B------:R-:W-:Y:S01]  /*2440*/  @P2 SHF.R.U32.HI R0, RZ, c[0x0][0x2cc], R3 ;  /* 0x0000b300ff002a19 */ /* 0x000fe20000011603 */
[----:B--2---:R-:W-:-:S04]  /*2450*/  @P4 IMAD.IADD R55, R4, 0x1, -R5 ;  /* 0x0000000104374824 */ /* 0x004fc800078e0a05 */
[----:B------:R-:W-:-:S05]  /*2460*/  IMAD.IADD R210, R11, 0x1, R55 ;  /* 0x000000010bd27824 */ /* 0x000fca00078e0237 */
[C---:B------:R-:W-:Y:S02]  /*2470*/  IADD3 R2, R210.reuse, 0x1f, RZ ;  /* 0x0000001fd2027810 */ /* 0x040fe40007ffe0ff */
[----:B------:R-:W-:Y:S02]  /*2480*/  IADD3 R3, R210, 0x1, -R211 ;  /* 0x00000001d2037810 */ /* 0x000fe40007ffe8d3 */
[----:B------:R-:W-:-:S03]  /*2490*/  SHF.R.S32.HI R4, RZ, 0x1f, R2 ;  /* 0x0000001fff047819 */ /* 0x000fc60000011402 */
[----:B------:R-:W-:Y:S01]  /*24a0*/  IMAD.IADD R0, R3, 0x1, R0 ;  /* 0x0000000103007824 */ /* 0x000fe200078e0200 */
[----:B------:R-:W-:-:S04]  /*24b0*/  LEA.HI R2, R4, R2, RZ, 0x5 ;  /* 0x0000000204027211 */ /* 0x000fc800078f28ff */
[----:B------:R-:W-:Y:S02]  /*24c0*/  IADD3 R3, R0, c[0x0][0x328], RZ ;  /* 0x0000ca0000037a10 */ /* 0x000fe40007ffe0ff */
[----:B------:R-:W-:Y:S01]  /*24d0*/  SHF.R.S32.HI R104, RZ, 0x5, R2 ;  /* 0x00000005ff687819 */ /* 0x000fe20000011402 */
        /* <DEDUP_REMOVED lines=11> */
.L_x_718:
[----:B------:R-:W-:-:S13]  /*2590*/  ISETP.NE.AND P0, PT, R6, 0x1, PT ;  /* 0x000000010600780c */ /* 0x000fda0003f05270 */
[----:B------:R-:W-:-:S05]  /*25a0*/  @P0 IMAD.HI.U32 R0, R2, c[0x0][0x330], RZ ;  /* 0x0000cc0002000a27 */ /* 0x000fca00078e00ff */
[----:B------:R-:W-:Y:S02]  /*25b0*/  @P0 SHF.R.U32.HI R2, RZ, c[0x0][0x334], R0 ;  /* 0x0000cd00ff020a19 */ /* 0x000fe40000011600 */
.L_x_719:
[----:B------:R-:W-:Y:S05]  /*25c0*/  BSYNC B0 ;  /* 0x0000000000007941 */ /* 0x000fea0003800000 */
.L_x_717:
[----:B------:R-:W-:-:S05]  /*25d0*/  IMAD R2, R2, R6, c[0x0][0x32c] ;  /* 0x0000cb0002027624 */ /* 0x000fca00078e0206 */
[----:B------:R-:W-:-:S04]  /*25e0*/  IMNMX R3, R3, R2, PT ;  /* 0x0000000203037217 */ /* 0x000fc80003800200 */
.L_x_716:
[----:B------:R-:W-:Y:S01]  /*25f0*/  IADD3 R3, R3, 0x1f, RZ ;  /* 0x0000001f03037810 */ /* 0x000fe20007ffe0ff */
[----:B------:R-:W-:-:S03]  /*2600*/  @P2 IMAD.HI.U32 R2, R228, c[0x0][0x2c8], RZ ;  /* 0x0000b200e4022a27 */ /* 0x000fc600078e00ff */
[----:B------:R-:W-:Y:S01]  /*2610*/  SHF.R.S32.HI R4, RZ, 0x1f, R3 ;  /* 0x0000001fff047819 */ /* 0x000fe20000011403 */
[----:B------:R-:W-:Y:S01]  /*2620*/  IMAD.MOV.U32 R0, RZ, RZ, R228 ;  /* 0x000000ffff007224 */ /* 0x000fe200078e00e4 */
[----:B------:R-:W-:Y:S01]  /*2630*/  @P2 SHF.R.U32.HI R0, RZ, c[0x0][0x2cc], R2 ;  /* 0x0000b300ff002a19 */ /* 0x000fe20000011602 */
[----:B------:R-:W-:Y:S01]  /*2640*/  IMAD.IADD R170, R210, 0x1, -R211 ;  /* 0x00000001d2aa7824 */ /* 0x000fe200078e0ad3 */
[----:B------:R-:W-:-:S03]  /*2650*/  LEA.HI R3, R4, R3, RZ, 0x5 ;  /* 0x0000000304037211 */ /* 0x000fc600078f28ff */
[----:B------:R-:W-:Y:S01]  /*2660*/  IMAD.IADD R0, R170, 0x1, R0 ;  /* 0x00000001aa007824 */ /* 0x000fe200078e0200 */
[----:B------:R-:W-:-:S04]  /*2670*/  SHF.R.S32.HI R3, RZ, 0x5, R3 ;  /* 0x00000005ff037819 */ /* 0x000fc80000011403 */
[----:B------:R-:W-:Y:S02]  /*2680*/  IADD3 R2, R0, -c[0x0][0x324], RZ ;  /* 0x8000c90000027a10 */ /* 0x000fe40007ffe0ff */
        /* <DEDUP_REMOVED lines=11> */
.L_x_722:
[----:B------:R-:W-:-:S13]  /*2740*/  ISETP.NE.AND P0, PT, R6, 0x1, PT ;  /* 0x000000010600780c */ /* 0x000fda0003f05270 */
[----:B------:R-:W-:-:S05]  /*2750*/  @P0 IMAD.HI.U32 R3, R0, c[0x0][0x330], RZ ;  /* 0x0000cc0000030a27 */ /* 0x000fca00078e00ff */
[----:B------:R-:W-:Y:S02]  /*2760*/  @P0 SHF.R.U32.HI R0, RZ, c[0x0][0x334], R3 ;  /* 0x0000cd00ff000a19 */ /* 0x000fe40000011603 */
.L_x_723:
[----:B------:R-:W-:Y:S05]  /*2770*/  BSYNC B0 ;  /* 0x0000000000007941 */ /* 0x000fea0003800000 */
.L_x_721:
[----:B------:R-:W-:-:S05]  /*2780*/  IMAD R0, R0, c[0x0][0x32c], RZ ;  /* 0x0000cb0000007a24 */ /* 0x000fca00078e02ff */
[----:B------:R-:W-:-:S04]  /*2790*/  IMNMX R2, R2, R0, !PT ;  /* 0x0000000002027217 */ /* 0x000fc80007800200 */
.L_x_720:
[----:B------:R-:W-:Y:S01]  /*27a0*/  SHF.R.S32.HI R0, RZ, 0x1f, R2 ;  /* 0x0000001fff007819 */ /* 0x000fe20000011402 */
[----:B------:R-:W-:Y:S01]  /*27b0*/  BSSY B0, `(.L_x_724) ;  /* 0x000002d000007945 */ /* 0x000fe20003800000 */
[----:B------:R-:W-:Y:S02]  /*27c0*/  LOP3.LUT R3, R234, 0xff000000, RZ, 0xc0, !PT ;  /* 0xff000000ea037812 */ /* 0x000fe400078ec0ff */
[----:B------:R-:W-:Y:S02]  /*27d0*/  LEA.HI R2, R0, R2, RZ, 0x5 ;  /* 0x0000000200027211 */ /* 0x000fe400078f28ff */
[----:B------:R-:W-:Y:S02]  /*27e0*/  LOP3.LUT R4, R234, 0xff0000, RZ, 0xc0, !PT ;  /* 0x00ff0000ea047812 */ /* 0x000fe400078ec0ff */
[----:B------:R-:W-:Y:S02]  /*27f0*/  SHF.R.S32.HI R0, RZ, 0x5, R2 ;  /* 0x00000005ff007819 */ /* 0x000fe40000011402 */
[----:B------:R-:W-:-:S02]  /*2800*/  SHF.R.U32.HI R3, RZ, 0x8, R3 ;  /* 0x00000008ff037819 */ /* 0x000fc40000011603 */
[----:B------:R-:W-:Y:S01]  /*2810*/  IMNMX R5, RZ, R0, !PT ;  /* 0x00000000ff057217 */ /* 0x000fe20007800200 */
[----:B------:R-:W-:Y:S01]  /*2820*/  IMAD.MOV.U32 R0, RZ, RZ, RZ ;  /* 0x000000ffff007224 */ /* 0x000fe200078e00ff */
[----:B------:R-:W-:Y:S02]  /*2830*/  LEA.HI R2, R4, R3, RZ, 0x10 ;  /* 0x0000000304027211 */ /* 0x000fe400078f80ff */
[----:B------:R-:W-:Y:S02]  /*2840*/  ISETP.GT.AND P0, PT, R8, R5, PT ;  /* 0x000000050800720c */ /* 0x000fe40003f04270 */
[----:B------:R-:W-:Y:S02]  /*2850*/  SHF.R.U32.HI R233, RZ, 0x10, R2 ;  /* 0x00000010ffe97819 */ /* 0x000fe40000011602 */
[----:B------:R-:W-:Y:S02]  /*2860*/  LOP3.LUT R245, R2, 0xff, RZ, 0xc0, !PT ;  /* 0x000000ff02f57812 */ /* 0x000fe400078ec0ff */
[----:B------:R-:W-:-:S04]  /*2870*/  ISETP.NE.AND P1, PT, R233, RZ, PT ;  /* 0x000000ffe900720c */ /* 0x000fc80003f25270 */
[----:B------:R-:W-:-:S03]  /*2880*/  SEL R97, R233, c[0x0][0x338], P1 ;  /* 0x0000ce00e9617a07 */ /* 0x000fc60000800000 */
[----:B------:R-:W-:Y:S05]  /*2890*/  @!P0 BRA `(.L_x_725) ;  /* 0x000001e000008947 */ /* 0x000fea0003800000 */
[----:B------:R-:W-:-:S05]  /*28a0*/  IABS R0, R97 ;  /* 0x0000006100007213 */ /* 0x000fca0000000000 */
[----:B------:R-:W-:-:S04]  /*28b0*/  IMAD.MOV.U32 R4, RZ, RZ, R0 ;  /* 0x000000ffff047224 */ /* 0x000fc800078e0000 */
[----:B------:R-:W1:Y:S08]  /*28c0*/  I2F.RP R2, R4 ;  /* 0x0000000400027306 */ /* 0x000e700000209400 */
[----:B-1----:R-:W1:Y:S02]  /*28d0*/  MUFU.RCP R2, R2 ;  /* 0x0000000200027308 */ /* 0x002e640000001000 */
[----:B-1----:R-:W-:-:S06]  /*28e0*/  IADD3 R2, R2, 0xffffffe, RZ ;  /* 0x0ffffffe02027810 */ /* 0x002fcc0007ffe0ff */
[----:B------:R1:W2:Y:S02]  /*28f0*/  F2I.FTZ.U32.TRUNC.NTZ R3, R2 ;  /* 0x0000000200037305 */ /* 0x0002a4000021f000 */
[----:B-1----:R-:W-:Y:S01]  /*2900*/  IADD3 R2, R97, -0x1, R8 ;  /* 0xffffffff61027810 */ /* 0x002fe20007ffe008 */
[----:B--2---:R-:W-:-:S04]  /*2910*/  IMAD.MOV R0, RZ, RZ, -R3 ;  /* 0x000000ffff007224 */ /* 0x004fc800078e0a03 */
[----:B------:R-:W-:Y:S01]  /*2920*/  IMAD.MOV.U32 R7, RZ, RZ, R0 ;  /* 0x000000ffff077224 */ /* 0x000fe200078e0000 */
[----:B------:R-:W-:Y:S01]  /*2930*/  IABS R0, R97 ;  /* 0x0000006100007213 */ /* 0x000fe20000000000 */
[----:B------:R-:W-:Y:S01]  /*2940*/  IMAD.IADD R6, R2, 0x1, -R5 ;  /* 0x0000000102067824 */ /* 0x000fe200078e0a05 */
[----:B------:R-:W-:Y:S01]  /*2950*/  MOV R2, RZ ;  /* 0x000000ff00027202 */ /* 0x000fe20000000f00 */
[----:B------:R-:W-:Y:S02]  /*2960*/  IMAD R7, R7, R4, RZ ;  /* 0x0000000407077224 */ /* 0x000fe400078e02ff */
[----:B------:R-:W-:Y:S01]  /*2970*/  IMAD.MOV R9, RZ, RZ, -R0 ;  /* 0x000000ffff097224 */ /* 0x000fe200078e0a00 */
[----:B------:R-:W-:Y:S01]  /*2980*/  IABS R10, R6 ;  /* 0x00000006000a7213 */ /* 0x000fe20000000000 */
[----:B------:R-:W-:-:S04]  /*2990*/  IMAD.HI.U32 R0, R3, R7, R2 ;  /* 0x0000000703007227 */ /* 0x000fc800078e0002 */
[----:B------:R-:W-:Y:S02]  /*29a0*/  IMAD.MOV.U32 R2, RZ, RZ, R10 ;  /* 0x000000ffff027224 */ /* 0x000fe400078e000a */
        /* <DEDUP_REMOVED lines=9> */
[----:B------:R-:W-:-:S07]  /*2a40*/  ISETP.GE.AND P1, PT, R2, RZ, PT ;  /* 0x000000ff0200720c */ /* 0x000fce0003f26270 */
[----:B------:R-:W-:-:S06]  /*2a50*/  @P2 IADD3 R0, R0, 0x1, RZ ;  /* 0x0000000100002810 */ /* 0x000fcc0007ffe0ff */
[----:B------:R-:W-:Y:S01]  /*2a60*/  @!P1 IMAD.MOV R0, RZ, RZ, -R0 ;  /* 0x000000ffff009224 */ /* 0x000fe200078e0a00 */
[----:B------:R-:W-:Y:S02]  /*2a70*/  @!P0 LOP3.LUT R0, RZ, R97, RZ, 0x33, !PT ;  /* 0x00000061ff008212 */ /* 0x000fe400078e33ff */
.L_x_725:
[----:B------:R-:W-:Y:S05]  /*2a80*/  BSYNC B0 ;  /* 0x0000000000007941 */ /* 0x000fea0003800000 */
.L_x_724:
[----:B------:R-:W2:Y:S01]  /*2a90*/  LDL R4, [R1+0x3c] ;  /* 0x00003c0001047983 */ /* 0x000ea20000100800 */
[----:B------:R-:W-:-:S04]  /*2aa0*/  IMAD R2, R245, R0, R5 ;  /* 0x00000000f5027224 */ /* 0x000fc800078e0205 */
        /* <DEDUP_REMOVED lines=26> */
[----:B------:R-:W-:Y:S01]  /*2c50*/  SHF.R.S32.HI R8, RZ, 0x1f, R235 ;  /* 0x0000001fff087819 */ /* 0x000fe200000114eb */
[----:B------:R-:W-:Y:S01]  /*2c60*/  IMAD R4, R59, c[0x0][0x238], RZ ;  /* 0x00008e003b047a24 */ /* 0x000fe200078e02ff */
[----:B------:R-:W-:Y:S01]  /*2c70*/  SEL R6, R235, RZ, !P4 ;  /* 0x000000ffeb067207 */ /* 0x000fe20006000000 */
[----:B------:R-:W-:Y:S01]  /*2c80*/  IMAD R0, R45, -0x20, R95 ;  /* 0xffffffe02d007824 */ /* 0x000fe200078e025f */
[----:B------:R-:W-:Y:S01]  /*2c90*/  SEL R7, R8, RZ, !P4 ;  /* 0x000000ff08077207 */ /* 0x000fe20006000000 */
[----:B------:R-:W-:Y:S01]  /*2ca0*/  IMAD R4, R58, c[0x0][0x23c], R4 ;  /* 0x00008f003a047a24 */ /* 0x000fe200078e0204 */
[C---:B------:R-:W-:Y:S01]  /*2cb0*/  SHF.L.U64.HI R103, R107.reuse, R102, c[0x0][0x23c] ;  /* 0x00008f006b677619 */ /* 0x040fe20000010266 */
[----:B------:R-:W-:Y:S01]  /*2cc0*/  IMAD.SHL.U32 R107, R107, 0x20, RZ ;  /* 0x000000206b6b7824 */ /* 0x000fe200078e00ff */
[----:B------:R-:W-:Y:S01]  /*2cd0*/  ISETP.GT.AND P0, PT, R0, RZ, PT ;  /* 0x000000ff0000720c */ /* 0x000fe20003f04270 */
[----:B------:R-:W-:Y:S01]  /*2ce0*/  IMAD.IADD R3, R3, 0x1, R4 ;  /* 0x0000000103037824 */ /* 0x000fe200078e0204 */
[----:B------:R-:W-:Y:S01]  /*2cf0*/  ISETP.GE.AND P2, PT, R134, c[0x0][0x1d4], PT ;  /* 0x0000750086007a0c */ /* 0x000fe20003f46270 */
[----:B------:R-:W-:Y:S01]  /*2d00*/  IMAD R0, R7, c[0x0][0x248], RZ ;  /* 0x0000920007007a24 */ /* 0x000fe200078e02ff */
[----:B------:R-:W-:Y:S01]  /*2d10*/  ISETP.GE.AND P6, PT, R138, c[0x0][0x1d4], PT ;  /* 0x000075008a007a0c */ /* 0x000fe20003fc6270 */
[----:B------:R-:W-:Y:S01]  /*2d20*/  IMAD.WIDE.U32 R2, R19, c[0x0][0x240], R2 ;  /* 0x0000900013027a25 */ /* 0x000fe200078e0002 */
[----:B------:R-:W-:-:S02]  /*2d30*/  ISETP.GE.AND P5, PT, R201, c[0x0][0x1d4], PT ;  /* 0x00007500c9007a0c */ /* 0x000fc40003fa6270 */
[----:B------:R-:W-:Y:S01]  /*2d40*/  ISETP.GE.AND P4, PT, R200, c[0x0][0x1d4], PT ;  /* 0x00007500c8007a0c */ /* 0x000fe20003f86270 */
[----:B------:R-:W-:Y:S01]  /*2d50*/  IMAD R3, R19, c[0x0][0x244], R3 ;  /* 0x0000910013037a24 */ /* 0x000fe200078e0203 */
[----:B------:R-:W-:Y:S01]  /*2d60*/  LOP3.LUT R214, R214, 0xfffffffe, RZ, 0xc0, !PT ;  /* 0xfffffffed6d67812 */ /* 0x000fe200078ec0ff */
[C---:B------:R-:W-:Y:S02]  /*2d70*/  IMAD R4, R6.reuse, c[0x0][0x24c], R0 ;  /* 0x0000930006047a24 */ /* 0x040fe400078e0200 */
[----:B------:R-:W-:Y:S01]  /*2d80*/  IMAD.WIDE.U32 R62, R6, c[0x0][0x248], R2 ;  /* 0x00009200063e7a25 */ /* 0x000fe200078e0002 */
[----:B------:R-:W-:Y:S02]  /*2d90*/  @P0 SHF.R.S32.HI R2, RZ, 0x1f, R45 ;  /* 0x0000001fff020819 */ /* 0x000fe4000001142d */
[----:B------:R-:W-:Y:S01]  /*2da0*/  @P2 LOP3.LUT R214, R214, 0x1, RZ, 0xfc, !PT ;  /* 0x00000001d6d62812 */ /* 0x000fe200078efcff */
[----:B------:R-:W-:Y:S02]  /*2db0*/  @P0 IMAD R0, R103, R45, RZ ;  /* 0x0000002d67000224 */ /* 0x000fe400078e02ff */
[----:B------:R-:W-:-:S02]  /*2dc0*/  IMAD.IADD R61, R63, 0x1, R4 ;  /* 0x000000013f3d7824 */ /* 0x000fc400078e0204 */
[----:B------:R-:W-:Y:S02]  /*2dd0*/  @P0 IMAD.MOV.U32 R60, RZ, RZ, R62 ;  /* 0x000000ffff3c0224 */ /* 0x000fe400078e003e */
[-C--:B------:R-:W-:Y:S02]  /*2de0*/  @P0 IMAD R0, R2, R107.reuse, R0 ;  /* 0x0000006b02000224 */ /* 0x080fe400078e0200 */
[----:B------:R-:W-:-:S04]  /*2df0*/  @P0 IMAD.WIDE.U32 R4, R45, R107, R60 ;  /* 0x0000006b2d040225 */ /* 0x000fc800078e003c */
[----:B------:R-:W-:Y:S01]  /*2e00*/  @P0 IMAD.IADD R0, R5, 0x1, R0 ;  /* 0x0000000105000824 */ /* 0x000fe200078e0200 */
[----:B------:R-:W-:-:S04]  /*2e10*/  @P0 LEA R2, P1, R4, c[0x0][0x220], 0x1 ;  /* 0x0000880004020a11 */ /* 0x000fc800078208ff */
[----:B------:R-:W-:-:S05]  /*2e20*/  @P0 LEA.HI.X R3, R4, c[0x0][0x224], R0, 0x1, P1 ;  /* 0x0000890004030a11 */ /* 0x000fca00008f0c00 */
[----:B------:R-:W-:Y:S01]  /*2e30*/  @!PT LDS RZ, [RZ] ;  /* 0x00000000fffff984 */ /* 0x000fe20000000800 */
[----:B------:R-:W-:Y:S01]  /*2e40*/  @!PT LDS RZ, [RZ] ;  /* 0x00000000fffff984 */ /* 0x000fe20000000800 */
[----:B------:R-:W-:Y:S01]  /*2e50*/  @!PT LDS RZ, [RZ] ;  /* 0x00000000fffff984 */ /* 0x000fe20000000800 */
[----:B------:R1:W-:Y:S04]  /*2e60*/  @P0 LDGSTS.E.BYPASS.LTC128B.128 [R195+0xc080], [R2.64], !P2 ;  /* 0x0c08000002c30fae */ /* 0x0003e8000d101d48 */
[----:B------:R1:W-:Y:S04]  /*2e70*/  @P0 LDGSTS.E.BYPASS.LTC128B.128 [R195+0xd080], [R2.64+0x80], !P6 ;  /* 0x0d08008002c30fae */ /* 0x0003e8000f101d48 */
[----:B------:R1:W-:Y:S04]  /*2e80*/  @P0 LDGSTS.E.BYPASS.LTC128B.128 [R195+0xe080], [R2.64+0x100], !P5 ;  /* 0x0e08010002c30fae */ /* 0x0003e8000e901d48 */
[----:B------:R1:W-:Y:S01]  /*2e90*/  @P0 LDGSTS.E.BYPASS.LTC128B.128 [R195+0xf080], [R2.64+0x180], !P4 ;  /* 0x0f08018002c30fae */ /* 0x0003e2000e101d48 */
[----:B------:R-:W-:-:S02]  /*2ea0*/  ISETP.NE.U32.AND P0, PT, RZ, c[0x0][0x340], PT ;  /* 0x0000d000ff007a0c */ /* 0x000fc40003f05070 */
[----:B------:R-:W-:Y:S01]  /*2eb0*/  ISETP.GE.AND P1, PT, R134, c[0x0][0x27c], PT ;  /* 0x00009f0086007a0c */ /* 0x000fe20003f26270 */
[----:B------:R-:W-:Y:S01]  /*2ec0*/  IMAD.MOV.U32 R100, RZ, RZ, c[0x0][0x27c] ;  /* 0x00009f00ff647624 */ /* 0x000fe200078e00ff */
[----:B------:R-:W-:Y:S01]  /*2ed0*/  ISETP.NE.AND.EX P0, PT, RZ, c[0x0][0x344], PT, P0 ;  /* 0x0000d100ff007a0c */ /* 0x000fe20003f05300 */
[----:B------:R-:W0:-:S12]  /*2ee0*/  LDGDEPBAR ;  /* 0x00000000000079af */ /* 0x000e180000000000 */
[----:B-1----:R-:W-:-:S06]  /*2ef0*/  @P0 IMAD.WIDE R2, R235, R15, c[0x0][0x340] ;  /* 0x0000d000eb020625 */ /* 0x002fcc00078e020f */
[----:B------:R-:W2:Y:S01]  /*2f00*/  @P0 LDG.E R2, [R2.64] ;  /* 0x0000000802020981 */ /* 0x000ea2000c1e1900 */
[----:B------:R-:W-:Y:S01]  /*2f10*/  LOP3.LUT R214, R214, 0xfffffffd, RZ, 0xc0, !PT ;  /* 0xfffffffdd6d67812 */ /* 0x000fe200078ec0ff */
[----:B------:R-:W-:Y:S01]  /*2f20*/  WARPSYNC 0xffffffff ;  /* 0xffffffff00007948 */ /* 0x000fe20003800000 */
[----:B-----5:R-:W-:Y:S01]  /*2f30*/  SHF.R.S32.HI R18, RZ, 0x1f, R99 ;  /* 0x0000001fff127819 */ /* 0x020fe20000011463 */
[----:B------:R-:W-:Y:S01]  /*2f40*/  IMAD.SHL.U32 R100, R100, 0x2, RZ ;  /* 0x0000000264647824 */ /* 0x000fe200078e00ff */
[----:B------:R-:W-:Y:S02]  /*2f50*/  @P1 LOP3.LUT R214, R214, 0x2, RZ, 0xfc, !PT ;  /* 0x00000002d6d61812 */ /* 0x000fe400078efcff */
[----:B--2---:R-:W-:Y:S01]  /*2f60*/  @P0 SHF.R.S32.HI R3, RZ, 0x1f, R2 ;  /* 0x0000001fff030819 */ /* 0x004fe20000011402 */
[----:B------:R-:W-:Y:S02]  /*2f70*/  @!P0 IMAD.MOV.U32 R2, RZ, RZ, R235 ;  /* 0x000000ffff028224 */ /* 0x000fe400078e00eb */
[----:B------:R-:W-:-:S02]  /*2f80*/  @!P0 IMAD.MOV.U32 R3, RZ, RZ, R8 ;  /* 0x000000ffff038224 */ /* 0x000fc400078e0008 */
[----:B------:R-:W-:Y:S01]  /*2f90*/  IMAD.WIDE.U32 R4, R19, c[0x0][0x260], R134 ;  /* 0x0000980013047a25 */ /* 0x000fe200078e0086 */
[----:B------:R-:W-:Y:S01]  /*2fa0*/  ISETP.GE.AND P0, PT, R138, c[0x0][0x27c], PT ;  /* 0x00009f008a007a0c */ /* 0x000fe20003f06270 */
[----:B------:R-:W-:Y:S01]  /*2fb0*/  BAR.SYNC.DEFER_BLOCKING 0x0 ;  /* 0x0000000000007b1d */ /* 0x000fe20000010000 */
[----:B------:R-:W-:Y:S01]  /*2fc0*/  SEL R8, RZ, c[0x0][0x27c], !P1 ;  /* 0x00009f00ff087a07 */ /* 0x000fe20004800000 */
[----:B------:R-:W-:Y:S01]  /*2fd0*/  IMAD R0, R7, c[0x0][0x268], RZ ;  /* 0x00009a0007007a24 */ /* 0x000fe200078e02ff */
[----:B------:R-:W-:Y:S01]  /*2fe0*/  LOP3.LUT R214, R214, 0xfffffffb, RZ, 0xc0, !PT ;  /* 0xfffffffbd6d67812 */ /* 0x000fe200078ec0ff */
[----:B------:R-:W-:Y:S01]  /*2ff0*/  IMAD R5, R19, c[0x0][0x264], R5 ;  /* 0x0000990013057a24 */ /* 0x000fe200078e0205 */
[----:B------:R-:W-:Y:S01]  /*3000*/  SHF.R.U32.HI R21, RZ, 0x3, R230 ;  /* 0x00000003ff157819 */ /* 0x000fe200000116e6 */
[C---:B------:R-:W-:Y:S01]  /*3010*/  IMAD R20, R6.reuse, c[0x0][0x26c], R0 ;  /* 0x00009b0006147a24 */ /* 0x040fe200078e0200 */
[----:B------:R-:W-:Y:S01]  /*3020*/  MOV R108, c[0x0][0x27c] ;  /* 0x00009f00006c7a02 */ /* 0x000fe20000000f00 */
[----:B------:R-:W-:Y:S01]  /*3030*/  IMAD R0, R9, c[0x0][0x290], RZ ;  /* 0x0000a40009007a24 */ /* 0x000fe200078e02ff */
[----:B------:R-:W-:Y:S01]  /*3040*/  MOV R106, c[0x0][0x280] ;  /* 0x0000a000006a7a02 */ /* 0x000fe20000000f00 */
[----:B------:R-:W-:Y:S01]  /*3050*/  IMAD.WIDE.U32 R78, R6, c[0x0][0x268], R4 ;  /* 0x00009a00064e7a25 */ /* 0x000fe200078e0004 */
[----:B------:R-:W-:Y:S01]  /*3060*/  ULDC.U8 UR5, c[0x0][0x298] ;  /* 0x0000a60000057ab9 */ /* 0x000fe20000000000 */
[----:B------:R-:W-:-:S02]  /*3070*/  @P0 LOP3.LUT R214, R214, 0x4, RZ, 0xfc, !PT ;  /* 0x00000004d6d60812 */ /* 0x000fc400078efcff */
[----:B------:R-:W-:Y:S01]  /*3080*/  IMAD R9, R9, c[0x0][0x280], RZ ;  /* 0x0000a00009097a24 */ /* 0x000fe200078e02ff */
[----:B------:R-:W-:Y:S01]  /*3090*/  IADD3 R92, R79, R20, RZ ;  /* 0x000000144f5c7210 */ /* 0x000fe20007ffe0ff */
[----:B------:R-:W-:Y:S01]  /*30a0*/  IMAD.WIDE.U32 R4, R212, c[0x0][0x290], R134 ;  /* 0x0000a400d4047a25 */ /* 0x000fe200078e0086 */
[----:B------:R-:W-:-:S03]  /*30b0*/  LOP3.LUT R214, R214, 0xffffffef, RZ, 0xc0, !PT ;  /* 0xffffffefd6d67812 */ /* 0x000fc600078ec0ff */
[----:B------:R-:W-:Y:S01]  /*30c0*/  IMAD R0, R212, c[0x0][0x294], R0 ;  /* 0x0000a500d4007a24 */ /* 0x000fe200078e0200 */
[----:B------:R-:W-:Y:S01]  /*30d0*/  MOV R10, R4 ;  /* 0x00000004000a7202 */ /* 0x000fe20000000f00 */
[----:B------:R-:W-:Y:S01]  /*30e0*/  IMAD.IADD R96, R12, 0x1, R14 ;  /* 0x000000010c607824 */ /* 0x000fe200078e020e */
[----:B------:R-:W-:Y:S01]  /*30f0*/  LOP3.LUT R214, R214, 0xfffffff7, RZ, 0xc0, !PT ;  /* 0xfffffff7d6d67812 */ /* 0x000fe200078ec0ff */
[----:B------:R-:W-:-:S04]  /*3100*/  IMAD.WIDE.U32 R6, R212, c[0x0][0x280], R134 ;  /* 0x0000a000d4067a25 */ /* 0x000fc800078e0086 */
[C---:B------:R-:W-:Y:S02]  /*3110*/  IMAD R14, R212.reuse, c[0x0][0x284], R9 ;  /* 0x0000a100d40e7a24 */ /* 0x040fe400078e0209 */
[----:B------:R-:W-:Y:S01]  /*3120*/  IMAD.IADD R11, R5, 0x1, R0 ;  /* 0x00000001050b7824 */ /* 0x000fe200078e0200 */
[----:B------:R-:W-:Y:S01]  /*3130*/  SEL R5, RZ, c[0x0][0x27c], !P0 ;  /* 0x00009f00ff057a07 */ /* 0x000fe20004000000 */
[----:B------:R-:W-:Y:S01]  /*3140*/  IMAD.WIDE.U32 R12, R212, c[0x0][0x290], R156 ;  /* 0x0000a400d40c7a25 */ /* 0x000fe200078e009c */
[----:B------:R-:W-:Y:S02]  /*3150*/  IADD3 R9, R7, R14, RZ ;  /* 0x0000000e07097210 */ /* 0x000fe40007ffe0ff */
[----:B------:R-:W-:Y:S01]  /*3160*/  ISETP.GE.AND P0, PT, R108, 0x1, PT ;  /* 0x000000016c00780c */ /* 0x000fe20003f06270 */
[----:B------:R-:W-:Y:S02]  /*3170*/  IMAD.IADD R15, R134, 0x1, R8 ;  /* 0x00000001860f7824 */ /* 0x000fe400078e0208 */
[----:B------:R-:W-:-:S02]  /*3180*/  IMAD.IADD R7, R0, 0x1, R13 ;  /* 0x0000000100077824 */ /* 0x000fc400078e020d */
[----:B------:R-:W-:Y:S01]  /*3190*/  IMAD.IADD R13, R138, 0x1, R5 ;  /* 0x000000018a0d7824 */ /* 0x000fe200078e0205 */
[----:B------:R-:W-:Y:S01]  /*31a0*/  SHF.R.S32.HI R0, RZ, 0x1f, R15 ;  /* 0x0000001fff007819 */ /* 0x000fe2000001140f */
[----:B------:R-:W-:Y:S01]  /*31b0*/  IMAD.MOV.U32 R8, RZ, RZ, R6 ;  /* 0x000000ffff087224 */ /* 0x000fe200078e0006 */
[----:B------:R-:W-:Y:S01]  /*31c0*/  MOV R6, R12 ;  /* 0x0000000c00067202 */ /* 0x000fe20000000f00 */
[----:B------:R-:W-:Y:S01]  /*31d0*/  IMAD.WIDE.U32 R4, R212, c[0x0][0x280], R156 ;  /* 0x0000a000d4047a25 */ /* 0x000fe200078e009c */
[----:B------:R-:W-:Y:S02]  /*31e0*/  SHF.R.S32.HI R16, RZ, 0x1f, R13 ;  /* 0x0000001fff107819 */ /* 0x000fe4000001140d */
[CC--:B------:R-:W-:Y:S01]  /*31f0*/  LEA.HI R12, R0.reuse, R15.reuse, RZ, 0x3 ;  /* 0x0000000f000c7211 */ /* 0x0c0fe200078f18ff */
[----:B------:R-:W-:Y:S01]  /*3200*/  IMAD.MOV.U32 R109, RZ, RZ, c[0x0][0x2b8] ;  /* 0x0000ae00ff6d7624 */ /* 0x000fe200078e00ff */
[----:B------:R-:W-:Y:S01]  /*3210*/  LEA.HI R15, R0, R15, RZ, 0x6 ;  /* 0x0000000f000f7211 */ /* 0x000fe200078f30ff */
[----:B------:R-:W-:Y:S01]  /*3220*/  IMAD.IADD R5, R14, 0x1, R5 ;  /* 0x000000010e057824 */ /* 0x000fe200078e0205 */
[CC--:B------:R-:W-:Y:S01]  /*3230*/  LEA.HI R0, R16.reuse, R13.reuse, RZ, 0x3 ;  /* 0x0000000d10007211 */ /* 0x0c0fe200078f18ff */
[----:B------:R-:W-:Y:S01]  /*3240*/  IMAD R3, R3, c[0x0][0x2b0], RZ ;  /* 0x0000ac0003037a24 */ /* 0x000fe200078e02ff */
[----:B------:R-:W-:Y:S01]  /*3250*/  LEA.HI R13, R16, R13, RZ, 0x6 ;  /* 0x0000000d100d7211 */ /* 0x000fe200078f30ff */
[----:B------:R-:W-:Y:S01]  /*3260*/  IMAD.SHL.U32 R15, R15, 0x20, RZ ;  /* 0x000000200f0f7824 */ /* 0x000fe200078e00ff */
[----:B------:R-:W-:Y:S01]  /*3270*/  LOP3.LUT R14, R230, 0x38, R0, 0xf8, !PT ;  /* 0x00000038e60e7812 */ /* 0x000fe200078ef800 */
[----:B------:R-:W-:Y:S01]  /*3280*/  IMAD.WIDE.U32 R76, R2, c[0x0][0x2b0], RZ ;  /* 0x0000ac00024c7a25 */ /* 0x000fe200078e00ff */
[----:B------:R-:W-:-:S02]  /*3290*/  SHF.L.U32 R13, R13, 0x5, RZ ;  /* 0x000000050d0d7819 */ /* 0x000fc400000006ff */
[----:B------:R-:W-:Y:S01]  /*32a0*/  LOP3.LUT R17, R15, 0x7ffff800, RZ, 0xc0, !PT ;  /* 0x7ffff8000f117812 */ /* 0x000fe200078ec0ff */
[----:B------:R-:W-:Y:S01]  /*32b0*/  IMAD.MOV.U32 R105, RZ, RZ, c[0x0][0x290] ;  /* 0x0000a400ff697624 */ /* 0x000fe200078e00ff */
[----:B------:R-:W-:Y:S01]  /*32c0*/  ISETP.NE.AND P1, PT, R109, 0x1, PT ;  /* 0x000000016d00780c */ /* 0x000fe20003f25270 */
[----:B------:R-:W-:Y:S01]  /*32d0*/  IMAD.WIDE.U32 R66, R99, c[0x0][0x290], R6 ;  /* 0x0000a40063427a25 */ /* 0x000fe200078e0006 */
[----:B------:R-:W-:Y:S02]  /*32e0*/  LOP3.LUT R15, R13, 0x7ffff800, RZ, 0xc0, !PT ;  /* 0x7ffff8000d0f7812 */ /* 0x000fe400078ec0ff */
[----:B------:R-:W-:Y:S01]  /*32f0*/  LOP3.LUT R13, R14, R21, RZ, 0x3c, !PT ;  /* 0x000000150e0d7212 */ /* 0x000fe200078e3cff */
[----:B------:R-:W-:Y:S01]  /*3300*/  IMAD.WIDE.U32 R64, R99, c[0x0][0x280], R4 ;  /* 0x0000a00063407a25 */ /* 0x000fe200078e0004 */
[----:B------:R-:W-:Y:S02]  /*3310*/  LOP3.LUT R16, R230, 0x38, R12, 0xf8, !PT ;  /* 0x00000038e6107812 */ /* 0x000fe400078ef80c */
[----:B------:R-:W-:Y:S01]  /*3320*/  IADD3 R15, R13, R15, R231 ;  /* 0x0000000f0d0f7210 */ /* 0x000fe20007ffe0e7 */
[----:B------:R-:W-:Y:S01]  /*3330*/  IMAD R13, R2, c[0x0][0x2b4], R3 ;  /* 0x0000ad00020d7a24 */ /* 0x000fe200078e0203 */
[----:B------:R-:W-:Y:S01]  /*3340*/  LOP3.LUT R16, R16, R21, RZ, 0x3c, !PT ;  /* 0x0000001510107212 */ /* 0x000fe200078e3cff */
[----:B------:R-:W-:Y:S01]  /*3350*/  IMAD R3, R18, c[0x0][0x290], RZ ;  /* 0x0000a40012037a24 */ /* 0x000fe200078e02ff */
[----:B------:R-:W-:Y:S01]  /*3360*/  LOP3.LUT R57, R12, 0xfffffff8, RZ, 0xc0, !PT ;  /* 0xfffffff80c397812 */ /* 0x000fe200078ec0ff */
[----:B------:R-:W-:Y:S01]  /*3370*/  IMAD R2, R18, c[0x0][0x280], RZ ;  /* 0x0000a00012027a24 */ /* 0x000fe200078e02ff */
[----:B------:R-:W-:Y:S01]  /*3380*/  IADD3 R14, R16, R17, R231 ;  /* 0x00000011100e7210 */ /* 0x000fe20007ffe0e7 */
[C---:B------:R-:W-:Y:S01]  /*3390*/  IMAD R3, R99.reuse, c[0x0][0x294], R3 ;  /* 0x0000a50063037a24 */ /* 0x040fe200078e0203 */
[----:B------:R-:W-:Y:S01]  /*33a0*/  LOP3.LUT R56, R0, 0xfffffff8, RZ, 0xc0, !PT ;  /* 0xfffffff800387812 */ /* 0x000fe200078ec0ff */
[----:B------:R-:W-:Y:S01]  /*33b0*/  IMAD R2, R99, c[0x0][0x284], R2 ;  /* 0x0000a10063027a24 */ /* 0x000fe200078e0202 */
[----:B------:R-:W-:Y:S01]  /*33c0*/  @P1 LOP3.LUT R214, R214, 0x8, RZ, 0xfc, !PT ;  /* 0x00000008d6d61812 */ /* 0x000fe200078efcff */
[----:B------:R-:W-:Y:S01]  /*33d0*/  IMAD.WIDE.U32 R74, R19, c[0x0][0x210], RZ ;  /* 0x00008400134a7a25 */ /* 0x000fe200078e00ff */
[----:B------:R-:W-:-:S02]  /*33e0*/  SHF.L.U64.HI R101, R105, R102, c[0x0][0x294] ;  /* 0x0000a50069657619 */ /* 0x000fc40000010266 */
[C---:B------:R-:W-:Y:S01]  /*33f0*/  SHF.L.U64.HI R102, R106.reuse, R102, c[0x0][0x284] ;  /* 0x0000a1006a667619 */ /* 0x040fe20000010266 */
[----:B------:R-:W-:Y:S01]  /*3400*/  IMAD.WIDE.U32 R72, R19, c[0x0][0x1e8], RZ ;  /* 0x00007a0013487a25 */ /* 0x000fe200078e00ff */
[----:B------:R-:W-:Y:S02]  /*3410*/  SHF.L.U32 R106, R106, 0x5, RZ ;  /* 0x000000056a6a7819 */ /* 0x000fe400000006ff */
[----:B------:R-:W-:Y:S01]  /*3420*/  SHF.R.S32.HI R90, RZ, 0x3, R12 ;  /* 0x00000003ff5a7819 */ /* 0x000fe2000001140c */
[----:B------:R-:W-:Y:S01]  /*3430*/  IMAD.WIDE.U32 R70, R99, c[0x0][0x290], R10 ;  /* 0x0000a40063467a25 */ /* 0x000fe200078e000a */
[----:B------:R-:W-:Y:S02]  /*3440*/  SHF.R.S32.HI R89, RZ, 0x3, R0 ;  /* 0x00000003ff597819 */ /* 0x000fe40000011400 */
[----:B------:R-:W-:Y:S01]  /*3450*/  IADD3 R86, R3, R67, RZ ;  /* 0x0000004303567210 */ /* 0x000fe20007ffe0ff */
[----:B------:R-:W-:Y:S01]  /*3460*/  IMAD.WIDE.U32 R68, R99, c[0x0][0x280], R8 ;  /* 0x0000a00063447a25 */ /* 0x000fe200078e0008 */
[----:B------:R-:W-:-:S02]  /*3470*/  IADD3 R83, R2, R65, RZ ;  /* 0x0000004102537210 */ /* 0x000fc40007ffe0ff */
[----:B------:R-:W-:Y:S01]  /*3480*/  SHF.R.S32.HI R85, RZ, 0x1f, R57 ;  /* 0x0000001fff557819 */ /* 0x000fe20000011439 */
[----:B------:R-:W-:Y:S01]  /*3490*/  IMAD.SHL.U32 R105, R105, 0x20, RZ ;  /* 0x0000002069697824 */ /* 0x000fe200078e00ff */
[----:B------:R-:W-:Y:S01]  /*34a0*/  SHF.R.S32.HI R84, RZ, 0x1f, R56 ;  /* 0x0000001fff547819 */ /* 0x000fe20000011438 */
[----:B------:R-:W-:Y:S01]  /*34b0*/  IMAD R94, R19, c[0x0][0x214], R75 ;  /* 0x00008500135e7a24 */ /* 0x000fe200078e024b */
[----:B------:R-:W-:Y:S01]  /*34c0*/  SHF.L.U32 R80, R15, 0x1, RZ ;  /* 0x000000010f507819 */ /* 0x000fe200000006ff */
[----:B------:R-:W-:Y:S01]  /*34d0*/  IMAD R93, R19, c[0x0][0x1ec], R73 ;  /* 0x00007b00135d7a24 */ /* 0x000fe200078e0249 */
[----:B------:R-:W-:Y:S01]  /*34e0*/  @P0 LOP3.LUT R214, R214, 0x10, RZ, 0xfc, !PT ;  /* 0x00000010d6d60812 */ /* 0x000fe200078efcff */
[----:B------:R-:W-:Y:S02]  /*34f0*/  IMAD.IADD R91, R77, 0x1, R13 ;  /* 0x000000014d5b7824 */ /* 0x000fe400078e020d */
[----:B------:R-:W-:Y:S02]  /*3500*/  IMAD.IADD R88, R71, 0x1, R3 ;  /* 0x0000000147587824 */ /* 0x000fe400078e0203 */
[----:B------:R-:W-:-:S02]  /*3510*/  IMAD.IADD R87, R69, 0x1, R2 ;  /* 0x0000000145577824 */ /* 0x000fc400078e0202 */
[----:B------:R-:W-:Y:S02]  /*3520*/  IMAD.SHL.U32 R81, R14, 0x2, RZ ;  /* 0x000000020e517824 */ /* 0x000fe400078e00ff */
.L_x_745:
        /* <DEDUP_REMOVED lines=92> */
.L_x_731:
[----:B------:R-:W-:Y:S05]  /*3af0*/  BSYNC B0 ;  /* 0x0000000000007941 */ /* 0x000fea0003800000 */
.L_x_730:
        /* <DEDUP_REMOVED lines=21> */
[----:B------:R-:W-:Y:S02]  /*3c50*/  PRMT R19, R8, 0x5410, R5 ;  /* 0x0000541008137816 */ /* 0x000fe40000000005 */
[----:B--2---:R-:W-:Y:S01]  /*3c60*/  PRMT R18, R4, 0x5410, R0 ;  /* 0x0000541004127816 */ /* 0x004fe20000000000 */
[----:B------:R-:W-:-:S05]  /*3c70*/  @P0 BRA `(.L_x_734) ;  /* 0x0000039000000947 */ /* 0x000fca0003800000 */
[C---:B----4-:R-:W-:Y:S01]  /*3c80*/  LEA R38, P0, R134.reuse, R41, 0x1 ;  /* 0x0000002986267211 */ /* 0x050fe200078008ff */
[----:B------:R-:W1:Y:S01]  /*3c90*/  LDS.128 R8, [R195+0xc080] ;  /* 0x00c08000c3087984 */ /* 0x000e620000000c00 */
[----:B------:R-:W-:Y:S01]  /*3ca0*/  MOV R4, R2 ;  /* 0x0000000200047202 */ /* 0x000fe20000000f00 */
[----:B------:R-:W-:Y:S01]  /*3cb0*/  IMAD.MOV.U32 R24, RZ, RZ, R22 ;  /* 0x000000ffff187224 */ /* 0x000fe200078e0016 */
[----:B---3--:R-:W-:Y:S02]  /*3cc0*/  LEA.HI.X R39, R134, R43, R135, 0x1, P0 ;  /* 0x0000002b86277211 */ /* 0x008fe400000f0c87 */
[----:B------:R-:W-:Y:S02]  /*3cd0*/  ISETP.GE.AND P0, PT, R156, c[0x0][0x27c], PT ;  /* 0x00009f009c007a0c */ /* 0x000fe40003f06270 */
[----:B------:R-:W-:Y:S02]  /*3ce0*/  MOV R16, R3 ;  /* 0x0000000300107202 */ /* 0x000fe40000000f00 */
[----:B------:R-:W-:Y:S09]  /*3cf0*/  MOV R26, R23 ;  /* 0x00000017001a7202 */ /* 0x000ff20000000f00 */
[--C-:B------:R-:W-:Y:S01]  /*3d00*/  @!P0 SHF.R.U64 R5, R2, 0x10, R3.reuse ;  /* 0x0000001002058819 */ /* 0x100fe20000001203 */
[----:B------:R-:W-:Y:S01]  /*3d10*/  @!P0 HADD2.F32 R4, -RZ, R4.H0_H0 ;  /* 0x20000004ff048230 */ /* 0x000fe20000004100 */
[----:B------:R-:W-:Y:S01]  /*3d20*/  @!P0 SHF.R.U32.HI R17, RZ, 0x10, R3 ;  /* 0x00000010ff118819 */ /* 0x000fe20000011603 */
[----:B------:R-:W-:Y:S01]  /*3d30*/  @!P0 HADD2.F32 R16, -RZ, R16.H0_H0 ;  /* 0x20000010ff108230 */ /* 0x000fe20000004100 */
[--C-:B------:R-:W-:Y:S01]  /*3d40*/  @!P0 SHF.R.U64 R25, R22, 0x10, R23.reuse ;  /* 0x0000001016198819 */ /* 0x100fe20000001217 */
[----:B------:R-:W-:Y:S01]  /*3d50*/  @!P0 HADD2.F32 R22, -RZ, R24.H0_H0 ;  /* 0x20000018ff168230 */ /* 0x000fe20000004100 */
[----:B------:R-:W-:Y:S01]  /*3d60*/  @!P0 SHF.R.U32.HI R27, RZ, 0x10, R23 ;  /* 0x00000010ff1b8819 */ /* 0x000fe20000011617 */
[----:B------:R-:W-:Y:S02]  /*3d70*/  @!P0 HADD2.F32 R5, -RZ, R5.H0_H0 ;  /* 0x20000005ff058230 */ /* 0x000fe40000004100 */
[----:B------:R-:W-:Y:S01]  /*3d80*/  @!P0 HADD2.F32 R17, -RZ, R17.H0_H0 ;  /* 0x20000011ff118230 */ /* 0x000fe20000004100 */
[----:B-1----:R-:W-:Y:S02]  /*3d90*/  @!P0 MOV R0, R8 ;  /* 0x0000000800008202 */ /* 0x002fe40000000f00 */
[----:B------:R-:W-:Y:S03]  /*3da0*/  @!P0 MOV R3, R9 ;  /* 0x0000000900038202 */ /* 0x000fe60000000f00 */
[--C-:B------:R-:W-:Y:S02]  /*3db0*/  @!P0 HADD2.F32 R21, -RZ, R0.reuse.H1_H1 ;  /* 0x30000000ff158230 */ /* 0x100fe40000004100 */
[----:B------:R-:W-:Y:S02]  /*3dc0*/  @!P0 HADD2.F32 R2, -RZ, R0.H0_H0 ;  /* 0x20000000ff028230 */ /* 0x000fe40000004100 */
[--C-:B------:R-:W-:Y:S01]  /*3dd0*/  @!P0 HADD2.F32 R23, -RZ, R3.reuse.H1_H1 ;  /* 0x30000003ff178230 */ /* 0x100fe20000004100 */
[-C--:B------:R-:W-:Y:S01]  /*3de0*/  @!P0 FMUL.FTZ R24, R21, R4.reuse ;  /* 0x0000000415188220 */ /* 0x080fe20000410000 */
[----:B------:R-:W-:Y:S01]  /*3df0*/  @!P0 HADD2.F32 R3, -RZ, R3.H0_H0 ;  /* 0x20000003ff038230 */ /* 0x000fe20000004100 */
[C---:B------:R-:W-:Y:S02]  /*3e00*/  @!P0 FMUL.FTZ R0, R2.reuse, R4 ;  /* 0x0000000402008220 */ /* 0x040fe40000410000 */
[----:B------:R-:W-:Y:S01]  /*3e10*/  @!P0 FFMA.FTZ R42, R2, R22, -R24 ;  /* 0x00000016022a8223 */ /* 0x000fe20000010818 */
[----:B------:R-:W-:Y:S01]  /*3e20*/  @!P0 HADD2.F32 R24, -RZ, R25.H0_H0 ;  /* 0x20000019ff188230 */ /* 0x000fe20000004100 */
[-C--:B------:R-:W-:Y:S02]  /*3e30*/  @!P0 FMUL.FTZ R25, R23, R5.reuse ;  /* 0x0000000517198220 */ /* 0x080fe40000410000 */
[----:B------:R-:W-:Y:S02]  /*3e40*/  @!P0 IMAD.MOV.U32 R4, RZ, RZ, R10 ;  /* 0x000000ffff048224 */ /* 0x000fe400078e000a */
[C---:B------:R-:W-:Y:S02]  /*3e50*/  @!P0 FMUL.FTZ R2, R3.reuse, R5 ;  /* 0x0000000503028220 */ /* 0x040fe40000410000 */
[----:B------:R-:W-:Y:S01]  /*3e60*/  @!P0 FFMA.FTZ R40, R3, R24, -R25 ;  /* 0x0000001803288223 */ /* 0x000fe20000010819 */
[----:B------:R-:W-:Y:S01]  /*3e70*/  @!P0 MOV R3, R11 ;  /* 0x0000000b00038202 */ /* 0x000fe20000000f00 */
[----:B------:R-:W-:Y:S01]  /*3e80*/  @!P0 FFMA.FTZ R0, R21, R22, R0 ;  /* 0x0000001615008223 */ /* 0x000fe20000010000 */
[--C-:B------:R-:W-:Y:S01]  /*3e90*/  @!P0 HADD2.F32 R21, -RZ, R4.reuse.H1_H1 ;  /* 0x30000004ff158230 */ /* 0x100fe20000004100 */
[----:B------:R-:W-:Y:S01]  /*3ea0*/  @!P0 FFMA.FTZ R2, R23, R24, R2 ;  /* 0x0000001817028223 */ /* 0x000fe20000010002 */
[----:B------:R-:W-:Y:S02]  /*3eb0*/  @!P0 HADD2.F32 R4, -RZ, R4.H0_H0 ;  /* 0x20000004ff048230 */ /* 0x000fe40000004100 */
[--C-:B------:R-:W-:Y:S01]  /*3ec0*/  @!P0 HADD2.F32 R5, -RZ, R3.reuse.H0_H0 ;  /* 0x20000003ff058230 */ /* 0x100fe20000004100 */
[----:B------:R-:W-:Y:S01]  /*3ed0*/  @!P0 FMUL.FTZ R37, R21, R16 ;  /* 0x0000001015258220 */ /* 0x000fe20000410000 */
[----:B------:R-:W-:Y:S01]  /*3ee0*/  @!P0 HADD2.F32 R22, -RZ, R26.H0_H0 ;  /* 0x2000001aff168230 */ /* 0x000fe20000004100 */
[----:B------:R-:W-:Y:S01]  /*3ef0*/  @!P0 F2FP.PACK_AB R2, R2, R40 ;  /* 0x000000280202823e */ /* 0x000fe200000000ff */
[----:B------:R-:W-:Y:S01]  /*3f00*/  @!P0 HADD2.F32 R25, -RZ, R3.H1_H1 ;  /* 0x30000003ff198230 */ /* 0x000fe20000004100 */
[C---:B------:R-:W-:Y:S01]  /*3f10*/  @!P0 FMUL.FTZ R3, R4.reuse, R16 ;  /* 0x0000001004038220 */ /* 0x040fe20000410000 */
[----:B------:R-:W-:Y:S01]  /*3f20*/  @!P0 HADD2.F32 R26, -RZ, R27.H0_H0 ;  /* 0x2000001bff1a8230 */ /* 0x000fe20000004100 */
[-C--:B------:R-:W-:Y:S02]  /*3f30*/  @!P0 FFMA.FTZ R37, R4, R22.reuse, -R37 ;  /* 0x0000001604258223 */ /* 0x080fe40000010825 */
[-C--:B------:R-:W-:Y:S02]  /*3f40*/  @!P0 FMUL.FTZ R4, R5, R17.reuse ;  /* 0x0000001105048220 */ /* 0x080fe40000410000 */
        /* <DEDUP_REMOVED lines=12> */
.L_x_734:
[----:B------:R-:W-:Y:S05]  /*4010*/  BSYNC B0 ;  /* 0x0000000000007941 */ /* 0x000fea0003800000 */
.L_x_733:
        /* <DEDUP_REMOVED lines=36> */
[--C-:B------:R-:W-:Y:S02]  /*4260*/  @!P0 HADD2.F32 R18, -RZ, R5.reuse.H1_H1 ;  /* 0x30000005ff128230 */ /* 0x100fe40000004100 */
        /* <DEDUP_REMOVED lines=21> */
.L_x_736:
[----:B------:R-:W-:Y:S05]  /*43c0*/  BSYNC B0 ;  /* 0x0000000000007941 */ /* 0x000fea0003800000 */
.L_x_735:
        /* <DEDUP_REMOVED lines=43> */
[C---:B------:R-:W-:Y:S01]  /*4680*/  @!P0 FMUL.FTZ R3, R6.reuse, R3 ;  /* 0x0000000306038220 */ /* 0x040fe20000410000 */
[----:B------:R-:W-:Y:S01]  /*4690*/  @!P0 HADD2.F32 R19, -RZ, R21.H0_H0 ;  /* 0x20000015ff138230 */ /* 0x000fe20000004100 */
        /* <DEDUP_REMOVED lines=13> */
.L_x_738:
[----:B------:R-:W-:Y:S05]  /*4770*/  BSYNC B0 ;  /* 0x0000000000007941 */ /* 0x000fea0003800000 */
.L_x_737:
        /* <DEDUP_REMOVED lines=16> */
[----:B------:R-:W-:Y:S02]  /*4880*/  @!P0 HADD2.F32 R15, -RZ, R36.H1_H1 ;  /* 0x30000024ff0f8230 */ /* 0x000fe40000004100 */
        /* <DEDUP_REMOVED lines=41> */
.L_x_729:
        /* <DEDUP_REMOVED lines=31> */
.L_x_740:
[----:B------:R-:W-:Y:S05]  /*4d10*/  BSYNC B0 ;  /* 0x0000000000007941 */ /* 0x000fea0003800000 */
.L_x_739:
        /* <DEDUP_REMOVED lines=18> */
[----:B------:R-:W-:Y:S01]  /*4e40*/  PRMT R20, R2, 0x5410, R0 ;  /* 0x0000541002147816 */ /* 0x000fe20000000000 */
[----:B------:R-:W-:-:S05]  /*4e50*/  @P0 BRA `(.L_x_742) ;  /* 0x000007f000000947 */ /* 0x000fca0003800000 */
[--C-:B------:R-:W-:Y:S01]  /*4e60*/  IMAD.MOV.U32 R9, RZ, RZ, R5.reuse ;  /* 0x000000ffff097224 */ /* 0x100fe200078e0005 */
[----:B------:R-:W-:Y:S01]  /*4e70*/  LOP3.LUT P2, RZ, R214, 0x2, RZ, 0xc0, !PT ;  /* 0x00000002d6ff7812 */ /* 0x000fe2000784c0ff */
[----:B--2---:R-:W1:Y:S01]  /*4e80*/  LDS.128 R16, [R81+0xc080] ;  /* 0x00c0800051107984 */ /* 0x004e620000000c00 */
        /* <DEDUP_REMOVED lines=124> */
.L_x_742:
[----:B------:R-:W-:Y:S05]  /*5650*/  BSYNC B0 ;  /* 0x0000000000007941 */ /* 0x000fea0003800000 */
.L_x_741:
[----:B------:R-:W-:Y:S11]  /*5660*/  ISETP.GE.AND P0, PT, R138, c[0x0][0x1d4], PT ;  /* 0x000075008a007a0c */ /* 0x000ff60003f06270 */
[----:B------:R-:W-:Y:S02]  /*5670*/  @!UPT UIADD3 URZ, URZ, URZ, URZ ;  /* 0x0000003f3f3ff290 */ /* 0x000fe4000fffe03f */
[----:B------:R-:W-:-:S05]  /*5680*/  @P0 BRA `(.L_x_732) ;  /* 0x0000096000000947 */ /* 0x000fca0003800000 */
[----:B------:R-:W-:Y:S01]  /*5690*/  LOP3.LUT P1, RZ, R214, 0x4, RZ, 0xc0, !PT ;  /* 0x00000004d6ff7812 */ /* 0x000fe2000782c0ff */
[----:B-12---:R-:W-:Y:S01]  /*56a0*/  LDS.128 R16, [R80+0xc080] ;  /* 0x00c0800050107984 */ /* 0x006fe20000000c00 */
[----:B----4-:R-:W-:Y:S02]  /*56b0*/  LEA R42, P0, R56, R40, 0x1 ;  /* 0x00000028382a7211 */ /* 0x010fe400078008ff */
[----:B------:R-:W-:Y:S02]  /*56c0*/  SEL R0, R100, R98, !P1 ;  /* 0x0000006264007207 */ /* 0x000fe40004800000 */
[----:B---3--:R-:W-:Y:S02]  /*56d0*/  LEA.HI.X R43, R56, R41, R84, 0x1, P0 ;  /* 0x00000029382b7211 */ /* 0x008fe400000f0c54 */
[----:B------:R-:W-:Y:S02]  /*56e0*/  SHF.R.S32.HI R2, RZ, 0x1f, R0 ;  /* 0x0000001fff027819 */ /* 0x000fe40000011400 */
[----:B------:R-:W-:Y:S02]  /*56f0*/  ISETP.GE.AND P0, PT, R138, c[0x0][0x27c], PT ;  /* 0x00009f008a007a0c */ /* 0x000fe40003f06270 */
[----:B------:R-:W-:Y:S04]  /*5700*/  LEA.HI R0, R2, R0, RZ, 0x4 ;  /* 0x0000000002007211 */ /* 0x000fe800078f20ff */
[----:B------:R-:W-:Y:S04]  /*5710*/  LEA.HI.SX32 R0, R0, R89, 0x1c ;  /* 0x0000005900007211 */ /* 0x000fe800078fe2ff */
[----:B------:R-:W-:Y:S02]  /*5720*/  SHF.R.S32.HI R2, RZ, 0x1f, R0 ;  /* 0x0000001fff027819 */ /* 0x000fe40000011400 */
[----:B------:R-:W-:Y:S01]  /*5730*/  SHF.L.U32 R36, R0, 0x3, RZ ;  /* 0x0000000300247819 */ /* 0x000fe200000006ff */
[----:B------:R-:W-:Y:S01]  /*5740*/  @!P0 HADD2.F32 R9, -RZ, R38.H0_H0 ;  /* 0x20000026ff098230 */ /* 0x000fe20000004100 */
[----:B------:R-:W-:Y:S01]  /*5750*/  LEA.HI R0, R2, R0, RZ, 0x3 ;  /* 0x0000000002007211 */ /* 0x000fe200078f18ff */
[----:B------:R-:W-:Y:S01]  /*5760*/  @!P0 HADD2.F32 R25, -RZ, R39.H0_H0 ;  /* 0x20000027ff198230 */ /* 0x000fe20000004100 */
[----:B------:R-:W-:Y:S02]  /*5770*/  LOP3.LUT R2, R230, 0x38, R36, 0xf8, !PT ;  /* 0x00000038e6027812 */ /* 0x000fe400078ef824 */
[----:B------:R-:W-:Y:S02]  /*5780*/  SHF.L.U32 R0, R0, 0x8, RZ ;  /* 0x0000000800007819 */ /* 0x000fe400000006ff */
[----:B------:R-:W-:Y:S02]  /*5790*/  LOP3.LUT R2, R2, R111, RZ, 0x3c, !PT ;  /* 0x0000006f02027212 */ /* 0x000fe400078e3cff */
[----:B------:R-:W-:Y:S02]  /*57a0*/  LOP3.LUT R0, R0, 0x7ffff800, RZ, 0xc0, !PT ;  /* 0x7ffff80000007812 */ /* 0x000fe400078ec0ff */
[----:B------:R-:W-:Y:S02]  /*57b0*/  @!P0 SHF.R.U64 R3, R12, 0x10, R13 ;  /* 0x000000100c038819 */ /* 0x000fe4000000120d */
[----:B------:R-:W-:Y:S01]  /*57c0*/  IADD3 R0, R2, R0, R231 ;  /* 0x0000000002007210 */ /* 0x000fe20007ffe0e7 */
[----:B------:R-:W-:Y:S01]  /*57d0*/  @!P0 HADD2.F32 R2, -RZ, R20.H0_H0 ;  /* 0x20000014ff028230 */ /* 0x000fe20000004100 */
[----:B------:R-:W-:Y:S01]  /*57e0*/  @!P0 SHF.R.U64 R12, R28, 0x10, R29 ;  /* 0x000000101c0c8819 */ /* 0x000fe2000000121d */
[----:B------:R-:W-:Y:S01]  /*57f0*/  @!P0 HADD2.F32 R5, -RZ, R3.H0_H0 ;  /* 0x20000003ff058230 */ /* 0x000fe20000004100 */
[----:B------:R-:W-:Y:S01]  /*5800*/  @!P0 SHF.R.U64 R11, R14, 0x10, R15 ;  /* 0x000000100e0b8819 */ /* 0x000fe2000000120f */
[----:B------:R-:W-:Y:S01]  /*5810*/  IMAD.SHL.U32 R0, R0, 0x2, RZ ;  /* 0x0000000200007824 */ /* 0x000fe200078e00ff */
[----:B------:R-:W-:Y:S01]  /*5820*/  @!P0 SHF.R.U32.HI R22, RZ, 0x10, R29 ;  /* 0x00000010ff168819 */ /* 0x000fe2000001161d */
[----:B------:R-:W-:Y:S01]  /*5830*/  @!P0 HADD2.F32 R12, -RZ, R12.H0_H0 ;  /* 0x2000000cff0c8230 */ /* 0x000fe20000004100 */
[--C-:B------:R-:W-:Y:S01]  /*5840*/  @!P0 SHF.R.U32.HI R23, RZ, 0x10, R31.reuse ;  /* 0x00000010ff178819 */ /* 0x100fe2000001161f */
[----:B------:R-:W-:Y:S01]  /*5850*/  @!P0 HADD2.F32 R11, -RZ, R11.H0_H0 ;  /* 0x2000000bff0b8230 */ /* 0x000fe20000004100 */
[----:B------:R-:W1:Y:S01]  /*5860*/  LDS.128 R32, [R0+0xc080] ;  /* 0x00c0800000207984 */ /* 0x000e620000000c00 */
[----:B------:R-:W-:Y:S02]  /*5870*/  @!P0 SHF.R.U64 R30, R30, 0x10, R31 ;  /* 0x000000101e1e8819 */ /* 0x000fe4000000121f */
[----:B------:R-:W-:Y:S01]  /*5880*/  @!P0 HADD2.F32 R27, -RZ, R23.H0_H0 ;  /* 0x20000017ff1b8230 */ /* 0x000fe20000004100 */
[----:B------:R-:W-:Y:S02]  /*5890*/  @!P0 SHF.R.U32.HI R7, RZ, 0x10, R13 ;  /* 0x00000010ff078819 */ /* 0x000fe4000001160d */
[----:B------:R-:W-:Y:S01]  /*58a0*/  @!P0 HADD2.F32 R23, -RZ, R30.H0_H0 ;  /* 0x2000001eff178230 */ /* 0x000fe20000004100 */
[----:B------:R-:W-:Y:S01]  /*58b0*/  @!P0 SHF.R.U32.HI R8, RZ, 0x10, R15 ;  /* 0x00000010ff088819 */ /* 0x000fe2000001160f */
[----:B------:R-:W-:Y:S02]  /*58c0*/  @!P0 HADD2.F32 R15, -RZ, R22.H0_H0 ;  /* 0x20000016ff0f8230 */ /* 0x000fe40000004100 */
[----:B------:R-:W-:Y:S02]  /*58d0*/  @!P0 HADD2.F32 R7, -RZ, R7.H0_H0 ;  /* 0x20000007ff078230 */ /* 0x000fe40000004100 */
[----:B------:R-:W-:Y:S01]  /*58e0*/  @!P0 HADD2.F32 R8, -RZ, R8.H0_H0 ;  /* 0x20000008ff088230 */ /* 0x000fe20000004100 */
[----:B-1----:R-:W-:Y:S01]  /*58f0*/  @!P0 IMAD.MOV.U32 R10, RZ, RZ, R32 ;  /* 0x000000ffff0a8224 */ /* 0x002fe200078e0020 */
[----:B------:R-:W-:Y:S04]  /*5900*/  @!P0 MOV R0, R16 ;  /* 0x0000001000008202 */ /* 0x000fe80000000f00 */
[----:B------:R-:W-:Y:S02]  /*5910*/  @!P0 HADD2.F32 R6, -RZ, R10.H0_H0 ;  /* 0x2000000aff068230 */ /* 0x000fe40000004100 */
[--C-:B------:R-:W-:Y:S02]  /*5920*/  @!P0 HADD2.F32 R4, -RZ, R0.reuse.H0_H0 ;  /* 0x20000000ff048230 */ /* 0x100fe40000004100 */
[----:B------:R-:W-:Y:S01]  /*5930*/  @!P0 HADD2.F32 R3, -RZ, R0.H1_H1 ;  /* 0x30000000ff038230 */ /* 0x000fe20000004100 */
[-C--:B------:R-:W-:Y:S01]  /*5940*/  @!P0 FMUL.FTZ R14, R6, R2.reuse ;  /* 0x00000002060e8220 */ /* 0x080fe20000410000 */
[----:B------:R-:W-:Y:S01]  /*5950*/  @!P0 HADD2.F32 R10, -RZ, R10.H1_H1 ;  /* 0x3000000aff0a8230 */ /* 0x000fe20000004100 */
[----:B------:R-:W-:Y:S02]  /*5960*/  @!P0 FMUL.FTZ R0, R4, R2 ;  /* 0x0000000204008220 */ /* 0x000fe40000410000 */
[CC--:B------:R-:W-:Y:S02]  /*5970*/  @!P0 FMUL.FTZ R2, R3.reuse, R5.reuse ;  /* 0x0000000503028220 */ /* 0x0c0fe40000410000 */
[----:B------:R-:W-:Y:S01]  /*5980*/  @!P0 FMUL.FTZ R13, R10, R5 ;  /* 0x000000050a0d8220 */ /* 0x000fe20000410000 */
[----:B------:R-:W-:Y:S01]  /*5990*/  @!P0 MOV R5, R33 ;  /* 0x0000002100058202 */ /* 0x000fe20000000f00 */
[-C--:B------:R-:W-:Y:S02]  /*59a0*/  @!P0 FFMA.FTZ R0, R6, R9.reuse, R0 ;  /* 0x0000000906008223 */ /* 0x080fe40000010000 */
[----:B------:R-:W-:Y:S01]  /*59b0*/  @!P0 FFMA.FTZ R46, R4, R9, -R14 ;  /* 0x00000009042e8223 */ /* 0x000fe2000001080e */
[----:B------:R-:W-:Y:S01]  /*59c0*/  @!P0 MOV R9, R35 ;  /* 0x0000002300098202 */ /* 0x000fe20000000f00 */
[----:B------:R-:W-:Y:S01]  /*59d0*/  @!P0 IMAD.MOV.U32 R4, RZ, RZ, R17 ;  /* 0x000000ffff048224 */ /* 0x000fe200078e0011 */
[--C-:B------:R-:W-:Y:S01]  /*59e0*/  @!P0 HADD2.F32 R14, -RZ, R5.reuse.H1_H1 ;  /* 0x30000005ff0e8230 */ /* 0x100fe20000004100 */
[-C--:B------:R-:W-:Y:S01]  /*59f0*/  @!P0 FFMA.FTZ R44, R3, R12.reuse, -R13 ;  /* 0x0000000c032c8223 */ /* 0x080fe2000001080d */
[----:B------:R-:W-:Y:S01]  /*5a00*/  @!P0 HADD2.F32 R13, -RZ, R38.H1_H1 ;  /* 0x30000026ff0d8230 */ /* 0x000fe20000004100 */
[----:B------:R-:W-:Y:S01]  /*5a10*/  @!P0 FFMA.FTZ R2, R10, R12, R2 ;  /* 0x0000000c0a028223 */ /* 0x000fe20000010002 */
[----:B------:R-:W-:Y:S01]  /*5a20*/  @!P0 HADD2.F32 R12, -RZ, R5.H0_H0 ;  /* 0x20000005ff0c8230 */ /* 0x000fe20000004100 */
[----:B------:R-:W-:Y:S01]  /*5a30*/  @!P0 FMUL.FTZ R10, R14, R7 ;  /* 0x000000070e0a8220 */ /* 0x000fe20000410000 */
[----:B------:R-:W-:Y:S02]  /*5a40*/  @!P0 HADD2.F32 R3, -RZ, R20.H1_H1 ;  /* 0x30000014ff038230 */ /* 0x000fe40000004100 */
[--C-:B------:R-:W-:Y:S02]  /*5a50*/  @!P0 HADD2.F32 R5, -RZ, R4.reuse.H1_H1 ;  /* 0x30000004ff058230 */ /* 0x100fe40000004100 */
[----:B------:R-:W-:Y:S01]  /*5a60*/  @!P0 HADD2.F32 R6, -RZ, R4.H0_H0 ;  /* 0x20000004ff068230 */ /* 0x000fe20000004100 */
[----:B------:R-:W-:Y:S01]  /*5a70*/  @!P0 FMUL.FTZ R4, R12, R3 ;  /* 0x000000030c048220 */ /* 0x000fe20000410000 */
[--C-:B------:R-:W-:Y:S01]  /*5a80*/  @!P0 HADD2.F32 R24, -RZ, R9.reuse.H0_H0 ;  /* 0x20000009ff188230 */ /* 0x100fe20000004100 */
[C---:B------:R-:W-:Y:S01]  /*5a90*/  @!P0 FFMA.FTZ R37, R5.reuse, R15, -R10 ;  /* 0x0000000f05258223 */ /* 0x040fe2000001080a */
[----:B------:R-:W-:Y:S01]  /*5aa0*/  @!P0 HADD2.F32 R26, -RZ, R9.H1_H1 ;  /* 0x30000009ff1a8230 */ /* 0x000fe20000004100 */
[C---:B------:R-:W-:Y:S02]  /*5ab0*/  @!P0 FFMA.FTZ R38, R6.reuse, R13, -R4 ;  /* 0x0000000d06268223 */ /* 0x040fe40000010804 */
[----:B------:R-:W-:Y:S01]  /*5ac0*/  @!P0 FMUL.FTZ R4, R5, R7 ;  /* 0x0000000705048220 */ /* 0x000fe20000410000 */
[----:B------:R-:W-:Y:S01]  /*5ad0*/  @!P0 HADD2.F32 R7, -RZ, R21.H0_H0 ;  /* 0x20000015ff078230 */ /* 0x000fe20000004100 */
[----:B------:R-:W-:Y:S02]  /*5ae0*/  @!P0 IMAD.MOV.U32 R5, RZ, RZ, R19 ;  /* 0x000000ffff058224 */ /* 0x000fe400078e0013 */
[----:B------:R-:W-:Y:S02]  /*5af0*/  @!P0 FMUL.FTZ R3, R6, R3 ;  /* 0x0000000306038220 */ /* 0x000fe40000410000 */
[----:B------:R-:W-:Y:S01]  /*5b00*/  @!P0 FMUL.FTZ R9, R24, R7 ;  /* 0x0000000718098220 */ /* 0x000fe20000410000 */
[--C-:B------:R-:W-:Y:S01]  /*5b10*/  @!P0 HADD2.F32 R6, -RZ, R5.reuse.H0_H0 ;  /* 0x20000005ff068230 */ /* 0x100fe20000004100 */
[----:B------:R-:W-:Y:S01]  /*5b20*/  @!P0 FMUL.FTZ R10, R26, R8 ;  /* 0x000000081a0a8220 */ /* 0x000fe20000410000 */
[----:B------:R-:W-:Y:S01]  /*5b30*/  @!P0 HADD2.F32 R5, -RZ, R5.H1_H1 ;  /* 0x30000005ff058230 */ /* 0x000fe20000004100 */
[----:B------:R-:W-:Y:S01]  /*5b40*/  @!P0 FFMA.FTZ R3, R12, R13, R3 ;  /* 0x0000000d0c038223 */ /* 0x000fe20000010003 */
[----:B------:R-:W-:Y:S01]  /*5b50*/  @!P0 F2FP.PACK_AB R13, R37, R38 ;  /* 0x00000026250d823e */ /* 0x000fe200000000ff */
[C---:B------:R-:W-:Y:S01]  /*5b60*/  @!P0 FFMA.FTZ R31, R6.reuse, R25, -R9 ;  /* 0x00000019061f8223 */ /* 0x040fe20000010809 */
[----:B------:R-:W-:Y:S01]  /*5b70*/  @!P0 MOV R9, R34 ;  /* 0x0000002200098202 */ /* 0x000fe20000000f00 */
[----:B------:R-:W-:Y:S01]  /*5b80*/  @!P0 FMUL.FTZ R7, R6, R7 ;  /* 0x0000000706078220 */ /* 0x000fe20000410000 */
[----:B------:R-:W-:Y:S01]  /*5b90*/  @!P0 F2FP.PACK_AB R12, R44, R46 ;  /* 0x0000002e2c0c823e */ /* 0x000fe200000000ff */
[----:B------:R-:W-:Y:S02]  /*5ba0*/  @!P0 IMAD.MOV.U32 R6, RZ, RZ, R18 ;  /* 0x000000ffff068224 */ /* 0x000fe400078e0012 */
[C---:B------:R-:W-:Y:S01]  /*5bb0*/  @!P0 FMUL.FTZ R8, R5.reuse, R8 ;  /* 0x0000000805088220 */ /* 0x040fe20000410000 */
[----:B------:R-:W-:Y:S01]  /*5bc0*/  @!P0 MOV R16, R12 ;  /* 0x0000000c00108202 */ /* 0x000fe20000000f00 */
[----:B------:R-:W-:Y:S01]  /*5bd0*/  @!P0 FFMA.FTZ R29, R5, R27, -R10 ;  /* 0x0000001b051d8223 */ /* 0x000fe2000001080a */
[----:B------:R-:W-:Y:S01]  /*5be0*/  @!P0 HADD2.F32 R22, -RZ, R9.H1_H1 ;  /* 0x30000009ff168230 */ /* 0x000fe20000004100 */
[----:B------:R-:W-:Y:S01]  /*5bf0*/  @!P0 FFMA.FTZ R4, R14, R15, R4 ;  /* 0x0000000f0e048223 */ /* 0x000fe20000010004 */
[----:B------:R-:W-:Y:S01]  /*5c00*/  @!P0 HADD2.F32 R5, -RZ, R21.H1_H1 ;  /* 0x30000015ff058230 */ /* 0x000fe20000004100 */
[----:B------:R-:W-:Y:S01]  /*5c10*/  @!P0 IMAD.MOV.U32 R17, RZ, RZ, R13 ;  /* 0x000000ffff118224 */ /* 0x000fe200078e000d */
[----:B------:R-:W-:Y:S01]  /*5c20*/  @!P0 HADD2.F32 R20, -RZ, R9.H0_H0 ;  /* 0x20000009ff148230 */ /* 0x000fe20000004100 */
[----:B------:R-:W-:Y:S01]  /*5c30*/  @!P0 FMUL.FTZ R28, R22, R11 ;  /* 0x0000000b161c8220 */ /* 0x000fe20000410000 */
[--C-:B------:R-:W-:Y:S01]  /*5c40*/  @!P0 HADD2.F32 R10, -RZ, R6.reuse.H0_H0 ;  /* 0x20000006ff0a8230 */ /* 0x100fe20000004100 */
[----:B------:R-:W-:Y:S01]  /*5c50*/  @!P0 F2FP.PACK_AB R3, R4, R3 ;  /* 0x000000030403823e */ /* 0x000fe200000000ff */
[----:B------:R-:W-:Y:S02]  /*5c60*/  @!P0 HADD2.F32 R21, -RZ, R39.H1_H1 ;  /* 0x30000027ff158230 */ /* 0x000fe40000004100 */
[----:B------:R-:W-:Y:S01]  /*5c70*/  @!P0 HADD2.F32 R9, -RZ, R6.H1_H1 ;  /* 0x30000006ff098230 */ /* 0x000fe20000004100 */
[-C--:B------:R-:W-:Y:S02]  /*5c80*/  @!P0 FMUL.FTZ R6, R20, R5.reuse ;  /* 0x0000000514068220 */ /* 0x080fe40000410000 */
[C---:B------:R-:W-:Y:S02]  /*5c90*/  @!P0 FMUL.FTZ R5, R10.reuse, R5 ;  /* 0x000000050a058220 */ /* 0x040fe40000410000 */
[----:B------:R-:W-:Y:S02]  /*5ca0*/  @!P0 FFMA.FTZ R10, R10, R21, -R6 ;  /* 0x000000150a0a8223 */ /* 0x000fe40000010806 */
[C---:B------:R-:W-:Y:S02]  /*5cb0*/  @!P0 FFMA.FTZ R28, R9.reuse, R23, -R28 ;  /* 0x00000017091c8223 */ /* 0x040fe4000001081c */
[----:B------:R-:W-:Y:S01]  /*5cc0*/  @!P0 FMUL.FTZ R6, R9, R11 ;  /* 0x0000000b09068220 */ /* 0x000fe20000410000 */
[----:B------:R-:W-:Y:S01]  /*5cd0*/  @!P0 F2FP.PACK_AB R11, R29, R31 ;  /* 0x0000001f1d0b823e */ /* 0x000fe200000000ff */
[----:B------:R-:W-:Y:S01]  /*5ce0*/  @!P0 FFMA.FTZ R5, R20, R21, R5 ;  /* 0x0000001514058223 */ /* 0x000fe20000010005 */
[----:B------:R-:W-:Y:S01]  /*5cf0*/  @!P0 F2FP.PACK_AB R10, R28, R10 ;  /* 0x0000000a1c0a823e */ /* 0x000fe200000000ff */
[----:B------:R-:W-:Y:S01]  /*5d00*/  @!P0 FFMA.FTZ R6, R22, R23, R6 ;  /* 0x0000001716068223 */ /* 0x000fe20000010006 */
[----:B------:R-:W-:Y:S01]  /*5d10*/  @!P0 F2FP.PACK_AB R9, R2, R0 ;  /* 0x000000000209823e */ /* 0x000fe200000000ff */
[----:B------:R-:W-:Y:S01]  /*5d20*/  @!P0 FFMA.FTZ R7, R24, R25, R7 ;  /* 0x0000001918078223 */ /* 0x000fe20000010007 */
[----:B------:R-:W-:Y:S01]  /*5d30*/  @!P0 MOV R18, R10 ;  /* 0x0000000a00128202 */ /* 0x000fe20000000f00 */
[----:B------:R-:W-:Y:S01]  /*5d40*/  @!P0 IMAD.MOV.U32 R19, RZ, RZ, R11 ;  /* 0x000000ffff138224 */ /* 0x000fe200078e000b */
[----:B------:R-:W-:Y:S01]  /*5d50*/  @!P0 F2FP.PACK_AB R2, R6, R5 ;  /* 0x000000050602823e */ /* 0x000fe200000000ff */
[----:B------:R-:W-:Y:S01]  /*5d60*/  @!P0 FFMA.FTZ R8, R26, R27, R8 ;  /* 0x0000001b1a088223 */ /* 0x000fe20000010008 */
[----:B------:R-:W-:Y:S01]  /*5d70*/  @!P0 MOV R32, R9 ;  /* 0x0000000900208202 */ /* 0x000fe20000000f00 */
[----:B------:R-:W-:Y:S01]  /*5d80*/  @!P0 IMAD.MOV.U32 R33, RZ, RZ, R3 ;  /* 0x000000ffff218224 */ /* 0x000fe200078e0003 */
[----:B------:R1:W-:Y:S01]  /*5d90*/  ST.E.128 [R42.64], R16 ;  /* 0x000000102a007985 */ /* 0x0003e2000c101d08 */
[----:B------:R-:W-:Y:S02]  /*5da0*/  @!P0 MOV R34, R2 ;  /* 0x0000000200228202 */ /* 0x000fe40000000f00 */
[----:B------:R-:W-:Y:S05]  /*5db0*/  @!P0 F2FP.PACK_AB R0, R8, R7 ;  /* 0x000000070800823e */ /* 0x000fea00000000ff */
        /* <DEDUP_REMOVED lines=8> */
.L_x_728:
        /* <DEDUP_REMOVED lines=9> */
[C---:B------:R-:W-:Y:S09]  /*5ed0*/  ISETP.GE.AND P1, PT, R201.reuse, c[0x0][0x1d4], PT ;  /* 0x00007500c9007a0c */ /* 0x040ff20003f26270 */
        /* <DEDUP_REMOVED lines=17> */
.L_x_732:
[----:B------:R-:W-:Y:S05]  /*5ff0*/  BSYNC B1 ;  /* 0x0000000000017941 */ /* 0x000fea0003800000 */
.L_x_727:
        /* <DEDUP_REMOVED lines=41> */
[C---:B------:R-:W-:Y:S09]  /*6290*/  ISETP.GE.AND P1, PT, R201.reuse, c[0x0][0x1d4], PT ;  /* 0x00007500c9007a0c */ /* 0x040ff20003f26270 */
        /* <DEDUP_REMOVED lines=17> */
.L_x_744:
[----:B-123--:R-:W-:Y:S05]  /*63b0*/  BSYNC B0 ;  /* 0x0000000000007941 */ /* 0x00efea0003800000 */
.L_x_743:
        /* <DEDUP_REMOVED lines=23> */
.L_x_726:
[----:B------:R-:W-:Y:S01]  /*6530*/  IMAD.MOV.U32 R0, RZ, RZ, c[0x0][0x2c4] ;  /* 0x0000b100ff007624 */ /* 0x000fe200078e00ff */
[----:B------:R-:W-:Y:S01]  /*6540*/  IADD3 R2, R210, 0x1, -R211 ;  /* 0x00000001d2027810 */ /* 0x000fe20007ffe8d3 */
[----:B-1----:R-:W-:-:S03]  /*6550*/  IMAD.MOV.U32 R4, RZ, RZ, c[0x0][0x32c] ;  /* 0x0000cb00ff047624 */ /* 0x002fc600078e00ff */
[----:B------:R-:W-:Y:S02]  /*6560*/  ISETP.NE.AND P3, PT, R0, 0x1, PT ;  /* 0x000000010000780c */ /* 0x000fe40003f65270 */
[----:B------:R-:W-:Y:S02]  /*6570*/  IADD3 R0, R228, 0x7f, RZ ;  /* 0x0000007fe4007810 */ /* 0x000fe40007ffe0ff */
[----:B------:R-:W-:-:S09]  /*6580*/  ISETP.GE.AND P1, PT, R4, 0x1, PT ;  /* 0x000000010400780c */ /* 0x000fd20003f26270 */
[----:B------:R-:W-:-:S05]  /*6590*/  @P3 IMAD.HI.U32 R3, R0, c[0x0][0x2c8], RZ ;  /* 0x0000b20000033a27 */ /* 0x000fca00078e00ff */
[----:B------:R-:W-:-:S05]  /*65a0*/  @P3 SHF.R.U32.HI R0, RZ, c[0x0][0x2cc], R3 ;  /* 0x0000b300ff003a19 */ /* 0x000fca0000011603 */
[----:B------:R-:W-:-:S05]  /*65b0*/  IMAD.IADD R0, R2, 0x1, R0 ;  /* 0x0000000102007824 */ /* 0x000fca00078e0200 */
[----:B------:R-:W-:Y:S01]  /*65c0*/  IADD3 R3, R0, c[0x0][0x328], RZ ;  /* 0x0000ca0000037a10 */ /* 0x000fe20007ffe0ff */
[----:B------:R-:W-:Y:S05]  /*65d0*/  @!P1 BRA `(.L_x_746) ;  /* 0x0000011000009947 */ /* 0x000fea0003800000 */
[C---:B------:R-:W-:Y:S01]  /*65e0*/  ISETP.GT.AND P0, PT, R0.reuse, RZ, PT ;  /* 0x000000ff0000720c */ /* 0x040fe20003f04270 */
[----:B------:R-:W-:Y:S01]  /*65f0*/  BSSY B0, `(.L_x_747) ;  /* 0x000000d000007945 */ /* 0x000fe20003800000 */
[----:B------:R-:W-:Y:S01]  /*6600*/  IADD3 R2, R0, -0x1, RZ ;  /* 0xffffffff00027810 */ /* 0x000fe20007ffe0ff */
[----:B------:R-:W-:-:S10]  /*6610*/  IMAD.MOV.U32 R4, RZ, RZ, c[0x0][0x32c] ;  /* 0x0000cb00ff047624 */ /* 0x000fd400078e00ff */
[----:B------:R-:W-:Y:S05]  /*6620*/  @P0 BRA `(.L_x_748) ;  /* 0x0000006000000947 */ /* 0x000fea0003800000 */
[----:B------:R-:W-:Y:S01]  /*6630*/  ISETP.NE.AND P0, PT, R4, 0x1, PT ;  /* 0x000000010400780c */ /* 0x000fe20003f05270 */
[----:B------:R-:W-:-:S12]  /*6640*/  IMAD.MOV R0, RZ, RZ, -R0 ;  /* 0x000000ffff007224 */ /* 0x000fd800078e0a00 */
[----:B------:R-:W-:-:S05]  /*6650*/  @P0 IMAD.HI.U32 R2, R0, c[0x0][0x330], RZ ;  /* 0x0000cc0000020a27 */ /* 0x000fca00078e00ff */
[----:B------:R-:W-:-:S04]  /*6660*/  @P0 SHF.R.U32.HI R0, RZ, c[0x0][0x334], R2 ;  /* 0x0000cd00ff000a19 */ /* 0x000fc80000011602 */
[----:B------:R-:W-:Y:S01]  /*6670*/  LOP3.LUT R2, RZ, R0, RZ, 0x33, !PT ;  /* 0x00000000ff027212 */ /* 0x000fe200078e33ff */
[----:B------:R-:W-:Y:S05]  /*6680*/  BRA `(.L_x_749) ;  /* 0x0000003000007947 */ /* 0x000fea0003800000 */
.L_x_748:
[----:B------:R-:W-:-:S13]  /*6690*/  ISETP.NE.AND P0, PT, R4, 0x1, PT ;  /* 0x000000010400780c */ /* 0x000fda0003f05270 */
[----:B------:R-:W-:-:S05]  /*66a0*/  @P0 IMAD.HI.U32 R0, R2, c[0x0][0x330], RZ ;  /* 0x0000cc0002000a27 */ /* 0x000fca00078e00ff */
[----:B------:R-:W-:Y:S02]  /*66b0*/  @P0 SHF.R.U32.HI R2, RZ, c[0x0][0x334], R0 ;  /* 0x0000cd00ff020a19 */ /* 0x000fe40000011600 */
.L_x_749:
[----:B------:R-:W-:Y:S05]  /*66c0*/  BSYNC B0 ;  /* 0x0000000000007941 */ /* 0x000fea0003800000 */
.L_x_747:
[----:B------:R-:W-:-:S05]  /*66d0*/  IMAD R2, R2, R4, c[0x0][0x32c] ;  /* 0x0000cb0002027624 */ /* 0x000fca00078e0204 */
[----:B------:R-:W-:-:S04]  /*66e0*/  IMNMX R3, R3, R2, PT ;  /* 0x0000000203037217 */ /* 0x000fc80003800200 */
.L_x_746:
[----:B------:R-:W-:Y:S01]  /*66f0*/  IADD3 R3, R3, 0x1f, RZ ;  /* 0x0000001f03037810 */ /* 0x000fe20007ffe0ff */
[----:B------:R-:W-:-:S03]  /*6700*/  @P3 IMAD.HI.U32 R2, R228, c[0x0][0x2c8], RZ ;  /* 0x0000b200e4023a27 */ /* 0x000fc600078e00ff */
[----:B------:R-:W-:Y:S01]  /*6710*/  SHF.R.S32.HI R4, RZ, 0x1f, R3 ;  /* 0x0000001fff047819 */ /* 0x000fe20000011403 */
[----:B------:R-:W-:Y:S01]  /*6720*/  IMAD.MOV.U32 R0, RZ, RZ, R228 ;  /* 0x000000ffff007224 */ /* 0x000fe200078e00e4 */
[----:B------:R-:W-:Y:S02]  /*6730*/  @P3 SHF.R.U32.HI R0, RZ, c[0x0][0x2cc], R2 ;  /* 0x0000b300ff003a19 */ /* 0x000fe40000011602 */
        /* <DEDUP_REMOVED lines=16> */
.L_x_752:
[----:B------:R-:W-:-:S04]  /*6840*/  MOV R3, c[0x0][0x32c] ;  /* 0x0000cb0000037a02 */ /* 0x000fc80000000f00 */
[----:B------:R-:W-:-:S13]  /*6850*/  ISETP.NE.AND P0, PT, R3, 0x1, PT ;  /* 0x000000010300780c */ /* 0x000fda0003f05270 */
[----:B------:R-:W-:-:S05]  /*6860*/  @P0 IMAD.HI.U32 R3, R0, c[0x0][0x330], RZ ;  /* 0x0000cc0000030a27 */ /* 0x000fca00078e00ff */
[----:B------:R-:W-:Y:S02]  /*6870*/  @P0 SHF.R.U32.HI R0, RZ, c[0x0][0x334], R3 ;  /* 0x0000cd00ff000a19 */ /* 0x000fe40000011603 */
.L_x_753:
[----:B------:R-:W-:Y:S05]  /*6880*/  BSYNC B0 ;  /* 0x0000000000007941 */ /* 0x000fea0003800000 */
.L_x_751:
[----:B------:R-:W-:-:S05]  /*6890*/  IMAD R0, R0, c[0x0][0x32c], RZ ;  /* 0x0000cb0000007a24 */ /* 0x000fca00078e02ff */
[----:B------:R-:W-:-:S04]  /*68a0*/  IMNMX R2, R2, R0, !PT ;  /* 0x0000000002027217 */ /* 0x000fc80007800200 */
.L_x_750:
[----:B------:R-:W-:Y:S01]  /*68b0*/  SHF.R.S32.HI R0, RZ, 0x1f, R2 ;  /* 0x0000001fff007819 */ /* 0x000fe20000011402 */
[----:B------:R-:W-:Y:S03]  /*68c0*/  BSSY B0, `(.L_x_754) ;  /* 0x0000025000007945 */ /* 0x000fe60003800000 */
[----:B------:R-:W-:-:S04]  /*68d0*/  LEA.HI R0, R0, R2, RZ, 0x5 ;  /* 0x0000000200007211 */ /* 0x000fc800078f28ff */
[----:B------:R-:W-:-:S04]  /*68e0*/  SHF.R.S32.HI R0, RZ, 0x5, R0 ;  /* 0x00000005ff007819 */ /* 0x000fc80000011400 */
[----:B------:R-:W-:Y:S01]  /*68f0*/  IMNMX R5, RZ, R0, !PT ;  /* 0x00000000ff057217 */ /* 0x000fe20007800200 */
[----:B------:R-:W-:-:S03]  /*6900*/  IMAD.MOV.U32 R0, RZ, RZ, RZ ;  /* 0x000000ffff007224 */ /* 0x000fc600078e00ff */
[----:B------:R-:W-:-:S13]  /*6910*/  ISETP.GT.AND P0, PT, R7, R5, PT ;  /* 0x000000050700720c */ /* 0x000fda0003f04270 */
        /* <DEDUP_REMOVED lines=31> */
.L_x_755:
[----:B------:R-:W-:Y:S05]  /*6b10*/  BSYNC B0 ;  /* 0x0000000000007941 */ /* 0x000fea0003800000 */
.L_x_754:
[----:B------:R-:W-:Y:S01]  /*6b20*/  IMAD R209, R245, R0, R5 ;  /* 0x00000000f5d17224 */ /* 0x000fe200078e0205 */
        /* <DEDUP_REMOVED lines=73> */
[----:B------:R-:W-:-:S04]  /*6fc0*/  @P1 IMAD.MOV.U32 R2, RZ, RZ, 0x4 ;  /* 0x00000004ff021424 */ /* 0x000fc800078e00ff */
[----:B------:R-:W-:-:S05]  /*6fd0*/  @P1 IMAD.WIDE R2, R235, R2, c[0x0][0x340] ;  /* 0x0000d000eb021625 */ /* 0x000fca00078e0202 */
[----:B------:R1:W5:Y:S01]  /*6fe0*/  @P1 LDG.E R14, [R2.64] ;  /* 0x00000008020e1981 */ /* 0x000362000c1e1900 */
[----:B------:R-:W-:Y:S02]  /*6ff0*/  SHF.R.S32.HI R0, RZ, 0x1f, R110 ;  /* 0x0000001fff007819 */ /* 0x000fe4000001146e */
[----:B------:R-:W-:Y:S02]  /*7000*/  ISETP.NE.U32.AND P0, PT, RZ, c[0x0][0x348], PT ;  /* 0x0000d200ff007a0c */ /* 0x000fe40003f05070 */
[----:B------:R-:W-:Y:S01]  /*7010*/  LOP3.LUT R217, R234, 0xffff, RZ, 0xc0, !PT ;  /* 0x0000ffffead97812 */ /* 0x000fe200078ec0ff */
[----:B------:R-:W-:Y:S01]  /*7020*/  IMAD R0, R0, c[0x0][0x178], RZ ;  /* 0x00005e0000007a24 */ /* 0x000fe200078e02ff */
[----:B------:R-:W-:Y:S02]  /*7030*/  ISETP.NE.AND.EX P0, PT, RZ, c[0x0][0x34c], PT, P0 ;  /* 0x0000d300ff007a0c */ /* 0x000fe40003f05300 */
[----:B------:R-:W-:Y:S01]  /*7040*/  IADD3 R4, R213, R228, RZ ;  /* 0x000000e4d5047210 */ /* 0x000fe20007ffe0ff */
[----:B------:R-:W-:Y:S01]  /*7050*/  IMAD R0, R110, c[0x0][0x17c], R0 ;  /* 0x00005f006e007a24 */ /* 0x000fe200078e0200 */
[----:B------:R-:W-:-:S02]  /*7060*/  SEL R5, R235, RZ, !P0 ;  /* 0x000000ffeb057207 */ /* 0x000fc40004000000 */
[----:B------:R-:W-:Y:S01]  /*7070*/  ISETP.GE.AND P5, PT, R134, c[0x0][0x198], PT ;  /* 0x0000660086007a0c */ /* 0x000fe20003fa6270 */
[----:B------:R-:W-:Y:S01]  /*7080*/  @P3 IMAD.HI.U32 R7, R4, c[0x0][0x2c8], RZ ;  /* 0x0000b20004073a27 */ /* 0x000fe200078e00ff */
[----:B------:R-:W-:Y:S02]  /*7090*/  ISETP.GE.AND P4, PT, R138, c[0x0][0x198], PT ;  /* 0x000066008a007a0c */ /* 0x000fe40003f86270 */
[----:B------:R-:W-:Y:S02]  /*70a0*/  ISETP.GE.AND P2, PT, R200, c[0x0][0x198], PT ;  /* 0x00006600c8007a0c */ /* 0x000fe40003f46270 */
[----:B------:R-:W-:Y:S02]  /*70b0*/  IADD3 R122, R196, -0x1, RZ ;  /* 0xffffffffc47a7810 */ /* 0x000fe40007ffe0ff */
[----:B------:R-:W-:Y:S01]  /*70c0*/  IADD3 R13, R212, R228, RZ ;  /* 0x000000e4d40d7210 */ /* 0x000fe20007ffe0ff */
[----:B-1----:R-:W-:-:S04]  /*70d0*/  IMAD.WIDE.U32 R2, R110, c[0x0][0x178], RZ ;  /* 0x00005e006e027a25 */ /* 0x002fc800078e00ff */
[----:B------:R-:W-:Y:S01]  /*70e0*/  IMAD.IADD R3, R3, 0x1, R0 ;  /* 0x0000000103037824 */ /* 0x000fe200078e0200 */
[----:B------:R-:W-:-:S03]  /*70f0*/  SHF.R.S32.HI R0, RZ, 0x1f, R235 ;  /* 0x0000001fff007819 */ /* 0x000fc600000114eb */
[----:B------:R-:W-:Y:S01]  /*7100*/  IMAD.WIDE.U32 R2, R217, c[0x0][0x1b8], R2 ;  /* 0x00006e00d9027a25 */ /* 0x000fe200078e0002 */
[----:B------:R-:W-:-:S03]  /*7110*/  SEL R6, R0, RZ, !P0 ;  /* 0x000000ff00067207 */ /* 0x000fc60004000000 */
[----:B------:R-:W-:Y:S01]  /*7120*/  IMAD.MOV.U32 R0, RZ, RZ, R4 ;  /* 0x000000ffff007224 */ /* 0x000fe200078e0004 */
[----:B------:R-:W-:Y:S01]  /*7130*/  @P3 SHF.R.U32.HI R0, RZ, c[0x0][0x2cc], R7 ;  /* 0x0000b300ff003a19 */ /* 0x000fe20000011607 */
[----:B------:R-:W-:Y:S01]  /*7140*/  IMAD R3, R217, c[0x0][0x1bc], R3 ;  /* 0x00006f00d9037a24 */ /* 0x000fe200078e0203 */
[----:B------:R-:W-:Y:S01]  /*7150*/  ISETP.GE.AND P3, PT, R201, c[0x0][0x198], PT ;  /* 0x00006600c9007a0c */ /* 0x000fe20003f66270 */
[----:B------:R-:W-:Y:S01]  /*7160*/  IMAD R6, R6, c[0x0][0x1c0], RZ ;  /* 0x0000700006067a24 */ /* 0x000fe200078e02ff */
[----:B------:R-:W-:Y:S01]  /*7170*/  SHF.R.S32.HI R7, RZ, 0x1f, R0 ;  /* 0x0000001fff077819 */ /* 0x000fe20000011400 */
[----:B------:R-:W-:-:S04]  /*7180*/  IMAD.WIDE.U32 R2, R5, c[0x0][0x1c0], R2 ;  /* 0x0000700005027a25 */ /* 0x000fc800078e0002 */
[----:B------:R-:W-:Y:S01]  /*7190*/  IMAD R6, R5, c[0x0][0x1c4], R6 ;  /* 0x0000710005067a24 */ /* 0x000fe200078e0206 */
[----:B------:R-:W-:-:S03]  /*71a0*/  IADD3 R5, -R0, RZ, RZ ;  /* 0x000000ff00057210 */ /* 0x000fc60007ffe1ff */
[----:B------:R-:W-:Y:S02]  /*71b0*/  IMAD.IADD R3, R3, 0x1, R6 ;  /* 0x0000000103037824 */ /* 0x000fe400078e0206 */
[----:B------:R-:W-:Y:S02]  /*71c0*/  IMAD R4, R5, c[0x0][0x2c4], R4 ;  /* 0x0000b10005047a24 */ /* 0x000fe400078e0204 */
[----:B------:R-:W-:Y:S02]  /*71d0*/  IMAD R5, R7, c[0x0][0x1b0], RZ ;  /* 0x00006c0007057a24 */ /* 0x000fe400078e02ff */
[----:B------:R-:W-:-:S04]  /*71e0*/  IMAD.WIDE.U32 R2, R0, c[0x0][0x1b0], R2 ;  /* 0x00006c0000027a25 */ /* 0x000fc800078e0002 */
[----:B------:R-:W-:Y:S01]  /*71f0*/  IMAD R6, R0, c[0x0][0x1b4], R5 ;  /* 0x00006d0000067a24 */ /* 0x000fe200078e0205 */
[----:B------:R-:W-:-:S04]  /*7200*/  SHF.R.S32.HI R5, RZ, 0x1f, R4 ;  /* 0x0000001fff057819 */ /* 0x000fc80000011404 */
[----:B------:R-:W-:Y:S01]  /*7210*/  IADD3 R3, R3, R6, RZ ;  /* 0x0000000603037210 */ /* 0x000fe20007ffe0ff */
[----:B------:R-:W-:-:S04]  /*7220*/  IMAD R0, R5, c[0x0][0x1a8], RZ ;  /* 0x00006a0005007a24 */ /* 0x000fc800078e02ff */
[C---:B------:R-:W-:Y:S02]  /*7230*/  IMAD R0, R4.reuse, c[0x0][0x1ac], R0 ;  /* 0x00006b0004007a24 */ /* 0x040fe400078e0200 */
[----:B------:R-:W-:-:S04]  /*7240*/  IMAD.WIDE.U32 R2, R4, c[0x0][0x1a8], R2 ;  /* 0x00006a0004027a25 */ /* 0x000fc800078e0002 */
[----:B------:R-:W-:Y:S01]  /*7250*/  IMAD.IADD R0, R3, 0x1, R0 ;  /* 0x0000000103007824 */ /* 0x000fe200078e0200 */
[----:B------:R-:W-:-:S04]  /*7260*/  LEA R12, P0, R2, c[0x0][0x160], 0x1 ;  /* 0x00005800020c7a11 */ /* 0x000fc800078008ff */
[----:B------:R-:W-:Y:S01]  /*7270*/  LEA.HI.X R5, R2, c[0x0][0x164], R0, 0x1, P0 ;  /* 0x0000590002057a11 */ /* 0x000fe200000f0c00 */
[----:B------:R-:W-:Y:S01]  /*7280*/  @!P1 IMAD.MOV.U32 R14, RZ, RZ, R235 ;  /* 0x000000ffff0e9224 */ /* 0x000fe200078e00eb */
[----:B------:R-:W-:Y:S05]  /*7290*/  BRA.DIV ~URZ, `(.L_x_757) ;  /* 0x000193a27f007947 */ /* 0x000fea000b800000 */
[----:B------:R1:W2:Y:S02]  /*72a0*/  SHFL.IDX PT, R4, R5, RZ, 0x181f ;  /* 0x00181fff05047589 */ /* 0x0002a400000e0000 */
.L_x_977:
[----:B------:R-:W-:Y:S05]  /*72b0*/  BRA.DIV ~URZ, `(.L_x_758) ;  /* 0x000193f27f007947 */ /* 0x000fea000b800000 */
[----:B------:R3:W4:Y:S02]  /*72c0*/  SHFL.IDX PT, R0, R12, RZ, 0x181f ;  /* 0x00181fff0c007589 */ /* 0x00072400000e0000 */
.L_x_978:
[----:B------:R-:W-:Y:S01]  /*72d0*/  IMAD R64, R211, c[0x0][0x2c4], RZ ;  /* 0x0000b100d3407a24 */ /* 0x000fe200078e02ff */
[----:B------:R-:W-:Y:S01]  /*72e0*/  LOP3.LUT R214, R214, 0xfffffffd, RZ, 0xc0, !PT ;  /* 0xfffffffdd6d67812 */ /* 0x000fe200078ec0ff */
[----:B------:R-:W-:Y:S03]  /*72f0*/  BSSY B0, `(.L_x_759) ;  /* 0x0000013000007945 */ /* 0x000fe60003800000 */
[----:B------:R-:W-:-:S13]  /*7300*/  ISETP.GE.AND P0, PT, R13, R64, PT ;  /* 0x000000400d00720c */ /* 0x000fda0003f06270 */
[----:B------:R-:W-:Y:S01]  /*7310*/  @P0 LOP3.LUT R214, R214, 0x2, RZ, 0xfc, !PT ;  /* 0x00000002d6d60812 */ /* 0x000fe200078efcff */
[----:B------:R-:W-:Y:S05]  /*7320*/  @P0 BRA `(.L_x_760) ;  /* 0x000000f000000947 */ /* 0x000fea0003800000 */
[----:B----4-:R-:W-:-:S04]  /*7330*/  LEA R10, P0, R134, R0, 0x1 ;  /* 0x00000000860a7211 */ /* 0x010fc800078008ff */
[----:B--2---:R-:W-:Y:S02]  /*7340*/  LEA.HI.X R11, R134, R4, R135, 0x1, P0 ;  /* 0x00000004860b7211 */ /* 0x004fe400000f0c87 */
[----:B------:R-:W-:-:S03]  /*7350*/  LEA R8, P0, R202, R0, 0x1 ;  /* 0x00000000ca087211 */ /* 0x000fc600078008ff */
[----:B------:R-:W-:Y:S01]  /*7360*/  @!PT LDS RZ, [RZ] ;  /* 0x00000000fffff984 */ /* 0x000fe20000000800 */
[----:B------:R-:W-:Y:S01]  /*7370*/  @!PT LDS RZ, [RZ] ;  /* 0x00000000fffff984 */ /* 0x000fe20000000800 */
[----:B------:R-:W-:Y:S01]  /*7380*/  @!PT LDS RZ, [RZ] ;  /* 0x00000000fffff984 */ /* 0x000fe20000000800 */
[----:B------:R2:W-:Y:S01]  /*7390*/  LDGSTS.E.BYPASS.LTC128B.128 [R195+0x10080], [R10.64], !P5 ;  /* 0x100800000ac37fae */ /* 0x0005e2000e901d48 */
        /* <DEDUP_REMOVED lines=8> */
.L_x_760:
[----:B------:R-:W-:Y:S05]  /*7420*/  BSYNC B0 ;  /* 0x0000000000007941 */ /* 0x000fea0003800000 */
.L_x_759:
[----:B------:R-:W-:Y:S05]  /*7430*/  BRA.DIV ~URZ, `(.L_x_761) ;  /* 0x000192d27f007947 */ /* 0x000fea000b800000 */
[----:B--2---:R2:W1:Y:S04]  /*7440*/  SHFL.IDX PT, R4, R5, 0x1, 0x181f ;  /* 0x00381f0005047f89 */ /* 0x00446800000e0000 */
[----:B----4-:R2:W4:Y:S02]  /*7450*/  SHFL.IDX PT, R0, R12, 0x1, 0x181f ;  /* 0x00381f000c007f89 */ /* 0x01052400000e0000 */
.L_x_979:
[----:B------:R-:W-:Y:S01]  /*7460*/  IADD3 R2, R13, 0x20, RZ ;  /* 0x000000200d027810 */ /* 0x000fe20007ffe0ff */
[----:B------:R-:W-:Y:S01]  /*7470*/  BSSY B0, `(.L_x_762) ;  /* 0x0000014000007945 */ /* 0x000fe20003800000 */
[----:B------:R-:W-:Y:S02]  /*7480*/  LOP3.LUT R214, R214, 0xfffffffb, RZ, 0xc0, !PT ;  /* 0xfffffffbd6d67812 */ /* 0x000fe400078ec0ff */
[----:B------:R-:W-:-:S13]  /*7490*/  ISETP.GE.AND P0, PT, R2, R64, PT ;  /* 0x000000400200720c */ /* 0x000fda0003f06270 */
[----:B------:R-:W-:Y:S01]  /*74a0*/  @P0 LOP3.LUT R214, R214, 0x4, RZ, 0xfc, !PT ;  /* 0x00000004d6d60812 */ /* 0x000fe200078efcff */
[----:B------:R-:W-:Y:S05]  /*74b0*/  @P0 BRA `(.L_x_763) ;  /* 0x000000f000000947 */ /* 0x000fea0003800000 */
[----:B----4-:R-:W-:-:S04]  /*74c0*/  LEA R10, P0, R134, R0, 0x1 ;  /* 0x00000000860a7211 */ /* 0x010fc800078008ff */
[----:B-1----:R-:W-:Y:S02]  /*74d0*/  LEA.HI.X R11, R134, R4, R135, 0x1, P0 ;  /* 0x00000004860b7211 */ /* 0x002fe400000f0c87 */
        /* <DEDUP_REMOVED lines=13> */
.L_x_763:
[----:B------:R-:W-:Y:S05]  /*75b0*/  BSYNC B0 ;  /* 0x0000000000007941 */ /* 0x000fea0003800000 */
.L_x_762:
[----:B------:R-:W-:Y:S05]  /*75c0*/  BRA.DIV ~URZ, `(.L_x_764) ;  /* 0x000192027f007947 */ /* 0x000fea000b800000 */
[----:B-1----:R1:W2:Y:S02]  /*75d0*/  SHFL.IDX PT, R4, R5, 0x2, 0x181f ;  /* 0x00581f0005047f89 */ /* 0x0022a400000e0000 */
.L_x_980:
[----:B------:R-:W-:Y:S05]  /*75e0*/  BRA.DIV ~URZ, `(.L_x_765) ;  /* 0x000192527f007947 */ /* 0x000fea000b800000 */
[----:B----4-:R4:W1:Y:S02]  /*75f0*/  SHFL.IDX PT, R0, R12, 0x2, 0x181f ;  /* 0x00581f000c007f89 */ /* 0x01086400000e0000 */
.L_x_981:
[----:B------:R-:W-:Y:S01]  /*7600*/  IADD3 R2, R13, 0x40, RZ ;  /* 0x000000400d027810 */ /* 0x000fe20007ffe0ff */
[----:B------:R-:W-:Y:S01]  /*7610*/  BSSY B0, `(.L_x_766) ;  /* 0x0000014000007945 */ /* 0x000fe20003800000 */
[----:B------:R-:W-:Y:S02]  /*7620*/  LOP3.LUT R214, R214, 0xfffffff7, RZ, 0xc0, !PT ;  /* 0xfffffff7d6d67812 */ /* 0x000fe400078ec0ff */
[----:B------:R-:W-:-:S13]  /*7630*/  ISETP.GE.AND P0, PT, R2, R64, PT ;  /* 0x000000400200720c */ /* 0x000fda0003f06270 */
[----:B------:R-:W-:Y:S01]  /*7640*/  @P0 LOP3.LUT R214, R214, 0x8, RZ, 0xfc, !PT ;  /* 0x00000008d6d60812 */ /* 0x000fe200078efcff */
[----:B------:R-:W-:Y:S05]  /*7650*/  @P0 BRA `(.L_x_767) ;  /* 0x000000f000000947 */ /* 0x000fea0003800000 */
[----:B-1----:R-:W-:-:S04]  /*7660*/  LEA R10, P0, R134, R0, 0x1 ;  /* 0x00000000860a7211 */ /* 0x002fc800078008ff */
        /* <DEDUP_REMOVED lines=14> */
.L_x_767:
[----:B------:R-:W-:Y:S05]  /*7750*/  BSYNC B0 ;  /* 0x0000000000007941 */ /* 0x000fea0003800000 */
.L_x_766:
[----:B------:R-:W-:Y:S05]  /*7760*/  BRA.DIV ~URZ, `(.L_x_768) ;  /* 0x000191327f007947 */ /* 0x000fea000b800000 */
[----:B--2---:R2:W3:Y:S04]  /*7770*/  SHFL.IDX PT, R4, R5, 0x3, 0x181f ;  /* 0x00781f0005047f89 */ /* 0x0044e800000e0000 */
[----:B-1----:R2:W1:Y:S02]  /*7780*/  SHFL.IDX PT, R0, R12, 0x3, 0x181f ;  /* 0x00781f000c007f89 */ /* 0x00246400000e0000 */
.L_x_982:
        /* <DEDUP_REMOVED lines=11> */
[----:B------:R-:W-:-:S03]  /*7840*/  @!P6 LEA R6, P0, R201, R0, 0x1 ;  /* 0x00000000c906e211 */ /* 0x000fc600078008ff */
[----:B------:R3:W-:Y:S01]  /*7850*/  @!P6 LDGSTS.E.BYPASS.LTC128B.128 [R220+0x17080], [R8.64], !P4 ;  /* 0x1708000008dcefae */ /* 0x0007e2000e101d48 */
[----:B------:R-:W-:-:S05]  /*7860*/  @!P6 LEA.HI.X R7, R201, R4, R208, 0x1, P0 ;  /* 0x00000004c907e211 */ /* 0x000fca00000f0cd0 */
[----:B------:R3:W-:Y:S01]  /*7870*/  @!P6 LDGSTS.E.BYPASS.LTC128B.128 [R220+0x1b080], [R6.64], !P3 ;  /* 0x1b08000006dcefae */ /* 0x0007e2000d901d48 */
[C---:B-1----:R-:W-:Y:S02]  /*7880*/  @!P6 LEA R2, P0, R200.reuse, R0, 0x1 ;  /* 0x00000000c802e211 */ /* 0x042fe400078008ff */
[----:B------:R-:W-:Y:S02]  /*7890*/  SHF.R.S32.HI R0, RZ, 0x1f, R14 ;  /* 0x0000001fff007819 */ /* 0x000fe4000001140e */
[----:B------:R-:W-:-:S03]  /*78a0*/  @!P6 LEA.HI.X R3, R200, R4, R206, 0x1, P0 ;  /* 0x00000004c803e211 */ /* 0x000fc600000f0cce */
[----:B------:R-:W-:Y:S02]  /*78b0*/  IMAD R0, R0, c[0x0][0x2b0], RZ ;  /* 0x0000ac0000007a24 */ /* 0x000fe400078e02ff */
[----:B------:R3:W-:Y:S02]  /*78c0*/  @!P6 LDGSTS.E.BYPASS.LTC128B.128 [R220+0x1f080], [R2.64], !P2 ;  /* 0x1f08000002dcefae */ /* 0x0007e4000d101d48 */
[----:B------:R-:W-:Y:S02]  /*78d0*/  IMAD R0, R14, c[0x0][0x2b4], R0 ;  /* 0x0000ad000e007a24 */ /* 0x000fe400078e0200 */
[----:B------:R-:W0:Y:S01]  /*78e0*/  LDGDEPBAR ;  /* 0x00000000000079af */ /* 0x000e220000000000 */
[----:B------:R-:W-:Y:S01]  /*78f0*/  WARPSYNC 0xffffffff ;  /* 0xffffffff00007948 */ /* 0x000fe20003800000 */
[----:B------:R-:W-:Y:S02]  /*7900*/  IMAD.IADD R226, R225, 0x1, R0 ;  /* 0x00000001e1e27824 */ /* 0x000fe400078e0200 */
[----:B------:R-:W-:Y:S01]  /*7910*/  IMAD.MOV.U32 R123, RZ, RZ, c[0x0][0x2b8] ;  /* 0x0000ae00ff7b7624 */ /* 0x000fe200078e00ff */
[----:B------:R-:W-:Y:S01]  /*7920*/  BAR.SYNC.DEFER_BLOCKING 0x0 ;  /* 0x0000000000007b1d */ /* 0x000fe20000010000 */
[----:B------:R-:W-:Y:S01]  /*7930*/  IMAD.SHL.U32 R109, R122, 0x20, RZ ;  /* 0x000000207a6d7824 */ /* 0x000fe200078e00ff */
[----:B------:R-:W-:Y:S01]  /*7940*/  LOP3.LUT R214, R214, 0xfffffffe, RZ, 0xc0, !PT ;  /* 0xfffffffed6d67812 */ /* 0x000fe200078ec0ff */
[----:B------:R-:W-:Y:S01]  /*7950*/  IMAD.MOV.U32 R198, RZ, RZ, RZ ;  /* 0x000000ffffc67224 */ /* 0x000fe200078e00ff */
[----:B------:R-:W-:Y:S01]  /*7960*/  ISETP.NE.AND P1, PT, R123, 0x1, PT ;  /* 0x000000017b00780c */ /* 0x000fe20003f25270 */
[----:B---3--:R-:W-:-:S05]  /*7970*/  IMAD.IADD R2, R213, 0x1, R109 ;  /* 0x00000001d5027824 */ /* 0x008fca00078e026d */
[C---:B------:R-:W-:Y:S01]  /*7980*/  ISETP.GE.AND P0, PT, R2.reuse, R210, PT ;  /* 0x000000d20200720c */ /* 0x040fe20003f06270 */
[----:B------:R-:W-:-:S03]  /*7990*/  IMAD.IADD R2, R2, 0x1, R227 ;  /* 0x0000000102027824 */ /* 0x000fc600078e02e3 */
[----:B------:R-:W-:Y:S01]  /*79a0*/  ISETP.GT.OR P0, PT, R213, 0x1f, P0 ;  /* 0x0000001fd500780c */ /* 0x000fe20000704670 */
[----:B------:R-:W-:Y:S02]  /*79b0*/  IMAD.MOV.U32 R0, RZ, RZ, R2 ;  /* 0x000000ffff007224 */ /* 0x000fe400078e0002 */
[----:B------:R-:W-:Y:S01]  /*79c0*/  @P1 IMAD.HI.U32 R3, R2, c[0x0][0x2bc], RZ ;  /* 0x0000af0002031a27 */ /* 0x000fe200078e00ff */
[----:B------:R-:W-:-:S04]  /*79d0*/  @P1 LOP3.LUT R214, R214, 0x1, RZ, 0xfc, !PT ;  /* 0x00000001d6d61812 */ /* 0x000fc800078efcff */
[----:B------:R-:W-:-:S05]  /*79e0*/  @P1 SHF.R.U32.HI R0, RZ, c[0x0][0x2c0], R3 ;  /* 0x0000b000ff001a19 */ /* 0x000fca0000011603 */
[----:B------:R-:W-:-:S04]  /*79f0*/  @!P0 IADD3 R3, P1, R0, R224, RZ ;  /* 0x000000e000038210 */ /* 0x000fc80007f3e0ff */
[----:B--2---:R-:W-:Y:S02]  /*7a00*/  @!P0 LEA.HI.X.SX32 R5, R0, R226, 0x1, P1 ;  /* 0x000000e200058211 */ /* 0x004fe400008f0eff */
[----:B------:R-:W-:-:S04]  /*7a10*/  @!P0 LEA R4, P1, R3, c[0x0][0x2a0], 0x2 ;  /* 0x0000a80003048a11 */ /* 0x000fc800078210ff */
[----:B------:R-:W-:-:S05]  /*7a20*/  @!P0 LEA.HI.X R5, R3, c[0x0][0x2a4], R5, 0x2, P1 ;  /* 0x0000a90003058a11 */ /* 0x000fca00008f1405 */
[----:B------:R-:W2:Y:S01]  /*7a30*/  @!P0 LDG.E R198, [R4.64] ;  /* 0x0000000804c68981 */ /* 0x000ea2000c1e1900 */
[----:B------:R-:W-:Y:S01]  /*7a40*/  IMAD.MOV R0, RZ, RZ, -R0 ;  /* 0x000000ffff007224 */ /* 0x000fe200078e0a00 */
[----:B------:R-:W-:Y:S01]  /*7a50*/  ISETP.GT.AND P5, PT, R213, 0x1f, PT ;  /* 0x0000001fd500780c */ /* 0x000fe20003fa4270 */
[----:B------:R-:W-:-:S04]  /*7a60*/  IMAD.WIDE.U32 R222, R217, c[0x0][0x1e8], RZ ;  /* 0x00007a00d9de7a25 */ /* 0x000fc800078e00ff */
[----:B------:R-:W-:Y:S02]  /*7a70*/  IMAD R199, R0, c[0x0][0x2b8], R2 ;  /* 0x0000ae0000c77a24 */ /* 0x000fe400078e0202 */
[----:B------:R-:W-:Y:S02]  /*7a80*/  IMAD R221, R217, c[0x0][0x1ec], R223 ;  /* 0x00007b00d9dd7a24 */ /* 0x000fe400078e02df */
[----:B------:R-:W-:Y:S01]  /*7a90*/  IMAD.WIDE.U32 R2, R199, c[0x0][0x1e0], RZ ;  /* 0x00007800c7027a25 */ /* 0x000fe200078e00ff */
[----:B------:R-:W-:-:S03]  /*7aa0*/  SHF.R.S32.HI R120, RZ, 0x1f, R199 ;  /* 0x0000001fff787819 */ /* 0x000fc600000114c7 */
[----:B------:R-:W-:Y:S02]  /*7ab0*/  IMAD.IADD R119, R210, 0x1, -R109 ;  /* 0x00000001d2777824 */ /* 0x000fe400078e0a6d */
        /* <DEDUP_REMOVED lines=17> */
[----:B------:R-:W-:-:S04]  /*7bd0*/  @P0 LEA R8, P1, R202, R0, 0x1 ;  /* 0x00000000ca080211 */ /* 0x000fc800078208ff */
[----:B------:R-:W-:Y:S02]  /*7be0*/  @P0 LEA.HI.X R9, R202, R2, R207, 0x1, P1 ;  /* 0x00000002ca090211 */ /* 0x000fe400008f0ccf */
[----:B------:R-:W-:-:S04]  /*7bf0*/  @P0 LEA R6, P1, R201, R0, 0x1 ;  /* 0x00000000c9060211 */ /* 0x000fc800078208ff */
[----:B------:R-:W-:Y:S02]  /*7c00*/  @P0 LEA.HI.X R7, R201, R2, R208, 0x1, P1 ;  /* 0x00000002c9070211 */ /* 0x000fe400008f0cd0 */
[----:B------:R-:W-:-:S13]  /*7c10*/  @P0 ISETP.GE.AND P1, PT, R134, c[0x0][0x1d4], PT ;  /* 0x0000750086000a0c */ /* 0x000fda0003f26270 */
[----:B------:R-:W-:Y:S01]  /*7c20*/  @!PT LDS RZ, [RZ] ;  /* 0x00000000fffff984 */ /* 0x000fe20000000800 */
[----:B------:R1:W-:Y:S02]  /*7c30*/  @P0 LDGSTS.E.BYPASS.LTC128B.128 [R195+0xc080], [R4.64], !P1 ;  /* 0x0c08000004c30fae */ /* 0x0003e4000c901d48 */
[----:B-1----:R-:W-:-:S04]  /*7c40*/  @P0 LEA R4, P1, R200, R0, 0x1 ;  /* 0x00000000c8040211 */ /* 0x002fc800078208ff */
[----:B------:R-:W-:Y:S02]  /*7c50*/  @P0 LEA.HI.X R5, R200, R2, R206, 0x1, P1 ;  /* 0x00000002c8050211 */ /* 0x000fe400008f0cce */
[----:B------:R-:W-:-:S13]  /*7c60*/  @P0 ISETP.GE.AND P1, PT, R138, c[0x0][0x1d4], PT ;  /* 0x000075008a000a0c */ /* 0x000fda0003f26270 */
[----:B------:R1:W-:Y:S01]  /*7c70*/  @P0 LDGSTS.E.BYPASS.LTC128B.128 [R195+0xd080], [R8.64], !P1 ;  /* 0x0d08000008c30fae */ /* 0x0003e2000c901d48 */
[----:B------:R-:W-:-:S13]  /*7c80*/  @P0 ISETP.GE.AND P1, PT, R201, c[0x0][0x1d4], PT ;  /* 0x00007500c9000a0c */ /* 0x000fda0003f26270 */
[----:B------:R1:W-:Y:S01]  /*7c90*/  @P0 LDGSTS.E.BYPASS.LTC128B.128 [R195+0xe080], [R6.64], !P1 ;  /* 0x0e08000006c30fae */ /* 0x0003e2000c901d48 */
[----:B------:R-:W-:-:S13]  /*7ca0*/  @P0 ISETP.GE.AND P1, PT, R200, c[0x0][0x1d4], PT ;  /* 0x00007500c8000a0c */ /* 0x000fda0003f26270 */
[----:B------:R1:W-:Y:S01]  /*7cb0*/  @P0 LDGSTS.E.BYPASS.LTC128B.128 [R195+0xf080], [R4.64], !P1 ;  /* 0x0f08000004c30fae */ /* 0x0003e2000c901d48 */
[----:B------:R-:W-:-:S03]  /*7cc0*/  ISETP.LT.AND P0, PT, RZ, c[0x0][0x27c], PT ;  /* 0x00009f00ff007a0c */ /* 0x000fc60003f01270 */
[----:B------:R-:W0:Y:S10]  /*7cd0*/  LDGDEPBAR ;  /* 0x00000000000079af */ /* 0x000e340000000000 */
[----:B------:R-:W-:Y:S05]  /*7ce0*/  @P0 BRA `(.L_x_769) ;  /* 0x0000002000000947 */ /* 0x000fea0003800000 */
[----:B------:R-:W-:-:S04]  /*7cf0*/  DEPBAR.LE SB0, 0x1 ;  /* 0x000080400000791a */ /* 0x000fc80000000000 */
[----:B------:R-:W-:Y:S05]  /*7d00*/  BRA `(.L_x_770) ;  /* 0x00008e4000007947 */ /* 0x000fea0003800000 */
.L_x_769:
[----:B------:R-:W-:Y:S01]  /*7d10*/  ULDC.U8 UR4, c[0x0][0x298] ;  /* 0x0000a60000047ab9 */ /* 0x000fe20000000000 */
[----:B------:R-:W-:Y:S01]  /*7d20*/  SHF.R.S32.HI R0, RZ, 0x1f, R99 ;  /* 0x0000001fff007819 */ /* 0x000fe20000011463 */
[C---:B-1----:R-:W-:Y:S01]  /*7d30*/  IMAD.WIDE.U32 R4, R99.reuse, c[0x0][0x280], RZ ;  /* 0x0000a00063047a25 */ /* 0x042fe200078e00ff */
[----:B------:R-:W-:Y:S01]  /*7d40*/  ISETP.NE.AND P0, PT, RZ, UR4, PT ;  /* 0x00000004ff007c0c */ /* 0x000fe2000bf05270 */
[----:B------:R-:W-:Y:S02]  /*7d50*/  BSSY B2, `(.L_x_770) ;  /* 0x00008df000027945 */ /* 0x000fe40003800000 */
[C---:B------:R-:W-:Y:S02]  /*7d60*/  IMAD R2, R0.reuse, c[0x0][0x280], RZ ;  /* 0x0000a00000027a24 */ /* 0x040fe400078e02ff */
[----:B------:R-:W-:Y:S02]  /*7d70*/  IMAD R0, R0, c[0x0][0x290], RZ ;  /* 0x0000a40000007a24 */ /* 0x000fe400078e02ff */
[----:B------:R-:W-:-:S02]  /*7d80*/  IMAD R6, R99, c[0x0][0x284], R2 ;  /* 0x0000a10063067a24 */ /* 0x000fc400078e0202 */
[----:B------:R-:W-:Y:S01]  /*7d90*/  IMAD R7, R99, c[0x0][0x294], R0 ;  /* 0x0000a50063077a24 */ /* 0x000fe200078e0200 */
[----:B------:R-:W-:Y:S01]  /*7da0*/  LEA R0, R229, R13, 0x5 ;  /* 0x0000000de5007211 */ /* 0x000fe200078e28ff */
[----:B------:R-:W-:Y:S01]  /*7db0*/  IMAD.WIDE.U32 R2, R99, c[0x0][0x290], RZ ;  /* 0x0000a40063027a25 */ /* 0x000fe200078e00ff */
[----:B------:R-:W-:-:S04]  /*7dc0*/  IADD3 R6, R6, R5, RZ ;  /* 0x0000000506067210 */ /* 0x000fc80007ffe0ff */
[----:B------:R-:W-:Y:S01]  /*7dd0*/  IADD3 R7, R7, R3, RZ ;  /* 0x0000000307077210 */ /* 0x000fe20007ffe0ff */
[----:B------:R-:W-:Y:S05]  /*7de0*/  @!P0 BRA `(.L_x_771) ;  /* 0x000045f000008947 */ /* 0x000fea0003800000 */
[----:B------:R1:W5:Y:S01]  /*7df0*/  LDL R106, [R1+0x8] ;  /* 0x00000800016a7983 */ /* 0x0003620000100800 */
[----:B------:R-:W-:-:S03]  /*7e00*/  IMAD.MOV.U32 R8, RZ, RZ, c[0x0][0x2c4] ;  /* 0x0000b100ff087624 */ /* 0x000fc600078e00ff */
[----:B------:R1:W5:Y:S02]  /*7e10*/  LDL R105, [R1+0x4] ;  /* 0x0000040001697983 */ /* 0x0003640000100800 */
[----:B------:R-:W-:Y:S02]  /*7e20*/  ISETP.NE.AND P2, PT, R8, 0x1, PT ;  /* 0x000000010800780c */ /* 0x000fe40003f45270 */
[----:B------:R1:W5:Y:S11]  /*7e30*/  LDL R101, [R1] ;  /* 0x0000000001657983 */ /* 0x0003760000100800 */
[----:B------:R-:W-:-:S05]  /*7e40*/  @P2 IMAD.HI.U32 R3, R0, c[0x0][0x2c8], RZ ;  /* 0x0000b20000032a27 */ /* 0x000fca00078e00ff */
[----:B------:R-:W-:-:S04]  /*7e50*/  @P2 SHF.R.U32.HI R0, RZ, c[0x0][0x2cc], R3 ;  /* 0x0000b300ff002a19 */ /* 0x000fc80000011603 */
[----:B------:R-:W-:Y:S02]  /*7e60*/  SHF.R.S32.HI R3, RZ, 0x1f, R0 ;  /* 0x0000001fff037819 */ /* 0x000fe40000011400 */
[----:B------:R-:W-:-:S03]  /*7e70*/  MOV R5, R6 ;  /* 0x0000000600057202 */ /* 0x000fc60000000f00 */
[----:B------:R-:W-:Y:S02]  /*7e80*/  IMAD R8, R3, c[0x0][0x280], RZ ;  /* 0x0000a00003087a24 */ /* 0x000fe400078e02ff */
[----:B------:R-:W-:-:S04]  /*7e90*/  IMAD.WIDE.U32 R4, R0, c[0x0][0x280], R4 ;  /* 0x0000a00000047a25 */ /* 0x000fc800078e0004 */
[----:B------:R-:W-:Y:S01]  /*7ea0*/  IMAD R6, R0, c[0x0][0x284], R8 ;  /* 0x0000a10000067a24 */ /* 0x000fe200078e0208 */
[----:B------:R-:W-:-:S03]  /*7eb0*/  LEA R36, P0, R4, c[0x0][0x270], 0x1 ;  /* 0x00009c0004247a11 */ /* 0x000fc600078008ff */
[----:B------:R-:W-:-:S05]  /*7ec0*/  IMAD.IADD R6, R5, 0x1, R6 ;  /* 0x0000000105067824 */ /* 0x000fca00078e0206 */
[----:B------:R-:W-:Y:S01]  /*7ed0*/  LEA.HI.X R31, R4, c[0x0][0x274], R6, 0x1, P0 ;  /* 0x00009d00041f7a11 */ /* 0x000fe200000f0c06 */
[----:B------:R-:W-:Y:S01]  /*7ee0*/  IMAD R4, R3, c[0x0][0x290], RZ ;  /* 0x0000a40003047a24 */ /* 0x000fe200078e02ff */
[----:B------:R-:W-:Y:S02]  /*7ef0*/  MOV R3, R7 ;  /* 0x0000000700037202 */ /* 0x000fe40000000f00 */
[----:B------:R-:W-:-:S03]  /*7f00*/  LOP3.LUT P1, RZ, R214, 0x2, RZ, 0xc0, !PT ;  /* 0x00000002d6ff7812 */ /* 0x000fc6000782c0ff */
[----:B------:R-:W-:-:S04]  /*7f10*/  IMAD.WIDE.U32 R2, R0, c[0x0][0x290], R2 ;  /* 0x0000a40000027a25 */ /* 0x000fc800078e0002 */
[----:B------:R-:W-:Y:S01]  /*7f20*/  IMAD R0, R0, c[0x0][0x294], R4 ;  /* 0x0000a50000007a24 */ /* 0x000fe200078e0204 */
[----:B------:R-:W-:-:S03]  /*7f30*/  LEA R30, P0, R2, c[0x0][0x288], 0x1 ;  /* 0x0000a200021e7a11 */ /* 0x000fc600078008ff */
[----:B------:R-:W-:-:S05]  /*7f40*/  IMAD.IADD R0, R3, 0x1, R0 ;  /* 0x0000000103007824 */ /* 0x000fca00078e0200 */
[----:B------:R-:W-:Y:S01]  /*7f50*/  LEA.HI.X R21, R2, c[0x0][0x28c], R0, 0x1, P0 ;  /* 0x0000a30002157a11 */ /* 0x000fe200000f0c00 */
[----:B------:R1:W2:Y:S01]  /*7f60*/  SHFL.IDX PT, R3, R36, RZ, 0x181f ;  /* 0x00181fff24037589 */ /* 0x0002a200000e0000 */
[----:B------:R-:W-:Y:S03]  /*7f70*/  BSSY B0, `(.L_x_772) ;  /* 0x000003a000007945 */ /* 0x000fe60003800000 */
[----:B------:R1:W3:Y:S01]  /*7f80*/  SHFL.IDX PT, R0, R30, RZ, 0x181f ;  /* 0x00181fff1e007589 */ /* 0x0002e200000e0000 */
[----:B------:R-:W-:-:S03]  /*7f90*/  CS2R R54, SRZ ;  /* 0x0000000000367805 */ /* 0x000fc6000001ff00 */
[----:B------:R1:W4:Y:S01]  /*7fa0*/  SHFL.IDX PT, R4, R31, RZ, 0x181f ;  /* 0x00181fff1f047589 */ /* 0x00032200000e0000 */
[----:B------:R-:W-:-:S03]  /*7fb0*/  CS2R R40, SRZ ;  /* 0x0000000000287805 */ /* 0x000fc6000001ff00 */
[----:B------:R1:W1:Y:S01]  /*7fc0*/  SHFL.IDX PT, R2, R21, RZ, 0x181f ;  /* 0x00181fff15027589 */ /* 0x00026200000e0000 */
[----:B------:R-:W-:Y:S01]  /*7fd0*/  CS2R R32, SRZ ;  /* 0x0000000000207805 */ /* 0x000fe2000001ff00 */
[----:B------:R-:W-:Y:S01]  /*7fe0*/  CS2R R26, SRZ ;  /* 0x00000000001a7805 */ /* 0x000fe2000001ff00 */
[----:B------:R-:W-:Y:S01]  /*7ff0*/  CS2R R22, SRZ ;  /* 0x0000000000167805 */ /* 0x000fe2000001ff00 */
[----:B------:R-:W-:Y:S01]  /*8000*/  CS2R R38, SRZ ;  /* 0x0000000000267805 */ /* 0x000fe2000001ff00 */
[----:B------:R-:W-:Y:S01]  /*8010*/  CS2R R34, SRZ ;  /* 0x0000000000227805 */ /* 0x000fe2000001ff00 */
[----:B------:R-:W-:Y:S01]  /*8020*/  CS2R R28, SRZ ;  /* 0x00000000001c7805 */ /* 0x000fe2000001ff00 */
[----:B------:R-:W-:Y:S01]  /*8030*/  CS2R R24, SRZ ;  /* 0x0000000000187805 */ /* 0x000fe2000001ff00 */
[----:B------:R-:W-:Y:S05]  /*8040*/  @P1 BRA `(.L_x_773) ;  /* 0x000002c000001947 */ /* 0x000fea0003800000 */
[----:B------:R-:W-:Y:S01]  /*8050*/  ISETP.GE.AND P3, PT, R156, c[0x0][0x27c], PT ;  /* 0x00009f009c007a0c */ /* 0x000fe20003f66270 */
[----:B------:R-:W-:Y:S01]  /*8060*/  CS2R R22, SRZ ;  /* 0x0000000000167805 */ /* 0x000fe2000001ff00 */
[----:B------:R-:W-:Y:S01]  /*8070*/  ISETP.GE.AND P2, PT, R159, c[0x0][0x27c], PT ;  /* 0x00009f009f007a0c */ /* 0x000fe20003f46270 */
[----:B------:R-:W-:Y:S01]  /*8080*/  CS2R R24, SRZ ;  /* 0x0000000000187805 */ /* 0x000fe2000001ff00 */
[----:B------:R-:W-:-:S09]  /*8090*/  ISETP.GE.AND P1, PT, R139, c[0x0][0x27c], PT ;  /* 0x00009f008b007a0c */ /* 0x000fd20003f26270 */
[C---:B------:R-:W-:Y:S01]  /*80a0*/  @!P3 IMAD.SHL.U32 R6, R156.reuse, 0x2, RZ ;  /* 0x000000029c06b824 */ /* 0x040fe200078e00ff */
[----:B------:R-:W-:-:S04]  /*80b0*/  @!P3 SHF.L.U64.HI R5, R156, 0x1, R157 ;  /* 0x000000019c05b819 */ /* 0x000fc8000001029d */
[----:B--2---:R-:W-:-:S05]  /*80c0*/  @!P3 IADD3 R18, P0, R3, R6, RZ ;  /* 0x000000060312b210 */ /* 0x004fca0007f1e0ff */
[--C-:B----4-:R-:W-:Y:S01]  /*80d0*/  @!P3 IMAD.X R19, R4, 0x1, R5.reuse, P0 ;  /* 0x000000010413b824 */ /* 0x110fe200000e0605 */
[----:B---3--:R-:W-:Y:S02]  /*80e0*/  @!P3 IADD3 R16, P0, R0, R6, RZ ;  /* 0x000000060010b210 */ /* 0x008fe40007f1e0ff */
[C---:B-----5:R-:W-:Y:S01]  /*80f0*/  @!P2 SHF.L.U64.HI R6, R159.reuse, 0x1, R106 ;  /* 0x000000019f06a819 */ /* 0x060fe2000001026a */
[----:B------:R-:W-:Y:S01]  /*8100*/  CS2R R26, SRZ ;  /* 0x00000000001a7805 */ /* 0x000fe2000001ff00 */
[----:B------:R-:W-:Y:S01]  /*8110*/  CS2R R28, SRZ ;  /* 0x00000000001c7805 */ /* 0x000fe2000001ff00 */
[----:B-1----:R-:W-:Y:S01]  /*8120*/  @!P3 IMAD.X R17, R2, 0x1, R5, P0 ;  /* 0x000000010211b824 */ /* 0x002fe200000e0605 */
[----:B------:R-:W-:Y:S01]  /*8130*/  CS2R R32, SRZ ;  /* 0x0000000000207805 */ /* 0x000fe2000001ff00 */
[----:B------:R-:W-:Y:S01]  /*8140*/  @!P2 IMAD.SHL.U32 R5, R159, 0x2, RZ ;  /* 0x000000029f05a824 */ /* 0x000fe200078e00ff */
[----:B------:R-:W-:Y:S01]  /*8150*/  CS2R R34, SRZ ;  /* 0x0000000000227805 */ /* 0x000fe2000001ff00 */
[----:B------:R-:W-:Y:S01]  /*8160*/  CS2R R40, SRZ ;  /* 0x0000000000287805 */ /* 0x000fe2000001ff00 */
[----:B------:R-:W-:Y:S01]  /*8170*/  CS2R R38, SRZ ;  /* 0x0000000000267805 */ /* 0x000fe2000001ff00 */
[----:B------:R1:W5:Y:S01]  /*8180*/  @!P3 LD.E.64 R22, [R18.64] ;  /* 0x000000081216b980 */ /* 0x000362000c101b00 */
[----:B------:R-:W-:-:S03]  /*8190*/  @!P2 IADD3 R14, P0, R3, R5, RZ ;  /* 0x00000005030ea210 */ /* 0x000fc60007f1e0ff */
[----:B------:R1:W5:Y:S02]  /*81a0*/  @!P3 LD.E.64 R24, [R16.64] ;  /* 0x000000081018b980 */ /* 0x000364000c101b00 */
[----:B------:R-:W-:Y:S01]  /*81b0*/  @!P2 IMAD.X R15, R4, 0x1, R6, P0 ;  /* 0x00000001040fa824 */ /* 0x000fe200000e0606 */
[----:B------:R-:W-:Y:S01]  /*81c0*/  @!P2 IADD3 R12, P0, R0, R5, RZ ;  /* 0x00000005000ca210 */ /* 0x000fe20007f1e0ff */
[----:B------:R-:W-:-:S03]  /*81d0*/  @!P1 IMAD.SHL.U32 R5, R139, 0x2, RZ ;  /* 0x000000028b059824 */ /* 0x000fc600078e00ff */
[----:B------:R1:W5:Y:S01]  /*81e0*/  @!P2 LD.E.64 R26, [R14.64] ;  /* 0x000000080e1aa980 */ /* 0x000362000c101b00 */
[----:B------:R-:W-:Y:S01]  /*81f0*/  @!P2 IMAD.X R13, R2, 0x1, R6, P0 ;  /* 0x00000001020da824 */ /* 0x000fe200000e0606 */
[----:B------:R-:W-:Y:S02]  /*8200*/  @!P1 SHF.L.U64.HI R6, R139, 0x1, R105 ;  /* 0x000000018b069819 */ /* 0x000fe40000010269 */
[-C--:B------:R-:W-:Y:S02]  /*8210*/  @!P1 IADD3 R10, P0, R3, R5.reuse, RZ ;  /* 0x00000005030a9210 */ /* 0x080fe40007f1e0ff */
[----:B------:R1:W5:Y:S03]  /*8220*/  @!P2 LD.E.64 R28, [R12.64] ;  /* 0x000000080c1ca980 */ /* 0x000366000c101b00 */
[----:B------:R-:W-:Y:S01]  /*8230*/  @!P1 IMAD.X R11, R4, 0x1, R6, P0 ;  /* 0x00000001040b9824 */ /* 0x000fe200000e0606 */
[----:B------:R-:W-:-:S04]  /*8240*/  @!P1 IADD3 R8, P0, R0, R5, RZ ;  /* 0x0000000500089210 */ /* 0x000fc80007f1e0ff */
[----:B------:R1:W5:Y:S01]  /*8250*/  @!P1 LD.E.64 R32, [R10.64] ;  /* 0x000000080a209980 */ /* 0x000362000c101b00 */
[----:B------:R-:W-:Y:S01]  /*8260*/  @!P1 IMAD.X R9, R2, 0x1, R6, P0 ;  /* 0x0000000102099824 */ /* 0x000fe200000e0606 */
[----:B------:R-:W-:-:S04]  /*8270*/  ISETP.GE.AND P0, PT, R158, c[0x0][0x27c], PT ;  /* 0x00009f009e007a0c */ /* 0x000fc80003f06270 */
[----:B------:R1:W5:Y:S09]  /*8280*/  @!P1 LD.E.64 R34, [R8.64] ;  /* 0x0000000808229980 */ /* 0x000372000c101b00 */
[C---:B------:R-:W-:Y:S01]  /*8290*/  @!P0 IMAD.SHL.U32 R5, R158.reuse, 0x2, RZ ;  /* 0x000000029e058824 */ /* 0x040fe200078e00ff */
[----:B------:R-:W-:-:S04]  /*82a0*/  @!P0 SHF.L.U64.HI R20, R158, 0x1, R101 ;  /* 0x000000019e148819 */ /* 0x000fc80000010265 */
[----:B------:R-:W-:-:S05]  /*82b0*/  @!P0 IADD3 R6, P4, R3, R5, RZ ;  /* 0x0000000503068210 */ /* 0x000fca0007f9e0ff */
[----:B------:R-:W-:Y:S01]  /*82c0*/  @!P0 IMAD.X R7, R4, 0x1, R20, P4 ;  /* 0x0000000104078824 */ /* 0x000fe200020e0614 */
[----:B------:R-:W-:-:S04]  /*82d0*/  @!P0 IADD3 R4, P4, R0, R5, RZ ;  /* 0x0000000500048210 */ /* 0x000fc80007f9e0ff */
[----:B------:R1:W5:Y:S01]  /*82e0*/  @!P0 LD.E.64 R40, [R6.64] ;  /* 0x0000000806288980 */ /* 0x000362000c101b00 */
[----:B------:R-:W-:-:S05]  /*82f0*/  @!P0 IMAD.X R5, R2, 0x1, R20, P4 ;  /* 0x0000000102058824 */ /* 0x000fca00020e0614 */
[----:B------:R1:W5:Y:S03]  /*8300*/  @!P0 LD.E.64 R38, [R4.64] ;  /* 0x0000000804268980 */ /* 0x000366000c101b00 */
.L_x_773:
[----:B------:R-:W-:Y:S05]  /*8310*/  BSYNC B0 ;  /* 0x0000000000007941 */ /* 0x000fea0003800000 */
.L_x_772:
[----:B---3-5:R-:W-:Y:S01]  /*8320*/  IMAD.MOV.U32 R0, RZ, RZ, R41 ;  /* 0x000000ffff007224 */ /* 0x028fe200078e0029 */
[----:B------:R-:W-:Y:S01]  /*8330*/  LOP3.LUT P0, RZ, R214, 0x4, RZ, 0xc0, !PT ;  /* 0x00000004d6ff7812 */ /* 0x000fe2000780c0ff */
[----:B-1----:R-:W-:Y:S01]  /*8340*/  IMAD.MOV.U32 R2, RZ, RZ, R40 ;  /* 0x000000ffff027224 */ /* 0x002fe200078e0028 */
[----:B------:R-:W-:Y:S01]  /*8350*/  MOV R5, R35 ;  /* 0x0000002300057202 */ /* 0x000fe20000000f00 */
[----:B----4-:R-:W-:Y:S01]  /*8360*/  IMAD.MOV.U32 R4, RZ, RZ, R32 ;  /* 0x000000ffff047224 */ /* 0x010fe200078e0020 */
[----:B------:R-:W-:Y:S01]  /*8370*/  PRMT R88, R88, 0x5410, R0 ;  /* 0x0000541058587816 */ /* 0x000fe20000000000 */
[----:B--2---:R-:W-:Y:S01]  /*8380*/  IMAD.MOV.U32 R3, RZ, RZ, R33 ;  /* 0x000000ffff037224 */ /* 0x004fe200078e0021 */
[----:B------:R-:W-:Y:S01]  /*8390*/  PRMT R87, R87, 0x5410, R2 ;  /* 0x0000541057577816 */ /* 0x000fe20000000002 */
[----:B------:R-:W-:Y:S01]  /*83a0*/  IMAD.MOV.U32 R0, RZ, RZ, R27 ;  /* 0x000000ffff007224 */ /* 0x000fe200078e001b */
[----:B------:R-:W-:Y:S01]  /*83b0*/  MOV R2, R26 ;  /* 0x0000001a00027202 */ /* 0x000fe20000000f00 */
[----:B------:R-:W-:Y:S01]  /*83c0*/  IMAD.MOV.U32 R6, RZ, RZ, R34 ;  /* 0x000000ffff067224 */ /* 0x000fe200078e0022 */
[----:B------:R-:W-:Y:S01]  /*83d0*/  PRMT R84, R4, 0x5410, R3 ;  /* 0x0000541004547816 */ /* 0x000fe20000000003 */
[----:B------:R-:W-:Y:S01]  /*83e0*/  IMAD.MOV.U32 R4, RZ, RZ, R22 ;  /* 0x000000ffff047224 */ /* 0x000fe200078e0016 */
        /* <DEDUP_REMOVED lines=11> */
[----:B------:R1:W2:Y:S01]  /*84a0*/  SHFL.IDX PT, R4, R31, 0x1, 0x181f ;  /* 0x00381f001f047f89 */ /* 0x0002a200000e0000 */
[----:B------:R-:W-:Y:S01]  /*84b0*/  MOV R6, R24 ;  /* 0x0000001800067202 */ /* 0x000fe20000000f00 */
[----:B------:R-:W-:Y:S01]  /*84c0*/  BSSY B0, `(.L_x_774) ;  /* 0x000003a000007945 */ /* 0x000fe20003800000 */
[----:B------:R-:W-:Y:S01]  /*84d0*/  PRMT R81, R8, 0x5410, R7 ;  /* 0x0000541008517816 */ /* 0x000fe20000000007 */
[----:B------:R1:W3:Y:S01]  /*84e0*/  SHFL.IDX PT, R3, R36, 0x1, 0x181f ;  /* 0x00381f0024037f89 */ /* 0x0002e200000e0000 */
[----:B------:R-:W-:Y:S01]  /*84f0*/  PRMT R65, R6, 0x5410, R5 ;  /* 0x0000541006417816 */ /* 0x000fe20000000005 */
[----:B------:R-:W-:Y:S01]  /*8500*/  CS2R R14, SRZ ;  /* 0x00000000000e7805 */ /* 0x000fe2000001ff00 */
[----:B------:R-:W-:Y:S01]  /*8510*/  CS2R R18, SRZ ;  /* 0x0000000000127805 */ /* 0x000fe2000001ff00 */
[----:B------:R1:W4:Y:S01]  /*8520*/  SHFL.IDX PT, R2, R21, 0x1, 0x181f ;  /* 0x00381f0015027f89 */ /* 0x00032200000e0000 */
[----:B------:R-:W-:Y:S01]  /*8530*/  CS2R R44, SRZ ;  /* 0x00000000002c7805 */ /* 0x000fe2000001ff00 */
[----:B------:R-:W-:Y:S01]  /*8540*/  CS2R R48, SRZ ;  /* 0x0000000000307805 */ /* 0x000fe2000001ff00 */
[----:B------:R-:W-:Y:S01]  /*8550*/  CS2R R46, SRZ ;  /* 0x00000000002e7805 */ /* 0x000fe2000001ff00 */
[----:B------:R1:W1:Y:S01]  /*8560*/  SHFL.IDX PT, R0, R30, 0x1, 0x181f ;  /* 0x00381f001e007f89 */ /* 0x00026200000e0000 */
        /* <DEDUP_REMOVED lines=10> */
[----:B---3--:R-:W-:-:S05]  /*8610*/  @!P3 IADD3 R18, P0, R3, R5, RZ ;  /* 0x000000050312b210 */ /* 0x008fca0007f1e0ff */
[----:B--2---:R-:W-:Y:S01]  /*8620*/  @!P3 IMAD.X R19, R4, 0x1, R6, P0 ;  /* 0x000000010413b824 */ /* 0x004fe200000e0606 */
[----:B-1----:R-:W-:Y:S01]  /*8630*/  @!P3 IADD3 R16, P0, R0, R5, RZ ;  /* 0x000000050010b210 */ /* 0x002fe20007f1e0ff */
[----:B------:R-:W-:-:S03]  /*8640*/  @!P2 IMAD.SHL.U32 R5, R159, 0x2, RZ ;  /* 0x000000029f05a824 */ /* 0x000fc600078e00ff */
[----:B------:R1:W5:Y:S01]  /*8650*/  @!P3 LD.E.64 R44, [R18.64] ;  /* 0x00000008122cb980 */ /* 0x000362000c101b00 */
[----:B----4-:R-:W-:Y:S01]  /*8660*/  @!P3 IMAD.X R17, R2, 0x1, R6, P0 ;  /* 0x000000010211b824 */ /* 0x010fe200000e0606 */
[----:B------:R-:W-:Y:S02]  /*8670*/  @!P2 SHF.L.U64.HI R6, R159, 0x1, R106 ;  /* 0x000000019f06a819 */ /* 0x000fe4000001026a */
[-C--:B------:R-:W-:Y:S01]  /*8680*/  @!P2 IADD3 R14, P0, R3, R5.reuse, RZ ;  /* 0x00000005030ea210 */ /* 0x080fe20007f1e0ff */
[----:B------:R-:W-:Y:S01]  /*8690*/  CS2R R46, SRZ ;  /* 0x00000000002e7805 */ /* 0x000fe2000001ff00 */
[----:B------:R2:W5:Y:S03]  /*86a0*/  @!P3 LD.E.64 R42, [R16.64] ;  /* 0x00000008102ab980 */ /* 0x000566000c101b00 */
[----:B------:R-:W-:Y:S01]  /*86b0*/  @!P2 IMAD.X R15, R4, 0x1, R6, P0 ;  /* 0x00000001040fa824 */ /* 0x000fe200000e0606 */
[----:B------:R-:W-:Y:S01]  /*86c0*/  @!P2 IADD3 R12, P0, R0, R5, RZ ;  /* 0x00000005000ca210 */ /* 0x000fe20007f1e0ff */
[----:B------:R-:W-:-:S04]  /*86d0*/  @!P1 IMAD.SHL.U32 R5, R139, 0x2, RZ ;  /* 0x000000028b059824 */ /* 0x000fc800078e00ff */
[----:B------:R-:W-:Y:S01]  /*86e0*/  @!P2 IMAD.X R13, R2, 0x1, R6, P0 ;  /* 0x00000001020da824 */ /* 0x000fe200000e0606 */
[----:B------:R-:W-:Y:S02]  /*86f0*/  @!P1 SHF.L.U64.HI R6, R139, 0x1, R105 ;  /* 0x000000018b069819 */ /* 0x000fe40000010269 */
[----:B------:R-:W-:-:S05]  /*8700*/  @!P1 IADD3 R10, P0, R3, R5, RZ ;  /* 0x00000005030a9210 */ /* 0x000fca0007f1e0ff */
[----:B------:R-:W-:Y:S01]  /*8710*/  @!P1 IMAD.X R11, R4, 0x1, R6, P0 ;  /* 0x00000001040b9824 */ /* 0x000fe200000e0606 */
[----:B------:R-:W-:-:S05]  /*8720*/  @!P1 IADD3 R8, P0, R0, R5, RZ ;  /* 0x0000000500089210 */ /* 0x000fca0007f1e0ff */
[----:B------:R-:W-:Y:S01]  /*8730*/  @!P1 IMAD.X R9, R2, 0x1, R6, P0 ;  /* 0x0000000102099824 */ /* 0x000fe200000e0606 */
[C---:B------:R-:W-:Y:S01]  /*8740*/  ISETP.GE.AND P0, PT, R158.reuse, c[0x0][0x27c], PT ;  /* 0x00009f009e007a0c */ /* 0x040fe20003f06270 */
[----:B-1----:R-:W-:Y:S01]  /*8750*/  CS2R R18, SRZ ;  /* 0x0000000000127805 */ /* 0x002fe2000001ff00 */
[----:B--2---:R-:W-:Y:S01]  /*8760*/  CS2R R16, SRZ ;  /* 0x0000000000107805 */ /* 0x004fe2000001ff00 */
[----:B------:R-:W-:Y:S01]  /*8770*/  CS2R R54, SRZ ;  /* 0x0000000000367805 */ /* 0x000fe2000001ff00 */
[----:B------:R-:W-:Y:S01]  /*8780*/  CS2R R48, SRZ ;  /* 0x0000000000307805 */ /* 0x000fe2000001ff00 */
[----:B------:R1:W5:Y:S04]  /*8790*/  @!P1 LD.E.64 R46, [R8.64] ;  /* 0x00000008082e9980 */ /* 0x000368000c101b00 */
[----:B------:R2:W5:Y:S04]  /*87a0*/  @!P2 LD.E.64 R18, [R14.64] ;  /* 0x000000080e12a980 */ /* 0x000568000c101b00 */
[C---:B------:R-:W-:Y:S01]  /*87b0*/  @!P0 IMAD.SHL.U32 R5, R158.reuse, 0x2, RZ ;  /* 0x000000029e058824 */ /* 0x040fe200078e00ff */
[----:B------:R-:W-:Y:S01]  /*87c0*/  @!P0 SHF.L.U64.HI R20, R158, 0x1, R101 ;  /* 0x000000019e148819 */ /* 0x000fe20000010265 */
[----:B------:R1:W5:Y:S03]  /*87d0*/  @!P2 LD.E.64 R16, [R12.64] ;  /* 0x000000080c10a980 */ /* 0x000366000c101b00 */
[----:B------:R-:W-:-:S05]  /*87e0*/  @!P0 IADD3 R6, P4, R3, R5, RZ ;  /* 0x0000000503068210 */ /* 0x000fca0007f9e0ff */
[----:B------:R-:W-:Y:S01]  /*87f0*/  @!P0 IMAD.X R7, R4, 0x1, R20, P4 ;  /* 0x0000000104078824 */ /* 0x000fe200020e0614 */
[----:B------:R-:W-:-:S04]  /*8800*/  @!P0 IADD3 R4, P4, R0, R5, RZ ;  /* 0x0000000500048210 */ /* 0x000fc80007f9e0ff */
[----:B------:R1:W5:Y:S01]  /*8810*/  @!P0 LD.E.64 R54, [R6.64] ;  /* 0x0000000806368980 */ /* 0x000362000c101b00 */
[----:B------:R-:W-:Y:S01]  /*8820*/  @!P0 IMAD.X R5, R2, 0x1, R20, P4 ;  /* 0x0000000102058824 */ /* 0x000fe200020e0614 */
[----:B--2---:R-:W-:-:S04]  /*8830*/  CS2R R14, SRZ ;  /* 0x00000000000e7805 */ /* 0x004fc8000001ff00 */
[----:B------:R1:W5:Y:S04]  /*8840*/  @!P0 LD.E.64 R48, [R4.64] ;  /* 0x0000000804308980 */ /* 0x000368000c101b00 */
[----:B------:R1:W5:Y:S02]  /*8850*/  @!P1 LD.E.64 R14, [R10.64] ;  /* 0x000000080a0e9980 */ /* 0x000364000c101b00 */
.L_x_775:
[----:B------:R-:W-:Y:S05]  /*8860*/  BSYNC B0 ;  /* 0x0000000000007941 */ /* 0x000fea0003800000 */
.L_x_774:
[----:B-12--5:R-:W-:Y:S01]  /*8870*/  IMAD.MOV.U32 R4, RZ, RZ, R54 ;  /* 0x000000ffff047224 */ /* 0x026fe200078e0036 */
[----:B------:R-:W-:Y:S01]  /*8880*/  LOP3.LUT P0, RZ, R214, 0x8, RZ, 0xc0, !PT ;  /* 0x00000008d6ff7812 */ /* 0x000fe2000780c0ff */
[----:B---3--:R-:W-:Y:S01]  /*8890*/  IMAD.MOV.U32 R3, RZ, RZ, R55 ;  /* 0x000000ffff037224 */ /* 0x008fe200078e0037 */
[----:B------:R-:W-:Y:S01]  /*88a0*/  MOV R6, R17 ;  /* 0x0000001100067202 */ /* 0x000fe20000000f00 */
[----:B----4-:R-:W-:Y:S01]  /*88b0*/  IMAD.MOV.U32 R2, RZ, RZ, R14 ;  /* 0x000000ffff027224 */ /* 0x010fe200078e000e */
        /* <DEDUP_REMOVED lines=22> */
[----:B------:R-:W-:Y:S01]  /*8a20*/  BSSY B0, `(.L_x_776) ;  /* 0x000003d000007945 */ /* 0x000fe20003800000 */
[----:B------:R-:W-:Y:S01]  /*8a30*/  PRMT R89, R7, 0x5410, R6 ;  /* 0x0000541007597816 */ /* 0x000fe20000000006 */
[----:B------:R-:W-:Y:S01]  /*8a40*/  CS2R R78, SRZ ;  /* 0x00000000004e7805 */ /* 0x000fe2000001ff00 */
[----:B------:R1:W3:Y:S01]  /*8a50*/  SHFL.IDX PT, R2, R36, 0x2, 0x181f ;  /* 0x00581f0024027f89 */ /* 0x0002e200000e0000 */
[----:B------:R-:W-:Y:S01]  /*8a60*/  PRMT R85, R5, 0x7610, R85 ;  /* 0x0000761005557816 */ /* 0x000fe20000000055 */
[----:B------:R-:W-:Y:S01]  /*8a70*/  CS2R R68, SRZ ;  /* 0x0000000000447805 */ /* 0x000fe2000001ff00 */
[----:B------:R-:W-:Y:S01]  /*8a80*/  PRMT R86, R4, 0x7610, R86 ;  /* 0x0000761004567816 */ /* 0x000fe20000000056 */
[----:B------:R1:W4:Y:S01]  /*8a90*/  SHFL.IDX PT, R8, R21, 0x2, 0x181f ;  /* 0x00581f0015087f89 */ /* 0x00032200000e0000 */
[----:B------:R-:W-:Y:S01]  /*8aa0*/  CS2R R60, SRZ ;  /* 0x00000000003c7805 */ /* 0x000fe2000001ff00 */
[----:B------:R-:W-:Y:S01]  /*8ab0*/  CS2R R56, SRZ ;  /* 0x0000000000387805 */ /* 0x000fe2000001ff00 */
[----:B------:R-:W-:Y:S01]  /*8ac0*/  CS2R R50, SRZ ;  /* 0x0000000000327805 */ /* 0x000fe2000001ff00 */
[----:B------:R1:W1:Y:S01]  /*8ad0*/  SHFL.IDX PT, R0, R30, 0x2, 0x181f ;  /* 0x00581f001e007f89 */ /* 0x00026200000e0000 */
        /* <DEDUP_REMOVED lines=8> */
[----:B------:R-:W-:-:S10]  /*8b60*/  CS2R R52, SRZ ;  /* 0x0000000000347805 */ /* 0x000fd4000001ff00 */
        /* <DEDUP_REMOVED lines=8> */
[----:B------:R-:W-:-:S04]  /*8bf0*/  ISETP.GE.AND P1, PT, R139, c[0x0][0x27c], PT ;  /* 0x00009f008b007a0c */ /* 0x000fc80003f26270 */
[----:B------:R2:W5:Y:S01]  /*8c00*/  @!P0 LD.E.64 R52, [R4.64] ;  /* 0x0000000804348980 */ /* 0x000562000c101b00 */
[----:B------:R-:W-:Y:S01]  /*8c10*/  CS2R R56, SRZ ;  /* 0x0000000000387805 */ /* 0x000fe2000001ff00 */
[----:B------:R-:W-:Y:S01]  /*8c20*/  CS2R R58, SRZ ;  /* 0x00000000003a7805 */ /* 0x000fe2000001ff00 */
[----:B-1----:R-:W-:Y:S02]  /*8c30*/  @!P2 IADD3 R6, P0, R2, R9, RZ ;  /* 0x000000090206a210 */ /* 0x002fe40007f1e0ff */
[----:B--2---:R-:W-:-:S05]  /*8c40*/  @!P2 SHF.L.U64.HI R5, R159, 0x1, R106 ;  /* 0x000000019f05a819 */ /* 0x004fca000001026a */
[----:B------:R-:W-:Y:S01]  /*8c50*/  @!P2 IMAD.X R7, R3, 0x1, R5, P0 ;  /* 0x000000010307a824 */ /* 0x000fe200000e0605 */
[----:B------:R-:W-:Y:S01]  /*8c60*/  @!P2 IADD3 R4, P0, R0, R9, RZ ;  /* 0x000000090004a210 */ /* 0x000fe20007f1e0ff */
[----:B------:R-:W-:-:S03]  /*8c70*/  @!P1 IMAD.SHL.U32 R9, R139, 0x2, RZ ;  /* 0x000000028b099824 */ /* 0x000fc600078e00ff */
[----:B------:R1:W5:Y:S01]  /*8c80*/  @!P2 LD.E.64 R56, [R6.64] ;  /* 0x000000080638a980 */ /* 0x000362000c101b00 */
[----:B------:R-:W-:-:S05]  /*8c90*/  @!P2 IMAD.X R5, R8, 0x1, R5, P0 ;  /* 0x000000010805a824 */ /* 0x000fca00000e0605 */
[----:B------:R2:W5:Y:S01]  /*8ca0*/  @!P2 LD.E.64 R58, [R4.64] ;  /* 0x00000008043aa980 */ /* 0x000562000c101b00 */
[----:B------:R-:W-:Y:S01]  /*8cb0*/  CS2R R60, SRZ ;  /* 0x00000000003c7805 */ /* 0x000fe2000001ff00 */
[----:B-1----:R-:W-:Y:S02]  /*8cc0*/  @!P1 IADD3 R6, P0, R2, R9, RZ ;  /* 0x0000000902069210 */ /* 0x002fe40007f1e0ff */
[----:B--2---:R-:W-:-:S05]  /*8cd0*/  @!P1 SHF.L.U64.HI R5, R139, 0x1, R105 ;  /* 0x000000018b059819 */ /* 0x004fca0000010269 */
[----:B------:R-:W-:Y:S01]  /*8ce0*/  @!P1 IMAD.X R7, R3, 0x1, R5, P0 ;  /* 0x0000000103079824 */ /* 0x000fe200000e0605 */
[----:B------:R-:W-:Y:S01]  /*8cf0*/  @!P1 IADD3 R4, P0, R0, R9, RZ ;  /* 0x0000000900049210 */ /* 0x000fe20007f1e0ff */
[----:B------:R-:W-:-:S03]  /*8d00*/  CS2R R62, SRZ ;  /* 0x00000000003e7805 */ /* 0x000fc6000001ff00 */
[----:B------:R1:W5:Y:S01]  /*8d10*/  @!P1 LD.E.64 R60, [R6.64] ;  /* 0x00000008063c9980 */ /* 0x000362000c101b00 */
[----:B------:R-:W-:Y:S01]  /*8d20*/  @!P1 IMAD.X R5, R8, 0x1, R5, P0 ;  /* 0x0000000108059824 */ /* 0x000fe200000e0605 */
[----:B------:R-:W-:-:S04]  /*8d30*/  ISETP.GE.AND P0, PT, R158, c[0x0][0x27c], PT ;  /* 0x00009f009e007a0c */ /* 0x000fc80003f06270 */
[----:B------:R2:W5:Y:S01]  /*8d40*/  @!P1 LD.E.64 R62, [R4.64] ;  /* 0x00000008043e9980 */ /* 0x000562000c101b00 */
[----:B------:R-:W-:Y:S01]  /*8d50*/  CS2R R68, SRZ ;  /* 0x0000000000447805 */ /* 0x000fe2000001ff00 */
[----:B------:R-:W-:-:S07]  /*8d60*/  CS2R R66, SRZ ;  /* 0x0000000000427805 */ /* 0x000fce000001ff00 */
[C---:B-1----:R-:W-:Y:S01]  /*8d70*/  @!P0 IMAD.SHL.U32 R6, R158.reuse, 0x2, RZ ;  /* 0x000000029e068824 */ /* 0x042fe200078e00ff */
[----:B------:R-:W-:-:S04]  /*8d80*/  @!P0 SHF.L.U64.HI R7, R158, 0x1, R101 ;  /* 0x000000019e078819 */ /* 0x000fc80000010265 */
[----:B--2---:R-:W-:-:S05]  /*8d90*/  @!P0 IADD3 R4, P1, R2, R6, RZ ;  /* 0x0000000602048210 */ /* 0x004fca0007f3e0ff */
[----:B------:R-:W-:Y:S01]  /*8da0*/  @!P0 IMAD.X R5, R3, 0x1, R7, P1 ;  /* 0x0000000103058824 */ /* 0x000fe200008e0607 */
[----:B------:R-:W-:-:S04]  /*8db0*/  @!P0 IADD3 R2, P1, R0, R6, RZ ;  /* 0x0000000600028210 */ /* 0x000fc80007f3e0ff */
[----:B------:R1:W5:Y:S01]  /*8dc0*/  @!P0 LD.E.64 R68, [R4.64] ;  /* 0x0000000804448980 */ /* 0x000362000c101b00 */
[----:B------:R-:W-:-:S05]  /*8dd0*/  @!P0 IMAD.X R3, R8, 0x1, R7, P1 ;  /* 0x0000000108038824 */ /* 0x000fca00008e0607 */
[----:B------:R1:W5:Y:S03]  /*8de0*/  @!P0 LD.E.64 R66, [R2.64] ;  /* 0x0000000802428980 */ /* 0x000366000c101b00 */
.L_x_777:
[----:B------:R-:W-:Y:S05]  /*8df0*/  BSYNC B0 ;  /* 0x0000000000007941 */ /* 0x000fea0003800000 */
.L_x_776:
[----:B-1-3-5:R-:W-:Y:S01]  /*8e00*/  IMAD.MOV.U32 R2, RZ, RZ, R68 ;  /* 0x000000ffff027224 */ /* 0x02afe200078e0044 */
[----:B------:R-:W1:Y:S01]  /*8e10*/  SHFL.IDX PT, R7, R31, 0x3, 0x181f ;  /* 0x00781f001f077f89 */ /* 0x000e6200000e0000 */
[----:B------:R-:W-:Y:S01]  /*8e20*/  IMAD.MOV.U32 R0, RZ, RZ, R69 ;  /* 0x000000ffff007224 */ /* 0x000fe200078e0045 */
[----:B------:R-:W-:Y:S01]  /*8e30*/  BSSY B0, `(.L_x_778) ;  /* 0x0000050000007945 */ /* 0x000fe20003800000 */
[----:B--2---:R-:W-:Y:S01]  /*8e40*/  IMAD.MOV.U32 R3, RZ, RZ, R58 ;  /* 0x000000ffff037224 */ /* 0x004fe200078e003a */
[----:B------:R2:W3:Y:S01]  /*8e50*/  SHFL.IDX PT, R6, R21, 0x3, 0x181f ;  /* 0x00781f0015067f89 */ /* 0x0004e200000e0000 */
[----:B------:R-:W-:Y:S01]  /*8e60*/  CS2R R74, SRZ ;  /* 0x00000000004a7805 */ /* 0x000fe2000001ff00 */
[----:B------:R-:W-:Y:S01]  /*8e70*/  PRMT R104, R2, 0x5410, R0 ;  /* 0x0000541002687816 */ /* 0x000fe20000000000 */
[----:B------:R-:W-:Y:S01]  /*8e80*/  IMAD.MOV.U32 R2, RZ, RZ, R60 ;  /* 0x000000ffff027224 */ /* 0x000fe200078e003c */
[----:B------:R4:W1:Y:S01]  /*8e90*/  SHFL.IDX PT, R5, R30, 0x3, 0x181f ;  /* 0x00781f001e057f89 */ /* 0x00086200000e0000 */
[----:B------:R-:W-:Y:S01]  /*8ea0*/  IMAD.MOV.U32 R0, RZ, RZ, R61 ;  /* 0x000000ffff007224 */ /* 0x000fe200078e003d */
[----:B------:R-:W-:Y:S01]  /*8eb0*/  CS2R R70, SRZ ;  /* 0x0000000000467805 */ /* 0x000fe2000001ff00 */
[----:B------:R-:W-:Y:S01]  /*8ec0*/  CS2R R76, SRZ ;  /* 0x00000000004c7805 */ /* 0x000fe2000001ff00 */
[----:B------:R-:W-:-:S02]  /*8ed0*/  CS2R R72, SRZ ;  /* 0x0000000000487805 */ /* 0x000fc4000001ff00 */
[----:B------:R-:W-:Y:S01]  /*8ee0*/  PRMT R100, R2, 0x5410, R0 ;  /* 0x0000541002647816 */ /* 0x000fe20000000000 */
[----:B------:R-:W-:Y:S01]  /*8ef0*/  IMAD.MOV.U32 R0, RZ, RZ, R57 ;  /* 0x000000ffff007224 */ /* 0x000fe200078e0039 */
[----:B------:R-:W-:-:S04]  /*8f00*/  MOV R2, R56 ;  /* 0x0000003800027202 */ /* 0x000fc80000000f00 */
[----:B------:R-:W-:Y:S01]  /*8f10*/  PRMT R98, R2, 0x5410, R0 ;  /* 0x0000541002627816 */ /* 0x000fe20000000000 */
[----:B------:R-:W-:Y:S02]  /*8f20*/  IMAD.MOV.U32 R2, RZ, RZ, R50 ;  /* 0x000000ffff027224 */ /* 0x000fe400078e0032 */
[----:B------:R-:W-:-:S03]  /*8f30*/  IMAD.MOV.U32 R0, RZ, RZ, R51 ;  /* 0x000000ffff007224 */ /* 0x000fc600078e0033 */
[----:B------:R-:W-:Y:S01]  /*8f40*/  PRMT R94, R94, 0x5410, R2 ;  /* 0x000054105e5e7816 */ /* 0x000fe20000000002 */
[----:B--2---:R-:W-:Y:S01]  /*8f50*/  CS2R R20, SRZ ;  /* 0x0000000000147805 */ /* 0x004fe2000001ff00 */
[----:B------:R-:W-:Y:S01]  /*8f60*/  PRMT R96, R0, 0x7610, R96 ;  /* 0x0000761000607816 */ /* 0x000fe20000000060 */
[----:B------:R-:W-:Y:S01]  /*8f70*/  IMAD.MOV.U32 R0, RZ, RZ, R67 ;  /* 0x000000ffff007224 */ /* 0x000fe200078e0043 */
[----:B------:R-:W-:Y:S01]  /*8f80*/  MOV R2, R66 ;  /* 0x0000004200027202 */ /* 0x000fe20000000f00 */
[----:B----4-:R-:W-:-:S03]  /*8f90*/  CS2R R30, SRZ ;  /* 0x00000000001e7805 */ /* 0x010fc6000001ff00 */
[----:B------:R-:W-:Y:S01]  /*8fa0*/  PRMT R102, R2, 0x7610, R102 ;  /* 0x0000761002667816 */ /* 0x000fe20000000066 */
[----:B------:R-:W-:Y:S01]  /*8fb0*/  IMAD.MOV.U32 R2, RZ, RZ, R62 ;  /* 0x000000ffff027224 */ /* 0x000fe200078e003e */
[----:B------:R-:W-:Y:S02]  /*8fc0*/  PRMT R103, R0, 0x7610, R103 ;  /* 0x0000761000677816 */ /* 0x000fe40000000067 */
[----:B------:R-:W-:-:S04]  /*8fd0*/  MOV R0, R63 ;  /* 0x0000003f00007202 */ /* 0x000fc80000000f00 */
[----:B------:R-:W-:Y:S01]  /*8fe0*/  PRMT R99, R2, 0x5410, R0 ;  /* 0x0000541002637816 */ /* 0x000fe20000000000 */
[----:B------:R-:W-:Y:S01]  /*8ff0*/  IMAD.MOV.U32 R2, RZ, RZ, R59 ;  /* 0x000000ffff027224 */ /* 0x000fe200078e003b */
[----:B------:R2:W4:Y:S04]  /*9000*/  SHFL.IDX PT, R0, R36, 0x3, 0x181f ;  /* 0x00781f0024007f89 */ /* 0x00052800000e0000 */
[----:B------:R-:W-:Y:S01]  /*9010*/  PRMT R97, R3, 0x5410, R2 ;  /* 0x0000541003617816 */ /* 0x000fe20000000002 */
[----:B------:R-:W-:Y:S01]  /*9020*/  IMAD.MOV.U32 R2, RZ, RZ, R53 ;  /* 0x000000ffff027224 */ /* 0x000fe200078e0035 */
[----:B------:R-:W-:-:S04]  /*9030*/  MOV R3, R52 ;  /* 0x0000003400037202 */ /* 0x000fc80000000f00 */
[----:B------:R-:W-:Y:S01]  /*9040*/  PRMT R93, R3, 0x5410, R2 ;  /* 0x00005410035d7816 */ /* 0x000fe20000000002 */
[----:B--2---:R-:W-:Y:S01]  /*9050*/  CS2R R36, SRZ ;  /* 0x0000000000247805 */ /* 0x004fe2000001ff00 */
[----:B------:R-:W-:Y:S05]  /*9060*/  @P6 BRA `(.L_x_779) ;  /* 0x000002c000006947 */ /* 0x000fea0003800000 */
[----:B-1-34-:R-:W-:Y:S01]  /*9070*/  ISETP.GE.AND P0, PT, R156, c[0x0][0x27c], PT ;  /* 0x00009f009c007a0c */ /* 0x01afe20003f06270 */
[----:B------:R-:W-:Y:S01]  /*9080*/  CS2R R30, SRZ ;  /* 0x00000000001e7805 */ /* 0x000fe2000001ff00 */
[----:B------:R-:W-:-:S11]  /*9090*/  ISETP.GE.AND P2, PT, R159, c[0x0][0x27c], PT ;  /* 0x00009f009f007a0c */ /* 0x000fd60003f46270 */
[C---:B------:R-:W-:Y:S01]  /*90a0*/  @!P0 IMAD.SHL.U32 R4, R156.reuse, 0x2, RZ ;  /* 0x000000029c048824 */ /* 0x040fe200078e00ff */
[----:B------:R-:W-:-:S04]  /*90b0*/  @!P0 SHF.L.U64.HI R8, R156, 0x1, R157 ;  /* 0x000000019c088819 */ /* 0x000fc8000001029d */
[----:B------:R-:W-:-:S05]  /*90c0*/  @!P0 IADD3 R2, P1, R0, R4, RZ ;  /* 0x0000000400028210 */ /* 0x000fca0007f3e0ff */
[----:B------:R-:W-:-:S05]  /*90d0*/  @!P0 IMAD.X R3, R7, 0x1, R8, P1 ;  /* 0x0000000107038824 */ /* 0x000fca00008e0608 */
[----:B------:R1:W5:Y:S01]  /*90e0*/  @!P0 LD.E.64 R30, [R2.64] ;  /* 0x00000008021e8980 */ /* 0x000362000c101b00 */
[----:B------:R-:W-:Y:S01]  /*90f0*/  CS2R R20, SRZ ;  /* 0x0000000000147805 */ /* 0x000fe2000001ff00 */
[----:B------:R-:W-:Y:S01]  /*9100*/  CS2R R70, SRZ ;  /* 0x0000000000467805 */ /* 0x000fe2000001ff00 */
[----:B-1----:R-:W-:Y:S01]  /*9110*/  @!P0 IADD3 R2, P1, R5, R4, RZ ;  /* 0x0000000405028210 */ /* 0x002fe20007f3e0ff */
[----:B------:R-:W-:-:S04]  /*9120*/  @!P2 IMAD.SHL.U32 R4, R159, 0x2, RZ ;  /* 0x000000029f04a824 */ /* 0x000fc800078e00ff */
[----:B------:R-:W-:Y:S01]  /*9130*/  @!P0 IMAD.X R3, R6, 0x1, R8, P1 ;  /* 0x0000000106038824 */ /* 0x000fe200008e0608 */
[----:B------:R-:W-:-:S04]  /*9140*/  @!P2 SHF.L.U64.HI R8, R159, 0x1, R106 ;  /* 0x000000019f08a819 */ /* 0x000fc8000001026a */
[----:B------:R1:W5:Y:S01]  /*9150*/  @!P0 LD.E.64 R20, [R2.64] ;  /* 0x0000000802148980 */ /* 0x000362000c101b00 */
[----:B------:R-:W-:Y:S01]  /*9160*/  ISETP.GE.AND P1, PT, R139, c[0x0][0x27c], PT ;  /* 0x00009f008b007a0c */ /* 0x000fe20003f26270 */
[----:B------:R-:W-:Y:S01]  /*9170*/  CS2R R36, SRZ ;  /* 0x0000000000247805 */ /* 0x000fe2000001ff00 */
[----:B-1----:R-:W-:-:S05]  /*9180*/  @!P2 IADD3 R2, P0, R0, R4, RZ ;  /* 0x000000040002a210 */ /* 0x002fca0007f1e0ff */
[----:B------:R-:W-:-:S05]  /*9190*/  @!P2 IMAD.X R3, R7, 0x1, R8, P0 ;  /* 0x000000010703a824 */ /* 0x000fca00000e0608 */
[----:B------:R1:W5:Y:S01]  /*91a0*/  @!P2 LD.E.64 R70, [R2.64] ;  /* 0x000000080246a980 */ /* 0x000362000c101b00 */
[----:B------:R-:W-:Y:S01]  /*91b0*/  CS2R R74, SRZ ;  /* 0x00000000004a7805 */ /* 0x000fe2000001ff00 */
[----:B-1----:R-:W-:Y:S01]  /*91c0*/  @!P2 IADD3 R2, P0, R5, R4, RZ ;  /* 0x000000040502a210 */ /* 0x002fe20007f1e0ff */
[----:B------:R-:W-:-:S04]  /*91d0*/  @!P1 IMAD.SHL.U32 R4, R139, 0x2, RZ ;  /* 0x000000028b049824 */ /* 0x000fc800078e00ff */
[----:B------:R-:W-:Y:S01]  /*91e0*/  @!P2 IMAD.X R3, R6, 0x1, R8, P0 ;  /* 0x000000010603a824 */ /* 0x000fe200000e0608 */
[----:B------:R-:W-:-:S04]  /*91f0*/  @!P1 SHF.L.U64.HI R8, R139, 0x1, R105 ;  /* 0x000000018b089819 */ /* 0x000fc80000010269 */
[----:B------:R1:W5:Y:S01]  /*9200*/  @!P2 LD.E.64 R36, [R2.64] ;  /* 0x000000080224a980 */ /* 0x000362000c101b00 */
[----:B------:R-:W-:Y:S01]  /*9210*/  CS2R R72, SRZ ;  /* 0x0000000000487805 */ /* 0x000fe2000001ff00 */
[----:B-1----:R-:W-:-:S05]  /*9220*/  @!P1 IADD3 R2, P0, R0, R4, RZ ;  /* 0x0000000400029210 */ /* 0x002fca0007f1e0ff */
[----:B------:R-:W-:Y:S01]  /*9230*/  @!P1 IMAD.X R3, R7, 0x1, R8, P0 ;  /* 0x0000000107039824 */ /* 0x000fe200000e0608 */
[----:B------:R-:W-:-:S04]  /*9240*/  ISETP.GE.AND P0, PT, R158, c[0x0][0x27c], PT ;  /* 0x00009f009e007a0c */ /* 0x000fc80003f06270 */
[----:B------:R1:W5:Y:S01]  /*9250*/  @!P1 LD.E.64 R74, [R2.64] ;  /* 0x00000008024a9980 */ /* 0x000362000c101b00 */
[----:B------:R-:W-:Y:S01]  /*9260*/  CS2R R78, SRZ ;  /* 0x00000000004e7805 */ /* 0x000fe2000001ff00 */
[----:B------:R-:W-:Y:S01]  /*9270*/  CS2R R76, SRZ ;  /* 0x00000000004c7805 */ /* 0x000fe2000001ff00 */
[----:B-1----:R-:W-:-:S05]  /*9280*/  @!P1 IADD3 R2, P2, R5, R4, RZ ;  /* 0x0000000405029210 */ /* 0x002fca0007f5e0ff */
[----:B------:R-:W-:-:S05]  /*9290*/  @!P1 IMAD.X R3, R6, 0x1, R8, P2 ;  /* 0x0000000106039824 */ /* 0x000fca00010e0608 */
[----:B------:R1:W5:Y:S02]  /*92a0*/  @!P1 LD.E.64 R72, [R2.64] ;  /* 0x0000000802489980 */ /* 0x000364000c101b00 */
[----:B-1----:R-:W-:-:S05]  /*92b0*/  @!P0 IMAD.SHL.U32 R2, R158, 0x2, RZ ;  /* 0x000000029e028824 */ /* 0x002fca00078e00ff */
[-C--:B------:R-:W-:Y:S02]  /*92c0*/  @!P0 IADD3 R4, P2, R0, R2.reuse, RZ ;  /* 0x0000000200048210 */ /* 0x080fe40007f5e0ff */
[----:B------:R-:W-:Y:S02]  /*92d0*/  @!P0 IADD3 R2, P1, R5, R2, RZ ;  /* 0x0000000205028210 */ /* 0x000fe40007f3e0ff */
[----:B------:R-:W-:-:S05]  /*92e0*/  @!P0 SHF.L.U64.HI R0, R158, 0x1, R101 ;  /* 0x000000019e008819 */ /* 0x000fca0000010265 */
[--C-:B------:R-:W-:Y:S02]  /*92f0*/  @!P0 IMAD.X R5, R7, 0x1, R0.reuse, P2 ;  /* 0x0000000107058824 */ /* 0x100fe400010e0600 */
[----:B------:R-:W-:-:S03]  /*9300*/  @!P0 IMAD.X R3, R6, 0x1, R0, P1 ;  /* 0x0000000106038824 */ /* 0x000fc600008e0600 */
[----:B------:R1:W5:Y:S04]  /*9310*/  @!P0 LD.E.64 R78, [R4.64] ;  /* 0x00000008044e8980 */ /* 0x000368000c101b00 */
[----:B------:R1:W5:Y:S02]  /*9320*/  @!P0 LD.E.64 R76, [R2.64] ;  /* 0x00000008024c8980 */ /* 0x000364000c101b00 */
.L_x_779:
[----:B-1-34-:R-:W-:Y:S05]  /*9330*/  BSYNC B0 ;  /* 0x0000000000007941 */ /* 0x01afea0003800000 */
.L_x_778:
[----:B-----5:R-:W-:Y:S01]  /*9340*/  IMAD.MOV.U32 R2, RZ, RZ, R78 ;  /* 0x000000ffff027224 */ /* 0x020fe200078e004e */
[----:B------:R-:W-:-:S04]  /*9350*/  DEPBAR.LE SB0, 0x1 ;  /* 0x000080400000791a */ /* 0x000fc80000000000 */
[----:B------:R-:W-:Y:S01]  /*9360*/  IMAD.MOV.U32 R0, RZ, RZ, R79 ;  /* 0x000000ffff007224 */ /* 0x000fe200078e004f */
[----:B------:R-:W-:Y:S04]  /*9370*/  BSSY B1, `(.L_x_780) ;  /* 0x00000d6000017945 */ /* 0x000fe80003800000 */
[----:B------:R-:W-:Y:S01]  /*9380*/  PRMT R111, R2, 0x5410, R0 ;  /* 0x00005410026f7816 */ /* 0x000fe20000000000 */
[----:B------:R-:W-:Y:S02]  /*9390*/  IMAD.MOV.U32 R2, RZ, RZ, R74 ;  /* 0x000000ffff027224 */ /* 0x000fe400078e004a */
[----:B------:R-:W-:-:S05]  /*93a0*/  IMAD.MOV.U32 R0, RZ, RZ, R75 ;  /* 0x000000ffff007224 */ /* 0x000fca00078e004b */
[----:B------:R-:W-:Y:S01]  /*93b0*/  PRMT R108, R2, 0x5410, R0 ;  /* 0x00005410026c7816 */ /* 0x000fe20000000000 */
[----:B------:R-:W-:Y:S01]  /*93c0*/  IMAD.MOV.U32 R2, RZ, RZ, R70 ;  /* 0x000000ffff027224 */ /* 0x000fe200078e0046 */
[----:B------:R-:W-:-:S04]  /*93d0*/  MOV R0, R71 ;  /* 0x0000004700007202 */ /* 0x000fc80000000f00 */
[----:B------:R-:W-:Y:S01]  /*93e0*/  PRMT R106, R2, 0x5410, R0 ;  /* 0x00005410026a7816 */ /* 0x000fe20000000000 */
[----:B------:R-:W-:Y:S02]  /*93f0*/  IMAD.MOV.U32 R2, RZ, RZ, R30 ;  /* 0x000000ffff027224 */ /* 0x000fe400078e001e */
[----:B------:R-:W-:-:S03]  /*9400*/  IMAD.MOV.U32 R0, RZ, RZ, R31 ;  /* 0x000000ffff007224 */ /* 0x000fc600078e001f */
[----:B------:R-:W-:Y:S01]  /*9410*/  PRMT R102, R102, 0x5410, R2 ;  /* 0x0000541066667816 */ /* 0x000fe20000000002 */
[----:B------:R-:W-:Y:S01]  /*9420*/  IMAD.MOV.U32 R2, RZ, RZ, R76 ;  /* 0x000000ffff027224 */ /* 0x000fe200078e004c */
[----:B------:R-:W-:Y:S01]  /*9430*/  PRMT R103, R103, 0x5410, R0 ;  /* 0x0000541067677816 */ /* 0x000fe20000000000 */
[----:B------:R-:W-:-:S05]  /*9440*/  IMAD.MOV.U32 R0, RZ, RZ, R77 ;  /* 0x000000ffff007224 */ /* 0x000fca00078e004d */
[----:B------:R-:W-:Y:S01]  /*9450*/  PRMT R110, R2, 0x5410, R0 ;  /* 0x00005410026e7816 */ /* 0x000fe20000000000 */
[----:B------:R-:W-:Y:S01]  /*9460*/  IMAD.IADD R2, R64, 0x1, -R228 ;  /* 0x0000000140027824 */ /* 0x000fe200078e0ae4 */
[----:B------:R-:W-:-:S04]  /*9470*/  MOV R0, R72 ;  /* 0x0000004800007202 */ /* 0x000fc80000000f00 */
[----:B------:R-:W-:Y:S01]  /*9480*/  PRMT R107, R0, 0x7610, R107 ;  /* 0x00007610006b7816 */ /* 0x000fe2000000006b */
[----:B------:R-:W-:Y:S01]  /*9490*/  IMAD.MOV.U32 R0, RZ, RZ, R73 ;  /* 0x000000ffff007224 */ /* 0x000fe200078e0049 */
[----:B------:R-:W-:-:S04]  /*94a0*/  IMNMX R64, R2, 0x80, PT ;  /* 0x0000008002407817 */ /* 0x000fc80003800200 */
[----:B------:R-:W-:Y:S01]  /*94b0*/  PRMT R107, R107, 0x5410, R0 ;  /* 0x000054106b6b7816 */ /* 0x000fe20000000000 */
[----:B------:R-:W-:Y:S01]  /*94c0*/  IMAD.MOV.U32 R0, RZ, RZ, R36 ;  /* 0x000000ffff007224 */ /* 0x000fe200078e0024 */
[----:B------:R-:W-:Y:S01]  /*94d0*/  BAR.SYNC.DEFER_BLOCKING 0x0 ;  /* 0x0000000000007b1d */ /* 0x000fe20000010000 */
[----:B------:R-:W-:-:S03]  /*94e0*/  ISETP.GE.AND P0, PT, R212, R64, PT ;  /* 0x00000040d400720c */ /* 0x000fc60003f06270 */
[----:B------:R-:W-:Y:S02]  /*94f0*/  PRMT R105, R0, 0x7610, R105 ;  /* 0x0000761000697816 */ /* 0x000fe40000000069 */
[----:B------:R-:W-:-:S04]  /*9500*/  MOV R0, R37 ;  /* 0x0000002500007202 */ /* 0x000fc80000000f00 */
[----:B------:R-:W-:Y:S01]  /*9510*/  PRMT R105, R105, 0x5410, R0 ;  /* 0x0000541069697816 */ /* 0x000fe20000000000 */
[----:B------:R-:W-:-:S05]  /*9520*/  IMAD.MOV.U32 R0, RZ, RZ, R20 ;  /* 0x000000ffff007224 */ /* 0x000fca00078e0014 */
[----:B------:R-:W-:Y:S01]  /*9530*/  PRMT R101, R0, 0x7610, R101 ;  /* 0x0000761000657816 */ /* 0x000fe20000000065 */
[----:B------:R-:W-:-:S05]  /*9540*/  IMAD.MOV.U32 R0, RZ, RZ, R21 ;  /* 0x000000ffff007224 */ /* 0x000fca00078e0015 */
[----:B------:R-:W-:Y:S01]  /*9550*/  PRMT R101, R101, 0x5410, R0 ;  /* 0x0000541065657816 */ /* 0x000fe20000000000 */
[----:B------:R-:W-:Y:S05]  /*9560*/  @P0 BRA `(.L_x_781) ;  /* 0x00000b6000000947 */ /* 0x000fea0003800000 */
[----:B------:R-:W-:Y:S01]  /*9570*/  ISETP.GE.AND P0, PT, R156, c[0x0][0x27c], PT ;  /* 0x00009f009c007a0c */ /* 0x000fe20003f06270 */
[----:B------:R-:W-:-:S12]  /*9580*/  BSSY B0, `(.L_x_782) ;  /* 0x000002c000007945 */ /* 0x000fd80003800000 */
[----:B------:R-:W-:Y:S05]  /*9590*/  @P0 BRA `(.L_x_783) ;  /* 0x000002a000000947 */ /* 0x000fea0003800000 */
[----:B------:R-:W1:Y:S01]  /*95a0*/  LDS.128 R4, [R195+0x10080] ;  /* 0x01008000c3047984 */ /* 0x000e620000000c00 */
[----:B------:R-:W-:Y:S02]  /*95b0*/  SHF.R.U32.HI R0, RZ, 0x10, R25 ;  /* 0x00000010ff007819 */ /* 0x000fe40000011619 */
[----:B------:R-:W-:Y:S02]  /*95c0*/  SHF.R.U32.HI R3, RZ, 0x10, R23 ;  /* 0x00000010ff037819 */ /* 0x000fe40000011617 */
[----:B------:R-:W-:Y:S01]  /*95d0*/  SHF.R.U64 R11, R24, 0x10, R25 ;  /* 0x00000010180b7819 */ /* 0x000fe20000001219 */
[----:B------:R-:W-:Y:S01]  /*95e0*/  HADD2.F32 R8, -RZ, R0.H0_H0 ;  /* 0x20000000ff087230 */ /* 0x000fe20000004100 */
[----:B------:R-:W-:Y:S01]  /*95f0*/  SHF.R.U64 R12, R22, 0x10, R23 ;  /* 0x00000010160c7819 */ /* 0x000fe20000001217 */
[--C-:B-1----:R-:W-:Y:S02]  /*9600*/  HADD2.F32 R0, -RZ, R7.reuse.H1_H1 ;  /* 0x30000007ff007230 */ /* 0x102fe40000004100 */
[----:B------:R-:W-:-:S02]  /*9610*/  HADD2.F32 R2, -RZ, R7.H0_H0 ;  /* 0x20000007ff027230 */ /* 0x000fc40000004100 */
[----:B------:R-:W-:Y:S01]  /*9620*/  HADD2.F32 R7, -RZ, R3.H0_H0 ;  /* 0x20000003ff077230 */ /* 0x000fe20000004100 */
[----:B------:R-:W-:-:S04]  /*9630*/  FMUL.FTZ R3, R0, R8 ;  /* 0x0000000800037220 */ /* 0x000fc80000410000 */
[C---:B------:R-:W-:Y:S02]  /*9640*/  FFMA.FTZ R3, R2.reuse, R7, -R3 ;  /* 0x0000000702037223 */ /* 0x040fe40000010803 */
[----:B------:R-:W-:-:S04]  /*9650*/  FMUL.FTZ R2, R2, R8 ;  /* 0x0000000802027220 */ /* 0x000fc80000410000 */
[----:B------:R-:W-:Y:S01]  /*9660*/  FFMA.FTZ R0, R0, R7, R2 ;  /* 0x0000000700007223 */ /* 0x000fe20000010002 */
[----:B------:R-:W-:-:S04]  /*9670*/  HADD2.F32 R2, -RZ, R80.H0_H0 ;  /* 0x20000050ff027230 */ /* 0x000fc80000004100 */
[----:B------:R-:W-:Y:S01]  /*9680*/  F2FP.PACK_AB R7, R0, R3 ;  /* 0x000000030007723e */ /* 0x000fe200000000ff */
[----:B------:R-:W-:Y:S02]  /*9690*/  HADD2.F32 R0, -RZ, R65.H0_H0 ;  /* 0x20000041ff007230 */ /* 0x000fe40000004100 */
[--C-:B------:R-:W-:Y:S02]  /*96a0*/  HADD2.F32 R3, -RZ, R4.reuse.H1_H1 ;  /* 0x30000004ff037230 */ /* 0x100fe40000004100 */
[----:B------:R-:W-:-:S03]  /*96b0*/  HADD2.F32 R4, -RZ, R4.H0_H0 ;  /* 0x20000004ff047230 */ /* 0x000fc60000004100 */
[CC--:B------:R-:W-:Y:S02]  /*96c0*/  FMUL.FTZ R8, R3.reuse, R0.reuse ;  /* 0x0000000003087220 */ /* 0x0c0fe40000410000 */
[C---:B------:R-:W-:Y:S02]  /*96d0*/  FMUL.FTZ R0, R4.reuse, R0 ;  /* 0x0000000004007220 */ /* 0x040fe40000410000 */
[-C--:B------:R-:W-:Y:S01]  /*96e0*/  FFMA.FTZ R10, R4, R2.reuse, -R8 ;  /* 0x00000002040a7223 */ /* 0x080fe20000010808 */
[--C-:B------:R-:W-:Y:S01]  /*96f0*/  HADD2.F32 R4, -RZ, R6.reuse.H0_H0 ;  /* 0x20000006ff047230 */ /* 0x100fe20000004100 */
[----:B------:R-:W-:Y:S01]  /*9700*/  FFMA.FTZ R9, R3, R2, R0 ;  /* 0x0000000203097223 */ /* 0x000fe20000010000 */
[----:B------:R-:W-:Y:S02]  /*9710*/  HADD2.F32 R0, -RZ, R65.H1_H1 ;  /* 0x30000041ff007230 */ /* 0x000fe40000004100 */
[----:B------:R-:W-:Y:S02]  /*9720*/  HADD2.F32 R3, -RZ, R6.H1_H1 ;  /* 0x30000006ff037230 */ /* 0x000fe40000004100 */
[----:B------:R-:W-:-:S03]  /*9730*/  HADD2.F32 R2, -RZ, R80.H1_H1 ;  /* 0x30000050ff027230 */ /* 0x000fc60000004100 */
[CC--:B------:R-:W-:Y:S02]  /*9740*/  FMUL.FTZ R6, R3.reuse, R0.reuse ;  /* 0x0000000003067220 */ /* 0x0c0fe40000410000 */
[C---:B------:R-:W-:Y:S02]  /*9750*/  FMUL.FTZ R0, R4.reuse, R0 ;  /* 0x0000000004007220 */ /* 0x040fe40000410000 */
[-C--:B------:R-:W-:Y:S01]  /*9760*/  FFMA.FTZ R8, R4, R2.reuse, -R6 ;  /* 0x0000000204087223 */ /* 0x080fe20000010806 */
[----:B------:R-:W-:Y:S01]  /*9770*/  HADD2.F32 R4, -RZ, R11.H0_H0 ;  /* 0x2000000bff047230 */ /* 0x000fe20000004100 */
[----:B------:R-:W-:Y:S01]  /*9780*/  FFMA.FTZ R6, R3, R2, R0 ;  /* 0x0000000203067223 */ /* 0x000fe20000010000 */
[--C-:B------:R-:W-:Y:S02]  /*9790*/  HADD2.F32 R0, -RZ, R5.reuse.H1_H1 ;  /* 0x30000005ff007230 */ /* 0x100fe40000004100 */
[----:B------:R-:W-:Y:S02]  /*97a0*/  HADD2.F32 R2, -RZ, R5.H0_H0 ;  /* 0x20000005ff027230 */ /* 0x000fe40000004100 */
[----:B------:R-:W-:Y:S01]  /*97b0*/  HADD2.F32 R5, -RZ, R12.H0_H0 ;  /* 0x2000000cff057230 */ /* 0x000fe20000004100 */
[----:B------:R-:W-:Y:S01]  /*97c0*/  FMUL.FTZ R3, R0, R4 ;  /* 0x0000000400037220 */ /* 0x000fe20000410000 */
[----:B------:R-:W-:-:S03]  /*97d0*/  F2FP.PACK_AB R6, R6, R8 ;  /* 0x000000080606723e */ /* 0x000fc600000000ff */
[C---:B------:R-:W-:Y:S02]  /*97e0*/  FFMA.FTZ R3, R2.reuse, R5, -R3 ;  /* 0x0000000502037223 */ /* 0x040fe40000010803 */
[----:B------:R-:W-:Y:S01]  /*97f0*/  FMUL.FTZ R2, R2, R4 ;  /* 0x0000000402027220 */ /* 0x000fe20000410000 */
[----:B------:R-:W-:-:S03]  /*9800*/  F2FP.PACK_AB R4, R9, R10 ;  /* 0x0000000a0904723e */ /* 0x000fc600000000ff */
[----:B------:R-:W-:-:S05]  /*9810*/  FFMA.FTZ R2, R0, R5, R2 ;  /* 0x0000000500027223 */ /* 0x000fca0000010002 */
[----:B------:R-:W-:-:S05]  /*9820*/  F2FP.PACK_AB R5, R2, R3 ;  /* 0x000000030205723e */ /* 0x000fca00000000ff */
[----:B------:R1:W-:Y:S02]  /*9830*/  STS.128 [R195+0x10080], R4 ;  /* 0x01008004c3007388 */ /* 0x0003e40000000c00 */
.L_x_783:
[----:B------:R-:W-:Y:S05]  /*9840*/  BSYNC B0 ;  /* 0x0000000000007941 */ /* 0x000fea0003800000 */
.L_x_782:
[----:B------:R-:W-:Y:S01]  /*9850*/  ISETP.GE.AND P0, PT, R159, c[0x0][0x27c], PT ;  /* 0x00009f009f007a0c */ /* 0x000fe20003f06270 */
[----:B------:R-:W-:-:S12]  /*9860*/  BSSY B0, `(.L_x_784) ;  /* 0x000002c000007945 */ /* 0x000fd80003800000 */
[----:B------:R-:W-:Y:S05]  /*9870*/  @P0 BRA `(.L_x_785) ;  /* 0x000002a000000947 */ /* 0x000fea0003800000 */
[----:B-1----:R-:W1:Y:S01]  /*9880*/  LDS.128 R4, [R195+0x14080] ;  /* 0x01408000c3047984 */ /* 0x002e620000000c00 */
        /* <DEDUP_REMOVED lines=41> */
.L_x_785:
[----:B------:R-:W-:Y:S05]  /*9b20*/  BSYNC B0 ;  /* 0x0000000000007941 */ /* 0x000fea0003800000 */
.L_x_784:
        /* <DEDUP_REMOVED lines=45> */
.L_x_787:
[----:B------:R-:W-:Y:S05]  /*9e00*/  BSYNC B0 ;  /* 0x0000000000007941 */ /* 0x000fea0003800000 */
.L_x_786:
[----:B------:R-:W-:-:S13]  /*9e10*/  ISETP.GE.AND P0, PT, R158, c[0x0][0x27c], PT ;  /* 0x00009f009e007a0c */ /* 0x000fda0003f06270 */
[----:B------:R-:W-:Y:S05]  /*9e20*/  @P0 BRA `(.L_x_781) ;  /* 0x000002a000000947 */ /* 0x000fea0003800000 */
[----:B------:R-:W2:Y:S01]  /*9e30*/  LDS.128 R8, [R195+0x1c080] ;  /* 0x01c08000c3087984 */ /* 0x000ea20000000c00 */
[--C-:B------:R-:W-:Y:S02]  /*9e40*/  SHF.R.U32.HI R0, RZ, 0x10, R39.reuse ;  /* 0x00000010ff007819 */ /* 0x100fe40000011627 */
[----:B------:R-:W-:-:S03]  /*9e50*/  SHF.R.U64 R12, R38, 0x10, R39 ;  /* 0x00000010260c7819 */ /* 0x000fc60000001227 */
[----:B-1----:R-:W-:Y:S01]  /*9e60*/  HADD2.F32 R4, -RZ, R0.H0_H0 ;  /* 0x20000000ff047230 */ /* 0x002fe20000004100 */
[----:B------:R-:W-:-:S05]  /*9e70*/  SHF.R.U32.HI R0, RZ, 0x10, R41 ;  /* 0x00000010ff007819 */ /* 0x000fca0000011629 */
[----:B------:R-:W-:Y:S02]  /*9e80*/  HADD2.F32 R0, -RZ, R0.H0_H0 ;  /* 0x20000000ff007230 */ /* 0x000fe40000004100 */
[--C-:B--2---:R-:W-:Y:S02]  /*9e90*/  HADD2.F32 R2, -RZ, R11.reuse.H1_H1 ;  /* 0x3000000bff027230 */ /* 0x104fe40000004100 */
[----:B------:R-:W-:-:S03]  /*9ea0*/  HADD2.F32 R3, -RZ, R11.H0_H0 ;  /* 0x2000000bff037230 */ /* 0x000fc60000004100 */
[CC--:B------:R-:W-:Y:S02]  /*9eb0*/  FMUL.FTZ R5, R2.reuse, R4.reuse ;  /* 0x0000000402057220 */ /* 0x0c0fe40000410000 */
[C---:B------:R-:W-:Y:S02]  /*9ec0*/  FMUL.FTZ R4, R3.reuse, R4 ;  /* 0x0000000403047220 */ /* 0x040fe40000410000 */
[-C--:B------:R-:W-:Y:S01]  /*9ed0*/  FFMA.FTZ R13, R3, R0.reuse, -R5 ;  /* 0x00000000030d7223 */ /* 0x080fe20000010805 */
[--C-:B------:R-:W-:Y:S01]  /*9ee0*/  HADD2.F32 R3, -RZ, R8.reuse.H1_H1 ;  /* 0x30000008ff037230 */ /* 0x100fe20000004100 */
[----:B------:R-:W-:Y:S01]  /*9ef0*/  FFMA.FTZ R7, R2, R0, R4 ;  /* 0x0000000002077223 */ /* 0x000fe20000010004 */
[----:B------:R-:W-:Y:S02]  /*9f00*/  HADD2.F32 R0, -RZ, R85.H1_H1 ;  /* 0x30000055ff007230 */ /* 0x000fe40000004100 */
[----:B------:R-:W-:Y:S02]  /*9f10*/  HADD2.F32 R4, -RZ, R8.H0_H0 ;  /* 0x20000008ff047230 */ /* 0x000fe40000004100 */
[----:B------:R-:W-:Y:S01]  /*9f20*/  HADD2.F32 R2, -RZ, R87.H1_H1 ;  /* 0x30000057ff027230 */ /* 0x000fe20000004100 */
[-C--:B------:R-:W-:Y:S01]  /*9f30*/  FMUL.FTZ R5, R3, R0.reuse ;  /* 0x0000000003057220 */ /* 0x080fe20000410000 */
[----:B------:R-:W-:Y:S01]  /*9f40*/  F2FP.PACK_AB R7, R7, R13 ;  /* 0x0000000d0707723e */ /* 0x000fe200000000ff */
[----:B------:R-:W-:-:S02]  /*9f50*/  FMUL.FTZ R0, R4, R0 ;  /* 0x0000000004007220 */ /* 0x000fc40000410000 */
[-C--:B------:R-:W-:Y:S01]  /*9f60*/  FFMA.FTZ R11, R4, R2.reuse, -R5 ;  /* 0x00000002040b7223 */ /* 0x080fe20000010805 */
[--C-:B------:R-:W-:Y:S01]  /*9f70*/  HADD2.F32 R4, -RZ, R10.reuse.H0_H0 ;  /* 0x2000000aff047230 */ /* 0x100fe20000004100 */
[----:B------:R-:W-:Y:S01]  /*9f80*/  FFMA.FTZ R8, R3, R2, R0 ;  /* 0x0000000203087223 */ /* 0x000fe20000010000 */
[----:B------:R-:W-:Y:S02]  /*9f90*/  HADD2.F32 R3, -RZ, R10.H1_H1 ;  /* 0x3000000aff037230 */ /* 0x000fe40000004100 */
[----:B------:R-:W-:Y:S02]  /*9fa0*/  HADD2.F32 R0, -RZ, R87.H0_H0 ;  /* 0x20000057ff007230 */ /* 0x000fe40000004100 */
[----:B------:R-:W-:Y:S02]  /*9fb0*/  HADD2.F32 R2, -RZ, R88.H1_H1 ;  /* 0x30000058ff027230 */ /* 0x000fe40000004100 */
[----:B------:R-:W-:Y:S01]  /*9fc0*/  HADD2.F32 R10, -RZ, R12.H0_H0 ;  /* 0x2000000cff0a7230 */ /* 0x000fe20000004100 */
[----:B------:R-:W-:-:S02]  /*9fd0*/  FMUL.FTZ R5, R3, R0 ;  /* 0x0000000003057220 */ /* 0x000fc40000410000 */
[C---:B------:R-:W-:Y:S02]  /*9fe0*/  FMUL.FTZ R0, R4.reuse, R0 ;  /* 0x0000000004007220 */ /* 0x040fe40000410000 */
[-C--:B------:R-:W-:Y:S02]  /*9ff0*/  FFMA.FTZ R5, R4, R2.reuse, -R5 ;  /* 0x0000000204057223 */ /* 0x080fe40000010805 */
[----:B------:R-:W-:Y:S01]  /*a000*/  FFMA.FTZ R6, R3, R2, R0 ;  /* 0x0000000203067223 */ /* 0x000fe20000010000 */
[----:B------:R-:W-:Y:S01]  /*a010*/  SHF.R.U64 R3, R40, 0x10, R41 ;  /* 0x0000001028037819 */ /* 0x000fe20000001229 */
[--C-:B------:R-:W-:Y:S02]  /*a020*/  HADD2.F32 R0, -RZ, R9.reuse.H1_H1 ;  /* 0x30000009ff007230 */ /* 0x100fe40000004100 */
[----:B------:R-:W-:Y:S01]  /*a030*/  HADD2.F32 R2, -RZ, R9.H0_H0 ;  /* 0x20000009ff027230 */ /* 0x000fe20000004100 */
[----:B------:R-:W-:Y:S01]  /*a040*/  F2FP.PACK_AB R6, R6, R5 ;  /* 0x000000050606723e */ /* 0x000fe200000000ff */
[----:B------:R-:W-:Y:S01]  /*a050*/  HADD2.F32 R9, -RZ, R3.H0_H0 ;  /* 0x20000003ff097230 */ /* 0x000fe20000004100 */
[----:B------:R-:W-:-:S02]  /*a060*/  FMUL.FTZ R4, R0, R10 ;  /* 0x0000000a00047220 */ /* 0x000fc40000410000 */
[C---:B------:R-:W-:Y:S02]  /*a070*/  FMUL.FTZ R3, R2.reuse, R10 ;  /* 0x0000000a02037220 */ /* 0x040fe40000410000 */
[----:B------:R-:W-:Y:S01]  /*a080*/  FFMA.FTZ R2, R2, R9, -R4 ;  /* 0x0000000902027223 */ /* 0x000fe20000010804 */
[----:B------:R-:W-:Y:S01]  /*a090*/  F2FP.PACK_AB R4, R8, R11 ;  /* 0x0000000b0804723e */ /* 0x000fe200000000ff */
[----:B------:R-:W-:-:S05]  /*a0a0*/  FFMA.FTZ R3, R0, R9, R3 ;  /* 0x0000000900037223 */ /* 0x000fca0000010003 */
[----:B------:R-:W-:-:S05]  /*a0b0*/  F2FP.PACK_AB R5, R3, R2 ;  /* 0x000000020305723e */ /* 0x000fca00000000ff */
[----:B------:R1:W-:Y:S02]  /*a0c0*/  STS.128 [R195+0x1c080], R4 ;  /* 0x01c08004c3007388 */ /* 0x0003e40000000c00 */
.L_x_781:
[----:B------:R-:W-:Y:S05]  /*a0d0*/  BSYNC B1 ;  /* 0x0000000000017941 */ /* 0x000fea0003800000 */
.L_x_780:
[----:B------:R-:W-:Y:S01]  /*a0e0*/  IADD3 R0, R212, 0x20, RZ ;  /* 0x00000020d4007810 */ /* 0x000fe20007ffe0ff */
[----:B------:R-:W-:Y:S03]  /*a0f0*/  BSSY B1, `(.L_x_788) ;  /* 0x00000b9000017945 */ /* 0x000fe60003800000 */
[----:B------:R-:W-:-:S13]  /*a100*/  ISETP.GE.AND P0, PT, R0, R64, PT ;  /* 0x000000400000720c */ /* 0x000fda0003f06270 */
[----:B------:R-:W-:Y:S05]  /*a110*/  @P0 BRA `(.L_x_789) ;  /* 0x00000b6000000947 */ /* 0x000fea0003800000 */
[----:B------:R-:W-:Y:S01]  /*a120*/  ISETP.GE.AND P0, PT, R156, c[0x0][0x27c], PT ;  /* 0x00009f009c007a0c */ /* 0x000fe20003f06270 */
[----:B------:R-:W-:-:S12]  /*a130*/  BSSY B0, `(.L_x_790) ;  /* 0x000002c000007945 */ /* 0x000fd80003800000 */
[----:B------:R-:W-:Y:S05]  /*a140*/  @P0 BRA `(.L_x_791) ;  /* 0x000002a000000947 */ /* 0x000fea0003800000 */
[----:B------:R-:W2:Y:S01]  /*a150*/  LDS.128 R8, [R195+0x11080] ;  /* 0x01108000c3087984 */ /* 0x000ea20000000c00 */
[----:B------:R-:W-:Y:S02]  /*a160*/  SHF.R.U32.HI R0, RZ, 0x10, R43 ;  /* 0x00000010ff007819 */ /* 0x000fe4000001162b */
[----:B------:R-:W-:Y:S02]  /*a170*/  SHF.R.U32.HI R2, RZ, 0x10, R45 ;  /* 0x00000010ff027819 */ /* 0x000fe4000001162d */
[----:B-1----:R-:W-:Y:S01]  /*a180*/  SHF.R.U64 R6, R42, 0x10, R43 ;  /* 0x000000102a067819 */ /* 0x002fe2000000122b */
[----:B------:R-:W-:Y:S02]  /*a190*/  HADD2.F32 R0, -RZ, R0.H0_H0 ;  /* 0x20000000ff007230 */ /* 0x000fe40000004100 */
[----:B------:R-:W-:Y:S02]  /*a1a0*/  HADD2.F32 R2, -RZ, R2.H0_H0 ;  /* 0x20000002ff027230 */ /* 0x000fe40000004100 */
[----:B------:R-:W-:-:S02]  /*a1b0*/  HADD2.F32 R6, -RZ, R6.H0_H0 ;  /* 0x20000006ff067230 */ /* 0x000fc40000004100 */
[--C-:B--2---:R-:W-:Y:S02]  /*a1c0*/  HADD2.F32 R3, -RZ, R11.reuse.H1_H1 ;  /* 0x3000000bff037230 */ /* 0x104fe40000004100 */
[----:B------:R-:W-:-:S03]  /*a1d0*/  HADD2.F32 R4, -RZ, R11.H0_H0 ;  /* 0x2000000bff047230 */ /* 0x000fc60000004100 */
[CC--:B------:R-:W-:Y:S02]  /*a1e0*/  FMUL.FTZ R5, R3.reuse, R0.reuse ;  /* 0x0000000003057220 */ /* 0x0c0fe40000410000 */
[C---:B------:R-:W-:Y:S02]  /*a1f0*/  FMUL.FTZ R0, R4.reuse, R0 ;  /* 0x0000000004007220 */ /* 0x040fe40000410000 */
[-C--:B------:R-:W-:Y:S01]  /*a200*/  FFMA.FTZ R13, R4, R2.reuse, -R5 ;  /* 0x00000002040d7223 */ /* 0x080fe20000010805 */
[--C-:B------:R-:W-:Y:S01]  /*a210*/  HADD2.F32 R4, -RZ, R8.reuse.H0_H0 ;  /* 0x20000008ff047230 */ /* 0x100fe20000004100 */
[----:B------:R-:W-:Y:S01]  /*a220*/  FFMA.FTZ R7, R3, R2, R0 ;  /* 0x0000000203077223 */ /* 0x000fe20000010000 */
[----:B------:R-:W-:Y:S02]  /*a230*/  HADD2.F32 R3, -RZ, R8.H1_H1 ;  /* 0x30000008ff037230 */ /* 0x000fe40000004100 */
[----:B------:R-:W-:Y:S02]  /*a240*/  HADD2.F32 R0, -RZ, R85.H0_H0 ;  /* 0x20000055ff007230 */ /* 0x000fe40000004100 */
[----:B------:R-:W-:Y:S01]  /*a250*/  HADD2.F32 R2, -RZ, R86.H1_H1 ;  /* 0x30000056ff027230 */ /* 0x000fe20000004100 */
[----:B------:R-:W-:-:S02]  /*a260*/  F2FP.PACK_AB R7, R7, R13 ;  /* 0x0000000d0707723e */ /* 0x000fc400000000ff */
[CC--:B------:R-:W-:Y:S02]  /*a270*/  FMUL.FTZ R5, R3.reuse, R0.reuse ;  /* 0x0000000003057220 */ /* 0x0c0fe40000410000 */
[C---:B------:R-:W-:Y:S02]  /*a280*/  FMUL.FTZ R0, R4.reuse, R0 ;  /* 0x0000000004007220 */ /* 0x040fe40000410000 */
[-C--:B------:R-:W-:Y:S01]  /*a290*/  FFMA.FTZ R12, R4, R2.reuse, -R5 ;  /* 0x00000002040c7223 */ /* 0x080fe20000010805 */
[--C-:B------:R-:W-:Y:S01]  /*a2a0*/  HADD2.F32 R4, -RZ, R10.reuse.H0_H0 ;  /* 0x2000000aff047230 */ /* 0x100fe20000004100 */
[----:B------:R-:W-:Y:S01]  /*a2b0*/  FFMA.FTZ R11, R3, R2, R0 ;  /* 0x00000002030b7223 */ /* 0x000fe20000010000 */
[----:B------:R-:W-:Y:S02]  /*a2c0*/  HADD2.F32 R3, -RZ, R10.H1_H1 ;  /* 0x3000000aff037230 */ /* 0x000fe40000004100 */
[----:B------:R-:W-:Y:S02]  /*a2d0*/  HADD2.F32 R0, -RZ, R86.H0_H0 ;  /* 0x20000056ff007230 */ /* 0x000fe40000004100 */
[----:B------:R-:W-:-:S03]  /*a2e0*/  HADD2.F32 R2, -RZ, R88.H0_H0 ;  /* 0x20000058ff027230 */ /* 0x000fc60000004100 */
[CC--:B------:R-:W-:Y:S02]  /*a2f0*/  FMUL.FTZ R5, R3.reuse, R0.reuse ;  /* 0x0000000003057220 */ /* 0x0c0fe40000410000 */
[C---:B------:R-:W-:Y:S02]  /*a300*/  FMUL.FTZ R0, R4.reuse, R0 ;  /* 0x0000000004007220 */ /* 0x040fe40000410000 */
[-C--:B------:R-:W-:Y:S02]  /*a310*/  FFMA.FTZ R8, R4, R2.reuse, -R5 ;  /* 0x0000000204087223 */ /* 0x080fe40000010805 */
[----:B------:R-:W-:Y:S01]  /*a320*/  FFMA.FTZ R5, R3, R2, R0 ;  /* 0x0000000203057223 */ /* 0x000fe20000010000 */
[----:B------:R-:W-:Y:S01]  /*a330*/  SHF.R.U64 R3, R44, 0x10, R45 ;  /* 0x000000102c037819 */ /* 0x000fe2000000122d */
[--C-:B------:R-:W-:Y:S02]  /*a340*/  HADD2.F32 R0, -RZ, R9.reuse.H1_H1 ;  /* 0x30000009ff007230 */ /* 0x100fe40000004100 */
[----:B------:R-:W-:-:S02]  /*a350*/  HADD2.F32 R2, -RZ, R9.H0_H0 ;  /* 0x20000009ff027230 */ /* 0x000fc40000004100 */
[----:B------:R-:W-:Y:S01]  /*a360*/  HADD2.F32 R9, -RZ, R3.H0_H0 ;  /* 0x20000003ff097230 */ /* 0x000fe20000004100 */
[-C--:B------:R-:W-:Y:S02]  /*a370*/  FMUL.FTZ R4, R0, R6.reuse ;  /* 0x0000000600047220 */ /* 0x080fe40000410000 */
[C---:B------:R-:W-:Y:S01]  /*a380*/  FMUL.FTZ R3, R2.reuse, R6 ;  /* 0x0000000602037220 */ /* 0x040fe20000410000 */
[----:B------:R-:W-:Y:S01]  /*a390*/  F2FP.PACK_AB R6, R5, R8 ;  /* 0x000000080506723e */ /* 0x000fe200000000ff */
[-C--:B------:R-:W-:Y:S01]  /*a3a0*/  FFMA.FTZ R2, R2, R9.reuse, -R4 ;  /* 0x0000000902027223 */ /* 0x080fe20000010804 */
[----:B------:R-:W-:Y:S01]  /*a3b0*/  F2FP.PACK_AB R4, R11, R12 ;  /* 0x0000000c0b04723e */ /* 0x000fe200000000ff */
[----:B------:R-:W-:-:S05]  /*a3c0*/  FFMA.FTZ R3, R0, R9, R3 ;  /* 0x0000000900037223 */ /* 0x000fca0000010003 */
[----:B------:R-:W-:-:S05]  /*a3d0*/  F2FP.PACK_AB R5, R3, R2 ;  /* 0x000000020305723e */ /* 0x000fca00000000ff */
[----:B------:R1:W-:Y:S02]  /*a3e0*/  STS.128 [R195+0x11080], R4 ;  /* 0x01108004c3007388 */ /* 0x0003e40000000c00 */
.L_x_791:
[----:B------:R-:W-:Y:S05]  /*a3f0*/  BSYNC B0 ;  /* 0x0000000000007941 */ /* 0x000fea0003800000 */
.L_x_790:
        /* <DEDUP_REMOVED lines=19> */
[----:B------:R-:W-:Y:S01]  /*a530*/  HADD2.F32 R2, -RZ, R90.H0_H0 ;  /* 0x2000005aff027230 */ /* 0x000fe20000004100 */
[----:B------:R-:W-:-:S02]  /*a540*/  F2FP.PACK_AB R7, R7, R13 ;  /* 0x0000000d0707723e */ /* 0x000fc400000000ff */
        /* <DEDUP_REMOVED lines=24> */
.L_x_793:
[----:B------:R-:W-:Y:S05]  /*a6d0*/  BSYNC B0 ;  /* 0x0000000000007941 */ /* 0x000fea0003800000 */
.L_x_792:
[----:B------:R-:W-:Y:S01]  /*a6e0*/  ISETP.GE.AND P0, PT, R139, c[0x0][0x27c], PT ;  /* 0x00009f008b007a0c */ /* 0x000fe20003f06270 */
[----:B------:R-:W-:-:S12]  /*a6f0*/  BSSY B0, `(.L_x_794) ;  /* 0x000002c000007945 */ /* 0x000fd80003800000 */
[----:B------:R-:W-:Y:S05]  /*a700*/  @P0 BRA `(.L_x_795) ;  /* 0x000002a000000947 */ /* 0x000fea0003800000 */
[----:B------:R-:W2:Y:S01]  /*a710*/  LDS.128 R8, [R195+0x19080] ;  /* 0x01908000c3087984 */ /* 0x000ea20000000c00 */
[----:B------:R-:W-:Y:S01]  /*a720*/  SHF.R.U32.HI R0, RZ, 0x10, R47 ;  /* 0x00000010ff007819 */ /* 0x000fe2000001162f */
[----:B-1----:R-:W-:Y:S01]  /*a730*/  HADD2.F32 R6, -RZ, R92.H0_H0 ;  /* 0x2000005cff067230 */ /* 0x002fe20000004100 */
[--C-:B------:R-:W-:Y:S02]  /*a740*/  SHF.R.U32.HI R2, RZ, 0x10, R15.reuse ;  /* 0x00000010ff027819 */ /* 0x100fe4000001160f */
[----:B------:R-:W-:Y:S01]  /*a750*/  SHF.R.U64 R13, R14, 0x10, R15 ;  /* 0x000000100e0d7819 */ /* 0x000fe2000000120f */
[----:B------:R-:W-:Y:S01]  /*a760*/  HADD2.F32 R0, -RZ, R0.H0_H0 ;  /* 0x20000000ff007230 */ /* 0x000fe20000004100 */
[----:B------:R-:W-:Y:S01]  /*a770*/  SHF.R.U64 R12, R46, 0x10, R47 ;  /* 0x000000102e0c7819 */ /* 0x000fe2000000122f */
[----:B------:R-:W-:Y:S02]  /*a780*/  HADD2.F32 R2, -RZ, R2.H0_H0 ;  /* 0x20000002ff027230 */ /* 0x000fe40000004100 */
[----:B------:R-:W-:-:S02]  /*a790*/  HADD2.F32 R13, -RZ, R13.H0_H0 ;  /* 0x2000000dff0d7230 */ /* 0x000fc40000004100 */
[--C-:B--2---:R-:W-:Y:S02]  /*a7a0*/  HADD2.F32 R3, -RZ, R11.reuse.H1_H1 ;  /* 0x3000000bff037230 */ /* 0x104fe40000004100 */
[----:B------:R-:W-:Y:S02]  /*a7b0*/  HADD2.F32 R4, -RZ, R11.H0_H0 ;  /* 0x2000000bff047230 */ /* 0x000fe40000004100 */
[----:B------:R-:W-:Y:S01]  /*a7c0*/  HADD2.F32 R11, -RZ, R8.H1_H1 ;  /* 0x30000008ff0b7230 */ /* 0x000fe20000004100 */
[CC--:B------:R-:W-:Y:S01]  /*a7d0*/  FMUL.FTZ R5, R3.reuse, R0.reuse ;  /* 0x0000000003057220 */ /* 0x0c0fe20000410000 */
[--C-:B------:R-:W-:Y:S01]  /*a7e0*/  HADD2.F32 R7, -RZ, R10.reuse.H0_H0 ;  /* 0x2000000aff077230 */ /* 0x100fe20000004100 */
[C---:B------:R-:W-:Y:S02]  /*a7f0*/  FMUL.FTZ R0, R4.reuse, R0 ;  /* 0x0000000004007220 */ /* 0x040fe40000410000 */
[-C--:B------:R-:W-:Y:S01]  /*a800*/  FFMA.FTZ R15, R4, R2.reuse, -R5 ;  /* 0x00000002040f7223 */ /* 0x080fe20000010805 */
[----:B------:R-:W-:Y:S01]  /*a810*/  HADD2.F32 R4, -RZ, R10.H1_H1 ;  /* 0x3000000aff047230 */ /* 0x000fe20000004100 */
[----:B------:R-:W-:Y:S01]  /*a820*/  FFMA.FTZ R14, R3, R2, R0 ;  /* 0x00000002030e7223 */ /* 0x000fe20000010000 */
[----:B------:R-:W-:-:S02]  /*a830*/  HADD2.F32 R0, -RZ, R91.H0_H0 ;  /* 0x2000005bff007230 */ /* 0x000fc40000004100 */
[----:B------:R-:W-:Y:S02]  /*a840*/  HADD2.F32 R2, -RZ, R8.H0_H0 ;  /* 0x20000008ff027230 */ /* 0x000fe40000004100 */
[--C-:B------:R-:W-:Y:S01]  /*a850*/  HADD2.F32 R5, -RZ, R9.reuse.H0_H0 ;  /* 0x20000009ff057230 */ /* 0x100fe20000004100 */
[CC--:B------:R-:W-:Y:S01]  /*a860*/  FMUL.FTZ R10, R11.reuse, R0.reuse ;  /* 0x000000000b0a7220 */ /* 0x0c0fe20000410000 */
[----:B------:R-:W-:Y:S01]  /*a870*/  HADD2.F32 R3, -RZ, R9.H1_H1 ;  /* 0x30000009ff037230 */ /* 0x000fe20000004100 */
[C---:B------:R-:W-:Y:S01]  /*a880*/  FMUL.FTZ R8, R2.reuse, R0 ;  /* 0x0000000002087220 */ /* 0x040fe20000410000 */
[----:B------:R-:W-:Y:S01]  /*a890*/  HADD2.F32 R0, -RZ, R91.H1_H1 ;  /* 0x3000005bff007230 */ /* 0x000fe20000004100 */
[-C--:B------:R-:W-:Y:S01]  /*a8a0*/  FFMA.FTZ R10, R2, R6.reuse, -R10 ;  /* 0x00000006020a7223 */ /* 0x080fe2000001080a */
[----:B------:R-:W-:Y:S01]  /*a8b0*/  HADD2.F32 R9, -RZ, R12.H0_H0 ;  /* 0x2000000cff097230 */ /* 0x000fe20000004100 */
[----:B------:R-:W-:Y:S01]  /*a8c0*/  FFMA.FTZ R11, R11, R6, R8 ;  /* 0x000000060b0b7223 */ /* 0x000fe20000010008 */
[----:B------:R-:W-:Y:S01]  /*a8d0*/  HADD2.F32 R2, -RZ, R92.H1_H1 ;  /* 0x3000005cff027230 */ /* 0x000fe20000004100 */
[----:B------:R-:W-:-:S02]  /*a8e0*/  FMUL.FTZ R6, R4, R0 ;  /* 0x0000000004067220 */ /* 0x000fc40000410000 */
[----:B------:R-:W-:Y:S02]  /*a8f0*/  FMUL.FTZ R0, R7, R0 ;  /* 0x0000000007007220 */ /* 0x000fe40000410000 */
[-C--:B------:R-:W-:Y:S02]  /*a900*/  FMUL.FTZ R8, R3, R9.reuse ;  /* 0x0000000903087220 */ /* 0x080fe40000410000 */
[----:B------:R-:W-:Y:S02]  /*a910*/  FMUL.FTZ R9, R5, R9 ;  /* 0x0000000905097220 */ /* 0x000fe40000410000 */
[-C--:B------:R-:W-:Y:S01]  /*a920*/  FFMA.FTZ R6, R7, R2.reuse, -R6 ;  /* 0x0000000207067223 */ /* 0x080fe20000010806 */
[----:B------:R-:W-:Y:S01]  /*a930*/  F2FP.PACK_AB R7, R14, R15 ;  /* 0x0000000f0e07723e */ /* 0x000fe200000000ff */
[----:B------:R-:W-:Y:S01]  /*a940*/  FFMA.FTZ R2, R4, R2, R0 ;  /* 0x0000000204027223 */ /* 0x000fe20000010000 */
[----:B------:R-:W-:Y:S01]  /*a950*/  F2FP.PACK_AB R4, R11, R10 ;  /* 0x0000000a0b04723e */ /* 0x000fe200000000ff */
[----:B------:R-:W-:-:S02]  /*a960*/  FFMA.FTZ R0, R5, R13, -R8 ;  /* 0x0000000d05007223 */ /* 0x000fc40000010808 */
[----:B------:R-:W-:Y:S01]  /*a970*/  FFMA.FTZ R3, R3, R13, R9 ;  /* 0x0000000d03037223 */ /* 0x000fe20000010009 */
[----:B------:R-:W-:-:S04]  /*a980*/  F2FP.PACK_AB R6, R2, R6 ;  /* 0x000000060206723e */ /* 0x000fc800000000ff */
[----:B------:R-:W-:-:S05]  /*a990*/  F2FP.PACK_AB R5, R3, R0 ;  /* 0x000000000305723e */ /* 0x000fca00000000ff */
[----:B------:R1:W-:Y:S02]  /*a9a0*/  STS.128 [R195+0x19080], R4 ;  /* 0x01908004c3007388 */ /* 0x0003e40000000c00 */
.L_x_795:
[----:B------:R-:W-:Y:S05]  /*a9b0*/  BSYNC B0 ;  /* 0x0000000000007941 */ /* 0x000fea0003800000 */
.L_x_794:
[----:B------:R-:W-:-:S13]  /*a9c0*/  ISETP.GE.AND P0, PT, R158, c[0x0][0x27c], PT ;  /* 0x00009f009e007a0c */ /* 0x000fda0003f06270 */
[----:B------:R-:W-:Y:S05]  /*a9d0*/  @P0 BRA `(.L_x_789) ;  /* 0x000002a000000947 */ /* 0x000fea0003800000 */
[----:B-1----:R-:W1:Y:S01]  /*a9e0*/  LDS.128 R4, [R195+0x1d080] ;  /* 0x01d08000c3047984 */ /* 0x002e620000000c00 */
[----:B------:R-:W-:Y:S02]  /*a9f0*/  SHF.R.U32.HI R0, RZ, 0x10, R49 ;  /* 0x00000010ff007819 */ /* 0x000fe40000011631 */
[----:B------:R-:W-:Y:S02]  /*aa00*/  SHF.R.U32.HI R2, RZ, 0x10, R55 ;  /* 0x00000010ff027819 */ /* 0x000fe40000011637 */
[----:B------:R-:W-:Y:S01]  /*aa10*/  SHF.R.U64 R14, R48, 0x10, R49 ;  /* 0x00000010300e7819 */ /* 0x000fe20000001231 */
[----:B------:R-:W-:Y:S01]  /*aa20*/  HADD2.F32 R12, -RZ, R0.H0_H0 ;  /* 0x20000000ff0c7230 */ /* 0x000fe20000004100 */
[----:B------:R-:W-:Y:S01]  /*aa30*/  SHF.R.U64 R15, R54, 0x10, R55 ;  /* 0x00000010360f7819 */ /* 0x000fe20000001237 */
[----:B------:R-:W-:Y:S02]  /*aa40*/  HADD2.F32 R0, -RZ, R94.H0_H0 ;  /* 0x2000005eff007230 */ /* 0x000fe40000004100 */
[----:B------:R-:W-:-:S02]  /*aa50*/  HADD2.F32 R17, -RZ, R2.H0_H0 ;  /* 0x20000002ff117230 */ /* 0x000fc40000004100 */
[----:B------:R-:W-:Y:S02]  /*aa60*/  HADD2.F32 R2, -RZ, R95.H1_H1 ;  /* 0x3000005fff027230 */ /* 0x000fe40000004100 */
[----:B------:R-:W-:Y:S02]  /*aa70*/  HADD2.F32 R15, -RZ, R15.H0_H0 ;  /* 0x2000000fff0f7230 */ /* 0x000fe40000004100 */
[--C-:B-1----:R-:W-:Y:S02]  /*aa80*/  HADD2.F32 R10, -RZ, R7.reuse.H0_H0 ;  /* 0x20000007ff0a7230 */ /* 0x102fe40000004100 */
[----:B------:R-:W-:Y:S02]  /*aa90*/  HADD2.F32 R7, -RZ, R7.H1_H1 ;  /* 0x30000007ff077230 */ /* 0x000fe40000004100 */
[--C-:B------:R-:W-:Y:S02]  /*aaa0*/  HADD2.F32 R9, -RZ, R4.reuse.H0_H0 ;  /* 0x20000004ff097230 */ /* 0x100fe40000004100 */
[----:B------:R-:W-:-:S02]  /*aab0*/  HADD2.F32 R8, -RZ, R4.H1_H1 ;  /* 0x30000004ff087230 */ /* 0x000fc40000004100 */
[--C-:B------:R-:W-:Y:S02]  /*aac0*/  HADD2.F32 R4, -RZ, R5.reuse.H0_H0 ;  /* 0x20000005ff047230 */ /* 0x100fe40000004100 */
[----:B------:R-:W-:Y:S01]  /*aad0*/  HADD2.F32 R3, -RZ, R5.H1_H1 ;  /* 0x30000005ff037230 */ /* 0x000fe20000004100 */
[----:B------:R-:W-:Y:S01]  /*aae0*/  FMUL.FTZ R5, R7, R12 ;  /* 0x0000000c07057220 */ /* 0x000fe20000410000 */
[--C-:B------:R-:W-:Y:S01]  /*aaf0*/  HADD2.F32 R11, -RZ, R6.reuse.H0_H0 ;  /* 0x20000006ff0b7230 */ /* 0x100fe20000004100 */
[-C--:B------:R-:W-:Y:S01]  /*ab00*/  FMUL.FTZ R13, R8, R0.reuse ;  /* 0x00000000080d7220 */ /* 0x080fe20000410000 */
[----:B------:R-:W-:Y:S01]  /*ab10*/  HADD2.F32 R6, -RZ, R6.H1_H1 ;  /* 0x30000006ff067230 */ /* 0x000fe20000004100 */
[----:B------:R-:W-:Y:S02]  /*ab20*/  FFMA.FTZ R16, R10, R17, -R5 ;  /* 0x000000110a107223 */ /* 0x000fe40000010805 */
[C---:B------:R-:W-:Y:S01]  /*ab30*/  FMUL.FTZ R5, R9.reuse, R0 ;  /* 0x0000000009057220 */ /* 0x040fe20000410000 */
[----:B------:R-:W-:Y:S01]  /*ab40*/  HADD2.F32 R0, -RZ, R95.H0_H0 ;  /* 0x2000005fff007230 */ /* 0x000fe20000004100 */
[----:B------:R-:W-:-:S02]  /*ab50*/  FFMA.FTZ R13, R9, R2, -R13 ;  /* 0x00000002090d7223 */ /* 0x000fc4000001080d */
[----:B------:R-:W-:Y:S01]  /*ab60*/  FFMA.FTZ R9, R8, R2, R5 ;  /* 0x0000000208097223 */ /* 0x000fe20000010005 */
[----:B------:R-:W-:Y:S01]  /*ab70*/  HADD2.F32 R8, -RZ, R14.H0_H0 ;  /* 0x2000000eff087230 */ /* 0x000fe20000004100 */
[----:B------:R-:W-:Y:S01]  /*ab80*/  FMUL.FTZ R12, R10, R12 ;  /* 0x0000000c0a0c7220 */ /* 0x000fe20000410000 */
[----:B------:R-:W-:Y:S01]  /*ab90*/  HADD2.F32 R2, -RZ, R96.H1_H1 ;  /* 0x30000060ff027230 */ /* 0x000fe20000004100 */
[-C--:B------:R-:W-:Y:S02]  /*aba0*/  FMUL.FTZ R5, R6, R0.reuse ;  /* 0x0000000006057220 */ /* 0x080fe40000410000 */
[----:B------:R-:W-:Y:S02]  /*abb0*/  FFMA.FTZ R10, R7, R17, R12 ;  /* 0x00000011070a7223 */ /* 0x000fe4000001000c */
[----:B------:R-:W-:Y:S02]  /*abc0*/  FMUL.FTZ R0, R11, R0 ;  /* 0x000000000b007220 */ /* 0x000fe40000410000 */
[----:B------:R-:W-:-:S02]  /*abd0*/  FMUL.FTZ R7, R3, R8 ;  /* 0x0000000803077220 */ /* 0x000fc40000410000 */
[----:B------:R-:W-:Y:S02]  /*abe0*/  FMUL.FTZ R8, R4, R8 ;  /* 0x0000000804087220 */ /* 0x000fe40000410000 */
[-C--:B------:R-:W-:Y:S02]  /*abf0*/  FFMA.FTZ R5, R11, R2.reuse, -R5 ;  /* 0x000000020b057223 */ /* 0x080fe40000010805 */
[----:B------:R-:W-:Y:S02]  /*ac00*/  FFMA.FTZ R2, R6, R2, R0 ;  /* 0x0000000206027223 */ /* 0x000fe40000010000 */
[-C--:B------:R-:W-:Y:S01]  /*ac10*/  FFMA.FTZ R0, R4, R15.reuse, -R7 ;  /* 0x0000000f04007223 */ /* 0x080fe20000010807 */
[----:B------:R-:W-:Y:S01]  /*ac20*/  F2FP.PACK_AB R7, R10, R16 ;  /* 0x000000100a07723e */ /* 0x000fe200000000ff */
[----:B------:R-:W-:Y:S01]  /*ac30*/  FFMA.FTZ R3, R3, R15, R8 ;  /* 0x0000000f03037223 */ /* 0x000fe20000010008 */
[----:B------:R-:W-:Y:S02]  /*ac40*/  F2FP.PACK_AB R6, R2, R5 ;  /* 0x000000050206723e */ /* 0x000fe400000000ff */
[----:B------:R-:W-:-:S02]  /*ac50*/  F2FP.PACK_AB R4, R9, R13 ;  /* 0x0000000d0904723e */ /* 0x000fc400000000ff */
[----:B------:R-:W-:-:S05]  /*ac60*/  F2FP.PACK_AB R5, R3, R0 ;  /* 0x000000000305723e */ /* 0x000fca00000000ff */
[----:B------:R1:W-:Y:S02]  /*ac70*/  STS.128 [R195+0x1d080], R4 ;  /* 0x01d08004c3007388 */ /* 0x0003e40000000c00 */
.L_x_789:
[----:B------:R-:W-:Y:S05]  /*ac80*/  BSYNC B1 ;  /* 0x0000000000017941 */ /* 0x000fea0003800000 */
.L_x_788:
        /* <DEDUP_REMOVED lines=29> */
[----:B------:R-:W-:Y:S01]  /*ae60*/  HADD2.F32 R0, -RZ, R93.H1_H1 ;  /* 0x3000005dff007230 */ /* 0x000fe20000004100 */
[----:B------:R-:W-:-:S02]  /*ae70*/  FFMA.FTZ R13, R9, R2, -R13 ;  /* 0x00000002090d7223 */ /* 0x000fc4000001080d */
[----:B------:R-:W-:Y:S01]  /*ae80*/  FFMA.FTZ R9, R8, R2, R5 ;  /* 0x0000000208097223 */ /* 0x000fe20000010005 */
[----:B------:R-:W-:Y:S01]  /*ae90*/  HADD2.F32 R8, -RZ, R14.H0_H0 ;  /* 0x2000000eff087230 */ /* 0x000fe20000004100 */
[----:B------:R-:W-:Y:S01]  /*aea0*/  FMUL.FTZ R12, R10, R12 ;  /* 0x0000000c0a0c7220 */ /* 0x000fe20000410000 */
[----:B------:R-:W-:Y:S01]  /*aeb0*/  HADD2.F32 R2, -RZ, R96.H0_H0 ;  /* 0x20000060ff027230 */ /* 0x000fe20000004100 */
        /* <DEDUP_REMOVED lines=14> */
.L_x_799:
[----:B------:R-:W-:Y:S05]  /*afa0*/  BSYNC B0 ;  /* 0x0000000000007941 */ /* 0x000fea0003800000 */
.L_x_798:
        /* <DEDUP_REMOVED lines=11> */
[----:B------:R-:W-:Y:S02]  /*b060*/  HADD2.F32 R2, -RZ, R98.H0_H0 ;  /* 0x20000062ff027230 */ /* 0x000fe40000004100 */
        /* <DEDUP_REMOVED lines=33> */
.L_x_801:
[----:B------:R-:W-:Y:S05]  /*b280*/  BSYNC B0 ;  /* 0x0000000000007941 */ /* 0x000fea0003800000 */
.L_x_800:
        /* <DEDUP_REMOVED lines=45> */
.L_x_803:
[----:B------:R-:W-:Y:S05]  /*b560*/  BSYNC B0 ;  /* 0x0000000000007941 */ /* 0x000fea0003800000 */
.L_x_802:
        /* <DEDUP_REMOVED lines=44> */
.L_x_797:
[----:B------:R-:W-:Y:S05]  /*b830*/  BSYNC B1 ;  /* 0x0000000000017941 */ /* 0x000fea0003800000 */
.L_x_796:
[----:B------:R-:W-:-:S04]  /*b840*/  IADD3 R0, R212, 0x60, RZ ;  /* 0x00000060d4007810 */ /* 0x000fc80007ffe0ff */
        /* <DEDUP_REMOVED lines=47> */
.L_x_806:
[----:B------:R-:W-:Y:S05]  /*bb40*/  BSYNC B0 ;  /* 0x0000000000007941 */ /* 0x000fea0003800000 */
.L_x_805:
        /* <DEDUP_REMOVED lines=45> */
.L_x_808:
[----:B------:R-:W-:Y:S05]  /*be20*/  BSYNC B0 ;  /* 0x0000000000007941 */ /* 0x000fea0003800000 */
.L_x_807:
        /* <DEDUP_REMOVED lines=45> */
.L_x_810:
[----:B------:R-:W-:Y:S05]  /*c100*/  BSYNC B0 ;  /* 0x0000000000007941 */ /* 0x000fea0003800000 */
.L_x_809:
        /* <DEDUP_REMOVED lines=43> */
[----:B------:R1:W-:Y:S01]  /*c3c0*/  STS.128 [R195+0x1f080], R4 ;  /* 0x01f08004c3007388 */ /* 0x0003e20000000c00 */
[----:B------:R-:W-:Y:S05]  /*c3d0*/  BRA `(.L_x_804) ;  /* 0x0000476000007947 */ /* 0x000fea0003800000 */
.L_x_771:
[----:B------:R-:W-:Y:S01]  /*c3e0*/  IMAD.MOV.U32 R3, RZ, RZ, c[0x0][0x2c4] ;  /* 0x0000b100ff037624 */ /* 0x000fe200078e00ff */
[----:B------:R-:W-:Y:S01]  /*c3f0*/  MOV R5, R6 ;  /* 0x0000000600057202 */ /* 0x000fe20000000f00 */
[----:B------:R-:W-:Y:S01]  /*c400*/  BSSY B0, `(.L_x_811) ;  /* 0x000003b000007945 */ /* 0x000fe20003800000 */
[----:B------:R-:W-:Y:S01]  /*c410*/  LOP3.LUT P1, RZ, R214, 0x2, RZ, 0xc0, !PT ;  /* 0x00000002d6ff7812 */ /* 0x000fe2000782c0ff */
[----:B------:R-:W-:Y:S01]  /*c420*/  CS2R R54, SRZ ;  /* 0x0000000000367805 */ /* 0x000fe2000001ff00 */
[----:B------:R-:W-:Y:S01]  /*c430*/  ISETP.NE.AND P0, PT, R3, 0x1, PT ;  /* 0x000000010300780c */ /* 0x000fe20003f05270 */
[----:B------:R-:W-:Y:S01]  /*c440*/  CS2R R26, SRZ ;  /* 0x00000000001a7805 */ /* 0x000fe2000001ff00 */
[----:B------:R-:W-:Y:S01]  /*c450*/  CS2R R24, SRZ ;  /* 0x0000000000187805 */ /* 0x000fe2000001ff00 */
[----:B------:R-:W-:Y:S01]  /*c460*/  CS2R R18, SRZ ;  /* 0x0000000000127805 */ /* 0x000fe2000001ff00 */
[----:B------:R-:W-:Y:S01]  /*c470*/  CS2R R16, SRZ ;  /* 0x0000000000107805 */ /* 0x000fe2000001ff00 */
[----:B------:R-:W-:Y:S01]  /*c480*/  CS2R R30, SRZ ;  /* 0x00000000001e7805 */ /* 0x000fe2000001ff00 */
[----:B------:R-:W-:Y:S01]  /*c490*/  CS2R R28, SRZ ;  /* 0x00000000001c7805 */ /* 0x000fe2000001ff00 */
[----:B------:R-:W-:Y:S01]  /*c4a0*/  CS2R R22, SRZ ;  /* 0x0000000000167805 */ /* 0x000fe2000001ff00 */
[----:B------:R-:W-:-:S05]  /*c4b0*/  CS2R R20, SRZ ;  /* 0x0000000000147805 */ /* 0x000fca000001ff00 */
[----:B------:R-:W-:-:S05]  /*c4c0*/  @P0 IMAD.HI.U32 R3, R0, c[0x0][0x2c8], RZ ;  /* 0x0000b20000030a27 */ /* 0x000fca00078e00ff */
[----:B------:R-:W-:-:S04]  /*c4d0*/  @P0 SHF.R.U32.HI R0, RZ, c[0x0][0x2cc], R3 ;  /* 0x0000b300ff000a19 */ /* 0x000fc80000011603 */
[----:B------:R-:W-:Y:S01]  /*c4e0*/  SHF.R.S32.HI R3, RZ, 0x1f, R0 ;  /* 0x0000001fff037819 */ /* 0x000fe20000011400 */
[----:B------:R-:W-:-:S04]  /*c4f0*/  IMAD.WIDE.U32 R4, R0, c[0x0][0x280], R4 ;  /* 0x0000a00000047a25 */ /* 0x000fc800078e0004 */
[----:B------:R-:W-:Y:S01]  /*c500*/  IMAD R8, R3, c[0x0][0x280], RZ ;  /* 0x0000a00003087a24 */ /* 0x000fe200078e02ff */
[----:B------:R-:W-:-:S03]  /*c510*/  LEA R15, P0, R4, c[0x0][0x270], 0x1 ;  /* 0x00009c00040f7a11 */ /* 0x000fc600078008ff */
[----:B------:R-:W-:-:S04]  /*c520*/  IMAD R6, R0, c[0x0][0x284], R8 ;  /* 0x0000a10000067a24 */ /* 0x000fc800078e0208 */
[----:B------:R-:W-:-:S05]  /*c530*/  IMAD.IADD R6, R5, 0x1, R6 ;  /* 0x0000000105067824 */ /* 0x000fca00078e0206 */
[----:B------:R-:W-:Y:S01]  /*c540*/  LEA.HI.X R14, R4, c[0x0][0x274], R6, 0x1, P0 ;  /* 0x00009d00040e7a11 */ /* 0x000fe200000f0c06 */
[----:B------:R-:W-:Y:S01]  /*c550*/  IMAD R4, R3, c[0x0][0x290], RZ ;  /* 0x0000a40003047a24 */ /* 0x000fe200078e02ff */
[----:B------:R-:W-:-:S03]  /*c560*/  MOV R3, R7 ;  /* 0x0000000700037202 */ /* 0x000fc60000000f00 */
[----:B------:R1:W2:Y:S02]  /*c570*/  SHFL.IDX PT, R5, R14, RZ, 0x181f ;  /* 0x00181fff0e057589 */ /* 0x0002a400000e0000 */
[----:B------:R-:W-:-:S04]  /*c580*/  IMAD.WIDE.U32 R2, R0, c[0x0][0x290], R2 ;  /* 0x0000a40000027a25 */ /* 0x000fc800078e0002 */
[----:B------:R-:W-:Y:S01]  /*c590*/  IMAD R0, R0, c[0x0][0x294], R4 ;  /* 0x0000a50000007a24 */ /* 0x000fe200078e0204 */
[----:B------:R-:W-:-:S03]  /*c5a0*/  LEA R13, P0, R2, c[0x0][0x288], 0x1 ;  /* 0x0000a200020d7a11 */ /* 0x000fc600078008ff */
[----:B------:R-:W-:Y:S02]  /*c5b0*/  IMAD.IADD R0, R3, 0x1, R0 ;  /* 0x0000000103007824 */ /* 0x000fe400078e0200 */
[----:B------:R1:W3:Y:S03]  /*c5c0*/  SHFL.IDX PT, R10, R13, RZ, 0x181f ;  /* 0x00181fff0d0a7589 */ /* 0x0002e600000e0000 */
[----:B----4-:R-:W-:Y:S02]  /*c5d0*/  LEA.HI.X R12, R2, c[0x0][0x28c], R0, 0x1, P0 ;  /* 0x0000a300020c7a11 */ /* 0x010fe400000f0c00 */
[----:B------:R1:W4:Y:S04]  /*c5e0*/  SHFL.IDX PT, R2, R15, RZ, 0x181f ;  /* 0x00181fff0f027589 */ /* 0x00032800000e0000 */
[----:B------:R1:W1:Y:S01]  /*c5f0*/  SHFL.IDX PT, R11, R12, RZ, 0x181f ;  /* 0x00181fff0c0b7589 */ /* 0x00026200000e0000 */
[----:B------:R-:W-:Y:S05]  /*c600*/  @P1 BRA `(.L_x_812) ;  /* 0x000001a000001947 */ /* 0x000fea0003800000 */
[----:B------:R-:W-:Y:S01]  /*c610*/  ISETP.GE.AND P1, PT, R134, c[0x0][0x27c], PT ;  /* 0x00009f0086007a0c */ /* 0x000fe20003f26270 */
[----:B------:R-:W-:Y:S01]  /*c620*/  CS2R R18, SRZ ;  /* 0x0000000000127805 */ /* 0x000fe2000001ff00 */
[----:B------:R-:W-:Y:S01]  /*c630*/  CS2R R16, SRZ ;  /* 0x0000000000107805 */ /* 0x000fe2000001ff00 */
[----:B------:R-:W-:Y:S01]  /*c640*/  CS2R R22, SRZ ;  /* 0x0000000000167805 */ /* 0x000fe2000001ff00 */
[----:B------:R-:W-:-:S09]  /*c650*/  CS2R R20, SRZ ;  /* 0x0000000000147805 */ /* 0x000fd2000001ff00 */
[C---:B------:R-:W-:Y:S01]  /*c660*/  @!P1 IMAD.SHL.U32 R0, R134.reuse, 0x2, RZ ;  /* 0x0000000286009824 */ /* 0x040fe200078e00ff */
[----:B------:R-:W-:-:S04]  /*c670*/  @!P1 SHF.L.U64.HI R3, R134, 0x1, R135 ;  /* 0x0000000186039819 */ /* 0x000fc80000010287 */
[----:B----4-:R-:W-:-:S05]  /*c680*/  @!P1 IADD3 R8, P0, R2, R0, RZ ;  /* 0x0000000002089210 */ /* 0x010fca0007f1e0ff */
[--C-:B--2---:R-:W-:Y:S01]  /*c690*/  @!P1 IMAD.X R9, R5, 0x1, R3.reuse, P0 ;  /* 0x0000000105099824 */ /* 0x104fe200000e0603 */
[----:B---3--:R-:W-:Y:S01]  /*c6a0*/  @!P1 IADD3 R6, P0, R10, R0, RZ ;  /* 0x000000000a069210 */ /* 0x008fe20007f1e0ff */
[----:B------:R-:W-:Y:S01]  /*c6b0*/  CS2R R26, SRZ ;  /* 0x00000000001a7805 */ /* 0x000fe2000001ff00 */
[----:B------:R-:W-:Y:S01]  /*c6c0*/  CS2R R24, SRZ ;  /* 0x0000000000187805 */ /* 0x000fe2000001ff00 */
[----:B------:R-:W-:Y:S01]  /*c6d0*/  CS2R R30, SRZ ;  /* 0x00000000001e7805 */ /* 0x000fe2000001ff00 */
[----:B------:R-:W-:Y:S01]  /*c6e0*/  CS2R R28, SRZ ;  /* 0x00000000001c7805 */ /* 0x000fe2000001ff00 */
[----:B-1----:R-:W-:Y:S01]  /*c6f0*/  @!P1 IMAD.X R7, R11, 0x1, R3, P0 ;  /* 0x000000010b079824 */ /* 0x002fe200000e0603 */
[----:B------:R-:W-:Y:S01]  /*c700*/  ISETP.GE.AND P0, PT, R138, c[0x0][0x27c], PT ;  /* 0x00009f008a007a0c */ /* 0x000fe20003f06270 */
[----:B------:R1:W5:Y:S04]  /*c710*/  @!P1 LD.E.128 R16, [R8.64] ;  /* 0x0000000808109980 */ /* 0x000368000c101d00 */
[----:B------:R1:W5:Y:S08]  /*c720*/  @!P1 LD.E.128 R20, [R6.64] ;  /* 0x0000000806149980 */ /* 0x000370000c101d00 */
[C---:B------:R-:W-:Y:S01]  /*c730*/  @!P0 IMAD.SHL.U32 R3, R202.reuse, 0x2, RZ ;  /* 0x00000002ca038824 */ /* 0x040fe200078e00ff */
[----:B------:R-:W-:-:S04]  /*c740*/  @!P0 SHF.L.U64.HI R0, R202, 0x1, R207 ;  /* 0x00000001ca008819 */ /* 0x000fc800000102cf */
[----:B------:R-:W-:-:S05]  /*c750*/  @!P0 IADD3 R4, P2, R2, R3, RZ ;  /* 0x0000000302048210 */ /* 0x000fca0007f5e0ff */
[----:B------:R-:W-:Y:S01]  /*c760*/  @!P0 IMAD.X R5, R5, 0x1, R0, P2 ;  /* 0x0000000105058824 */ /* 0x000fe200010e0600 */
[----:B------:R-:W-:-:S04]  /*c770*/  @!P0 IADD3 R2, P2, R10, R3, RZ ;  /* 0x000000030a028210 */ /* 0x000fc80007f5e0ff */
[----:B------:R1:W5:Y:S01]  /*c780*/  @!P0 LD.E.128 R24, [R4.64] ;  /* 0x0000000804188980 */ /* 0x000362000c101d00 */
[----:B------:R-:W-:-:S05]  /*c790*/  @!P0 IMAD.X R3, R11, 0x1, R0, P2 ;  /* 0x000000010b038824 */ /* 0x000fca00010e0600 */
[----:B------:R1:W5:Y:S03]  /*c7a0*/  @!P0 LD.E.128 R28, [R2.64] ;  /* 0x00000008021c8980 */ /* 0x000366000c101d00 */
.L_x_812:
[----:B------:R-:W-:Y:S05]  /*c7b0*/  BSYNC B0 ;  /* 0x0000000000007941 */ /* 0x000fea0003800000 */
.L_x_811:
[----:B-1--45:R-:W-:Y:S01]  /*c7c0*/  IMAD.MOV.U32 R2, RZ, RZ, R26 ;  /* 0x000000ffff027224 */ /* 0x032fe200078e001a */
[----:B------:R-:W-:Y:S01]  /*c7d0*/  LOP3.LUT P0, RZ, R214, 0x4, RZ, 0xc0, !PT ;  /* 0x00000004d6ff7812 */ /* 0x000fe2000780c0ff */
[----:B------:R-:W-:Y:S01]  /*c7e0*/  IMAD.MOV.U32 R0, RZ, RZ, R27 ;  /* 0x000000ffff007224 */ /* 0x000fe200078e001b */
[----:B--2---:R1:W2:Y:S01]  /*c7f0*/  SHFL.IDX PT, R5, R14, 0x1, 0x181f ;  /* 0x00381f000e057f89 */ /* 0x0042a200000e0000 */
[----:B------:R-:W-:Y:S01]  /*c800*/  IMAD.MOV.U32 R4, RZ, RZ, R24 ;  /* 0x000000ffff047224 */ /* 0x000fe200078e0018 */
[----:B------:R-:W-:Y:S01]  /*c810*/  BSSY B0, `(.L_x_813) ;  /* 0x0000040000007945 */ /* 0x000fe20003800000 */
[----:B------:R-:W-:Y:S01]  /*c820*/  IMAD.MOV.U32 R3, RZ, RZ, R25 ;  /* 0x000000ffff037224 */ /* 0x000fe200078e0019 */
[----:B------:R-:W-:Y:S01]  /*c830*/  PRMT R93, R2, 0x5410, R0 ;  /* 0x00005410025d7816 */ /* 0x000fe20000000000 */
[----:B------:R-:W-:Y:S01]  /*c840*/  IMAD.MOV.U32 R2, RZ, RZ, R18 ;  /* 0x000000ffff027224 */ /* 0x000fe200078e0012 */
[----:B------:R-:W-:Y:S01]  /*c850*/  PRMT R92, R4, 0x7610, R92 ;  /* 0x00007610045c7816 */ /* 0x000fe2000000005c */
[----:B------:R-:W-:Y:S01]  /*c860*/  IMAD.MOV.U32 R0, RZ, RZ, R19 ;  /* 0x000000ffff007224 */ /* 0x000fe200078e0013 */
[----:B------:R-:W-:Y:S01]  /*c870*/  PRMT R66, R66, 0x5410, R3 ;  /* 0x0000541042427816 */ /* 0x000fe20000000003 */
[----:B------:R-:W-:Y:S01]  /*c880*/  IMAD.MOV.U32 R4, RZ, RZ, R16 ;  /* 0x000000ffff047224 */ /* 0x000fe200078e0010 */
[----:B------:R1:W4:Y:S01]  /*c890*/  SHFL.IDX PT, R11, R12, 0x1, 0x181f ;  /* 0x00381f000c0b7f89 */ /* 0x00032200000e0000 */
[----:B------:R-:W-:Y:S01]  /*c8a0*/  IMAD.MOV.U32 R3, RZ, RZ, R17 ;  /* 0x000000ffff037224 */ /* 0x000fe200078e0011 */
[----:B------:R-:W-:Y:S01]  /*c8b0*/  PRMT R65, R2, 0x5410, R0 ;  /* 0x0000541002417816 */ /* 0x000fe20000000000 */
[----:B------:R-:W-:Y:S01]  /*c8c0*/  IMAD.MOV.U32 R0, RZ, RZ, R31 ;  /* 0x000000ffff007224 */ /* 0x000fe200078e001f */
[----:B------:R-:W-:Y:S01]  /*c8d0*/  MOV R2, R30 ;  /* 0x0000001e00027202 */ /* 0x000fe20000000f00 */
[----:B------:R-:W-:Y:S01]  /*c8e0*/  IMAD.MOV.U32 R6, RZ, RZ, R22 ;  /* 0x000000ffff067224 */ /* 0x000fe200078e0016 */
[----:B------:R-:W-:Y:S01]  /*c8f0*/  PRMT R34, R34, 0x5410, R4 ;  /* 0x0000541022227816 */ /* 0x000fe20000000004 */
[----:B---3--:R1:W3:Y:S01]  /*c900*/  SHFL.IDX PT, R10, R13, 0x1, 0x181f ;  /* 0x00381f000d0a7f89 */ /* 0x0082e200000e0000 */
[----:B------:R-:W-:Y:S01]  /*c910*/  PRMT R67, R67, 0x5410, R2 ;  /* 0x0000541043437816 */ /* 0x000fe20000000002 */
[----:B------:R-:W-:Y:S01]  /*c920*/  IMAD.MOV.U32 R2, RZ, RZ, R28 ;  /* 0x000000ffff027224 */ /* 0x000fe200078e001c */
[----:B------:R-:W-:Y:S01]  /*c930*/  PRMT R92, R92, 0x5410, R0 ;  /* 0x000054105c5c7816 */ /* 0x000fe20000000000 */
[----:B------:R-:W-:Y:S01]  /*c940*/  IMAD.MOV.U32 R0, RZ, RZ, R29 ;  /* 0x000000ffff007224 */ /* 0x000fe200078e001d */
[----:B------:R-:W-:Y:S01]  /*c950*/  PRMT R33, R33, 0x5410, R3 ;  /* 0x0000541021217816 */ /* 0x000fe20000000003 */
[----:B------:R-:W-:Y:S01]  /*c960*/  CS2R R52, SRZ ;  /* 0x0000000000347805 */ /* 0x000fe2000001ff00 */
[----:B------:R-:W-:Y:S01]  /*c970*/  PRMT R67, R2, 0x7610, R67 ;  /* 0x0000761002437816 */ /* 0x000fe20000000043 */
[----:B------:R-:W-:Y:S01]  /*c980*/  IMAD.MOV.U32 R2, RZ, RZ, R20 ;  /* 0x000000ffff027224 */ /* 0x000fe200078e0014 */
[----:B------:R-:W-:Y:S01]  /*c990*/  PRMT R66, R0, 0x7610, R66 ;  /* 0x0000761000427816 */ /* 0x000fe20000000042 */
[----:B------:R-:W-:Y:S01]  /*c9a0*/  IMAD.MOV.U32 R0, RZ, RZ, R21 ;  /* 0x000000ffff007224 */ /* 0x000fe200078e0015 */
[----:B------:R-:W-:Y:S01]  /*c9b0*/  MOV R4, R23 ;  /* 0x0000001700047202 */ /* 0x000fe20000000f00 */
[----:B------:R1:W1:Y:S01]  /*c9c0*/  SHFL.IDX PT, R3, R15, 0x1, 0x181f ;  /* 0x00381f000f037f89 */ /* 0x00026200000e0000 */
[----:B------:R-:W-:Y:S01]  /*c9d0*/  PRMT R34, R2, 0x7610, R34 ;  /* 0x0000761002227816 */ /* 0x000fe20000000022 */
[----:B------:R-:W-:Y:S01]  /*c9e0*/  CS2R R42, SRZ ;  /* 0x00000000002a7805 */ /* 0x000fe2000001ff00 */
[----:B------:R-:W-:Y:S01]  /*c9f0*/  PRMT R47, R6, 0x5410, R4 ;  /* 0x00005410062f7816 */ /* 0x000fe20000000004 */
[----:B------:R-:W-:Y:S01]  /*ca00*/  CS2R R40, SRZ ;  /* 0x0000000000287805 */ /* 0x000fe2000001ff00 */
[----:B------:R-:W-:Y:S01]  /*ca10*/  PRMT R33, R0, 0x7610, R33 ;  /* 0x0000761000217816 */ /* 0x000fe20000000021 */
[----:B------:R-:W-:Y:S01]  /*ca20*/  CS2R R50, SRZ ;  /* 0x0000000000327805 */ /* 0x000fe2000001ff00 */
[----:B------:R-:W-:Y:S01]  /*ca30*/  CS2R R48, SRZ ;  /* 0x0000000000307805 */ /* 0x000fe2000001ff00 */
[----:B------:R-:W-:Y:S01]  /*ca40*/  CS2R R38, SRZ ;  /* 0x0000000000267805 */ /* 0x000fe2000001ff00 */
[----:B------:R-:W-:Y:S01]  /*ca50*/  CS2R R36, SRZ ;  /* 0x0000000000247805 */ /* 0x000fe2000001ff00 */
[----:B------:R-:W-:Y:S05]  /*ca60*/  @P0 BRA `(.L_x_814) ;  /* 0x000001a000000947 */ /* 0x000fea0003800000 */
[----:B--2-4-:R-:W-:Y:S01]  /*ca70*/  ISETP.GE.AND P1, PT, R134, c[0x0][0x27c], PT ;  /* 0x00009f0086007a0c */ /* 0x014fe20003f26270 */
[----:B------:R-:W-:Y:S01]  /*ca80*/  CS2R R42, SRZ ;  /* 0x00000000002a7805 */ /* 0x000fe2000001ff00 */
[----:B------:R-:W-:Y:S01]  /*ca90*/  CS2R R40, SRZ ;  /* 0x0000000000287805 */ /* 0x000fe2000001ff00 */
[----:B------:R-:W-:Y:S01]  /*caa0*/  CS2R R38, SRZ ;  /* 0x0000000000267805 */ /* 0x000fe2000001ff00 */
[----:B------:R-:W-:-:S09]  /*cab0*/  CS2R R36, SRZ ;  /* 0x0000000000247805 */ /* 0x000fd2000001ff00 */
[C---:B------:R-:W-:Y:S01]  /*cac0*/  @!P1 IMAD.SHL.U32 R0, R134.reuse, 0x2, RZ ;  /* 0x0000000286009824 */ /* 0x040fe200078e00ff */
[----:B------:R-:W-:-:S04]  /*cad0*/  @!P1 SHF.L.U64.HI R2, R134, 0x1, R135 ;  /* 0x0000000186029819 */ /* 0x000fc80000010287 */
[----:B-1----:R-:W-:-:S05]  /*cae0*/  @!P1 IADD3 R8, P0, R3, R0, RZ ;  /* 0x0000000003089210 */ /* 0x002fca0007f1e0ff */
[--C-:B------:R-:W-:Y:S01]  /*caf0*/  @!P1 IMAD.X R9, R5, 0x1, R2.reuse, P0 ;  /* 0x0000000105099824 */ /* 0x100fe200000e0602 */
[----:B---3--:R-:W-:Y:S01]  /*cb00*/  @!P1 IADD3 R6, P0, R10, R0, RZ ;  /* 0x000000000a069210 */ /* 0x008fe20007f1e0ff */
[----:B------:R-:W-:Y:S01]  /*cb10*/  CS2R R54, SRZ ;  /* 0x0000000000367805 */ /* 0x000fe2000001ff00 */
[----:B------:R-:W-:Y:S01]  /*cb20*/  CS2R R52, SRZ ;  /* 0x0000000000347805 */ /* 0x000fe2000001ff00 */
[----:B------:R-:W-:Y:S01]  /*cb30*/  CS2R R50, SRZ ;  /* 0x0000000000327805 */ /* 0x000fe2000001ff00 */
[----:B------:R-:W-:Y:S01]  /*cb40*/  CS2R R48, SRZ ;  /* 0x0000000000307805 */ /* 0x000fe2000001ff00 */
[----:B------:R-:W-:Y:S01]  /*cb50*/  @!P1 IMAD.X R7, R11, 0x1, R2, P0 ;  /* 0x000000010b079824 */ /* 0x000fe200000e0602 */
        /* <DEDUP_REMOVED lines=11> */
.L_x_814:
[----:B--2-4-:R-:W-:Y:S05]  /*cc10*/  BSYNC B0 ;  /* 0x0000000000007941 */ /* 0x014fea0003800000 */
.L_x_813:
[----:B-1---5:R-:W-:Y:S01]  /*cc20*/  IMAD.MOV.U32 R4, RZ, RZ, R54 ;  /* 0x000000ffff047224 */ /* 0x022fe200078e0036 */
[----:B------:R-:W-:Y:S01]  /*cc30*/  LOP3.LUT P0, RZ, R214, 0x8, RZ, 0xc0, !PT ;  /* 0x00000008d6ff7812 */ /* 0x000fe2000780c0ff */
[----:B------:R-:W-:Y:S01]  /*cc40*/  IMAD.MOV.U32 R3, RZ, RZ, R55 ;  /* 0x000000ffff037224 */ /* 0x000fe200078e0037 */
[----:B------:R1:W2:Y:S01]  /*cc50*/  SHFL.IDX PT, R8, R14, 0x2, 0x181f ;  /* 0x00581f000e087f89 */ /* 0x0002a200000e0000 */
        /* <DEDUP_REMOVED lines=9> */
[----:B------:R-:W-:Y:S01]  /*ccf0*/  MOV R3, R43 ;  /* 0x0000002b00037202 */ /* 0x000fe20000000f00 */
[----:B------:R1:W4:Y:S01]  /*cd00*/  SHFL.IDX PT, R6, R15, 0x2, 0x181f ;  /* 0x00581f000f067f89 */ /* 0x00032200000e0000 */
[----:B------:R-:W-:Y:S01]  /*cd10*/  PRMT R96, R2, 0x7610, R96 ;  /* 0x0000761002607816 */ /* 0x000fe20000000060 */
[----:B------:R-:W-:Y:S01]  /*cd20*/  IMAD.MOV.U32 R2, RZ, RZ, R48 ;  /* 0x000000ffff027224 */ /* 0x000fe200078e0030 */
[----:B------:R-:W-:Y:S01]  /*cd30*/  PRMT R97, R4, 0x5410, R3 ;  /* 0x0000541004617816 */ /* 0x000fe20000000003 */
[----:B------:R-:W-:Y:S01]  /*cd40*/  IMAD.MOV.U32 R4, RZ, RZ, R50 ;  /* 0x000000ffff047224 */ /* 0x000fe200078e0032 */
[----:B------:R-:W-:Y:S01]  /*cd50*/  PRMT R94, R94, 0x5410, R0 ;  /* 0x000054105e5e7816 */ /* 0x000fe20000000000 */
[----:B------:R-:W-:Y:S01]  /*cd60*/  IMAD.MOV.U32 R0, RZ, RZ, R49 ;  /* 0x000000ffff007224 */ /* 0x000fe200078e0031 */
[----:B------:R-:W-:Y:S01]  /*cd70*/  MOV R3, R51 ;  /* 0x0000003300037202 */ /* 0x000fe20000000f00 */
[----:B------:R1:W3:Y:S01]  /*cd80*/  SHFL.IDX PT, R9, R12, 0x2, 0x181f ;  /* 0x00581f000c097f89 */ /* 0x0002e200000e0000 */
[----:B------:R-:W-:Y:S01]  /*cd90*/  PRMT R99, R2, 0x5410, R4 ;  /* 0x0000541002637816 */ /* 0x000fe20000000004 */
[----:B------:R-:W-:Y:S01]  /*cda0*/  IMAD.MOV.U32 R4, RZ, RZ, R38 ;  /* 0x000000ffff047224 */ /* 0x000fe200078e0026 */
        /* <DEDUP_REMOVED lines=26> */
[----:B------:R-:W-:-:S05]  /*cf50*/  @!P1 IADD3 R4, P0, R6, R2, RZ ;  /* 0x0000000206049210 */ /* 0x000fca0007f1e0ff */
[----:B------:R-:W-:Y:S01]  /*cf60*/  @!P1 IMAD.X R5, R8, 0x1, R0, P0 ;  /* 0x0000000108059824 */ /* 0x000fe200000e0600 */
[----:B-1----:R-:W-:-:S04]  /*cf70*/  @!P1 IADD3 R2, P0, R7, R2, RZ ;  /* 0x0000000207029210 */ /* 0x002fc80007f1e0ff */
[----:B------:R1:W5:Y:S01]  /*cf80*/  @!P1 LD.E.128 R56, [R4.64] ;  /* 0x0000000804389980 */ /* 0x000362000c101d00 */
[----:B---3--:R-:W-:Y:S01]  /*cf90*/  @!P1 IMAD.X R3, R9, 0x1, R0, P0 ;  /* 0x0000000109039824 */ /* 0x008fe200000e0600 */
[----:B------:R-:W-:-:S04]  /*cfa0*/  ISETP.GE.AND P0, PT, R138, c[0x0][0x27c], PT ;  /* 0x00009f008a007a0c */ /* 0x000fc80003f06270 */
[----:B------:R2:W5:Y:S09]  /*cfb0*/  @!P1 LD.E.128 R60, [R2.64] ;  /* 0x00000008023c9980 */ /* 0x000572000c101d00 */
[----:B------:R-:W-:-:S05]  /*cfc0*/  @!P0 IMAD.SHL.U32 R0, R202, 0x2, RZ ;  /* 0x00000002ca008824 */ /* 0x000fca00078e00ff */
[----:B-1----:R-:W-:Y:S02]  /*cfd0*/  @!P0 IADD3 R4, P1, R6, R0, RZ ;  /* 0x0000000006048210 */ /* 0x002fe40007f3e0ff */
[----:B--2---:R-:W-:-:S05]  /*cfe0*/  @!P0 SHF.L.U64.HI R3, R202, 0x1, R207 ;  /* 0x00000001ca038819 */ /* 0x004fca00000102cf */
[--C-:B------:R-:W-:Y:S01]  /*cff0*/  @!P0 IMAD.X R5, R8, 0x1, R3.reuse, P1 ;  /* 0x0000000108058824 */ /* 0x100fe200008e0603 */
[----:B------:R-:W-:Y:S01]  /*d000*/  @!P0 IADD3 R2, P1, R7, R0, RZ ;  /* 0x0000000007028210 */ /* 0x000fe20007f3e0ff */
[----:B------:R-:W-:Y:S01]  /*d010*/  CS2R R74, SRZ ;  /* 0x00000000004a7805 */ /* 0x000fe2000001ff00 */
[----:B------:R-:W-:Y:S01]  /*d020*/  CS2R R72, SRZ ;  /* 0x0000000000487805 */ /* 0x000fe2000001ff00 */
[----:B------:R-:W-:Y:S01]  /*d030*/  CS2R R70, SRZ ;  /* 0x0000000000467805 */ /* 0x000fe2000001ff00 */
[----:B------:R-:W-:Y:S01]  /*d040*/  CS2R R68, SRZ ;  /* 0x0000000000447805 */ /* 0x000fe2000001ff00 */
[----:B------:R-:W-:-:S03]  /*d050*/  @!P0 IMAD.X R3, R9, 0x1, R3, P1 ;  /* 0x0000000109038824 */ /* 0x000fc600008e0603 */
[----:B------:R1:W5:Y:S04]  /*d060*/  @!P0 LD.E.128 R72, [R4.64] ;  /* 0x0000000804488980 */ /* 0x000368000c101d00 */
[----:B------:R1:W5:Y:S02]  /*d070*/  @!P0 LD.E.128 R68, [R2.64] ;  /* 0x0000000802448980 */ /* 0x000364000c101d00 */
.L_x_816:
[----:B--2-4-:R-:W-:Y:S05]  /*d080*/  BSYNC B0 ;  /* 0x0000000000007941 */ /* 0x014fea0003800000 */
.L_x_815:
[----:B-1---5:R-:W-:Y:S01]  /*d090*/  IMAD.MOV.U32 R2, RZ, RZ, R74 ;  /* 0x000000ffff027224 */ /* 0x022fe200078e004a */
[----:B------:R1:W2:Y:S01]  /*d0a0*/  SHFL.IDX PT, R8, R14, 0x3, 0x181f ;  /* 0x00781f000e087f89 */ /* 0x0002a200000e0000 */
[----:B------:R-:W-:Y:S01]  /*d0b0*/  IMAD.MOV.U32 R0, RZ, RZ, R75 ;  /* 0x000000ffff007224 */ /* 0x000fe200078e004b */
[----:B------:R-:W-:Y:S01]  /*d0c0*/  BSSY B0, `(.L_x_817) ;  /* 0x0000040000007945 */ /* 0x000fe20003800000 */
[----:B------:R-:W-:Y:S01]  /*d0d0*/  CS2R R88, SRZ ;  /* 0x0000000000587805 */ /* 0x000fe2000001ff00 */
[----:B------:R1:W4:Y:S01]  /*d0e0*/  SHFL.IDX PT, R5, R15, 0x3, 0x181f ;  /* 0x00781f000f057f89 */ /* 0x00032200000e0000 */
[----:B------:R-:W-:Y:S01]  /*d0f0*/  CS2R R82, SRZ ;  /* 0x0000000000527805 */ /* 0x000fe2000001ff00 */
[----:B------:R-:W-:Y:S01]  /*d100*/  PRMT R110, R0, 0x5410, R2 ;  /* 0x00005410006e7816 */ /* 0x000fe20000000002 */
[----:B------:R-:W-:Y:S01]  /*d110*/  IMAD.MOV.U32 R2, RZ, RZ, R72 ;  /* 0x000000ffff027224 */ /* 0x000fe200078e0048 */
[----:B------:R1:W3:Y:S01]  /*d120*/  SHFL.IDX PT, R7, R12, 0x3, 0x181f ;  /* 0x00781f000c077f89 */ /* 0x0002e200000e0000 */
[----:B------:R-:W-:Y:S01]  /*d130*/  IMAD.MOV.U32 R0, RZ, RZ, R73 ;  /* 0x000000ffff007224 */ /* 0x000fe200078e0049 */
[----:B------:R-:W-:Y:S01]  /*d140*/  CS2R R80, SRZ ;  /* 0x0000000000507805 */ /* 0x000fe2000001ff00 */
[----:B------:R-:W-:Y:S01]  /*d150*/  CS2R R86, SRZ ;  /* 0x0000000000567805 */ /* 0x000fe2000001ff00 */
[----:B------:R-:W-:Y:S01]  /*d160*/  PRMT R108, R108, 0x5410, R2 ;  /* 0x000054106c6c7816 */ /* 0x000fe20000000002 */
[----:B------:R-:W-:Y:S01]  /*d170*/  IMAD.MOV.U32 R2, RZ, RZ, R58 ;  /* 0x000000ffff027224 */ /* 0x000fe200078e003a */
[----:B------:R-:W-:Y:S01]  /*d180*/  PRMT R107, R0, 0x7610, R107 ;  /* 0x00007610006b7816 */ /* 0x000fe2000000006b */
[----:B------:R1:W1:Y:S01]  /*d190*/  SHFL.IDX PT, R6, R13, 0x3, 0x181f ;  /* 0x00781f000d067f89 */ /* 0x00026200000e0000 */
[----:B------:R-:W-:Y:S01]  /*d1a0*/  MOV R0, R59 ;  /* 0x0000003b00007202 */ /* 0x000fe20000000f00 */
[----:B------:R-:W-:Y:S01]  /*d1b0*/  CS2R R84, SRZ ;  /* 0x0000000000547805 */ /* 0x000fe2000001ff00 */
[----:B------:R-:W-:Y:S01]  /*d1c0*/  CS2R R78, SRZ ;  /* 0x00000000004e7805 */ /* 0x000fe2000001ff00 */
[----:B------:R-:W-:Y:S01]  /*d1d0*/  CS2R R76, SRZ ;  /* 0x00000000004c7805 */ /* 0x000fe2000001ff00 */
[----:B------:R-:W-:Y:S01]  /*d1e0*/  PRMT R105, R2, 0x5410, R0 ;  /* 0x0000541002697816 */ /* 0x000fe20000000000 */
[----:B------:R-:W-:-:S02]  /*d1f0*/  IMAD.MOV.U32 R2, RZ, RZ, R56 ;  /* 0x000000ffff027224 */ /* 0x000fc400078e0038 */
[----:B------:R-:W-:-:S03]  /*d200*/  IMAD.MOV.U32 R0, RZ, RZ, R57 ;  /* 0x000000ffff007224 */ /* 0x000fc600078e0039 */
[----:B------:R-:W-:Y:S01]  /*d210*/  PRMT R104, R104, 0x5410, R2 ;  /* 0x0000541068687816 */ /* 0x000fe20000000002 */
[----:B------:R-:W-:Y:S01]  /*d220*/  IMAD.MOV.U32 R2, RZ, RZ, R70 ;  /* 0x000000ffff027224 */ /* 0x000fe200078e0046 */
[----:B------:R-:W-:Y:S02]  /*d230*/  PRMT R103, R0, 0x7610, R103 ;  /* 0x0000761000677816 */ /* 0x000fe40000000067 */
[----:B------:R-:W-:Y:S02]  /*d240*/  MOV R0, R71 ;  /* 0x0000004700007202 */ /* 0x000fe40000000f00 */
[----:B------:R-:W-:Y:S01]  /*d250*/  PRMT R107, R107, 0x5410, R2 ;  /* 0x000054106b6b7816 */ /* 0x000fe20000000002 */
[----:B------:R-:W-:Y:S01]  /*d260*/  IMAD.MOV.U32 R2, RZ, RZ, R68 ;  /* 0x000000ffff027224 */ /* 0x000fe200078e0044 */
[----:B------:R-:W-:Y:S01]  /*d270*/  PRMT R108, R0, 0x7610, R108 ;  /* 0x00007610006c7816 */ /* 0x000fe2000000006c */
[----:B------:R-:W-:-:S05]  /*d280*/  IMAD.MOV.U32 R0, RZ, RZ, R69 ;  /* 0x000000ffff007224 */ /* 0x000fca00078e0045 */
[----:B------:R-:W-:Y:S01]  /*d290*/  PRMT R106, R0, 0x5410, R2 ;  /* 0x00005410006a7816 */ /* 0x000fe20000000002 */
[----:B------:R-:W-:Y:S01]  /*d2a0*/  IMAD.MOV.U32 R2, RZ, RZ, R62 ;  /* 0x000000ffff027224 */ /* 0x000fe200078e003e */
[----:B------:R-:W-:-:S04]  /*d2b0*/  MOV R0, R63 ;  /* 0x0000003f00007202 */ /* 0x000fc80000000f00 */
[----:B------:R-:W-:Y:S01]  /*d2c0*/  PRMT R103, R103, 0x5410, R2 ;  /* 0x0000541067677816 */ /* 0x000fe20000000002 */
[----:B------:R-:W-:Y:S01]  /*d2d0*/  IMAD.MOV.U32 R2, RZ, RZ, R60 ;  /* 0x000000ffff027224 */ /* 0x000fe200078e003c */
[----:B------:R-:W-:Y:S01]  /*d2e0*/  PRMT R104, R0, 0x7610, R104 ;  /* 0x0000761000687816 */ /* 0x000fe20000000068 */
[----:B------:R-:W-:-:S05]  /*d2f0*/  IMAD.MOV.U32 R0, RZ, RZ, R61 ;  /* 0x000000ffff007224 */ /* 0x000fca00078e003d */
[----:B------:R-:W-:Y:S01]  /*d300*/  PRMT R102, R0, 0x5410, R2 ;  /* 0x0000541000667816 */ /* 0x000fe20000000002 */
[----:B------:R-:W-:Y:S05]  /*d310*/  @P6 BRA `(.L_x_818) ;  /* 0x000001a000006947 */ /* 0x000fea0003800000 */
[----:B-1234-:R-:W-:Y:S01]  /*d320*/  ISETP.GE.AND P1, PT, R134, c[0x0][0x27c], PT ;  /* 0x00009f0086007a0c */ /* 0x01efe20003f26270 */
[----:B------:R-:W-:Y:S01]  /*d330*/  CS2R R82, SRZ ;  /* 0x0000000000527805 */ /* 0x000fe2000001ff00 */
[----:B------:R-:W-:-:S11]  /*d340*/  CS2R R80, SRZ ;  /* 0x0000000000507805 */ /* 0x000fd6000001ff00 */
[C---:B------:R-:W-:Y:S01]  /*d350*/  @!P1 IMAD.SHL.U32 R0, R134.reuse, 0x2, RZ ;  /* 0x0000000286009824 */ /* 0x040fe200078e00ff */
[----:B------:R-:W-:-:S04]  /*d360*/  @!P1 SHF.L.U64.HI R4, R134, 0x1, R135 ;  /* 0x0000000186049819 */ /* 0x000fc80000010287 */
[----:B------:R-:W-:-:S05]  /*d370*/  @!P1 IADD3 R2, P0, R5, R0, RZ ;  /* 0x0000000005029210 */ /* 0x000fca0007f1e0ff */
[----:B------:R-:W-:Y:S01]  /*d380*/  @!P1 IMAD.X R3, R8, 0x1, R4, P0 ;  /* 0x0000000108039824 */ /* 0x000fe200000e0604 */
[----:B------:R-:W-:-:S04]  /*d390*/  ISETP.GE.AND P0, PT, R138, c[0x0][0x27c], PT ;  /* 0x00009f008a007a0c */ /* 0x000fc80003f06270 */
[----:B------:R1:W5:Y:S01]  /*d3a0*/  @!P1 LD.E.128 R80, [R2.64] ;  /* 0x0000000802509980 */ /* 0x000362000c101d00 */
[----:B------:R-:W-:Y:S01]  /*d3b0*/  CS2R R78, SRZ ;  /* 0x00000000004e7805 */ /* 0x000fe2000001ff00 */
[----:B------:R-:W-:Y:S01]  /*d3c0*/  CS2R R76, SRZ ;  /* 0x00000000004c7805 */ /* 0x000fe2000001ff00 */
[----:B------:R-:W-:Y:S01]  /*d3d0*/  CS2R R90, SRZ ;  /* 0x00000000005a7805 */ /* 0x000fe2000001ff00 */
[----:B------:R-:W-:Y:S01]  /*d3e0*/  CS2R R88, SRZ ;  /* 0x0000000000587805 */ /* 0x000fe2000001ff00 */
[----:B-1----:R-:W-:-:S05]  /*d3f0*/  @!P1 IADD3 R2, P2, R6, R0, RZ ;  /* 0x0000000006029210 */ /* 0x002fca0007f5e0ff */
[----:B------:R-:W-:-:S05]  /*d400*/  @!P1 IMAD.X R3, R7, 0x1, R4, P2 ;  /* 0x0000000107039824 */ /* 0x000fca00010e0604 */
[----:B------:R1:W5:Y:S01]  /*d410*/  @!P1 LD.E.128 R76, [R2.64] ;  /* 0x00000008024c9980 */ /* 0x000362000c101d00 */
[C---:B------:R-:W-:Y:S01]  /*d420*/  @!P0 SHF.L.U64.HI R0, R202.reuse, 0x1, R207 ;  /* 0x00000001ca008819 */ /* 0x040fe200000102cf */
[----:B------:R-:W-:Y:S01]  /*d430*/  CS2R R86, SRZ ;  /* 0x0000000000567805 */ /* 0x000fe2000001ff00 */
[----:B------:R-:W-:Y:S01]  /*d440*/  CS2R R84, SRZ ;  /* 0x0000000000547805 */ /* 0x000fe2000001ff00 */
[----:B-1----:R-:W-:-:S05]  /*d450*/  @!P0 IMAD.SHL.U32 R2, R202, 0x2, RZ ;  /* 0x00000002ca028824 */ /* 0x002fca00078e00ff */
[-C--:B------:R-:W-:Y:S02]  /*d460*/  @!P0 IADD3 R4, P2, R5, R2.reuse, RZ ;  /* 0x0000000205048210 */ /* 0x080fe40007f5e0ff */
[----:B------:R-:W-:-:S03]  /*d470*/  @!P0 IADD3 R2, P1, R6, R2, RZ ;  /* 0x0000000206028210 */ /* 0x000fc60007f3e0ff */
[--C-:B------:R-:W-:Y:S02]  /*d480*/  @!P0 IMAD.X R5, R8, 0x1, R0.reuse, P2 ;  /* 0x0000000108058824 */ /* 0x100fe400010e0600 */
[----:B------:R-:W-:-:S03]  /*d490*/  @!P0 IMAD.X R3, R7, 0x1, R0, P1 ;  /* 0x0000000107038824 */ /* 0x000fc600008e0600 */
[----:B------:R1:W5:Y:S04]  /*d4a0*/  @!P0 LD.E.128 R88, [R4.64] ;  /* 0x0000000804588980 */ /* 0x000368000c101d00 */
[----:B------:R1:W5:Y:S02]  /*d4b0*/  @!P0 LD.E.128 R84, [R2.64] ;  /* 0x0000000802548980 */ /* 0x000364000c101d00 */
.L_x_818:
[----:B-1234-:R-:W-:Y:S05]  /*d4c0*/  BSYNC B0 ;  /* 0x0000000000007941 */ /* 0x01efea0003800000 */
.L_x_817:
[----:B-----5:R-:W-:Y:S01]  /*d4d0*/  IMAD.MOV.U32 R2, RZ, RZ, R90 ;  /* 0x000000ffff027224 */ /* 0x020fe200078e005a */
[----:B------:R-:W-:-:S04]  /*d4e0*/  DEPBAR.LE SB0, 0x1 ;  /* 0x000080400000791a */ /* 0x000fc80000000000 */
[----:B------:R-:W-:Y:S01]  /*d4f0*/  IMAD.MOV.U32 R0, RZ, RZ, R91 ;  /* 0x000000ffff007224 */ /* 0x000fe200078e005b */
[----:B------:R-:W-:Y:S04]  /*d500*/  BSSY B1, `(.L_x_819) ;  /* 0x00000e9000017945 */ /* 0x000fe80003800000 */
        /* <DEDUP_REMOVED lines=8> */
[----:B------:R-:W-:Y:S02]  /*d590*/  IMAD.MOV.U32 R0, RZ, RZ, R81 ;  /* 0x000000ffff007224 */ /* 0x000fe400078e0051 */
[----:B------:R-:W-:-:S03]  /*d5a0*/  IMAD.MOV.U32 R2, RZ, RZ, R80 ;  /* 0x000000ffff027224 */ /* 0x000fc600078e0050 */
[----:B------:R-:W-:Y:S01]  /*d5b0*/  PRMT R112, R0, 0x7610, R112 ;  /* 0x0000761000707816 */ /* 0x000fe20000000070 */
[----:B------:R-:W-:Y:S01]  /*d5c0*/  IMAD.MOV.U32 R0, RZ, RZ, R87 ;  /* 0x000000ffff007224 */ /* 0x000fe200078e0057 */
[----:B------:R-:W-:Y:S02]  /*d5d0*/  PRMT R113, R113, 0x5410, R2 ;  /* 0x0000541071717816 */ /* 0x000fe40000000002 */
[----:B------:R-:W-:Y:S02]  /*d5e0*/  MOV R2, R86 ;  /* 0x0000005600027202 */ /* 0x000fe40000000f00 */
[----:B------:R-:W-:Y:S01]  /*d5f0*/  PRMT R117, R0, 0x7610, R117 ;  /* 0x0000761000757816 */ /* 0x000fe20000000075 */
[----:B------:R-:W-:Y:S01]  /*d600*/  IMAD.MOV.U32 R0, RZ, RZ, R84 ;  /* 0x000000ffff007224 */ /* 0x000fe200078e0054 */
[----:B------:R-:W-:Y:S02]  /*d610*/  PRMT R116, R116, 0x5410, R2 ;  /* 0x0000541074747816 */ /* 0x000fe40000000002 */
[----:B------:R-:W-:-:S02]  /*d620*/  IADD3 R2, -R228, R64, RZ ;  /* 0x00000040e4027210 */ /* 0x000fc40007ffe1ff */
[----:B------:R-:W-:Y:S01]  /*d630*/  PRMT R115, R115, 0x5410, R0 ;  /* 0x0000541073737816 */ /* 0x000fe20000000000 */
[----:B------:R-:W-:Y:S01]  /*d640*/  IMAD.MOV.U32 R0, RZ, RZ, R85 ;  /* 0x000000ffff007224 */ /* 0x000fe200078e0055 */
[----:B------:R-:W-:-:S04]  /*d650*/  IMNMX R64, R2, 0x80, PT ;  /* 0x0000008002407817 */ /* 0x000fc80003800200 */
[----:B------:R-:W-:Y:S01]  /*d660*/  PRMT R115, R0, 0x7610, R115 ;  /* 0x0000761000737816 */ /* 0x000fe20000000073 */
[----:B------:R-:W-:Y:S01]  /*d670*/  IMAD.MOV.U32 R0, RZ, RZ, R78 ;  /* 0x000000ffff007224 */ /* 0x000fe200078e004e */
[----:B------:R-:W-:Y:S01]  /*d680*/  BAR.SYNC.DEFER_BLOCKING 0x0 ;  /* 0x0000000000007b1d */ /* 0x000fe20000010000 */
[----:B------:R-:W-:-:S03]  /*d690*/  ISETP.GE.AND P0, PT, R212, R64, PT ;  /* 0x00000040d400720c */ /* 0x000fc60003f06270 */
[----:B------:R-:W-:Y:S01]  /*d6a0*/  PRMT R112, R112, 0x5410, R0 ;  /* 0x0000541070707816 */ /* 0x000fe20000000000 */
[----:B------:R-:W-:-:S05]  /*d6b0*/  IMAD.MOV.U32 R0, RZ, RZ, R79 ;  /* 0x000000ffff007224 */ /* 0x000fca00078e004f */
[----:B------:R-:W-:Y:S01]  /*d6c0*/  PRMT R113, R0, 0x7610, R113 ;  /* 0x0000761000717816 */ /* 0x000fe20000000071 */
[----:B------:R-:W-:-:S05]  /*d6d0*/  IMAD.MOV.U32 R0, RZ, RZ, R76 ;  /* 0x000000ffff007224 */ /* 0x000fca00078e004c */
[----:B------:R-:W-:Y:S01]  /*d6e0*/  PRMT R111, R111, 0x5410, R0 ;  /* 0x000054106f6f7816 */ /* 0x000fe20000000000 */
[----:B------:R-:W-:-:S05]  /*d6f0*/  IMAD.MOV.U32 R0, RZ, RZ, R77 ;  /* 0x000000ffff007224 */ /* 0x000fca00078e004d */
[----:B------:R-:W-:Y:S01]  /*d700*/  PRMT R111, R0, 0x7610, R111 ;  /* 0x00007610006f7816 */ /* 0x000fe2000000006f */
[----:B------:R-:W-:Y:S05]  /*d710*/  @P0 BRA `(.L_x_820) ;  /* 0x00000c7000000947 */ /* 0x000fea0003800000 */
[----:B------:R-:W-:Y:S01]  /*d720*/  ISETP.GE.AND P0, PT, R134, c[0x0][0x27c], PT ;  /* 0x00009f0086007a0c */ /* 0x000fe20003f06270 */
[----:B------:R-:W-:Y:S01]  /*d730*/  BSSY B0, `(.L_x_821) ;  /* 0x0000062000007945 */ /* 0x000fe20003800000 */
[----:B------:R-:W-:-:S11]  /*d740*/  SHF.R.U32.HI R124, RZ, 0x3, R230 ;  /* 0x00000003ff7c7819 */ /* 0x000fd600000116e6 */
[----:B------:R-:W-:Y:S05]  /*d750*/  @P0 BRA `(.L_x_822) ;  /* 0x000005f000000947 */ /* 0x000fea0003800000 */
[----:B------:R-:W-:Y:S01]  /*d760*/  MOV R2, c[0x0][0x27c] ;  /* 0x00009f0000027a02 */ /* 0x000fe20000000f00 */
[----:B------:R-:W1:Y:S01]  /*d770*/  LDS.128 R12, [R195+0x10080] ;  /* 0x01008000c30c7984 */ /* 0x000e620000000c00 */
[----:B------:R-:W-:Y:S02]  /*d780*/  SHF.R.U64 R35, R16, 0x10, R17 ;  /* 0x0000001010237819 */ /* 0x000fe40000001211 */
[----:B------:R-:W-:Y:S02]  /*d790*/  LEA.HI R2, R2, R229, RZ, 0x1d ;  /* 0x000000e502027211 */ /* 0x000fe400078fe8ff */
[----:B------:R-:W-:Y:S02]  /*d7a0*/  SHF.R.U64 R7, R22, 0x10, R23 ;  /* 0x0000001016077819 */ /* 0x000fe40000001217 */
[----:B------:R-:W-:-:S04]  /*d7b0*/  SHF.R.S32.HI R0, RZ, 0x1f, R2 ;  /* 0x0000001fff007819 */ /* 0x000fc80000011402 */
[----:B------:R-:W-:Y:S02]  /*d7c0*/  LEA.HI R0, R0, R2, RZ, 0x3 ;  /* 0x0000000200007211 */ /* 0x000fe400078f18ff */
[----:B------:R-:W-:Y:S02]  /*d7d0*/  SHF.L.U32 R2, R2, 0x3, RZ ;  /* 0x0000000302027819 */ /* 0x000fe400000006ff */
[----:B------:R-:W-:Y:S02]  /*d7e0*/  SHF.L.U32 R0, R0, 0xa, RZ ;  /* 0x0000000a00007819 */ /* 0x000fe400000006ff */
[----:B------:R-:W-:Y:S02]  /*d7f0*/  LOP3.LUT R2, R230, 0x38, R2, 0xf8, !PT ;  /* 0x00000038e6027812 */ /* 0x000fe400078ef802 */
[----:B------:R-:W-:Y:S02]  /*d800*/  LOP3.LUT R0, R0, 0x7fffe000, RZ, 0xc0, !PT ;  /* 0x7fffe00000007812 */ /* 0x000fe400078ec0ff */
[----:B------:R-:W-:-:S04]  /*d810*/  LOP3.LUT R2, R2, R124, RZ, 0x3c, !PT ;  /* 0x0000007c02027212 */ /* 0x000fc800078e3cff */
[----:B------:R-:W-:Y:S01]  /*d820*/  IADD3 R0, R2, R0, R231 ;  /* 0x0000000002007210 */ /* 0x000fe20007ffe0e7 */
[----:B------:R-:W-:-:S03]  /*d830*/  HADD2.F32 R2, -RZ, R33.H1_H1 ;  /* 0x30000021ff027230 */ /* 0x000fc60000004100 */
[----:B------:R-:W-:Y:S01]  /*d840*/  SHF.L.U32 R32, R0, 0x1, RZ ;  /* 0x0000000100207819 */ /* 0x000fe200000006ff */
[----:B------:R-:W-:Y:S01]  /*d850*/  HADD2.F32 R0, -RZ, R33.H0_H0 ;  /* 0x20000021ff007230 */ /* 0x000fe20000004100 */
[----:B------:R-:W-:-:S03]  /*d860*/  SHF.R.U64 R33, R20, 0x10, R21 ;  /* 0x0000001014217819 */ /* 0x000fc60000001215 */
[----:B------:R-:W2:Y:S01]  /*d870*/  LDS.128 R8, [R32+0x10080] ;  /* 0x0100800020087984 */ /* 0x000ea20000000c00 */
[----:B-1----:R-:W-:Y:S02]  /*d880*/  HADD2.F32 R4, -RZ, R13.H0_H0 ;  /* 0x2000000dff047230 */ /* 0x002fe40000004100 */
[----:B--2---:R-:W-:-:S05]  /*d890*/  HADD2.F32 R3, -RZ, R9.H0_H0 ;  /* 0x20000009ff037230 */ /* 0x004fca0000004100 */
[CC--:B------:R-:W-:Y:S02]  /*d8a0*/  FMUL.FTZ R5, R3.reuse, R0.reuse ;  /* 0x0000000003057220 */ /* 0x0c0fe40000410000 */
[C---:B------:R-:W-:Y:S02]  /*d8b0*/  FMUL.FTZ R0, R4.reuse, R0 ;  /* 0x0000000004007220 */ /* 0x040fe40000410000 */
[-C--:B------:R-:W-:Y:S02]  /*d8c0*/  FFMA.FTZ R44, R4, R2.reuse, -R5 ;  /* 0x00000002042c7223 */ /* 0x080fe40000010805 */
[----:B------:R-:W-:Y:S01]  /*d8d0*/  FFMA.FTZ R46, R3, R2, R0 ;  /* 0x00000002032e7223 */ /* 0x000fe20000010000 */
[----:B------:R-:W-:Y:S01]  /*d8e0*/  SHF.R.U32.HI R0, RZ, 0x10, R21 ;  /* 0x00000010ff007819 */ /* 0x000fe20000011615 */
[----:B------:R-:W-:Y:S01]  /*d8f0*/  HADD2.F32 R2, -RZ, R13.H1_H1 ;  /* 0x3000000dff027230 */ /* 0x000fe20000004100 */
[----:B------:R-:W-:Y:S02]  /*d900*/  SHF.R.U32.HI R3, RZ, 0x10, R17 ;  /* 0x00000010ff037819 */ /* 0x000fe40000011611 */
[----:B------:R-:W-:Y:S01]  /*d910*/  SHF.R.U64 R13, R18, 0x10, R19 ;  /* 0x00000010120d7819 */ /* 0x000fe20000001213 */
[----:B------:R-:W-:-:S02]  /*d920*/  HADD2.F32 R4, -RZ, R0.H0_H0 ;  /* 0x20000000ff047230 */ /* 0x000fc40000004100 */
[----:B------:R-:W-:Y:S02]  /*d930*/  HADD2.F32 R0, -RZ, R9.H1_H1 ;  /* 0x30000009ff007230 */ /* 0x000fe40000004100 */
[----:B------:R-:W-:Y:S01]  /*d940*/  HADD2.F32 R5, -RZ, R3.H0_H0 ;  /* 0x20000003ff057230 */ /* 0x000fe20000004100 */
[-C--:B------:R-:W-:Y:S01]  /*d950*/  FMUL.FTZ R3, R2, R4.reuse ;  /* 0x0000000402037220 */ /* 0x080fe20000410000 */
[----:B------:R-:W-:Y:S01]  /*d960*/  HADD2.F32 R18, -RZ, R33.H0_H0 ;  /* 0x20000021ff127230 */ /* 0x000fe20000004100 */
[C---:B------:R-:W-:Y:S01]  /*d970*/  FMUL.FTZ R4, R0.reuse, R4 ;  /* 0x0000000400047220 */ /* 0x040fe20000410000 */
[----:B------:R-:W-:Y:S01]  /*d980*/  HADD2.F32 R13, -RZ, R13.H0_H0 ;  /* 0x2000000dff0d7230 */ /* 0x000fe20000004100 */
[-C--:B------:R-:W-:Y:S01]  /*d990*/  FFMA.FTZ R45, R0, R5.reuse, R3 ;  /* 0x00000005002d7223 */ /* 0x080fe20000010003 */
[----:B------:R-:W-:Y:S01]  /*d9a0*/  HADD2.F32 R0, -RZ, R34.H0_H0 ;  /* 0x20000022ff007230 */ /* 0x000fe20000004100 */
[----:B------:R-:W-:Y:S01]  /*d9b0*/  FFMA.FTZ R6, R2, R5, -R4 ;  /* 0x0000000502067223 */ /* 0x000fe20000010804 */
[----:B------:R-:W-:-:S02]  /*d9c0*/  HADD2.F32 R3, -RZ, R8.H0_H0 ;  /* 0x20000008ff037230 */ /* 0x000fc40000004100 */
[----:B------:R-:W-:Y:S02]  /*d9d0*/  HADD2.F32 R4, -RZ, R12.H0_H0 ;  /* 0x2000000cff047230 */ /* 0x000fe40000004100 */
[----:B------:R-:W-:Y:S01]  /*d9e0*/  HADD2.F32 R2, -RZ, R34.H1_H1 ;  /* 0x30000022ff027230 */ /* 0x000fe20000004100 */
[C---:B------:R-:W-:Y:S01]  /*d9f0*/  FMUL.FTZ R5, R3.reuse, R0 ;  /* 0x0000000003057220 */ /* 0x040fe20000410000 */
[----:B------:R-:W-:Y:S01]  /*da00*/  F2FP.PACK_AB R9, R6, R44 ;  /* 0x0000002c0609723e */ /* 0x000fe200000000ff */
[C---:B------:R-:W-:Y:S01]  /*da10*/  FMUL.FTZ R0, R4.reuse, R0 ;  /* 0x0000000004007220 */ /* 0x040fe20000410000 */
[----:B------:R-:W-:Y:S01]  /*da20*/  HADD2.F32 R6, -RZ, R12.H1_H1 ;  /* 0x3000000cff067230 */ /* 0x000fe20000004100 */
[-C--:B------:R-:W-:Y:S01]  /*da30*/  FFMA.FTZ R20, R4, R2.reuse, -R5 ;  /* 0x0000000204147223 */ /* 0x080fe20000010805 */
[----:B------:R-:W-:Y:S01]  /*da40*/  HADD2.F32 R4, -RZ, R14.H0_H0 ;  /* 0x2000000eff047230 */ /* 0x000fe20000004100 */
[----:B------:R-:W-:Y:S01]  /*da50*/  FFMA.FTZ R34, R3, R2, R0 ;  /* 0x0000000203227223 */ /* 0x000fe20000010000 */
[----:B------:R-:W-:-:S02]  /*da60*/  HADD2.F32 R0, -RZ, R47.H0_H0 ;  /* 0x2000002fff007230 */ /* 0x000fc40000004100 */
[----:B------:R-:W-:Y:S02]  /*da70*/  HADD2.F32 R3, -RZ, R10.H0_H0 ;  /* 0x2000000aff037230 */ /* 0x000fe40000004100 */
[----:B------:R-:W-:Y:S02]  /*da80*/  HADD2.F32 R2, -RZ, R65.H0_H0 ;  /* 0x20000041ff027230 */ /* 0x000fe40000004100 */
[----:B------:R-:W-:Y:S01]  /*da90*/  HADD2.F32 R12, -RZ, R7.H0_H0 ;  /* 0x20000007ff0c7230 */ /* 0x000fe20000004100 */
[CC--:B------:R-:W-:Y:S02]  /*daa0*/  FMUL.FTZ R5, R3.reuse, R0.reuse ;  /* 0x0000000003057220 */ /* 0x0c0fe40000410000 */
[C---:B------:R-:W-:Y:S02]  /*dab0*/  FMUL.FTZ R0, R4.reuse, R0 ;  /* 0x0000000004007220 */ /* 0x040fe40000410000 */
[-C--:B------:R-:W-:Y:S01]  /*dac0*/  FFMA.FTZ R17, R4, R2.reuse, -R5 ;  /* 0x0000000204117223 */ /* 0x080fe20000010805 */
[----:B------:R-:W-:Y:S01]  /*dad0*/  HADD2.F32 R4, -RZ, R15.H0_H0 ;  /* 0x2000000fff047230 */ /* 0x000fe20000004100 */
[----:B------:R-:W-:Y:S01]  /*dae0*/  FFMA.FTZ R21, R3, R2, R0 ;  /* 0x0000000203157223 */ /* 0x000fe20000010000 */
[----:B------:R-:W-:-:S02]  /*daf0*/  HADD2.F32 R0, -RZ, R47.H1_H1 ;  /* 0x3000002fff007230 */ /* 0x000fc40000004100 */
[----:B------:R-:W-:Y:S02]  /*db00*/  HADD2.F32 R3, -RZ, R11.H0_H0 ;  /* 0x2000000bff037230 */ /* 0x000fe40000004100 */
[----:B------:R-:W-:-:S03]  /*db10*/  HADD2.F32 R2, -RZ, R65.H1_H1 ;  /* 0x30000041ff027230 */ /* 0x000fc60000004100 */
[CC--:B------:R-:W-:Y:S02]  /*db20*/  FMUL.FTZ R5, R3.reuse, R0.reuse ;  /* 0x0000000003057220 */ /* 0x0c0fe40000410000 */
[C---:B------:R-:W-:Y:S02]  /*db30*/  FMUL.FTZ R0, R4.reuse, R0 ;  /* 0x0000000004007220 */ /* 0x040fe40000410000 */
[-C--:B------:R-:W-:Y:S01]  /*db40*/  FFMA.FTZ R5, R4, R2.reuse, -R5 ;  /* 0x0000000204057223 */ /* 0x080fe20000010805 */
[----:B------:R-:W-:Y:S01]  /*db50*/  HADD2.F32 R4, -RZ, R15.H1_H1 ;  /* 0x3000000fff047230 */ /* 0x000fe20000004100 */
[----:B------:R-:W-:Y:S01]  /*db60*/  FFMA.FTZ R16, R3, R2, R0 ;  /* 0x0000000203107223 */ /* 0x000fe20000010000 */
[----:B------:R-:W-:Y:S01]  /*db70*/  SHF.R.U32.HI R0, RZ, 0x10, R23 ;  /* 0x00000010ff007819 */ /* 0x000fe20000011617 */
[----:B------:R-:W-:Y:S01]  /*db80*/  HADD2.F32 R3, -RZ, R8.H1_H1 ;  /* 0x30000008ff037230 */ /* 0x000fe20000004100 */
[----:B------:R-:W-:Y:S01]  /*db90*/  SHF.R.U32.HI R2, RZ, 0x10, R19 ;  /* 0x00000010ff027819 */ /* 0x000fe20000011613 */
[----:B------:R-:W-:-:S02]  /*dba0*/  HADD2.F32 R15, -RZ, R35.H0_H0 ;  /* 0x20000023ff0f7230 */ /* 0x000fc40000004100 */
[----:B------:R-:W-:Y:S02]  /*dbb0*/  HADD2.F32 R22, -RZ, R0.H0_H0 ;  /* 0x20000000ff167230 */ /* 0x000fe40000004100 */
[----:B------:R-:W-:Y:S02]  /*dbc0*/  HADD2.F32 R0, -RZ, R11.H1_H1 ;  /* 0x3000000bff007230 */ /* 0x000fe40000004100 */
[----:B------:R-:W-:-:S03]  /*dbd0*/  HADD2.F32 R19, -RZ, R2.H0_H0 ;  /* 0x20000002ff137230 */ /* 0x000fc60000004100 */
[----:B------:R-:W-:-:S04]  /*dbe0*/  FMUL.FTZ R2, R0, R22 ;  /* 0x0000001600027220 */ /* 0x000fc80000410000 */
[C---:B------:R-:W-:Y:S02]  /*dbf0*/  FFMA.FTZ R2, R4.reuse, R19, -R2 ;  /* 0x0000001304027223 */ /* 0x040fe40000010802 */
[----:B------:R-:W-:-:S03]  /*dc00*/  FMUL.FTZ R4, R4, R22 ;  /* 0x0000001604047220 */ /* 0x000fc60000410000 */
[----:B------:R-:W-:Y:S01]  /*dc10*/  F2FP.PACK_AB R11, R2, R5 ;  /* 0x00000005020b723e */ /* 0x000fe200000000ff */
[-C--:B------:R-:W-:Y:S01]  /*dc20*/  FMUL.FTZ R2, R3, R18.reuse ;  /* 0x0000001203027220 */ /* 0x080fe20000410000 */
[----:B------:R-:W-:Y:S01]  /*dc30*/  HADD2.F32 R5, -RZ, R14.H1_H1 ;  /* 0x3000000eff057230 */ /* 0x000fe20000004100 */
[----:B------:R-:W-:Y:S02]  /*dc40*/  FFMA.FTZ R4, R0, R19, R4 ;  /* 0x0000001300047223 */ /* 0x000fe40000010004 */
[CC--:B------:R-:W-:Y:S02]  /*dc50*/  FFMA.FTZ R2, R6.reuse, R15.reuse, -R2 ;  /* 0x0000000f06027223 */ /* 0x0c0fe40000010802 */
[----:B------:R-:W-:Y:S02]  /*dc60*/  FMUL.FTZ R6, R6, R18 ;  /* 0x0000001206067220 */ /* 0x000fe40000410000 */
[----:B------:R-:W-:Y:S01]  /*dc70*/  FMUL.FTZ R0, R5, R12 ;  /* 0x0000000c05007220 */ /* 0x000fe20000410000 */
[----:B------:R-:W-:Y:S01]  /*dc80*/  F2FP.PACK_AB R8, R2, R20 ;  /* 0x000000140208723e */ /* 0x000fe200000000ff */
[----:B------:R-:W-:Y:S01]  /*dc90*/  HADD2.F32 R2, -RZ, R10.H1_H1 ;  /* 0x3000000aff027230 */ /* 0x000fe20000004100 */
[----:B------:R-:W-:-:S04]  /*dca0*/  FFMA.FTZ R3, R3, R15, R6 ;  /* 0x0000000f03037223 */ /* 0x000fc80000010006 */
[C---:B------:R-:W-:Y:S02]  /*dcb0*/  FMUL.FTZ R7, R2.reuse, R12 ;  /* 0x0000000c02077220 */ /* 0x040fe40000410000 */
[-C--:B------:R-:W-:Y:S02]  /*dcc0*/  FFMA.FTZ R0, R2, R13.reuse, R0 ;  /* 0x0000000d02007223 */ /* 0x080fe40000010000 */
[----:B------:R-:W-:Y:S01]  /*dcd0*/  FFMA.FTZ R7, R5, R13, -R7 ;  /* 0x0000000d05077223 */ /* 0x000fe20000010807 */
[----:B------:R-:W-:Y:S02]  /*dce0*/  F2FP.PACK_AB R5, R45, R46 ;  /* 0x0000002e2d05723e */ /* 0x000fe400000000ff */
[----:B------:R-:W-:Y:S02]  /*dcf0*/  F2FP.PACK_AB R6, R0, R21 ;  /* 0x000000150006723e */ /* 0x000fe400000000ff */
[----:B------:R-:W-:Y:S02]  /*dd00*/  F2FP.PACK_AB R10, R7, R17 ;  /* 0x00000011070a723e */ /* 0x000fe400000000ff */
[----:B------:R-:W-:-:S02]  /*dd10*/  F2FP.PACK_AB R7, R4, R16 ;  /* 0x000000100407723e */ /* 0x000fc400000000ff */
[----:B------:R-:W-:Y:S01]  /*dd20*/  F2FP.PACK_AB R4, R3, R34 ;  /* 0x000000220304723e */ /* 0x000fe200000000ff */
[----:B------:R1:W-:Y:S04]  /*dd30*/  STS.128 [R195+0x10080], R8 ;  /* 0x01008008c3007388 */ /* 0x0003e80000000c00 */
[----:B------:R1:W-:Y:S02]  /*dd40*/  STS.128 [R32+0x10080], R4 ;  /* 0x0100800420007388 */ /* 0x0003e40000000c00 */
.L_x_822:
[----:B------:R-:W-:Y:S05]  /*dd50*/  BSYNC B0 ;  /* 0x0000000000007941 */ /* 0x000fea0003800000 */
.L_x_821:
[----:B------:R-:W-:-:S13]  /*dd60*/  ISETP.GE.AND P0, PT, R138, c[0x0][0x27c], PT ;  /* 0x00009f008a007a0c */ /* 0x000fda0003f06270 */
[----:B------:R-:W-:Y:S05]  /*dd70*/  @P0 BRA `(.L_x_820) ;  /* 0x0000061000000947 */ /* 0x000fea0003800000 */
[----:B------:R-:W2:Y:S04]  /*dd80*/  LDL R2, [R1+0xc] ;  /* 0x00000c0001027983 */ /* 0x000ea80000100800 */
[----:B------:R-:W3:Y:S01]  /*dd90*/  LDL R34, [R1+0x28] ;  /* 0x0000280001227983 */ /* 0x000ee20000100800 */
[----:B------:R-:W-:Y:S02]  /*dda0*/  MOV R0, c[0x0][0x27c] ;  /* 0x00009f0000007a02 */ /* 0x000fe40000000f00 */
[----:B------:R-:W-:Y:S02]  /*ddb0*/  SHF.R.U64 R23, R24, 0x10, R25 ;  /* 0x0000001018177819 */ /* 0x000fe40000001219 */
[----:B------:R-:W-:Y:S02]  /*ddc0*/  SHF.R.U64 R21, R28, 0x10, R29 ;  /* 0x000000101c157819 */ /* 0x000fe4000000121d */
[----:B-1----:R-:W-:-:S03]  /*ddd0*/  SHF.R.U64 R7, R30, 0x10, R31 ;  /* 0x000000101e077819 */ /* 0x002fc6000000121f */
[----:B------:R-:W-:Y:S01]  /*dde0*/  HADD2.F32 R21, -RZ, R21.H0_H0 ;  /* 0x20000015ff157230 */ /* 0x000fe20000004100 */
[----:B--2---:R-:W-:-:S04]  /*ddf0*/  LEA.HI R0, R0, R2, RZ, 0x1d ;  /* 0x0000000200007211 */ /* 0x004fc800078fe8ff */
[----:B------:R-:W-:Y:S01]  /*de00*/  SHF.R.S32.HI R2, RZ, 0x1f, R0 ;  /* 0x0000001fff027819 */ /* 0x000fe20000011400 */
[----:B---3--:R-:W1:Y:S01]  /*de10*/  LDS.128 R12, [R34] ;  /* 0x00000000220c7984 */ /* 0x008e620000000c00 */
[----:B------:R-:W-:Y:S02]  /*de20*/  SHF.L.U32 R3, R0, 0x3, RZ ;  /* 0x0000000300037819 */ /* 0x000fe400000006ff */
[----:B------:R-:W-:Y:S02]  /*de30*/  LEA.HI R2, R2, R0, RZ, 0x3 ;  /* 0x0000000002027211 */ /* 0x000fe400078f18ff */
[----:B------:R-:W-:Y:S02]  /*de40*/  LOP3.LUT R3, R230, 0x38, R3, 0xf8, !PT ;  /* 0x00000038e6037812 */ /* 0x000fe400078ef803 */
[----:B------:R-:W-:Y:S02]  /*de50*/  SHF.L.U32 R0, R2, 0xa, RZ ;  /* 0x0000000a02007819 */ /* 0x000fe400000006ff */
[----:B------:R-:W-:-:S02]  /*de60*/  LOP3.LUT R2, R3, R124, RZ, 0x3c, !PT ;  /* 0x0000007c03027212 */ /* 0x000fc400078e3cff */
[----:B------:R-:W-:-:S04]  /*de70*/  LOP3.LUT R0, R0, 0x7fffe000, RZ, 0xc0, !PT ;  /* 0x7fffe00000007812 */ /* 0x000fc800078ec0ff */
[----:B------:R-:W-:Y:S01]  /*de80*/  IADD3 R0, R2, R0, R231 ;  /* 0x0000000002007210 */ /* 0x000fe20007ffe0e7 */
[----:B------:R-:W-:-:S03]  /*de90*/  HADD2.F32 R2, -RZ, R66.H1_H1 ;  /* 0x30000042ff027230 */ /* 0x000fc60000004100 */
[----:B------:R-:W-:Y:S01]  /*dea0*/  SHF.L.U32 R19, R0, 0x1, RZ ;  /* 0x0000000100137819 */ /* 0x000fe200000006ff */
[----:B------:R-:W-:-:S04]  /*deb0*/  HADD2.F32 R0, -RZ, R66.H0_H0 ;  /* 0x20000042ff007230 */ /* 0x000fc80000004100 */
        /* <DEDUP_REMOVED lines=16> */
[C---:B------:R-:W-:Y:S02]  /*dfc0*/  FMUL.FTZ R4, R0.reuse, R4 ;  /* 0x0000000400047220 */ /* 0x040fe40000410000 */
[-C--:B------:R-:W-:Y:S01]  /*dfd0*/  FFMA.FTZ R24, R0, R5.reuse, R3 ;  /* 0x0000000500187223 */ /* 0x080fe20000010003 */
[----:B------:R-:W-:Y:S01]  /*dfe0*/  HADD2.F32 R0, -RZ, R67.H0_H0 ;  /* 0x20000043ff007230 */ /* 0x000fe20000004100 */
[----:B------:R-:W-:Y:S01]  /*dff0*/  FFMA.FTZ R6, R2, R5, -R4 ;  /* 0x0000000502067223 */ /* 0x000fe20000010804 */
[----:B------:R-:W-:-:S02]  /*e000*/  HADD2.F32 R3, -RZ, R8.H0_H0 ;  /* 0x20000008ff037230 */ /* 0x000fc40000004100 */
[----:B------:R-:W-:Y:S02]  /*e010*/  HADD2.F32 R4, -RZ, R12.H0_H0 ;  /* 0x2000000cff047230 */ /* 0x000fe40000004100 */
[----:B------:R-:W-:Y:S01]  /*e020*/  HADD2.F32 R2, -RZ, R92.H0_H0 ;  /* 0x2000005cff027230 */ /* 0x000fe20000004100 */
[C---:B------:R-:W-:Y:S01]  /*e030*/  FMUL.FTZ R5, R3.reuse, R0 ;  /* 0x0000000003057220 */ /* 0x040fe20000410000 */
[----:B------:R-:W-:Y:S01]  /*e040*/  F2FP.PACK_AB R9, R6, R32 ;  /* 0x000000200609723e */ /* 0x000fe200000000ff */
[C---:B------:R-:W-:Y:S01]  /*e050*/  FMUL.FTZ R0, R4.reuse, R0 ;  /* 0x0000000004007220 */ /* 0x040fe20000410000 */
[----:B------:R-:W-:Y:S01]  /*e060*/  HADD2.F32 R6, -RZ, R12.H1_H1 ;  /* 0x3000000cff067230 */ /* 0x000fe20000004100 */
[-C--:B------:R-:W-:Y:S01]  /*e070*/  FFMA.FTZ R18, R4, R2.reuse, -R5 ;  /* 0x0000000204127223 */ /* 0x080fe20000010805 */
[----:B------:R-:W-:Y:S01]  /*e080*/  HADD2.F32 R4, -RZ, R14.H0_H0 ;  /* 0x2000000eff047230 */ /* 0x000fe20000004100 */
[----:B------:R-:W-:Y:S01]  /*e090*/  FFMA.FTZ R22, R3, R2, R0 ;  /* 0x0000000203167223 */ /* 0x000fe20000010000 */
[----:B------:R-:W-:-:S02]  /*e0a0*/  HADD2.F32 R0, -RZ, R67.H1_H1 ;  /* 0x30000043ff007230 */ /* 0x000fc40000004100 */
        /* <DEDUP_REMOVED lines=27> */
[----:B------:R-:W-:Y:S01]  /*e260*/  FMUL.FTZ R2, R3, R21 ;  /* 0x0000001503027220 */ /* 0x000fe20000410000 */
[----:B------:R-:W-:Y:S01]  /*e270*/  HADD2.F32 R5, -RZ, R14.H1_H1 ;  /* 0x3000000eff057230 */ /* 0x000fe20000004100 */
[----:B------:R-:W-:Y:S02]  /*e280*/  FFMA.FTZ R4, R0, R25, R4 ;  /* 0x0000001900047223 */ /* 0x000fe40000010004 */
[C---:B------:R-:W-:Y:S02]  /*e290*/  FFMA.FTZ R2, R6.reuse, R15, -R2 ;  /* 0x0000000f06027223 */ /* 0x040fe40000010802 */
        /* <DEDUP_REMOVED lines=13> */
[----:B------:R1:W-:Y:S04]  /*e370*/  STS.128 [R34], R8 ;  /* 0x0000000822007388 */ /* 0x0003e80000000c00 */
[----:B------:R1:W-:Y:S02]  /*e380*/  STS.128 [R19+0x10080], R4 ;  /* 0x0100800413007388 */ /* 0x0003e40000000c00 */
.L_x_820:
[----:B------:R-:W-:Y:S05]  /*e390*/  BSYNC B1 ;  /* 0x0000000000017941 */ /* 0x000fea0003800000 */
.L_x_819:
        /* <DEDUP_REMOVED lines=15> */
[----:B------:R-:W3:Y:S01]  /*e490*/  LDL R30, [R1+0x34] ;  /* 0x00003400011e7983 */ /* 0x000ee20000100800 */
[----:B------:R-:W-:Y:S02]  /*e4a0*/  MOV R2, c[0x0][0x27c] ;  /* 0x00009f0000027a02 */ /* 0x000fe40000000f00 */
[----:B-1----:R-:W-:Y:S02]  /*e4b0*/  SHF.R.U64 R6, R36, 0x10, R37 ;  /* 0x0000001024067819 */ /* 0x002fe40000001225 */
[----:B------:R-:W-:-:S02]  /*e4c0*/  LEA.HI R2, R2, R229, RZ, 0x1d ;  /* 0x000000e502027211 */ /* 0x000fc400078fe8ff */
        /* <DEDUP_REMOVED lines=8> */
[----:B-----5:R-:W-:Y:S01]  /*e550*/  IADD3 R0, R2, R0, R27 ;  /* 0x0000000002007210 */ /* 0x020fe20007ffe01b */
[----:B------:R-:W-:-:S03]  /*e560*/  HADD2.F32 R2, -RZ, R94.H1_H1 ;  /* 0x3000005eff027230 */ /* 0x000fc60000004100 */
[----:B------:R-:W-:Y:S01]  /*e570*/  SHF.L.U32 R17, R0, 0x1, RZ ;  /* 0x0000000100117819 */ /* 0x000fe200000006ff */
[----:B------:R-:W-:-:S04]  /*e580*/  HADD2.F32 R0, -RZ, R94.H0_H0 ;  /* 0x2000005eff007230 */ /* 0x000fc80000004100 */
[----:B------:R-:W1:Y:S02]  /*e590*/  LDS.128 R12, [R17+0x10080] ;  /* 0x01008000110c7984 */ /* 0x000e640000000c00 */
[----:B-1----:R-:W-:Y:S02]  /*e5a0*/  HADD2.F32 R3, -RZ, R13.H0_H0 ;  /* 0x2000000dff037230 */ /* 0x002fe40000004100 */
[----:B---3--:R-:W1:Y:S02]  /*e5b0*/  LDS.128 R8, [R30] ;  /* 0x000000001e087984 */ /* 0x008e640000000c00 */
[----:B-1----:R-:W-:-:S05]  /*e5c0*/  HADD2.F32 R4, -RZ, R9.H0_H0 ;  /* 0x20000009ff047230 */ /* 0x002fca0000004100 */
[CC--:B------:R-:W-:Y:S02]  /*e5d0*/  FMUL.FTZ R5, R4.reuse, R0.reuse ;  /* 0x0000000004057220 */ /* 0x0c0fe40000410000 */
[C---:B------:R-:W-:Y:S02]  /*e5e0*/  FMUL.FTZ R0, R3.reuse, R0 ;  /* 0x0000000003007220 */ /* 0x040fe40000410000 */
[-C--:B------:R-:W-:Y:S01]  /*e5f0*/  FFMA.FTZ R25, R3, R2.reuse, R5 ;  /* 0x0000000203197223 */ /* 0x080fe20000010005 */
[----:B------:R-:W-:Y:S01]  /*e600*/  HADD2.F32 R3, -RZ, R13.H1_H1 ;  /* 0x3000000dff037230 */ /* 0x000fe20000004100 */
[----:B------:R-:W-:Y:S01]  /*e610*/  FFMA.FTZ R26, R4, R2, -R0 ;  /* 0x00000002041a7223 */ /* 0x000fe20000010800 */
[----:B------:R-:W-:Y:S01]  /*e620*/  SHF.R.U32.HI R0, RZ, 0x10, R37 ;  /* 0x00000010ff007819 */ /* 0x000fe20000011625 */
[----:B------:R-:W-:Y:S01]  /*e630*/  HADD2.F32 R4, -RZ, R9.H1_H1 ;  /* 0x30000009ff047230 */ /* 0x000fe20000004100 */
[----:B------:R-:W-:Y:S02]  /*e640*/  SHF.R.U32.HI R2, RZ, 0x10, R41 ;  /* 0x00000010ff027819 */ /* 0x000fe40000011629 */
[----:B------:R-:W-:Y:S01]  /*e650*/  SHF.R.U64 R9, R38, 0x10, R39 ;  /* 0x0000001026097819 */ /* 0x000fe20000001227 */
[----:B------:R-:W-:-:S02]  /*e660*/  HADD2.F32 R0, -RZ, R0.H0_H0 ;  /* 0x20000000ff007230 */ /* 0x000fc40000004100 */
[----:B------:R-:W-:-:S03]  /*e670*/  HADD2.F32 R2, -RZ, R2.H0_H0 ;  /* 0x20000002ff027230 */ /* 0x000fc60000004100 */
[CC--:B------:R-:W-:Y:S02]  /*e680*/  FMUL.FTZ R5, R4.reuse, R0.reuse ;  /* 0x0000000004057220 */ /* 0x0c0fe40000410000 */
[C---:B------:R-:W-:Y:S02]  /*e690*/  FMUL.FTZ R0, R3.reuse, R0 ;  /* 0x0000000003007220 */ /* 0x040fe40000410000 */
[-C--:B------:R-:W-:Y:S01]  /*e6a0*/  FFMA.FTZ R23, R3, R2.reuse, R5 ;  /* 0x0000000203177223 */ /* 0x080fe20000010005 */
[----:B------:R-:W-:Y:S01]  /*e6b0*/  HADD2.F32 R3, -RZ, R12.H0_H0 ;  /* 0x2000000cff037230 */ /* 0x000fe20000004100 */
[----:B------:R-:W-:Y:S01]  /*e6c0*/  FFMA.FTZ R24, R4, R2, -R0 ;  /* 0x0000000204187223 */ /* 0x000fe20000010800 */
[----:B------:R-:W-:Y:S02]  /*e6d0*/  HADD2.F32 R0, -RZ, R95.H0_H0 ;  /* 0x2000005fff007230 */ /* 0x000fe40000004100 */
[----:B------:R-:W-:Y:S02]  /*e6e0*/  HADD2.F32 R4, -RZ, R8.H0_H0 ;  /* 0x20000008ff047230 */ /* 0x000fe40000004100 */
[----:B------:R-:W-:-:S03]  /*e6f0*/  HADD2.F32 R2, -RZ, R96.H0_H0 ;  /* 0x20000060ff027230 */ /* 0x000fc60000004100 */
[CC--:B------:R-:W-:Y:S02]  /*e700*/  FMUL.FTZ R5, R4.reuse, R0.reuse ;  /* 0x0000000004057220 */ /* 0x0c0fe40000410000 */
[C---:B------:R-:W-:Y:S02]  /*e710*/  FMUL.FTZ R0, R3.reuse, R0 ;  /* 0x0000000003007220 */ /* 0x040fe40000410000 */
[-C--:B------:R-:W-:Y:S01]  /*e720*/  FFMA.FTZ R21, R3, R2.reuse, R5 ;  /* 0x0000000203157223 */ /* 0x080fe20000010005 */
[----:B------:R-:W-:Y:S01]  /*e730*/  HADD2.F32 R3, -RZ, R14.H0_H0 ;  /* 0x2000000eff037230 */ /* 0x000fe20000004100 */
[----:B------:R-:W-:Y:S01]  /*e740*/  FFMA.FTZ R22, R4, R2, -R0 ;  /* 0x0000000204167223 */ /* 0x000fe20000010800 */
[----:B------:R-:W-:Y:S02]  /*e750*/  HADD2.F32 R0, -RZ, R95.H1_H1 ;  /* 0x3000005fff007230 */ /* 0x000fe40000004100 */
        /* <DEDUP_REMOVED lines=9> */
[----:B------:R-:W-:Y:S01]  /*e7f0*/  HADD2.F32 R2, -RZ, R97.H1_H1 ;  /* 0x30000061ff027230 */ /* 0x000fe20000004100 */
[----:B------:R-:W-:-:S02]  /*e800*/  FMUL.FTZ R5, R3, R0 ;  /* 0x0000000003057220 */ /* 0x000fc40000410000 */
[C---:B------:R-:W-:Y:S02]  /*e810*/  FMUL.FTZ R0, R4.reuse, R0 ;  /* 0x0000000004007220 */ /* 0x040fe40000410000 */
[-C--:B------:R-:W-:Y:S02]  /*e820*/  FFMA.FTZ R18, R4, R2.reuse, -R5 ;  /* 0x0000000204127223 */ /* 0x080fe40000010805 */
[----:B------:R-:W-:Y:S01]  /*e830*/  FFMA.FTZ R13, R3, R2, R0 ;  /* 0x00000002030d7223 */ /* 0x000fe20000010000 */
[----:B------:R-:W-:Y:S01]  /*e840*/  SHF.R.U32.HI R0, RZ, 0x10, R39 ;  /* 0x00000010ff007819 */ /* 0x000fe20000011627 */
[----:B------:R-:W-:Y:S02]  /*e850*/  HADD2.F32 R3, -RZ, R11.H1_H1 ;  /* 0x3000000bff037230 */ /* 0x000fe40000004100 */
[----:B------:R-:W-:Y:S02]  /*e860*/  HADD2.F32 R2, -RZ, R15.H1_H1 ;  /* 0x3000000fff027230 */ /* 0x000fe40000004100 */
[----:B------:R-:W-:Y:S01]  /*e870*/  HADD2.F32 R5, -RZ, R0.H0_H0 ;  /* 0x20000000ff057230 */ /* 0x000fe20000004100 */
[----:B------:R-:W-:-:S04]  /*e880*/  SHF.R.U32.HI R0, RZ, 0x10, R43 ;  /* 0x00000010ff007819 */ /* 0x000fc8000001162b */
[-C--:B------:R-:W-:Y:S01]  /*e890*/  FMUL.FTZ R4, R3, R5.reuse ;  /* 0x0000000503047220 */ /* 0x080fe20000410000 */
[----:B------:R-:W-:Y:S01]  /*e8a0*/  HADD2.F32 R0, -RZ, R0.H0_H0 ;  /* 0x20000000ff007230 */ /* 0x000fe20000004100 */
[----:B------:R-:W-:-:S04]  /*e8b0*/  FMUL.FTZ R5, R2, R5 ;  /* 0x0000000502057220 */ /* 0x000fc80000410000 */
[-C--:B------:R-:W-:Y:S01]  /*e8c0*/  FFMA.FTZ R7, R2, R0.reuse, R4 ;  /* 0x0000000002077223 */ /* 0x080fe20000010004 */
[----:B------:R-:W-:Y:S01]  /*e8d0*/  HADD2.F32 R2, -RZ, R8.H1_H1 ;  /* 0x30000008ff027230 */ /* 0x000fe20000004100 */
[----:B------:R-:W-:Y:S01]  /*e8e0*/  FFMA.FTZ R11, R3, R0, -R5 ;  /* 0x00000000030b7223 */ /* 0x000fe20000010805 */
[----:B------:R-:W-:Y:S02]  /*e8f0*/  HADD2.F32 R4, -RZ, R6.H0_H0 ;  /* 0x20000006ff047230 */ /* 0x000fe40000004100 */
[----:B------:R-:W-:Y:S01]  /*e900*/  HADD2.F32 R0, -RZ, R12.H1_H1 ;  /* 0x3000000cff007230 */ /* 0x000fe20000004100 */
[----:B------:R-:W-:Y:S01]  /*e910*/  F2FP.PACK_AB R7, R7, R13 ;  /* 0x0000000d0707723e */ /* 0x000fe200000000ff */
[----:B------:R-:W-:Y:S01]  /*e920*/  HADD2.F32 R5, -RZ, R16.H0_H0 ;  /* 0x20000010ff057230 */ /* 0x000fe20000004100 */
[----:B------:R-:W-:Y:S01]  /*e930*/  FMUL.FTZ R3, R2, R4 ;  /* 0x0000000402037220 */ /* 0x000fe20000410000 */
[----:B------:R-:W-:Y:S01]  /*e940*/  F2FP.PACK_AB R11, R11, R18 ;  /* 0x000000120b0b723e */ /* 0x000fe200000000ff */
[----:B------:R-:W-:-:S02]  /*e950*/  FMUL.FTZ R4, R0, R4 ;  /* 0x0000000400047220 */ /* 0x000fc40000410000 */
[-C--:B------:R-:W-:Y:S01]  /*e960*/  FFMA.FTZ R6, R0, R5.reuse, R3 ;  /* 0x0000000500067223 */ /* 0x080fe20000010003 */
[----:B------:R-:W-:Y:S01]  /*e970*/  SHF.R.U64 R3, R42, 0x10, R43 ;  /* 0x000000102a037819 */ /* 0x000fe2000000122b */
[----:B------:R-:W-:Y:S01]  /*e980*/  FFMA.FTZ R8, R2, R5, -R4 ;  /* 0x0000000502087223 */ /* 0x000fe20000010804 */
[----:B------:R-:W-:Y:S02]  /*e990*/  HADD2.F32 R2, -RZ, R10.H1_H1 ;  /* 0x3000000aff027230 */ /* 0x000fe40000004100 */
[----:B------:R-:W-:Y:S01]  /*e9a0*/  HADD2.F32 R4, -RZ, R9.H0_H0 ;  /* 0x20000009ff047230 */ /* 0x000fe20000004100 */
[----:B------:R-:W-:Y:S01]  /*e9b0*/  F2FP.PACK_AB R9, R24, R26 ;  /* 0x0000001a1809723e */ /* 0x000fe200000000ff */
[----:B------:R-:W-:Y:S01]  /*e9c0*/  HADD2.F32 R0, -RZ, R14.H1_H1 ;  /* 0x3000000eff007230 */ /* 0x000fe20000004100 */
[----:B------:R-:W-:Y:S01]  /*e9d0*/  F2FP.PACK_AB R8, R8, R22 ;  /* 0x000000160808723e */ /* 0x000fe200000000ff */
[----:B------:R-:W-:Y:S01]  /*e9e0*/  HADD2.F32 R5, -RZ, R3.H0_H0 ;  /* 0x20000003ff057230 */ /* 0x000fe20000004100 */
[----:B------:R-:W-:-:S02]  /*e9f0*/  FMUL.FTZ R3, R2, R4 ;  /* 0x0000000402037220 */ /* 0x000fc40000410000 */
[C---:B------:R-:W-:Y:S02]  /*ea00*/  FMUL.FTZ R4, R0.reuse, R4 ;  /* 0x0000000400047220 */ /* 0x040fe40000410000 */
[-C--:B------:R-:W-:Y:S02]  /*ea10*/  FFMA.FTZ R3, R0, R5.reuse, R3 ;  /* 0x0000000500037223 */ /* 0x080fe40000010003 */
[----:B------:R-:W-:Y:S01]  /*ea20*/  FFMA.FTZ R2, R2, R5, -R4 ;  /* 0x0000000502027223 */ /* 0x000fe20000010804 */
[----:B------:R-:W-:Y:S02]  /*ea30*/  F2FP.PACK_AB R4, R6, R21 ;  /* 0x000000150604723e */ /* 0x000fe400000000ff */
[----:B------:R-:W-:Y:S02]  /*ea40*/  F2FP.PACK_AB R5, R23, R25 ;  /* 0x000000191705723e */ /* 0x000fe400000000ff */
[----:B------:R-:W-:Y:S02]  /*ea50*/  F2FP.PACK_AB R10, R2, R19 ;  /* 0x00000013020a723e */ /* 0x000fe400000000ff */
[----:B------:R-:W-:-:S03]  /*ea60*/  F2FP.PACK_AB R6, R3, R20 ;  /* 0x000000140306723e */ /* 0x000fc600000000ff */
[----:B------:R1:W-:Y:S04]  /*ea70*/  STS.128 [R30], R8 ;  /* 0x000000081e007388 */ /* 0x0003e80000000c00 */
[----:B------:R1:W-:Y:S02]  /*ea80*/  STS.128 [R17+0x10080], R4 ;  /* 0x0100800411007388 */ /* 0x0003e40000000c00 */
.L_x_826:
[----:B------:R-:W-:Y:S05]  /*ea90*/  BSYNC B0 ;  /* 0x0000000000007941 */ /* 0x000fea0003800000 */
.L_x_825:
[----:B------:R-:W-:-:S13]  /*eaa0*/  ISETP.GE.AND P0, PT, R138, c[0x0][0x27c], PT ;  /* 0x00009f008a007a0c */ /* 0x000fda0003f06270 */
[----:B------:R-:W-:Y:S05]  /*eab0*/  @P0 BRA `(.L_x_824) ;  /* 0x0000061000000947 */ /* 0x000fea0003800000 */
[----:B------:R-:W3:Y:S04]  /*eac0*/  LDL R2, [R1+0xc] ;  /* 0x00000c0001027983 */ /* 0x000ee80000100800 */
[----:B------:R-:W4:Y:S01]  /*ead0*/  LDL R26, [R1+0x24] ;  /* 0x00002400011a7983 */ /* 0x000f220000100800 */
[----:B------:R-:W-:-:S04]  /*eae0*/  MOV R0, c[0x0][0x27c] ;  /* 0x00009f0000007a02 */ /* 0x000fc80000000f00 */
[----:B---3--:R-:W-:-:S04]  /*eaf0*/  LEA.HI R0, R0, R2, RZ, 0x1d ;  /* 0x0000000200007211 */ /* 0x008fc800078fe8ff */
[----:B------:R-:W-:Y:S01]  /*eb00*/  SHF.R.S32.HI R2, RZ, 0x1f, R0 ;  /* 0x0000001fff027819 */ /* 0x000fe20000011400 */
[----:B-1--4-:R-:W1:Y:S01]  /*eb10*/  LDS.128 R8, [R26] ;  /* 0x000000001a087984 */ /* 0x012e620000000c00 */
[----:B------:R-:W-:Y:S02]  /*eb20*/  SHF.L.U32 R3, R0, 0x3, RZ ;  /* 0x0000000300037819 */ /* 0x000fe400000006ff */
[----:B------:R-:W-:Y:S02]  /*eb30*/  LEA.HI R0, R2, R0, RZ, 0x3 ;  /* 0x0000000002007211 */ /* 0x000fe400078f18ff */
[----:B------:R-:W-:Y:S02]  /*eb40*/  LOP3.LUT R2, R29, 0x38, R3, 0xf8, !PT ;  /* 0x000000381d027812 */ /* 0x000fe400078ef803 */
[----:B------:R-:W-:Y:S02]  /*eb50*/  SHF.L.U32 R0, R0, 0xa, RZ ;  /* 0x0000000a00007819 */ /* 0x000fe400000006ff */
[----:B------:R-:W-:-:S02]  /*eb60*/  LOP3.LUT R2, R2, R28, RZ, 0x3c, !PT ;  /* 0x0000001c02027212 */ /* 0x000fc400078e3cff */
[----:B------:R-:W-:-:S04]  /*eb70*/  LOP3.LUT R0, R0, 0x7fffe000, RZ, 0xc0, !PT ;  /* 0x7fffe00000007812 */ /* 0x000fc800078ec0ff */
[----:B-----5:R-:W-:Y:S01]  /*eb80*/  IADD3 R0, R2, R0, R27 ;  /* 0x0000000002007210 */ /* 0x020fe20007ffe01b */
[----:B------:R-:W-:-:S03]  /*eb90*/  HADD2.F32 R2, -RZ, R98.H1_H1 ;  /* 0x30000062ff027230 */ /* 0x000fc60000004100 */
[----:B------:R-:W-:Y:S01]  /*eba0*/  SHF.L.U32 R17, R0, 0x1, RZ ;  /* 0x0000000100117819 */ /* 0x000fe200000006ff */
[----:B------:R-:W-:-:S04]  /*ebb0*/  HADD2.F32 R0, -RZ, R98.H0_H0 ;  /* 0x20000062ff007230 */ /* 0x000fc80000004100 */
[----:B------:R-:W3:Y:S01]  /*ebc0*/  LDS.128 R12, [R17+0x10080] ;  /* 0x01008000110c7984 */ /* 0x000ee20000000c00 */
[----:B-1----:R-:W-:-:S05]  /*ebd0*/  HADD2.F32 R4, -RZ, R9.H0_H0 ;  /* 0x20000009ff047230 */ /* 0x002fca0000004100 */
[----:B------:R-:W-:Y:S01]  /*ebe0*/  FMUL.FTZ R5, R4, R0 ;  /* 0x0000000004057220 */ /* 0x000fe20000410000 */
[----:B---3--:R-:W-:-:S05]  /*ebf0*/  HADD2.F32 R3, -RZ, R13.H0_H0 ;  /* 0x2000000dff037230 */ /* 0x008fca0000004100 */
[C---:B------:R-:W-:Y:S02]  /*ec00*/  FMUL.FTZ R0, R3.reuse, R0 ;  /* 0x0000000003007220 */ /* 0x040fe40000410000 */
[-C--:B------:R-:W-:Y:S01]  /*ec10*/  FFMA.FTZ R24, R3, R2.reuse, R5 ;  /* 0x0000000203187223 */ /* 0x080fe20000010005 */
[----:B------:R-:W-:Y:S01]  /*ec20*/  HADD2.F32 R3, -RZ, R13.H1_H1 ;  /* 0x3000000dff037230 */ /* 0x000fe20000004100 */
[----:B------:R-:W-:Y:S01]  /*ec30*/  FFMA.FTZ R25, R4, R2, -R0 ;  /* 0x0000000204197223 */ /* 0x000fe20000010800 */
[----:B------:R-:W-:Y:S01]  /*ec40*/  SHF.R.U32.HI R0, RZ, 0x10, R49 ;  /* 0x00000010ff007819 */ /* 0x000fe20000011631 */
[----:B------:R-:W-:Y:S01]  /*ec50*/  HADD2.F32 R4, -RZ, R9.H1_H1 ;  /* 0x30000009ff047230 */ /* 0x000fe20000004100 */
[----:B------:R-:W-:-:S03]  /*ec60*/  SHF.R.U32.HI R2, RZ, 0x10, R53 ;  /* 0x00000010ff027819 */ /* 0x000fc60000011635 */
[----:B------:R-:W-:Y:S02]  /*ec70*/  HADD2.F32 R0, -RZ, R0.H0_H0 ;  /* 0x20000000ff007230 */ /* 0x000fe40000004100 */
        /* <DEDUP_REMOVED lines=24> */
[----:B------:R-:W-:-:S03]  /*ee00*/  HADD2.F32 R2, -RZ, R101.H1_H1 ;  /* 0x30000065ff027230 */ /* 0x000fc60000004100 */
[CC--:B------:R-:W-:Y:S02]  /*ee10*/  FMUL.FTZ R5, R4.reuse, R0.reuse ;  /* 0x0000000004057220 */ /* 0x0c0fe40000410000 */
        /* <DEDUP_REMOVED lines=12> */
[----:B------:R-:W-:Y:S01]  /*eee0*/  HADD2.F32 R3, -RZ, R8.H1_H1 ;  /* 0x30000008ff037230 */ /* 0x000fe20000004100 */
[----:B------:R-:W-:Y:S01]  /*eef0*/  FFMA.FTZ R11, R4, R2, -R0 ;  /* 0x00000002040b7223 */ /* 0x000fe20000010800 */
[----:B------:R-:W-:Y:S02]  /*ef00*/  SHF.R.U64 R0, R48, 0x10, R49 ;  /* 0x0000001030007819 */ /* 0x000fe40000001231 */
[----:B------:R-:W-:Y:S02]  /*ef10*/  SHF.R.U64 R2, R52, 0x10, R53 ;  /* 0x0000001034027819 */ /* 0x000fe40000001235 */
[----:B------:R-:W-:Y:S01]  /*ef20*/  SHF.R.U64 R4, R50, 0x10, R51 ;  /* 0x0000001032047819 */ /* 0x000fe20000001233 */
[----:B------:R-:W-:Y:S01]  /*ef30*/  HADD2.F32 R6, -RZ, R0.H0_H0 ;  /* 0x20000000ff067230 */ /* 0x000fe20000004100 */
[----:B------:R-:W-:Y:S01]  /*ef40*/  SHF.R.U64 R5, R54, 0x10, R55 ;  /* 0x0000001036057819 */ /* 0x000fe20000001237 */
[----:B------:R-:W-:Y:S01]  /*ef50*/  HADD2.F32 R0, -RZ, R12.H1_H1 ;  /* 0x3000000cff007230 */ /* 0x000fe20000004100 */
[----:B------:R-:W-:Y:S01]  /*ef60*/  F2FP.PACK_AB R11, R11, R16 ;  /* 0x000000100b0b723e */ /* 0x000fe200000000ff */
[----:B------:R-:W-:Y:S01]  /*ef70*/  HADD2.F32 R12, -RZ, R2.H0_H0 ;  /* 0x20000002ff0c7230 */ /* 0x000fe20000004100 */
[-C--:B------:R-:W-:Y:S01]  /*ef80*/  FMUL.FTZ R2, R3, R6.reuse ;  /* 0x0000000603027220 */ /* 0x080fe20000410000 */
[----:B------:R-:W-:Y:S01]  /*ef90*/  HADD2.F32 R9, -RZ, R4.H0_H0 ;  /* 0x20000004ff097230 */ /* 0x000fe20000004100 */
[C---:B------:R-:W-:Y:S01]  /*efa0*/  FMUL.FTZ R6, R0.reuse, R6 ;  /* 0x0000000600067220 */ /* 0x040fe20000410000 */
[----:B------:R-:W-:Y:S01]  /*efb0*/  F2FP.PACK_AB R7, R7, R13 ;  /* 0x0000000d0707723e */ /* 0x000fe200000000ff */
[-C--:B------:R-:W-:Y:S01]  /*efc0*/  FFMA.FTZ R8, R0, R12.reuse, R2 ;  /* 0x0000000c00087223 */ /* 0x080fe20000010002 */
[----:B------:R-:W-:Y:S01]  /*efd0*/  HADD2.F32 R0, -RZ, R14.H1_H1 ;  /* 0x3000000eff007230 */ /* 0x000fe20000004100 */
[----:B------:R-:W-:Y:S01]  /*efe0*/  FFMA.FTZ R3, R3, R12, -R6 ;  /* 0x0000000c03037223 */ /* 0x000fe20000010806 */
[----:B------:R-:W-:-:S02]  /*eff0*/  HADD2.F32 R2, -RZ, R10.H1_H1 ;  /* 0x3000000aff027230 */ /* 0x000fc40000004100 */
[----:B------:R-:W-:Y:S01]  /*f000*/  HADD2.F32 R10, -RZ, R5.H0_H0 ;  /* 0x20000005ff0a7230 */ /* 0x000fe20000004100 */
[-C--:B------:R-:W-:Y:S02]  /*f010*/  FMUL.FTZ R5, R0, R9.reuse ;  /* 0x0000000900057220 */ /* 0x080fe40000410000 */
[C---:B------:R-:W-:Y:S01]  /*f020*/  FMUL.FTZ R4, R2.reuse, R9 ;  /* 0x0000000902047220 */ /* 0x040fe20000410000 */
[----:B------:R-:W-:Y:S01]  /*f030*/  F2FP.PACK_AB R9, R23, R25 ;  /* 0x000000191709723e */ /* 0x000fe200000000ff */
[----:B------:R-:W-:Y:S01]  /*f040*/  FFMA.FTZ R2, R2, R10, -R5 ;  /* 0x0000000a02027223 */ /* 0x000fe20000010805 */
[----:B------:R-:W-:Y:S01]  /*f050*/  F2FP.PACK_AB R5, R22, R24 ;  /* 0x000000181605723e */ /* 0x000fe200000000ff */
[----:B------:R-:W-:Y:S01]  /*f060*/  FFMA.FTZ R0, R0, R10, R4 ;  /* 0x0000000a00007223 */ /* 0x000fe20000010004 */
[----:B------:R-:W-:Y:S02]  /*f070*/  F2FP.PACK_AB R4, R8, R20 ;  /* 0x000000140804723e */ /* 0x000fe400000000ff */
[----:B------:R-:W-:-:S02]  /*f080*/  F2FP.PACK_AB R8, R3, R21 ;  /* 0x000000150308723e */ /* 0x000fc400000000ff */
[----:B------:R-:W-:Y:S02]  /*f090*/  F2FP.PACK_AB R10, R2, R18 ;  /* 0x00000012020a723e */ /* 0x000fe400000000ff */
[----:B------:R-:W-:-:S03]  /*f0a0*/  F2FP.PACK_AB R6, R0, R19 ;  /* 0x000000130006723e */ /* 0x000fc600000000ff */
[----:B------:R1:W-:Y:S04]  /*f0b0*/  STS.128 [R26], R8 ;  /* 0x000000081a007388 */ /* 0x0003e80000000c00 */
[----:B------:R1:W-:Y:S02]  /*f0c0*/  STS.128 [R17+0x10080], R4 ;  /* 0x0100800411007388 */ /* 0x0003e40000000c00 */
.L_x_824:
[----:B------:R-:W-:Y:S05]  /*f0d0*/  BSYNC B1 ;  /* 0x0000000000017941 */ /* 0x000fea0003800000 */
.L_x_823:
        /* <DEDUP_REMOVED lines=17> */
[----:B------:R-:W-:Y:S01]  /*f1f0*/  HADD2.F32 R18, -RZ, R103.H0_H0 ;  /* 0x20000067ff127230 */ /* 0x000fe20000004100 */
[----:B-1----:R-:W-:Y:S02]  /*f200*/  SHF.R.U32.HI R5, RZ, 0x10, R57 ;  /* 0x00000010ff057819 */ /* 0x002fe40000011639 */
[----:B------:R-:W-:-:S02]  /*f210*/  LEA.HI R0, R0, R229, RZ, 0x1d ;  /* 0x000000e500007211 */ /* 0x000fc400078fe8ff */
[----:B------:R-:W-:Y:S01]  /*f220*/  SHF.R.U32.HI R20, RZ, 0x10, R63 ;  /* 0x00000010ff147819 */ /* 0x000fe2000001163f */
[----:B------:R-:W-:Y:S01]  /*f230*/  HADD2.F32 R39, -RZ, R5.H0_H0 ;  /* 0x20000005ff277230 */ /* 0x000fe20000004100 */
[----:B------:R-:W-:Y:S02]  /*f240*/  SHF.R.S32.HI R3, RZ, 0x1f, R0 ;  /* 0x0000001fff037819 */ /* 0x000fe40000011400 */
[----:B------:R-:W-:Y:S02]  /*f250*/  SHF.L.U32 R2, R0, 0x3, RZ ;  /* 0x0000000300027819 */ /* 0x000fe400000006ff */
[----:B------:R-:W-:Y:S02]  /*f260*/  LEA.HI R0, R3, R0, RZ, 0x3 ;  /* 0x0000000003007211 */ /* 0x000fe400078f18ff */
[----:B------:R-:W-:Y:S02]  /*f270*/  LOP3.LUT R2, R43, 0x38, R2, 0xf8, !PT ;  /* 0x000000382b027812 */ /* 0x000fe400078ef802 */
[----:B------:R-:W-:-:S02]  /*f280*/  SHF.L.U32 R0, R0, 0xa, RZ ;  /* 0x0000000a00007819 */ /* 0x000fc400000006ff */
[----:B------:R-:W-:Y:S02]  /*f290*/  LOP3.LUT R2, R2, R41, RZ, 0x3c, !PT ;  /* 0x0000002902027212 */ /* 0x000fe400078e3cff */
[----:B------:R-:W-:Y:S02]  /*f2a0*/  LOP3.LUT R0, R0, 0x7fffe000, RZ, 0xc0, !PT ;  /* 0x7fffe00000007812 */ /* 0x000fe400078ec0ff */
[----:B------:R-:W-:Y:S02]  /*f2b0*/  SHF.R.U32.HI R3, RZ, 0x10, R61 ;  /* 0x00000010ff037819 */ /* 0x000fe4000001163d */
[----:B-----5:R-:W-:Y:S02]  /*f2c0*/  IADD3 R0, R2, R0, R40 ;  /* 0x0000000002007210 */ /* 0x020fe40007ffe028 */
[----:B------:R-:W-:Y:S01]  /*f2d0*/  SHF.R.U32.HI R21, RZ, 0x10, R59 ;  /* 0x00000010ff157819 */ /* 0x000fe2000001163b */
[----:B------:R-:W-:Y:S01]  /*f2e0*/  HADD2.F32 R6, -RZ, R3.H0_H0 ;  /* 0x20000003ff067230 */ /* 0x000fe20000004100 */
[----:B------:R-:W-:Y:S01]  /*f2f0*/  SHF.L.U32 R24, R0, 0x1, RZ ;  /* 0x0000000100187819 */ /* 0x000fe200000006ff */
[----:B------:R-:W-:Y:S01]  /*f300*/  HADD2.F32 R0, -RZ, R102.H0_H0 ;  /* 0x20000066ff007230 */ /* 0x000fe20000004100 */
[----:B------:R-:W-:Y:S01]  /*f310*/  SHF.R.U64 R22, R60, 0x10, R61 ;  /* 0x000000103c167819 */ /* 0x000fe2000000123d */
[----:B------:R-:W-:Y:S01]  /*f320*/  HADD2.F32 R38, -RZ, R21.H0_H0 ;  /* 0x20000015ff267230 */ /* 0x000fe20000004100 */
[----:B------:R-:W-:Y:S01]  /*f330*/  SHF.R.U64 R27, R56, 0x10, R57 ;  /* 0x00000010381b7819 */ /* 0x000fe20000001239 */
[----:B------:R-:W1:Y:S01]  /*f340*/  LDS.128 R8, [R24+0x10080] ;  /* 0x0100800018087984 */ /* 0x000e620000000c00 */
[----:B------:R-:W-:-:S02]  /*f350*/  SHF.R.U64 R30, R62, 0x10, R63 ;  /* 0x000000103e1e7819 */ /* 0x000fc4000000123f */
[----:B------:R-:W-:Y:S01]  /*f360*/  SHF.R.U64 R31, R58, 0x10, R59 ;  /* 0x000000103a1f7819 */ /* 0x000fe2000000123b */
[----:B------:R-:W-:-:S04]  /*f370*/  HADD2.F32 R37, -RZ, R27.H0_H0 ;  /* 0x2000001bff257230 */ /* 0x000fc80000004100 */
[----:B------:R-:W-:Y:S02]  /*f380*/  HADD2.F32 R27, -RZ, R31.H0_H0 ;  /* 0x2000001fff1b7230 */ /* 0x000fe40000004100 */
[----:B-1----:R-:W-:-:S05]  /*f390*/  HADD2.F32 R2, -RZ, R9.H0_H0 ;  /* 0x20000009ff027230 */ /* 0x002fca0000004100 */
[CC--:B------:R-:W-:Y:S01]  /*f3a0*/  FMUL.FTZ R32, R2.reuse, R0.reuse ;  /* 0x0000000002207220 */ /* 0x0c0fe20000410000 */
[----:B----4-:R-:W1:Y:S02]  /*f3b0*/  LDS.128 R12, [R42] ;  /* 0x000000002a0c7984 */ /* 0x010e640000000c00 */
[--C-:B-1----:R-:W-:Y:S02]  /*f3c0*/  HADD2.F32 R19, -RZ, R13.reuse.H0_H0 ;  /* 0x2000000dff137230 */ /* 0x102fe40000004100 */
[----:B------:R-:W-:Y:S02]  /*f3d0*/  HADD2.F32 R17, -RZ, R13.H1_H1 ;  /* 0x3000000dff117230 */ /* 0x000fe40000004100 */
[----:B------:R-:W-:Y:S01]  /*f3e0*/  HADD2.F32 R16, -RZ, R12.H0_H0 ;  /* 0x2000000cff107230 */ /* 0x000fe20000004100 */
[----:B------:R-:W-:Y:S01]  /*f3f0*/  FMUL.FTZ R4, R19, R0 ;  /* 0x0000000013047220 */ /* 0x000fe20000410000 */
[----:B------:R-:W-:Y:S01]  /*f400*/  HADD2.F32 R0, -RZ, R9.H1_H1 ;  /* 0x30000009ff007230 */ /* 0x000fe20000004100 */
[----:B------:R-:W-:Y:S01]  /*f410*/  FMUL.FTZ R3, R17, R6 ;  /* 0x0000000611037220 */ /* 0x000fe20000410000 */
[----:B------:R-:W-:Y:S01]  /*f420*/  HADD2.F32 R9, -RZ, R104.H1_H1 ;  /* 0x30000068ff097230 */ /* 0x000fe20000004100 */
[----:B------:R-:W-:Y:S01]  /*f430*/  FFMA.FTZ R36, R2, R18, R4 ;  /* 0x0000001202247223 */ /* 0x000fe20000010004 */
[----:B------:R-:W-:Y:S01]  /*f440*/  HADD2.F32 R2, -RZ, R102.H1_H1 ;  /* 0x30000066ff027230 */ /* 0x000fe20000004100 */
[C---:B------:R-:W-:Y:S01]  /*f450*/  FMUL.FTZ R29, R0.reuse, R6 ;  /* 0x00000006001d7220 */ /* 0x040fe20000410000 */
[----:B------:R-:W-:Y:S01]  /*f460*/  HADD2.F32 R13, -RZ, R14.H0_H0 ;  /* 0x2000000eff0d7230 */ /* 0x000fe20000004100 */
[----:B------:R-:W-:Y:S01]  /*f470*/  FFMA.FTZ R35, R0, R39, R3 ;  /* 0x0000002700237223 */ /* 0x000fe20000010003 */
[----:B------:R-:W-:Y:S01]  /*f480*/  HADD2.F32 R0, -RZ, R8.H0_H0 ;  /* 0x20000008ff007230 */ /* 0x000fe20000004100 */
[----:B------:R-:W-:Y:S01]  /*f490*/  FMUL.FTZ R4, R16, R2 ;  /* 0x0000000210047220 */ /* 0x000fe20000410000 */
[----:B------:R-:W-:-:S02]  /*f4a0*/  HADD2.F32 R3, -RZ, R103.H1_H1 ;  /* 0x30000067ff037230 */ /* 0x000fc40000004100 */
[----:B------:R-:W-:Y:S01]  /*f4b0*/  HADD2.F32 R6, -RZ, R105.H0_H0 ;  /* 0x20000069ff067230 */ /* 0x000fe20000004100 */
[C---:B------:R-:W-:Y:S01]  /*f4c0*/  FMUL.FTZ R28, R0.reuse, R2 ;  /* 0x00000002001c7220 */ /* 0x040fe20000410000 */
[----:B------:R-:W-:Y:S01]  /*f4d0*/  HADD2.F32 R2, -RZ, R104.H0_H0 ;  /* 0x20000068ff027230 */ /* 0x000fe20000004100 */
[----:B------:R-:W-:Y:S01]  /*f4e0*/  FFMA.FTZ R33, R0, R9, R4 ;  /* 0x0000000900217223 */ /* 0x000fe20000010004 */
[----:B------:R-:W-:Y:S01]  /*f4f0*/  HADD2.F32 R0, -RZ, R10.H0_H0 ;  /* 0x2000000aff007230 */ /* 0x000fe20000004100 */
[-C--:B------:R-:W-:Y:S01]  /*f500*/  FMUL.FTZ R4, R13, R3.reuse ;  /* 0x000000030d047220 */ /* 0x080fe20000410000 */
[--C-:B------:R-:W-:Y:S02]  /*f510*/  HADD2.F32 R7, -RZ, R15.reuse.H0_H0 ;  /* 0x2000000fff077230 */ /* 0x100fe40000004100 */
[----:B------:R-:W-:Y:S01]  /*f520*/  HADD2.F32 R5, -RZ, R15.H1_H1 ;  /* 0x3000000fff057230 */ /* 0x000fe20000004100 */
[C---:B------:R-:W-:Y:S01]  /*f530*/  FMUL.FTZ R26, R0.reuse, R3 ;  /* 0x00000003001a7220 */ /* 0x040fe20000410000 */
[----:B------:R-:W-:Y:S01]  /*f540*/  HADD2.F32 R15, -RZ, R20.H0_H0 ;  /* 0x20000014ff0f7230 */ /* 0x000fe20000004100 */
[----:B------:R-:W-:Y:S01]  /*f550*/  FFMA.FTZ R34, R0, R6, R4 ;  /* 0x0000000600227223 */ /* 0x000fe20000010004 */
[----:B------:R-:W-:Y:S01]  /*f560*/  HADD2.F32 R0, -RZ, R11.H0_H0 ;  /* 0x2000000bff007230 */ /* 0x000fe20000004100 */
[----:B------:R-:W-:Y:S01]  /*f570*/  FMUL.FTZ R3, R7, R2 ;  /* 0x0000000207037220 */ /* 0x000fe20000410000 */
[----:B------:R-:W-:Y:S01]  /*f580*/  HADD2.F32 R4, -RZ, R105.H1_H1 ;  /* 0x30000069ff047230 */ /* 0x000fe20000004100 */
[----:B------:R-:W-:-:S02]  /*f590*/  FFMA.FTZ R13, R13, R6, -R26 ;  /* 0x000000060d0d7223 */ /* 0x000fc4000001081a */
[C---:B------:R-:W-:Y:S02]  /*f5a0*/  FMUL.FTZ R23, R0.reuse, R2 ;  /* 0x0000000200177220 */ /* 0x040fe40000410000 */
[-C--:B------:R-:W-:Y:S01]  /*f5b0*/  FFMA.FTZ R25, R0, R4.reuse, R3 ;  /* 0x0000000400197223 */ /* 0x080fe20000010003 */
[----:B------:R-:W-:Y:S01]  /*f5c0*/  HADD2.F32 R0, -RZ, R11.H1_H1 ;  /* 0x3000000bff007230 */ /* 0x000fe20000004100 */
[-C--:B------:R-:W-:Y:S01]  /*f5d0*/  FMUL.FTZ R2, R5, R15.reuse ;  /* 0x0000000f05027220 */ /* 0x080fe20000410000 */
[----:B------:R-:W-:Y:S01]  /*f5e0*/  HADD2.F32 R3, -RZ, R12.H1_H1 ;  /* 0x3000000cff037230 */ /* 0x000fe20000004100 */
[----:B------:R-:W-:Y:S01]  /*f5f0*/  FFMA.FTZ R6, R7, R4, -R23 ;  /* 0x0000000407067223 */ /* 0x000fe20000010817 */
[----:B------:R-:W-:Y:S01]  /*f600*/  HADD2.F32 R11, -RZ, R22.H0_H0 ;  /* 0x20000016ff0b7230 */ /* 0x000fe20000004100 */
[C---:B------:R-:W-:Y:S01]  /*f610*/  FMUL.FTZ R20, R0.reuse, R15 ;  /* 0x0000000f00147220 */ /* 0x040fe20000410000 */
[----:B------:R-:W-:Y:S01]  /*f620*/  HADD2.F32 R12, -RZ, R30.H0_H0 ;  /* 0x2000001eff0c7230 */ /* 0x000fe20000004100 */
[----:B------:R-:W-:Y:S01]  /*f630*/  FFMA.FTZ R21, R0, R38, R2 ;  /* 0x0000002600157223 */ /* 0x000fe20000010002 */
[----:B------:R-:W-:Y:S01]  /*f640*/  HADD2.F32 R0, -RZ, R8.H1_H1 ;  /* 0x30000008ff007230 */ /* 0x000fe20000004100 */
[----:B------:R-:W-:Y:S01]  /*f650*/  FMUL.FTZ R8, R3, R11 ;  /* 0x0000000b03087220 */ /* 0x000fe20000410000 */
[----:B------:R-:W-:Y:S01]  /*f660*/  HADD2.F32 R2, -RZ, R14.H1_H1 ;  /* 0x3000000eff027230 */ /* 0x000fe20000004100 */
[----:B------:R-:W-:Y:S01]  /*f670*/  FFMA.FTZ R14, R19, R18, -R32 ;  /* 0x00000012130e7223 */ /* 0x000fe20000010820 */
[----:B------:R-:W-:Y:S01]  /*f680*/  F2FP.PACK_AB R7, R21, R25 ;  /* 0x000000191507723e */ /* 0x000fe200000000ff */
[----:B------:R-:W-:-:S02]  /*f690*/  FMUL.FTZ R11, R0, R11 ;  /* 0x0000000b000b7220 */ /* 0x000fc40000410000 */
[-C--:B------:R-:W-:Y:S01]  /*f6a0*/  FFMA.FTZ R15, R0, R37.reuse, R8 ;  /* 0x00000025000f7223 */ /* 0x080fe20000010008 */
[----:B------:R-:W-:Y:S01]  /*f6b0*/  HADD2.F32 R0, -RZ, R10.H1_H1 ;  /* 0x3000000aff007230 */ /* 0x000fe20000004100 */
[-C--:B------:R-:W-:Y:S02]  /*f6c0*/  FMUL.FTZ R8, R2, R12.reuse ;  /* 0x0000000c02087220 */ /* 0x080fe40000410000 */
[----:B------:R-:W-:Y:S01]  /*f6d0*/  FFMA.FTZ R3, R3, R37, -R11 ;  /* 0x0000002503037223 */ /* 0x000fe2000001080b */
[----:B------:R-:W-:Y:S01]  /*f6e0*/  F2FP.PACK_AB R4, R15, R33 ;  /* 0x000000210f04723e */ /* 0x000fe200000000ff */
[C---:B------:R-:W-:Y:S02]  /*f6f0*/  FMUL.FTZ R10, R0.reuse, R12 ;  /* 0x0000000c000a7220 */ /* 0x040fe40000410000 */
[----:B------:R-:W-:Y:S02]  /*f700*/  FFMA.FTZ R22, R0, R27, R8 ;  /* 0x0000001b00167223 */ /* 0x000fe40000010008 */
[----:B------:R-:W-:-:S02]  /*f710*/  FFMA.FTZ R12, R17, R39, -R29 ;  /* 0x00000027110c7223 */ /* 0x000fc4000001081d */
[----:B------:R-:W-:Y:S02]  /*f720*/  FFMA.FTZ R8, R16, R9, -R28 ;  /* 0x0000000910087223 */ /* 0x000fe4000001081c */
[----:B------:R-:W-:Y:S01]  /*f730*/  FFMA.FTZ R0, R5, R38, -R20 ;  /* 0x0000002605007223 */ /* 0x000fe20000010814 */
[----:B------:R-:W-:Y:S01]  /*f740*/  F2FP.PACK_AB R9, R12, R14 ;  /* 0x0000000e0c09723e */ /* 0x000fe200000000ff */
        /* <DEDUP_REMOVED lines=8> */
.L_x_830:
[----:B------:R-:W-:Y:S05]  /*f7d0*/  BSYNC B0 ;  /* 0x0000000000007941 */ /* 0x000fea0003800000 */
.L_x_829:
[----:B------:R-:W-:-:S13]  /*f7e0*/  ISETP.GE.AND P0, PT, R138, c[0x0][0x27c], PT ;  /* 0x00009f008a007a0c */ /* 0x000fda0003f06270 */
[----:B------:R-:W-:Y:S05]  /*f7f0*/  @P0 BRA `(.L_x_828) ;  /* 0x0000061000000947 */ /* 0x000fea0003800000 */
[----:B------:R-:W4:Y:S04]  /*f800*/  LDL R2, [R1+0xc] ;  /* 0x00000c0001027983 */ /* 0x000f280000100800 */
[----:B-12---:R-:W2:Y:S01]  /*f810*/  LDL R42, [R1+0x20] ;  /* 0x00002000012a7983 */ /* 0x006ea20000100800 */
[----:B------:R-:W-:Y:S02]  /*f820*/  MOV R0, c[0x0][0x27c] ;  /* 0x00009f0000007a02 */ /* 0x000fe40000000f00 */
[----:B------:R-:W-:Y:S02]  /*f830*/  SHF.R.U32.HI R22, RZ, 0x10, R69 ;  /* 0x00000010ff167819 */ /* 0x000fe40000011645 */
[----:B------:R-:W-:Y:S02]  /*f840*/  SHF.R.U32.HI R23, RZ, 0x10, R73 ;  /* 0x00000010ff177819 */ /* 0x000fe40000011649 */
[----:B------:R-:W-:-:S02]  /*f850*/  SHF.R.U32.HI R24, RZ, 0x10, R71 ;  /* 0x00000010ff187819 */ /* 0x000fc40000011647 */
[----:B-----5:R-:W-:Y:S02]  /*f860*/  SHF.R.U32.HI R27, RZ, 0x10, R75 ;  /* 0x00000010ff1b7819 */ /* 0x020fe4000001164b */
[----:B------:R-:W-:Y:S02]  /*f870*/  SHF.R.U64 R32, R68, 0x10, R69 ;  /* 0x0000001044207819 */ /* 0x000fe40000001245 */
[----:B------:R-:W-:Y:S02]  /*f880*/  SHF.R.U64 R33, R70, 0x10, R71 ;  /* 0x0000001046217819 */ /* 0x000fe40000001247 */
[----:B------:R-:W-:Y:S02]  /*f890*/  SHF.R.U64 R36, R72, 0x10, R73 ;  /* 0x0000001048247819 */ /* 0x000fe40000001249 */
[----:B------:R-:W-:Y:S02]  /*f8a0*/  SHF.R.U64 R38, R74, 0x10, R75 ;  /* 0x000000104a267819 */ /* 0x000fe4000000124b */
[----:B----4-:R-:W-:-:S04]  /*f8b0*/  LEA.HI R0, R0, R2, RZ, 0x1d ;  /* 0x0000000200007211 */ /* 0x010fc800078fe8ff */
[----:B------:R-:W-:Y:S01]  /*f8c0*/  SHF.R.S32.HI R2, RZ, 0x1f, R0 ;  /* 0x0000001fff027819 */ /* 0x000fe20000011400 */
[----:B--2---:R-:W1:Y:S01]  /*f8d0*/  LDS.128 R4, [R42] ;  /* 0x000000002a047984 */ /* 0x004e620000000c00 */
[----:B------:R-:W-:Y:S02]  /*f8e0*/  SHF.L.U32 R3, R0, 0x3, RZ ;  /* 0x0000000300037819 */ /* 0x000fe400000006ff */
[----:B------:R-:W-:Y:S02]  /*f8f0*/  LEA.HI R0, R2, R0, RZ, 0x3 ;  /* 0x0000000002007211 */ /* 0x000fe400078f18ff */
[----:B------:R-:W-:Y:S02]  /*f900*/  LOP3.LUT R2, R43, 0x38, R3, 0xf8, !PT ;  /* 0x000000382b027812 */ /* 0x000fe400078ef803 */
[----:B------:R-:W-:Y:S02]  /*f910*/  SHF.L.U32 R0, R0, 0xa, RZ ;  /* 0x0000000a00007819 */ /* 0x000fe400000006ff */
[----:B------:R-:W-:Y:S01]  /*f920*/  LOP3.LUT R2, R2, R41, RZ, 0x3c, !PT ;  /* 0x0000002902027212 */ /* 0x000fe200078e3cff */
[----:B------:R-:W-:Y:S01]  /*f930*/  HADD2.F32 R41, -RZ, R23.H0_H0 ;  /* 0x20000017ff297230 */ /* 0x000fe20000004100 */
[----:B------:R-:W-:-:S04]  /*f940*/  LOP3.LUT R0, R0, 0x7fffe000, RZ, 0xc0, !PT ;  /* 0x7fffe00000007812 */ /* 0x000fc800078ec0ff */
[----:B------:R-:W-:Y:S01]  /*f950*/  IADD3 R0, R2, R0, R40 ;  /* 0x0000000002007210 */ /* 0x000fe20007ffe028 */
[----:B------:R-:W-:-:S03]  /*f960*/  HADD2.F32 R40, -RZ, R27.H0_H0 ;  /* 0x2000001bff287230 */ /* 0x000fc60000004100 */
[----:B------:R-:W-:Y:S01]  /*f970*/  SHF.L.U32 R28, R0, 0x1, RZ ;  /* 0x00000001001c7819 */ /* 0x000fe200000006ff */
[----:B------:R-:W-:-:S04]  /*f980*/  HADD2.F32 R0, -RZ, R106.H0_H0 ;  /* 0x2000006aff007230 */ /* 0x000fc80000004100 */
[----:B------:R-:W2:Y:S01]  /*f990*/  LDS.128 R8, [R28+0x10080] ;  /* 0x010080001c087984 */ /* 0x000ea20000000c00 */
[----:B-1----:R-:W-:Y:S02]  /*f9a0*/  HADD2.F32 R19, -RZ, R5.H0_H0 ;  /* 0x20000005ff137230 */ /* 0x002fe40000004100 */
[--C-:B------:R-:W-:Y:S02]  /*f9b0*/  HADD2.F32 R15, -RZ, R7.reuse.H0_H0 ;  /* 0x20000007ff0f7230 */ /* 0x100fe40000004100 */
[----:B------:R-:W-:Y:S02]  /*f9c0*/  HADD2.F32 R14, -RZ, R7.H1_H1 ;  /* 0x30000007ff0e7230 */ /* 0x000fe40000004100 */
[----:B------:R-:W-:Y:S01]  /*f9d0*/  HADD2.F32 R17, -RZ, R5.H1_H1 ;  /* 0x30000005ff117230 */ /* 0x000fe20000004100 */
[----:B------:R-:W-:Y:S01]  /*f9e0*/  FMUL.FTZ R5, R19, R0 ;  /* 0x0000000013057220 */ /* 0x000fe20000410000 */
[--C-:B------:R-:W-:Y:S02]  /*f9f0*/  HADD2.F32 R16, -RZ, R6.reuse.H0_H0 ;  /* 0x20000006ff107230 */ /* 0x100fe40000004100 */
[----:B------:R-:W-:-:S02]  /*fa00*/  HADD2.F32 R20, -RZ, R6.H1_H1 ;  /* 0x30000006ff147230 */ /* 0x000fc40000004100 */
[----:B------:R-:W-:Y:S02]  /*fa10*/  HADD2.F32 R6, -RZ, R107.H0_H0 ;  /* 0x2000006bff067230 */ /* 0x000fe40000004100 */
[--C-:B------:R-:W-:Y:S02]  /*fa20*/  HADD2.F32 R18, -RZ, R4.reuse.H0_H0 ;  /* 0x20000004ff127230 */ /* 0x100fe40000004100 */
[----:B------:R-:W-:Y:S02]  /*fa30*/  HADD2.F32 R21, -RZ, R4.H1_H1 ;  /* 0x30000004ff157230 */ /* 0x000fe40000004100 */
[----:B------:R-:W-:Y:S02]  /*fa40*/  HADD2.F32 R4, -RZ, R106.H1_H1 ;  /* 0x3000006aff047230 */ /* 0x000fe40000004100 */
[--C-:B--2---:R-:W-:Y:S02]  /*fa50*/  HADD2.F32 R3, -RZ, R9.reuse.H0_H0 ;  /* 0x20000009ff037230 */ /* 0x104fe40000004100 */
[----:B------:R-:W-:-:S02]  /*fa60*/  HADD2.F32 R2, -RZ, R9.H1_H1 ;  /* 0x30000009ff027230 */ /* 0x000fc40000004100 */
[--C-:B------:R-:W-:Y:S01]  /*fa70*/  HADD2.F32 R9, -RZ, R8.reuse.H0_H0 ;  /* 0x20000008ff097230 */ /* 0x100fe20000004100 */
[C---:B------:R-:W-:Y:S01]  /*fa80*/  FMUL.FTZ R31, R3.reuse, R0 ;  /* 0x00000000031f7220 */ /* 0x040fe20000410000 */
[----:B------:R-:W-:Y:S01]  /*fa90*/  HADD2.F32 R13, -RZ, R8.H1_H1 ;  /* 0x30000008ff0d7230 */ /* 0x000fe20000004100 */
[----:B------:R-:W-:Y:S01]  /*faa0*/  FFMA.FTZ R39, R3, R6, R5 ;  /* 0x0000000603277223 */ /* 0x000fe20000010005 */
[--C-:B------:R-:W-:Y:S01]  /*fab0*/  HADD2.F32 R8, -RZ, R11.reuse.H0_H0 ;  /* 0x2000000bff087230 */ /* 0x100fe20000004100 */
[-C--:B------:R-:W-:Y:S01]  /*fac0*/  FMUL.FTZ R3, R18, R4.reuse ;  /* 0x0000000412037220 */ /* 0x080fe20000410000 */
[----:B------:R-:W-:Y:S01]  /*fad0*/  HADD2.F32 R7, -RZ, R11.H1_H1 ;  /* 0x3000000bff077230 */ /* 0x000fe20000004100 */
[----:B------:R-:W-:Y:S01]  /*fae0*/  FMUL.FTZ R29, R9, R4 ;  /* 0x00000004091d7220 */ /* 0x000fe20000410000 */
[----:B------:R-:W-:Y:S02]  /*faf0*/  HADD2.F32 R11, -RZ, R22.H0_H0 ;  /* 0x20000016ff0b7230 */ /* 0x000fe40000004100 */
[----:B------:R-:W-:-:S02]  /*fb00*/  HADD2.F32 R5, -RZ, R108.H1_H1 ;  /* 0x3000006cff057230 */ /* 0x000fc40000004100 */
[----:B------:R-:W-:Y:S01]  /*fb10*/  HADD2.F32 R12, -RZ, R10.H0_H0 ;  /* 0x2000000aff0c7230 */ /* 0x000fe20000004100 */
[-C--:B------:R-:W-:Y:S01]  /*fb20*/  FMUL.FTZ R0, R17, R11.reuse ;  /* 0x0000000b11007220 */ /* 0x080fe20000410000 */
[----:B------:R-:W-:Y:S01]  /*fb30*/  HADD2.F32 R4, -RZ, R110.H1_H1 ;  /* 0x3000006eff047230 */ /* 0x000fe20000004100 */
[C---:B------:R-:W-:Y:S01]  /*fb40*/  FMUL.FTZ R30, R2.reuse, R11 ;  /* 0x0000000b021e7220 */ /* 0x040fe20000410000 */
[----:B------:R-:W-:Y:S01]  /*fb50*/  HADD2.F32 R22, -RZ, R24.H0_H0 ;  /* 0x20000018ff167230 */ /* 0x000fe20000004100 */
[----:B------:R-:W-:Y:S01]  /*fb60*/  FFMA.FTZ R37, R2, R41, R0 ;  /* 0x0000002902257223 */ /* 0x000fe20000010000 */
[----:B------:R-:W-:Y:S01]  /*fb70*/  HADD2.F32 R2, -RZ, R107.H1_H1 ;  /* 0x3000006bff027230 */ /* 0x000fe20000004100 */
[----:B------:R-:W-:Y:S01]  /*fb80*/  FFMA.FTZ R34, R9, R5, R3 ;  /* 0x0000000509227223 */ /* 0x000fe20000010003 */
[----:B------:R-:W-:Y:S02]  /*fb90*/  HADD2.F32 R0, -RZ, R108.H0_H0 ;  /* 0x2000006cff007230 */ /* 0x000fe40000004100 */
[----:B------:R-:W-:Y:S01]  /*fba0*/  HADD2.F32 R3, -RZ, R110.H0_H0 ;  /* 0x2000006eff037230 */ /* 0x000fe20000004100 */
[----:B------:R-:W-:Y:S01]  /*fbb0*/  FMUL.FTZ R11, R16, R2 ;  /* 0x00000002100b7220 */ /* 0x000fe20000410000 */
[----:B------:R-:W-:Y:S01]  /*fbc0*/  HADD2.F32 R10, -RZ, R10.H1_H1 ;  /* 0x3000000aff0a7230 */ /* 0x000fe20000004100 */
[----:B------:R-:W-:-:S02]  /*fbd0*/  FMUL.FTZ R9, R15, R0 ;  /* 0x000000000f097220 */ /* 0x000fc40000410000 */
[----:B------:R-:W-:Y:S01]  /*fbe0*/  FFMA.FTZ R35, R12, R4, R11 ;  /* 0x000000040c237223 */ /* 0x000fe2000001000b */
[----:B------:R-:W-:Y:S01]  /*fbf0*/  HADD2.F32 R11, -RZ, R32.H0_H0 ;  /* 0x20000020ff0b7230 */ /* 0x000fe20000004100 */
[C---:B------:R-:W-:Y:S01]  /*fc00*/  FMUL.FTZ R24, R8.reuse, R0 ;  /* 0x0000000008187220 */ /* 0x040fe20000410000 */
[----:B------:R-:W-:Y:S01]  /*fc10*/  HADD2.F32 R32, -RZ, R38.H0_H0 ;  /* 0x20000026ff207230 */ /* 0x000fe20000004100 */
[----:B------:R-:W-:Y:S01]  /*fc20*/  FFMA.FTZ R25, R8, R3, R9 ;  /* 0x0000000308197223 */ /* 0x000fe20000010009 */
[----:B------:R-:W-:Y:S01]  /*fc30*/  HADD2.F32 R8, -RZ, R33.H0_H0 ;  /* 0x20000021ff087230 */ /* 0x000fe20000004100 */
[----:B------:R-:W-:Y:S01]  /*fc40*/  FMUL.FTZ R0, R14, R22 ;  /* 0x000000160e007220 */ /* 0x000fe20000410000 */
[----:B------:R-:W-:Y:S01]  /*fc50*/  HADD2.F32 R33, -RZ, R36.H0_H0 ;  /* 0x20000024ff217230 */ /* 0x000fe20000004100 */
[----:B------:R-:W-:Y:S02]  /*fc60*/  FMUL.FTZ R26, R12, R2 ;  /* 0x000000020c1a7220 */ /* 0x000fe40000410000 */
[----:B------:R-:W-:-:S02]  /*fc70*/  FFMA.FTZ R23, R7, R40, R0 ;  /* 0x0000002807177223 */ /* 0x000fc40000010000 */
[----:B------:R-:W-:Y:S02]  /*fc80*/  FMUL.FTZ R22, R7, R22 ;  /* 0x0000001607167220 */ /* 0x000fe40000410000 */
[-C--:B------:R-:W-:Y:S02]  /*fc90*/  FMUL.FTZ R2, R21, R11.reuse ;  /* 0x0000000b15027220 */ /* 0x080fe40000410000 */
[-C--:B------:R-:W-:Y:S02]  /*fca0*/  FMUL.FTZ R0, R20, R8.reuse ;  /* 0x0000000814007220 */ /* 0x080fe40000410000 */
[C---:B------:R-:W-:Y:S02]  /*fcb0*/  FMUL.FTZ R11, R13.reuse, R11 ;  /* 0x0000000b0d0b7220 */ /* 0x040fe40000410000 */
[----:B------:R-:W-:Y:S02]  /*fcc0*/  FMUL.FTZ R7, R10, R8 ;  /* 0x000000080a077220 */ /* 0x000fe40000410000 */
[----:B------:R-:W-:-:S02]  /*fcd0*/  FFMA.FTZ R13, R13, R33, R2 ;  /* 0x000000210d0d7223 */ /* 0x000fc40000010002 */
[----:B------:R-:W-:Y:S02]  /*fce0*/  FFMA.FTZ R27, R10, R32, R0 ;  /* 0x000000200a1b7223 */ /* 0x000fe40000010000 */
[----:B------:R-:W-:Y:S02]  /*fcf0*/  FFMA.FTZ R12, R19, R6, -R31 ;  /* 0x00000006130c7223 */ /* 0x000fe4000001081f */
[----:B------:R-:W-:Y:S02]  /*fd00*/  FFMA.FTZ R9, R17, R41, -R30 ;  /* 0x0000002911097223 */ /* 0x000fe4000001081e */
[----:B------:R-:W-:Y:S01]  /*fd10*/  FFMA.FTZ R8, R18, R5, -R29 ;  /* 0x0000000512087223 */ /* 0x000fe2000001081d */
[----:B------:R-:W-:Y:S01]  /*fd20*/  F2FP.PACK_AB R5, R37, R39 ;  /* 0x000000272505723e */ /* 0x000fe200000000ff */
[----:B------:R-:W-:Y:S01]  /*fd30*/  FFMA.FTZ R10, R16, R4, -R26 ;  /* 0x00000004100a7223 */ /* 0x000fe2000001081a */
[----:B------:R-:W-:Y:S01]  /*fd40*/  F2FP.PACK_AB R9, R9, R12 ;  /* 0x0000000c0909723e */ /* 0x000fe200000000ff */
[----:B------:R-:W-:Y:S01]  /*fd50*/  FFMA.FTZ R3, R15, R3, -R24 ;  /* 0x000000030f037223 */ /* 0x000fe20000010818 */
[----:B------:R-:W-:Y:S01]  /*fd60*/  F2FP.PACK_AB R4, R13, R34 ;  /* 0x000000220d04723e */ /* 0x000fe200000000ff */
[----:B------:R-:W-:-:S02]  /*fd70*/  FFMA.FTZ R0, R14, R40, -R22 ;  /* 0x000000280e007223 */ /* 0x000fc40000010816 */
[----:B------:R-:W-:Y:S02]  /*fd80*/  FFMA.FTZ R2, R21, R33, -R11 ;  /* 0x0000002115027223 */ /* 0x000fe4000001080b */
[----:B------:R-:W-:Y:S01]  /*fd90*/  FFMA.FTZ R6, R20, R32, -R7 ;  /* 0x0000002014067223 */ /* 0x000fe20000010807 */
[----:B------:R-:W-:Y:S02]  /*fda0*/  F2FP.PACK_AB R11, R0, R3 ;  /* 0x00000003000b723e */ /* 0x000fe400000000ff */
[----:B------:R-:W-:Y:S02]  /*fdb0*/  F2FP.PACK_AB R8, R2, R8 ;  /* 0x000000080208723e */ /* 0x000fe400000000ff */
[----:B------:R-:W-:Y:S02]  /*fdc0*/  F2FP.PACK_AB R10, R6, R10 ;  /* 0x0000000a060a723e */ /* 0x000fe400000000ff */
[----:B------:R-:W-:Y:S02]  /*fdd0*/  F2FP.PACK_AB R7, R23, R25 ;  /* 0x000000191707723e */ /* 0x000fe400000000ff */
[----:B------:R-:W-:Y:S01]  /*fde0*/  F2FP.PACK_AB R6, R27, R35 ;  /* 0x000000231b06723e */ /* 0x000fe200000000ff */
[----:B------:R1:W-:Y:S04]  /*fdf0*/  STS.128 [R42], R8 ;  /* 0x000000082a007388 */ /* 0x0003e80000000c00 */
[----:B------:R1:W-:Y:S02]  /*fe00*/  STS.128 [R28+0x10080], R4 ;  /* 0x010080041c007388 */ /* 0x0003e40000000c00 */
.L_x_828:
[----:B------:R-:W-:Y:S05]  /*fe10*/  BSYNC B1 ;  /* 0x0000000000017941 */ /* 0x000fea0003800000 */
.L_x_827:
[----:B------:R-:W-:-:S04]  /*fe20*/  IADD3 R0, R212, 0x60, RZ ;  /* 0x00000060d4007810 */ /* 0x000fc80007ffe0ff */
        /* <DEDUP_REMOVED lines=13> */
[----:B-12---:R-:W2:Y:S01]  /*ff00*/  LDL R42, [R1+0x2c] ;  /* 0x00002c00012a7983 */ /* 0x006ea20000100800 */
[----:B------:R-:W-:Y:S02]  /*ff10*/  MOV R0, c[0x0][0x27c] ;  /* 0x00009f0000007a02 */ /* 0x000fe40000000f00 */
[----:B------:R-:W-:Y:S02]  /*ff20*/  SHF.R.U32.HI R22, RZ, 0x10, R77 ;  /* 0x00000010ff167819 */ /* 0x000fe4000001164d */
[----:B------:R-:W-:-:S02]  /*ff30*/  LEA.HI R0, R0, R229, RZ, 0x1d ;  /* 0x000000e500007211 */ /* 0x000fc400078fe8ff */
[----:B------:R-:W-:Y:S02]  /*ff40*/  SHF.R.U32.HI R23, RZ, 0x10, R81 ;  /* 0x00000010ff177819 */ /* 0x000fe40000011651 */
[----:B------:R-:W-:Y:S02]  /*ff50*/  SHF.R.S32.HI R3, RZ, 0x1f, R0 ;  /* 0x0000001fff037819 */ /* 0x000fe40000011400 */
[----:B------:R-:W-:Y:S01]  /*ff60*/  SHF.L.U32 R2, R0, 0x3, RZ ;  /* 0x0000000300027819 */ /* 0x000fe200000006ff */
[----:B------:R-:W-:Y:S01]  /*ff70*/  HADD2.F32 R41, -RZ, R23.H0_H0 ;  /* 0x20000017ff297230 */ /* 0x000fe20000004100 */
[----:B------:R-:W-:Y:S02]  /*ff80*/  LEA.HI R0, R3, R0, RZ, 0x3 ;  /* 0x0000000003007211 */ /* 0x000fe400078f18ff */
[----:B------:R-:W-:Y:S02]  /*ff90*/  LOP3.LUT R2, R45, 0x38, R2, 0xf8, !PT ;  /* 0x000000382d027812 */ /* 0x000fe400078ef802 */
[----:B------:R-:W-:-:S02]  /*ffa0*/  SHF.L.U32 R0, R0, 0xa, RZ ;  /* 0x0000000a00007819 */ /* 0x000fc400000006ff */
[----:B------:R-:W-:Y:S02]  /*ffb0*/  LOP3.LUT R2, R2, R44, RZ, 0x3c, !PT ;  /* 0x0000002c02027212 */ /* 0x000fe400078e3cff */
[----:B------:R-:W-:Y:S02]  /*ffc0*/  LOP3.LUT R0, R0, 0x7fffe000, RZ, 0xc0, !PT ;  /* 0x7fffe00000007812 */ /* 0x000fe400078ec0ff */
[----:B------:R-:W-:Y:S02]  /*ffd0*/  SHF.R.U32.HI R24, RZ, 0x10, R79 ;  /* 0x00000010ff187819 */ /* 0x000fe4000001164f */
[----:B-----5:R-:W-:Y:S02]  /*ffe0*/  IADD3 R0, R2, R0, R43 ;  /* 0x0000000002007210 */ /* 0x020fe40007ffe02b */
[----:B------:R-:W-:Y:S02]  /*fff0*/  SHF.R.U32.HI R27, RZ, 0x10, R83 ;  /* 0x00000010ff1b7819 */ /* 0x000fe40000011653 */
        /* <DEDUP_REMOVED lines=8> */
[--C-:B-1----:R-:W-:Y:S02]  /*10080*/  HADD2.F32 R3, -RZ, R9.reuse.H0_H0 ;  /* 0x20000009ff037230 */ /* 0x102fe40000004100 */
[----:B------:R-:W-:Y:S02]  /*10090*/  HADD2.F32 R2, -RZ, R9.H1_H1 ;  /* 0x30000009ff027230 */ /* 0x000fe40000004100 */
[--C-:B------:R-:W-:Y:S01]  /*100a0*/  HADD2.F32 R9, -RZ, R8.reuse.H0_H0 ;  /* 0x20000008ff097230 */ /* 0x100fe20000004100 */
[----:B------:R-:W-:Y:S01]  /*100b0*/  FMUL.FTZ R31, R3, R0 ;  /* 0x00000000031f7220 */ /* 0x000fe20000410000 */
[----:B------:R-:W-:Y:S02]  /*100c0*/  HADD2.F32 R13, -RZ, R8.H1_H1 ;  /* 0x30000008ff0d7230 */ /* 0x000fe40000004100 */
[----:B------:R-:W-:Y:S02]  /*100d0*/  HADD2.F32 R8, -RZ, R11.H0_H0 ;  /* 0x2000000bff087230 */ /* 0x000fe40000004100 */
[----:B------:R-:W-:-:S02]  /*100e0*/  HADD2.F32 R12, -RZ, R10.H0_H0 ;  /* 0x2000000aff0c7230 */ /* 0x000fc40000004100 */
[----:B------:R-:W-:Y:S01]  /*100f0*/  HADD2.F32 R10, -RZ, R10.H1_H1 ;  /* 0x3000000aff0a7230 */ /* 0x000fe20000004100 */
[----:B--2---:R-:W1:Y:S02]  /*10100*/  LDS.128 R4, [R42] ;  /* 0x000000002a047984 */ /* 0x004e640000000c00 */
[----:B-1----:R-:W-:Y:S02]  /*10110*/  HADD2.F32 R19, -RZ, R5.H0_H0 ;  /* 0x20000005ff137230 */ /* 0x002fe40000004100 */
[--C-:B------:R-:W-:Y:S02]  /*10120*/  HADD2.F32 R15, -RZ, R7.reuse.H0_H0 ;  /* 0x20000007ff0f7230 */ /* 0x100fe40000004100 */
[----:B------:R-:W-:Y:S02]  /*10130*/  HADD2.F32 R14, -RZ, R7.H1_H1 ;  /* 0x30000007ff0e7230 */ /* 0x000fe40000004100 */
[----:B------:R-:W-:Y:S02]  /*10140*/  HADD2.F32 R7, -RZ, R11.H1_H1 ;  /* 0x3000000bff077230 */ /* 0x000fe40000004100 */
[----:B------:R-:W-:Y:S01]  /*10150*/  HADD2.F32 R17, -RZ, R5.H1_H1 ;  /* 0x30000005ff117230 */ /* 0x000fe20000004100 */
[----:B------:R-:W-:Y:S01]  /*10160*/  FMUL.FTZ R5, R19, R0 ;  /* 0x0000000013057220 */ /* 0x000fe20000410000 */
[----:B------:R-:W-:-:S02]  /*10170*/  HADD2.F32 R11, -RZ, R22.H0_H0 ;  /* 0x20000016ff0b7230 */ /* 0x000fc40000004100 */
[--C-:B------:R-:W-:Y:S02]  /*10180*/  HADD2.F32 R16, -RZ, R6.reuse.H0_H0 ;  /* 0x20000006ff107230 */ /* 0x100fe40000004100 */
[----:B------:R-:W-:Y:S01]  /*10190*/  HADD2.F32 R20, -RZ, R6.H1_H1 ;  /* 0x30000006ff147230 */ /* 0x000fe20000004100 */
[-C--:B------:R-:W-:Y:S01]  /*101a0*/  FMUL.FTZ R0, R17, R11.reuse ;  /* 0x0000000b11007220 */ /* 0x080fe20000410000 */
[----:B------:R-:W-:Y:S01]  /*101b0*/  HADD2.F32 R6, -RZ, R112.H0_H0 ;  /* 0x20000070ff067230 */ /* 0x000fe20000004100 */
[C---:B------:R-:W-:Y:S01]  /*101c0*/  FMUL.FTZ R30, R2.reuse, R11 ;  /* 0x0000000b021e7220 */ /* 0x040fe20000410000 */
[--C-:B------:R-:W-:Y:S01]  /*101d0*/  HADD2.F32 R18, -RZ, R4.reuse.H0_H0 ;  /* 0x20000004ff127230 */ /* 0x100fe20000004100 */
[----:B------:R-:W-:Y:S01]  /*101e0*/  FFMA.FTZ R37, R2, R41, R0 ;  /* 0x0000002902257223 */ /* 0x000fe20000010000 */
[----:B------:R-:W-:Y:S01]  /*101f0*/  HADD2.F32 R21, -RZ, R4.H1_H1 ;  /* 0x30000004ff157230 */ /* 0x000fe20000004100 */
[----:B------:R-:W-:Y:S01]  /*10200*/  FFMA.FTZ R39, R3, R6, R5 ;  /* 0x0000000603277223 */ /* 0x000fe20000010005 */
[----:B------:R-:W-:-:S02]  /*10210*/  HADD2.F32 R4, -RZ, R111.H1_H1 ;  /* 0x3000006fff047230 */ /* 0x000fc40000004100 */
[--C-:B------:R-:W-:Y:S02]  /*10220*/  HADD2.F32 R5, -RZ, R113.reuse.H1_H1 ;  /* 0x30000071ff057230 */ /* 0x100fe40000004100 */
[----:B------:R-:W-:Y:S01]  /*10230*/  HADD2.F32 R2, -RZ, R112.H1_H1 ;  /* 0x30000070ff027230 */ /* 0x000fe20000004100 */
[-C--:B------:R-:W-:Y:S01]  /*10240*/  FMUL.FTZ R3, R18, R4.reuse ;  /* 0x0000000412037220 */ /* 0x080fe20000410000 */
[----:B------:R-:W-:Y:S01]  /*10250*/  HADD2.F32 R0, -RZ, R113.H0_H0 ;  /* 0x20000071ff007230 */ /* 0x000fe20000004100 */
[C---:B------:R-:W-:Y:S01]  /*10260*/  FMUL.FTZ R29, R9.reuse, R4 ;  /* 0x00000004091d7220 */ /* 0x040fe20000410000 */
[--C-:B------:R-:W-:Y:S01]  /*10270*/  HADD2.F32 R4, -RZ, R114.reuse.H1_H1 ;  /* 0x30000072ff047230 */ /* 0x100fe20000004100 */
[----:B------:R-:W-:Y:S01]  /*10280*/  FFMA.FTZ R34, R9, R5, R3 ;  /* 0x0000000509227223 */ /* 0x000fe20000010003 */
[----:B------:R-:W-:Y:S01]  /*10290*/  HADD2.F32 R3, -RZ, R114.H0_H0 ;  /* 0x20000072ff037230 */ /* 0x000fe20000004100 */
[----:B------:R-:W-:Y:S01]  /*102a0*/  FMUL.FTZ R11, R16, R2 ;  /* 0x00000002100b7220 */ /* 0x000fe20000410000 */
[----:B------:R-:W-:Y:S01]  /*102b0*/  HADD2.F32 R22, -RZ, R24.H0_H0 ;  /* 0x20000018ff167230 */ /* 0x000fe20000004100 */
        /* <DEDUP_REMOVED lines=36> */
.L_x_832:
[----:B------:R-:W-:Y:S05]  /*10500*/  BSYNC B0 ;  /* 0x0000000000007941 */ /* 0x000fea0003800000 */
.L_x_831:
[----:B------:R-:W-:-:S13]  /*10510*/  ISETP.GE.AND P0, PT, R138, c[0x0][0x27c], PT ;  /* 0x00009f008a007a0c */ /* 0x000fda0003f06270 */
[----:B------:R-:W-:Y:S05]  /*10520*/  @P0 BRA `(.L_x_804) ;  /* 0x0000061000000947 */ /* 0x000fea0003800000 */
[----:B--2---:R-:W2:Y:S04]  /*10530*/  LDL R2, [R1+0xc] ;  /* 0x00000c0001027983 */ /* 0x004ea80000100800 */
[----:B-1-3--:R-:W3:Y:S01]  /*10540*/  LDL R42, [R1+0x1c] ;  /* 0x00001c00012a7983 */ /* 0x00aee20000100800 */
[----:B------:R-:W-:Y:S02]  /*10550*/  MOV R0, c[0x0][0x27c] ;  /* 0x00009f0000007a02 */ /* 0x000fe40000000f00 */
[----:B------:R-:W-:Y:S02]  /*10560*/  SHF.R.U32.HI R22, RZ, 0x10, R85 ;  /* 0x00000010ff167819 */ /* 0x000fe40000011655 */
[----:B------:R-:W-:Y:S02]  /*10570*/  SHF.R.U32.HI R23, RZ, 0x10, R89 ;  /* 0x00000010ff177819 */ /* 0x000fe40000011659 */
[----:B------:R-:W-:-:S02]  /*10580*/  SHF.R.U32.HI R24, RZ, 0x10, R87 ;  /* 0x00000010ff187819 */ /* 0x000fc40000011657 */
[----:B-----5:R-:W-:Y:S01]  /*10590*/  SHF.R.U32.HI R27, RZ, 0x10, R91 ;  /* 0x00000010ff1b7819 */ /* 0x020fe2000001165b */
[----:B------:R-:W-:Y:S01]  /*105a0*/  HADD2.F32 R41, -RZ, R23.H0_H0 ;  /* 0x20000017ff297230 */ /* 0x000fe20000004100 */
[----:B------:R-:W-:Y:S02]  /*105b0*/  SHF.R.U64 R32, R84, 0x10, R85 ;  /* 0x0000001054207819 */ /* 0x000fe40000001255 */
[----:B------:R-:W-:Y:S01]  /*105c0*/  SHF.R.U64 R33, R86, 0x10, R87 ;  /* 0x0000001056217819 */ /* 0x000fe20000001257 */
[----:B------:R-:W-:Y:S01]  /*105d0*/  HADD2.F32 R40, -RZ, R27.H0_H0 ;  /* 0x2000001bff287230 */ /* 0x000fe20000004100 */
[----:B------:R-:W-:Y:S02]  /*105e0*/  SHF.R.U64 R36, R88, 0x10, R89 ;  /* 0x0000001058247819 */ /* 0x000fe40000001259 */
[----:B------:R-:W-:Y:S02]  /*105f0*/  SHF.R.U64 R38, R90, 0x10, R91 ;  /* 0x000000105a267819 */ /* 0x000fe4000000125b */
        /* <DEDUP_REMOVED lines=9> */
[----:B------:R-:W-:-:S04]  /*10690*/  IADD3 R0, R2, R0, R43 ;  /* 0x0000000002007210 */ /* 0x000fc80007ffe02b */
        /* <DEDUP_REMOVED lines=74> */
.L_x_804:
[----:B------:R-:W-:Y:S05]  /*10b40*/  BSYNC B2 ;  /* 0x0000000000027941 */ /* 0x000fea0003800000 */
.L_x_770:
[----:B------:R-:W-:Y:S01]  /*10b50*/  IMAD R0, R120, c[0x0][0x208], RZ ;  /* 0x0000820078007a24 */ /* 0x000fe200078e02ff */
[----:B------:R-:W-:-:S04]  /*10b60*/  DEPBAR.LE SB0, 0x0 ;  /* 0x000080000000791a */ /* 0x000fc80000000000 */
[C---:B------:R-:W-:Y:S01]  /*10b70*/  IMAD.WIDE.U32 R2, R199.reuse, c[0x0][0x208], RZ ;  /* 0x00008200c7027a25 */ /* 0x040fe200078e00ff */
[----:B------:R-:W-:Y:S01]  /*10b80*/  BAR.SYNC.DEFER_BLOCKING 0x0 ;  /* 0x0000000000007b1d */ /* 0x000fe20000010000 */
[----:B------:R-:W-:Y:S02]  /*10b90*/  IADD3 R187, R178, 0x20, RZ ;  /* 0x00000020b2bb7810 */ /* 0x000fe40007ffe0ff */
[----:B------:R-:W-:Y:S02]  /*10ba0*/  IMAD R0, R199, c[0x0][0x20c], R0 ;  /* 0x00008300c7007a24 */ /* 0x000fe400078e0200 */
[----:B------:R-:W-:Y:S01]  /*10bb0*/  IMAD.WIDE.U32 R218, R217, c[0x0][0x210], RZ ;  /* 0x00008400d9da7a25 */ /* 0x000fe200078e00ff */
[----:B------:R-:W-:Y:S03]  /*10bc0*/  BSSY B0, `(.L_x_833) ;  /* 0x00000d5000007945 */ /* 0x000fe60003800000 */
[----:B------:R-:W-:-:S02]  /*10bd0*/  IMAD.IADD R3, R3, 0x1, R0 ;  /* 0x0000000103037824 */ /* 0x000fc400078e0200 */
[----:B------:R-:W-:Y:S02]  /*10be0*/  IMAD R0, R121, c[0x0][0x218], RZ ;  /* 0x0000860079007a24 */ /* 0x000fe400078e02ff */
[----:B------:R-:W-:-:S04]  /*10bf0*/  IMAD.WIDE.U32 R2, R198, c[0x0][0x218], R2 ;  /* 0x00008600c6027a25 */ /* 0x000fc800078e0002 */
[----:B-1----:R-:W-:Y:S01]  /*10c00*/  IMAD R4, R198, c[0x0][0x21c], R0 ;  /* 0x00008700c6047a24 */ /* 0x002fe200078e0200 */
        /* <DEDUP_REMOVED lines=8> */
[----:B------:R-:W1:Y:S04]  /*10c90*/  SHFL.IDX PT, R0, R3, RZ, 0x181f ;  /* 0x00181fff03007589 */ /* 0x000e6800000e0000 */
[----:B------:R-:W2:Y:S04]  /*10ca0*/  SHFL.IDX PT, R2, R2, RZ, 0x181f ;  /* 0x00181fff02027589 */ /* 0x000ea800000e0000 */
[----:B-----5:R-:W3:Y:S04]  /*10cb0*/  LDSM.16.M88.4 R24, [R178+0x800] ;  /* 0x00080000b218783b */ /* 0x020ee80000000200 */
[----:B------:R-:W-:Y:S01]  /*10cc0*/  @P1 IADD3 R187, R178, -0x20, RZ ;  /* 0xffffffe0b2bb1810 */ /* 0x000fe20007ffe0ff */
[----:B------:R-:W-:Y:S03]  /*10cd0*/  LDSM.16.M88.4 R4, [R184] ;  /* 0x00000000b804783b */ /* 0x000fe60000000200 */
[C---:B------:R-:W-:Y:S01]  /*10ce0*/  IADD3 R188, R187.reuse, 0x3000, RZ ;  /* 0x00003000bbbc7810 */ /* 0x040fe20007ffe0ff */
[----:B------:R-:W-:Y:S01]  /*10cf0*/  LDSM.16.M88.4 R36, [R187] ;  /* 0x00000000bb24783b */ /* 0x000fe20000000200 */
[----:B------:R-:W-:-:S02]  /*10d00*/  IADD3 R190, R187, 0x1000, RZ ;  /* 0x00001000bbbe7810 */ /* 0x000fc40007ffe0ff */
[C---:B------:R-:W-:Y:S01]  /*10d10*/  IADD3 R189, R187.reuse, 0x1800, RZ ;  /* 0x00001800bbbd7810 */ /* 0x040fe20007ffe0ff */
[----:B------:R-:W4:Y:S01]  /*10d20*/  LDSM.16.M88.4 R44, [R187+0x800] ;  /* 0x00080000bb2c783b */ /* 0x000f220000000200 */
[----:B------:R-:W-:Y:S02]  /*10d30*/  IADD3 R192, R187, 0x2000, RZ ;  /* 0x00002000bbc07810 */ /* 0x000fe40007ffe0ff */
[-C--:B-1--4-:R-:W-:Y:S02]  /*10d40*/  LEA R12, P0, R202, R0.reuse, 0x1 ;  /* 0x00000000ca0c7211 */ /* 0x092fe400078008ff */
[----:B------:R-:W-:Y:S02]  /*10d50*/  LEA R16, P1, R200, R0, 0x1 ;  /* 0x00000000c8107211 */ /* 0x000fe400078208ff */
[----:B--2---:R-:W-:Y:S02]  /*10d60*/  LEA.HI.X R13, R202, R2, R207, 0x1, P0 ;  /* 0x00000002ca0d7211 */ /* 0x004fe400000f0ccf */
[----:B------:R-:W-:-:S02]  /*10d70*/  ISETP.GT.AND P0, PT, R119, R212, PT ;  /* 0x000000d47700720c */ /* 0x000fc40003f04270 */
[----:B------:R-:W-:Y:S02]  /*10d80*/  LEA.HI.X R17, R200, R2, R206, 0x1, P1 ;  /* 0x00000002c8117211 */ /* 0x000fe400008f0cce */
[C---:B------:R-:W-:Y:S02]  /*10d90*/  ISETP.GE.OR P1, PT, R134.reuse, c[0x0][0x1d4], !P0 ;  /* 0x0000750086007a0c */ /* 0x040fe40004726670 */
[C---:B------:R-:W-:Y:S01]  /*10da0*/  LEA R14, P3, R134.reuse, R0, 0x1 ;  /* 0x00000000860e7211 */ /* 0x040fe200078608ff */
[C---:B------:R-:W-:Y:S01]  /*10db0*/  HMMA.16816.F32 R28, R8.reuse, R20, RZ ;  /* 0x00000014081c723c */ /* 0x040fe200000018ff */
[----:B------:R-:W-:Y:S02]  /*10dc0*/  IADD3 R191, R187, 0x2800, RZ ;  /* 0x00002800bbbf7810 */ /* 0x000fe40007ffe0ff */
[----:B------:R-:W-:Y:S02]  /*10dd0*/  LEA.HI.X R15, R134, R2, R135, 0x1, P3 ;  /* 0x00000002860f7211 */ /* 0x000fe400018f0c87 */
[----:B------:R-:W-:Y:S01]  /*10de0*/  LEA R18, P3, R201, R0, 0x1 ;  /* 0x00000000c9127211 */ /* 0x000fe200078608ff */
[----:B------:R-:W-:Y:S01]  /*10df0*/  IMAD.MOV.U32 R0, RZ, RZ, 0x40 ;  /* 0x00000040ff007424 */ /* 0x000fe200078e00ff */
[----:B------:R-:W-:Y:S01]  /*10e00*/  IADD3 R193, R187, 0x3800, RZ ;  /* 0x00003800bbc17810 */ /* 0x000fe20007ffe0ff */
[----:B------:R-:W-:Y:S01]  /*10e10*/  HMMA.16816.F32 R32, R8, R22, RZ ;  /* 0x000000160820723c */ /* 0x000fe200000018ff */
[----:B------:R-:W-:Y:S01]  /*10e20*/  LEA.HI.X R19, R201, R2, R208, 0x1, P3 ;  /* 0x00000002c9137211 */ /* 0x000fe200018f0cd0 */
[----:B------:R-:W-:Y:S01]  /*10e30*/  @!PT LDS RZ, [RZ] ;  /* 0x00000000fffff984 */ /* 0x000fe20000000800 */
[----:B------:R-:W-:Y:S01]  /*10e40*/  @!PT LDS RZ, [RZ] ;  /* 0x00000000fffff984 */ /* 0x000fe20000000800 */
[----:B------:R-:W-:Y:S01]  /*10e50*/  @!PT LDS RZ, [RZ] ;  /* 0x00000000fffff984 */ /* 0x000fe20000000800 */
[----:B------:R1:W-:Y:S01]  /*10e60*/  LDGSTS.E.BYPASS.LTC128B.128 [R195+0x8080], [R14.64], !P1 ;  /* 0x080800000ec37fae */ /* 0x0003e2000c901d48 */
[----:B------:R-:W-:-:S02]  /*10e70*/  ISETP.GE.OR P1, PT, R138, c[0x0][0x1d4], !P0 ;  /* 0x000075008a007a0c */ /* 0x000fc40004726670 */
[----:B------:R-:W-:Y:S02]  /*10e80*/  SEL R0, R0, 0xffffffc0, !P2 ;  /* 0xffffffc000007807 */ /* 0x000fe40005000000 */
[----:B------:R-:W-:Y:S01]  /*10e90*/  IADD3 R194, R187, 0x800, RZ ;  /* 0x00000800bbc27810 */ /* 0x000fe20007ffe0ff */
[----:B---3--:R-:W-:Y:S02]  /*10ea0*/  HMMA.16816.F32 R20, R8, R24, RZ ;  /* 0x000000180814723c */ /* 0x008fe400000018ff */
        /* <DEDUP_REMOVED lines=9> */
[----:B------:R-:W-:Y:S01]  /*10f40*/  LDSM.16.M88.4 R48, [R177+0x800] ;  /* 0x00080000b130783b */ /* 0x000fe20000000200 */
[----:B-1----:R-:W-:Y:S03]  /*10f50*/  HMMA.16816.F32 R12, R8, R26, RZ ;  /* 0x0000001a080c723c */ /* 0x002fe600000018ff */
[----:B------:R-:W1:Y:S04]  /*10f60*/  LDSM.16.M88.4 R8, [R186] ;  /* 0x00000000ba08783b */ /* 0x000e680000000200 */
[----:B------:R-:W0:Y:S01]  /*10f70*/  LDGDEPBAR ;  /* 0x00000000000079af */ /* 0x000e220000000000 */
[C---:B------:R-:W-:Y:S08]  /*10f80*/  HMMA.16816.F32 R24, R4.reuse, R44, R20 ;  /* 0x0000002c0418723c */ /* 0x040ff00000001814 */
[C---:B--2---:R-:W-:Y:S08]  /*10f90*/  HMMA.16816.F32 R16, R4.reuse, R36, R28 ;  /* 0x000000240410723c */ /* 0x044ff0000000181c */
[C---:B------:R-:W-:Y:S01]  /*10fa0*/  HMMA.16816.F32 R28, R4.reuse, R38, R32 ;  /* 0x00000026041c723c */ /* 0x040fe20000001820 */
[----:B------:R-:W-:Y:S04]  /*10fb0*/  LDSM.16.M88.4 R32, [R176+-0x3000] ;  /* 0xffd00000b020783b */ /* 0x000fe80000000200 */
[----:B------:R-:W-:Y:S03]  /*10fc0*/  LDSM.16.M88.4 R36, [R178+0x1000] ;  /* 0x00100000b224783b */ /* 0x000fe60000000200 */
[----:B------:R-:W-:Y:S01]  /*10fd0*/  HMMA.16816.F32 R12, R4, R46, R12 ;  /* 0x0000002e040c723c */ /* 0x000fe2000000180c */
[----:B------:R-:W2:Y:S04]  /*10fe0*/  LDSM.16.M88.4 R4, [R185] ;  /* 0x00000000b904783b */ /* 0x000ea80000000200 */
[----:B------:R-:W3:Y:S03]  /*10ff0*/  LDSM.16.M88.4 R44, [R176+-0x2800] ;  /* 0xffd80000b02c783b */ /* 0x000ee60000000200 */
[C---:B-1----:R-:W-:Y:S08]  /*11000*/  HMMA.16816.F32 R20, R8.reuse, R40, R16 ;  /* 0x000000280814723c */ /* 0x042ff00000001810 */
[C---:B------:R-:W-:Y:S01]  /*11010*/  HMMA.16816.F32 R16, R8.reuse, R42, R28 ;  /* 0x0000002a0810723c */ /* 0x040fe2000000181c */
[----:B------:R-:W-:Y:S07]  /*11020*/  LDSM.16.M88.4 R40, [R189] ;  /* 0x00000000bd28783b */ /* 0x000fee0000000200 */
[C---:B------:R-:W-:Y:S08]  /*11030*/  HMMA.16816.F32 R24, R8.reuse, R48, R24 ;  /* 0x000000300818723c */ /* 0x040ff00000001818 */
[----:B------:R-:W-:Y:S01]  /*11040*/  HMMA.16816.F32 R12, R8, R50, R12 ;  /* 0x00000032080c723c */ /* 0x000fe2000000180c */
[----:B------:R-:W1:Y:S04]  /*11050*/  LDSM.16.M88.4 R8, [R183+0x4000] ;  /* 0x00400000b708783b */ /* 0x000e680000000200 */
[----:B------:R-:W4:Y:S03]  /*11060*/  LDSM.16.M88.4 R48, [R178+0x1800] ;  /* 0x00180000b230783b */ /* 0x000f260000000200 */
[C---:B--2---:R-:W-:Y:S08]  /*11070*/  HMMA.16816.F32 R20, R4.reuse, R32, R20 ;  /* 0x000000200414723c */ /* 0x044ff00000001814 */
[C---:B------:R-:W-:Y:S01]  /*11080*/  HMMA.16816.F32 R16, R4.reuse, R34, R16 ;  /* 0x000000220410723c */ /* 0x040fe20000001810 */
[----:B------:R-:W-:Y:S07]  /*11090*/  LDSM.16.M88.4 R32, [R190] ;  /* 0x00000000be20783b */ /* 0x000fee0000000200 */
[C---:B---3--:R-:W-:Y:S08]  /*110a0*/  HMMA.16816.F32 R24, R4.reuse, R44, R24 ;  /* 0x0000002c0418723c */ /* 0x048ff00000001818 */
[----:B------:R-:W-:Y:S01]  /*110b0*/  HMMA.16816.F32 R12, R4, R46, R12 ;  /* 0x0000002e040c723c */ /* 0x000fe2000000180c */
[----:B------:R-:W2:Y:S04]  /*110c0*/  LDSM.16.M88.4 R4, [R184+0x4000] ;  /* 0x00400000b804783b */ /* 0x000ea80000000200 */
[----:B------:R-:W-:Y:S03]  /*110d0*/  LDSM.16.M88.4 R44, [R178+0x2800] ;  /* 0x00280000b22c783b */ /* 0x000fe60000000200 */
[C---:B-1----:R-:W-:Y:S01]  /*110e0*/  HMMA.16816.F32 R28, R8.reuse, R36, R20 ;  /* 0x00000024081c723c */ /* 0x042fe20000001814 */
[----:B------:R-:W-:Y:S07]  /*110f0*/  LDSM.16.M88.4 R20, [R177+0x1000] ;  /* 0x00100000b114783b */ /* 0x000fee0000000200 */
[C---:B------:R-:W-:Y:S01]  /*11100*/  HMMA.16816.F32 R16, R8.reuse, R38, R16 ;  /* 0x000000260810723c */ /* 0x040fe20000001810 */
[----:B------:R-:W-:Y:S07]  /*11110*/  LDSM.16.M88.4 R36, [R177+0x1800] ;  /* 0x00180000b124783b */ /* 0x000fee0000000200 */
[C---:B----4-:R-:W-:Y:S08]  /*11120*/  HMMA.16816.F32 R24, R8.reuse, R48, R24 ;  /* 0x000000300818723c */ /* 0x050ff00000001818 */
[----:B------:R-:W-:Y:S01]  /*11130*/  HMMA.16816.F32 R12, R8, R50, R12 ;  /* 0x00000032080c723c */ /* 0x000fe2000000180c */
[----:B------:R-:W1:Y:S07]  /*11140*/  LDSM.16.M88.4 R8, [R186+0x4000] ;  /* 0x00400000ba08783b */ /* 0x000e6e0000000200 */
[C---:B--2---:R-:W-:Y:S08]  /*11150*/  HMMA.16816.F32 R28, R4.reuse, R32, R28 ;  /* 0x00000020041c723c */ /* 0x044ff0000000181c */
[C---:B------:R-:W-:Y:S01]  /*11160*/  HMMA.16816.F32 R16, R4.reuse, R34, R16 ;  /* 0x000000220410723c */ /* 0x040fe20000001810 */
[----:B------:R-:W-:Y:S07]  /*11170*/  LDSM.16.M88.4 R32, [R176+-0x2000] ;  /* 0xffe00000b020783b */ /* 0x000fee0000000200 */
[C---:B------:R-:W-:Y:S08]  /*11180*/  HMMA.16816.F32 R24, R4.reuse, R40, R24 ;  /* 0x000000280418723c */ /* 0x040ff00000001818 */
[----:B------:R-:W-:Y:S01]  /*11190*/  HMMA.16816.F32 R12, R4, R42, R12 ;  /* 0x0000002a040c723c */ /* 0x000fe2000000180c */
[----:B------:R-:W2:Y:S04]  /*111a0*/  LDSM.16.M88.4 R4, [R185+0x4000] ;  /* 0x00400000b904783b */ /* 0x000ea80000000200 */
[----:B------:R-:W3:Y:S03]  /*111b0*/  LDSM.16.M88.4 R40, [R176+-0x1800] ;  /* 0xffe80000b028783b */ /* 0x000ee60000000200 */
[C---:B-1----:R-:W-:Y:S08]  /*111c0*/  HMMA.16816.F32 R28, R8.reuse, R20, R28 ;  /* 0x00000014081c723c */ /* 0x042ff0000000181c */
[C---:B------:R-:W-:Y:S08]  /*111d0*/  HMMA.16816.F32 R20, R8.reuse, R22, R16 ;  /* 0x000000160814723c */ /* 0x040ff00000001810 */
[C---:B------:R-:W-:Y:S08]  /*111e0*/  HMMA.16816.F32 R16, R8.reuse, R36, R24 ;  /* 0x000000240810723c */ /* 0x040ff00000001818 */
[----:B------:R-:W-:Y:S01]  /*111f0*/  HMMA.16816.F32 R12, R8, R38, R12 ;  /* 0x00000026080c723c */ /* 0x000fe2000000180c */
[----:B------:R-:W-:Y:S04]  /*11200*/  LDSM.16.M88.4 R8, [R183+0x8000] ;  /* 0x00800000b708783b */ /* 0x000fe80000000200 */
[----:B------:R-:W1:Y:S03]  /*11210*/  LDSM.16.M88.4 R36, [R178+0x2000] ;  /* 0x00200000b224783b */ /* 0x000e660000000200 */
[C---:B--2---:R-:W-:Y:S01]  /*11220*/  HMMA.16816.F32 R24, R4.reuse, R32, R28 ;  /* 0x000000200418723c */ /* 0x044fe2000000181c */
[----:B------:R-:W-:Y:S07]  /*11230*/  LDSM.16.M88.4 R28, [R192] ;  /* 0x00000000c01c783b */ /* 0x000fee0000000200 */
[C---:B------:R-:W-:Y:S01]  /*11240*/  HMMA.16816.F32 R20, R4.reuse, R34, R20 ;  /* 0x000000220414723c */ /* 0x040fe20000001814 */
[----:B------:R-:W-:Y:S07]  /*11250*/  LDSM.16.M88.4 R32, [R177+0x2000] ;  /* 0x00200000b120783b */ /* 0x000fee0000000200 */
[C---:B---3--:R-:W-:Y:S08]  /*11260*/  HMMA.16816.F32 R16, R4.reuse, R40, R16 ;  /* 0x000000280410723c */ /* 0x048ff00000001810 */
[----:B------:R-:W-:Y:S01]  /*11270*/  HMMA.16816.F32 R12, R4, R42, R12 ;  /* 0x0000002a040c723c */ /* 0x000fe2000000180c */
[----:B------:R-:W2:Y:S04]  /*11280*/  LDSM.16.M88.4 R4, [R184+0x8000] ;  /* 0x00800000b804783b */ /* 0x000ea80000000200 */
[----:B------:R-:W3:Y:S03]  /*11290*/  LDSM.16.M88.4 R40, [R191] ;  /* 0x00000000bf28783b */ /* 0x000ee60000000200 */
[C---:B-1----:R-:W-:Y:S08]  /*112a0*/  HMMA.16816.F32 R24, R8.reuse, R36, R24 ;  /* 0x000000240818723c */ /* 0x042ff00000001818 */
[C---:B------:R-:W-:Y:S01]  /*112b0*/  HMMA.16816.F32 R20, R8.reuse, R38, R20 ;  /* 0x000000260814723c */ /* 0x040fe20000001814 */
[----:B------:R-:W-:Y:S07]  /*112c0*/  LDSM.16.M88.4 R36, [R176+-0x800] ;  /* 0xfff80000b024783b */ /* 0x000fee0000000200 */
[C---:B------:R-:W-:Y:S08]  /*112d0*/  HMMA.16816.F32 R16, R8.reuse, R44, R16 ;  /* 0x0000002c0810723c */ /* 0x040ff00000001810 */
[----:B------:R-:W-:Y:S01]  /*112e0*/  HMMA.16816.F32 R12, R8, R46, R12 ;  /* 0x0000002e080c723c */ /* 0x000fe2000000180c */
[----:B------:R-:W1:Y:S04]  /*112f0*/  LDSM.16.M88.4 R8, [R186+0x8000] ;  /* 0x00800000ba08783b */ /* 0x000e680000000200 */
[----:B------:R-:W4:Y:S03]  /*11300*/  LDSM.16.M88.4 R44, [R177+0x2800] ;  /* 0x00280000b12c783b */ /* 0x000f260000000200 */
[C---:B--2---:R-:W-:Y:S08]  /*11310*/  HMMA.16816.F32 R24, R4.reuse, R28, R24 ;  /* 0x0000001c0418723c */ /* 0x044ff00000001818 */
[C---:B------:R-:W-:Y:S01]  /*11320*/  HMMA.16816.F32 R20, R4.reuse, R30, R20 ;  /* 0x0000001e0414723c */ /* 0x040fe20000001814 */
[----:B------:R-:W-:Y:S07]  /*11330*/  LDSM.16.M88.4 R28, [R176+-0x1000] ;  /* 0xfff00000b01c783b */ /* 0x000fee0000000200 */
[C---:B---3--:R-:W-:Y:S08]  /*11340*/  HMMA.16816.F32 R16, R4.reuse, R40, R16 ;  /* 0x000000280410723c */ /* 0x048ff00000001810 */
[----:B------:R-:W-:Y:S01]  /*11350*/  HMMA.16816.F32 R12, R4, R42, R12 ;  /* 0x0000002a040c723c */ /* 0x000fe2000000180c */
[----:B------:R-:W2:Y:S04]  /*11360*/  LDSM.16.M88.4 R4, [R185+0x8000] ;  /* 0x00800000b904783b */ /* 0x000ea80000000200 */
[----:B------:R-:W-:Y:S03]  /*11370*/  LDSM.16.M88.4 R40, [R193] ;  /* 0x00000000c128783b */ /* 0x000fe60000000200 */
[C---:B-1----:R-:W-:Y:S08]  /*11380*/  HMMA.16816.F32 R24, R8.reuse, R32, R24 ;  /* 0x000000200818723c */ /* 0x042ff00000001818 */
[C---:B------:R-:W-:Y:S01]  /*11390*/  HMMA.16816.F32 R20, R8.reuse, R34, R20 ;  /* 0x000000220814723c */ /* 0x040fe20000001814 */
[----:B------:R-:W-:Y:S07]  /*113a0*/  LDSM.16.M88.4 R32, [R178+0x3000] ;  /* 0x00300000b220783b */ /* 0x000fee0000000200 */
[C---:B----4-:R-:W-:Y:S08]  /*113b0*/  HMMA.16816.F32 R16, R8.reuse, R44, R16 ;  /* 0x0000002c0810723c */ /* 0x050ff00000001810 */
[----:B------:R-:W-:Y:S01]  /*113c0*/  HMMA.16816.F32 R12, R8, R46, R12 ;  /* 0x0000002e080c723c */ /* 0x000fe2000000180c */
[----:B------:R-:W1:Y:S04]  /*113d0*/  LDSM.16.M88.4 R8, [R183+0xc000] ;  /* 0x00c00000b708783b */ /* 0x000e680000000200 */
[----:B------:R-:W3:Y:S03]  /*113e0*/  LDSM.16.M88.4 R44, [R178+0x3800] ;  /* 0x00380000b22c783b */ /* 0x000ee60000000200 */
[C---:B--2---:R-:W-:Y:S08]  /*113f0*/  HMMA.16816.F32 R24, R4.reuse, R28, R24 ;  /* 0x0000001c0418723c */ /* 0x044ff00000001818 */
[C---:B------:R-:W-:Y:S01]  /*11400*/  HMMA.16816.F32 R20, R4.reuse, R30, R20 ;  /* 0x0000001e0414723c */ /* 0x040fe20000001814 */
[----:B------:R-:W-:Y:S07]  /*11410*/  LDSM.16.M88.4 R28, [R188] ;  /* 0x00000000bc1c783b */ /* 0x000fee0000000200 */
[C---:B------:R-:W-:Y:S08]  /*11420*/  HMMA.16816.F32 R16, R4.reuse, R36, R16 ;  /* 0x000000240410723c */ /* 0x040ff00000001810 */
[----:B------:R-:W-:Y:S01]  /*11430*/  HMMA.16816.F32 R12, R4, R38, R12 ;  /* 0x00000026040c723c */ /* 0x000fe2000000180c */
[----:B------:R-:W2:Y:S04]  /*11440*/  LDSM.16.M88.4 R4, [R184+0xc000] ;  /* 0x00c00000b804783b */ /* 0x000ea80000000200 */
[----:B------:R-:W-:Y:S03]  /*11450*/  LDSM.16.M88.4 R36, [R177+0x3000] ;  /* 0x00300000b124783b */ /* 0x000fe60000000200 */
[C---:B-1----:R-:W-:Y:S08]  /*11460*/  HMMA.16816.F32 R24, R8.reuse, R32, R24 ;  /* 0x000000200818723c */ /* 0x042ff00000001818 */
[C---:B------:R-:W-:Y:S01]  /*11470*/  HMMA.16816.F32 R20, R8.reuse, R34, R20 ;  /* 0x000000220814723c */ /* 0x040fe20000001814 */
[----:B------:R-:W-:Y:S07]  /*11480*/  LDSM.16.M88.4 R32, [R176] ;  /* 0x00000000b020783b */ /* 0x000fee0000000200 */
[C---:B---3--:R-:W-:Y:S08]  /*11490*/  HMMA.16816.F32 R16, R8.reuse, R44, R16 ;  /* 0x0000002c0810723c */ /* 0x048ff00000001810 */
[----:B------:R-:W-:Y:S01]  /*114a0*/  HMMA.16816.F32 R12, R8, R46, R12 ;  /* 0x0000002e080c723c */ /* 0x000fe2000000180c */
[----:B------:R-:W1:Y:S04]  /*114b0*/  LDSM.16.M88.4 R8, [R186+0xc000] ;  /* 0x00c00000ba08783b */ /* 0x000e680000000200 */
[----:B------:R-:W3:Y:S03]  /*114c0*/  LDSM.16.M88.4 R44, [R177+0x3800] ;  /* 0x00380000b12c783b */ /* 0x000ee60000000200 */
[C---:B--2---:R-:W-:Y:S08]  /*114d0*/  HMMA.16816.F32 R24, R4.reuse, R28, R24 ;  /* 0x0000001c0418723c */ /* 0x044ff00000001818 */
[C---:B------:R-:W-:Y:S01]  /*114e0*/  HMMA.16816.F32 R20, R4.reuse, R30, R20 ;  /* 0x0000001e0414723c */ /* 0x040fe20000001814 */
[----:B------:R-:W-:Y:S07]  /*114f0*/  LDSM.16.M88.4 R28, [R176+0x800] ;  /* 0x00080000b01c783b */ /* 0x000fee0000000200 */
[C---:B------:R-:W-:Y:S08]  /*11500*/  HMMA.16816.F32 R16, R4.reuse, R40, R16 ;  /* 0x000000280410723c */ /* 0x040ff00000001810 */
[----:B------:R-:W-:Y:S01]  /*11510*/  HMMA.16816.F32 R12, R4, R42, R12 ;  /* 0x0000002a040c723c */ /* 0x000fe2000000180c */
[----:B------:R-:W2:Y:S01]  /*11520*/  LDSM.16.M88.4 R4, [R185+0xc000] ;  /* 0x00c00000b904783b */ /* 0x000ea20000000200 */
[----:B------:R-:W-:-:S06]  /*11530*/  DEPBAR.LE SB0, 0x0 ;  /* 0x000080000000791a */ /* 0x000fcc0000000000 */
[C---:B-1----:R-:W-:Y:S08]  /*11540*/  HMMA.16816.F32 R24, R8.reuse, R36, R24 ;  /* 0x000000240818723c */ /* 0x042ff00000001818 */
[C---:B------:R-:W-:Y:S08]  /*11550*/  HMMA.16816.F32 R20, R8.reuse, R38, R20 ;  /* 0x000000260814723c */ /* 0x040ff00000001814 */
[C---:B---3--:R-:W-:Y:S08]  /*11560*/  HMMA.16816.F32 R16, R8.reuse, R44, R16 ;  /* 0x0000002c0810723c */ /* 0x048ff00000001810 */
[----:B------:R-:W-:Y:S08]  /*11570*/  HMMA.16816.F32 R8, R8, R46, R12 ;  /* 0x0000002e0808723c */ /* 0x000ff0000000180c */
[C---:B--2---:R-:W-:Y:S08]  /*11580*/  HMMA.16816.F32 R24, R4.reuse, R32, R24 ;  /* 0x000000200418723c */ /* 0x044ff00000001818 */
[C---:B------:R-:W-:Y:S08]  /*11590*/  HMMA.16816.F32 R16, R4.reuse, R28, R16 ;  /* 0x0000001c0410723c */ /* 0x040ff00000001810 */
[C---:B------:R-:W-:Y:S08]  /*115a0*/  HMMA.16816.F32 R20, R4.reuse, R34, R20 ;  /* 0x000000220414723c */ /* 0x040ff00000001814 */
[----:B------:R-:W-:Y:S01]  /*115b0*/  HMMA.16816.F32 R28, R4, R30, R8 ;  /* 0x0000001e041c723c */ /* 0x000fe20000001808 */
[----:B------:R-:W-:Y:S06]  /*115c0*/  BAR.SYNC.DEFER_BLOCKING 0x0 ;  /* 0x0000000000007b1d */ /* 0x000fec0000010000 */
[----:B------:R-:W-:Y:S01]  /*115d0*/  @!UPT UIADD3 URZ, URZ, URZ, URZ ;  /* 0x0000003f3f3ff290 */ /* 0x000fe2000fffe03f */
[----:B------:R-:W-:Y:S11]  /*115e0*/  @!P0 BRA `(.L_x_834) ;  /* 0x0000032000008947 */ /* 0x000ff60003800000 */
[----:B------:R-:W-:Y:S01]  /*115f0*/  ISETP.NE.AND P4, PT, R123, 0x1, PT ;  /* 0x000000017b00780c */ /* 0x000fe20003f85270 */
[----:B------:R-:W-:Y:S01]  /*11600*/  IMAD.MOV.U32 R198, RZ, RZ, RZ ;  /* 0x000000ffffc67224 */ /* 0x000fe200078e00ff */
[----:B------:R-:W-:-:S04]  /*11610*/  IADD3 R2, R213, R109, R227 ;  /* 0x0000006dd5027210 */ /* 0x000fc80007ffe0e3 */
[----:B------:R-:W-:-:S05]  /*11620*/  IADD3 R2, R2, -0x20, RZ ;  /* 0xffffffe002027810 */ /* 0x000fca0007ffe0ff */
        /* <DEDUP_REMOVED lines=25> */
.L_x_983:
[----:B------:R-:W-:Y:S05]  /*117c0*/  BRA.DIV ~URZ, `(.L_x_836) ;  /* 0x0000f1f27f007947 */ /* 0x000fea000b800000 */
[----:B-1----:R1:W3:Y:S02]  /*117d0*/  SHFL.IDX PT, R0, R5, RZ, 0x181f ;  /* 0x00181fff05007589 */ /* 0x0022e400000e0000 */
.L_x_984:
[C---:B------:R-:W-:Y:S02]  /*117e0*/  ISETP.GE.AND P1, PT, R134.reuse, c[0x0][0x1d4], PT ;  /* 0x0000750086007a0c */ /* 0x040fe40003f26270 */
[----:B---3--:R-:W-:Y:S02]  /*117f0*/  LEA R2, P0, R134, R0, 0x1 ;  /* 0x0000000086027211 */ /* 0x008fe400078008ff */
[----:B------:R-:W-:Y:S02]  /*11800*/  ISETP.GE.AND P3, PT, R138, c[0x0][0x1d4], PT ;  /* 0x000075008a007a0c */ /* 0x000fe40003f66270 */
[----:B--2---:R-:W-:Y:S02]  /*11810*/  LEA.HI.X R3, R134, R4, R135, 0x1, P0 ;  /* 0x0000000486037211 */ /* 0x004fe400000f0c87 */
[----:B------:R-:W-:Y:S02]  /*11820*/  LEA R8, P0, R202, R0, 0x1 ;  /* 0x00000000ca087211 */ /* 0x000fe400078008ff */
[----:B------:R-:W-:-:S02]  /*11830*/  ISETP.GE.AND P2, PT, R201, c[0x0][0x1d4], PT ;  /* 0x00007500c9007a0c */ /* 0x000fc40003f46270 */
[----:B------:R-:W-:Y:S01]  /*11840*/  LEA.HI.X R9, R202, R4, R207, 0x1, P0 ;  /* 0x00000004ca097211 */ /* 0x000fe200000f0ccf */
[----:B------:R-:W-:Y:S01]  /*11850*/  @!PT LDS RZ, [RZ] ;  /* 0x00000000fffff984 */ /* 0x000fe20000000800 */
[----:B------:R-:W-:Y:S01]  /*11860*/  @!PT LDS RZ, [RZ] ;  /* 0x00000000fffff984 */ /* 0x000fe20000000800 */
[----:B------:R-:W-:Y:S01]  /*11870*/  @!PT LDS RZ, [RZ] ;  /* 0x00000000fffff984 */ /* 0x000fe20000000800 */
[----:B------:R2:W-:Y:S01]  /*11880*/  LDGSTS.E.BYPASS.LTC128B.128 [R195+0xc080], [R2.64], !P1 ;  /* 0x0c08000002c37fae */ /* 0x0005e2000c901d48 */
[C---:B------:R-:W-:Y:S02]  /*11890*/  LEA R6, P0, R201.reuse, R0, 0x1 ;  /* 0x00000000c9067211 */ /* 0x040fe400078008ff */
[----:B------:R-:W-:Y:S01]  /*118a0*/  ISETP.GE.AND P1, PT, R200, c[0x0][0x1d4], PT ;  /* 0x00007500c8007a0c */ /* 0x000fe20003f26270 */
[----:B------:R3:W-:Y:S01]  /*118b0*/  LDGSTS.E.BYPASS.LTC128B.128 [R195+0xd080], [R8.64], !P3 ;  /* 0x0d08000008c37fae */ /* 0x0007e2000d901d48 */
[----:B------:R-:W-:-:S05]  /*118c0*/  LEA.HI.X R7, R201, R4, R208, 0x1, P0 ;  /* 0x00000004c9077211 */ /* 0x000fca00000f0cd0 */
[----:B------:R3:W-:Y:S01]  /*118d0*/  LDGSTS.E.BYPASS.LTC128B.128 [R195+0xe080], [R6.64], !P2 ;  /* 0x0e08000006c37fae */ /* 0x0007e2000d101d48 */
[----:B--2---:R-:W-:-:S04]  /*118e0*/  LEA R2, P0, R200, R0, 0x1 ;  /* 0x00000000c8027211 */ /* 0x004fc800078008ff */
[----:B------:R-:W-:-:S05]  /*118f0*/  LEA.HI.X R3, R200, R4, R206, 0x1, P0 ;  /* 0x00000004c8037211 */ /* 0x000fca00000f0cce */
[----:B------:R3:W-:Y:S04]  /*11900*/  LDGSTS.E.BYPASS.LTC128B.128 [R195+0xf080], [R2.64], !P1 ;  /* 0x0f08000002c37fae */ /* 0x0007e8000c901d48 */
.L_x_834:
[----:B------:R-:W-:Y:S05]  /*11910*/  BSYNC B0 ;  /* 0x0000000000007941 */ /* 0x000fea0003800000 */
.L_x_833:
[----:B------:R-:W-:Y:S01]  /*11920*/  IMAD.MOV.U32 R0, RZ, RZ, c[0x0][0x2c4] ;  /* 0x0000b100ff007624 */ /* 0x000fe200078e00ff */
[----:B------:R-:W-:Y:S01]  /*11930*/  ULDC UR4, c[0x0][0x324] ;  /* 0x0000c90000047ab9 */ /* 0x000fe20000000800 */
[----:B---3--:R-:W-:Y:S01]  /*11940*/  IADD3 R2, R210, 0x1, -R109 ;  /* 0x00000001d2027810 */ /* 0x008fe20007ffe86d */
[----:B------:R-:W-:Y:S01]  /*11950*/  ULOP3.LUT UR4, URZ, UR4, URZ, 0x33, !UPT ;  /* 0x000000043f047292 */ /* 0x000fe2000f8e333f */
[----:B------:R-:W0:Y:S01]  /*11960*/  LDGDEPBAR ;  /* 0x00000000000079af */ /* 0x000e220000000000 */
[----:B------:R-:W-:Y:S01]  /*11970*/  ISETP.NE.AND P0, PT, R0, 0x1, PT ;  /* 0x000000010000780c */ /* 0x000fe20003f05270 */
[----:B------:R-:W-:Y:S02]  /*11980*/  IMAD.IADD R0, R236, 0x1, R228 ;  /* 0x00000001ec007824 */ /* 0x000fe400078e02e4 */
[----:B------:R-:W-:Y:S02]  /*11990*/  IMAD.IADD R7, R119, 0x1, -R216 ;  /* 0x0000000177077824 */ /* 0x000fe400078e0ad8 */
[----:B------:R-:W-:-:S08]  /*119a0*/  IMAD.MOV.U32 R4, RZ, RZ, R0 ;  /* 0x000000ffff047224 */ /* 0x000fd000078e0000 */
[----:B------:R-:W-:Y:S01]  /*119b0*/  @P0 IMAD.HI.U32 R3, R0, c[0x0][0x2c8], RZ ;  /* 0x0000b20000030a27 */ /* 0x000fe200078e00ff */
[----:B------:R-:W-:-:S04]  /*119c0*/  IADD3 R0, -R211, R2, -R216 ;  /* 0x00000002d3007210 */ /* 0x000fc80007ffe9d8 */
[C---:B------:R-:W-:Y:S02]  /*119d0*/  IADD3 R6, R0.reuse, UR4, RZ ;  /* 0x0000000400067c10 */ /* 0x040fe4000fffe0ff */
[----:B------:R-:W-:Y:S02]  /*119e0*/  @P0 SHF.R.U32.HI R4, RZ, c[0x0][0x2cc], R3 ;  /* 0x0000b300ff040a19 */ /* 0x000fe40000011603 */
[----:B-1----:R-:W-:Y:S01]  /*119f0*/  IADD3 R5, R0, c[0x0][0x328], RZ ;  /* 0x0000ca0000057a10 */ /* 0x002fe20007ffe0ff */
[----:B------:R-:W-:Y:S05]  /*11a00*/  BRA.DIV ~URZ, `(.L_x_837) ;  /* 0x0000f0127f007947 */ /* 0x000fea000b800000 */
[----:B------:R1:W2:Y:S02]  /*11a10*/  SHFL.IDX PT, R3, R4, RZ, 0x1c1f ;  /* 0x001c1fff04037589 */ /* 0x0002a400000e0000 */
.L_x_985:
[----:B------:R-:W-:Y:S01]  /*11a20*/  IMAD.MOV.U32 R0, RZ, RZ, c[0x0][0x32c] ;  /* 0x0000cb00ff007624 */ /* 0x000fe200078e00ff */
[----:B--2---:R-:W-:-:S04]  /*11a30*/  IADD3 R2, R5, R3, RZ ;  /* 0x0000000305027210 */ /* 0x004fc80007ffe0ff */
[----:B------:R-:W-:Y:S01]  /*11a40*/  ISETP.GE.AND P0, PT, R0, 0x1, PT ;  /* 0x000000010000780c */ /* 0x000fe20003f06270 */
[----:B------:R-:W-:Y:S01]  /*11a50*/  IMAD.IADD R0, R6, 0x1, R3 ;  /* 0x0000000106007824 */ /* 0x000fe200078e0203 */
[----:B------:R-:W-:-:S11]  /*11a60*/  IMNMX R2, R7, R2, PT ;  /* 0x0000000207027217 */ /* 0x000fd60003800200 */
[----:B------:R-:W-:Y:S05]  /*11a70*/  @!P0 BRA `(.L_x_838) ;  /* 0x0000015000008947 */ /* 0x000fea0003800000 */
[----:B------:R-:W-:Y:S01]  /*11a80*/  IADD3 R3, -R211, R210, R3 ;  /* 0x000000d2d3037210 */ /* 0x000fe20007ffe103 */
[----:B------:R-:W-:Y:S03]  /*11a90*/  BSSY B0, `(.L_x_839) ;  /* 0x000000e000007945 */ /* 0x000fe60003800000 */
        /* <DEDUP_REMOVED lines=9> */
.L_x_840:
[----:B------:R-:W-:-:S04]  /*11b30*/  MOV R8, c[0x0][0x32c] ;  /* 0x0000cb0000087a02 */ /* 0x000fc80000000f00 */
[----:B------:R-:W-:-:S13]  /*11b40*/  ISETP.NE.AND P0, PT, R8, 0x1, PT ;  /* 0x000000010800780c */ /* 0x000fda0003f05270 */
[----:B------:R-:W-:-:S05]  /*11b50*/  @P0 IMAD.HI.U32 R8, R3, c[0x0][0x330], RZ ;  /* 0x0000cc0003080a27 */ /* 0x000fca00078e00ff */
[----:B------:R-:W-:Y:S02]  /*11b60*/  @P0 SHF.R.U32.HI R3, RZ, c[0x0][0x334], R8 ;  /* 0x0000cd00ff030a19 */ /* 0x000fe40000011608 */
.L_x_841:
[----:B------:R-:W-:Y:S05]  /*11b70*/  BSYNC B0 ;  /* 0x0000000000007941 */ /* 0x000fea0003800000 */
.L_x_839:
[----:B------:R-:W-:-:S04]  /*11b80*/  IMAD R3, R3, c[0x0][0x32c], -R109 ;  /* 0x0000cb0003037a24 */ /* 0x000fc800078e0a6d */
[----:B------:R-:W-:-:S05]  /*11b90*/  IMAD.IADD R3, R3, 0x1, -R216 ;  /* 0x0000000103037824 */ /* 0x000fca00078e0ad8 */
[----:B------:R-:W-:Y:S02]  /*11ba0*/  IADD3 R8, R3, c[0x0][0x32c], RZ ;  /* 0x0000cb0003087a10 */ /* 0x000fe40007ffe0ff */
[----:B------:R-:W-:Y:S02]  /*11bb0*/  IMNMX R0, R0, R3, !PT ;  /* 0x0000000300007217 */ /* 0x000fe40007800200 */
[----:B------:R-:W-:Y:S02]  /*11bc0*/  IMNMX R2, R2, R8, PT ;  /* 0x0000000802027217 */ /* 0x000fe40003800200 */
.L_x_838:
[----:B------:R-:W-:-:S04]  /*11bd0*/  ISETP.GT.AND P1, PT, R196, RZ, PT ;  /* 0x000000ffc400720c */ /* 0x000fc80003f24270 */
[C---:B------:R-:W-:Y:S02]  /*11be0*/  ISETP.GT.AND P2, PT, R0.reuse, RZ, P1 ;  /* 0x000000ff0000720c */ /* 0x040fe40000f44270 */
[----:B------:R-:W-:Y:S02]  /*11bf0*/  ISETP.GT.AND P0, PT, R0, 0x1, P1 ;  /* 0x000000010000780c */ /* 0x000fe40000f04270 */
[C---:B------:R-:W-:Y:S02]  /*11c00*/  ISETP.LT.OR P2, PT, R2.reuse, 0x1, P2 ;  /* 0x000000010200780c */ /* 0x040fe40001741670 */
[----:B------:R-:W-:Y:S02]  /*11c10*/  ISETP.LT.OR P0, PT, R2, 0x2, P0 ;  /* 0x000000020200780c */ /* 0x000fe40000701670 */
[----:B------:R-:W-:Y:S02]  /*11c20*/  FSEL R10, R24, -INF , !P2 ;  /* 0xff800000180a7808 */ /* 0x000fe40005000000 */
[----:B------:R-:W-:-:S02]  /*11c30*/  ISETP.GT.AND P2, PT, R0, 0x8, P1 ;  /* 0x000000080000780c */ /* 0x000fc40000f44270 */
[----:B------:R-:W-:Y:S02]  /*11c40*/  FSEL R11, R25, -INF , !P0 ;  /* 0xff800000190b7808 */ /* 0x000fe40004000000 */
        /* <DEDUP_REMOVED lines=16> */
[----:B------:R-:W-:Y:S01]  /*11d50*/  FSEL R28, R29, -INF , !P0 ;  /* 0xff8000001d1c7808 */ /* 0x000fe20004000000 */
[----:B------:R-:W-:Y:S06]  /*11d60*/  BRA.DIV ~URZ, `(.L_x_842) ;  /* 0x0000ed227f007947 */ /* 0x000fec000b800000 */
[----:B------:R2:W3:Y:S02]  /*11d70*/  SHFL.IDX PT, R3, R4, 0x1, 0x1c1f ;  /* 0x003c1f0004037f89 */ /* 0x0004e400000e0000 */
.L_x_986:
[----:B------:R-:W-:Y:S01]  /*11d80*/  IMAD.MOV.U32 R0, RZ, RZ, c[0x0][0x32c] ;  /* 0x0000cb00ff007624 */ /* 0x000fe200078e00ff */
[----:B---3--:R-:W-:-:S04]  /*11d90*/  IADD3 R2, R5, R3, RZ ;  /* 0x0000000305027210 */ /* 0x008fc80007ffe0ff */
        /* <DEDUP_REMOVED lines=8> */
[----:B-12---:R-:W-:Y:S01]  /*11e20*/  IMAD.MOV.U32 R4, RZ, RZ, c[0x0][0x32c] ;  /* 0x0000cb00ff047624 */ /* 0x006fe200078e00ff */
[----:B------:R-:W-:-:S04]  /*11e30*/  LOP3.LUT R3, RZ, R3, RZ, 0x33, !PT ;  /* 0x00000003ff037212 */ /* 0x000fc800078e33ff */
[----:B------:R-:W-:-:S13]  /*11e40*/  ISETP.NE.AND P0, PT, R4, 0x1, PT ;  /* 0x000000010400780c */ /* 0x000fda0003f05270 */
[----:B------:R-:W-:-:S05]  /*11e50*/  @P0 IMAD.HI.U32 R4, R3, c[0x0][0x330], RZ ;  /* 0x0000cc0003040a27 */ /* 0x000fca00078e00ff */
[----:B------:R-:W-:-:S04]  /*11e60*/  @P0 SHF.R.U32.HI R3, RZ, c[0x0][0x334], R4 ;  /* 0x0000cd00ff030a19 */ /* 0x000fc80000011604 */
[----:B------:R-:W-:Y:S01]  /*11e70*/  LOP3.LUT R3, RZ, R3, RZ, 0x33, !PT ;  /* 0x00000003ff037212 */ /* 0x000fe200078e33ff */
[----:B------:R-:W-:Y:S05]  /*11e80*/  BRA `(.L_x_846) ;  /* 0x0000004000007947 */ /* 0x000fea0003800000 */
.L_x_845:
[----:B-12---:R-:W-:-:S04]  /*11e90*/  MOV R4, c[0x0][0x32c] ;  /* 0x0000cb0000047a02 */ /* 0x006fc80000000f00 */
[----:B------:R-:W-:-:S13]  /*11ea0*/  ISETP.NE.AND P0, PT, R4, 0x1, PT ;  /* 0x000000010400780c */ /* 0x000fda0003f05270 */
[----:B------:R-:W-:-:S05]  /*11eb0*/  @P0 IMAD.HI.U32 R4, R3, c[0x0][0x330], RZ ;  /* 0x0000cc0003040a27 */ /* 0x000fca00078e00ff */
[----:B------:R-:W-:Y:S02]  /*11ec0*/  @P0 SHF.R.U32.HI R3, RZ, c[0x0][0x334], R4 ;  /* 0x0000cd00ff030a19 */ /* 0x000fe40000011604 */
.L_x_846:
[----:B------:R-:W-:Y:S05]  /*11ed0*/  BSYNC B0 ;  /* 0x0000000000007941 */ /* 0x000fea0003800000 */
.L_x_844:
[----:B------:R-:W-:-:S04]  /*11ee0*/  IMAD R3, R3, c[0x0][0x32c], -R109 ;  /* 0x0000cb0003037a24 */ /* 0x000fc800078e0a6d */
[----:B------:R-:W-:-:S05]  /*11ef0*/  IMAD.IADD R3, R3, 0x1, -R216 ;  /* 0x0000000103037824 */ /* 0x000fca00078e0ad8 */
[----:B------:R-:W-:Y:S02]  /*11f00*/  IADD3 R4, R3, c[0x0][0x32c], RZ ;  /* 0x0000cb0003047a10 */ /* 0x000fe40007ffe0ff */
[----:B------:R-:W-:Y:S02]  /*11f10*/  IMNMX R0, R0, R3, !PT ;  /* 0x0000000300007217 */ /* 0x000fe40007800200 */
[----:B------:R-:W-:Y:S02]  /*11f20*/  IMNMX R2, R2, R4, PT ;  /* 0x0000000402027217 */ /* 0x000fe40003800200 */
.L_x_843:
[C---:B------:R-:W-:Y:S02]  /*11f30*/  ISETP.GT.AND P0, PT, R0.reuse, 0x1, P1 ;  /* 0x000000010000780c */ /* 0x040fe40000f04270 */
[----:B------:R-:W-:Y:S02]  /*11f40*/  ISETP.GT.AND P2, PT, R0, 0x8, P1 ;  /* 0x000000080000780c */ /* 0x000fe40000f44270 */
[C---:B------:R-:W-:Y:S02]  /*11f50*/  ISETP.LT.OR P0, PT, R2.reuse, 0x2, P0 ;  /* 0x000000020200780c */ /* 0x040fe40000701670 */
[----:B------:R-:W-:-:S02]  /*11f60*/  ISETP.LT.OR P2, PT, R2, 0x9, P2 ;  /* 0x000000090200780c */ /* 0x000fc40001741670 */
[----:B------:R-:W-:Y:S02]  /*11f70*/  FSEL R7, R27, -INF , !P0 ;  /* 0xff8000001b077808 */ /* 0x000fe40004000000 */
[----:B------:R-:W-:Y:S02]  /*11f80*/  ISETP.GT.AND P0, PT, R0, 0x9, P1 ;  /* 0x000000090000780c */ /* 0x000fe40000f04270 */
[----:B------:R-:W-:Y:S02]  /*11f90*/  FSEL R8, R22, -INF , !P2 ;  /* 0xff80000016087808 */ /* 0x000fe40005000000 */
[----:B------:R-:W-:Y:S02]  /*11fa0*/  ISETP.GT.AND P2, PT, R0, RZ, P1 ;  /* 0x000000ff0000720c */ /* 0x000fe40000f44270 */
[C---:B------:R-:W-:Y:S02]  /*11fb0*/  ISETP.LT.OR P0, PT, R2.reuse, 0xa, P0 ;  /* 0x0000000a0200780c */ /* 0x040fe40000701670 */
[----:B------:R-:W-:-:S02]  /*11fc0*/  ISETP.LT.OR P2, PT, R2, 0x1, P2 ;  /* 0x000000010200780c */ /* 0x000fc40001741670 */
[----:B------:R-:W-:Y:S02]  /*11fd0*/  FSEL R9, R23, -INF , !P0 ;  /* 0xff80000017097808 */ /* 0x000fe40004000000 */
[----:B------:R-:W-:Y:S02]  /*11fe0*/  ISETP.GT.AND P0, PT, R0, 0x10, P1 ;  /* 0x000000100000780c */ /* 0x000fe40000f04270 */
[----:B------:R-:W-:Y:S02]  /*11ff0*/  FSEL R6, R26, -INF , !P2 ;  /* 0xff8000001a067808 */ /* 0x000fe40005000000 */
[----:B------:R-:W-:Y:S02]  /*12000*/  FMNMX.FTZ R3, R10, R11, !PT ;  /* 0x0000000b0a037209 */ /* 0x000fe40007810000 */
[----:B------:R-:W-:Y:S02]  /*12010*/  ISETP.LT.OR P2, PT, R2, 0x11, P0 ;  /* 0x000000110200780c */ /* 0x000fe40000741670 */
[----:B-12---:R-:W-:-:S02]  /*12020*/  FMNMX.FTZ R4, R6, R7, !PT ;  /* 0x0000000706047209 */ /* 0x006fc40007810000 */
[----:B------:R-:W-:Y:S02]  /*12030*/  ISETP.GT.AND P0, PT, R0, 0x11, P1 ;  /* 0x000000110000780c */ /* 0x000fe40000f04270 */
[----:B------:R-:W-:Y:S02]  /*12040*/  FMNMX.FTZ R3, R12, R3, !PT ;  /* 0x000000030c037209 */ /* 0x000fe40007810000 */
[----:B------:R-:W-:Y:S02]  /*12050*/  FSEL R27, R18, -INF , !P2 ;  /* 0xff800000121b7808 */ /* 0x000fe40005000000 */
[----:B------:R-:W-:Y:S02]  /*12060*/  FMNMX.FTZ R4, R8, R4, !PT ;  /* 0x0000000408047209 */ /* 0x000fe40007810000 */
[----:B------:R-:W-:Y:S02]  /*12070*/  ISETP.LT.OR P2, PT, R2, 0x12, P0 ;  /* 0x000000120200780c */ /* 0x000fe40000741670 */
[----:B------:R-:W-:-:S02]  /*12080*/  ISETP.GT.AND P3, PT, R0, 0x18, P1 ;  /* 0x000000180000780c */ /* 0x000fc40000f64270 */
[----:B------:R-:W-:Y:S02]  /*12090*/  ISETP.GT.AND P0, PT, R0, 0x19, P1 ;  /* 0x000000190000780c */ /* 0x000fe40000f04270 */
[----:B------:R-:W-:Y:S02]  /*120a0*/  FMNMX.FTZ R0, R13, R3, !PT ;  /* 0x000000030d007209 */ /* 0x000fe40007810000 */
[----:B------:R-:W-:Y:S02]  /*120b0*/  FMNMX.FTZ R3, R9, R4, !PT ;  /* 0x0000000409037209 */ /* 0x000fe40007810000 */
[----:B------:R-:W-:Y:S02]  /*120c0*/  FSEL R24, R19, -INF , !P2 ;  /* 0xff80000013187808 */ /* 0x000fe40005000000 */
[----:B------:R-:W-:Y:S02]  /*120d0*/  ISETP.LT.OR P1, PT, R2, 0x19, P3 ;  /* 0x000000190200780c */ /* 0x000fe40001f21670 */
[----:B------:R-:W-:-:S02]  /*120e0*/  FMNMX.FTZ R0, R14, R0, !PT ;  /* 0x000000000e007209 */ /* 0x000fc40007810000 */
[----:B------:R-:W-:Y:S02]  /*120f0*/  FMNMX.FTZ R3, R27, R3, !PT ;  /* 0x000000031b037209 */ /* 0x000fe40007810000 */
[----:B------:R-:W-:Y:S02]  /*12100*/  ISETP.LT.OR P0, PT, R2, 0x1a, P0 ;  /* 0x0000001a0200780c */ /* 0x000fe40000701670 */
[----:B------:R-:W-:Y:S02]  /*12110*/  FSEL R26, R30, -INF , !P1 ;  /* 0xff8000001e1a7808 */ /* 0x000fe40004800000 */
[----:B------:R-:W-:Y:S02]  /*12120*/  FMNMX.FTZ R0, R17, R0, !PT ;  /* 0x0000000011007209 */ /* 0x000fe40007810000 */
[----:B------:R-:W-:Y:S02]  /*12130*/  FMNMX.FTZ R2, R24, R3, !PT ;  /* 0x0000000318027209 */ /* 0x000fe40007810000 */
[----:B------:R-:W-:-:S02]  /*12140*/  FSEL R25, R31, -INF , !P0 ;  /* 0xff8000001f197808 */ /* 0x000fc40004000000 */
[----:B------:R-:W-:Y:S02]  /*12150*/  FMNMX.FTZ R0, R16, R0, !PT ;  /* 0x0000000010007209 */ /* 0x000fe40007810000 */
[----:B------:R-:W-:Y:S02]  /*12160*/  FMNMX.FTZ R2, R26, R2, !PT ;  /* 0x000000021a027209 */ /* 0x000fe40007810000 */
[----:B------:R-:W-:Y:S02]  /*12170*/  FMNMX.FTZ R4, R28, R0, !PT ;  /* 0x000000001c047209 */ /* 0x000fe40007810000 */
[----:B------:R-:W-:Y:S01]  /*12180*/  FMNMX.FTZ R5, R25, R2, !PT ;  /* 0x0000000219057209 */ /* 0x000fe20007810000 */
[----:B------:R-:W-:Y:S05]  /*12190*/  BRA.DIV ~URZ, `(.L_x_847) ;  /* 0x0000e9627f007947 */ /* 0x000fea000b800000 */
[----:B------:R1:W2:Y:S02]  /*121a0*/  SHFL.BFLY PT, R0, R4, 0x2, 0x1f ;  /* 0x0c401f0004007f89 */ /* 0x0002a400000e0000 */
.L_x_987:
[----:B-12---:R-:W-:Y:S01]  /*121b0*/  FMNMX.FTZ R4, R4, R0, !PT ;  /* 0x0000000004047209 */ /* 0x006fe20007810000 */
[----:B------:R-:W-:Y:S05]  /*121c0*/  BRA.DIV ~URZ, `(.L_x_848) ;  /* 0x0000e9827f007947 */ /* 0x000fea000b800000 */
[----:B------:R-:W1:Y:S04]  /*121d0*/  SHFL.BFLY PT, R0, R5, 0x2, 0x1f ;  /* 0x0c401f0005007f89 */ /* 0x000e6800000e0000 */
[----:B------:R-:W2:Y:S01]  /*121e0*/  SHFL.BFLY PT, R2, R4, 0x1, 0x1f ;  /* 0x0c201f0004027f89 */ /* 0x000ea200000e0000 */
[----:B-1----:R-:W-:-:S02]  /*121f0*/  FMNMX.FTZ R5, R5, R0, !PT ;  /* 0x0000000005057209 */ /* 0x002fc40007810000 */
[----:B--2---:R-:W-:-:S03]  /*12200*/  FMNMX.FTZ R133, R4, R2, !PT ;  /* 0x0000000204857209 */ /* 0x004fc60007810000 */
[----:B------:R1:W2:Y:S04]  /*12210*/  SHFL.BFLY PT, R3, R5, 0x1, 0x1f ;  /* 0x0c201f0005037f89 */ /* 0x0002a800000e0000 */
.L_x_988:
[C---:B------:R-:W-:Y:S01]  /*12220*/  FMUL.FTZ R2, R133.reuse, c[0x0][0x2d0] ;  /* 0x0000b40085027a20 */ /* 0x040fe20000410000 */
[----:B------:R-:W-:Y:S01]  /*12230*/  FSETP.NEU.FTZ.AND P0, PT, R133, -INF , PT ;  /* 0xff8000008500780b */ /* 0x000fe20003f1d000 */
[----:B------:R-:W-:Y:S01]  /*12240*/  WARPSYNC 0xffffffff ;  /* 0xffffffff00007948 */ /* 0x000fe20003800000 */
[----:B--2---:R-:W-:Y:S01]  /*12250*/  FMNMX.FTZ R4, R3, R5, !PT ;  /* 0x0000000503047209 */ /* 0x004fe20007810000 */
[----:B------:R-:W-:Y:S01]  /*12260*/  LDSM.16.MT88.4 R20, [R180] ;  /* 0x00000000b414783b */ /* 0x000fe20000004200 */
[----:B------:R-:W-:Y:S02]  /*12270*/  FSEL R2, R2, RZ, P0 ;  /* 0x000000ff02027208 */ /* 0x000fe40000000000 */
[----:B------:R-:W-:Y:S01]  /*12280*/  FSETP.NEU.FTZ.AND P0, PT, R4, -INF , PT ;  /* 0xff8000000400780b */ /* 0x000fe20003f1d000 */
[----:B------:R-:W-:Y:S01]  /*12290*/  LDSM.16.MT88.4 R148, [R179+0x800] ;  /* 0x00080000b394783b */ /* 0x000fe20000004200 */
[----:B------:R-:W-:Y:S01]  /*122a0*/  MOV R132, c[0x0][0x2c4] ;  /* 0x0000b10000847a02 */ /* 0x000fe20000000f00 */
[--C-:B------:R-:W-:Y:S01]  /*122b0*/  FFMA.FTZ R0, R10, c[0x0][0x2d0], -R2.reuse ;  /* 0x0000b4000a007a23 */ /* 0x100fe20000010802 */
[----:B------:R-:W-:Y:S01]  /*122c0*/  IADD3 R196, R196, -0x2, RZ ;  /* 0xfffffffec4c47810 */ /* 0x000fe20007ffe0ff */
[----:B------:R-:W-:Y:S01]  /*122d0*/  FFMA.FTZ R3, R13, c[0x0][0x2d0], -R2 ;  /* 0x0000b4000d037a23 */ /* 0x000fe20000010802 */
[----:B------:R-:W-:Y:S01]  /*122e0*/  LDSM.16.MT88.4 R32, [R182+0x800] ;  /* 0x00080000b620783b */ /* 0x000fe20000004200 */
[----:B------:R2:W-:Y:S01]  /*122f0*/  MUFU.EX2 R110, R0 ;  /* 0x00000000006e7308 */ /* 0x0005e20000000800 */
[----:B------:R-:W-:-:S02]  /*12300*/  ISETP.NE.AND P1, PT, R132, 0x1, PT ;  /* 0x000000018400780c */ /* 0x000fc40003f25270 */
[----:B------:R-:W-:Y:S01]  /*12310*/  LDSM.16.MT88.4 R36, [R181] ;  /* 0x00000000b524783b */ /* 0x000fe20000004200 */
[----:B------:R-:W-:-:S03]  /*12320*/  MOV R132, c[0x0][0x32c] ;  /* 0x0000cb0000847a02 */ /* 0x000fc60000000f00 */
[----:B------:R-:W-:Y:S01]  /*12330*/  LDSM.16.MT88.4 R40, [R179+0x1000] ;  /* 0x00100000b328783b */ /* 0x000fe20000004200 */
[----:B------:R3:W-:Y:S03]  /*12340*/  MUFU.EX2 R119, R3 ;  /* 0x0000000300777308 */ /* 0x0007e60000000800 */
[----:B------:R-:W-:Y:S04]  /*12350*/  LDSM.16.MT88.4 R52, [R181+0x800] ;  /* 0x00080000b534783b */ /* 0x000fe80000004200 */
[----:B------:R-:W-:Y:S01]  /*12360*/  LDSM.16.MT88.4 R56, [R182+0x1000] ;  /* 0x00100000b638783b */ /* 0x000fe20000004200 */
[----:B--2---:R-:W-:-:S03]  /*12370*/  FFMA.FTZ R0, R11, c[0x0][0x2d0], -R2 ;  /* 0x0000b4000b007a23 */ /* 0x004fc60000010802 */
[----:B------:R-:W-:Y:S01]  /*12380*/  LDSM.16.MT88.4 R68, [R182+0x1800] ;  /* 0x00180000b644783b */ /* 0x000fe20000004200 */
[----:B------:R2:W-:Y:S03]  /*12390*/  MUFU.EX2 R108, R0 ;  /* 0x00000000006c7308 */ /* 0x0005e60000000800 */
[----:B------:R-:W-:Y:S01]  /*123a0*/  LDSM.16.MT88.4 R72, [R179+0x2000] ;  /* 0x00200000b348783b */ /* 0x000fe20000004200 */
[----:B---3--:R-:W-:-:S03]  /*123b0*/  FFMA.FTZ R3, R14, c[0x0][0x2d0], -R2 ;  /* 0x0000b4000e037a23 */ /* 0x008fc60000010802 */
[----:B------:R-:W-:Y:S01]  /*123c0*/  LDSM.16.MT88.4 R60, [R180+0x1000] ;  /* 0x00100000b43c783b */ /* 0x000fe20000004200 */
[----:B------:R-:W-:Y:S03]  /*123d0*/  MUFU.EX2 R118, R3 ;  /* 0x0000000300767308 */ /* 0x000fe60000000800 */
[----:B------:R-:W-:Y:S04]  /*123e0*/  LDSM.16.MT88.4 R64, [R181+0x1000] ;  /* 0x00100000b540783b */ /* 0x000fe80000004200 */
[----:B------:R-:W-:Y:S01]  /*123f0*/  LDSM.16.MT88.4 R80, [R181+0x1800] ;  /* 0x00180000b550783b */ /* 0x000fe20000004200 */
[----:B--2---:R-:W-:-:S03]  /*12400*/  FFMA.FTZ R0, R12, c[0x0][0x2d0], -R2 ;  /* 0x0000b4000c007a23 */ /* 0x004fc60000010802 */
[----:B------:R-:W2:Y:S01]  /*12410*/  LDSM.16.MT88.4 R12, [R179] ;  /* 0x00000000b30c783b */ /* 0x000ea20000004200 */
[----:B------:R3:W4:Y:S03]  /*12420*/  MUFU.EX2 R109, R0 ;  /* 0x00000000006d7308 */ /* 0x0007260000000800 */
[----:B------:R-:W5:Y:S04]  /*12430*/  LDSM.16.MT88.4 R84, [R180+0x2000] ;  /* 0x00200000b454783b */ /* 0x000f680000004200 */
[----:B------:R-:W-:Y:S04]  /*12440*/  LDSM.16.MT88.4 R92, [R180+0x2800] ;  /* 0x00280000b45c783b */ /* 0x000fe80000004200 */
[----:B------:R-:W-:Y:S04]  /*12450*/  LDSM.16.MT88.4 R96, [R181+0x2800] ;  /* 0x00280000b560783b */ /* 0x000fe80000004200 */
[----:B------:R-:W-:Y:S01]  /*12460*/  LDSM.16.MT88.4 R112, [R180+0x3000] ;  /* 0x00300000b470783b */ /* 0x000fe20000004200 */
[----:B---3--:R-:W-:Y:S01]  /*12470*/  FMUL.FTZ R0, R4, c[0x0][0x2d0] ;  /* 0x0000b40004007a20 */ /* 0x008fe20000410000 */
[----:B----4-:R-:W-:-:S02]  /*12480*/  F2FP.PACK_AB R10, R119, R109 ;  /* 0x0000006d770a723e */ /* 0x010fc400000000ff */
[----:B------:R-:W-:Y:S02]  /*12490*/  LDSM.16.MT88.4 R120, [R182+0x3000] ;  /* 0x00300000b678783b */ /* 0x000fe40000004200 */
[----:B------:R-:W-:Y:S02]  /*124a0*/  FSEL R0, R0, RZ, P0 ;  /* 0x000000ff00007208 */ /* 0x000fe40000000000 */
[----:B------:R-:W-:Y:S03]  /*124b0*/  LDSM.16.MT88.4 R48, [R180+0x1800] ;  /* 0x00180000b430783b */ /* 0x000fe60000004200 */
[--C-:B------:R-:W-:Y:S01]  /*124c0*/  FFMA.FTZ R3, R6, c[0x0][0x2d0], -R0.reuse ;  /* 0x0000b40006037a23 */ /* 0x100fe20000010800 */
[----:B------:R-:W-:Y:S03]  /*124d0*/  LDSM.16.MT88.4 R88, [R182+0x2000] ;  /* 0x00200000b658783b */ /* 0x000fe60000004200 */
[----:B------:R3:W-:Y:S01]  /*124e0*/  MUFU.EX2 R6, R3 ;  /* 0x0000000300067308 */ /* 0x0007e20000000800 */
[----:B------:R-:W4:Y:S01]  /*124f0*/  LDSM.16.MT88.4 R104, [R179+0x3000] ;  /* 0x00300000b368783b */ /* 0x000f220000004200 */
[----:B---3--:R-:W-:-:S06]  /*12500*/  FFMA.FTZ R3, R7, c[0x0][0x2d0], -R0 ;  /* 0x0000b40007037a23 */ /* 0x008fcc0000010800 */
[----:B-1----:R1:W3:Y:S02]  /*12510*/  MUFU.EX2 R5, R3 ;  /* 0x0000000300057308 */ /* 0x0022e40000000800 */
[----:B-1----:R-:W-:Y:S01]  /*12520*/  FFMA.FTZ R3, R8, c[0x0][0x2d0], -R0 ;  /* 0x0000b40008037a23 */ /* 0x002fe20000010800 */
[----:B------:R-:W-:-:S05]  /*12530*/  F2FP.PACK_AB R8, R108, R110 ;  /* 0x0000006e6c08723e */ /* 0x000fca00000000ff */
[----:B------:R1:W-:Y:S02]  /*12540*/  MUFU.EX2 R116, R3 ;  /* 0x0000000300747308 */ /* 0x0003e40000000800 */
[----:B-1----:R-:W-:Y:S01]  /*12550*/  FFMA.FTZ R3, R9, c[0x0][0x2d0], -R0 ;  /* 0x0000b40009037a23 */ /* 0x002fe20000010800 */
[----:B---3--:R-:W-:-:S05]  /*12560*/  F2FP.PACK_AB R9, R5, R6 ;  /* 0x000000060509723e */ /* 0x008fca00000000ff */
[----:B------:R1:W3:Y:S02]  /*12570*/  MUFU.EX2 R7, R3 ;  /* 0x0000000300077308 */ /* 0x0002e40000000800 */
[----:B-1----:R-:W-:Y:S01]  /*12580*/  FFMA.FTZ R3, R17, c[0x0][0x2d0], -R2 ;  /* 0x0000b40011037a23 */ /* 0x002fe20000010802 */
[----:B---3--:R-:W-:-:S05]  /*12590*/  F2FP.PACK_AB R11, R7, R116 ;  /* 0x00000074070b723e */ /* 0x008fca00000000ff */
[----:B------:R1:W3:Y:S02]  /*125a0*/  MUFU.EX2 R124, R3 ;  /* 0x00000003007c7308 */ /* 0x0002e40000000800 */
[C---:B--2---:R-:W-:Y:S08]  /*125b0*/  HMMA.16816.F32 R152, R8.reuse, R12, RZ ;  /* 0x0000000c0898723c */ /* 0x044ff000000018ff */
[C---:B------:R-:W-:Y:S01]  /*125c0*/  HMMA.16816.F32 R12, R8.reuse, R14, RZ ;  /* 0x0000000e080c723c */ /* 0x040fe200000018ff */
[--C-:B-1----:R-:W-:Y:S01]  /*125d0*/  FFMA.FTZ R3, R16, c[0x0][0x2d0], -R2.reuse ;  /* 0x0000b40010037a23 */ /* 0x102fe20000010802 */
[----:B---3--:R-:W-:Y:S01]  /*125e0*/  F2FP.PACK_AB R128, R124, R118 ;  /* 0x000000767c80723e */ /* 0x008fe200000000ff */
[----:B------:R-:W1:Y:S01]  /*125f0*/  LDSM.16.MT88.4 R16, [R182] ;  /* 0x00000000b610783b */ /* 0x000e620000004200 */
[----:B------:R-:W-:Y:S01]  /*12600*/  FFMA.FTZ R2, R28, c[0x0][0x2d0], -R2 ;  /* 0x0000b4001c027a23 */ /* 0x000fe20000010802 */
[----:B------:R-:W-:Y:S03]  /*12610*/  MUFU.EX2 R125, R3 ;  /* 0x00000003007d7308 */ /* 0x000fe60000000800 */
[C---:B------:R-:W-:Y:S01]  /*12620*/  HMMA.16816.F32 R144, R8.reuse, R20, RZ ;  /* 0x000000140890723c */ /* 0x040fe200000018ff */
[----:B------:R-:W2:Y:S04]  /*12630*/  LDSM.16.MT88.4 R28, [R180+0x800] ;  /* 0x00080000b41c783b */ /* 0x000ea80000004200 */
[----:B------:R3:W3:Y:S03]  /*12640*/  MUFU.EX2 R205, R2 ;  /* 0x0000000200cd7308 */ /* 0x0006e60000000800 */
[C---:B------:R-:W-:Y:S08]  /*12650*/  HMMA.16816.F32 R140, R8.reuse, R22, RZ ;  /* 0x00000016088c723c */ /* 0x040ff000000018ff */
[----:B------:R-:W-:Y:S01]  /*12660*/  HMMA.16816.F32 R44, R8, R60, RZ ;  /* 0x0000003c082c723c */ /* 0x000fe200000018ff */
[----:B---3--:R-:W-:Y:S01]  /*12670*/  FFMA.FTZ R2, R27, c[0x0][0x2d0], -R0 ;  /* 0x0000b4001b027a23 */ /* 0x008fe20000010800 */
[----:B------:R-:W-:-:S06]  /*12680*/  F2FP.PACK_AB R130, R205, R125 ;  /* 0x0000007dcd82723e */ /* 0x000fcc00000000ff */
[C---:B-----5:R-:W-:Y:S01]  /*12690*/  HMMA.16816.F32 R76, R8.reuse, R84, RZ ;  /* 0x00000054084c723c */ /* 0x060fe200000018ff */
[----:B------:R3:W-:Y:S07]  /*126a0*/  MUFU.EX2 R3, R2 ;  /* 0x0000000200037308 */ /* 0x0007ee0000000800 */
[C---:B----4-:R-:W-:Y:S08]  /*126b0*/  HMMA.16816.F32 R100, R8.reuse, R104, RZ ;  /* 0x000000680864723c */ /* 0x050ff000000018ff */
[----:B-1----:R-:W-:Y:S01]  /*126c0*/  HMMA.16816.F32 R20, R8, R16, RZ ;  /* 0x000000100814723c */ /* 0x002fe200000018ff */
[----:B---3--:R-:W-:-:S04]  /*126d0*/  FFMA.FTZ R2, R24, c[0x0][0x2d0], -R0 ;  /* 0x0000b40018027a23 */ /* 0x008fc80000010800 */
[----:B------:R1:W3:Y:S03]  /*126e0*/  MUFU.EX2 R117, R2 ;  /* 0x0000000200757308 */ /* 0x0002e60000000800 */
[C---:B------:R-:W-:Y:S08]  /*126f0*/  HMMA.16816.F32 R16, R8.reuse, R18, RZ ;  /* 0x000000120810723c */ /* 0x040ff000000018ff */
[----:B------:R-:W-:Y:S01]  /*12700*/  HMMA.16816.F32 R104, R8, R106, RZ ;  /* 0x0000006a0868723c */ /* 0x000fe200000018ff */
[--C-:B-1----:R-:W-:Y:S01]  /*12710*/  FFMA.FTZ R2, R26, c[0x0][0x2d0], -R0.reuse ;  /* 0x0000b4001a027a23 */ /* 0x102fe20000010800 */
[----:B---3--:R-:W-:Y:S01]  /*12720*/  F2FP.PACK_AB R129, R117, R3 ;  /* 0x000000037581723e */ /* 0x008fe200000000ff */
[----:B------:R-:W-:-:S02]  /*12730*/  FFMA.FTZ R0, R25, c[0x0][0x2d0], -R0 ;  /* 0x0000b40019007a23 */ /* 0x000fc40000010800 */
[----:B------:R1:W-:Y:S08]  /*12740*/  MUFU.EX2 R126, R2 ;  /* 0x00000002007e7308 */ /* 0x0003f00000000800 */
[----:B------:R-:W3:Y:S01]  /*12750*/  MUFU.EX2 R204, R0 ;  /* 0x0000000000cc7308 */ /* 0x000ee20000000800 */
[----:B-1----:R-:W-:-:S04]  /*12760*/  FADD.FTZ R2, R6, R5 ;  /* 0x0000000506027221 */ /* 0x002fc80000010000 */
        /* <DEDUP_REMOVED lines=11> */
[----:B------:R-:W1:Y:S02]  /*12820*/  LDSM.16.MT88.4 R12, [R179+0x1800] ;  /* 0x00180000b30c783b */ /* 0x000e640000004200 */
[----:B------:R-:W-:-:S04]  /*12830*/  FADD.FTZ R0, R124, R0 ;  /* 0x000000007c007221 */ /* 0x000fc80000010000 */
[----:B------:R-:W-:Y:S01]  /*12840*/  FADD.FTZ R0, R125, R0 ;  /* 0x000000007d007221 */ /* 0x000fe20000010000 */
[C---:B--2---:R-:W-:Y:S03]  /*12850*/  HMMA.16816.F32 R144, R128.reuse, R28, R144 ;  /* 0x0000001c8090723c */ /* 0x044fe60000001890 */
[----:B------:R-:W-:Y:S02]  /*12860*/  FADD.FTZ R205, R205, R0 ;  /* 0x00000000cdcd7221 */ /* 0x000fe40000010000 */
[----:B------:R-:W-:Y:S02]  /*12870*/  FADD.FTZ R0, R126, R2 ;  /* 0x000000027e007221 */ /* 0x000fe40000010000 */
[----:B------:R-:W-:Y:S01]  /*12880*/  @P1 IMAD.HI.U32 R2, R228, c[0x0][0x2c8], RZ ;  /* 0x0000b200e4021a27 */ /* 0x000fe200078e00ff */
[----:B------:R-:W-:Y:S03]  /*12890*/  HMMA.16816.F32 R140, R128, R30, R140 ;  /* 0x0000001e808c723c */ /* 0x000fe6000000188c */
[----:B------:R-:W-:Y:S01]  /*128a0*/  FADD.FTZ R204, R204, R0 ;  /* 0x00000000cccc7221 */ /* 0x000fe20000010000 */
[----:B------:R-:W-:-:S02]  /*128b0*/  MOV R0, R228 ;  /* 0x000000e400007202 */ /* 0x000fc40000000f00 */
[----:B------:R-:W-:Y:S02]  /*128c0*/  @P1 SHF.R.U32.HI R0, RZ, c[0x0][0x2cc], R2 ;  /* 0x0000b300ff001a19 */ /* 0x000fe40000011602 */
[----:B------:R-:W-:Y:S01]  /*128d0*/  HMMA.16816.F32 R20, R128, R32, R20 ;  /* 0x000000208014723c */ /* 0x000fe20000001814 */
[----:B------:R-:W-:Y:S02]  /*128e0*/  ISETP.GE.AND P1, PT, R132, 0x1, PT ;  /* 0x000000018400780c */ /* 0x000fe40003f26270 */
[----:B------:R-:W-:-:S04]  /*128f0*/  IADD3 R2, R170, R0, RZ ;  /* 0x00000000aa027210 */ /* 0x000fc80007ffe0ff */
[----:B------:R-:W-:Y:S01]  /*12900*/  IADD3 R0, R2, c[0x0][0x328], RZ ;  /* 0x0000ca0002007a10 */ /* 0x000fe20007ffe0ff */
[----:B------:R-:W-:Y:S08]  /*12910*/  HMMA.16816.F32 R24, R128, R34, R16 ;  /* 0x000000228018723c */ /* 0x000ff00000001810 */
[C---:B------:R-:W-:Y:S08]  /*12920*/  HMMA.16816.F32 R28, R8.reuse, R36, RZ ;  /* 0x00000024081c723c */ /* 0x040ff000000018ff */
[C---:B------:R-:W-:Y:S08]  /*12930*/  HMMA.16816.F32 R32, R8.reuse, R38, RZ ;  /* 0x000000260820723c */ /* 0x040ff000000018ff */
[C---:B------:R-:W-:Y:S08]  /*12940*/  HMMA.16816.F32 R36, R8.reuse, R40, RZ ;  /* 0x000000280824723c */ /* 0x040ff000000018ff */
[----:B------:R-:W-:Y:S08]  /*12950*/  HMMA.16816.F32 R40, R8, R42, RZ ;  /* 0x0000002a0828723c */ /* 0x000ff000000018ff */
[C---:B------:R-:W-:Y:S08]  /*12960*/  HMMA.16816.F32 R28, R128.reuse, R52, R28 ;  /* 0x00000034801c723c */ /* 0x040ff0000000181c */
[----:B------:R-:W-:Y:S08]  /*12970*/  HMMA.16816.F32 R32, R128, R54, R32 ;  /* 0x000000368020723c */ /* 0x000ff00000001820 */
[C---:B------:R-:W-:Y:S08]  /*12980*/  HMMA.16816.F32 R52, R8.reuse, R56, RZ ;  /* 0x000000380834723c */ /* 0x040ff000000018ff */
[----:B------:R-:W-:Y:S08]  /*12990*/  HMMA.16816.F32 R56, R8, R58, RZ ;  /* 0x0000003a0838723c */ /* 0x000ff000000018ff */
[C---:B-1----:R-:W-:Y:S08]  /*129a0*/  HMMA.16816.F32 R36, R128.reuse, R12, R36 ;  /* 0x0000000c8024723c */ /* 0x042ff00000001824 */
[C---:B------:R-:W-:Y:S01]  /*129b0*/  HMMA.16816.F32 R40, R128.reuse, R14, R40 ;  /* 0x0000000e8028723c */ /* 0x040fe20000001828 */
[----:B------:R-:W1:Y:S07]  /*129c0*/  LDSM.16.MT88.4 R12, [R179+0x2800] ;  /* 0x00280000b30c783b */ /* 0x000e6e0000004200 */
[C---:B------:R-:W-:Y:S08]  /*129d0*/  HMMA.16816.F32 R52, R128.reuse, R68, R52 ;  /* 0x000000448034723c */ /* 0x040ff00000001834 */
[----:B------:R-:W-:Y:S08]  /*129e0*/  HMMA.16816.F32 R56, R128, R70, R56 ;  /* 0x000000468038723c */ /* 0x000ff00000001838 */
[C---:B------:R-:W-:Y:S08]  /*129f0*/  HMMA.16816.F32 R68, R8.reuse, R72, RZ ;  /* 0x000000480844723c */ /* 0x040ff000000018ff */
[C---:B------:R-:W-:Y:S08]  /*12a00*/  HMMA.16816.F32 R72, R8.reuse, R74, RZ ;  /* 0x0000004a0848723c */ /* 0x040ff000000018ff */
        /* <DEDUP_REMOVED lines=43> */
[----:B------:R-:W-:Y:S07]  /*12cc0*/  @!P1 BRA `(.L_x_849) ;  /* 0x0000013000009947 */ /* 0x000fee0003800000 */
        /* <DEDUP_REMOVED lines=11> */
.L_x_851:
[----:B------:R-:W-:-:S04]  /*12d80*/  MOV R2, 0x1 ;  /* 0x0000000100027802 */ /* 0x000fc80000000f00 */
[----:B------:R-:W-:-:S13]  /*12d90*/  ISETP.NE.AND P0, PT, R2, c[0x0][0x32c], PT ;  /* 0x0000cb0002007a0c */ /* 0x000fda0003f05270 */
[----:B------:R-:W-:-:S05]  /*12da0*/  @P0 IMAD.HI.U32 R2, R3, c[0x0][0x330], RZ ;  /* 0x0000cc0003020a27 */ /* 0x000fca00078e00ff */
[----:B------:R-:W-:Y:S02]  /*12db0*/  @P0 SHF.R.U32.HI R3, RZ, c[0x0][0x334], R2 ;  /* 0x0000cd00ff030a19 */ /* 0x000fe40000011602 */
.L_x_852:
[----:B------:R-:W-:Y:S05]  /*12dc0*/  BSYNC B0 ;  /* 0x0000000000007941 */ /* 0x000fea0003800000 */
.L_x_850:
[----:B------:R-:W-:-:S05]  /*12dd0*/  MOV R2, c[0x0][0x32c] ;  /* 0x0000cb0000027a02 */ /* 0x000fca0000000f00 */
[----:B------:R-:W-:-:S05]  /*12de0*/  IMAD R3, R3, R2, c[0x0][0x32c] ;  /* 0x0000cb0003037624 */ /* 0x000fca00078e0202 */
[----:B------:R-:W-:-:S04]  /*12df0*/  IMNMX R0, R0, R3, PT ;  /* 0x0000000300007217 */ /* 0x000fc80003800200 */
.L_x_849:
[----:B------:R-:W-:-:S04]  /*12e00*/  SHF.R.S32.HI R2, RZ, 0x1f, R0 ;  /* 0x0000001fff027819 */ /* 0x000fc80000011400 */
[----:B------:R-:W-:-:S04]  /*12e10*/  LEA.HI R0, R2, R0, RZ, 0x5 ;  /* 0x0000000002007211 */ /* 0x000fc800078f28ff */
[----:B------:R-:W-:-:S04]  /*12e20*/  SHF.R.S32.HI R0, RZ, 0x5, R0 ;  /* 0x00000005ff007819 */ /* 0x000fc80000011400 */
[----:B------:R-:W-:-:S04]  /*12e30*/  IMNMX R215, R209, R0, !PT ;  /* 0x00000000d1d77217 */ /* 0x000fc80007800200 */
[----:B------:R-:W-:-:S13]  /*12e40*/  ISETP.GE.AND P0, PT, R196, R215, PT ;  /* 0x000000d7c400720c */ /* 0x000fda0003f06270 */
[----:B------:R-:W-:Y:S05]  /*12e50*/  @!P0 BRA `(.L_x_853) ;  /* 0x00002a0000008947 */ /* 0x000fea0003800000 */
[----:B------:R-:W-:Y:S01]  /*12e60*/  ISETP.GE.AND P4, PT, R134, c[0x0][0x1d4], PT ;  /* 0x0000750086007a0c */ /* 0x000fe20003f86270 */
[----:B------:R-:W-:Y:S01]  /*12e70*/  IMAD.MOV.U32 R137, RZ, RZ, R4 ;  /* 0x000000ffff897224 */ /* 0x000fe200078e0004 */
[----:B------:R-:W-:Y:S01]  /*12e80*/  ISETP.GE.AND P3, PT, R138, c[0x0][0x1d4], PT ;  /* 0x000075008a007a0c */ /* 0x000fe20003f66270 */
[----:B------:R-:W-:Y:S01]  /*12e90*/  IMAD.MOV.U32 R136, RZ, RZ, R133 ;  /* 0x000000ffff887224 */ /* 0x000fe200078e0085 */
[----:B------:R-:W-:Y:S01]  /*12ea0*/  ISETP.GE.AND P2, PT, R201, c[0x0][0x1d4], PT ;  /* 0x00007500c9007a0c */ /* 0x000fe20003f46270 */
[----:B------:R-:W-:Y:S02]  /*12eb0*/  IMAD.MOV.U32 R197, RZ, RZ, R196 ;  /* 0x000000ffffc57224 */ /* 0x000fe400078e00c4 */
.L_x_874:
[----:B------:R-:W-:Y:S04]  /*12ec0*/  DEPBAR.LE SB0, 0x0 ;  /* 0x000080000000791a */ /* 0x000fe80000000000 */
[----:B------:R-:W-:Y:S01]  /*12ed0*/  WARPSYNC 0xffffffff ;  /* 0xffffffff00007948 */ /* 0x000fe20003800000 */
[----:B------:R-:W-:Y:S01]  /*12ee0*/  BAR.SYNC.DEFER_BLOCKING 0x0 ;  /* 0x0000000000007b1d */ /* 0x000fe20000010000 */
[----:B------:R-:W-:Y:S05]  /*12ef0*/  ISETP.GT.AND P0, PT, R209, R197, PT ;  /* 0x000000c5d100720c */ /* 0x000fea0003f04270 */
[----:B------:R1:W2:Y:S01]  /*12f00*/  LDSM.16.M88.4 R16, [R183] ;  /* 0x00000000b710783b */ /* 0x0002a20000000200 */
[----:B------:R-:W-:Y:S03]  /*12f10*/  BSSY B0, `(.L_x_854) ;  /* 0x0000029000007945 */ /* 0x000fe60003800000 */
[----:B------:R1:W3:Y:S04]  /*12f20*/  LDSM.16.M88.4 R8, [R178] ;  /* 0x00000000b208783b */ /* 0x0002e80000000200 */
[----:B------:R1:W4:Y:S04]  /*12f30*/  LDSM.16.M88.4 R160, [R178+0x800] ;  /* 0x00080000b2a0783b */ /* 0x0003280000000200 */
[----:B------:R1:W1:Y:S04]  /*12f40*/  LDSM.16.M88.4 R164, [R184] ;  /* 0x00000000b8a4783b */ /* 0x0002680000000200 */
[----:B------:R1:W1:Y:S04]  /*12f50*/  LDSM.16.M88.4 R168, [R187] ;  /* 0x00000000bba8783b */ /* 0x0002680000000200 */
[----:B------:R1:W1:Y:S01]  /*12f60*/  LDSM.16.M88.4 R172, [R194] ;  /* 0x00000000c2ac783b */ /* 0x0002620000000200 */
[----:B------:R-:W-:-:S05]  /*12f70*/  @P0 BRA `(.L_x_855) ;  /* 0x0000022000000947 */ /* 0x000fca0003800000 */
[C---:B------:R-:W-:Y:S01]  /*12f80*/  IMAD.WIDE.U32 R2, R199.reuse, c[0x0][0x208], RZ ;  /* 0x00008200c7027a25 */ /* 0x040fe200078e00ff */
[----:B------:R-:W-:Y:S05]  /*12f90*/  SHF.R.S32.HI R0, RZ, 0x1f, R199 ;  /* 0x0000001fff007819 */ /* 0x000fea00000114c7 */
[----:B------:R-:W-:Y:S04]  /*12fa0*/  IMAD R0, R0, c[0x0][0x208], RZ ;  /* 0x0000820000007a24 */ /* 0x000fe800078e02ff */
[----:B------:R-:W-:Y:S05]  /*12fb0*/  IMAD R0, R199, c[0x0][0x20c], R0 ;  /* 0x00008300c7007a24 */ /* 0x000fea00078e0200 */
[----:B------:R-:W-:Y:S02]  /*12fc0*/  IADD3 R3, R3, R0, RZ ;  /* 0x0000000003037210 */ /* 0x000fe40007ffe0ff */
[----:B------:R-:W-:Y:S03]  /*12fd0*/  SHF.R.S32.HI R0, RZ, 0x1f, R198 ;  /* 0x0000001fff007819 */ /* 0x000fe600000114c6 */
[----:B------:R-:W-:Y:S04]  /*12fe0*/  IMAD.WIDE.U32 R2, R198, c[0x0][0x218], R2 ;  /* 0x00008600c6027a25 */ /* 0x000fe800078e0002 */
[----:B------:R-:W-:Y:S01]  /*12ff0*/  IMAD R4, R0, c[0x0][0x218], RZ ;  /* 0x0000860000047a24 */ /* 0x000fe200078e02ff */
[----:B------:R-:W-:Y:S03]  /*13000*/  IADD3 R0, P0, R218, R2, RZ ;  /* 0x00000002da007210 */ /* 0x000fe60007f1e0ff */
[----:B------:R-:W-:Y:S05]  /*13010*/  IMAD R4, R198, c[0x0][0x21c], R4 ;  /* 0x00008700c6047a24 */ /* 0x000fea00078e0204 */
[----:B------:R-:W-:Y:S02]  /*13020*/  IADD3.X R2, R217, R3, R4, P0, !PT ;  /* 0x00000003d9027210 */ /* 0x000fe400007fe404 */
[C---:B------:R-:W-:Y:S04]  /*13030*/  LEA R5, P0, R0.reuse, c[0x0][0x1f8], 0x1 ;  /* 0x00007e0000057a11 */ /* 0x040fe800078008ff */
[----:B------:R-:W-:Y:S01]  /*13040*/  LEA.HI.X R0, R0, c[0x0][0x1fc], R2, 0x1, P0 ;  /* 0x00007f0000007a11 */ /* 0x000fe200000f0c02 */
[----:B------:R-:W-:-:S06]  /*13050*/  BRA.DIV ~URZ, `(.L_x_856) ;  /* 0x0000dbf27f007947 */ /* 0x000fcc000b800000 */
[----:B------:R4:W3:Y:S02]  /*13060*/  SHFL.IDX PT, R4, R0, RZ, 0x181f ;  /* 0x00181fff00047589 */ /* 0x0008e400000e0000 */
.L_x_989:
[----:B------:R-:W-:-:S05]  /*13070*/  BRA.DIV ~URZ, `(.L_x_857) ;  /* 0x0000dc327f007947 */ /* 0x000fca000b800000 */
[----:B----4-:R4:W3:Y:S02]  /*13080*/  SHFL.IDX PT, R0, R5, RZ, 0x181f ;  /* 0x00181fff05007589 */ /* 0x0108e400000e0000 */
.L_x_990:
[C---:B---3--:R-:W-:Y:S04]  /*13090*/  LEA R6, P0, R134.reuse, R0, 0x1 ;  /* 0x0000000086067211 */ /* 0x048fe800078008ff */
[----:B------:R-:W-:Y:S02]  /*130a0*/  LEA.HI.X R7, R134, R4, R135, 0x1, P0 ;  /* 0x0000000486077211 */ /* 0x000fe400000f0c87 */
[C---:B------:R-:W-:Y:S03]  /*130b0*/  LEA R2, P0, R202.reuse, R0, 0x1 ;  /* 0x00000000ca027211 */ /* 0x040fe600078008ff */
[----:B------:R-:W-:Y:S01]  /*130c0*/  @!PT LDS RZ, [RZ] ;  /* 0x00000000fffff984 */ /* 0x000fe20000000800 */
[----:B------:R-:W-:Y:S01]  /*130d0*/  @!PT LDS RZ, [RZ] ;  /* 0x00000000fffff984 */ /* 0x000fe20000000800 */
[----:B------:R-:W-:Y:S01]  /*130e0*/  @!PT LDS RZ, [RZ] ;  /* 0x00000000fffff984 */ /* 0x000fe20000000800 */
[----:B------:R3:W-:Y:S01]  /*130f0*/  LDGSTS.E.BYPASS.LTC128B.128 [R195+0x8080], [R6.64], !P4 ;  /* 0x0808000006c37fae */ /* 0x0007e2000e101d48 */
[----:B------:R-:W-:Y:S05]  /*13100*/  LEA.HI.X R3, R202, R4, R207, 0x1, P0 ;  /* 0x00000004ca037211 */ /* 0x000fea00000f0ccf */
[----:B------:R5:W-:Y:S02]  /*13110*/  LDGSTS.E.BYPASS.LTC128B.128 [R195+0x9080], [R2.64], !P3 ;  /* 0x0908000002c37fae */ /* 0x000be4000d901d48 */
[C---:B-----5:R-:W-:Y:S04]  /*13120*/  LEA R2, P0, R201.reuse, R0, 0x1 ;  /* 0x00000000c9027211 */ /* 0x060fe800078008ff */
[----:B------:R-:W-:Y:S05]  /*13130*/  LEA.HI.X R3, R201, R4, R208, 0x1, P0 ;  /* 0x00000004c9037211 */ /* 0x000fea00000f0cd0 */
[----:B------:R5:W-:Y:S02]  /*13140*/  LDGSTS.E.BYPASS.LTC128B.128 [R195+0xa080], [R2.64], !P2 ;  /* 0x0a08000002c37fae */ /* 0x000be4000d101d48 */
[C---:B-----5:R-:W-:Y:S04]  /*13150*/  LEA R2, P0, R200.reuse, R0, 0x1 ;  /* 0x00000000c8027211 */ /* 0x060fe800078008ff */
[C---:B------:R-:W-:Y:S02]  /*13160*/  LEA.HI.X R3, R200.reuse, R4, R206, 0x1, P0 ;  /* 0x00000004c8037211 */ /* 0x040fe400000f0cce */
[----:B------:R-:W-:Y:S11]  /*13170*/  ISETP.GE.AND P0, PT, R200, c[0x0][0x1d4], PT ;  /* 0x00007500c8007a0c */ /* 0x000ff60003f06270 */
[----:B------:R-:W-:Y:S02]  /*13180*/  @!UPT UIADD3 URZ, URZ, URZ, URZ ;  /* 0x0000003f3f3ff290 */ /* 0x000fe4000fffe03f */
[----:B------:R3:W-:Y:S02]  /*13190*/  LDGSTS.E.BYPASS.LTC128B.128 [R195+0xb080], [R2.64], !P0 ;  /* 0x0b08000002c37fae */ /* 0x0007e4000c101d48 */
.L_x_855:
[----:B------:R-:W-:Y:S05]  /*131a0*/  BSYNC B0 ;  /* 0x0000000000007941 */ /* 0x000fea0003800000 */
.L_x_854:
[----:B------:R-:W0:Y:S01]  /*131b0*/  LDGDEPBAR ;  /* 0x00000000000079af */ /* 0x000e220000000000 */
[----:B------:R-:W-:Y:S01]  /*131c0*/  WARPSYNC 0xffffffff ;  /* 0xffffffff00007948 */ /* 0x000fe20003800000 */
[C---:B--234-:R-:W-:Y:S01]  /*131d0*/  HMMA.16816.F32 R4, R16.reuse, R8, RZ ;  /* 0x000000081004723c */ /* 0x05cfe200000018ff */
[----:B------:R-:W-:Y:S02]  /*131e0*/  BSSY B0, `(.L_x_858) ;  /* 0x00000a0000007945 */ /* 0x000fe40003800000 */
[----:B------:R-:W-:Y:S05]  /*131f0*/  ISETP.GT.AND P0, PT, R197, R209, PT ;  /* 0x000000d1c500720c */ /* 0x000fea0003f04270 */
[C---:B------:R-:W-:Y:S08]  /*13200*/  HMMA.16816.F32 R8, R16.reuse, R10, RZ ;  /* 0x0000000a1008723c */ /* 0x040ff000000018ff */
[C---:B------:R-:W-:Y:S08]  /*13210*/  HMMA.16816.F32 R12, R16.reuse, R160, RZ ;  /* 0x000000a0100c723c */ /* 0x040ff000000018ff */
[----:B------:R-:W-:Y:S01]  /*13220*/  HMMA.16816.F32 R16, R16, R162, RZ ;  /* 0x000000a21010723c */ /* 0x000fe200000018ff */
[----:B------:R-:W-:Y:S07]  /*13230*/  LDSM.16.M88.4 R160, [R186] ;  /* 0x00000000baa0783b */ /* 0x000fee0000000200 */
[C---:B-1----:R-:W-:Y:S08]  /*13240*/  HMMA.16816.F32 R4, R164.reuse, R168, R4 ;  /* 0x000000a8a404723c */ /* 0x042ff00000001804 */
[C---:B------:R-:W-:Y:S01]  /*13250*/  HMMA.16816.F32 R8, R164.reuse, R170, R8 ;  /* 0x000000aaa408723c */ /* 0x040fe20000001808 */
[----:B------:R-:W-:Y:S07]  /*13260*/  LDSM.16.M88.4 R168, [R177+0x800] ;  /* 0x00080000b1a8783b */ /* 0x000fee0000000200 */
[C---:B------:R-:W-:Y:S08]  /*13270*/  HMMA.16816.F32 R12, R164.reuse, R172, R12 ;  /* 0x000000aca40c723c */ /* 0x040ff0000000180c */
[----:B------:R-:W-:Y:S01]  /*13280*/  HMMA.16816.F32 R16, R164, R174, R16 ;  /* 0x000000aea410723c */ /* 0x000fe20000001810 */
[----:B------:R-:W1:Y:S07]  /*13290*/  LDSM.16.M88.4 R164, [R177] ;  /* 0x00000000b1a4783b */ /* 0x000e6e0000000200 */
[C---:B-1----:R-:W-:Y:S08]  /*132a0*/  HMMA.16816.F32 R4, R160.reuse, R164, R4 ;  /* 0x000000a4a004723c */ /* 0x042ff00000001804 */
[C---:B------:R-:W-:Y:S01]  /*132b0*/  HMMA.16816.F32 R8, R160.reuse, R166, R8 ;  /* 0x000000a6a008723c */ /* 0x040fe20000001808 */
[----:B------:R-:W-:Y:S07]  /*132c0*/  LDSM.16.M88.4 R164, [R185] ;  /* 0x00000000b9a4783b */ /* 0x000fee0000000200 */
[C---:B------:R-:W-:Y:S08]  /*132d0*/  HMMA.16816.F32 R12, R160.reuse, R168, R12 ;  /* 0x000000a8a00c723c */ /* 0x040ff0000000180c */
[----:B------:R-:W-:Y:S01]  /*132e0*/  HMMA.16816.F32 R16, R160, R170, R16 ;  /* 0x000000aaa010723c */ /* 0x000fe20000001810 */
[----:B------:R-:W1:Y:S05]  /*132f0*/  LDSM.16.M88.4 R160, [R176+-0x3000] ;  /* 0xffd00000b0a0783b */ /* 0x000e6a0000000200 */
[----:B------:R-:W2:Y:S02]  /*13300*/  LDSM.16.M88.4 R168, [R176+-0x2800] ;  /* 0xffd80000b0a8783b */ /* 0x000ea40000000200 */
[C---:B-1----:R-:W-:Y:S08]  /*13310*/  HMMA.16816.F32 R4, R164.reuse, R160, R4 ;  /* 0x000000a0a404723c */ /* 0x042ff00000001804 */
[C---:B------:R-:W-:Y:S01]  /*13320*/  HMMA.16816.F32 R8, R164.reuse, R162, R8 ;  /* 0x000000a2a408723c */ /* 0x040fe20000001808 */
[----:B------:R-:W-:Y:S07]  /*13330*/  LDSM.16.M88.4 R160, [R183+0x4000] ;  /* 0x00400000b7a0783b */ /* 0x000fee0000000200 */
[C---:B--2---:R-:W-:Y:S08]  /*13340*/  HMMA.16816.F32 R12, R164.reuse, R168, R12 ;  /* 0x000000a8a40c723c */ /* 0x044ff0000000180c */
[----:B------:R-:W-:Y:S01]  /*13350*/  HMMA.16816.F32 R16, R164, R170, R16 ;  /* 0x000000aaa410723c */ /* 0x000fe20000001810 */
[----:B------:R-:W1:Y:S05]  /*13360*/  LDSM.16.M88.4 R164, [R178+0x1000] ;  /* 0x00100000b2a4783b */ /* 0x000e6a0000000200 */
[----:B------:R-:W2:Y:S02]  /*13370*/  LDSM.16.M88.4 R168, [R178+0x1800] ;  /* 0x00180000b2a8783b */ /* 0x000ea40000000200 */
[C---:B-1----:R-:W-:Y:S08]  /*13380*/  HMMA.16816.F32 R4, R160.reuse, R164, R4 ;  /* 0x000000a4a004723c */ /* 0x042ff00000001804 */
[C---:B------:R-:W-:Y:S01]  /*13390*/  HMMA.16816.F32 R8, R160.reuse, R166, R8 ;  /* 0x000000a6a008723c */ /* 0x040fe20000001808 */
[----:B------:R-:W-:Y:S07]  /*133a0*/  LDSM.16.M88.4 R164, [R184+0x4000] ;  /* 0x00400000b8a4783b */ /* 0x000fee0000000200 */
[C---:B--2---:R-:W-:Y:S08]  /*133b0*/  HMMA.16816.F32 R12, R160.reuse, R168, R12 ;  /* 0x000000a8a00c723c */ /* 0x044ff0000000180c */
[----:B------:R-:W-:Y:S01]  /*133c0*/  HMMA.16816.F32 R16, R160, R170, R16 ;  /* 0x000000aaa010723c */ /* 0x000fe20000001810 */
[----:B------:R-:W1:Y:S05]  /*133d0*/  LDSM.16.M88.4 R160, [R190] ;  /* 0x00000000bea0783b */ /* 0x000e6a0000000200 */
[----:B------:R-:W2:Y:S02]  /*133e0*/  LDSM.16.M88.4 R168, [R189] ;  /* 0x00000000bda8783b */ /* 0x000ea40000000200 */
        /* <DEDUP_REMOVED lines=69> */
[----:B------:R-:W2:Y:S02]  /*13840*/  LDSM.16.M88.4 R168, [R176+0x800] ;  /* 0x00080000b0a8783b */ /* 0x000ea40000000200 */
[----:B------:R-:W-:Y:S04]  /*13850*/  DEPBAR.LE SB0, 0x0 ;  /* 0x000080000000791a */ /* 0x000fe80000000000 */
[----:B------:R-:W-:Y:S01]  /*13860*/  BAR.SYNC.DEFER_BLOCKING 0x0 ;  /* 0x0000000000007b1d */ /* 0x000fe20000010000 */
[C---:B-1----:R-:W-:Y:S08]  /*13870*/  HMMA.16816.F32 R4, R164.reuse, R160, R4 ;  /* 0x000000a0a404723c */ /* 0x042ff00000001804 */
[C---:B------:R-:W-:Y:S08]  /*13880*/  HMMA.16816.F32 R8, R164.reuse, R162, R8 ;  /* 0x000000a2a408723c */ /* 0x040ff00000001808 */
[C---:B--2---:R-:W-:Y:S08]  /*13890*/  HMMA.16816.F32 R12, R164.reuse, R168, R12 ;  /* 0x000000a8a40c723c */ /* 0x044ff0000000180c */
[----:B------:R-:W-:Y:S01]  /*138a0*/  HMMA.16816.F32 R16, R164, R170, R16 ;  /* 0x000000aaa410723c */ /* 0x000fe20000001810 */
[----:B------:R-:W-:Y:S07]  /*138b0*/  @!UPT UIADD3 URZ, URZ, URZ, URZ ;  /* 0x0000003f3f3ff290 */ /* 0x000fee000fffe03f */
[----:B------:R-:W-:-:S11]  /*138c0*/  @!P0 BRA `(.L_x_859) ;  /* 0x0000031000008947 */ /* 0x000fd60003800000 */
[----:B------:R-:W-:Y:S02]  /*138d0*/  IMAD.MOV.U32 R0, RZ, RZ, c[0x0][0x2b8] ;  /* 0x0000ae00ff007624 */ /* 0x000fe400078e00ff */
[----:B------:R-:W-:Y:S02]  /*138e0*/  IMAD.MOV.U32 R198, RZ, RZ, RZ ;  /* 0x000000ffffc67224 */ /* 0x000fe400078e00ff */
[----:B------:R-:W-:Y:S01]  /*138f0*/  IMAD R2, R197, 0x20, R227 ;  /* 0x00000020c5027824 */ /* 0x000fe200078e02e3 */
[----:B------:R-:W-:Y:S04]  /*13900*/  ISETP.NE.AND P1, PT, R0, 0x1, PT ;  /* 0x000000010000780c */ /* 0x000fe80003f25270 */
[----:B------:R-:W-:Y:S05]  /*13910*/  IADD3 R2, R2, -0x20, R213 ;  /* 0xffffffe002027810 */ /* 0x000fea0007ffe0d5 */
[--C-:B------:R-:W-:Y:S04]  /*13920*/  IMAD.MOV.U32 R0, RZ, RZ, R2.reuse ;  /* 0x000000ffff007224 */ /* 0x100fe800078e0002 */
[----:B------:R-:W-:Y:S05]  /*13930*/  @P1 IMAD.HI.U32 R3, R2, c[0x0][0x2bc], RZ ;  /* 0x0000af0002031a27 */ /* 0x000fea00078e00ff */
[----:B------:R-:W-:Y:S04]  /*13940*/  @P1 SHF.R.U32.HI R0, RZ, c[0x0][0x2c0], R3 ;  /* 0x0000b000ff001a19 */ /* 0x000fe80000011603 */
[C---:B------:R-:W-:Y:S04]  /*13950*/  @!P5 IADD3 R3, P0, R0.reuse, R224, RZ ;  /* 0x000000e00003d210 */ /* 0x040fe80007f1e0ff */
[C---:B------:R-:W-:Y:S02]  /*13960*/  @!P5 LEA.HI.X.SX32 R133, R0.reuse, R226, 0x1, P0 ;  /* 0x000000e20085d211 */ /* 0x040fe400000f0eff */
[C---:B------:R-:W-:Y:S02]  /*13970*/  @!P5 LEA R132, P0, R3.reuse, c[0x0][0x2a0], 0x2 ;  /* 0x0000a8000384da11 */ /* 0x040fe400078010ff */
[----:B------:R-:W-:Y:S02]  /*13980*/  IADD3 R0, -R0, RZ, RZ ;  /* 0x000000ff00007210 */ /* 0x000fe40007ffe1ff */
[----:B------:R-:W-:Y:S03]  /*13990*/  @!P5 LEA.HI.X R133, R3, c[0x0][0x2a4], R133, 0x2, P0 ;  /* 0x0000a9000385da11 */ /* 0x000fe600000f1485 */
[----:B------:R-:W-:Y:S02]  /*139a0*/  IMAD R199, R0, c[0x0][0x2b8], R2 ;  /* 0x0000ae0000c77a24 */ /* 0x000fe400078e0202 */
[----:B------:R-:W2:Y:S02]  /*139b0*/  @!P5 LDG.E R198, [R132.64] ;  /* 0x0000000884c6d981 */ /* 0x000ea4000c1e1900 */
[C---:B------:R-:W-:Y:S01]  /*139c0*/  IMAD.WIDE.U32 R2, R199.reuse, c[0x0][0x1e0], RZ ;  /* 0x00007800c7027a25 */ /* 0x040fe200078e00ff */
[----:B------:R-:W-:Y:S05]  /*139d0*/  SHF.R.S32.HI R0, RZ, 0x1f, R199 ;  /* 0x0000001fff007819 */ /* 0x000fea00000114c7 */
[----:B------:R-:W-:Y:S04]  /*139e0*/  IMAD R0, R0, c[0x0][0x1e0], RZ ;  /* 0x0000780000007a24 */ /* 0x000fe800078e02ff */
[----:B------:R-:W-:Y:S05]  /*139f0*/  IMAD R0, R199, c[0x0][0x1e4], R0 ;  /* 0x00007900c7007a24 */ /* 0x000fea00078e0200 */
[----:B------:R-:W-:Y:S02]  /*13a00*/  IADD3 R3, R3, R0, RZ ;  /* 0x0000000003037210 */ /* 0x000fe40007ffe0ff */
[----:B--2---:R-:W-:Y:S03]  /*13a10*/  SHF.R.S32.HI R0, RZ, 0x1f, R198 ;  /* 0x0000001fff007819 */ /* 0x004fe600000114c6 */
        /* <DEDUP_REMOVED lines=9> */
.L_x_991:
[----:B------:R-:W-:-:S05]  /*13ab0*/  BRA.DIV ~URZ, `(.L_x_861) ;  /* 0x0000d2b27f007947 */ /* 0x000fca000b800000 */
[----:B-1----:R1:W3:Y:S02]  /*13ac0*/  SHFL.IDX PT, R0, R133, RZ, 0x181f ;  /* 0x00181fff85007589 */ /* 0x0022e400000e0000 */
.L_x_992:
[C---:B---3--:R-:W-:Y:S04]  /*13ad0*/  LEA R160, P0, R134.reuse, R0, 0x1 ;  /* 0x0000000086a07211 */ /* 0x048fe800078008ff */
[----:B--2---:R-:W-:Y:S02]  /*13ae0*/  LEA.HI.X R161, R134, R132, R135, 0x1, P0 ;  /* 0x0000008486a17211 */ /* 0x004fe400000f0c87 */
[C---:B------:R-:W-:Y:S03]  /*13af0*/  LEA R2, P0, R202.reuse, R0, 0x1 ;  /* 0x00000000ca027211 */ /* 0x040fe600078008ff */
[----:B------:R-:W-:Y:S01]  /*13b00*/  @!PT LDS RZ, [RZ] ;  /* 0x00000000fffff984 */ /* 0x000fe20000000800 */
[----:B------:R-:W-:Y:S01]  /*13b10*/  @!PT LDS RZ, [RZ] ;  /* 0x00000000fffff984 */ /* 0x000fe20000000800 */
[----:B------:R-:W-:Y:S01]  /*13b20*/  @!PT LDS RZ, [RZ] ;  /* 0x00000000fffff984 */ /* 0x000fe20000000800 */
[----:B------:R2:W-:Y:S01]  /*13b30*/  LDGSTS.E.BYPASS.LTC128B.128 [R195+0xc080], [R160.64], !P4 ;  /* 0x0c080000a0c37fae */ /* 0x0005e2000e101d48 */
[----:B------:R-:W-:Y:S05]  /*13b40*/  LEA.HI.X R3, R202, R132, R207, 0x1, P0 ;  /* 0x00000084ca037211 */ /* 0x000fea00000f0ccf */
[----:B------:R3:W-:Y:S02]  /*13b50*/  LDGSTS.E.BYPASS.LTC128B.128 [R195+0xd080], [R2.64], !P3 ;  /* 0x0d08000002c37fae */ /* 0x0007e4000d901d48 */
[C---:B---3--:R-:W-:Y:S04]  /*13b60*/  LEA R2, P0, R201.reuse, R0, 0x1 ;  /* 0x00000000c9027211 */ /* 0x048fe800078008ff */
[----:B------:R-:W-:Y:S05]  /*13b70*/  LEA.HI.X R3, R201, R132, R208, 0x1, P0 ;  /* 0x00000084c9037211 */ /* 0x000fea00000f0cd0 */
[----:B------:R3:W-:Y:S02]  /*13b80*/  LDGSTS.E.BYPASS.LTC128B.128 [R195+0xe080], [R2.64], !P2 ;  /* 0x0e08000002c37fae */ /* 0x0007e4000d101d48 */
[C---:B---3--:R-:W-:Y:S04]  /*13b90*/  LEA R2, P0, R200.reuse, R0, 0x1 ;  /* 0x00000000c8027211 */ /* 0x048fe800078008ff */
[C---:B------:R-:W-:Y:S02]  /*13ba0*/  LEA.HI.X R3, R200.reuse, R132, R206, 0x1, P0 ;  /* 0x00000084c8037211 */ /* 0x040fe400000f0cce */
[----:B------:R-:W-:Y:S11]  /*13bb0*/  ISETP.GE.AND P0, PT, R200, c[0x0][0x1d4], PT ;  /* 0x00007500c8007a0c */ /* 0x000ff60003f06270 */
[----:B------:R-:W-:Y:S02]  /*13bc0*/  @!UPT UIADD3 URZ, URZ, URZ, URZ ;  /* 0x0000003f3f3ff290 */ /* 0x000fe4000fffe03f */
[----:B------:R2:W-:Y:S02]  /*13bd0*/  LDGSTS.E.BYPASS.LTC128B.128 [R195+0xf080], [R2.64], !P0 ;  /* 0x0f08000002c37fae */ /* 0x0005e4000c101d48 */
.L_x_859:
[----:B------:R-:W-:Y:S05]  /*13be0*/  BSYNC B0 ;  /* 0x0000000000007941 */ /* 0x000fea0003800000 */
.L_x_858:
[----:B------:R-:W-:Y:S01]  /*13bf0*/  IMAD.MOV.U32 R0, RZ, RZ, c[0x0][0x2c4] ;  /* 0x0000b100ff007624 */ /* 0x000fe200078e00ff */
[----:B------:R-:W0:Y:S01]  /*13c00*/  LDGDEPBAR ;  /* 0x00000000000079af */ /* 0x000e220000000000 */
[----:B------:R-:W-:Y:S01]  /*13c10*/  IMAD.IADD R132, R236, 0x1, R228 ;  /* 0x00000001ec847824 */ /* 0x000fe200078e02e4 */
[----:B------:R-:W-:Y:S01]  /*13c20*/  ULDC UR4, c[0x0][0x324] ;  /* 0x0000c90000047ab9 */ /* 0x000fe20000000800 */
[----:B-1----:R-:W-:Y:S01]  /*13c30*/  IMAD.SHL.U32 R133, R197, 0x20, RZ ;  /* 0x00000020c5857824 */ /* 0x002fe200078e00ff */
[----:B------:R-:W-:Y:S01]  /*13c40*/  ISETP.NE.AND P0, PT, R0, 0x1, PT ;  /* 0x000000010000780c */ /* 0x000fe20003f05270 */
[----:B------:R-:W-:Y:S11]  /*13c50*/  ULOP3.LUT UR4, URZ, UR4, URZ, 0x33, !UPT ;  /* 0x000000043f047292 */ /* 0x000ff6000f8e333f */
[----:B------:R-:W-:Y:S01]  /*13c60*/  @!UPT UIADD3 URZ, URZ, URZ, URZ ;  /* 0x0000003f3f3ff290 */ /* 0x000fe2000fffe03f */
[----:B------:R-:W-:Y:S05]  /*13c70*/  @P0 IMAD.HI.U32 R0, R132, c[0x0][0x2c8], RZ ;  /* 0x0000b20084000a27 */ /* 0x000fea00078e00ff */
[----:B------:R-:W-:Y:S02]  /*13c80*/  @P0 SHF.R.U32.HI R132, RZ, c[0x0][0x2cc], R0 ;  /* 0x0000b300ff840a19 */ /* 0x000fe40000011600 */
[----:B------:R-:W-:Y:S04]  /*13c90*/  IADD3 R0, -R216, 0x1, -R133 ;  /* 0x00000001d8007810 */ /* 0x000fe80007ffe985 */
[----:B------:R-:W-:Y:S04]  /*13ca0*/  IADD3 R0, -R211, R0, R210 ;  /* 0x00000000d3007210 */ /* 0x000fe80007ffe1d2 */
[C---:B--2---:R-:W-:Y:S02]  /*13cb0*/  IADD3 R160, R0.reuse, UR4, RZ ;  /* 0x0000000400a07c10 */ /* 0x044fe4000fffe0ff */
[----:B------:R-:W-:Y:S01]  /*13cc0*/  IADD3 R161, R0, c[0x0][0x328], RZ ;  /* 0x0000ca0000a17a10 */ /* 0x000fe20007ffe0ff */
[----:B------:R-:W-:-:S05]  /*13cd0*/  BRA.DIV ~URZ, `(.L_x_862) ;  /* 0x0000d0f27f007947 */ /* 0x000fca000b800000 */
[----:B------:R1:W2:Y:S02]  /*13ce0*/  SHFL.IDX PT, R3, R132, RZ, 0x1c1f ;  /* 0x001c1fff84037589 */ /* 0x0002a400000e0000 */
.L_x_993:
[----:B--2---:R-:W-:Y:S01]  /*13cf0*/  IADD3 R2, R161, R3, RZ ;  /* 0x00000003a1027210 */ /* 0x004fe20007ffe0ff */
[----:B------:R-:W-:Y:S05]  /*13d00*/  IMAD.MOV.U32 R0, RZ, RZ, c[0x0][0x32c] ;  /* 0x0000cb00ff007624 */ /* 0x000fea00078e00ff */
[----:B------:R-:W-:Y:S01]  /*13d10*/  ISETP.GE.AND P0, PT, R0, 0x1, PT ;  /* 0x000000010000780c */ /* 0x000fe20003f06270 */
[----:B------:R-:W-:Y:S11]  /*13d20*/  IMAD.IADD R0, R160, 0x1, R3 ;  /* 0x00000001a0007824 */ /* 0x000ff600078e0203 */
[----:B------:R-:W-:Y:S01]  /*13d30*/  @!UPT UIADD3 URZ, URZ, URZ, URZ ;  /* 0x0000003f3f3ff290 */ /* 0x000fe2000fffe03f */
[----:B------:R-:W-:-:S05]  /*13d40*/  @!P0 BRA `(.L_x_863) ;  /* 0x0000018000008947 */ /* 0x000fca0003800000 */
[----:B------:R-:W-:Y:S01]  /*13d50*/  IADD3 R3, -R211, R210, R3 ;  /* 0x000000d2d3037210 */ /* 0x000fe20007ffe103 */
[----:B------:R-:W-:Y:S03]  /*13d60*/  BSSY B0, `(.L_x_864) ;  /* 0x0000011000007945 */ /* 0x000fe60003800000 */
        /* <DEDUP_REMOVED lines=11> */
.L_x_865:
[----:B------:R-:W-:Y:S04]  /*13e20*/  MOV R162, c[0x0][0x32c] ;  /* 0x0000cb0000a27a02 */ /* 0x000fe80000000f00 */
[----:B------:R-:W-:Y:S11]  /*13e30*/  ISETP.NE.AND P0, PT, R162, 0x1, PT ;  /* 0x00000001a200780c */ /* 0x000ff60003f05270 */
[----:B------:R-:W-:Y:S02]  /*13e40*/  @!UPT UIADD3 URZ, URZ, URZ, URZ ;  /* 0x0000003f3f3ff290 */ /* 0x000fe4000fffe03f */
[----:B------:R-:W-:Y:S05]  /*13e50*/  @P0 IMAD.HI.U32 R162, R3, c[0x0][0x330], RZ ;  /* 0x0000cc0003a20a27 */ /* 0x000fea00078e00ff */
[----:B------:R-:W-:Y:S02]  /*13e60*/  @P0 SHF.R.U32.HI R3, RZ, c[0x0][0x334], R162 ;  /* 0x0000cd00ff030a19 */ /* 0x000fe400000116a2 */
.L_x_866:
[----:B------:R-:W-:Y:S05]  /*13e70*/  BSYNC B0 ;  /* 0x0000000000007941 */ /* 0x000fea0003800000 */
.L_x_864:
[----:B------:R-:W-:Y:S04]  /*13e80*/  IMAD R3, R3, c[0x0][0x32c], -R133 ;  /* 0x0000cb0003037a24 */ /* 0x000fe800078e0a85 */
[----:B------:R-:W-:Y:S05]  /*13e90*/  IMAD.IADD R3, R3, 0x1, -R216 ;  /* 0x0000000103037824 */ /* 0x000fea00078e0ad8 */
[----:B------:R-:W-:Y:S02]  /*13ea0*/  IMNMX R0, R0, R3, !PT ;  /* 0x0000000300007217 */ /* 0x000fe40007800200 */
[----:B------:R-:W-:Y:S04]  /*13eb0*/  IADD3 R3, R3, c[0x0][0x32c], RZ ;  /* 0x0000cb0003037a10 */ /* 0x000fe80007ffe0ff */
[----:B------:R-:W-:Y:S02]  /*13ec0*/  IMNMX R2, R2, R3, PT ;  /* 0x0000000302027217 */ /* 0x000fe40003800200 */
.L_x_863:
[----:B------:R-:W-:Y:S04]  /*13ed0*/  ISETP.GT.AND P1, PT, R197, -0x1, PT ;  /* 0xffffffffc500780c */ /* 0x000fe80003f24270 */
[----:B------:R-:W-:Y:S04]  /*13ee0*/  ISETP.GT.AND P0, PT, R0, RZ, P1 ;  /* 0x000000ff0000720c */ /* 0x000fe80000f04270 */
[----:B------:R-:W-:Y:S04]  /*13ef0*/  ISETP.LT.OR P0, PT, R2, 0x1, P0 ;  /* 0x000000010200780c */ /* 0x000fe80000701670 */
[----:B------:R-:W-:Y:S02]  /*13f00*/  FSEL R163, R4, -INF , !P0 ;  /* 0xff80000004a37808 */ /* 0x000fe40004000000 */
[----:B------:R-:W-:Y:S04]  /*13f10*/  ISETP.GT.AND P0, PT, R0, 0x1, P1 ;  /* 0x000000010000780c */ /* 0x000fe80000f04270 */
        /* <DEDUP_REMOVED lines=19> */
[----:B------:R-:W-:Y:S01]  /*14050*/  FSEL R13, R17, -INF , !P0 ;  /* 0xff800000110d7808 */ /* 0x000fe20004000000 */
[----:B------:R-:W-:-:S06]  /*14060*/  BRA.DIV ~URZ, `(.L_x_867) ;  /* 0x0000cdd27f007947 */ /* 0x000fcc000b800000 */
[----:B------:R2:W3:Y:S02]  /*14070*/  SHFL.IDX PT, R3, R132, 0x1, 0x1c1f ;  /* 0x003c1f0084037f89 */ /* 0x0004e400000e0000 */
.L_x_994:
[----:B---3--:R-:W-:Y:S01]  /*14080*/  IADD3 R2, R161, R3, RZ ;  /* 0x00000003a1027210 */ /* 0x008fe20007ffe0ff */
        /* <DEDUP_REMOVED lines=18> */
.L_x_870:
[----:B------:R-:W-:Y:S04]  /*141b0*/  MOV R4, c[0x0][0x32c] ;  /* 0x0000cb0000047a02 */ /* 0x000fe80000000f00 */
[----:B------:R-:W-:Y:S11]  /*141c0*/  ISETP.NE.AND P0, PT, R4, 0x1, PT ;  /* 0x000000010400780c */ /* 0x000ff60003f05270 */
[----:B------:R-:W-:Y:S02]  /*141d0*/  @!UPT UIADD3 URZ, URZ, URZ, URZ ;  /* 0x0000003f3f3ff290 */ /* 0x000fe4000fffe03f */
[----:B------:R-:W-:Y:S05]  /*141e0*/  @P0 IMAD.HI.U32 R4, R3, c[0x0][0x330], RZ ;  /* 0x0000cc0003040a27 */ /* 0x000fea00078e00ff */
[----:B------:R-:W-:Y:S02]  /*141f0*/  @P0 SHF.R.U32.HI R3, RZ, c[0x0][0x334], R4 ;  /* 0x0000cd00ff030a19 */ /* 0x000fe40000011604 */
.L_x_871:
[----:B------:R-:W-:Y:S05]  /*14200*/  BSYNC B0 ;  /* 0x0000000000007941 */ /* 0x000fea0003800000 */
.L_x_869:
[----:B------:R-:W-:Y:S04]  /*14210*/  IMAD R133, R3, c[0x0][0x32c], -R133 ;  /* 0x0000cb0003857a24 */ /* 0x000fe800078e0a85 */
[----:B------:R-:W-:Y:S05]  /*14220*/  IMAD.IADD R3, R133, 0x1, -R216 ;  /* 0x0000000185037824 */ /* 0x000fea00078e0ad8 */
[----:B------:R-:W-:Y:S02]  /*14230*/  IMNMX R0, R0, R3, !PT ;  /* 0x0000000300007217 */ /* 0x000fe40007800200 */
[----:B------:R-:W-:Y:S04]  /*14240*/  IADD3 R3, R3, c[0x0][0x32c], RZ ;  /* 0x0000cb0003037a10 */ /* 0x000fe80007ffe0ff */
[----:B------:R-:W-:Y:S02]  /*14250*/  IMNMX R2, R2, R3, PT ;  /* 0x0000000302027217 */ /* 0x000fe40003800200 */
.L_x_868:
        /* <DEDUP_REMOVED lines=21> */
[----:B------:R-:W-:Y:S02]  /*143b0*/  ISETP.GT.AND P0, PT, R0, 0x19, P1 ;  /* 0x000000190000780c */ /* 0x000fe40000f04270 */
[----:B------:R-:W-:Y:S02]  /*143c0*/  FMNMX.FTZ R0, R163, R136, !PT ;  /* 0x00000088a3007209 */ /* 0x000fe40007810000 */
[----:B------:R-:W-:Y:S02]  /*143d0*/  ISETP.LT.OR P0, PT, R2, 0x1a, P0 ;  /* 0x0000001a0200780c */ /* 0x000fe40000701670 */
        /* <DEDUP_REMOVED lines=11> */
[----:B------:R-:W-:Y:S02]  /*14490*/  FSEL R5, R19, -INF , !P0 ;  /* 0xff80000013057808 */ /* 0x000fe40004000000 */
[----:B------:R-:W-:Y:S02]  /*144a0*/  FMNMX.FTZ R0, R16, R0, !PT ;  /* 0x0000000010007209 */ /* 0x000fe40007810000 */
[----:B------:R-:W-:Y:S02]  /*144b0*/  FMNMX.FTZ R2, R6, R2, !PT ;  /* 0x0000000206027209 */ /* 0x000fe40007810000 */
[----:B-12---:R-:W-:Y:S02]  /*144c0*/  FMNMX.FTZ R132, R13, R0, !PT ;  /* 0x000000000d847209 */ /* 0x006fe40007810000 */
[----:B------:R-:W-:Y:S01]  /*144d0*/  FMNMX.FTZ R4, R5, R2, !PT ;  /* 0x0000000205047209 */ /* 0x000fe20007810000 */
[----:B------:R-:W-:-:S05]  /*144e0*/  BRA.DIV ~URZ, `(.L_x_872) ;  /* 0x0000c9c27f007947 */ /* 0x000fca000b800000 */
[----:B------:R1:W2:Y:S02]  /*144f0*/  SHFL.BFLY PT, R0, R132, 0x2, 0x1f ;  /* 0x0c401f0084007f89 */ /* 0x0002a400000e0000 */
.L_x_995:
[----:B-12---:R-:W-:Y:S01]  /*14500*/  FMNMX.FTZ R132, R132, R0, !PT ;  /* 0x0000000084847209 */ /* 0x006fe20007810000 */
[----:B------:R-:W-:-:S05]  /*14510*/  BRA.DIV ~URZ, `(.L_x_873) ;  /* 0x0000c9d27f007947 */ /* 0x000fca000b800000 */
[----:B------:R-:W1:Y:S02]  /*14520*/  SHFL.BFLY PT, R0, R132, 0x1, 0x1f ;  /* 0x0c201f0084007f89 */ /* 0x000e6400000e0000 */
[----:B-1----:R-:W-:Y:S02]  /*14530*/  FMNMX.FTZ R133, R132, R0, !PT ;  /* 0x0000000084857209 */ /* 0x002fe40007810000 */
[----:B------:R-:W1:Y:S02]  /*14540*/  SHFL.BFLY PT, R0, R4, 0x2, 0x1f ;  /* 0x0c401f0004007f89 */ /* 0x000e6400000e0000 */
[----:B-1----:R-:W-:Y:S05]  /*14550*/  FMNMX.FTZ R132, R4, R0, !PT ;  /* 0x0000000004847209 */ /* 0x002fea0007810000 */
[----:B------:R1:W2:Y:S02]  /*14560*/  SHFL.BFLY PT, R0, R132, 0x1, 0x1f ;  /* 0x0c201f0084007f89 */ /* 0x0002a400000e0000 */
.L_x_996:
[C---:B------:R-:W-:Y:S01]  /*14570*/  FSETP.NEU.FTZ.AND P0, PT, R133.reuse, -INF , PT ;  /* 0xff8000008500780b */ /* 0x040fe20003f1d000 */
[C---:B------:R-:W-:Y:S01]  /*14580*/  FMUL.FTZ R2, R133.reuse, c[0x0][0x2d0] ;  /* 0x0000b40085027a20 */ /* 0x040fe20000410000 */
[----:B--2---:R-:W-:Y:S01]  /*14590*/  FMNMX.FTZ R3, R0, R132, !PT ;  /* 0x0000008400037209 */ /* 0x004fe20007810000 */
[----:B------:R-:W-:Y:S01]  /*145a0*/  WARPSYNC 0xffffffff ;  /* 0xffffffff00007948 */ /* 0x000fe20003800000 */
[----:B------:R-:W-:Y:S02]  /*145b0*/  FSEL R0, R133, RZ, P0 ;  /* 0x000000ff85007208 */ /* 0x000fe40000000000 */
[----:B------:R-:W-:Y:S02]  /*145c0*/  FSEL R2, R2, RZ, P0 ;  /* 0x000000ff02027208 */ /* 0x000fe40000000000 */
[----:B------:R-:W-:Y:S01]  /*145d0*/  FSETP.NEU.FTZ.AND P0, PT, R3, -INF , PT ;  /* 0xff8000000300780b */ /* 0x000fe20003f1d000 */
[----:B------:R-:W-:Y:S01]  /*145e0*/  FADD.FTZ R0, -R0, R136 ;  /* 0x0000008800007221 */ /* 0x000fe20000010100 */
[----:B------:R-:W-:Y:S01]  /*145f0*/  IADD3 R196, R197, -0x1, RZ ;  /* 0xffffffffc5c47810 */ /* 0x000fe20007ffe0ff */
        /* <DEDUP_REMOVED lines=9> */
[----:B------:R-:W-:Y:S01]  /*14690*/  MUFU.EX2 R0, R0 ;  /* 0x0000000000007308 */ /* 0x000fe20000000800 */
[----:B------:R-:W-:Y:S09]  /*146a0*/  FFMA.FTZ R169, R13, c[0x0][0x2d0], -R2 ;  /* 0x0000b4000da97a23 */ /* 0x000ff20000010802 */
[----:B------:R-:W-:Y:S10]  /*146b0*/  MUFU.EX2 R4, R14 ;  /* 0x0000000e00047308 */ /* 0x000ff40000000800 */
[----:B------:R-:W-:Y:S10]  /*146c0*/  MUFU.EX2 R17, R17 ;  /* 0x0000001100117308 */ /* 0x000ff40000000800 */
[----:B------:R-:W2:Y:S02]  /*146d0*/  MUFU.EX2 R15, R15 ;  /* 0x0000000f000f7308 */ /* 0x000ea40000000800 */
[----:B--2---:R-:W-:Y:S01]  /*146e0*/  F2FP.PACK_AB R162, R15, R17 ;  /* 0x000000110fa2723e */ /* 0x004fe200000000ff */
[----:B------:R-:W-:Y:S01]  /*146f0*/  FFMA.FTZ R2, R0, R205, R16 ;  /* 0x000000cd00027223 */ /* 0x000fe20000010010 */
[----:B------:R-:W-:Y:S01]  /*14700*/  F2FP.PACK_AB R160, R4, R16 ;  /* 0x0000001004a0723e */ /* 0x000fe200000000ff */
[----:B------:R-:W-:Y:S02]  /*14710*/  FMUL.FTZ R16, R0, R140 ;  /* 0x0000008c00107220 */ /* 0x000fe40000410000 */
[----:B------:R-:W-:Y:S01]  /*14720*/  FADD.FTZ R13, R4, R2 ;  /* 0x00000002040d7221 */ /* 0x000fe20000010000 */
[C---:B------:R-:W-:Y:S01]  /*14730*/  FSEL R2, R3.reuse, RZ, P0 ;  /* 0x000000ff03027208 */ /* 0x040fe20000000000 */
[----:B------:R-:W-:Y:S02]  /*14740*/  FMUL.FTZ R4, R3, c[0x0][0x2d0] ;  /* 0x0000b40003047a20 */ /* 0x000fe40000410000 */
[----:B------:R-:W-:Y:S02]  /*14750*/  FMUL.FTZ R20, R0, R20 ;  /* 0x0000001400147220 */ /* 0x000fe40000410000 */
[----:B------:R-:W-:Y:S01]  /*14760*/  FADD.FTZ R2, -R2, R137 ;  /* 0x0000008902027221 */ /* 0x000fe20000010100 */
[----:B------:R-:W-:Y:S01]  /*14770*/  FSEL R4, R4, RZ, P0 ;  /* 0x000000ff04047208 */ /* 0x000fe20000000000 */
[----:B------:R-:W-:Y:S01]  /*14780*/  FMUL.FTZ R21, R0, R21 ;  /* 0x0000001500157220 */ /* 0x000fe20000410000 */
[----:B------:R-:W-:Y:S01]  /*14790*/  ISETP.GT.AND P0, PT, R197, R215, PT ;  /* 0x000000d7c500720c */ /* 0x000fe20003f04270 */
[----:B------:R-:W-:Y:S01]  /*147a0*/  FMUL.FTZ R2, R2, c[0x0][0x2d0] ;  /* 0x0000b40002027a20 */ /* 0x000fe20000410000 */
[----:B------:R-:W-:Y:S01]  /*147b0*/  MOV R197, R196 ;  /* 0x000000c400c57202 */ /* 0x000fe20000000f00 */
[--C-:B------:R-:W-:Y:S02]  /*147c0*/  FFMA.FTZ R8, R8, c[0x0][0x2d0], -R4.reuse ;  /* 0x0000b40008087a23 */ /* 0x100fe40000010804 */
[--C-:B-1----:R-:W-:Y:S02]  /*147d0*/  FFMA.FTZ R132, R10, c[0x0][0x2d0], -R4.reuse ;  /* 0x0000b4000a847a23 */ /* 0x102fe40000010804 */
[----:B------:R-:W1:Y:S01]  /*147e0*/  MUFU.EX2 R2, R2 ;  /* 0x0000000200027308 */ /* 0x000e620000000800 */
[--C-:B------:R-:W-:Y:S02]  /*147f0*/  FFMA.FTZ R136, R11, c[0x0][0x2d0], -R4.reuse ;  /* 0x0000b4000b887a23 */ /* 0x100fe40000010804 */
[--C-:B------:R-:W-:Y:S02]  /*14800*/  FFMA.FTZ R166, R9, c[0x0][0x2d0], -R4.reuse ;  /* 0x0000b40009a67a23 */ /* 0x100fe40000010804 */
[--C-:B------:R-:W-:Y:S02]  /*14810*/  FFMA.FTZ R14, R12, c[0x0][0x2d0], -R4.reuse ;  /* 0x0000b4000c0e7a23 */ /* 0x100fe40000010804 */
[--C-:B------:R-:W-:Y:S02]  /*14820*/  FFMA.FTZ R165, R7, c[0x0][0x2d0], -R4.reuse ;  /* 0x0000b40007a57a23 */ /* 0x100fe40000010804 */
[--C-:B------:R-:W-:Y:S01]  /*14830*/  FFMA.FTZ R167, R6, c[0x0][0x2d0], -R4.reuse ;  /* 0x0000b40006a77a23 */ /* 0x100fe20000010804 */
[----:B------:R2:W-:Y:S01]  /*14840*/  MUFU.EX2 R137, R8 ;  /* 0x0000000800897308 */ /* 0x0005e20000000800 */
[----:B------:R-:W-:Y:S02]  /*14850*/  FFMA.FTZ R168, R5, c[0x0][0x2d0], -R4 ;  /* 0x0000b40005a87a23 */ /* 0x000fe40000010804 */
[----:B------:R-:W-:Y:S02]  /*14860*/  FADD.FTZ R4, R17, R13 ;  /* 0x0000000d11047221 */ /* 0x000fe40000010000 */
[C---:B------:R-:W-:Y:S02]  /*14870*/  FMUL.FTZ R17, R0.reuse, R141 ;  /* 0x0000008d00117220 */ /* 0x040fe40000410000 */
[C---:B------:R-:W-:Y:S02]  /*14880*/  FMUL.FTZ R13, R0.reuse, R145 ;  /* 0x00000091000d7220 */ /* 0x040fe40000410000 */
[----:B------:R-:W-:Y:S01]  /*14890*/  FADD.FTZ R164, R15, R4 ;  /* 0x000000040fa47221 */ /* 0x000fe20000010000 */
[----:B------:R-:W-:Y:S01]  /*148a0*/  MUFU.EX2 R145, R132 ;  /* 0x0000008400917308 */ /* 0x000fe20000000800 */
[C---:B------:R-:W-:Y:S02]  /*148b0*/  FMUL.FTZ R4, R0.reuse, R152 ;  /* 0x0000009800047220 */ /* 0x040fe40000410000 */
[----:B------:R-:W-:Y:S02]  /*148c0*/  FMUL.FTZ R5, R0, R153 ;  /* 0x0000009900057220 */ /* 0x000fe40000410000 */
[C---:B-1----:R-:W-:Y:S02]  /*148d0*/  FMUL.FTZ R18, R2.reuse, R142 ;  /* 0x0000008e02127220 */ /* 0x042fe40000410000 */
[C---:B------:R-:W-:Y:S02]  /*148e0*/  FMUL.FTZ R19, R2.reuse, R143 ;  /* 0x0000008f02137220 */ /* 0x040fe40000410000 */
[----:B------:R-:W1:Y:S01]  /*148f0*/  LDSM.16.MT88.4 R140, [R179] ;  /* 0x00000000b38c783b */ /* 0x000e620000004200 */
[----:B------:R-:W3:Y:S01]  /*14900*/  MUFU.EX2 R152, R14 ;  /* 0x0000000e00987308 */ /* 0x000ee20000000800 */
[C---:B------:R-:W-:Y:S02]  /*14910*/  FMUL.FTZ R6, R2.reuse, R154 ;  /* 0x0000009a02067220 */ /* 0x040fe40000410000 */
[----:B------:R-:W-:Y:S02]  /*14920*/  FMUL.FTZ R7, R2, R155 ;  /* 0x0000009b02077220 */ /* 0x000fe40000410000 */
[C---:B--2---:R-:W-:Y:S02]  /*14930*/  FMUL.FTZ R8, R0.reuse, R148 ;  /* 0x0000009400087220 */ /* 0x044fe40000410000 */
[----:B------:R-:W-:Y:S02]  /*14940*/  FMUL.FTZ R9, R0, R149 ;  /* 0x0000009500097220 */ /* 0x000fe40000410000 */
[C---:B------:R-:W-:Y:S01]  /*14950*/  FMUL.FTZ R10, R2.reuse, R150 ;  /* 0x00000096020a7220 */ /* 0x040fe20000410000 */
[----:B------:R-:W2:Y:S01]  /*14960*/  MUFU.EX2 R173, R136 ;  /* 0x0000008800ad7308 */ /* 0x000ea20000000800 */
[----:B------:R-:W-:Y:S02]  /*14970*/  FMUL.FTZ R11, R2, R151 ;  /* 0x00000097020b7220 */ /* 0x000fe40000410000 */
[----:B------:R-:W-:Y:S01]  /*14980*/  FMUL.FTZ R12, R0, R144 ;  /* 0x00000090000c7220 */ /* 0x000fe20000410000 */
[----:B------:R-:W-:Y:S01]  /*14990*/  LDSM.16.MT88.4 R148, [R179+0x800] ;  /* 0x00080000b394783b */ /* 0x000fe20000004200 */
[C---:B------:R-:W-:Y:S02]  /*149a0*/  FMUL.FTZ R15, R2.reuse, R147 ;  /* 0x00000093020f7220 */ /* 0x040fe40000410000 */
[C---:B------:R-:W-:Y:S02]  /*149b0*/  FMUL.FTZ R22, R2.reuse, R22 ;  /* 0x0000001602167220 */ /* 0x040fe40000410000 */
[----:B------:R-:W-:Y:S01]  /*149c0*/  FMUL.FTZ R23, R2, R23 ;  /* 0x0000001702177220 */ /* 0x000fe20000410000 */
[----:B------:R-:W4:Y:S01]  /*149d0*/  MUFU.EX2 R132, R172 ;  /* 0x000000ac00847308 */ /* 0x000f220000000800 */
[C---:B------:R-:W-:Y:S02]  /*149e0*/  FMUL.FTZ R24, R0.reuse, R24 ;  /* 0x0000001800187220 */ /* 0x040fe40000410000 */
[----:B------:R-:W-:Y:S01]  /*149f0*/  FMUL.FTZ R25, R0, R25 ;  /* 0x0000001900197220 */ /* 0x000fe20000410000 */
[----:B---3--:R-:W-:Y:S01]  /*14a00*/  F2FP.PACK_AB R161, R152, R137 ;  /* 0x0000008998a1723e */ /* 0x008fe200000000ff */
[C---:B------:R-:W-:Y:S02]  /*14a10*/  FMUL.FTZ R14, R2.reuse, R146 ;  /* 0x00000092020e7220 */ /* 0x040fe40000410000 */
[C---:B------:R-:W-:Y:S02]  /*14a20*/  FMUL.FTZ R26, R2.reuse, R26 ;  /* 0x0000001a021a7220 */ /* 0x040fe40000410000 */
[----:B------:R-:W-:Y:S01]  /*14a30*/  FMUL.FTZ R27, R2, R27 ;  /* 0x0000001b021b7220 */ /* 0x000fe20000410000 */
[----:B------:R-:W-:Y:S01]  /*14a40*/  MUFU.EX2 R136, R169 ;  /* 0x000000a900887308 */ /* 0x000fe20000000800 */
[C---:B------:R-:W-:Y:S02]  /*14a50*/  FMUL.FTZ R28, R0.reuse, R28 ;  /* 0x0000001c001c7220 */ /* 0x040fe40000410000 */
[----:B------:R-:W-:Y:S01]  /*14a60*/  FMUL.FTZ R29, R0, R29 ;  /* 0x0000001d001d7220 */ /* 0x000fe20000410000 */
[----:B--2---:R-:W-:Y:S01]  /*14a70*/  F2FP.PACK_AB R163, R173, R145 ;  /* 0x00000091ada3723e */ /* 0x004fe200000000ff */
[C---:B------:R-:W-:Y:S02]  /*14a80*/  FMUL.FTZ R30, R2.reuse, R30 ;  /* 0x0000001e021e7220 */ /* 0x040fe40000410000 */
[----:B------:R-:W-:Y:S02]  /*14a90*/  FMUL.FTZ R31, R2, R31 ;  /* 0x0000001f021f7220 */ /* 0x000fe40000410000 */
[C---:B------:R-:W-:Y:S01]  /*14aa0*/  FMUL.FTZ R32, R0.reuse, R32 ;  /* 0x0000002000207220 */ /* 0x040fe20000410000 */
[----:B------:R-:W-:Y:S01]  /*14ab0*/  MUFU.EX2 R169, R165 ;  /* 0x000000a500a97308 */ /* 0x000fe20000000800 */
[C---:B-1----:R-:W-:Y:S05]  /*14ac0*/  HMMA.16816.F32 R4, R160.reuse, R140, R4 ;  /* 0x0000008ca004723c */ /* 0x042fea0000001804 */
        /* <DEDUP_REMOVED lines=104> */
[C---:B------:R-:W-:Y:S02]  /*15150*/  FMUL.FTZ R123, R2.reuse, R123 ;  /* 0x0000007b027b7220 */ /* 0x040fe40000410000 */
[C---:B------:R-:W-:Y:S02]  /*15160*/  FMUL.FTZ R126, R2.reuse, R126 ;  /* 0x0000007e027e7220 */ /* 0x040fe40000410000 */
[C---:B------:R-:W-:Y:S02]  /*15170*/  FMUL.FTZ R127, R2.reuse, R127 ;  /* 0x0000007f027f7220 */ /* 0x040fe40000410000 */
[C---:B------:R-:W-:Y:S02]  /*15180*/  FMUL.FTZ R130, R2.reuse, R130 ;  /* 0x0000008202827220 */ /* 0x040fe40000410000 */
[----:B------:R-:W-:Y:S02]  /*15190*/  FMUL.FTZ R131, R2, R131 ;  /* 0x0000008302837220 */ /* 0x000fe40000410000 */
[C---:B------:R-:W-:Y:S02]  /*151a0*/  FMUL.FTZ R124, R0.reuse, R124 ;  /* 0x0000007c007c7220 */ /* 0x040fe40000410000 */
[C---:B------:R-:W-:Y:S02]  /*151b0*/  FMUL.FTZ R125, R0.reuse, R125 ;  /* 0x0000007d007d7220 */ /* 0x040fe40000410000 */
[C---:B------:R-:W-:Y:S02]  /*151c0*/  FMUL.FTZ R128, R0.reuse, R128 ;  /* 0x0000008000807220 */ /* 0x040fe40000410000 */
[----:B------:R-:W-:Y:S02]  /*151d0*/  FMUL.FTZ R129, R0, R129 ;  /* 0x0000008100817220 */ /* 0x000fe40000410000 */
[----:B------:R-:W-:Y:S02]  /*151e0*/  FFMA.FTZ R144, R2, R204, R137 ;  /* 0x000000cc02907223 */ /* 0x000fe40000010089 */
[----:B------:R-:W2:Y:S01]  /*151f0*/  MUFU.EX2 R2, R171 ;  /* 0x000000ab00027308 */ /* 0x000ea20000000800 */
[----:B----4-:R-:W-:Y:S01]  /*15200*/  FADD.FTZ R0, R132, R164 ;  /* 0x000000a484007221 */ /* 0x010fe20000010000 */
[C---:B-1----:R-:W-:Y:S08]  /*15210*/  HMMA.16816.F32 R44, R160.reuse, R140, R44 ;  /* 0x0000008ca02c723c */ /* 0x042ff0000000182c */
[----:B------:R-:W1:Y:S01]  /*15220*/  MUFU.EX2 R137, R170 ;  /* 0x000000aa00897308 */ /* 0x000e620000000800 */
[C---:B------:R-:W-:Y:S01]  /*15230*/  HMMA.16816.F32 R48, R160.reuse, R142, R48 ;  /* 0x0000008ea030723c */ /* 0x040fe20000001830 */
[----:B------:R-:W3:Y:S08]  /*15240*/  LDSM.16.MT88.4 R140, [R182+0x1000] ;  /* 0x00100000b68c783b */ /* 0x000ef00000004200 */
[----:B------:R4:W5:Y:S03]  /*15250*/  MUFU.EX2 R170, R166 ;  /* 0x000000a600aa7308 */ /* 0x0009660000000800 */
[C---:B--2---:R-:W-:Y:S01]  /*15260*/  F2FP.PACK_AB R164, R2.reuse, R132 ;  /* 0x0000008402a4723e */ /* 0x044fe200000000ff */
[----:B------:R-:W-:Y:S02]  /*15270*/  FADD.FTZ R0, R2, R0 ;  /* 0x0000000002007221 */ /* 0x000fe40000010000 */
[----:B------:R-:W-:Y:S04]  /*15280*/  FADD.FTZ R2, R152, R144 ;  /* 0x0000009098027221 */ /* 0x000fe80000010000 */
[----:B------:R-:W-:Y:S01]  /*15290*/  MUFU.EX2 R132, R168 ;  /* 0x000000a800847308 */ /* 0x000fe20000000800 */
[----:B-1----:R-:W-:Y:S04]  /*152a0*/  FADD.FTZ R0, R137, R0 ;  /* 0x0000000089007221 */ /* 0x002fe80000010000 */
[C---:B------:R-:W-:Y:S02]  /*152b0*/  FADD.FTZ R205, R136.reuse, R0 ;  /* 0x0000000088cd7221 */ /* 0x040fe40000010000 */
[----:B------:R-:W-:Y:S01]  /*152c0*/  FADD.FTZ R0, R145, R2 ;  /* 0x0000000291007221 */ /* 0x000fe20000010000 */
[----:B----4-:R-:W-:Y:S03]  /*152d0*/  F2FP.PACK_AB R166, R136, R137 ;  /* 0x0000008988a6723e */ /* 0x010fe600000000ff */
[----:B------:R-:W-:Y:S01]  /*152e0*/  FADD.FTZ R0, R173, R0 ;  /* 0x00000000ad007221 */ /* 0x000fe20000010000 */
[C---:B-----5:R-:W-:Y:S02]  /*152f0*/  F2FP.PACK_AB R165, R169.reuse, R170 ;  /* 0x000000aaa9a5723e */ /* 0x060fe400000000ff */
[----:B------:R-:W-:Y:S01]  /*15300*/  MOV R136, R133 ;  /* 0x0000008500887202 */ /* 0x000fe20000000f00 */
[----:B------:R-:W-:Y:S01]  /*15310*/  FADD.FTZ R0, R170, R0 ;  /* 0x00000000aa007221 */ /* 0x000fe20000010000 */
[-C--:B------:R-:W-:Y:S03]  /*15320*/  MOV R137, R3.reuse ;  /* 0x0000000300897202 */ /* 0x080fe60000000f00 */
[----:B------:R-:W-:Y:S01]  /*15330*/  FADD.FTZ R0, R169, R0 ;  /* 0x00000000a9007221 */ /* 0x000fe20000010000 */
[C---:B---3--:R-:W-:Y:S08]  /*15340*/  HMMA.16816.F32 R52, R160.reuse, R140, R52 ;  /* 0x0000008ca034723c */ /* 0x048ff00000001834 */
        /* <DEDUP_REMOVED lines=28> */
[----:B------:R-:W1:Y:S01]  /*15510*/  MUFU.EX2 R160, R167 ;  /* 0x000000a700a07308 */ /* 0x000e620000000800 */
[----:B------:R-:W2:Y:S02]  /*15520*/  LDSM.16.MT88.4 R140, [R180+0x800] ;  /* 0x00080000b48c783b */ /* 0x000ea40000004200 */
[----:B-1----:R-:W-:Y:S01]  /*15530*/  F2FP.PACK_AB R167, R132, R160 ;  /* 0x000000a084a7723e */ /* 0x002fe200000000ff */
[----:B------:R-:W-:Y:S04]  /*15540*/  FADD.FTZ R0, R160, R0 ;  /* 0x00000000a0007221 */ /* 0x000fe80000010000 */
[----:B------:R-:W-:Y:S02]  /*15550*/  FADD.FTZ R204, R132, R0 ;  /* 0x0000000084cc7221 */ /* 0x000fe40000010000 */
[C---:B------:R-:W-:Y:S01]  /*15560*/  HMMA.16816.F32 R152, R164.reuse, R148, R4 ;  /* 0x00000094a498723c */ /* 0x040fe20000001804 */
[----:B------:R-:W1:Y:S07]  /*15570*/  LDSM.16.MT88.4 R4, [R182+0x800] ;  /* 0x00080000b604783b */ /* 0x000e6e0000004200 */
[C---:B------:R-:W-:Y:S01]  /*15580*/  HMMA.16816.F32 R148, R164.reuse, R150, R8 ;  /* 0x00000096a494723c */ /* 0x040fe20000001808 */
[----:B------:R-:W3:Y:S07]  /*15590*/  LDSM.16.MT88.4 R8, [R181+0x800] ;  /* 0x00080000b508783b */ /* 0x000eee0000004200 */
[C---:B--2---:R-:W-:Y:S08]  /*155a0*/  HMMA.16816.F32 R144, R164.reuse, R140, R12 ;  /* 0x0000008ca490723c */ /* 0x044ff0000000180c */
[C---:B------:R-:W-:Y:S08]  /*155b0*/  HMMA.16816.F32 R140, R164.reuse, R142, R16 ;  /* 0x0000008ea48c723c */ /* 0x040ff00000001810 */
        /* <DEDUP_REMOVED lines=36> */
[C---:B-1----:R-:W-:Y:S07]  /*15800*/  HMMA.16816.F32 R116, R164.reuse, R4, R116 ;  /* 0x00000004a474723c */ /* 0x042fee0000001874 */
[----:B------:R-:W-:Y:S01]  /*15810*/  MOV R4, R3 ;  /* 0x0000000300047202 */ /* 0x000fe20000000f00 */
[C---:B------:R-:W-:Y:S08]  /*15820*/  HMMA.16816.F32 R120, R164.reuse, R6, R120 ;  /* 0x00000006a478723c */ /* 0x040ff00000001878 */
[C---:B--2---:R-:W-:Y:S08]  /*15830*/  HMMA.16816.F32 R124, R164.reuse, R8, R124 ;  /* 0x00000008a47c723c */ /* 0x044ff0000000187c */
[----:B------:R-:W-:Y:S01]  /*15840*/  HMMA.16816.F32 R128, R164, R10, R128 ;  /* 0x0000000aa480723c */ /* 0x000fe20000001880 */
[----:B------:R-:W-:-:S07]  /*15850*/  @P0 BRA `(.L_x_874) ;  /* 0xffffd66000000947 */ /* 0x000fce000383ffff */
.L_x_853:
[----:B------:R-:W-:Y:S02]  /*15860*/  IMAD.MOV.U32 R0, RZ, RZ, c[0x0][0x2c4] ;  /* 0x0000b100ff007624 */ /* 0x000fe400078e00ff */
[----:B------:R-:W-:-:S03]  /*15870*/  IMAD.MOV.U32 R3, RZ, RZ, c[0x0][0x32c] ;  /* 0x0000cb00ff037624 */ /* 0x000fc600078e00ff */
[----:B------:R-:W-:Y:S02]  /*15880*/  ISETP.NE.AND P0, PT, R0, 0x1, PT ;  /* 0x000000010000780c */ /* 0x000fe40003f05270 */
[----:B------:R-:W-:-:S11]  /*15890*/  IADD3 R0, R228, 0x7f, RZ ;  /* 0x0000007fe4007810 */ /* 0x000fd60007ffe0ff */
[----:B------:R-:W-:-:S05]  /*158a0*/  @P0 IMAD.HI.U32 R2, R0, c[0x0][0x2c8], RZ ;  /* 0x0000b20000020a27 */ /* 0x000fca00078e00ff */
[----:B------:R-:W-:Y:S02]  /*158b0*/  @P0 SHF.R.U32.HI R0, RZ, c[0x0][0x2cc], R2 ;  /* 0x0000b300ff000a19 */ /* 0x000fe40000011602 */
[----:B------:R-:W-:Y:S02]  /*158c0*/  ISETP.GE.AND P0, PT, R3, 0x1, PT ;  /* 0x000000010300780c */ /* 0x000fe40003f06270 */
[----:B------:R-:W-:-:S05]  /*158d0*/  IADD3 R2, R210, 0x1, -R211 ;  /* 0x00000001d2027810 */ /* 0x000fca0007ffe8d3 */
        /* <DEDUP_REMOVED lines=13> */
.L_x_877:
[----:B------:R-:W-:-:S04]  /*159b0*/  MOV R3, 0x1 ;  /* 0x0000000100037802 */ /* 0x000fc80000000f00 */
[----:B------:R-:W-:-:S13]  /*159c0*/  ISETP.NE.AND P0, PT, R3, c[0x0][0x32c], PT ;  /* 0x0000cb0003007a0c */ /* 0x000fda0003f05270 */
[----:B------:R-:W-:-:S05]  /*159d0*/  @P0 IMAD.HI.U32 R3, R0, c[0x0][0x330], RZ ;  /* 0x0000cc0000030a27 */ /* 0x000fca00078e00ff */
[----:B------:R-:W-:Y:S02]  /*159e0*/  @P0 SHF.R.U32.HI R0, RZ, c[0x0][0x334], R3 ;  /* 0x0000cd00ff000a19 */ /* 0x000fe40000011603 */
.L_x_878:
[----:B------:R-:W-:Y:S05]  /*159f0*/  BSYNC B0 ;  /* 0x0000000000007941 */ /* 0x000fea0003800000 */
.L_x_876:
[----:B------:R-:W-:-:S05]  /*15a00*/  IMAD R0, R0, c[0x0][0x32c], RZ ;  /* 0x0000cb0000007a24 */ /* 0x000fca00078e02ff */
[----:B------:R-:W-:-:S04]  /*15a10*/  IMNMX R2, R2, R0, !PT ;  /* 0x0000000002027217 */ /* 0x000fc80007800200 */
.L_x_875:
[----:B------:R-:W-:-:S04]  /*15a20*/  IADD3 R2, R2, 0x1f, RZ ;  /* 0x0000001f02027810 */ /* 0x000fc80007ffe0ff */
[----:B------:R-:W-:-:S04]  /*15a30*/  SHF.R.S32.HI R0, RZ, 0x1f, R2 ;  /* 0x0000001fff007819 */ /* 0x000fc80000011402 */
[----:B------:R-:W-:-:S04]  /*15a40*/  LEA.HI R0, R0, R2, RZ, 0x5 ;  /* 0x0000000200007211 */ /* 0x000fc800078f28ff */
[----:B------:R-:W-:-:S04]  /*15a50*/  SHF.R.S32.HI R0, RZ, 0x5, R0 ;  /* 0x00000005ff007819 */ /* 0x000fc80000011400 */
[----:B------:R-:W-:-:S04]  /*15a60*/  IMNMX R197, R209, R0, !PT ;  /* 0x00000000d1c57217 */ /* 0x000fc80007800200 */
[----:B------:R-:W-:-:S13]  /*15a70*/  ISETP.GE.AND P0, PT, R196, R197, PT ;  /* 0x000000c5c400720c */ /* 0x000fda0003f06270 */
[----:B------:R-:W-:Y:S05]  /*15a80*/  @!P0 BRA `(.L_x_879) ;  /* 0x000021d000008947 */ /* 0x000fea0003800000 */
[----:B------:R-:W-:Y:S02]  /*15a90*/  MOV R137, R4 ;  /* 0x0000000400897202 */ /* 0x000fe40000000f00 */
[----:B------:R-:W-:Y:S02]  /*15aa0*/  MOV R136, R133 ;  /* 0x0000008500887202 */ /* 0x000fe40000000f00 */
.L_x_890:
        /* <DEDUP_REMOVED lines=27> */
.L_x_997:
[----:B------:R-:W-:-:S05]  /*15c60*/  BRA.DIV ~URZ, `(.L_x_883) ;  /* 0x0000b3b27f007947 */ /* 0x000fca000b800000 */
[----:B----4-:R4:W3:Y:S02]  /*15c70*/  SHFL.IDX PT, R0, R5, RZ, 0x181f ;  /* 0x00181fff05007589 */ /* 0x0108e400000e0000 */
.L_x_998:
[C---:B------:R-:W-:Y:S02]  /*15c80*/  ISETP.GE.AND P0, PT, R134.reuse, c[0x0][0x1d4], PT ;  /* 0x0000750086007a0c */ /* 0x040fe40003f06270 */
[C---:B---3--:R-:W-:Y:S04]  /*15c90*/  LEA R6, P1, R134.reuse, R0, 0x1 ;  /* 0x0000000086067211 */ /* 0x048fe800078208ff */
[----:B------:R-:W-:Y:S02]  /*15ca0*/  LEA.HI.X R7, R134, R4, R135, 0x1, P1 ;  /* 0x0000000486077211 */ /* 0x000fe400008f0c87 */
[C---:B------:R-:W-:Y:S04]  /*15cb0*/  LEA R2, P1, R202.reuse, R0, 0x1 ;  /* 0x00000000ca027211 */ /* 0x040fe800078208ff */
[----:B------:R-:W-:Y:S01]  /*15cc0*/  LEA.HI.X R3, R202, R4, R207, 0x1, P1 ;  /* 0x00000004ca037211 */ /* 0x000fe200008f0ccf */
[----:B------:R-:W-:Y:S01]  /*15cd0*/  @!PT LDS RZ, [RZ] ;  /* 0x00000000fffff984 */ /* 0x000fe20000000800 */
[----:B------:R-:W-:Y:S01]  /*15ce0*/  @!PT LDS RZ, [RZ] ;  /* 0x00000000fffff984 */ /* 0x000fe20000000800 */
[----:B------:R-:W-:Y:S01]  /*15cf0*/  @!PT LDS RZ, [RZ] ;  /* 0x00000000fffff984 */ /* 0x000fe20000000800 */
[----:B------:R3:W-:Y:S01]  /*15d00*/  LDGSTS.E.BYPASS.LTC128B.128 [R195+0x8080], [R6.64], !P0 ;  /* 0x0808000006c37fae */ /* 0x0007e2000c101d48 */
[----:B------:R-:W-:Y:S11]  /*15d10*/  ISETP.GE.AND P0, PT, R138, c[0x0][0x1d4], PT ;  /* 0x000075008a007a0c */ /* 0x000ff60003f06270 */
[----:B------:R-:W-:Y:S02]  /*15d20*/  @!UPT UIADD3 URZ, URZ, URZ, URZ ;  /* 0x0000003f3f3ff290 */ /* 0x000fe4000fffe03f */
[----:B------:R5:W-:Y:S01]  /*15d30*/  LDGSTS.E.BYPASS.LTC128B.128 [R195+0x9080], [R2.64], !P0 ;  /* 0x0908000002c37fae */ /* 0x000be2000c101d48 */
[C---:B------:R-:W-:Y:S02]  /*15d40*/  ISETP.GE.AND P0, PT, R201.reuse, c[0x0][0x1d4], PT ;  /* 0x00007500c9007a0c */ /* 0x040fe40003f06270 */
[C---:B-----5:R-:W-:Y:S04]  /*15d50*/  LEA R2, P1, R201.reuse, R0, 0x1 ;  /* 0x00000000c9027211 */ /* 0x060fe800078208ff */
[----:B------:R-:W-:Y:S07]  /*15d60*/  LEA.HI.X R3, R201, R4, R208, 0x1, P1 ;  /* 0x00000004c9037211 */ /* 0x000fee00008f0cd0 */
[----:B------:R5:W-:Y:S01]  /*15d70*/  LDGSTS.E.BYPASS.LTC128B.128 [R195+0xa080], [R2.64], !P0 ;  /* 0x0a08000002c37fae */ /* 0x000be2000c101d48 */
[C---:B------:R-:W-:Y:S02]  /*15d80*/  ISETP.GE.AND P0, PT, R200.reuse, c[0x0][0x1d4], PT ;  /* 0x00007500c8007a0c */ /* 0x040fe40003f06270 */
[C---:B-----5:R-:W-:Y:S04]  /*15d90*/  LEA R2, P1, R200.reuse, R0, 0x1 ;  /* 0x00000000c8027211 */ /* 0x060fe800078208ff */
[----:B------:R-:W-:Y:S07]  /*15da0*/  LEA.HI.X R3, R200, R4, R206, 0x1, P1 ;  /* 0x00000004c8037211 */ /* 0x000fee00008f0cce */
[----:B------:R3:W-:Y:S02]  /*15db0*/  LDGSTS.E.BYPASS.LTC128B.128 [R195+0xb080], [R2.64], !P0 ;  /* 0x0b08000002c37fae */ /* 0x0007e4000c101d48 */
.L_x_881:
[----:B------:R-:W-:Y:S05]  /*15dc0*/  BSYNC B0 ;  /* 0x0000000000007941 */ /* 0x000fea0003800000 */
.L_x_880:
        /* <DEDUP_REMOVED lines=122> */
[C---:B------:R-:W-:Y:S02]  /*16570*/  IADD3 R132, -R0.reuse, RZ, RZ ;  /* 0x000000ff00847210 */ /* 0x040fe40007ffe1ff */
[----:B------:R-:W-:Y:S03]  /*16580*/  @!P5 IADD3 R3, P0, R0, R224, RZ ;  /* 0x000000e00003d210 */ /* 0x000fe60007f1e0ff */
[----:B------:R-:W-:Y:S01]  /*16590*/  IMAD R199, R132, c[0x0][0x2b8], R2 ;  /* 0x0000ae0084c77a24 */ /* 0x000fe200078e0202 */
[----:B------:R-:W-:Y:S02]  /*165a0*/  @!P5 LEA.HI.X.SX32 R0, R0, R226, 0x1, P0 ;  /* 0x000000e20000d211 */ /* 0x000fe400000f0eff */
[C---:B------:R-:W-:Y:S04]  /*165b0*/  @!P5 LEA R2, P0, R3.reuse, c[0x0][0x2a0], 0x2 ;  /* 0x0000a8000302da11 */ /* 0x040fe800078010ff */
[----:B------:R-:W-:Y:S02]  /*165c0*/  @!P5 LEA.HI.X R3, R3, c[0x0][0x2a4], R0, 0x2, P0 ;  /* 0x0000a9000303da11 */ /* 0x000fe400000f1400 */
[----:B------:R-:W-:Y:S03]  /*165d0*/  SHF.R.S32.HI R0, RZ, 0x1f, R199 ;  /* 0x0000001fff007819 */ /* 0x000fe600000114c7 */
[----:B------:R1:W2:Y:S02]  /*165e0*/  @!P5 LDG.E R198, [R2.64] ;  /* 0x0000000802c6d981 */ /* 0x0002a4000c1e1900 */
[----:B------:R-:W-:Y:S04]  /*165f0*/  IMAD R0, R0, c[0x0][0x1e0], RZ ;  /* 0x0000780000007a24 */ /* 0x000fe800078e02ff */
[C---:B------:R-:W-:Y:S02]  /*16600*/  IMAD R0, R199.reuse, c[0x0][0x1e4], R0 ;  /* 0x00007900c7007a24 */ /* 0x040fe400078e0200 */
[----:B-1----:R-:W-:Y:S05]  /*16610*/  IMAD.WIDE.U32 R2, R199, c[0x0][0x1e0], RZ ;  /* 0x00007800c7027a25 */ /* 0x002fea00078e00ff */
        /* <DEDUP_REMOVED lines=11> */
.L_x_999:
[----:B------:R-:W-:-:S05]  /*166d0*/  BRA.DIV ~URZ, `(.L_x_887) ;  /* 0x0000aa027f007947 */ /* 0x000fca000b800000 */
[----:B-1----:R1:W3:Y:S02]  /*166e0*/  SHFL.IDX PT, R0, R133, RZ, 0x181f ;  /* 0x00181fff85007589 */ /* 0x0022e400000e0000 */
.L_x_1000:
[C---:B------:R-:W-:Y:S02]  /*166f0*/  ISETP.GE.AND P0, PT, R134.reuse, c[0x0][0x1d4], PT ;  /* 0x0000750086007a0c */ /* 0x040fe40003f06270 */
[C---:B---3--:R-:W-:Y:S04]  /*16700*/  LEA R160, P1, R134.reuse, R0, 0x1 ;  /* 0x0000000086a07211 */ /* 0x048fe800078208ff */
[----:B--2---:R-:W-:Y:S02]  /*16710*/  LEA.HI.X R161, R134, R132, R135, 0x1, P1 ;  /* 0x0000008486a17211 */ /* 0x004fe400008f0c87 */
        /* <DEDUP_REMOVED lines=10> */
[C---:B---3--:R-:W-:Y:S04]  /*167c0*/  LEA R2, P1, R201.reuse, R0, 0x1 ;  /* 0x00000000c9027211 */ /* 0x048fe800078208ff */
[----:B------:R-:W-:Y:S07]  /*167d0*/  LEA.HI.X R3, R201, R132, R208, 0x1, P1 ;  /* 0x00000084c9037211 */ /* 0x000fee00008f0cd0 */
[----:B------:R3:W-:Y:S01]  /*167e0*/  LDGSTS.E.BYPASS.LTC128B.128 [R195+0xe080], [R2.64], !P0 ;  /* 0x0e08000002c37fae */ /* 0x0007e2000c101d48 */
[C---:B------:R-:W-:Y:S02]  /*167f0*/  ISETP.GE.AND P0, PT, R200.reuse, c[0x0][0x1d4], PT ;  /* 0x00007500c8007a0c */ /* 0x040fe40003f06270 */
[C---:B---3--:R-:W-:Y:S04]  /*16800*/  LEA R2, P1, R200.reuse, R0, 0x1 ;  /* 0x00000000c8027211 */ /* 0x048fe800078208ff */
[----:B------:R-:W-:Y:S07]  /*16810*/  LEA.HI.X R3, R200, R132, R206, 0x1, P1 ;  /* 0x00000084c8037211 */ /* 0x000fee00008f0cce */
[----:B------:R2:W-:Y:S02]  /*16820*/  LDGSTS.E.BYPASS.LTC128B.128 [R195+0xf080], [R2.64], !P0 ;  /* 0x0f08000002c37fae */ /* 0x0005e4000c101d48 */
.L_x_885:
[----:B------:R-:W-:Y:S05]  /*16830*/  BSYNC B0 ;  /* 0x0000000000007941 */ /* 0x000fea0003800000 */
.L_x_884:
        /* <DEDUP_REMOVED lines=18> */
[----:B------:R2:W3:Y:S02]  /*16960*/  SHFL.BFLY PT, R0, R132, 0x2, 0x1f ;  /* 0x0c401f0084007f89 */ /* 0x0004e400000e0000 */
.L_x_1001:
[----:B--23--:R-:W-:Y:S01]  /*16970*/  FMNMX.FTZ R132, R132, R0, !PT ;  /* 0x0000000084847209 */ /* 0x00cfe20007810000 */
[----:B------:R-:W-:-:S05]  /*16980*/  BRA.DIV ~URZ, `(.L_x_889) ;  /* 0x0000a7f27f007947 */ /* 0x000fca000b800000 */
[----:B------:R-:W2:Y:S02]  /*16990*/  SHFL.BFLY PT, R0, R132, 0x1, 0x1f ;  /* 0x0c201f0084007f89 */ /* 0x000ea400000e0000 */
[----:B-12---:R-:W-:Y:S02]  /*169a0*/  FMNMX.FTZ R133, R132, R0, !PT ;  /* 0x0000000084857209 */ /* 0x006fe40007810000 */
[----:B------:R-:W1:Y:S02]  /*169b0*/  SHFL.BFLY PT, R0, R160, 0x2, 0x1f ;  /* 0x0c401f00a0007f89 */ /* 0x000e6400000e0000 */
[----:B-1----:R-:W-:Y:S05]  /*169c0*/  FMNMX.FTZ R132, R160, R0, !PT ;  /* 0x00000000a0847209 */ /* 0x002fea0007810000 */
[----:B------:R1:W2:Y:S02]  /*169d0*/  SHFL.BFLY PT, R0, R132, 0x1, 0x1f ;  /* 0x0c201f0084007f89 */ /* 0x0002a400000e0000 */
.L_x_1002:
[----:B--2---:R-:W-:Y:S01]  /*169e0*/  FMNMX.FTZ R3, R0, R132, !PT ;  /* 0x0000008400037209 */ /* 0x004fe20007810000 */
[C---:B------:R-:W-:Y:S01]  /*169f0*/  FADD.FTZ R0, -R133.reuse, R136 ;  /* 0x0000008885007221 */ /* 0x040fe20000010100 */
[----:B------:R-:W-:Y:S01]  /*16a00*/  WARPSYNC 0xffffffff ;  /* 0xffffffff00007948 */ /* 0x000fe20003800000 */
[----:B-1----:R-:W-:Y:S01]  /*16a10*/  FMUL.FTZ R132, R133, c[0x0][0x2d0] ;  /* 0x0000b40085847a20 */ /* 0x002fe20000410000 */
[----:B------:R-:W-:Y:S01]  /*16a20*/  ISETP.GT.AND P0, PT, R196, R197, PT ;  /* 0x000000c5c400720c */ /* 0x000fe20003f04270 */
[----:B------:R-:W-:Y:S01]  /*16a30*/  FMUL.FTZ R0, R0, c[0x0][0x2d0] ;  /* 0x0000b40000007a20 */ /* 0x000fe20000410000 */
[----:B------:R-:W-:Y:S01]  /*16a40*/  IADD3 R196, R196, -0x1, RZ ;  /* 0xffffffffc4c47810 */ /* 0x000fe20007ffe0ff */
        /* <DEDUP_REMOVED lines=237> */
[C---:B------:R-:W-:Y:S02]  /*17920*/  F2FP.PACK_AB R167, R136.reuse, R160 ;  /* 0x000000a088a7723e */ /* 0x040fe400000000ff */
[----:B------:R-:W-:Y:S01]  /*17930*/  MOV R137, R3 ;  /* 0x0000000300897202 */ /* 0x000fe20000000f00 */
[----:B------:R-:W-:Y:S03]  /*17940*/  FADD.FTZ R204, R136, R0 ;  /* 0x0000000088cc7221 */ /* 0x000fe60000010000 */
[----:B------:R-:W-:Y:S01]  /*17950*/  MOV R136, R133 ;  /* 0x0000008500887202 */ /* 0x000fe20000000f00 */
[C---:B------:R-:W-:Y:S01]  /*17960*/  HMMA.16816.F32 R152, R164.reuse, R148, R4 ;  /* 0x00000094a498723c */ /* 0x040fe20000001804 */
[----:B------:R-:W1:Y:S07]  /*17970*/  LDSM.16.MT88.4 R4, [R182+0x800] ;  /* 0x00080000b604783b */ /* 0x000e6e0000004200 */
        /* <DEDUP_REMOVED lines=46> */
.L_x_879:
[----:B------:R-:W-:-:S13]  /*17c60*/  ISETP.GE.AND P0, PT, R196, R209, PT ;  /* 0x000000d1c400720c */ /* 0x000fda0003f06270 */
[----:B------:R-:W-:Y:S05]  /*17c70*/  @!P0 BRA `(.L_x_891) ;  /* 0x0000294000008947 */ /* 0x000fea0003800000 */
[----:B------:R-:W-:Y:S02]  /*17c80*/  MOV R137, R4 ;  /* 0x0000000400897202 */ /* 0x000fe40000000f00 */
[----:B------:R-:W-:Y:S02]  /*17c90*/  MOV R136, R133 ;  /* 0x0000008500887202 */ /* 0x000fe40000000f00 */
.L_x_909:
[----:B------:R-:W-:Y:S04]  /*17ca0*/  DEPBAR.LE SB0, 0x0 ;  /* 0x000080000000791a */ /* 0x000fe80000000000 */
[----:B------:R-:W-:Y:S01]  /*17cb0*/  WARPSYNC 0xffffffff ;  /* 0xffffffff00007948 */ /* 0x000fe20003800000 */
[----:B------:R-:W-:Y:S01]  /*17cc0*/  BAR.SYNC.DEFER_BLOCKING 0x0 ;  /* 0x0000000000007b1d */ /* 0x000fe20000010000 */
[----:B------:R-:W-:Y:S01]  /*17cd0*/  SHF.R.S32.HI R0, RZ, 0x1f, R199 ;  /* 0x0000001fff007819 */ /* 0x000fe200000114c7 */
[C---:B------:R-:W-:Y:S01]  /*17ce0*/  IMAD.WIDE.U32 R2, R199.reuse, c[0x0][0x208], RZ ;  /* 0x00008200c7027a25 */ /* 0x040fe200078e00ff */
[----:B------:R-:W-:Y:S03]  /*17cf0*/  SHF.R.S32.HI R4, RZ, 0x1f, R198 ;  /* 0x0000001fff047819 */ /* 0x000fe600000114c6 */
[----:B------:R-:W-:Y:S02]  /*17d00*/  IMAD R0, R0, c[0x0][0x208], RZ ;  /* 0x0000820000007a24 */ /* 0x000fe400078e02ff */
[----:B------:R-:W-:Y:S02]  /*17d10*/  IMAD R4, R4, c[0x0][0x218], RZ ;  /* 0x0000860004047a24 */ /* 0x000fe400078e02ff */
[----:B------:R-:W-:Y:S02]  /*17d20*/  IMAD R0, R199, c[0x0][0x20c], R0 ;  /* 0x00008300c7007a24 */ /* 0x000fe400078e0200 */
[C---:B------:R-:W-:Y:S03]  /*17d30*/  IMAD R4, R198.reuse, c[0x0][0x21c], R4 ;  /* 0x00008700c6047a24 */ /* 0x040fe600078e0204 */
[----:B------:R-:W-:Y:S05]  /*17d40*/  IADD3 R3, R3, R0, RZ ;  /* 0x0000000003037210 */ /* 0x000fea0007ffe0ff */
[----:B------:R-:W-:Y:S01]  /*17d50*/  IMAD.WIDE.U32 R2, R198, c[0x0][0x218], R2 ;  /* 0x00008600c6027a25 */ /* 0x000fe200078e0002 */
[----:B------:R1:W2:Y:S04]  /*17d60*/  LDSM.16.M88.4 R16, [R183] ;  /* 0x00000000b710783b */ /* 0x0002a80000000200 */
[----:B------:R-:W-:Y:S01]  /*17d70*/  IADD3 R0, P0, R218, R2, RZ ;  /* 0x00000002da007210 */ /* 0x000fe20007f1e0ff */
[----:B------:R1:W3:Y:S03]  /*17d80*/  LDSM.16.M88.4 R8, [R178] ;  /* 0x00000000b208783b */ /* 0x0002e60000000200 */
[----:B------:R-:W-:Y:S02]  /*17d90*/  IADD3.X R2, R217, R3, R4, P0, !PT ;  /* 0x00000003d9027210 */ /* 0x000fe400007fe404 */
[C---:B------:R-:W-:Y:S01]  /*17da0*/  LEA R132, P0, R0.reuse, c[0x0][0x1f8], 0x1 ;  /* 0x00007e0000847a11 */ /* 0x040fe200078008ff */
[----:B------:R1:W4:Y:S03]  /*17db0*/  LDSM.16.M88.4 R160, [R178+0x800] ;  /* 0x00080000b2a0783b */ /* 0x0003260000000200 */
[----:B------:R-:W-:Y:S01]  /*17dc0*/  LEA.HI.X R0, R0, c[0x0][0x1fc], R2, 0x1, P0 ;  /* 0x00007f0000007a11 */ /* 0x000fe200000f0c02 */
[----:B------:R1:W1:Y:S04]  /*17dd0*/  LDSM.16.M88.4 R164, [R184] ;  /* 0x00000000b8a4783b */ /* 0x0002680000000200 */
[----:B------:R1:W1:Y:S04]  /*17de0*/  LDSM.16.M88.4 R168, [R187] ;  /* 0x00000000bba8783b */ /* 0x0002680000000200 */
[----:B------:R1:W1:Y:S01]  /*17df0*/  LDSM.16.M88.4 R172, [R194] ;  /* 0x00000000c2ac783b */ /* 0x0002620000000200 */
[----:B------:R-:W-:-:S05]  /*17e00*/  BRA.DIV ~URZ, `(.L_x_892) ;  /* 0x000094427f007947 */ /* 0x000fca000b800000 */
[----:B------:R-:W4:Y:S02]  /*17e10*/  SHFL.IDX PT, R0, R0, RZ, 0x181f ;  /* 0x00181fff00007589 */ /* 0x000f2400000e0000 */
.L_x_1003:
[C---:B--23--:R-:W-:Y:S01]  /*17e20*/  HMMA.16816.F32 R4, R16.reuse, R8, RZ ;  /* 0x000000081004723c */ /* 0x04cfe200000018ff */
[----:B------:R-:W2:Y:S01]  /*17e30*/  SHFL.IDX PT, R2, R132, RZ, 0x181f ;  /* 0x00181fff84027589 */ /* 0x000ea200000e0000 */
[----:B------:R-:W-:Y:S01]  /*17e40*/  BSSY B0, `(.L_x_893) ;  /* 0x00000b1000007945 */ /* 0x000fe20003800000 */
[----:B------:R-:W-:Y:S02]  /*17e50*/  ISETP.GE.AND P4, PT, R134, c[0x0][0x1d4], PT ;  /* 0x0000750086007a0c */ /* 0x000fe40003f86270 */
[C---:B------:R-:W-:Y:S02]  /*17e60*/  ISETP.GE.AND P3, PT, R201.reuse, c[0x0][0x1d4], PT ;  /* 0x00007500c9007a0c */ /* 0x040fe40003f66270 */
[----:B------:R-:W-:Y:S01]  /*17e70*/  ISETP.GE.AND P2, PT, R200, c[0x0][0x1d4], PT ;  /* 0x00007500c8007a0c */ /* 0x000fe20003f46270 */
[C---:B------:R-:W-:Y:S08]  /*17e80*/  HMMA.16816.F32 R8, R16.reuse, R10, RZ ;  /* 0x0000000a1008723c */ /* 0x040ff000000018ff */
[C---:B----4-:R-:W-:Y:S08]  /*17e90*/  HMMA.16816.F32 R12, R16.reuse, R160, RZ ;  /* 0x000000a0100c723c */ /* 0x050ff000000018ff */
[----:B------:R-:W-:Y:S01]  /*17ea0*/  HMMA.16816.F32 R16, R16, R162, RZ ;  /* 0x000000a21010723c */ /* 0x000fe200000018ff */
[CC--:B--2---:R-:W-:Y:S03]  /*17eb0*/  LEA R132, P0, R134.reuse, R2.reuse, 0x1 ;  /* 0x0000000286847211 */ /* 0x0c4fe600078008ff */
[C---:B------:R-:W-:Y:S02]  /*17ec0*/  LEA R160, P1, R201.reuse, R2, 0x1 ;  /* 0x00000002c9a07211 */ /* 0x040fe400078208ff */
[-C--:B------:R-:W-:Y:S02]  /*17ed0*/  LEA.HI.X R133, R134, R0.reuse, R135, 0x1, P0 ;  /* 0x0000000086857211 */ /* 0x080fe400000f0c87 */
[C---:B-1----:R-:W-:Y:S03]  /*17ee0*/  HMMA.16816.F32 R4, R164.reuse, R168, R4 ;  /* 0x000000a8a404723c */ /* 0x042fe60000001804 */
[----:B------:R-:W-:Y:S01]  /*17ef0*/  @!PT LDS RZ, [RZ] ;  /* 0x00000000fffff984 */ /* 0x000fe20000000800 */
[----:B------:R-:W-:Y:S01]  /*17f00*/  @!PT LDS RZ, [RZ] ;  /* 0x00000000fffff984 */ /* 0x000fe20000000800 */
[----:B------:R1:W-:Y:S02]  /*17f10*/  LDGSTS.E.BYPASS.LTC128B.128 [R220+0x8080], [R132.64], !P4 ;  /* 0x0808000084dc7fae */ /* 0x0003e4000e101d48 */
[----:B------:R-:W-:Y:S02]  /*17f20*/  LEA.HI.X R161, R201, R0, R208, 0x1, P1 ;  /* 0x00000000c9a17211 */ /* 0x000fe400008f0cd0 */
[----:B------:R-:W-:Y:S01]  /*17f30*/  ISETP.GE.AND P1, PT, R138, c[0x0][0x1d4], PT ;  /* 0x000075008a007a0c */ /* 0x000fe20003f26270 */
[C---:B------:R-:W-:Y:S08]  /*17f40*/  HMMA.16816.F32 R8, R164.reuse, R170, R8 ;  /* 0x000000aaa408723c */ /* 0x040ff00000001808 */
[C---:B------:R-:W-:Y:S08]  /*17f50*/  HMMA.16816.F32 R12, R164.reuse, R172, R12 ;  /* 0x000000aca40c723c */ /* 0x040ff0000000180c */
[----:B------:R-:W-:Y:S04]  /*17f60*/  HMMA.16816.F32 R16, R164, R174, R16 ;  /* 0x000000aea410723c */ /* 0x000fe80000001810 */
[C---:B-1----:R-:W-:Y:S04]  /*17f70*/  LEA R132, P0, R202.reuse, R2, 0x1 ;  /* 0x00000002ca847211 */ /* 0x042fe800078008ff */
[----:B------:R-:W-:Y:S04]  /*17f80*/  LEA.HI.X R133, R202, R0, R207, 0x1, P0 ;  /* 0x00000000ca857211 */ /* 0x000fe800000f0ccf */
[C---:B------:R-:W-:Y:S01]  /*17f90*/  LEA R2, P0, R200.reuse, R2, 0x1 ;  /* 0x00000002c8027211 */ /* 0x040fe200078008ff */
[----:B------:R1:W-:Y:S03]  /*17fa0*/  LDGSTS.E.BYPASS.LTC128B.128 [R220+0x9080], [R132.64], !P1 ;  /* 0x0908000084dc7fae */ /* 0x0003e6000c901d48 */
[----:B------:R-:W-:Y:S02]  /*17fb0*/  LEA.HI.X R3, R200, R0, R206, 0x1, P0 ;  /* 0x00000000c8037211 */ /* 0x000fe400000f0cce */
[----:B------:R-:W-:Y:S01]  /*17fc0*/  ISETP.GT.AND P0, PT, R196, R209, PT ;  /* 0x000000d1c400720c */ /* 0x000fe20003f04270 */
[----:B------:R2:W-:Y:S04]  /*17fd0*/  LDGSTS.E.BYPASS.LTC128B.128 [R220+0xa080], [R160.64], !P3 ;  /* 0x0a080000a0dc7fae */ /* 0x0005e8000d901d48 */
[----:B------:R1:W-:Y:S04]  /*17fe0*/  LDGSTS.E.BYPASS.LTC128B.128 [R220+0xb080], [R2.64], !P2 ;  /* 0x0b08000002dc7fae */ /* 0x0003e8000d101d48 */
[----:B------:R-:W-:Y:S04]  /*17ff0*/  LDSM.16.M88.4 R168, [R177] ;  /* 0x00000000b1a8783b */ /* 0x000fe80000000200 */
[----:B------:R-:W-:Y:S04]  /*18000*/  LDSM.16.M88.4 R164, [R177+0x800] ;  /* 0x00080000b1a4783b */ /* 0x000fe80000000200 */
[----:B------:R-:W-:Y:S04]  /*18010*/  LDSM.16.M88.4 R172, [R176+-0x3000] ;  /* 0xffd00000b0ac783b */ /* 0x000fe80000000200 */
[----:B------:R-:W0:Y:S04]  /*18020*/  LDGDEPBAR ;  /* 0x00000000000079af */ /* 0x000e280000000000 */
[----:B--2---:R-:W2:Y:S02]  /*18030*/  LDSM.16.M88.4 R160, [R186] ;  /* 0x00000000baa0783b */ /* 0x004ea40000000200 */
[C---:B--2---:R-:W-:Y:S08]  /*18040*/  HMMA.16816.F32 R4, R160.reuse, R168, R4 ;  /* 0x000000a8a004723c */ /* 0x044ff00000001804 */
[C---:B------:R-:W-:Y:S01]  /*18050*/  HMMA.16816.F32 R8, R160.reuse, R170, R8 ;  /* 0x000000aaa008723c */ /* 0x040fe20000001808 */
[----:B------:R-:W2:Y:S07]  /*18060*/  LDSM.16.M88.4 R168, [R185] ;  /* 0x00000000b9a8783b */ /* 0x000eae0000000200 */
[C---:B------:R-:W-:Y:S08]  /*18070*/  HMMA.16816.F32 R12, R160.reuse, R164, R12 ;  /* 0x000000a4a00c723c */ /* 0x040ff0000000180c */
[----:B------:R-:W-:Y:S01]  /*18080*/  HMMA.16816.F32 R16, R160, R166, R16 ;  /* 0x000000a6a010723c */ /* 0x000fe20000001810 */
[----:B------:R-:W3:Y:S04]  /*18090*/  LDSM.16.M88.4 R160, [R176+-0x2800] ;  /* 0xffd80000b0a0783b */ /* 0x000ee80000000200 */
[----:B------:R-:W-:Y:S03]  /*180a0*/  LDSM.16.M88.4 R164, [R183+0x4000] ;  /* 0x00400000b7a4783b */ /* 0x000fe60000000200 */
[C---:B--2---:R-:W-:Y:S08]  /*180b0*/  HMMA.16816.F32 R4, R168.reuse, R172, R4 ;  /* 0x000000aca804723c */ /* 0x044ff00000001804 */
[C---:B------:R-:W-:Y:S01]  /*180c0*/  HMMA.16816.F32 R8, R168.reuse, R174, R8 ;  /* 0x000000aea808723c */ /* 0x040fe20000001808 */
[----:B------:R-:W2:Y:S07]  /*180d0*/  LDSM.16.M88.4 R172, [R178+0x1000] ;  /* 0x00100000b2ac783b */ /* 0x000eae0000000200 */
[C---:B---3--:R-:W-:Y:S08]  /*180e0*/  HMMA.16816.F32 R12, R168.reuse, R160, R12 ;  /* 0x000000a0a80c723c */ /* 0x048ff0000000180c */
[----:B------:R-:W-:Y:S01]  /*180f0*/  HMMA.16816.F32 R16, R168, R162, R16 ;  /* 0x000000a2a810723c */ /* 0x000fe20000001810 */
[----:B------:R-:W3:Y:S04]  /*18100*/  LDSM.16.M88.4 R160, [R178+0x1800] ;  /* 0x00180000b2a0783b */ /* 0x000ee80000000200 */
[----:B------:R-:W-:Y:S03]  /*18110*/  LDSM.16.M88.4 R168, [R184+0x4000] ;  /* 0x00400000b8a8783b */ /* 0x000fe60000000200 */
[C---:B--2---:R-:W-:Y:S08]  /*18120*/  HMMA.16816.F32 R4, R164.reuse, R172, R4 ;  /* 0x000000aca404723c */ /* 0x044ff00000001804 */
[C---:B------:R-:W-:Y:S01]  /*18130*/  HMMA.16816.F32 R8, R164.reuse, R174, R8 ;  /* 0x000000aea408723c */ /* 0x040fe20000001808 */
[----:B------:R-:W2:Y:S07]  /*18140*/  LDSM.16.M88.4 R172, [R190] ;  /* 0x00000000beac783b */ /* 0x000eae0000000200 */
[C---:B---3--:R-:W-:Y:S08]  /*18150*/  HMMA.16816.F32 R12, R164.reuse, R160, R12 ;  /* 0x000000a0a40c723c */ /* 0x048ff0000000180c */
[----:B------:R-:W-:Y:S01]  /*18160*/  HMMA.16816.F32 R16, R164, R162, R16 ;  /* 0x000000a2a410723c */ /* 0x000fe20000001810 */
[----:B------:R-:W3:Y:S04]  /*18170*/  LDSM.16.M88.4 R160, [R189] ;  /* 0x00000000bda0783b */ /* 0x000ee80000000200 */
        /* <DEDUP_REMOVED lines=10> */
[----:B------:R-:W2:Y:S07]  /*18220*/  LDSM.16.M88.4 R172, [R176+-0x2000] ;  /* 0xffe00000b0ac783b */ /* 0x000eae0000000200 */
[C---:B---3--:R-:W-:Y:S08]  /*18230*/  HMMA.16816.F32 R12, R164.reuse, R160, R12 ;  /* 0x000000a0a40c723c */ /* 0x048ff0000000180c */
        /* <DEDUP_REMOVED lines=57> */
[----:B------:R-:W3:Y:S01]  /*185d0*/  LDSM.16.M88.4 R160, [R176+0x800] ;  /* 0x00080000b0a0783b */ /* 0x000ee20000000200 */
[----:B------:R-:W-:Y:S04]  /*185e0*/  DEPBAR.LE SB0, 0x0 ;  /* 0x000080000000791a */ /* 0x000fe80000000000 */
[----:B------:R-:W-:Y:S02]  /*185f0*/  BAR.SYNC.DEFER_BLOCKING 0x0 ;  /* 0x0000000000007b1d */ /* 0x000fe40000010000 */
[C---:B--2---:R-:W-:Y:S08]  /*18600*/  HMMA.16816.F32 R4, R168.reuse, R172, R4 ;  /* 0x000000aca804723c */ /* 0x044ff00000001804 */
[C---:B------:R-:W-:Y:S08]  /*18610*/  HMMA.16816.F32 R8, R168.reuse, R174, R8 ;  /* 0x000000aea808723c */ /* 0x040ff00000001808 */
[C---:B---3--:R-:W-:Y:S08]  /*18620*/  HMMA.16816.F32 R12, R168.reuse, R160, R12 ;  /* 0x000000a0a80c723c */ /* 0x048ff0000000180c */
[----:B------:R-:W-:Y:S01]  /*18630*/  HMMA.16816.F32 R16, R168, R162, R16 ;  /* 0x000000a2a810723c */ /* 0x000fe20000001810 */
[----:B------:R-:W-:Y:S07]  /*18640*/  @!UPT UIADD3 URZ, URZ, URZ, URZ ;  /* 0x0000003f3f3ff290 */ /* 0x000fee000fffe03f */
[----:B------:R-:W-:-:S11]  /*18650*/  @!P0 BRA `(.L_x_894) ;  /* 0x000002f000008947 */ /* 0x000fd60003800000 */
[----:B-1----:R-:W-:Y:S02]  /*18660*/  IMAD.MOV.U32 R197, RZ, RZ, c[0x0][0x2b8] ;  /* 0x0000ae00ffc57624 */ /* 0x002fe400078e00ff */
        /* <DEDUP_REMOVED lines=29> */
.L_x_1004:
[----:B------:R-:W-:-:S05]  /*18840*/  BRA.DIV ~URZ, `(.L_x_896) ;  /* 0x00008ab27f007947 */ /* 0x000fca000b800000 */
[----:B-1----:R1:W3:Y:S02]  /*18850*/  SHFL.IDX PT, R0, R133, RZ, 0x181f ;  /* 0x00181fff85007589 */ /* 0x0022e400000e0000 */
.L_x_1005:
        /* <DEDUP_REMOVED lines=15> */
.L_x_894:
[----:B-1----:R-:W-:Y:S05]  /*18950*/  BSYNC B0 ;  /* 0x0000000000007941 */ /* 0x002fea0003800000 */
.L_x_893:
[----:B------:R-:W-:Y:S01]  /*18960*/  LOP3.LUT R162, RZ, c[0x0][0x324], RZ, 0x33, !PT ;  /* 0x0000c900ffa27a12 */ /* 0x000fe200078e33ff */
[----:B------:R-:W-:Y:S01]  /*18970*/  IMAD.MOV.U32 R0, RZ, RZ, c[0x0][0x2c4] ;  /* 0x0000b100ff007624 */ /* 0x000fe200078e00ff */
[----:B------:R-:W0:Y:S01]  /*18980*/  LDGDEPBAR ;  /* 0x00000000000079af */ /* 0x000e220000000000 */
[----:B------:R-:W-:Y:S02]  /*18990*/  IMAD.IADD R132, R236, 0x1, R228 ;  /* 0x00000001ec847824 */ /* 0x000fe400078e02e4 */
[----:B------:R-:W-:Y:S01]  /*189a0*/  IMAD.SHL.U32 R133, R196, 0x20, RZ ;  /* 0x00000020c4857824 */ /* 0x000fe200078e00ff */
[----:B------:R-:W-:Y:S11]  /*189b0*/  ISETP.NE.AND P0, PT, R0, 0x1, PT ;  /* 0x000000010000780c */ /* 0x000ff60003f05270 */
[----:B------:R-:W-:Y:S02]  /*189c0*/  @!UPT UIADD3 URZ, URZ, URZ, URZ ;  /* 0x0000003f3f3ff290 */ /* 0x000fe4000fffe03f */
[----:B------:R-:W-:Y:S05]  /*189d0*/  @P0 IMAD.HI.U32 R0, R132, c[0x0][0x2c8], RZ ;  /* 0x0000b20084000a27 */ /* 0x000fea00078e00ff */
[----:B------:R-:W-:Y:S02]  /*189e0*/  @P0 SHF.R.U32.HI R132, RZ, c[0x0][0x2cc], R0 ;  /* 0x0000b300ff840a19 */ /* 0x000fe40000011600 */
[----:B------:R-:W-:Y:S04]  /*189f0*/  IADD3 R0, -R216, 0x1, -R133 ;  /* 0x00000001d8007810 */ /* 0x000fe80007ffe985 */
[----:B---3--:R-:W-:Y:S04]  /*18a00*/  IADD3 R160, -R211, R0, R210 ;  /* 0x00000000d3a07210 */ /* 0x008fe80007ffe1d2 */
[----:B------:R-:W-:Y:S01]  /*18a10*/  IADD3 R161, R160, c[0x0][0x328], RZ ;  /* 0x0000ca00a0a17a10 */ /* 0x000fe20007ffe0ff */
[----:B------:R-:W-:-:S05]  /*18a20*/  BRA.DIV ~URZ, `(.L_x_897) ;  /* 0x000089327f007947 */ /* 0x000fca000b800000 */
[----:B------:R1:W2:Y:S02]  /*18a30*/  SHFL.IDX PT, R3, R132, RZ, 0x1c1f ;  /* 0x001c1fff84037589 */ /* 0x0002a400000e0000 */
.L_x_1006:
[-C--:B--2---:R-:W-:Y:S01]  /*18a40*/  IADD3 R2, R161, R3.reuse, RZ ;  /* 0x00000003a1027210 */ /* 0x084fe20007ffe0ff */
[----:B------:R-:W-:Y:S02]  /*18a50*/  IMAD.MOV.U32 R0, RZ, RZ, c[0x0][0x32c] ;  /* 0x0000cb00ff007624 */ /* 0x000fe400078e00ff */
[----:B------:R-:W-:Y:S03]  /*18a60*/  IMAD.IADD R160, R162, 0x1, R160 ;  /* 0x00000001a2a07824 */ /* 0x000fe600078e02a0 */
[----:B------:R-:W-:Y:S02]  /*18a70*/  ISETP.GE.AND P0, PT, R0, 0x1, PT ;  /* 0x000000010000780c */ /* 0x000fe40003f06270 */
[----:B------:R-:W-:Y:S11]  /*18a80*/  IADD3 R0, R160, R3, RZ ;  /* 0x00000003a0007210 */ /* 0x000ff60007ffe0ff */
        /* <DEDUP_REMOVED lines=14> */
.L_x_900:
[----:B------:R-:W-:Y:S04]  /*18b70*/  MOV R162, c[0x0][0x32c] ;  /* 0x0000cb0000a27a02 */ /* 0x000fe80000000f00 */
[----:B------:R-:W-:Y:S11]  /*18b80*/  ISETP.NE.AND P0, PT, R162, 0x1, PT ;  /* 0x00000001a200780c */ /* 0x000ff60003f05270 */
[----:B------:R-:W-:Y:S02]  /*18b90*/  @!UPT UIADD3 URZ, URZ, URZ, URZ ;  /* 0x0000003f3f3ff290 */ /* 0x000fe4000fffe03f */
[----:B------:R-:W-:Y:S05]  /*18ba0*/  @P0 IMAD.HI.U32 R162, R3, c[0x0][0x330], RZ ;  /* 0x0000cc0003a20a27 */ /* 0x000fea00078e00ff */
[----:B------:R-:W-:Y:S02]  /*18bb0*/  @P0 SHF.R.U32.HI R3, RZ, c[0x0][0x334], R162 ;  /* 0x0000cd00ff030a19 */ /* 0x000fe400000116a2 */
.L_x_901:
[----:B------:R-:W-:Y:S05]  /*18bc0*/  BSYNC B0 ;  /* 0x0000000000007941 */ /* 0x000fea0003800000 */
.L_x_899:
[----:B------:R-:W-:Y:S04]  /*18bd0*/  IMAD R3, R3, c[0x0][0x32c], -R133 ;  /* 0x0000cb0003037a24 */ /* 0x000fe800078e0a85 */
[----:B------:R-:W-:Y:S05]  /*18be0*/  IMAD.IADD R3, R3, 0x1, -R216 ;  /* 0x0000000103037824 */ /* 0x000fea00078e0ad8 */
[----:B------:R-:W-:Y:S02]  /*18bf0*/  IMNMX R0, R0, R3, !PT ;  /* 0x0000000300007217 */ /* 0x000fe40007800200 */
[----:B------:R-:W-:Y:S04]  /*18c00*/  IADD3 R3, R3, c[0x0][0x32c], RZ ;  /* 0x0000cb0003037a10 */ /* 0x000fe80007ffe0ff */
[----:B------:R-:W-:Y:S02]  /*18c10*/  IMNMX R2, R2, R3, PT ;  /* 0x0000000302027217 */ /* 0x000fe40003800200 */
.L_x_898:
[----:B------:R-:W-:Y:S04]  /*18c20*/  ISETP.GT.AND P1, PT, R196, -0x1, PT ;  /* 0xffffffffc400780c */ /* 0x000fe80003f24270 */
[C---:B------:R-:W-:Y:S02]  /*18c30*/  ISETP.GT.AND P2, PT, R0.reuse, RZ, P1 ;  /* 0x000000ff0000720c */ /* 0x040fe40000f44270 */
[----:B------:R-:W-:Y:S02]  /*18c40*/  ISETP.GT.AND P0, PT, R0, 0x1, P1 ;  /* 0x000000010000780c */ /* 0x000fe40000f04270 */
[C---:B------:R-:W-:Y:S02]  /*18c50*/  ISETP.LT.OR P2, PT, R2.reuse, 0x1, P2 ;  /* 0x000000010200780c */ /* 0x040fe40001741670 */
[----:B------:R-:W-:Y:S02]  /*18c60*/  ISETP.LT.OR P0, PT, R2, 0x2, P0 ;  /* 0x000000020200780c */ /* 0x000fe40000701670 */
[----:B------:R-:W-:Y:S02]  /*18c70*/  FSEL R163, R4, -INF , !P2 ;  /* 0xff80000004a37808 */ /* 0x000fe40005000000 */
[C---:B------:R-:W-:Y:S02]  /*18c80*/  ISETP.GT.AND P2, PT, R0.reuse, 0x8, P1 ;  /* 0x000000080000780c */ /* 0x040fe40000f44270 */
[----:B------:R-:W-:Y:S02]  /*18c90*/  FSEL R167, R5, -INF , !P0 ;  /* 0xff80000005a77808 */ /* 0x000fe40004000000 */
        /* <DEDUP_REMOVED lines=16> */
[----:B------:R-:W-:Y:S01]  /*18da0*/  FSEL R13, R17, -INF , !P0 ;  /* 0xff800000110d7808 */ /* 0x000fe20004000000 */
[----:B------:R-:W-:-:S06]  /*18db0*/  BRA.DIV ~URZ, `(.L_x_902) ;  /* 0x000086127f007947 */ /* 0x000fcc000b800000 */
[----:B------:R2:W3:Y:S02]  /*18dc0*/  SHFL.IDX PT, R3, R132, 0x1, 0x1c1f ;  /* 0x003c1f0084037f89 */ /* 0x0004e400000e0000 */
.L_x_1007:
        /* <DEDUP_REMOVED lines=19> */
.L_x_905:
[----:B------:R-:W-:Y:S04]  /*18f00*/  MOV R4, c[0x0][0x32c] ;  /* 0x0000cb0000047a02 */ /* 0x000fe80000000f00 */
[----:B------:R-:W-:Y:S11]  /*18f10*/  ISETP.NE.AND P0, PT, R4, 0x1, PT ;  /* 0x000000010400780c */ /* 0x000ff60003f05270 */
[----:B------:R-:W-:Y:S02]  /*18f20*/  @!UPT UIADD3 URZ, URZ, URZ, URZ ;  /* 0x0000003f3f3ff290 */ /* 0x000fe4000fffe03f */
[----:B------:R-:W-:Y:S05]  /*18f30*/  @P0 IMAD.HI.U32 R4, R3, c[0x0][0x330], RZ ;  /* 0x0000cc0003040a27 */ /* 0x000fea00078e00ff */
[----:B------:R-:W-:Y:S02]  /*18f40*/  @P0 SHF.R.U32.HI R3, RZ, c[0x0][0x334], R4 ;  /* 0x0000cd00ff030a19 */ /* 0x000fe40000011604 */
.L_x_906:
[----:B------:R-:W-:Y:S05]  /*18f50*/  BSYNC B0 ;  /* 0x0000000000007941 */ /* 0x000fea0003800000 */
.L_x_904:
[----:B------:R-:W-:Y:S04]  /*18f60*/  IMAD R133, R3, c[0x0][0x32c], -R133 ;  /* 0x0000cb0003857a24 */ /* 0x000fe800078e0a85 */
[----:B------:R-:W-:Y:S05]  /*18f70*/  IMAD.IADD R3, R133, 0x1, -R216 ;  /* 0x0000000185037824 */ /* 0x000fea00078e0ad8 */
[----:B------:R-:W-:Y:S02]  /*18f80*/  IMNMX R0, R0, R3, !PT ;  /* 0x0000000300007217 */ /* 0x000fe40007800200 */
[----:B------:R-:W-:Y:S04]  /*18f90*/  IADD3 R3, R3, c[0x0][0x32c], RZ ;  /* 0x0000cb0003037a10 */ /* 0x000fe80007ffe0ff */
[----:B------:R-:W-:Y:S02]  /*18fa0*/  IMNMX R2, R2, R3, PT ;  /* 0x0000000302027217 */ /* 0x000fe40003800200 */
.L_x_903:
[C---:B------:R-:W-:Y:S02]  /*18fb0*/  ISETP.GT.AND P0, PT, R0.reuse, RZ, P1 ;  /* 0x000000ff0000720c */ /* 0x040fe40000f04270 */
[----:B------:R-:W-:Y:S02]  /*18fc0*/  ISETP.GT.AND P2, PT, R0, 0x1, P1 ;  /* 0x000000010000780c */ /* 0x000fe40000f44270 */
[C---:B------:R-:W-:Y:S02]  /*18fd0*/  ISETP.LT.OR P0, PT, R2.reuse, 0x1, P0 ;  /* 0x000000010200780c */ /* 0x040fe40000701670 */
[----:B------:R-:W-:Y:S02]  /*18fe0*/  ISETP.LT.OR P2, PT, R2, 0x2, P2 ;  /* 0x000000020200780c */ /* 0x000fe40001741670 */
[----:B------:R-:W-:Y:S02]  /*18ff0*/  FSEL R8, R6, -INF , !P0 ;  /* 0xff80000006087808 */ /* 0x000fe40004000000 */
[----:B------:R-:W-:Y:S02]  /*19000*/  ISETP.GT.AND P0, PT, R0, 0x8, P1 ;  /* 0x000000080000780c */ /* 0x000fe40000f04270 */
[----:B------:R-:W-:Y:S02]  /*19010*/  FSEL R12, R7, -INF , !P2 ;  /* 0xff800000070c7808 */ /* 0x000fe40005000000 */
[----:B------:R-:W-:Y:S02]  /*19020*/  ISETP.LT.OR P0, PT, R2, 0x9, P0 ;  /* 0x000000090200780c */ /* 0x000fe40000701670 */
[----:B------:R-:W-:Y:S02]  /*19030*/  ISETP.GT.AND P2, PT, R0, 0x9, P1 ;  /* 0x000000090000780c */ /* 0x000fe40000f44270 */
[----:B------:R-:W-:Y:S02]  /*19040*/  FSEL R10, R10, -INF , !P0 ;  /* 0xff8000000a0a7808 */ /* 0x000fe40004000000 */
[----:B------:R-:W-:Y:S02]  /*19050*/  ISETP.GT.AND P0, PT, R0, 0x10, P1 ;  /* 0x000000100000780c */ /* 0x000fe40000f04270 */
[C---:B------:R-:W-:Y:S02]  /*19060*/  ISETP.LT.OR P2, PT, R2.reuse, 0xa, P2 ;  /* 0x0000000a0200780c */ /* 0x040fe40001741670 */
[----:B------:R-:W-:Y:S02]  /*19070*/  ISETP.LT.OR P0, PT, R2, 0x11, P0 ;  /* 0x000000110200780c */ /* 0x000fe40000701670 */
[----:B------:R-:W-:Y:S02]  /*19080*/  FSEL R11, R11, -INF , !P2 ;  /* 0xff8000000b0b7808 */ /* 0x000fe40005000000 */
[----:B------:R-:W-:Y:S02]  /*19090*/  ISETP.GT.AND P3, PT, R0, 0x11, P1 ;  /* 0x000000110000780c */ /* 0x000fe40000f64270 */
[----:B------:R-:W-:Y:S02]  /*190a0*/  FSEL R9, R14, -INF , !P0 ;  /* 0xff8000000e097808 */ /* 0x000fe40004000000 */
[C---:B------:R-:W-:Y:S02]  /*190b0*/  ISETP.GT.AND P2, PT, R0.reuse, 0x18, P1 ;  /* 0x000000180000780c */ /* 0x040fe40000f44270 */
[----:B------:R-:W-:Y:S02]  /*190c0*/  ISETP.GT.AND P0, PT, R0, 0x19, P1 ;  /* 0x000000190000780c */ /* 0x000fe40000f04270 */
[----:B------:R-:W-:Y:S02]  /*190d0*/  FMNMX.FTZ R0, R163, R136, !PT ;  /* 0x00000088a3007209 */ /* 0x000fe40007810000 */
[----:B------:R-:W-:Y:S02]  /*190e0*/  FMNMX.FTZ R3, R8, R137, !PT ;  /* 0x0000008908037209 */ /* 0x000fe40007810000 */
[----:B------:R-:W-:Y:S02]  /*190f0*/  FMNMX.FTZ R0, R167, R0, !PT ;  /* 0x00000000a7007209 */ /* 0x000fe40007810000 */
[----:B------:R-:W-:Y:S02]  /*19100*/  FMNMX.FTZ R3, R12, R3, !PT ;  /* 0x000000030c037209 */ /* 0x000fe40007810000 */
[C---:B------:R-:W-:Y:S02]  /*19110*/  ISETP.LT.OR P3, PT, R2.reuse, 0x12, P3 ;  /* 0x000000120200780c */ /* 0x040fe40001f61670 */
[C---:B------:R-:W-:Y:S02]  /*19120*/  ISETP.LT.OR P1, PT, R2.reuse, 0x19, P2 ;  /* 0x000000190200780c */ /* 0x040fe40001721670 */
[----:B------:R-:W-:Y:S02]  /*19130*/  ISETP.LT.OR P0, PT, R2, 0x1a, P0 ;  /* 0x0000001a0200780c */ /* 0x000fe40000701670 */
[----:B------:R-:W-:Y:S02]  /*19140*/  FMNMX.FTZ R2, R166, R0, !PT ;  /* 0x00000000a6027209 */ /* 0x000fe40007810000 */
[----:B------:R-:W-:Y:S02]  /*19150*/  FMNMX.FTZ R0, R10, R3, !PT ;  /* 0x000000030a007209 */ /* 0x000fe40007810000 */
[----:B------:R-:W-:Y:S02]  /*19160*/  FMNMX.FTZ R2, R165, R2, !PT ;  /* 0x00000002a5027209 */ /* 0x000fe40007810000 */
[----:B------:R-:W-:Y:S02]  /*19170*/  FMNMX.FTZ R0, R11, R0, !PT ;  /* 0x000000000b007209 */ /* 0x000fe40007810000 */
[----:B------:R-:W-:Y:S02]  /*19180*/  FSEL R7, R15, -INF , !P3 ;  /* 0xff8000000f077808 */ /* 0x000fe40005800000 */
        /* <DEDUP_REMOVED lines=12> */
.L_x_1008:
[----:B-12---:R-:W-:Y:S01]  /*19250*/  FMNMX.FTZ R132, R132, R0, !PT ;  /* 0x0000000084847209 */ /* 0x006fe20007810000 */
[----:B------:R-:W-:-:S05]  /*19260*/  BRA.DIV ~URZ, `(.L_x_908) ;  /* 0x000082127f007947 */ /* 0x000fca000b800000 */
[----:B------:R-:W1:Y:S02]  /*19270*/  SHFL.BFLY PT, R0, R132, 0x1, 0x1f ;  /* 0x0c201f0084007f89 */ /* 0x000e6400000e0000 */
[----:B-1----:R-:W-:Y:S02]  /*19280*/  FMNMX.FTZ R133, R132, R0, !PT ;  /* 0x0000000084857209 */ /* 0x002fe40007810000 */
[----:B------:R-:W1:Y:S02]  /*19290*/  SHFL.BFLY PT, R0, R4, 0x2, 0x1f ;  /* 0x0c401f0004007f89 */ /* 0x000e6400000e0000 */
[----:B-1----:R-:W-:Y:S05]  /*192a0*/  FMNMX.FTZ R4, R4, R0, !PT ;  /* 0x0000000004047209 */ /* 0x002fea0007810000 */
[----:B------:R1:W2:Y:S02]  /*192b0*/  SHFL.BFLY PT, R0, R4, 0x1, 0x1f ;  /* 0x0c201f0004007f89 */ /* 0x0002a400000e0000 */
.L_x_1009:
[C---:B------:R-:W-:Y:S01]  /*192c0*/  FSETP.NEU.FTZ.AND P0, PT, R133.reuse, -INF , PT ;  /* 0xff8000008500780b */ /* 0x040fe20003f1d000 */
[C---:B------:R-:W-:Y:S01]  /*192d0*/  FMUL.FTZ R2, R133.reuse, c[0x0][0x2d0] ;  /* 0x0000b40085027a20 */ /* 0x040fe20000410000 */
[----:B--2---:R-:W-:Y:S01]  /*192e0*/  FMNMX.FTZ R3, R0, R4, !PT ;  /* 0x0000000400037209 */ /* 0x004fe20007810000 */
[----:B------:R-:W-:Y:S01]  /*192f0*/  WARPSYNC 0xffffffff ;  /* 0xffffffff00007948 */ /* 0x000fe20003800000 */
[----:B------:R-:W-:Y:S02]  /*19300*/  FSEL R0, R133, RZ, P0 ;  /* 0x000000ff85007208 */ /* 0x000fe40000000000 */
[----:B------:R-:W-:Y:S02]  /*19310*/  FSEL R2, R2, RZ, P0 ;  /* 0x000000ff02027208 */ /* 0x000fe40000000000 */
[----:B------:R-:W-:Y:S01]  /*19320*/  FSETP.NEU.FTZ.AND P0, PT, R3, -INF , PT ;  /* 0xff8000000300780b */ /* 0x000fe20003f1d000 */
[----:B------:R-:W-:Y:S02]  /*19330*/  FADD.FTZ R0, -R0, R136 ;  /* 0x0000008800007221 */ /* 0x000fe40000010100 */
[--C-:B-1----:R-:W-:Y:S02]  /*19340*/  FFMA.FTZ R4, R163, c[0x0][0x2d0], -R2.reuse ;  /* 0x0000b400a3047a23 */ /* 0x102fe40000010802 */
        /* <DEDUP_REMOVED lines=8> */
[----:B------:R-:W1:Y:S01]  /*193d0*/  MUFU.EX2 R0, R0 ;  /* 0x0000000000007308 */ /* 0x000e620000000800 */
[----:B------:R-:W-:Y:S09]  /*193e0*/  FFMA.FTZ R169, R13, c[0x0][0x2d0], -R2 ;  /* 0x0000b4000da97a23 */ /* 0x000ff20000010802 */
[----:B------:R-:W2:Y:S10]  /*193f0*/  MUFU.EX2 R4, R15 ;  /* 0x0000000f00047308 */ /* 0x000eb40000000800 */
[----:B------:R-:W-:Y:S10]  /*19400*/  MUFU.EX2 R18, R14 ;  /* 0x0000000e00127308 */ /* 0x000ff40000000800 */
[----:B------:R1:W3:Y:S02]  /*19410*/  MUFU.EX2 R15, R17 ;  /* 0x00000011000f7308 */ /* 0x0002e40000000800 */
[----:B-1----:R-:W-:Y:S01]  /*19420*/  FMUL.FTZ R17, R0, R141 ;  /* 0x0000008d00117220 */ /* 0x002fe20000410000 */
[----:B--2---:R-:W-:Y:S01]  /*19430*/  F2FP.PACK_AB R160, R4, R16 ;  /* 0x0000001004a0723e */ /* 0x004fe200000000ff */
[C---:B------:R-:W-:Y:S01]  /*19440*/  FFMA.FTZ R2, R0.reuse, R205, R16 ;  /* 0x000000cd00027223 */ /* 0x040fe20000010010 */
[----:B---3--:R-:W-:Y:S01]  /*19450*/  F2FP.PACK_AB R162, R15, R18 ;  /* 0x000000120fa2723e */ /* 0x008fe200000000ff */
        /* <DEDUP_REMOVED lines=9> */
[----:B------:R-:W-:Y:S02]  /*194f0*/  FMUL.FTZ R2, R2, c[0x0][0x2d0] ;  /* 0x0000b40002027a20 */ /* 0x000fe40000410000 */
[--C-:B------:R-:W-:Y:S02]  /*19500*/  FFMA.FTZ R8, R8, c[0x0][0x2d0], -R4.reuse ;  /* 0x0000b40008087a23 */ /* 0x100fe40000010804 */
[--C-:B------:R-:W-:Y:S02]  /*19510*/  FFMA.FTZ R132, R10, c[0x0][0x2d0], -R4.reuse ;  /* 0x0000b4000a847a23 */ /* 0x100fe40000010804 */
        /* <DEDUP_REMOVED lines=10> */
[----:B------:R-:W-:Y:S02]  /*195c0*/  FADD.FTZ R164, R15, R4 ;  /* 0x000000040fa47221 */ /* 0x000fe40000010000 */
[C---:B------:R-:W-:Y:S01]  /*195d0*/  FMUL.FTZ R4, R0.reuse, R152 ;  /* 0x0000009800047220 */ /* 0x040fe20000410000 */
        /* <DEDUP_REMOVED lines=9> */
[----:B--2---:R-:W-:Y:S02]  /*19670*/  FMUL.FTZ R8, R0, R148 ;  /* 0x0000009400087220 */ /* 0x004fe40000410000 */
[C---:B------:R-:W-:Y:S02]  /*19680*/  FMUL.FTZ R10, R2.reuse, R150 ;  /* 0x00000096020a7220 */ /* 0x040fe40000410000 */
[----:B------:R-:W-:Y:S01]  /*19690*/  FMUL.FTZ R11, R2, R151 ;  /* 0x00000097020b7220 */ /* 0x000fe20000410000 */
[----:B------:R-:W2:Y:S01]  /*196a0*/  MUFU.EX2 R173, R136 ;  /* 0x0000008800ad7308 */ /* 0x000ea20000000800 */
[----:B------:R-:W-:Y:S01]  /*196b0*/  FMUL.FTZ R12, R0, R144 ;  /* 0x00000090000c7220 */ /* 0x000fe20000410000 */
[----:B------:R-:W-:Y:S01]  /*196c0*/  LDSM.16.MT88.4 R148, [R179+0x800] ;  /* 0x00080000b394783b */ /* 0x000fe20000004200 */
[C---:B------:R-:W-:Y:S02]  /*196d0*/  FMUL.FTZ R15, R2.reuse, R147 ;  /* 0x00000093020f7220 */ /* 0x040fe40000410000 */
[C---:B------:R-:W-:Y:S02]  /*196e0*/  FMUL.FTZ R22, R2.reuse, R22 ;  /* 0x0000001602167220 */ /* 0x040fe40000410000 */
[----:B------:R-:W-:Y:S02]  /*196f0*/  FMUL.FTZ R23, R2, R23 ;  /* 0x0000001702177220 */ /* 0x000fe40000410000 */
[C---:B------:R-:W-:Y:S01]  /*19700*/  FMUL.FTZ R24, R0.reuse, R24 ;  /* 0x0000001800187220 */ /* 0x040fe20000410000 */
[----:B------:R-:W4:Y:S01]  /*19710*/  MUFU.EX2 R132, R172 ;  /* 0x000000ac00847308 */ /* 0x000f220000000800 */
[----:B------:R-:W-:Y:S02]  /*19720*/  FMUL.FTZ R25, R0, R25 ;  /* 0x0000001900197220 */ /* 0x000fe40000410000 */
[----:B------:R-:W-:Y:S01]  /*19730*/  FMUL.FTZ R26, R2, R26 ;  /* 0x0000001a021a7220 */ /* 0x000fe20000410000 */
[----:B---3--:R-:W-:Y:S01]  /*19740*/  F2FP.PACK_AB R161, R152, R137 ;  /* 0x0000008998a1723e */ /* 0x008fe200000000ff */
[C---:B------:R-:W-:Y:S02]  /*19750*/  FMUL.FTZ R14, R2.reuse, R146 ;  /* 0x00000092020e7220 */ /* 0x040fe40000410000 */
[----:B------:R-:W-:Y:S02]  /*19760*/  FMUL.FTZ R27, R2, R27 ;  /* 0x0000001b021b7220 */ /* 0x000fe40000410000 */
[C---:B------:R-:W-:Y:S01]  /*19770*/  FMUL.FTZ R28, R0.reuse, R28 ;  /* 0x0000001c001c7220 */ /* 0x040fe20000410000 */
[----:B------:R-:W-:Y:S01]  /*19780*/  MUFU.EX2 R136, R169 ;  /* 0x000000a900887308 */ /* 0x000fe20000000800 */
[----:B------:R-:W-:Y:S02]  /*19790*/  FMUL.FTZ R29, R0, R29 ;  /* 0x0000001d001d7220 */ /* 0x000fe40000410000 */
[C---:B------:R-:W-:Y:S01]  /*197a0*/  FMUL.FTZ R30, R2.reuse, R30 ;  /* 0x0000001e021e7220 */ /* 0x040fe20000410000 */
[----:B--2---:R-:W-:Y:S01]  /*197b0*/  F2FP.PACK_AB R163, R173, R145 ;  /* 0x00000091ada3723e */ /* 0x004fe200000000ff */
        /* <DEDUP_REMOVED lines=171> */
[----:B------:R-:W-:Y:S01]  /*1a270*/  FADD.FTZ R2, R160, R0 ;  /* 0x00000000a0027221 */ /* 0x000fe20000010000 */
[----:B------:R-:W-:Y:S03]  /*1a280*/  IADD3 R0, R196, -0x1, RZ ;  /* 0xffffffffc4007810 */ /* 0x000fe60007ffe0ff */
[----:B------:R-:W-:Y:S03]  /*1a290*/  FADD.FTZ R204, R132, R2 ;  /* 0x0000000284cc7221 */ /* 0x000fe60000010000 */
[----:B------:R-:W-:Y:S01]  /*1a2a0*/  MOV R196, R0 ;  /* 0x0000000000c47202 */ /* 0x000fe20000000f00 */
        /* <DEDUP_REMOVED lines=47> */
[----:B------:R-:W-:Y:S07]  /*1a5a0*/  @!UPT UIADD3 URZ, URZ, URZ, URZ ;  /* 0x0000003f3f3ff290 */ /* 0x000fee000fffe03f */
[----:B------:R-:W-:-:S11]  /*1a5b0*/  @P0 BRA `(.L_x_909) ;  /* 0xffffd6e000000947 */ /* 0x000fd6000383ffff */
.L_x_891:
[----:B------:R-:W-:Y:S05]  /*1a5c0*/  BRA.DIV ~URZ, `(.L_x_910) ;  /* 0x00006f927f007947 */ /* 0x000fea000b800000 */
[----:B------:R1:W2:Y:S02]  /*1a5d0*/  SHFL.BFLY PT, R0, R205, 0x2, 0x1f ;  /* 0x0c401f00cd007f89 */ /* 0x0002a400000e0000 */
.L_x_1010:
[----:B--2---:R-:W-:Y:S01]  /*1a5e0*/  FADD.FTZ R5, R0, R205 ;  /* 0x000000cd00057221 */ /* 0x004fe20000010000 */
[----:B------:R-:W-:Y:S05]  /*1a5f0*/  BRA.DIV ~URZ, `(.L_x_911) ;  /* 0x00006fb27f007947 */ /* 0x000fea000b800000 */
[----:B------:R-:W2:Y:S02]  /*1a600*/  SHFL.BFLY PT, R0, R5, 0x1, 0x1f ;  /* 0x0c201f0005007f89 */ /* 0x000ea400000e0000 */
[----:B--2---:R-:W-:-:S02]  /*1a610*/  FADD.FTZ R5, R5, R0 ;  /* 0x0000000005057221 */ /* 0x004fc40000010000 */
[----:B------:R-:W2:Y:S02]  /*1a620*/  SHFL.BFLY PT, R0, R204, 0x2, 0x1f ;  /* 0x0c401f00cc007f89 */ /* 0x000ea400000e0000 */
[----:B--2---:R-:W-:-:S05]  /*1a630*/  FADD.FTZ R6, R0, R204 ;  /* 0x000000cc00067221 */ /* 0x004fca0000010000 */
[----:B------:R2:W3:Y:S02]  /*1a640*/  SHFL.BFLY PT, R3, R6, 0x1, 0x1f ;  /* 0x0c201f0006037f89 */ /* 0x0004e400000e0000 */
.L_x_1011:
        /* <DEDUP_REMOVED lines=36> */
[C---:B--2---:R-:W-:Y:S02]  /*1a890*/  FMUL.FTZ R120, R0.reuse, R26 ;  /* 0x0000001a00787220 */ /* 0x044fe40000410000 */
[----:B------:R-:W-:Y:S02]  /*1a8a0*/  FMUL.FTZ R121, R0, R27 ;  /* 0x0000001b00797220 */ /* 0x000fe40000410000 */
[C---:B------:R-:W-:Y:S02]  /*1a8b0*/  FMUL.FTZ R152, R2.reuse, R48 ;  /* 0x0000003002987220 */ /* 0x040fe40000410000 */
[C---:B------:R-:W-:Y:S02]  /*1a8c0*/  FMUL.FTZ R153, R2.reuse, R49 ;  /* 0x0000003102997220 */ /* 0x040fe40000410000 */
[C---:B------:R-:W-:Y:S02]  /*1a8d0*/  FMUL.FTZ R166, R2.reuse, R116 ;  /* 0x0000007402a67220 */ /* 0x040fe40000410000 */
[----:B------:R-:W-:-:S02]  /*1a8e0*/  FMUL.FTZ R167, R2, R117 ;  /* 0x0000007502a77220 */ /* 0x000fc40000410000 */
[C---:B------:R-:W-:Y:S02]  /*1a8f0*/  FMUL.FTZ R112, R2.reuse, R124 ;  /* 0x0000007c02707220 */ /* 0x040fe40000410000 */
[----:B------:R-:W-:Y:S02]  /*1a900*/  FMUL.FTZ R113, R2, R125 ;  /* 0x0000007d02717220 */ /* 0x000fe40000410000 */
[C---:B------:R-:W-:Y:S02]  /*1a910*/  FMUL.FTZ R52, R0.reuse, R142 ;  /* 0x0000008e00347220 */ /* 0x040fe40000410000 */
[C---:B------:R-:W-:Y:S02]  /*1a920*/  FMUL.FTZ R53, R0.reuse, R143 ;  /* 0x0000008f00357220 */ /* 0x040fe40000410000 */
[C---:B------:R-:W-:Y:S02]  /*1a930*/  FMUL.FTZ R128, R0.reuse, R22 ;  /* 0x0000001600807220 */ /* 0x040fe40000410000 */
[----:B------:R-:W-:-:S02]  /*1a940*/  FMUL.FTZ R129, R0, R23 ;  /* 0x0000001700817220 */ /* 0x000fc40000410000 */
[C---:B------:R-:W-:Y:S02]  /*1a950*/  FMUL.FTZ R26, R0.reuse, R42 ;  /* 0x0000002a001a7220 */ /* 0x040fe40000410000 */
[C---:B------:R-:W-:Y:S02]  /*1a960*/  FMUL.FTZ R27, R0.reuse, R43 ;  /* 0x0000002b001b7220 */ /* 0x040fe40000410000 */
[----:B---3--:R-:W-:Y:S02]  /*1a970*/  @P0 FMUL.FTZ R3, R3, 0.69314718246459960938 ;  /* 0x3f31721803030820 */ /* 0x008fe40000410000 */
[----:B------:R-:W-:Y:S02]  /*1a980*/  @P0 FMUL.FTZ R5, R5, c[0x0][0x2d0] ;  /* 0x0000b40005050a20 */ /* 0x000fe40000410000 */
        /* <DEDUP_REMOVED lines=96> */
.L_x_756:
[----:B------:R-:W2:Y:S01]  /*1af90*/  S2R R110, SR_TID.X ;  /* 0x00000000006e7919 */ /* 0x000ea20000002100 */
[----:B------:R-:W-:Y:S01]  /*1afa0*/  BSSY B0, `(.L_x_912) ;  /* 0x0000010000007945 */ /* 0x000fe20003800000 */
[----:B--2---:R-:W-:-:S13]  /*1afb0*/  LOP3.LUT P0, RZ, R110, 0xff, RZ, 0xc0, !PT ;  /* 0x000000ff6eff7812 */ /* 0x004fda000780c0ff */
[----:B------:R-:W-:Y:S05]  /*1afc0*/  @P0 BRA `(.L_x_913) ;  /* 0x000000d000000947 */ /* 0x000fea0003800000 */
[----:B------:R-:W2:Y:S01]  /*1afd0*/  S2R R2, SR_LANEID ;  /* 0x0000000000027919 */ /* 0x000ea20000000000 */
[----:B------:R-:W-:Y:S01]  /*1afe0*/  VOTEU.ANY UR4, UPT, PT ;  /* 0x0000000000047886 */ /* 0x000fe200038e0100 */
[----:B------:R-:W-:Y:S01]  /*1aff0*/  IMAD.MOV.U32 R4, RZ, RZ, c[0x0][0x560] ;  /* 0x00015800ff047624 */ /* 0x000fe200078e00ff */
[----:B------:R-:W2:Y:S01]  /*1b000*/  FLO.U32 R3, UR4 ;  /* 0x0000000400037d00 */ /* 0x000ea200080e0000 */
[----:B------:R-:W-:Y:S01]  /*1b010*/  IMAD.MOV.U32 R5, RZ, RZ, c[0x0][0x564] ;  /* 0x00015900ff057624 */ /* 0x000fe200078e00ff */
[----:B--2---:R-:W-:-:S06]  /*1b020*/  ISETP.EQ.U32.AND P0, PT, R3, R2, PT ;  /* 0x000000020300720c */ /* 0x004fcc0003f02070 */
[----:B------:R-:W2:Y:S07]  /*1b030*/  POPC R2, UR4 ;  /* 0x0000000400027d09 */ /* 0x000eae0008000000 */
[----:B--2---:R-:W2:Y:S04]  /*1b040*/  @P0 ATOMG.E.ADD.STRONG.GPU PT, R2, [R4.64], R2 ;  /* 0x00000002040209a8 */ /* 0x004ea800081ee1c8 */
[----:B--2---:R2:W3:Y:S04]  /*1b050*/  SHFL.IDX PT, R3, R2, R3, 0x1f ;  /* 0x00001f0302037589 */ /* 0x0044e800000e0000 */
[----:B--2---:R-:W2:Y:S02]  /*1b060*/  S2R R2, SR_LTMASK ;  /* 0x0000000000027919 */ /* 0x004ea40000003900 */
[----:B--2---:R-:W-:-:S06]  /*1b070*/  LOP3.LUT R2, R2, UR4, RZ, 0xc0, !PT ;  /* 0x0000000402027c12 */ /* 0x004fcc000f8ec0ff */
[----:B------:R-:W3:Y:S02]  /*1b080*/  POPC R2, R2 ;  /* 0x0000000200027309 */ /* 0x000ee40000000000 */
[----:B---3--:R-:W-:-:S06]  /*1b090*/  IADD3 R232, R3, c[0x0][0xc], R2 ;  /* 0x0000030003e87a10 */ /* 0x008fcc0007ffe002 */
.L_x_913:
[----:B------:R-:W-:Y:S05]  /*1b0a0*/  BSYNC B0 ;  /* 0x0000000000007941 */ /* 0x000fea0003800000 */
.L_x_912:
        /* <DEDUP_REMOVED lines=8> */
[----:B------:R-:W-:Y:S01]  /*1b130*/  IMAD.MOV.U32 R4, RZ, RZ, 0x4 ;  /* 0x00000004ff047424 */ /* 0x000fe200078e00ff */
[----:B------:R-:W-:Y:S01]  /*1b140*/  F2FP.PACK_AB R0, R49, R48 ;  /* 0x000000303100723e */ /* 0x000fe200000000ff */
[----:B------:R-:W-:Y:S01]  /*1b150*/  IMAD.MOV.U32 R12, RZ, RZ, c[0x0][0x388] ;  /* 0x0000e200ff0c7624 */ /* 0x000fe200078e00ff */
[----:B------:R-:W-:Y:S02]  /*1b160*/  ISETP.NE.U32.AND P0, PT, RZ, c[0x0][0x508], PT ;  /* 0x00014200ff007a0c */ /* 0x000fe40003f05070 */
[----:B------:R-:W-:Y:S02]  /*1b170*/  ISETP.NE.U32.AND P2, PT, RZ, c[0x0][0x500], PT ;  /* 0x00014000ff007a0c */ /* 0x000fe40003f45070 */
[----:B------:R-:W-:-:S02]  /*1b180*/  ISETP.NE.AND.EX P1, PT, RZ, c[0x0][0x50c], PT, P0 ;  /* 0x00014300ff007a0c */ /* 0x000fc40003f25300 */
        /* <DEDUP_REMOVED lines=127> */
[----:B--2---:R-:W-:-:S03]  /*1b980*/  @P1 IMAD.WIDE R2, R235, R4, c[0x0][0x508] ;  /* 0x00014200eb021625 */ /* 0x004fc600078e0204 */
[----:B------:R-:W-:Y:S01]  /*1b990*/  BAR.SYNC.DEFER_BLOCKING 0x1, 0x100 ;  /* 0x0044000000007b1d */ /* 0x000fe20000010000 */
[----:B------:R-:W-:-:S05]  /*1b9a0*/  IMAD.WIDE R4, R235, R4, c[0x0][0x500] ;  /* 0x00014000eb047625 */ /* 0x000fca00078e0204 */
[----:B------:R2:W5:Y:S02]  /*1b9b0*/  @P1 LDG.E R12, [R2.64] ;  /* 0x00000008020c1981 */ /* 0x000564000c1e1900 */
[----:B--2---:R-:W-:-:S06]  /*1b9c0*/  IMAD.MOV.U32 R2, RZ, RZ, RZ ;  /* 0x000000ffff027224 */ /* 0x004fcc00078e00ff */
[----:B------:R3:W5:Y:S01]  /*1b9d0*/  @P2 LDG.E R2, [R4.64] ;  /* 0x0000000804022981 */ /* 0x000762000c1e1900 */
[----:B------:R-:W-:-:S04]  /*1b9e0*/  ISETP.NE.AND P0, PT, R233, RZ, PT ;  /* 0x000000ffe900720c */ /* 0x000fc80003f05270 */
[----:B------:R-:W-:Y:S01]  /*1b9f0*/  SEL R3, R233, c[0x0][0x3d4], P0 ;  /* 0x0000f500e9037a07 */ /* 0x000fe20000000000 */
[----:B------:R-:W-:Y:S05]  /*1ba00*/  @P1 BRA `(.L_x_916) ;  /* 0x0000004000001947 */ /* 0x000fea0003800000 */
[----:B------:R-:W-:Y:S05]  /*1ba10*/  @!P2 BRA `(.L_x_916) ;  /* 0x000000300000a947 */ /* 0x000fea0003800000 */
[----:B---3--:R2:W3:Y:S04]  /*1ba20*/  LDG.E R0, [R4.64] ;  /* 0x0000000804007981 */ /* 0x0084e8000c1e1900 */
[----:B--2---:R-:W3:Y:S02]  /*1ba30*/  LDG.E R4, [R4.64+0x4] ;  /* 0x0000040804047981 */ /* 0x004ee4000c1e1900 */
[----:B---3-5:R-:W-:Y:S02]  /*1ba40*/  IADD3 R12, -R0, R4, RZ ;  /* 0x00000004000c7210 */ /* 0x028fe40007ffe1ff */
.L_x_916:
[----:B-----5:R-:W2:Y:S01]  /*1ba50*/  LDL R99, [R1+0x40] ;  /* 0x0000400001637983 */ /* 0x020ea20000100800 */
[----:B------:R-:W-:Y:S01]  /*1ba60*/  IMAD.MOV.U32 R16, RZ, RZ, 0x368 ;  /* 0x00000368ff107424 */ /* 0x000fe200078e00ff */
[----:B------:R-:W-:Y:S01]  /*1ba70*/  ISETP.GT.AND P2, PT, R3, 0x1, PT ;  /* 0x000000010300780c */ /* 0x000fe20003f44270 */
[----:B------:R-:W-:Y:S01]  /*1ba80*/  IMAD R12, R12, c[0x0][0x4e8], RZ ;  /* 0x00013a000c0c7a24 */ /* 0x000fe200078e02ff */
[----:B------:R-:W-:-:S02]  /*1ba90*/  ISETP.NE.U32.AND P0, PT, RZ, c[0x0][0x500], PT ;  /* 0x00014000ff007a0c */ /* 0x000fc40003f05070 */
[----:B------:R-:W-:Y:S02]  /*1baa0*/  SEL R16, R16, 0x328, P2 ;  /* 0x0000032810107807 */ /* 0x000fe40001000000 */
[----:B------:R-:W-:Y:S02]  /*1bab0*/  ISETP.NE.AND.EX P0, PT, RZ, c[0x0][0x504], PT, P0 ;  /* 0x00014100ff007a0c */ /* 0x000fe40003f05300 */
[----:B------:R-:W4:Y:S01]  /*1bac0*/  LDC.64 R6, c[0x0][R16+0x170] ;  /* 0x00005c0010067b82 */ /* 0x000f220000000a00 */
[----:B------:R-:W-:Y:S02]  /*1bad0*/  SHF.R.S32.HI R3, RZ, 0x1f, R235 ;  /* 0x0000001fff037819 */ /* 0x000fe400000114eb */
[----:B---3--:R-:W-:Y:S02]  /*1bae0*/  SEL R0, R235, RZ, !P0 ;  /* 0x000000ffeb007207 */ /* 0x008fe40004000000 */
[----:B------:R-:W-:Y:S02]  /*1baf0*/  SEL R5, R3, RZ, !P0 ;  /* 0x000000ff03057207 */ /* 0x000fe40004000000 */
[----:B------:R-:W-:Y:S01]  /*1bb00*/  LOP3.LUT R4, R234, 0xffff, RZ, 0xc0, !PT ;  /* 0x0000ffffea047812 */ /* 0x000fe200078ec0ff */
[----:B------:R-:W3:Y:S01]  /*1bb10*/  LDC.64 R10, c[0x0][R16+0x168] ;  /* 0x00005a00100a7b82 */ /* 0x000ee20000000a00 */
[----:B------:R-:W-:-:S04]  /*1bb20*/  SHF.R.S32.HI R19, RZ, 0x1f, R110 ;  /* 0x0000001fff137819 */ /* 0x000fc8000001146e */
[----:B------:R-:W-:-:S03]  /*1bb30*/  LEA.HI R19, R19, R110, RZ, 0x5 ;  /* 0x0000006e13137211 */ /* 0x000fc600078f28ff */
[----:B------:R-:W1:Y:S01]  /*1bb40*/  LDC.64 R14, c[0x0][R16+0x178] ;  /* 0x00005e00100e7b82 */ /* 0x000e620000000a00 */
[----:B------:R-:W-:-:S05]  /*1bb50*/  LOP3.LUT R19, R19, 0xffffffe0, RZ, 0xc0, !PT ;  /* 0xffffffe013137812 */ /* 0x000fca00078ec0ff */
[----:B------:R-:W-:Y:S02]  /*1bb60*/  IMAD.IADD R19, R110, 0x1, -R19 ;  /* 0x000000016e137824 */ /* 0x000fe400078e0a13 */
[----:B----4-:R-:W-:-:S04]  /*1bb70*/  IMAD R3, R7, R0, RZ ;  /* 0x0000000007037224 */ /* 0x010fc800078e02ff */
[C---:B------:R-:W-:Y:S02]  /*1bb80*/  IMAD R5, R6.reuse, R5, R3 ;  /* 0x0000000506057224 */ /* 0x040fe400078e0203 */
[----:B------:R-:W-:-:S04]  /*1bb90*/  IMAD.WIDE.U32 R6, R6, R0, RZ ;  /* 0x0000000006067225 */ /* 0x000fc800078e00ff */
[----:B---3--:R-:W-:-:S04]  /*1bba0*/  IMAD.WIDE.U32 R8, R10, R4, RZ ;  /* 0x000000040a087225 */ /* 0x008fc800078e00ff */
[----:B------:R-:W-:Y:S01]  /*1bbb0*/  IMAD R3, R11, R4, RZ ;  /* 0x000000040b037224 */ /* 0x000fe200078e02ff */
[--C-:B------:R-:W-:Y:S01]  /*1bbc0*/  IADD3 R13, P1, P0, R6, R8, R2.reuse ;  /* 0x00000008060d7210 */ /* 0x100fe2000783e002 */
[----:B------:R-:W-:Y:S01]  /*1bbd0*/  IMAD.IADD R5, R7, 0x1, R5 ;  /* 0x0000000107057824 */ /* 0x000fe200078e0205 */
[----:B------:R-:W-:Y:S01]  /*1bbe0*/  SHF.R.S32.HI R11, RZ, 0x1f, R2 ;  /* 0x0000001fff0b7819 */ /* 0x000fe20000011402 */
[----:B------:R-:W-:Y:S01]  /*1bbf0*/  IMAD.IADD R8, R9, 0x1, R3 ;  /* 0x0000000109087824 */ /* 0x000fe200078e0203 */
[----:B------:R-:W-:Y:S01]  /*1bc00*/  SEL R6, R245, RZ, P2 ;  /* 0x000000fff5067207 */ /* 0x000fe20001000000 */
[----:B------:R-:W-:-:S03]  /*1bc10*/  IMAD.MOV.U32 R3, RZ, RZ, c[0x0][0x4e8] ;  /* 0x00013a00ff037624 */ /* 0x000fc600078e00ff */
[----:B------:R-:W-:Y:S01]  /*1bc20*/  IADD3.X R10, R5, R8, R11, P1, P0 ;  /* 0x00000008050a7210 */ /* 0x000fe20000fe040b */
[-C--:B-1----:R-:W-:Y:S01]  /*1bc30*/  IMAD R9, R15, R6.reuse, RZ ;  /* 0x000000060f097224 */ /* 0x082fe200078e02ff */
[----:B------:R-:W-:Y:S01]  /*1bc40*/  ISETP.NE.AND P3, PT, R3, 0x1, PT ;  /* 0x000000010300780c */ /* 0x000fe20003f65270 */
[----:B------:R-:W-:Y:S02]  /*1bc50*/  IMAD.IADD R3, R236, 0x1, R228 ;  /* 0x00000001ec037824 */ /* 0x000fe400078e02e4 */
[----:B------:R-:W-:-:S04]  /*1bc60*/  IMAD.WIDE.U32 R6, R14, R6, RZ ;  /* 0x000000060e067225 */ /* 0x000fc800078e00ff */
[----:B------:R-:W-:Y:S02]  /*1bc70*/  IMAD.MOV.U32 R5, RZ, RZ, R3 ;  /* 0x000000ffff057224 */ /* 0x000fe400078e0003 */
[----:B------:R-:W-:-:S04]  /*1bc80*/  IMAD.IADD R9, R7, 0x1, R9 ;  /* 0x0000000107097824 */ /* 0x000fc800078e0209 */
[----:B------:R-:W-:-:S05]  /*1bc90*/  @P3 IMAD.HI.U32 R8, R3, c[0x0][0x4ec], RZ ;  /* 0x00013b0003083a27 */ /* 0x000fca00078e00ff */
[----:B------:R-:W-:-:S04]  /*1bca0*/  @P3 SHF.R.U32.HI R5, RZ, c[0x0][0x4f0], R8 ;  /* 0x00013c00ff053a19 */ /* 0x000fc80000011608 */
[----:B------:R-:W-:Y:S02]  /*1bcb0*/  IADD3 R6, P1, P0, R5, R13, R6 ;  /* 0x0000000d05067210 */ /* 0x000fe4000783e006 */
[--C-:B------:R-:W-:Y:S01]  /*1bcc0*/  SHF.R.S32.HI R7, RZ, 0x1f, R5.reuse ;  /* 0x0000001fff077819 */ /* 0x100fe20000011405 */
[----:B------:R-:W-:-:S03]  /*1bcd0*/  IMAD.MOV R5, RZ, RZ, -R5 ;  /* 0x000000ffff057224 */ /* 0x000fc600078e0a05 */
[----:B------:R-:W-:Y:S01]  /*1bce0*/  IADD3.X R7, R7, R10, R9, P1, P0 ;  /* 0x0000000a07077210 */ /* 0x000fe20000fe0409 */
[----:B------:R-:W-:Y:S01]  /*1bcf0*/  IMAD R5, R5, c[0x0][0x4e8], R3 ;  /* 0x00013a0005057a24 */ /* 0x000fe200078e0203 */
[----:B------:R-:W1:Y:S04]  /*1bd00*/  LDC.64 R8, c[0x0][R16+0x160] ;  /* 0x0000580010087b82 */ /* 0x000e680000000a00 */
[----:B------:R-:W-:Y:S01]  /*1bd10*/  SHF.R.S32.HI R10, RZ, 0x1f, R5 ;  /* 0x0000001fff0a7819 */ /* 0x000fe20000011405 */
[----:B-1----:R-:W-:-:S04]  /*1bd20*/  IMAD.WIDE.U32 R6, R8, R5, R6 ;  /* 0x0000000508067225 */ /* 0x002fc800078e0006 */
[----:B------:R-:W-:Y:S02]  /*1bd30*/  IMAD R5, R9, R5, RZ ;  /* 0x0000000509057224 */ /* 0x000fe400078e02ff */
[----:B------:R-:W-:Y:S02]  /*1bd40*/  IMAD.MOV.U32 R9, RZ, RZ, c[0x0][0x4ac] ;  /* 0x00012b00ff097624 */ /* 0x000fe400078e00ff */
[----:B------:R-:W-:Y:S02]  /*1bd50*/  IMAD R5, R8, R10, R5 ;  /* 0x0000000a08057224 */ /* 0x000fe400078e0205 */
[----:B------:R-:W-:Y:S01]  /*1bd60*/  IMAD.MOV.U32 R8, RZ, RZ, c[0x0][0x4a8] ;  /* 0x00012a00ff087624 */ /* 0x000fe200078e00ff */
[----:B------:R-:W-:Y:S01]  /*1bd70*/  SEL R9, R9, c[0x0][0x454], P2 ;  /* 0x0001150009097a07 */ /* 0x000fe20001000000 */
[----:B------:R-:W-:-:S03]  /*1bd80*/  IMAD.IADD R7, R7, 0x1, R5 ;  /* 0x0000000107077824 */ /* 0x000fc600078e0205 */
[----:B------:R-:W-:-:S04]  /*1bd90*/  SEL R8, R8, c[0x0][0x450], P2 ;  /* 0x0001140008087a07 */ /* 0x000fc80001000000 */
[----:B------:R-:W-:-:S04]  /*1bda0*/  LEA R5, P0, R6, R8, 0x2 ;  /* 0x0000000806057211 */ /* 0x000fc800078010ff */
[----:B------:R-:W-:Y:S01]  /*1bdb0*/  LEA.HI.X R7, R6, R9, R7, 0x2, P0 ;  /* 0x0000000906077211 */ /* 0x000fe200000f1407 */
[----:B------:R-:W-:Y:S01]  /*1bdc0*/  SHFL.IDX PT, R8, R5, RZ, 0x1c1f ;  /* 0x001c1fff05087589 */ /* 0x000fe200000e0000 */
[----:B------:R-:W-:-:S03]  /*1bdd0*/  LOP3.LUT P0, RZ, R19, 0x3, RZ, 0xc0, !PT ;  /* 0x0000000313ff7812 */ /* 0x000fc6000780c0ff */
[----:B------:R-:W1:Y:S04]  /*1bde0*/  SHFL.IDX PT, R9, R7, RZ, 0x1c1f ;  /* 0x001c1fff07097589 */ /* 0x000e6800000e0000 */
[----:B------:R2:W-:Y:S04]  /*1bdf0*/  SHFL.IDX PT, R6, R5, 0x1, 0x1c1f ;  /* 0x003c1f0005067f89 */ /* 0x0005e800000e0000 */
        /* <DEDUP_REMOVED lines=11> */
[----:B------:R-:W-:Y:S01]  /*1beb0*/  IMAD R11, R11, c[0x0][0x3a0], RZ ;  /* 0x0000e8000b0b7a24 */ /* 0x000fe200078e02ff */
[----:B-1----:R-:W-:Y:S01]  /*1bec0*/  IADD3 R8, R213, R228, RZ ;  /* 0x000000e4d5087210 */ /* 0x002fe20007ffe0ff */
        /* <DEDUP_REMOVED lines=33> */
[----:B------:R-:W-:Y:S02]  /*1c0e0*/  IADD3 R5, R212, R228, RZ ;  /* 0x000000e4d4057210 */ /* 0x000fe40007ffe0ff */
        /* <DEDUP_REMOVED lines=14> */
.L_x_1012:
[----:B------:R-:W-:Y:S05]  /*1c1d0*/  BRA.DIV ~URZ, `(.L_x_919) ;  /* 0x000055427f007947 */ /* 0x000fea000b800000 */
[----:B------:R4:W2:Y:S02]  /*1c1e0*/  SHFL.IDX PT, R0, R14, RZ, 0x181f ;  /* 0x00181fff0e007589 */ /* 0x0008a400000e0000 */
.L_x_1013:
[----:B------:R-:W-:Y:S01]  /*1c1f0*/  ISETP.GE.AND P0, PT, R5, R12, PT ;  /* 0x0000000c0500720c */ /* 0x000fe20003f06270 */
[----:B------:R-:W-:-:S12]  /*1c200*/  BSSY B0, `(.L_x_920) ;  /* 0x0000012000007945 */ /* 0x000fd80003800000 */
[----:B------:R-:W-:Y:S05]  /*1c210*/  @P0 BRA `(.L_x_921) ;  /* 0x0000010000000947 */ /* 0x000fea0003800000 */
[----:B------:R-:W-:Y:S02]  /*1c220*/  ISETP.GE.AND P3, PT, R134, c[0x0][0x3c8], PT ;  /* 0x0000f20086007a0c */ /* 0x000fe40003f66270 */
[----:B------:R-:W-:Y:S02]  /*1c230*/  ISETP.GE.AND P2, PT, R138, c[0x0][0x3c8], PT ;  /* 0x0000f2008a007a0c */ /* 0x000fe40003f46270 */
[----:B------:R-:W-:Y:S02]  /*1c240*/  ISETP.GE.AND P1, PT, R201, c[0x0][0x3c8], PT ;  /* 0x0000f200c9007a0c */ /* 0x000fe40003f26270 */
[----:B------:R-:W-:-:S07]  /*1c250*/  ISETP.GE.AND P0, PT, R200, c[0x0][0x3c8], PT ;  /* 0x0000f200c8007a0c */ /* 0x000fce0003f06270 */
[-C--:B--2---:R-:W-:Y:S02]  /*1c260*/  @!P3 LEA R10, P4, R134, R0.reuse, 0x1 ;  /* 0x00000000860ab211 */ /* 0x084fe400078808ff */
[-C--:B------:R-:W-:Y:S02]  /*1c270*/  @!P2 LEA R8, P6, R202, R0.reuse, 0x1 ;  /* 0x00000000ca08a211 */ /* 0x080fe400078c08ff */
[C---:B------:R-:W-:Y:S02]  /*1c280*/  @!P1 LEA R6, P5, R201.reuse, R0, 0x1 ;  /* 0x00000000c9069211 */ /* 0x040fe400078a08ff */
        /* <DEDUP_REMOVED lines=9> */
.L_x_921:
[----:B------:R-:W-:Y:S05]  /*1c320*/  BSYNC B0 ;  /* 0x0000000000007941 */ /* 0x000fea0003800000 */
.L_x_920:
[----:B------:R-:W-:Y:S05]  /*1c330*/  BRA.DIV ~URZ, `(.L_x_922) ;  /* 0x000054427f007947 */ /* 0x000fea000b800000 */
[----:B---3--:R3:W4:Y:S04]  /*1c340*/  SHFL.IDX PT, R4, R13, 0x1, 0x181f ;  /* 0x00381f000d047f89 */ /* 0x00872800000e0000 */
[----:B--2---:R3:W2:Y:S02]  /*1c350*/  SHFL.IDX PT, R0, R14, 0x1, 0x181f ;  /* 0x00381f000e007f89 */ /* 0x0046a400000e0000 */
.L_x_1014:
        /* <DEDUP_REMOVED lines=20> */
.L_x_924:
[----:B------:R-:W-:Y:S05]  /*1c4a0*/  BSYNC B0 ;  /* 0x0000000000007941 */ /* 0x000fea0003800000 */
.L_x_923:
[----:B------:R-:W-:Y:S05]  /*1c4b0*/  BRA.DIV ~URZ, `(.L_x_925) ;  /* 0x000053827f007947 */ /* 0x000fea000b800000 */
[----:B----4-:R4:W3:Y:S02]  /*1c4c0*/  SHFL.IDX PT, R4, R13, 0x2, 0x181f ;  /* 0x00581f000d047f89 */ /* 0x0108e400000e0000 */
.L_x_1015:
[----:B------:R-:W-:Y:S05]  /*1c4d0*/  BRA.DIV ~URZ, `(.L_x_926) ;  /* 0x000053d27f007947 */ /* 0x000fea000b800000 */
[----:B--2---:R2:W4:Y:S02]  /*1c4e0*/  SHFL.IDX PT, R0, R14, 0x2, 0x181f ;  /* 0x00581f000e007f89 */ /* 0x00452400000e0000 */
.L_x_1016:
        /* <DEDUP_REMOVED lines=8> */
[-C--:B----4-:R-:W-:Y:S02]  /*1c570*/  @!P3 LEA R10, P4, R134, R0.reuse, 0x1 ;  /* 0x00000000860ab211 */ /* 0x090fe400078808ff */
        /* <DEDUP_REMOVED lines=11> */
.L_x_928:
[----:B------:R-:W-:Y:S05]  /*1c630*/  BSYNC B0 ;  /* 0x0000000000007941 */ /* 0x000fea0003800000 */
.L_x_927:
[----:B------:R-:W-:Y:S05]  /*1c640*/  BRA.DIV ~URZ, `(.L_x_929) ;  /* 0x000052c27f007947 */ /* 0x000fea000b800000 */
[----:B---3--:R3:W2:Y:S04]  /*1c650*/  SHFL.IDX PT, R4, R13, 0x3, 0x181f ;  /* 0x00781f000d047f89 */ /* 0x0086a800000e0000 */
[----:B----4-:R3:W4:Y:S02]  /*1c660*/  SHFL.IDX PT, R0, R14, 0x3, 0x181f ;  /* 0x00781f000e007f89 */ /* 0x01072400000e0000 */
.L_x_1017:
[----:B------:R-:W-:-:S04]  /*1c670*/  IADD3 R2, R5, 0x60, RZ ;  /* 0x0000006005027810 */ /* 0x000fc80007ffe0ff */
[----:B------:R-:W-:-:S13]  /*1c680*/  ISETP.GE.AND P0, PT, R2, R12, PT ;  /* 0x0000000c0200720c */ /* 0x000fda0003f06270 */
[----:B------:R-:W-:Y:S05]  /*1c690*/  @P0 BRA `(.L_x_930) ;  /* 0x00002bb000000947 */ /* 0x000fea0003800000 */
[----:B------:R-:W-:Y:S02]  /*1c6a0*/  ISETP.GE.AND P2, PT, R134, c[0x0][0x3c8], PT ;  /* 0x0000f20086007a0c */ /* 0x000fe40003f46270 */
[----:B------:R-:W-:Y:S02]  /*1c6b0*/  ISETP.GE.AND P1, PT, R138, c[0x0][0x3c8], PT ;  /* 0x0000f2008a007a0c */ /* 0x000fe40003f26270 */
[----:B------:R-:W-:-:S09]  /*1c6c0*/  ISETP.GE.AND P0, PT, R201, c[0x0][0x3c8], PT ;  /* 0x0000f200c9007a0c */ /* 0x000fd20003f06270 */
[-C--:B----4-:R-:W-:Y:S02]  /*1c6d0*/  @!P2 LEA R8, P5, R134, R0.reuse, 0x1 ;  /* 0x000000008608a211 */ /* 0x090fe400078a08ff */
[-C--:B------:R-:W-:Y:S02]  /*1c6e0*/  @!P1 LEA R6, P4, R202, R0.reuse, 0x1 ;  /* 0x00000000ca069211 */ /* 0x080fe400078808ff */
[C---:B------:R-:W-:Y:S02]  /*1c6f0*/  @!P0 LEA R2, P3, R201.reuse, R0, 0x1 ;  /* 0x00000000c9028211 */ /* 0x040fe400078608ff */
        /* <DEDUP_REMOVED lines=12> */
.L_x_917:
        /* <DEDUP_REMOVED lines=33> */
.L_x_1018:
[----:B------:R-:W-:Y:S05]  /*1c9d0*/  BRA.DIV ~URZ, `(.L_x_932) ;  /* 0x000050627f007947 */ /* 0x000fea000b800000 */
[----:B------:R3:W4:Y:S02]  /*1c9e0*/  SHFL.IDX PT, R0, R12, RZ, 0x1c1f ;  /* 0x001c1fff0c007589 */ /* 0x00072400000e0000 */
.L_x_1019:
[----:B------:R-:W-:Y:S01]  /*1c9f0*/  BSSY B0, `(.L_x_933) ;  /* 0x00000d2000007945 */ /* 0x000fe20003800000 */
[----:B------:R-:W-:Y:S05]  /*1ca00*/  @P0 BRA `(.L_x_934) ;  /* 0x00000d0000000947 */ /* 0x000fea0003800000 */
[C---:B------:R-:W-:Y:S02]  /*1ca10*/  ISETP.GE.AND P0, PT, R216.reuse, c[0x0][0x3c8], PT ;  /* 0x0000f200d8007a0c */ /* 0x040fe40003f06270 */
[----:B------:R-:W-:Y:S02]  /*1ca20*/  SHF.R.S32.HI R6, RZ, 0x1f, R216 ;  /* 0x0000001fff067819 */ /* 0x000fe400000114d8 */
[C---:B------:R-:W-:Y:S02]  /*1ca30*/  IADD3 R8, R216.reuse, 0x8, RZ ;  /* 0x00000008d8087810 */ /* 0x040fe40007ffe0ff */
[C---:B------:R-:W-:Y:S02]  /*1ca40*/  IADD3 R9, R216.reuse, 0x8, RZ ;  /* 0x00000008d8097810 */ /* 0x040fe40007ffe0ff */
[----:B------:R-:W-:-:S02]  /*1ca50*/  IADD3 R7, R216, 0x10, RZ ;  /* 0x00000010d8077810 */ /* 0x000fc40007ffe0ff */
[----:B------:R-:W-:Y:S02]  /*1ca60*/  SHF.R.S32.HI R9, RZ, 0x1f, R9 ;  /* 0x0000001fff097819 */ /* 0x000fe40000011409 */
[C---:B------:R-:W-:Y:S02]  /*1ca70*/  IADD3 R14, R216.reuse, 0x60, RZ ;  /* 0x00000060d80e7810 */ /* 0x040fe40007ffe0ff */
[----:B----4-:R-:W-:Y:S02]  /*1ca80*/  @!P0 LEA R2, P1, R216, R0, 0x2 ;  /* 0x00000000d8028211 */ /* 0x010fe400078210ff */
[----:B------:R-:W-:Y:S02]  /*1ca90*/  ISETP.GE.AND P3, PT, R14, c[0x0][0x3c8], PT ;  /* 0x0000f2000e007a0c */ /* 0x000fe40003f66270 */
[C---:B--2---:R-:W-:Y:S02]  /*1caa0*/  @!P0 LEA.HI.X R3, R216.reuse, R4, R6, 0x2, P1 ;  /* 0x00000004d8038211 */ /* 0x044fe400008f1406 */
[----:B------:R-:W-:-:S02]  /*1cab0*/  IADD3 R6, R216, 0x18, RZ ;  /* 0x00000018d8067810 */ /* 0x000fc40007ffe0ff */
[----:B------:R-:W-:Y:S01]  /*1cac0*/  IADD3 R11, R216, 0x70, RZ ;  /* 0x00000070d80b7810 */ /* 0x000fe20007ffe0ff */
[----:B------:R2:W-:Y:S01]  /*1cad0*/  @!P0 ST.E.64 [R2.64], R132 ;  /* 0x0000008402008985 */ /* 0x0005e2000c101b08 */
[----:B------:R-:W-:Y:S02]  /*1cae0*/  ISETP.GE.AND P0, PT, R8, c[0x0][0x3c8], PT ;  /* 0x0000f20008007a0c */ /* 0x000fe40003f06270 */
[----:B------:R-:W-:Y:S02]  /*1caf0*/  ISETP.GE.AND P2, PT, R6, c[0x0][0x3c8], PT ;  /* 0x0000f20006007a0c */ /* 0x000fe40003f46270 */
[----:B------:R-:W-:Y:S02]  /*1cb00*/  IADD3 R15, R216, 0x60, RZ ;  /* 0x00000060d80f7810 */ /* 0x000fe40007ffe0ff */
[----:B------:R-:W-:Y:S02]  /*1cb10*/  ISETP.GE.AND P4, PT, R11, c[0x0][0x3c8], PT ;  /* 0x0000f2000b007a0c */ /* 0x000fe40003f86270 */
[----:B------:R-:W-:-:S02]  /*1cb20*/  SHF.R.S32.HI R15, RZ, 0x1f, R15 ;  /* 0x0000001fff0f7819 */ /* 0x000fc4000001140f */
[C---:B------:R-:W-:Y:S02]  /*1cb30*/  IADD3 R10, R216.reuse, 0x68, RZ ;  /* 0x00000068d80a7810 */ /* 0x040fe40007ffe0ff */
[----:B------:R-:W-:Y:S02]  /*1cb40*/  IADD3 R16, R216, 0xa0, RZ ;  /* 0x000000a0d8107810 */ /* 0x000fe40007ffe0ff */
[----:B------:R-:W-:Y:S02]  /*1cb50*/  SHF.R.S32.HI R10, RZ, 0x1f, R10 ;  /* 0x0000001fff0a7819 */ /* 0x000fe4000001140a */
        /* <DEDUP_REMOVED lines=80> */
[C---:B----4-:R-:W-:Y:S02]  /*1d060*/  @!P4 LEA R6, P5, R11.reuse, R0, 0x2 ;  /* 0x000000000b06c211 */ /* 0x050fe400078a10ff */
[C---:B------:R-:W-:Y:S01]  /*1d070*/  IADD3 R9, R216.reuse, 0x88, RZ ;  /* 0x00000088d8097810 */ /* 0x040fe20007ffe0ff */
[----:B------:R2:W-:Y:S01]  /*1d080*/  @!P1 ST.E.64 [R2.64], R56 ;  /* 0x0000003802009985 */ /* 0x0005e2000c101b08 */
[----:B------:R-:W-:Y:S02]  /*1d090*/  IADD3 R10, R216, 0x78, RZ ;  /* 0x00000078d80a7810 */ /* 0x000fe40007ffe0ff */
[----:B------:R-:W-:Y:S02]  /*1d0a0*/  @!P4 LEA.HI.X R7, R11, R4, R15, 0x2, P5 ;  /* 0x000000040b07c211 */ /* 0x000fe400028f140f */
[----:B------:R-:W-:-:S02]  /*1d0b0*/  ISETP.GE.AND P1, PT, R9, c[0x0][0x3c8], PT ;  /* 0x0000f20009007a0c */ /* 0x000fc40003f26270 */
[----:B------:R-:W-:Y:S01]  /*1d0c0*/  SHF.R.S32.HI R10, RZ, 0x1f, R10 ;  /* 0x0000001fff0a7819 */ /* 0x000fe2000001140a */
[----:B------:R4:W-:Y:S01]  /*1d0d0*/  @!P4 ST.E.64 [R6.64], R60 ;  /* 0x0000003c0600c985 */ /* 0x0009e2000c101b08 */
[C---:B------:R-:W-:Y:S02]  /*1d0e0*/  IADD3 R11, R216.reuse, 0x90, RZ ;  /* 0x00000090d80b7810 */ /* 0x040fe40007ffe0ff */
[----:B------:R-:W-:Y:S02]  /*1d0f0*/  IADD3 R15, R216, 0x80, RZ ;  /* 0x00000080d80f7810 */ /* 0x000fe40007ffe0ff */
[----:B------:R-:W-:Y:S02]  /*1d100*/  ISETP.GE.AND P4, PT, R11, c[0x0][0x3c8], PT ;  /* 0x0000f2000b007a0c */ /* 0x000fe40003f86270 */
[----:B------:R-:W-:Y:S02]  /*1d110*/  SHF.R.S32.HI R15, RZ, 0x1f, R15 ;  /* 0x0000001fff0f7819 */ /* 0x000fe4000001140f */
[----:B--2---:R-:W-:-:S04]  /*1d120*/  @!P2 LEA R2, P0, R8, R0, 0x2 ;  /* 0x000000000802a211 */ /* 0x004fc800078010ff */
[----:B------:R-:W-:Y:S02]  /*1d130*/  @!P2 LEA.HI.X R3, R8, R4, R10, 0x2, P0 ;  /* 0x000000040803a211 */ /* 0x000fe400000f140a */
[----:B------:R-:W-:Y:S02]  /*1d140*/  IADD3 R8, R216, 0x98, RZ ;  /* 0x00000098d8087810 */ /* 0x000fe40007ffe0ff */
[----:B----4-:R-:W-:Y:S01]  /*1d150*/  @!P3 LEA R6, P5, R14, R0, 0x2 ;  /* 0x000000000e06b211 */ /* 0x010fe200078a10ff */
[----:B------:R2:W-:Y:S01]  /*1d160*/  @!P2 ST.E.64 [R2.64], R64 ;  /* 0x000000400200a985 */ /* 0x0005e2000c101b08 */
[----:B------:R-:W-:Y:S02]  /*1d170*/  IADD3 R10, R216, 0x88, RZ ;  /* 0x00000088d80a7810 */ /* 0x000fe40007ffe0ff */
[----:B------:R-:W-:Y:S02]  /*1d180*/  @!P3 LEA.HI.X R7, R14, R4, R15, 0x2, P5 ;  /* 0x000000040e07b211 */ /* 0x000fe400028f140f */
[----:B------:R-:W-:-:S02]  /*1d190*/  ISETP.GE.AND P2, PT, R8, c[0x0][0x3c8], PT ;  /* 0x0000f20008007a0c */ /* 0x000fc40003f46270 */
[C---:B------:R-:W-:Y:S01]  /*1d1a0*/  IADD3 R14, R216.reuse, 0xa0, RZ ;  /* 0x000000a0d80e7810 */ /* 0x040fe20007ffe0ff */
[----:B------:R4:W-:Y:S01]  /*1d1b0*/  @!P3 ST.E.64 [R6.64], R68 ;  /* 0x000000440600b985 */ /* 0x0009e2000c101b08 */
[----:B------:R-:W-:Y:S02]  /*1d1c0*/  SHF.R.S32.HI R10, RZ, 0x1f, R10 ;  /* 0x0000001fff0a7819 */ /* 0x000fe4000001140a */
[----:B------:R-:W-:Y:S02]  /*1d1d0*/  IADD3 R15, R216, 0x90, RZ ;  /* 0x00000090d80f7810 */ /* 0x000fe40007ffe0ff */
[----:B------:R-:W-:Y:S02]  /*1d1e0*/  ISETP.GE.AND P3, PT, R14, c[0x0][0x3c8], PT ;  /* 0x0000f2000e007a0c */ /* 0x000fe40003f66270 */
[----:B------:R-:W-:Y:S02]  /*1d1f0*/  SHF.R.S32.HI R15, RZ, 0x1f, R15 ;  /* 0x0000001fff0f7819 */ /* 0x000fe4000001140f */
[----:B--2---:R-:W-:-:S04]  /*1d200*/  @!P1 LEA R2, P0, R9, R0, 0x2 ;  /* 0x0000000009029211 */ /* 0x004fc800078010ff */
[----:B------:R-:W-:Y:S02]  /*1d210*/  @!P1 LEA.HI.X R3, R9, R4, R10, 0x2, P0 ;  /* 0x0000000409039211 */ /* 0x000fe400000f140a */
[C---:B------:R-:W-:Y:S02]  /*1d220*/  IADD3 R9, R216.reuse, 0xa8, RZ ;  /* 0x000000a8d8097810 */ /* 0x040fe40007ffe0ff */
[C---:B----4-:R-:W-:Y:S01]  /*1d230*/  @!P4 LEA R6, P5, R11.reuse, R0, 0x2 ;  /* 0x000000000b06c211 */ /* 0x050fe200078a10ff */
        /* <DEDUP_REMOVED lines=17> */
[----:B------:R-:W-:Y:S01]  /*1d350*/  SHF.R.S32.HI R10, RZ, 0x1f, R10 ;  /* 0x0000001fff0a7819 */ /* 0x000fe2000001140a */
[----:B------:R4:W-:Y:S01]  /*1d360*/  @!P3 ST.E.64 [R6.64], R84 ;  /* 0x000000540600b985 */ /* 0x0009e2000c101b08 */
[----:B------:R-:W-:Y:S02]  /*1d370*/  ISETP.GE.AND P3, PT, R11, c[0x0][0x3c8], PT ;  /* 0x0000f2000b007a0c */ /* 0x000fe40003f66270 */
[C---:B------:R-:W-:Y:S02]  /*1d380*/  IADD3 R16, R216.reuse, 0xb0, RZ ;  /* 0x000000b0d8107810 */ /* 0x040fe40007ffe0ff */
[----:B------:R-:W-:Y:S02]  /*1d390*/  IADD3 R14, R216, 0xc8, RZ ;  /* 0x000000c8d80e7810 */ /* 0x000fe40007ffe0ff */
[----:B------:R-:W-:Y:S02]  /*1d3a0*/  SHF.R.S32.HI R16, RZ, 0x1f, R16 ;  /* 0x0000001fff107819 */ /* 0x000fe40000011410 */
[----:B--2---:R-:W-:-:S04]  /*1d3b0*/  @!P1 LEA R2, P0, R9, R0, 0x2 ;  /* 0x0000000009029211 */ /* 0x004fc800078010ff */
[----:B------:R-:W-:Y:S02]  /*1d3c0*/  @!P1 LEA.HI.X R3, R9, R4, R10, 0x2, P0 ;  /* 0x0000000409039211 */ /* 0x000fe400000f140a */
[----:B------:R-:W-:Y:S02]  /*1d3d0*/  IADD3 R9, R216, 0xb8, RZ ;  /* 0x000000b8d8097810 */ /* 0x000fe40007ffe0ff */
[C---:B----4-:R-:W-:Y:S01]  /*1d3e0*/  @!P4 LEA R6, P5, R15.reuse, R0, 0x2 ;  /* 0x000000000f06c211 */ /* 0x050fe200078a10ff */
[----:B------:R2:W-:Y:S01]  /*1d3f0*/  @!P1 ST.E.64 [R2.64], R88 ;  /* 0x0000005802009985 */ /* 0x0005e2000c101b08 */
[----:B------:R-:W-:Y:S02]  /*1d400*/  SHF.R.S32.HI R9, RZ, 0x1f, R9 ;  /* 0x0000001fff097819 */ /* 0x000fe40000011409 */
[----:B------:R-:W-:Y:S02]  /*1d410*/  @!P4 LEA.HI.X R7, R15, R4, R16, 0x2, P5 ;  /* 0x000000040f07c211 */ /* 0x000fe400028f1410 */
[----:B------:R-:W-:-:S02]  /*1d420*/  ISETP.GE.AND P1, PT, R14, c[0x0][0x3c8], PT ;  /* 0x0000f2000e007a0c */ /* 0x000fc40003f26270 */
[C---:B------:R-:W-:Y:S01]  /*1d430*/  IADD3 R15, R216.reuse, 0xc0, RZ ;  /* 0x000000c0d80f7810 */ /* 0x040fe20007ffe0ff */
[----:B------:R4:W-:Y:S01]  /*1d440*/  @!P4 ST.E.64 [R6.64], R92 ;  /* 0x0000005c0600c985 */ /* 0x0009e2000c101b08 */
[----:B------:R-:W-:Y:S02]  /*1d450*/  IADD3 R10, R216, 0xd0, RZ ;  /* 0x000000d0d80a7810 */ /* 0x000fe40007ffe0ff */
[----:B------:R-:W-:Y:S02]  /*1d460*/  SHF.R.S32.HI R15, RZ, 0x1f, R15 ;  /* 0x0000001fff0f7819 */ /* 0x000fe4000001140f */
[----:B------:R-:W-:Y:S02]  /*1d470*/  ISETP.GE.AND P6, PT, R10, c[0x0][0x3c8], PT ;  /* 0x0000f2000a007a0c */ /* 0x000fe40003fc6270 */
[----:B------:R-:W-:Y:S02]  /*1d480*/  ISETP.GE.AND P5, PT, R252, c[0x0][0x3c8], PT ;  /* 0x0000f200fc007a0c */ /* 0x000fe40003fa6270 */
[----:B------:R-:W-:-:S02]  /*1d490*/  ISETP.GE.AND P4, PT, R251, c[0x0][0x3c8], PT ;  /* 0x0000f200fb007a0c */ /* 0x000fc40003f86270 */
[----:B------:R-:W-:Y:S02]  /*1d4a0*/  SHF.R.S32.HI R16, RZ, 0x1f, R250 ;  /* 0x0000001fff107819 */ /* 0x000fe400000114fa */
        /* <DEDUP_REMOVED lines=8> */
[----:B------:R-:W-:Y:S02]  /*1d530*/  SHF.R.S32.HI R15, RZ, 0x1f, R15 ;  /* 0x0000001fff0f7819 */ /* 0x000fe4000001140f */
[----:B----4-:R-:W-:Y:S02]  /*1d540*/  @!P6 LEA R6, P0, R10, R0, 0x2 ;  /* 0x000000000a06e211 */ /* 0x010fe400078010ff */
[----:B------:R-:W-:-:S04]  /*1d550*/  SHF.R.S32.HI R11, RZ, 0x1f, R11 ;  /* 0x0000001fff0b7819 */ /* 0x000fc8000001140b */
[----:B------:R-:W-:Y:S02]  /*1d560*/  @!P6 LEA.HI.X R7, R10, R4, R11, 0x2, P0 ;  /* 0x000000040a07e211 */ /* 0x000fe400000f140b */
[----:B------:R-:W-:Y:S02]  /*1d570*/  ISETP.GE.AND P0, PT, R248, c[0x0][0x3c8], PT ;  /* 0x0000f200f8007a0c */ /* 0x000fe40003f06270 */
[----:B------:R-:W-:Y:S02]  /*1d580*/  SHF.R.S32.HI R10, RZ, 0x1f, R252 ;  /* 0x0000001fff0a7819 */ /* 0x000fe400000114fc */
[----:B--2---:R-:W-:-:S04]  /*1d590*/  @!P1 LEA R2, P2, R14, R0, 0x2 ;  /* 0x000000000e029211 */ /* 0x004fc800078410ff */
[----:B------:R-:W-:Y:S02]  /*1d5a0*/  @!P1 LEA.HI.X R3, R14, R4, R15, 0x2, P2 ;  /* 0x000000040e039211 */ /* 0x000fe400010f140f */
[----:B------:R-:W-:Y:S02]  /*1d5b0*/  ISETP.GE.AND P2, PT, R250, c[0x0][0x3c8], PT ;  /* 0x0000f200fa007a0c */ /* 0x000fe40003f46270 */
[----:B------:R-:W-:Y:S01]  /*1d5c0*/  SHF.R.S32.HI R14, RZ, 0x1f, R251 ;  /* 0x0000001fff0e7819 */ /* 0x000fe200000114fb */
[----:B------:R2:W-:Y:S01]  /*1d5d0*/  @!P1 ST.E.64 [R2.64], R100 ;  /* 0x0000006402009985 */ /* 0x0005e2000c101b08 */
[----:B------:R-:W-:Y:S02]  /*1d5e0*/  ISETP.GE.AND P1, PT, R249, c[0x0][0x3c8], PT ;  /* 0x0000f200f9007a0c */ /* 0x000fe40003f26270 */
[----:B------:R-:W-:Y:S01]  /*1d5f0*/  SHF.R.S32.HI R15, RZ, 0x1f, R249 ;  /* 0x0000001fff0f7819 */ /* 0x000fe200000114f9 */
[----:B------:R4:W-:Y:S01]  /*1d600*/  @!P6 ST.E.64 [R6.64], R104 ;  /* 0x000000680600e985 */ /* 0x0009e2000c101b08 */
[----:B--2---:R-:W-:-:S04]  /*1d610*/  @!P5 LEA R2, P3, R252, R0, 0x2 ;  /* 0x00000000fc02d211 */ /* 0x004fc800078610ff */
[----:B------:R-:W-:Y:S02]  /*1d620*/  @!P5 LEA.HI.X R3, R252, R4, R10, 0x2, P3 ;  /* 0x00000004fc03d211 */ /* 0x000fe400018f140a */
[CC--:B------:R-:W-:Y:S02]  /*1d630*/  @!P4 LEA R10, P6, R251.reuse, R0.reuse, 0x2 ;  /* 0x00000000fb0ac211 */ /* 0x0c0fe400078c10ff */
[C---:B------:R-:W-:Y:S01]  /*1d640*/  @!P2 LEA R8, P3, R250.reuse, R0, 0x2 ;  /* 0x00000000fa08a211 */ /* 0x040fe200078610ff */
[----:B------:R2:W-:Y:S01]  /*1d650*/  @!P5 ST.E.64 [R2.64], R108 ;  /* 0x0000006c0200d985 */ /* 0x0005e2000c101b08 */
[----:B------:R-:W-:Y:S02]  /*1d660*/  @!P4 LEA.HI.X R11, R251, R4, R14, 0x2, P6 ;  /* 0x00000004fb0bc211 */ /* 0x000fe400030f140e */
[----:B----4-:R-:W-:Y:S02]  /*1d670*/  @!P1 LEA R6, P5, R249, R0, 0x2 ;  /* 0x00000000f9069211 */ /* 0x010fe400078a10ff */
[----:B------:R-:W-:Y:S01]  /*1d680*/  @!P2 LEA.HI.X R9, R250, R4, R16, 0x2, P3 ;  /* 0x00000004fa09a211 */ /* 0x000fe200018f1410 */
[----:B------:R4:W-:Y:S01]  /*1d690*/  @!P4 ST.E.64 [R10.64], R166 ;  /* 0x000000a60a00c985 */ /* 0x0009e2000c101b08 */
[----:B------:R-:W-:-:S02]  /*1d6a0*/  SHF.R.S32.HI R14, RZ, 0x1f, R248 ;  /* 0x0000001fff0e7819 */ /* 0x000fc400000114f8 */
[----:B------:R-:W-:Y:S01]  /*1d6b0*/  @!P1 LEA.HI.X R7, R249, R4, R15, 0x2, P5 ;  /* 0x00000004f9079211 */ /* 0x000fe200028f140f */
[----:B------:R4:W-:Y:S04]  /*1d6c0*/  @!P2 ST.E.64 [R8.64], R164 ;  /* 0x000000a40800a985 */ /* 0x0009e8000c101b08 */
[----:B------:R4:W-:Y:S01]  /*1d6d0*/  @!P1 ST.E.64 [R6.64], R112 ;  /* 0x0000007006009985 */ /* 0x0009e2000c101b08 */
[----:B--2---:R-:W-:-:S04]  /*1d6e0*/  @!P0 LEA R2, P3, R248, R0, 0x2 ;  /* 0x00000000f8028211 */ /* 0x004fc800078610ff */
[----:B------:R-:W-:-:S05]  /*1d6f0*/  @!P0 LEA.HI.X R3, R248, R4, R14, 0x2, P3 ;  /* 0x00000004f8038211 */ /* 0x000fca00018f140e */
[----:B------:R4:W-:Y:S04]  /*1d700*/  @!P0 ST.E.64 [R2.64], R20 ;  /* 0x0000001402008985 */ /* 0x0009e8000c101b08 */
.L_x_934:
[----:B------:R-:W-:Y:S05]  /*1d710*/  BSYNC B0 ;  /* 0x0000000000007941 */ /* 0x000fea0003800000 */
.L_x_933:
[----:B------:R-:W-:Y:S05]  /*1d720*/  BRA.DIV ~URZ, `(.L_x_935) ;  /* 0x000043727f007947 */ /* 0x000fea000b800000 */
[----:B--2---:R2:W1:Y:S04]  /*1d730*/  SHFL.IDX PT, R4, R5, 0x1, 0x1c1f ;  /* 0x003c1f0005047f89 */ /* 0x00446800000e0000 */
[----:B----4-:R2:W4:Y:S02]  /*1d740*/  SHFL.IDX PT, R0, R12, 0x1, 0x1c1f ;  /* 0x003c1f000c007f89 */ /* 0x01052400000e0000 */
.L_x_1020:
[----:B------:R-:W-:-:S13]  /*1d750*/  ISETP.NE.AND P0, PT, R13, RZ, PT ;  /* 0x000000ff0d00720c */ /* 0x000fda0003f05270 */
[----:B------:R-:W-:Y:S05]  /*1d760*/  @P0 BRA `(.L_x_930) ;  /* 0x00001ae000000947 */ /* 0x000fea0003800000 */
[C---:B------:R-:W-:Y:S02]  /*1d770*/  ISETP.GE.AND P3, PT, R216.reuse, c[0x0][0x3c8], PT ;  /* 0x0000f200d8007a0c */ /* 0x040fe40003f66270 */
[C---:B------:R-:W-:Y:S02]  /*1d780*/  IADD3 R11, R216.reuse, 0x8, RZ ;  /* 0x00000008d80b7810 */ /* 0x040fe40007ffe0ff */
[----:B------:R-:W-:Y:S02]  /*1d790*/  SHF.R.S32.HI R6, RZ, 0x1f, R216 ;  /* 0x0000001fff067819 */ /* 0x000fe400000114d8 */
[----:B------:R-:W-:Y:S02]  /*1d7a0*/  ISETP.GE.AND P2, PT, R11, c[0x0][0x3c8], PT ;  /* 0x0000f2000b007a0c */ /* 0x000fe40003f46270 */
[C---:B--23--:R-:W-:Y:S02]  /*1d7b0*/  IADD3 R12, R216.reuse, 0x10, RZ ;  /* 0x00000010d80c7810 */ /* 0x04cfe40007ffe0ff */
[----:B------:R-:W-:-:S02]  /*1d7c0*/  IADD3 R14, R216, 0x8, RZ ;  /* 0x00000008d80e7810 */ /* 0x000fc40007ffe0ff */
[----:B------:R-:W-:Y:S02]  /*1d7d0*/  ISETP.GE.AND P1, PT, R12, c[0x0][0x3c8], PT ;  /* 0x0000f2000c007a0c */ /* 0x000fe40003f26270 */
[C---:B----4-:R-:W-:Y:S02]  /*1d7e0*/  @!P3 LEA R2, P4, R216.reuse, R0, 0x2 ;  /* 0x00000000d802b211 */ /* 0x050fe400078810ff */
[C---:B-1----:R-:W-:Y:S02]  /*1d7f0*/  IADD3 R5, R216.reuse, 0x18, RZ ;  /* 0x00000018d8057810 */ /* 0x042fe40007ffe0ff */
[----:B------:R-:W-:Y:S02]  /*1d800*/  @!P3 LEA.HI.X R3, R216, R4, R6, 0x2, P4 ;  /* 0x00000004d803b211 */ /* 0x000fe400020f1406 */
[----:B------:R-:W-:Y:S02]  /*1d810*/  SHF.R.S32.HI R14, RZ, 0x1f, R14 ;  /* 0x0000001fff0e7819 */ /* 0x000fe4000001140e */
[----:B------:R-:W-:Y:S01]  /*1d820*/  ISETP.GE.AND P0, PT, R5, c[0x0][0x3c8], PT ;  /* 0x0000f20005007a0c */ /* 0x000fe20003f06270 */
[----:B------:R1:W-:Y:S01]  /*1d830*/  @!P3 ST.E.64 [R2.64], R48 ;  /* 0x000000300200b985 */ /* 0x0003e2000c101b08 */
[----:B------:R-:W-:-:S02]  /*1d840*/  @!P2 LEA R8, P3, R11, R0, 0x2 ;  /* 0x000000000b08a211 */ /* 0x000fc400078610ff */
[----:B------:R-:W-:Y:S02]  /*1d850*/  @!P1 LEA R6, P4, R12, R0, 0x2 ;  /* 0x000000000c069211 */ /* 0x000fe400078810ff */
[----:B------:R-:W-:Y:S02]  /*1d860*/  @!P2 LEA.HI.X R9, R11, R4, R14, 0x2, P3 ;  /* 0x000000040b09a211 */ /* 0x000fe400018f140e */
[C---:B------:R-:W-:Y:S02]  /*1d870*/  IADD3 R14, R216.reuse, 0x10, RZ ;  /* 0x00000010d80e7810 */ /* 0x040fe40007ffe0ff */
[----:B------:R-:W-:Y:S01]  /*1d880*/  IADD3 R11, R216, 0x18, RZ ;  /* 0x00000018d80b7810 */ /* 0x000fe20007ffe0ff */
[----:B------:R2:W-:Y:S01]  /*1d890*/  @!P2 ST.E.64 [R8.64], R124 ;  /* 0x0000007c0800a985 */ /* 0x0005e2000c101b08 */
[----:B------:R-:W-:Y:S02]  /*1d8a0*/  SHF.R.S32.HI R14, RZ, 0x1f, R14 ;  /* 0x0000001fff0e7819 */ /* 0x000fe4000001140e */
[----:B------:R-:W-:-:S02]  /*1d8b0*/  SHF.R.S32.HI R11, RZ, 0x1f, R11 ;  /* 0x0000001fff0b7819 */ /* 0x000fc4000001140b */
[----:B------:R-:W-:Y:S02]  /*1d8c0*/  @!P1 LEA.HI.X R7, R12, R4, R14, 0x2, P4 ;  /* 0x000000040c079211 */ /* 0x000fe400020f140e */
[----:B------:R-:W-:Y:S02]  /*1d8d0*/  ISETP.GE.AND P4, PT, R247, c[0x0][0x3c8], PT ;  /* 0x0000f200f7007a0c */ /* 0x000fe40003f86270 */
[----:B------:R-:W-:Y:S01]  /*1d8e0*/  IADD3 R10, R216, 0x30, RZ ;  /* 0x00000030d80a7810 */ /* 0x000fe20007ffe0ff */
[----:B------:R3:W-:Y:S01]  /*1d8f0*/  @!P1 ST.E.64 [R6.64], R116 ;  /* 0x0000007406009985 */ /* 0x0007e2000c101b08 */
[----:B------:R-:W-:Y:S02]  /*1d900*/  SHF.R.S32.HI R15, RZ, 0x1f, R246 ;  /* 0x0000001fff0f7819 */ /* 0x000fe400000114f6 */
[----:B------:R-:W-:Y:S02]  /*1d910*/  ISETP.GE.AND P6, PT, R10, c[0x0][0x3c8], PT ;  /* 0x0000f2000a007a0c */ /* 0x000fe40003fc6270 */
[----:B------:R-:W-:-:S02]  /*1d920*/  IADD3 R14, R216, 0x40, RZ ;  /* 0x00000040d80e7810 */ /* 0x000fc40007ffe0ff */
[----:B------:R-:W-:Y:S02]  /*1d930*/  IADD3 R12, R216, 0x30, RZ ;  /* 0x00000030d80c7810 */ /* 0x000fe40007ffe0ff */
[C---:B-1----:R-:W-:Y:S02]  /*1d940*/  @!P0 LEA R2, P3, R5.reuse, R0, 0x2 ;  /* 0x0000000005028211 */ /* 0x042fe400078610ff */
[----:B------:R-:W-:Y:S02]  /*1d950*/  SHF.R.S32.HI R12, RZ, 0x1f, R12 ;  /* 0x0000001fff0c7819 */ /* 0x000fe4000001140c */
[----:B------:R-:W-:Y:S02]  /*1d960*/  @!P0 LEA.HI.X R3, R5, R4, R11, 0x2, P3 ;  /* 0x0000000405038211 */ /* 0x000fe400018f140b */
[----:B------:R-:W-:Y:S02]  /*1d970*/  ISETP.GE.AND P3, PT, R246, c[0x0][0x3c8], PT ;  /* 0x0000f200f6007a0c */ /* 0x000fe40003f66270 */
[----:B------:R-:W-:Y:S01]  /*1d980*/  SHF.R.S32.HI R11, RZ, 0x1f, R247 ;  /* 0x0000001fff0b7819 */ /* 0x000fe200000114f7 */
[----:B------:R1:W-:Y:S01]  /*1d990*/  @!P0 ST.E.64 [R2.64], R52 ;  /* 0x0000003402008985 */ /* 0x0003e2000c101b08 */
[----:B--2---:R-:W-:-:S02]  /*1d9a0*/  @!P4 LEA R8, P0, R247, R0, 0x2 ;  /* 0x00000000f708c211 */ /* 0x004fc400078010ff */
[----:B------:R-:W-:Y:S02]  /*1d9b0*/  IADD3 R5, R216, 0x38, RZ ;  /* 0x00000038d8057810 */ /* 0x000fe40007ffe0ff */
[----:B------:R-:W-:Y:S02]  /*1d9c0*/  @!P4 LEA.HI.X R9, R247, R4, R11, 0x2, P0 ;  /* 0x00000004f709c211 */ /* 0x000fe400000f140b */
[----:B------:R-:W-:Y:S02]  /*1d9d0*/  ISETP.GE.AND P0, PT, R246, c[0x0][0x3c8], PT ;  /* 0x0000f200f6007a0c */ /* 0x000fe40003f06270 */
[----:B------:R-:W-:Y:S02]  /*1d9e0*/  ISETP.GE.AND P4, PT, R14, c[0x0][0x3c8], PT ;  /* 0x0000f2000e007a0c */ /* 0x000fe40003f86270 */
[----:B---3--:R-:W-:Y:S02]  /*1d9f0*/  @!P3 LEA R6, P1, R246, R0, 0x2 ;  /* 0x00000000f606b211 */ /* 0x008fe400078210ff */
[----:B------:R-:W-:-:S02]  /*1da00*/  ISETP.GE.AND P5, PT, R5, c[0x0][0x3c8], PT ;  /* 0x0000f20005007a0c */ /* 0x000fc40003fa6270 */
[C---:B------:R-:W-:Y:S02]  /*1da10*/  IADD3 R11, R216.reuse, 0x48, RZ ;  /* 0x00000048d80b7810 */ /* 0x040fe40007ffe0ff */
[----:B------:R-:W-:Y:S02]  /*1da20*/  IADD3 R13, R216, 0x58, RZ ;  /* 0x00000058d80d7810 */ /* 0x000fe40007ffe0ff */
[----:B------:R-:W-:-:S05]  /*1da30*/  ISETP.GE.AND P3, PT, R11, c[0x0][0x3c8], PT ;  /* 0x0000f2000b007a0c */ /* 0x000fca0003f66270 */
[----:B------:R-:W-:Y:S02]  /*1da40*/  @!P0 LEA.HI.X R7, R246, R4, R15, 0x2, P1 ;  /* 0x00000004f6078211 */ /* 0x000fe400008f140f */
[----:B------:R-:W-:Y:S02]  /*1da50*/  ISETP.GE.AND P1, PT, R247, c[0x0][0x3c8], PT ;  /* 0x0000f200f7007a0c */ /* 0x000fe40003f26270 */
[----:B------:R-:W-:Y:S02]  /*1da60*/  IADD3 R15, R216, 0x40, RZ ;  /* 0x00000040d80f7810 */ /* 0x000fe40007ffe0ff */
[C---:B-1----:R-:W-:Y:S02]  /*1da70*/  @!P6 LEA R2, P2, R10.reuse, R0, 0x2 ;  /* 0x000000000a02e211 */ /* 0x042fe400078410ff */
[----:B------:R-:W-:Y:S02]  /*1da80*/  SHF.R.S32.HI R15, RZ, 0x1f, R15 ;  /* 0x0000001fff0f7819 */ /* 0x000fe4000001140f */
[----:B------:R-:W-:-:S02]  /*1da90*/  @!P6 LEA.HI.X R3, R10, R4, R12, 0x2, P2 ;  /* 0x000000040a03e211 */ /* 0x000fc400010f140c */
        /* <DEDUP_REMOVED lines=8> */
[CC--:B-1----:R-:W-:Y:S02]  /*1db20*/  @!P5 LEA R8, P0, R5.reuse, R0.reuse, 0x2 ;  /* 0x000000000508d211 */ /* 0x0c2fe400078010ff */
        /* <DEDUP_REMOVED lines=31> */
[----:B------:R-:W-:Y:S02]  /*1dd20*/  @!P0 LEA R2, P6, R5, R0, 0x2 ;  /* 0x0000000005028211 */ /* 0x000fe400078c10ff */
[-C--:B------:R-:W-:Y:S02]  /*1dd30*/  @!P1 LEA.HI.X R7, R13, R4.reuse, R15, 0x2, P3 ;  /* 0x000000040d079211 */ /* 0x080fe400018f140f */
[----:B------:R-:W-:Y:S02]  /*1dd40*/  ISETP.GE.AND P3, PT, R10, c[0x0][0x3c8], PT ;  /* 0x0000f2000a007a0c */ /* 0x000fe40003f66270 */
[----:B------:R-:W-:Y:S01]  /*1dd50*/  @!P0 LEA.HI.X R3, R5, R4, R12, 0x2, P6 ;  /* 0x0000000405038211 */ /* 0x000fe200030f140c */
[----:B------:R2:W-:Y:S01]  /*1dd60*/  @!P1 ST.E.64 [R6.64], R42 ;  /* 0x0000002a06009985 */ /* 0x0005e2000c101b08 */
[----:B------:R-:W-:-:S02]  /*1dd70*/  IADD3 R12, R216, 0x68, RZ ;  /* 0x00000068d80c7810 */ /* 0x000fc40007ffe0ff */
[C---:B------:R-:W-:Y:S01]  /*1dd80*/  IADD3 R13, R216.reuse, 0x88, RZ ;  /* 0x00000088d80d7810 */ /* 0x040fe20007ffe0ff */
[----:B------:R3:W-:Y:S01]  /*1dd90*/  @!P0 ST.E.64 [R2.64], R30 ;  /* 0x0000001e02008985 */ /* 0x0007e2000c101b08 */
[C---:B-1----:R-:W-:Y:S02]  /*1dda0*/  @!P5 LEA R8, P0, R11.reuse, R0, 0x2 ;  /* 0x000000000b08d211 */ /* 0x042fe400078010ff */
        /* <DEDUP_REMOVED lines=11> */
[-C--:B--2---:R-:W-:Y:S02]  /*1de60*/  @!P4 LEA R6, P6, R14, R0.reuse, 0x2 ;  /* 0x000000000e06c211 */ /* 0x084fe400078c10ff */
        /* <DEDUP_REMOVED lines=18> */
[C---:B------:R-:W-:Y:S02]  /*1df90*/  IADD3 R12, R216.reuse, 0x90, RZ ;  /* 0x00000090d80c7810 */ /* 0x040fe40007ffe0ff */
        /* <DEDUP_REMOVED lines=37> */
[----:B-1----:R-:W-:Y:S02]  /*1e1f0*/  @!P2 LEA R8, P3, R12, R0, 0x2 ;  /* 0x000000000c08a211 */ /* 0x002fe400078610ff */
[----:B------:R-:W-:Y:S02]  /*1e200*/  IADD3 R11, R216, 0xc8, RZ ;  /* 0x000000c8d80b7810 */ /* 0x000fe40007ffe0ff */
[----:B------:R-:W-:Y:S02]  /*1e210*/  @!P2 LEA.HI.X R9, R12, R4, R14, 0x2, P3 ;  /* 0x000000040c09a211 */ /* 0x000fe400018f140e */
[C---:B------:R-:W-:Y:S02]  /*1e220*/  IADD3 R14, R216.reuse, 0xb8, RZ ;  /* 0x000000b8d80e7810 */ /* 0x040fe40007ffe0ff */
[----:B------:R-:W-:Y:S01]  /*1e230*/  IADD3 R12, R216, 0xc0, RZ ;  /* 0x000000c0d80c7810 */ /* 0x000fe20007ffe0ff */
[----:B------:R-:W-:Y:S01]  /*1e240*/  @!P2 ST.E.64 [R8.64], R94 ;  /* 0x0000005e0800a985 */ /* 0x000fe2000c101b08 */
[----:B------:R-:W-:-:S02]  /*1e250*/  ISETP.GE.AND P5, PT, R11, c[0x0][0x3c8], PT ;  /* 0x0000f2000b007a0c */ /* 0x000fc40003fa6270 */
[----:B------:R-:W-:Y:S02]  /*1e260*/  IADD3 R5, R216, 0xd0, RZ ;  /* 0x000000d0d8057810 */ /* 0x000fe40007ffe0ff */
[----:B------:R-:W-:Y:S02]  /*1e270*/  SHF.R.S32.HI R14, RZ, 0x1f, R14 ;  /* 0x0000001fff0e7819 */ /* 0x000fe4000001140e */
[----:B------:R-:W-:Y:S02]  /*1e280*/  SHF.R.S32.HI R12, RZ, 0x1f, R12 ;  /* 0x0000001fff0c7819 */ /* 0x000fe4000001140c */
[----:B------:R-:W-:Y:S02]  /*1e290*/  ISETP.GE.AND P2, PT, R251, c[0x0][0x3c8], PT ;  /* 0x0000f200fb007a0c */ /* 0x000fe40003f46270 */
        /* <DEDUP_REMOVED lines=8> */
[----:B------:R-:W-:Y:S01]  /*1e320*/  ISETP.GE.AND P3, PT, R252, c[0x0][0x3c8], PT ;  /* 0x0000f200fc007a0c */ /* 0x000fe20003f66270 */
[----:B------:R1:W-:Y:S01]  /*1e330*/  @!P1 ST.E.64 [R6.64], R78 ;  /* 0x0000004e06009985 */ /* 0x0003e2000c101b08 */
[----:B------:R-:W-:Y:S02]  /*1e340*/  SHF.R.S32.HI R12, RZ, 0x1f, R12 ;  /* 0x0000001fff0c7819 */ /* 0x000fe4000001140c */
[----:B------:R-:W-:Y:S01]  /*1e350*/  IADD3 R10, R216, 0xd0, RZ ;  /* 0x000000d0d80a7810 */ /* 0x000fe20007ffe0ff */
[----:B------:R2:W-:Y:S01]  /*1e360*/  @!P0 ST.E.64 [R2.64], R62 ;  /* 0x0000003e02008985 */ /* 0x0005e2000c101b08 */
[----:B------:R-:W-:Y:S02]  /*1e370*/  ISETP.GE.AND P1, PT, R250, c[0x0][0x3c8], PT ;  /* 0x0000f200fa007a0c */ /* 0x000fe40003f26270 */
[----:B------:R-:W-:Y:S02]  /*1e380*/  SHF.R.S32.HI R10, RZ, 0x1f, R10 ;  /* 0x0000001fff0a7819 */ /* 0x000fe4000001140a */
[----:B------:R-:W-:-:S02]  /*1e390*/  SHF.R.S32.HI R13, RZ, 0x1f, R251 ;  /* 0x0000001fff0d7819 */ /* 0x000fc400000114fb */
[----:B-1----:R-:W-:-:S04]  /*1e3a0*/  @!P5 LEA R6, P0, R11, R0, 0x2 ;  /* 0x000000000b06d211 */ /* 0x002fc800078010ff */
[----:B------:R-:W-:Y:S02]  /*1e3b0*/  @!P5 LEA.HI.X R7, R11, R4, R12, 0x2, P0 ;  /* 0x000000040b07d211 */ /* 0x000fe400000f140c */
[----:B--2---:R-:W-:Y:S02]  /*1e3c0*/  @!P4 LEA R2, P6, R5, R0, 0x2 ;  /* 0x000000000502c211 */ /* 0x004fe400078c10ff */
[----:B------:R-:W-:Y:S01]  /*1e3d0*/  ISETP.GE.AND P0, PT, R249, c[0x0][0x3c8], PT ;  /* 0x0000f200f9007a0c */ /* 0x000fe20003f06270 */
[----:B------:R-:W-:Y:S01]  /*1e3e0*/  @!P5 ST.E.64 [R6.64], R82 ;  /* 0x000000520600d985 */ /* 0x000fe2000c101b08 */
[----:B------:R-:W-:Y:S02]  /*1e3f0*/  @!P4 LEA.HI.X R3, R5, R4, R10, 0x2, P6 ;  /* 0x000000040503c211 */ /* 0x000fe400030f140a */
[-C--:B------:R-:W-:Y:S02]  /*1e400*/  @!P3 LEA R10, P5, R252, R0.reuse, 0x2 ;  /* 0x00000000fc0ab211 */ /* 0x080fe400078a10ff */
[----:B------:R-:W-:Y:S01]  /*1e410*/  SHF.R.S32.HI R5, RZ, 0x1f, R252 ;  /* 0x0000001fff057819 */ /* 0x000fe200000114fc */
[----:B------:R1:W-:Y:S01]  /*1e420*/  @!P4 ST.E.64 [R2.64], R86 ;  /* 0x000000560200c985 */ /* 0x0003e2000c101b08 */
[----:B------:R-:W-:-:S02]  /*1e430*/  @!P2 LEA R8, P6, R251, R0, 0x2 ;  /* 0x00000000fb08a211 */ /* 0x000fc400078c10ff */
[----:B------:R-:W-:Y:S02]  /*1e440*/  SHF.R.S32.HI R12, RZ, 0x1f, R250 ;  /* 0x0000001fff0c7819 */ /* 0x000fe400000114fa */
[----:B------:R-:W-:-:S05]  /*1e450*/  @!P2 LEA.HI.X R9, R251, R4, R13, 0x2, P6 ;  /* 0x00000004fb09a211 */ /* 0x000fca00030f140d */
[----:B-1----:R-:W-:Y:S02]  /*1e460*/  P2R R2, PR, RZ, 0x20 ;  /* 0x00000020ff027803 */ /* 0x002fe40000000000 */
[----:B------:R-:W-:Y:S02]  /*1e470*/  @!P1 LEA R6, P5, R250, R0, 0x2 ;  /* 0x00000000fa069211 */ /* 0x000fe400078a10ff */
[----:B------:R-:W-:Y:S02]  /*1e480*/  ISETP.NE.AND P4, PT, R2, RZ, PT ;  /* 0x000000ff0200720c */ /* 0x000fe40003f85270 */
[-C--:B------:R-:W-:Y:S02]  /*1e490*/  @!P1 LEA.HI.X R7, R250, R4.reuse, R12, 0x2, P5 ;  /* 0x00000004fa079211 */ /* 0x080fe400028f140c */
[----:B------:R-:W-:Y:S02]  /*1e4a0*/  @!P3 LEA.HI.X R11, R252, R4, R5, 0x2, P4 ;  /* 0x00000004fc0bb211 */ /* 0x000fe400020f1405 */
[----:B------:R-:W-:-:S02]  /*1e4b0*/  SHF.R.S32.HI R5, RZ, 0x1f, R249 ;  /* 0x0000001fff057819 */ /* 0x000fc400000114f9 */
[C---:B------:R-:W-:Y:S01]  /*1e4c0*/  @!P0 LEA R2, P4, R249.reuse, R0, 0x2 ;  /* 0x00000000f9028211 */ /* 0x040fe200078810ff */
[----:B------:R1:W-:Y:S03]  /*1e4d0*/  @!P3 ST.E.64 [R10.64], R106 ;  /* 0x0000006a0a00b985 */ /* 0x0003e6000c101b08 */
[----:B------:R-:W-:Y:S01]  /*1e4e0*/  @!P0 LEA.HI.X R3, R249, R4, R5, 0x2, P4 ;  /* 0x00000004f9038211 */ /* 0x000fe200020f1405 */
[----:B------:R1:W-:Y:S04]  /*1e4f0*/  @!P2 ST.E.64 [R8.64], R102 ;  /* 0x000000660800a985 */ /* 0x0003e8000c101b08 */
        /* <DEDUP_REMOVED lines=9> */
.L_x_915:
[----:B------:R-:W-:Y:S01]  /*1e590*/  ISETP.NE.U32.AND P0, PT, RZ, c[0x0][0x508], PT ;  /* 0x00014200ff007a0c */ /* 0x000fe20003f05070 */
[----:B------:R-:W-:Y:S01]  /*1e5a0*/  IMAD.MOV.U32 R4, RZ, RZ, 0x4 ;  /* 0x00000004ff047424 */ /* 0x000fe200078e00ff */
[----:B------:R-:W-:Y:S01]  /*1e5b0*/  ISETP.NE.U32.AND P2, PT, RZ, c[0x0][0x500], PT ;  /* 0x00014000ff007a0c */ /* 0x000fe20003f45070 */
[----:B------:R-:W-:Y:S01]  /*1e5c0*/  IMAD.MOV.U32 R20, RZ, RZ, c[0x0][0x388] ;  /* 0x0000e200ff147624 */ /* 0x000fe200078e00ff */
[----:B------:R-:W-:Y:S01]  /*1e5d0*/  ISETP.NE.AND.EX P0, PT, RZ, c[0x0][0x50c], PT, P0 ;  /* 0x00014300ff007a0c */ /* 0x000fe20003f05300 */
[----:B------:R-:W-:Y:S01]  /*1e5e0*/  IMAD.MOV.U32 R0, RZ, RZ, RZ ;  /* 0x000000ffff007224 */ /* 0x000fe200078e00ff */
[----:B------:R-:W-:Y:S01]  /*1e5f0*/  ISETP.NE.AND.EX P2, PT, RZ, c[0x0][0x504], PT, P2 ;  /* 0x00014100ff007a0c */ /* 0x000fe20003f45320 */
[----:B------:R-:W-:-:S10]  /*1e600*/  IMAD.WIDE R2, R235, R4, c[0x0][0x500] ;  /* 0x00014000eb027625 */ /* 0x000fd400078e0204 */
[----:B------:R-:W-:Y:S02]  /*1e610*/  @P0 IMAD.WIDE R4, R235, R4, c[0x0][0x508] ;  /* 0x00014200eb040625 */ /* 0x000fe400078e0204 */
[----:B------:R2:W5:Y:S04]  /*1e620*/  @P2 LDG.E R0, [R2.64] ;  /* 0x0000000802002981 */ /* 0x000568000c1e1900 */
[----:B------:R2:W5:Y:S01]  /*1e630*/  @P0 LDG.E R20, [R4.64] ;  /* 0x0000000804140981 */ /* 0x000562000c1e1900 */
[----:B------:R-:W-:-:S04]  /*1e640*/  ISETP.NE.AND P1, PT, R233, RZ, PT ;  /* 0x000000ffe900720c */ /* 0x000fc80003f25270 */
[----:B------:R-:W-:Y:S01]  /*1e650*/  SEL R19, R233, c[0x0][0x3d4], P1 ;  /* 0x0000f500e9137a07 */ /* 0x000fe20000800000 */
[----:B------:R-:W-:Y:S05]  /*1e660*/  @P0 BRA `(.L_x_936) ;  /* 0x0000004000000947 */ /* 0x000fea0003800000 */
[----:B------:R-:W-:Y:S05]  /*1e670*/  @!P2 BRA `(.L_x_936) ;  /* 0x000000300000a947 */ /* 0x000fea0003800000 */
[----:B--2---:R2:W3:Y:S04]  /*1e680*/  LDG.E R4, [R2.64] ;  /* 0x0000000802047981 */ /* 0x0044e8000c1e1900 */
[----:B--2---:R-:W3:Y:S02]  /*1e690*/  LDG.E R2, [R2.64+0x4] ;  /* 0x0000040802027981 */ /* 0x004ee4000c1e1900 */
[----:B---3-5:R-:W-:Y:S02]  /*1e6a0*/  IADD3 R20, -R4, R2, RZ ;  /* 0x0000000204147210 */ /* 0x028fe40007ffe1ff */
.L_x_936:
[----:B--2---:R-:W2:Y:S01]  /*1e6b0*/  S2R R3, SR_TID.X ;  /* 0x0000000000037919 */ /* 0x004ea20000002100 */
[----:B------:R-:W-:Y:S01]  /*1e6c0*/  SHF.R.S32.HI R2, RZ, 0x1f, R235 ;  /* 0x0000001fff027819 */ /* 0x000fe200000114eb */
[----:B------:R-:W-:Y:S01]  /*1e6d0*/  BSSY B0, `(.L_x_937) ;  /* 0x0000036000007945 */ /* 0x000fe20003800000 */
[----:B------:R-:W-:-:S02]  /*1e6e0*/  LOP3.LUT R12, R234, 0xffff, RZ, 0xc0, !PT ;  /* 0x0000ffffea0c7812 */ /* 0x000fc400078ec0ff */
[----:B-----5:R-:W-:Y:S02]  /*1e6f0*/  SHF.R.S32.HI R18, RZ, 0x1f, R0 ;  /* 0x0000001fff127819 */ /* 0x020fe40000011400 */
[----:B------:R-:W-:Y:S02]  /*1e700*/  SEL R13, R235, RZ, !P2 ;  /* 0x000000ffeb0d7207 */ /* 0x000fe40005000000 */
[----:B------:R-:W-:Y:S02]  /*1e710*/  SEL R21, R2, RZ, !P2 ;  /* 0x000000ff02157207 */ /* 0x000fe40005000000 */
[----:B--2---:R-:W-:-:S13]  /*1e720*/  ISETP.GT.AND P0, PT, R3, 0x7f, PT ;  /* 0x0000007f0300780c */ /* 0x004fda0003f04270 */
[----:B------:R-:W-:Y:S05]  /*1e730*/  @P0 BRA `(.L_x_938) ;  /* 0x000002f000000947 */ /* 0x000fea0003800000 */
[----:B------:R-:W-:Y:S01]  /*1e740*/  IMAD R2, R20, c[0x0][0x4e8], RZ ;  /* 0x00013a0014027a24 */ /* 0x000fe200078e02ff */
[----:B------:R-:W-:-:S04]  /*1e750*/  IADD3 R16, R228, R3, RZ ;  /* 0x00000003e4107210 */ /* 0x000fc80007ffe0ff */
[----:B------:R-:W-:-:S13]  /*1e760*/  ISETP.GE.AND P0, PT, R16, R2, PT ;  /* 0x000000021000720c */ /* 0x000fda0003f06270 */
[----:B------:R-:W-:Y:S05]  /*1e770*/  @P0 BRA `(.L_x_938) ;  /* 0x000002b000000947 */ /* 0x000fea0003800000 */
[----:B------:R-:W-:Y:S01]  /*1e780*/  IMAD.MOV.U32 R2, RZ, RZ, 0x368 ;  /* 0x00000368ff027424 */ /* 0x000fe200078e00ff */
[----:B------:R-:W-:-:S04]  /*1e790*/  ISETP.GT.AND P2, PT, R19, 0x1, PT ;  /* 0x000000011300780c */ /* 0x000fc80003f44270 */
[----:B------:R-:W-:-:S04]  /*1e7a0*/  SEL R2, R2, 0x328, P2 ;  /* 0x0000032802027807 */ /* 0x000fc80001000000 */
[----:B------:R2:W3:Y:S08]  /*1e7b0*/  LDC.64 R8, c[0x0][R2+0x170] ;  /* 0x00005c0002087b82 */ /* 0x0004f00000000a00 */
[----:B------:R2:W4:Y:S08]  /*1e7c0*/  LDC.64 R6, c[0x0][R2+0x168] ;  /* 0x00005a0002067b82 */ /* 0x0005300000000a00 */
[----:B------:R2:W5:Y:S08]  /*1e7d0*/  LDC.64 R14, c[0x0][R2+0x178] ;  /* 0x00005e00020e7b82 */ /* 0x0005700000000a00 */
[----:B------:R2:W1:Y:S02]  /*1e7e0*/  LDC.64 R10, c[0x0][R2+0x160] ;  /* 0x00005800020a7b82 */ /* 0x0004640000000a00 */
[----:B--2---:R-:W-:-:S02]  /*1e7f0*/  IMAD.MOV.U32 R2, RZ, RZ, c[0x0][0x4e8] ;  /* 0x00013a00ff027624 */ /* 0x004fc400078e00ff */
[-C--:B---3--:R-:W-:Y:S02]  /*1e800*/  IMAD R3, R9, R13.reuse, RZ ;  /* 0x0000000d09037224 */ /* 0x088fe400078e02ff */
[----:B------:R-:W-:Y:S01]  /*1e810*/  IMAD.WIDE.U32 R4, R8, R13, RZ ;  /* 0x0000000d08047225 */ /* 0x000fe200078e00ff */
[----:B------:R-:W-:Y:S02]  /*1e820*/  ISETP.NE.AND P0, PT, R2, 0x1, PT ;  /* 0x000000010200780c */ /* 0x000fe40003f05270 */
[----:B------:R-:W-:Y:S01]  /*1e830*/  MOV R2, R16 ;  /* 0x0000001000027202 */ /* 0x000fe20000000f00 */
[----:B------:R-:W-:Y:S01]  /*1e840*/  IMAD R8, R8, R21, R3 ;  /* 0x0000001508087224 */ /* 0x000fe200078e0203 */
[----:B------:R-:W-:Y:S01]  /*1e850*/  SEL R3, R245, RZ, P2 ;  /* 0x000000fff5037207 */ /* 0x000fe20001000000 */
[-C--:B----4-:R-:W-:Y:S02]  /*1e860*/  IMAD R9, R7, R12.reuse, RZ ;  /* 0x0000000c07097224 */ /* 0x090fe400078e02ff */
[----:B------:R-:W-:-:S04]  /*1e870*/  IMAD.WIDE.U32 R6, R6, R12, RZ ;  /* 0x0000000c06067225 */ /* 0x000fc800078e00ff */
[----:B------:R-:W-:Y:S01]  /*1e880*/  IMAD.IADD R9, R7, 0x1, R9 ;  /* 0x0000000107097824 */ /* 0x000fe200078e0209 */
[----:B------:R-:W-:Y:S01]  /*1e890*/  IADD3 R7, R5, R8, RZ ;  /* 0x0000000805077210 */ /* 0x000fe20007ffe0ff */
[----:B------:R-:W-:-:S04]  /*1e8a0*/  @P0 IMAD.HI.U32 R17, R16, c[0x0][0x4ec], RZ ;  /* 0x00013b0010110a27 */ /* 0x000fc800078e00ff */
[-C--:B-----5:R-:W-:Y:S01]  /*1e8b0*/  IMAD R8, R15, R3.reuse, RZ ;  /* 0x000000030f087224 */ /* 0x0a0fe200078e02ff */
[----:B------:R-:W-:Y:S02]  /*1e8c0*/  @P0 SHF.R.U32.HI R2, RZ, c[0x0][0x4f0], R17 ;  /* 0x00013c00ff020a19 */ /* 0x000fe40000011611 */
[----:B------:R-:W-:Y:S01]  /*1e8d0*/  IADD3 R17, P1, P0, R4, R6, R0 ;  /* 0x0000000604117210 */ /* 0x000fe2000783e000 */
[----:B------:R-:W-:-:S03]  /*1e8e0*/  IMAD.WIDE.U32 R4, R14, R3, RZ ;  /* 0x000000030e047225 */ /* 0x000fc600078e00ff */
[----:B------:R-:W-:Y:S01]  /*1e8f0*/  IADD3.X R9, R7, R9, R18, P1, P0 ;  /* 0x0000000907097210 */ /* 0x000fe20000fe0412 */
[----:B------:R-:W-:Y:S01]  /*1e900*/  IMAD.MOV R6, RZ, RZ, -R2 ;  /* 0x000000ffff067224 */ /* 0x000fe200078e0a02 */
[----:B------:R-:W-:Y:S02]  /*1e910*/  IADD3 R7, R5, R8, RZ ;  /* 0x0000000805077210 */ /* 0x000fe40007ffe0ff */
[----:B------:R-:W-:Y:S01]  /*1e920*/  IADD3 R4, P1, P0, R2, R17, R4 ;  /* 0x0000001102047210 */ /* 0x000fe2000783e004 */
[----:B------:R-:W-:Y:S01]  /*1e930*/  IMAD R3, R6, c[0x0][0x4e8], R16 ;  /* 0x00013a0006037a24 */ /* 0x000fe200078e0210 */
[----:B------:R-:W-:-:S03]  /*1e940*/  SHF.R.S32.HI R5, RZ, 0x1f, R2 ;  /* 0x0000001fff057819 */ /* 0x000fc60000011402 */
[----:B-1----:R-:W-:Y:S01]  /*1e950*/  IMAD R2, R11, R3, RZ ;  /* 0x000000030b027224 */ /* 0x002fe200078e02ff */
[----:B------:R-:W-:Y:S02]  /*1e960*/  SHF.R.S32.HI R6, RZ, 0x1f, R3 ;  /* 0x0000001fff067819 */ /* 0x000fe40000011403 */
[----:B------:R-:W-:Y:S01]  /*1e970*/  IADD3.X R5, R5, R9, R7, P1, P0 ;  /* 0x0000000905057210 */ /* 0x000fe20000fe0407 */
[----:B------:R-:W-:Y:S02]  /*1e980*/  IMAD.MOV.U32 R7, RZ, RZ, c[0x0][0x4a8] ;  /* 0x00012a00ff077624 */ /* 0x000fe400078e00ff */
[C---:B------:R-:W-:Y:S02]  /*1e990*/  IMAD R6, R10.reuse, R6, R2 ;  /* 0x000000060a067224 */ /* 0x040fe400078e0202 */
[----:B------:R-:W-:Y:S01]  /*1e9a0*/  IMAD.WIDE.U32 R2, R10, R3, R4 ;  /* 0x000000030a027225 */ /* 0x000fe200078e0004 */
[----:B------:R-:W-:Y:S02]  /*1e9b0*/  MOV R5, c[0x0][0x4ac] ;  /* 0x00012b0000057a02 */ /* 0x000fe40000000f00 */
[----:B------:R-:W-:Y:S01]  /*1e9c0*/  SEL R4, R7, c[0x0][0x450], P2 ;  /* 0x0001140007047a07 */ /* 0x000fe20001000000 */
[----:B------:R-:W-:Y:S01]  /*1e9d0*/  IMAD.IADD R3, R3, 0x1, R6 ;  /* 0x0000000103037824 */ /* 0x000fe200078e0206 */
[----:B------:R-:W-:-:S02]  /*1e9e0*/  SEL R5, R5, c[0x0][0x454], P2 ;  /* 0x0001150005057a07 */ /* 0x000fc40001000000 */
[----:B------:R-:W-:-:S04]  /*1e9f0*/  LEA R4, P0, R2, R4, 0x2 ;  /* 0x0000000402047211 */ /* 0x000fc800078010ff */
[----:B------:R-:W-:Y:S02]  /*1ea00*/  LEA.HI.X R5, R2, R5, R3, 0x2, P0 ;  /* 0x0000000502057211 */ /* 0x000fe400000f1403 */
[----:B------:R-:W-:-:S05]  /*1ea10*/  MOV R2, 0xff800000 ;  /* 0xff80000000027802 */ /* 0x000fca0000000f00 */
[----:B------:R1:W-:Y:S02]  /*1ea20*/  STG.E [R4.64], R2 ;  /* 0x0000000204007986 */ /* 0x0003e4000c101908 */
.L_x_938:
[----:B------:R-:W-:Y:S05]  /*1ea30*/  BSYNC B0 ;  /* 0x0000000000007941 */ /* 0x000fea0003800000 */
.L_x_937:
[----:B------:R-:W-:-:S13]  /*1ea40*/  ISETP.GT.AND P0, PT, R19, 0x1, PT ;  /* 0x000000011300780c */ /* 0x000fda0003f04270 */
[----:B------:R-:W-:Y:S05]  /*1ea50*/  @P0 BRA `(.L_x_930) ;  /* 0x000007f000000947 */ /* 0x000fea0003800000 */
[----:B-1----:R-:W-:Y:S01]  /*1ea60*/  MOV R2, c[0x0][0x4e8] ;  /* 0x00013a0000027a02 */ /* 0x002fe20000000f00 */
[----:B------:R-:W-:Y:S02]  /*1ea70*/  IMAD R4, R18, c[0x0][0x3a0], RZ ;  /* 0x0000e80012047a24 */ /* 0x000fe400078e02ff */
[----:B------:R-:W-:Y:S01]  /*1ea80*/  IMAD R5, R21, c[0x0][0x3f0], RZ ;  /* 0x0000fc0015057a24 */ /* 0x000fe200078e02ff */
[----:B------:R-:W-:Y:S01]  /*1ea90*/  ISETP.NE.AND P0, PT, R2, 0x1, PT ;  /* 0x000000010200780c */ /* 0x000fe20003f05270 */
[----:B------:R-:W-:-:S04]  /*1eaa0*/  IMAD.WIDE.U32 R2, R0, c[0x0][0x3a0], RZ ;  /* 0x0000e80000027a25 */ /* 0x000fc800078e00ff */
[----:B------:R-:W-:Y:S01]  /*1eab0*/  IMAD R0, R0, c[0x0][0x3a4], R4 ;  /* 0x0000e90000007a24 */ /* 0x000fe200078e0204 */
[----:B------:R-:W-:Y:S01]  /*1eac0*/  IADD3 R4, R213, R228, RZ ;  /* 0x000000e4d5047210 */ /* 0x000fe20007ffe0ff */
[----:B------:R-:W-:-:S03]  /*1ead0*/  IMAD R7, R13, c[0x0][0x3f4], R5 ;  /* 0x0000fd000d077a24 */ /* 0x000fc600078e0205 */
[----:B------:R-:W-:Y:S02]  /*1eae0*/  IADD3 R3, R3, R0, RZ ;  /* 0x0000000003037210 */ /* 0x000fe40007ffe0ff */
[----:B------:R-:W-:Y:S01]  /*1eaf0*/  MOV R0, R4 ;  /* 0x0000000400007202 */ /* 0x000fe20000000f00 */
[----:B------:R-:W-:-:S04]  /*1eb00*/  @P0 IMAD.HI.U32 R6, R4, c[0x0][0x4ec], RZ ;  /* 0x00013b0004060a27 */ /* 0x000fc800078e00ff */
[----:B------:R-:W-:Y:S01]  /*1eb10*/  IMAD.WIDE.U32 R2, R12, c[0x0][0x3e8], R2 ;  /* 0x0000fa000c027a25 */ /* 0x000fe200078e0002 */
[----:B------:R-:W-:-:S03]  /*1eb20*/  @P0 SHF.R.U32.HI R0, RZ, c[0x0][0x4f0], R6 ;  /* 0x00013c00ff000a19 */ /* 0x000fc60000011606 */
[----:B------:R-:W-:Y:S01]  /*1eb30*/  IMAD R3, R12, c[0x0][0x3ec], R3 ;  /* 0x0000fb000c037a24 */ /* 0x000fe200078e0203 */
[----:B------:R-:W-:Y:S02]  /*1eb40*/  SHF.R.S32.HI R6, RZ, 0x1f, R0 ;  /* 0x0000001fff067819 */ /* 0x000fe40000011400 */
[----:B------:R-:W-:Y:S01]  /*1eb50*/  IADD3 R5, -R0, RZ, RZ ;  /* 0x000000ff00057210 */ /* 0x000fe20007ffe1ff */
[----:B------:R-:W-:Y:S01]  /*1eb60*/  IMAD.WIDE.U32 R2, R13, c[0x0][0x3f0], R2 ;  /* 0x0000fc000d027a25 */ /* 0x000fe200078e0002 */
[----:B------:R-:W-:-:S03]  /*1eb70*/  IADD3 R13, R212, R228, RZ ;  /* 0x000000e4d40d7210 */ /* 0x000fc60007ffe0ff */
        /* <DEDUP_REMOVED lines=15> */
.L_x_1021:
[----:B------:R-:W-:Y:S05]  /*1ec70*/  BRA.DIV ~URZ, `(.L_x_940) ;  /* 0x00002f527f007947 */ /* 0x000fea000b800000 */
[----:B------:R3:W4:Y:S02]  /*1ec80*/  SHFL.IDX PT, R0, R14, RZ, 0x181f ;  /* 0x00181fff0e007589 */ /* 0x00072400000e0000 */
.L_x_1022:
        /* <DEDUP_REMOVED lines=20> */
.L_x_942:
[----:B------:R-:W-:Y:S05]  /*1edd0*/  BSYNC B0 ;  /* 0x0000000000007941 */ /* 0x000fea0003800000 */
.L_x_941:
[----:B------:R-:W-:Y:S05]  /*1ede0*/  BRA.DIV ~URZ, `(.L_x_943) ;  /* 0x00002e427f007947 */ /* 0x000fea000b800000 */
[----:B--2---:R2:W1:Y:S04]  /*1edf0*/  SHFL.IDX PT, R4, R5, 0x1, 0x181f ;  /* 0x00381f0005047f89 */ /* 0x00446800000e0000 */
[----:B----4-:R2:W4:Y:S02]  /*1ee00*/  SHFL.IDX PT, R0, R14, 0x1, 0x181f ;  /* 0x00381f000e007f89 */ /* 0x01052400000e0000 */
.L_x_1023:
        /* <DEDUP_REMOVED lines=20> */
.L_x_945:
[----:B------:R-:W-:Y:S05]  /*1ef50*/  BSYNC B0 ;  /* 0x0000000000007941 */ /* 0x000fea0003800000 */
.L_x_944:
[----:B------:R-:W-:Y:S05]  /*1ef60*/  BRA.DIV ~URZ, `(.L_x_946) ;  /* 0x00002d827f007947 */ /* 0x000fea000b800000 */
[----:B-1----:R1:W2:Y:S02]  /*1ef70*/  SHFL.IDX PT, R4, R5, 0x2, 0x181f ;  /* 0x00581f0005047f89 */ /* 0x0022a400000e0000 */
.L_x_1024:
[----:B------:R-:W-:Y:S05]  /*1ef80*/  BRA.DIV ~URZ, `(.L_x_947) ;  /* 0x00002dd27f007947 */ /* 0x000fea000b800000 */
[----:B----4-:R4:W1:Y:S02]  /*1ef90*/  SHFL.IDX PT, R0, R14, 0x2, 0x181f ;  /* 0x00581f000e007f89 */ /* 0x01086400000e0000 */
.L_x_1025:
        /* <DEDUP_REMOVED lines=8> */
[-C--:B-1----:R-:W-:Y:S02]  /*1f020*/  @!P3 LEA R10, P4, R134, R0.reuse, 0x1 ;  /* 0x00000000860ab211 */ /* 0x082fe400078808ff */
        /* <DEDUP_REMOVED lines=11> */
.L_x_949:
[----:B------:R-:W-:Y:S05]  /*1f0e0*/  BSYNC B0 ;  /* 0x0000000000007941 */ /* 0x000fea0003800000 */
.L_x_948:
[----:B------:R-:W-:Y:S05]  /*1f0f0*/  BRA.DIV ~URZ, `(.L_x_950) ;  /* 0x00002cc27f007947 */ /* 0x000fea000b800000 */
[----:B--2---:R2:W3:Y:S04]  /*1f100*/  SHFL.IDX PT, R4, R5, 0x3, 0x181f ;  /* 0x00781f0005047f89 */ /* 0x0044e800000e0000 */
[----:B-1----:R2:W1:Y:S02]  /*1f110*/  SHFL.IDX PT, R0, R14, 0x3, 0x181f ;  /* 0x00781f000e007f89 */ /* 0x00246400000e0000 */
.L_x_1026:
[----:B------:R-:W-:-:S04]  /*1f120*/  IADD3 R2, R13, 0x60, RZ ;  /* 0x000000600d027810 */ /* 0x000fc80007ffe0ff */
        /* <DEDUP_REMOVED lines=18> */
.L_x_930:
[----:B------:R-:W-:Y:S05]  /*1f250*/  BSYNC B1 ;  /* 0x0000000000017941 */ /* 0x000fea0003800000 */
.L_x_914:
        /* <DEDUP_REMOVED lines=13> */
.L_x_1027:
[----:B------:R-:W-:Y:S05]  /*1f330*/  BRA.DIV ~URZ, `(.L_x_953) ;  /* 0x00002bb27f007947 */ /* 0x000fea000b800000 */
[----:B------:R3:W4:Y:S02]  /*1f340*/  SHFL.IDX PT, R6, R98, 0x1, 0x1f ;  /* 0x00201f0062067f89 */ /* 0x00072400000e0000 */
.L_x_1028:
        /* <DEDUP_REMOVED lines=18> */
.L_x_1029:
        /* <DEDUP_REMOVED lines=16> */
.L_x_1030:
[----:B--2---:R-:W-:Y:S01]  /*1f570*/  IMAD R0, R0, c[0x0][0x538], RZ ;  /* 0x00014e0000007a24 */ /* 0x004fe200078e02ff */
[----:B------:R-:W-:Y:S04]  /*1f580*/  BSSY B1, `(.L_x_956) ;  /* 0x00000c8000017945 */ /* 0x000fe80003800000 */
[----:B----4-:R-:W-:-:S04]  /*1f590*/  IADD3 R6, R0, R6, RZ ;  /* 0x0000000600067210 */ /* 0x010fc80007ffe0ff */
[----:B------:R-:W-:-:S13]  /*1f5a0*/  ISETP.GT.AND P0, PT, R6, R9, PT ;  /* 0x000000090600720c */ /* 0x000fda0003f04270 */
[----:B------:R-:W-:Y:S05]  /*1f5b0*/  @P0 BRA `(.L_x_957) ;  /* 0x0000025000000947 */ /* 0x000fea0003800000 */
.L_x_961:
        /* <DEDUP_REMOVED lines=17> */
.L_x_1031:
        /* <DEDUP_REMOVED lines=16> */
.L_x_1032:
[----:B--2---:R-:W-:-:S05]  /*1f7d0*/  IMAD R0, R0, c[0x0][0x538], RZ ;  /* 0x00014e0000007a24 */ /* 0x004fca00078e02ff */
[----:B------:R-:W-:-:S04]  /*1f7e0*/  IADD3 R6, R0, R6, RZ ;  /* 0x0000000600067210 */ /* 0x000fc80007ffe0ff */
[----:B------:R-:W-:-:S13]  /*1f7f0*/  ISETP.GT.AND P0, PT, R6, R9, PT ;  /* 0x000000090600720c */ /* 0x000fda0003f04270 */
[----:B-1-3--:R-:W-:Y:S05]  /*1f800*/  @!P0 BRA `(.L_x_961) ;  /* 0xfffffdb000008947 */ /* 0x00afea000383ffff */
.L_x_957:
[----:B------:R-:W-:-:S05]  /*1f810*/  IADD3 R11, -R0, R6, RZ ;  /* 0x00000006000b7210 */ /* 0x000fca0007ffe1ff */
[----:B------:R-:W-:-:S05]  /*1f820*/  IMAD R0, R4, c[0x0][0x538], R11 ;  /* 0x00014e0004007a24 */ /* 0x000fca00078e020b */
[----:B------:R-:W-:Y:S01]  /*1f830*/  ISETP.GT.AND P0, PT, R0, R9, PT ;  /* 0x000000090000720c */ /* 0x000fe20003f04270 */
[----:B------:R-:W-:-:S12]  /*1f840*/  BRA.DIV ~URZ, `(.L_x_962) ;  /* 0x00002ae27f007947 */ /* 0x000fd8000b800000 */
[----:B------:R-:W-:-:S04]  /*1f850*/  VOTE.ANY R10, PT, !P0 ;  /* 0x00000000000a7806 */ /* 0x000fc800040e0100 */
.L_x_1033:
[----:B------:R-:W2:Y:S02]  /*1f860*/  POPC R6, R10 ;  /* 0x0000000a00067309 */ /* 0x000ea40000000000 */
[----:B--2---:R-:W-:Y:S01]  /*1f870*/  IADD3 R235, R6, R235, RZ ;  /* 0x000000eb06eb7210 */ /* 0x004fe20007ffe0ff */
[----:B------:R-:W-:Y:S05]  /*1f880*/  BRA.DIV ~URZ, `(.L_x_963) ;  /* 0x00002af27f007947 */ /* 0x000fea000b800000 */
[----:B------:R2:W4:Y:S04]  /*1f890*/  SHFL.IDX PT, R7, R7, R6, 0x1f ;  /* 0x00001f0607077589 */ /* 0x00052800000e0000 */
[----:B------:R2:W1:Y:S02]  /*1f8a0*/  SHFL.IDX PT, R5, R8, R6, 0x1f ;  /* 0x00001f0608057589 */ /* 0x00046400000e0000 */
.L_x_1034:
[----:B------:R-:W-:Y:S01]  /*1f8b0*/  ISETP.NE.AND P0, PT, R10, RZ, PT ;  /* 0x000000ff0a00720c */ /* 0x000fe20003f05270 */
[----:B------:R-:W-:-:S12]  /*1f8c0*/  BSSY B0, `(.L_x_964) ;  /* 0x0000005000007945 */ /* 0x000fd80003800000 */
[----:B------:R-:W-:Y:S05]  /*1f8d0*/  @!P0 BRA `(.L_x_965) ;  /* 0x0000003000008947 */ /* 0x000fea0003800000 */
[----:B--2---:R-:W-:Y:S01]  /*1f8e0*/  IADD3 R6, R6, -0x1, RZ ;  /* 0xffffffff06067810 */ /* 0x004fe20007ffe0ff */
[----:B------:R-:W-:Y:S05]  /*1f8f0*/  BRA.DIV ~URZ, `(.L_x_966) ;  /* 0x00002b527f007947 */ /* 0x000fea000b800000 */
[----:B------:R2:W3:Y:S02]  /*1f900*/  SHFL.IDX PT, R12, R4, R6, 0x1f ;  /* 0x00001f06040c7589 */ /* 0x0004e400000e0000 */
.L_x_965:
[----:B------:R-:W-:Y:S05]  /*1f910*/  BSYNC B0 ;  /* 0x0000000000007941 */ /* 0x000fea0003800000 */
.L_x_964:
[----:B-1----:R-:W-:Y:S01]  /*1f920*/  ISETP.NE.AND P0, PT, R5, 0x1, PT ;  /* 0x000000010500780c */ /* 0x002fe20003f05270 */
[----:B---3--:R-:W-:Y:S01]  /*1f930*/  IMAD R232, R12, c[0x0][0x538], R11 ;  /* 0x00014e000ce87a24 */ /* 0x008fe200078e020b */
[----:B------:R-:W-:Y:S04]  /*1f940*/  BSSY B0, `(.L_x_967) ;  /* 0x0000084000007945 */ /* 0x000fe80003800000 */
[----:B--2---:R-:W-:-:S07]  /*1f950*/  IADD3 R8, -R232, R9, RZ ;  /* 0x00000009e8087210 */ /* 0x004fce0007ffe1ff */
[----:B------:R-:W-:Y:S05]  /*1f960*/  @!P0 BRA `(.L_x_968) ;  /* 0x000003e000008947 */ /* 0x000fea0003800000 */
[-C--:B----4-:R-:W-:Y:S02]  /*1f970*/  IABS R0, R7.reuse ;  /* 0x0000000700007213 */ /* 0x090fe40000000000 */
        /* <DEDUP_REMOVED lines=15> */
[----:B------:R-:W-:-:S04]  /*1fa70*/  IMAD.MOV R0, RZ, RZ, -R10 ;  /* 0x000000ffff007224 */ /* 0x000fc800078e0a0a */
[----:B------:R-:W-:Y:S02]  /*1fa80*/  IMAD.MOV.U32 R3, RZ, RZ, R0 ;  /* 0x000000ffff037224 */ /* 0x000fe400078e0000 */
        /* <DEDUP_REMOVED lines=13> */
[----:B-1----:R-:W-:-:S04]  /*1fb60*/  IADD3 R2, RZ, -R3, RZ ;  /* 0x80000003ff027210 */ /* 0x002fc80007ffe0ff */
[----:B------:R-:W-:Y:S01]  /*1fb70*/  @!P1 IMAD.MOV R0, RZ, RZ, -R0 ;  /* 0x000000ffff009224 */ /* 0x000fe200078e0a00 */
[----:B------:R-:W-:Y:S01]  /*1fb80*/  @!P0 LOP3.LUT R0, RZ, R7, RZ, 0x33, !PT ;  /* 0x00000007ff008212 */ /* 0x000fe200078e33ff */
[----:B------:R-:W-:Y:S01]  /*1fb90*/  IMAD.MOV.U32 R4, RZ, RZ, R2 ;  /* 0x000000ffff047224 */ /* 0x000fe200078e0002 */
[----:B------:R-:W-:Y:S02]  /*1fba0*/  IABS R2, R5 ;  /* 0x0000000500027213 */ /* 0x000fe40000000000 */
[----:B------:R-:W-:Y:S01]  /*1fbb0*/  IABS R10, R0 ;  /* 0x00000000000a7213 */ /* 0x000fe20000000000 */
[----:B------:R-:W-:Y:S02]  /*1fbc0*/  IMAD R4, R4, R6, RZ ;  /* 0x0000000604047224 */ /* 0x000fe400078e02ff */
[----:B------:R-:W-:Y:S01]  /*1fbd0*/  IMAD.MOV R9, RZ, RZ, -R2 ;  /* 0x000000ffff097224 */ /* 0x000fe200078e0a02 */
[----:B------:R-:W-:-:S05]  /*1fbe0*/  MOV R2, RZ ;  /* 0x000000ff00027202 */ /* 0x000fca0000000f00 */
        /* <DEDUP_REMOVED lines=22> */
.L_x_968:
[----:B------:R-:W-:-:S04]  /*1fd50*/  IMAD.MOV.U32 R2, RZ, RZ, 0x4 ;  /* 0x00000004ff027424 */ /* 0x000fc800078e00ff */
[----:B------:R-:W-:-:S05]  /*1fd60*/  IMAD.WIDE R2, R235, R2, c[0x0][0x590] ;  /* 0x00016400eb027625 */ /* 0x000fca00078e0202 */
        /* <DEDUP_REMOVED lines=64> */
[----:B------:R-:W-:Y:S02]  /*20170*/  IMAD R234, R2, R3, R5 ;  /* 0x0000000302ea7224 */ /* 0x000fe400078e0205 */
.L_x_969:
[----:B------:R-:W-:Y:S05]  /*20180*/  BSYNC B0 ;  /* 0x0000000000007941 */ /* 0x000fea0003800000 */
.L_x_967:
[----:B------:R-:W-:-:S04]  /*20190*/  LOP3.LUT R2, RZ, R2, RZ, 0x33, !PT ;  /* 0x00000002ff027212 */ /* 0x000fc800078e33ff */
[----:B------:R-:W-:Y:S01]  /*201a0*/  IADD3 R233, R2, R7, RZ ;  /* 0x0000000702e97210 */ /* 0x000fe20007ffe0ff */
[----:B------:R-:W-:Y:S05]  /*201b0*/  BRA `(.L_x_970) ;  /* 0x0000004000007947 */ /* 0x000fea0003800000 */
.L_x_958:
[----:B------:R-:W-:Y:S01]  /*201c0*/  IMAD.MOV.U32 R232, RZ, RZ, R9 ;  /* 0x000000ffffe87224 */ /* 0x000fe200078e0009 */
[----:B------:R-:W-:Y:S01]  /*201d0*/  MOV R234, RZ ;  /* 0x000000ff00ea7202 */ /* 0x000fe20000000f00 */
[----:B------:R-:W-:Y:S01]  /*201e0*/  IMAD.MOV.U32 R233, RZ, RZ, RZ ;  /* 0x000000ffffe97224 */ /* 0x000fe200078e00ff */
[----:B------:R-:W-:Y:S02]  /*201f0*/  MOV R235, c[0x0][0x53c] ;  /* 0x00014f0000eb7a02 */ /* 0x000fe40000000f00 */
.L_x_970:
[----:B------:R-:W-:Y:S05]  /*20200*/  BSYNC B1 ;  /* 0x0000000000017941 */ /* 0x000fea0003800000 */
.L_x_956:
[----:B------:R-:W-:Y:S01]  /*20210*/  WARPSYNC 0xffffffff ;  /* 0xffffffff00007948 */ /* 0x000fe20003800000 */
[----:B------:R-:W-:Y:S01]  /*20220*/  BAR.SYNC.DEFER_BLOCKING 0x4, 0x100 ;  /* 0x0104000000007b1d */ /* 0x000fe20000010000 */
[----:B------:R-:W-:-:S13]  /*20230*/  ISETP.NE.AND P0, PT, R13, RZ, PT ;  /* 0x000000ff0d00720c */ /* 0x000fda0003f05270 */
[----:B------:R2:W-:Y:S04]  /*20240*/  @!P0 STS.128 [0x20080], R232 ;  /* 0x020080e8ff008388 */ /* 0x0005e80000000c00 */
[----:B------:R-:W-:Y:S06]  /*20250*/  BAR.ARV 0x5, 0x100 ;  /* 0x0144000000007b1d */ /* 0x000fec0000002000 */
.L_x_951:
[----:B-1----:R-:W-:-:S13]  /*20260*/  ISETP.GE.AND P0, PT, R235, c[0x0][0x53c], PT ;  /* 0x00014f00eb007a0c */ /* 0x002fda0003f06270 */
[----:B--23--:R-:W-:Y:S01]  /*20270*/  @P0 CALL.REL.NOINC `(.L_x_971) ;  /* 0x0000001000000944 */ /* 0x00cfe20003c00000 */
[----:B------:R-:W-:Y:S05]  /*20280*/  BRA `(.L_x_972) ;  /* 0xfffe1dc000007947 */ /* 0x000fea000383ffff */
.L_x_971:
[----:B------:R-:W-:Y:S05]  /*20290*/  EXIT ;  /* 0x000000000000794d */ /* 0x000fea0003800000 */
.L_x_701:
[----:B------:R-:W-:Y:S01]  /*202a0*/  IMAD.MOV.U32 R0, RZ, RZ, R5 ;  /* 0x000000ffff007224 */ /* 0x000fe200078e0005 */
[----:B------:R-:W-:Y:S02]  /*202b0*/  MOV R3, 0x1 ;  /* 0x0000000100037802 */ /* 0x000fe40000000f00 */
[----:B------:R-:W-:Y:S02]  /*202c0*/  MOV R2, 0x202e0 ;  /* 0x000202e000027802 */ /* 0x000fe40000000f00 */
[----:B--2---:R-:W-:Y:S05]  /*202d0*/  CALL.REL.NOINC `($__internal_15_$__cuda_sm70_shflsync_up_p) ;  /* 0x000022c000007944 */ /* 0x004fea0003c00000 */
[----:B------:R-:W-:Y:S01]  /*202e0*/  MOV R0, R4 ;  /* 0x0000000400007202 */ /* 0x000fe20000000f00 */
[----:B------:R-:W-:Y:S05]  /*202f0*/  BRA `(.L_x_973) ;  /* 0xfffe014000007947 */ /* 0x000fea000383ffff */
.L_x_702:
[----:B------:R-:W-:Y:S01]  /*20300*/  IMAD.MOV.U32 R0, RZ, RZ, R5 ;  /* 0x000000ffff007224 */ /* 0x000fe200078e0005 */
[----:B------:R-:W-:Y:S02]  /*20310*/  MOV R3, 0x2 ;  /* 0x0000000200037802 */ /* 0x000fe40000000f00 */
[----:B------:R-:W-:Y:S02]  /*20320*/  MOV R2, 0x20340 ;  /* 0x0002034000027802 */ /* 0x000fe40000000f00 */
[----:B--2---:R-:W-:Y:S05]  /*20330*/  CALL.REL.NOINC `($__internal_15_$__cuda_sm70_shflsync_up_p) ;  /* 0x0000226000007944 */ /* 0x004fea0003c00000 */
[----:B------:R-:W-:Y:S01]  /*20340*/  SEL R4, R4, RZ, P4 ;  /* 0x000000ff04047207 */ /* 0x000fe20002000000 */
[----:B------:R-:W-:Y:S01]  /*20350*/  IMAD.MOV.U32 R3, RZ, RZ, 0x4 ;  /* 0x00000004ff037424 */ /* 0x000fe200078e00ff */
[----:B------:R-:W-:-:S03]  /*20360*/  MOV R2, 0x20390 ;  /* 0x0002039000027802 */ /* 0x000fc60000000f00 */
[----:B------:R-:W-:Y:S02]  /*20370*/  IMAD.IADD R0, R5, 0x1, R4 ;  /* 0x0000000105007824 */ /* 0x000fe400078e0204 */
[----:B------:R-:W-:Y:S05]  /*20380*/  CALL.REL.NOINC `($__internal_15_$__cuda_sm70_shflsync_up_p) ;  /* 0x0000221000007944 */ /* 0x000fea0003c00000 */
        /* <DEDUP_REMOVED lines=12> */
[----:B------:R-:W-:Y:S02]  /*20450*/  MOV R203, 0x1f ;  /* 0x0000001f00cb7802 */ /* 0x000fe40000000f00 */
[----:B------:R-:W-:Y:S01]  /*20460*/  MOV R3, 0x204a0 ;  /* 0x000204a000037802 */ /* 0x000fe20000000f00 */
[----:B------:R-:W-:-:S04]  /*20470*/  IMAD.IADD R4, R0, 0x1, R4 ;  /* 0x0000000100047824 */ /* 0x000fc800078e0204 */
[----:B------:R-:W-:Y:S02]  /*20480*/  IMAD.MOV.U32 R0, RZ, RZ, R4 ;  /* 0x000000ffff007224 */ /* 0x000fe400078e0004 */
[----:B------:R-:W-:Y:S05]  /*20490*/  CALL.REL.NOINC `($__internal_14_$__cuda_sm70_shflsync_idx_p) ;  /* 0x0000208000007944 */ /* 0x000fea0003c00000 */
[----:B-1---5:R-:W-:Y:S05]  /*204a0*/  BRA `(.L_x_974) ;  /* 0xfffe009000007947 */ /* 0x022fea000383ffff */
.L_x_704:
[----:B------:R-:W-:Y:S02]  /*204b0*/  SEL R0, RZ, 0x1, P0 ;  /* 0x00000001ff007807 */ /* 0x000fe40000000000 */
[----:B------:R-:W-:Y:S02]  /*204c0*/  MOV R2, 0x204e0 ;  /* 0x000204e000027802 */ /* 0x000fe40000000f00 */
[----:B--2---:R-:W-:Y:S05]  /*204d0*/  CALL.REL.NOINC `($__internal_16_$__cuda_sm70_votesync_ballot) ;  /* 0x0000212000007944 */ /* 0x004fea0003c00000 */
[----:B------:R-:W-:Y:S01]  /*204e0*/  MOV R10, R0 ;  /* 0x00000000000a7202 */ /* 0x000fe20000000f00 */
[----:B------:R-:W-:Y:S05]  /*204f0*/  BRA `(.L_x_975) ;  /* 0xfffe00d000007947 */ /* 0x000fea000383ffff */
.L_x_705:
[----:B------:R-:W-:Y:S01]  /*20500*/  IMAD.MOV.U32 R0, RZ, RZ, R9 ;  /* 0x000000ffff007224 */ /* 0x000fe200078e0009 */
[----:B------:R-:W-:Y:S01]  /*20510*/  MOV R2, R5 ;  /* 0x0000000500027202 */ /* 0x000fe20000000f00 */
[----:B------:R-:W-:Y:S01]  /*20520*/  IMAD.MOV.U32 R203, RZ, RZ, 0x1f ;  /* 0x0000001fffcb7424 */ /* 0x000fe200078e00ff */
[----:B------:R-:W-:Y:S02]  /*20530*/  MOV R3, 0x20550 ;  /* 0x0002055000037802 */ /* 0x000fe40000000f00 */
[----:B------:R-:W-:Y:S05]  /*20540*/  CALL.REL.NOINC `($__internal_14_$__cuda_sm70_shflsync_idx_p) ;  /* 0x00001fd000007944 */ /* 0x000fea0003c00000 */
[----:B------:R-:W-:Y:S01]  /*20550*/  IMAD.MOV.U32 R12, RZ, RZ, R0 ;  /* 0x000000ffff0c7224 */ /* 0x000fe200078e0000 */
[----:B------:R-:W-:Y:S01]  /*20560*/  MOV R0, R8 ;  /* 0x0000000800007202 */ /* 0x000fe20000000f00 */
[----:B------:R-:W-:Y:S01]  /*20570*/  IMAD.MOV.U32 R6, RZ, RZ, RZ ;  /* 0x000000ffff067224 */ /* 0x000fe200078e00ff */
[----:B------:R-:W-:Y:S01]  /*20580*/  MOV R2, R5 ;  /* 0x0000000500027202 */ /* 0x000fe20000000f00 */
[----:B------:R-:W-:Y:S01]  /*20590*/  IMAD.MOV.U32 R203, RZ, RZ, 0x1f ;  /* 0x0000001fffcb7424 */ /* 0x000fe200078e00ff */
[----:B------:R-:W-:-:S02]  /*205a0*/  MOV R3, 0x205c0 ;  /* 0x000205c000037802 */ /* 0x000fc40000000f00 */
[----:B-1---5:R-:W-:Y:S05]  /*205b0*/  CALL.REL.NOINC `($__internal_14_$__cuda_sm70_shflsync_idx_p) ;  /* 0x00001f6000007944 */ /* 0x022fea0003c00000 */
[----:B------:R-:W-:Y:S01]  /*205c0*/  MOV R9, R0 ;  /* 0x0000000000097202 */ /* 0x000fe20000000f00 */
[----:B-1---5:R-:W-:Y:S05]  /*205d0*/  BRA `(.L_x_976) ;  /* 0xfffe005000007947 */ /* 0x022fea000383ffff */
.L_x_708:
[----:B------:R-:W-:Y:S01]  /*205e0*/  IMAD.MOV.U32 R0, RZ, RZ, R4 ;  /* 0x000000ffff007224 */ /* 0x000fe200078e0004 */
[----:B------:R-:W-:-:S02]  /*205f0*/  MOV R203, 0x1f ;  /* 0x0000001f00cb7802 */ /* 0x000fc40000000f00 */
[----:B------:R-:W-:Y:S02]  /*20600*/  MOV R3, 0x20620 ;  /* 0x0002062000037802 */ /* 0x000fe40000000f00 */
[----:B-123--:R-:W-:Y:S05]  /*20610*/  CALL.REL.NOINC `($__internal_14_$__cuda_sm70_shflsync_idx_p) ;  /* 0x00001f0000007944 */ /* 0x00efea0003c00000 */
[----:B------:R-:W-:Y:S01]  /*20620*/  MOV R6, R0 ;  /* 0x0000000000067202 */ /* 0x000fe20000000f00 */
[----:B-1---5:R-:W-:Y:S05]  /*20630*/  BRA `(.L_x_707) ;  /* 0xfffe005000007947 */ /* 0x022fea000383ffff */
.L_x_757:
[----:B------:R-:W-:Y:S01]  /*20640*/  IMAD.MOV.U32 R0, RZ, RZ, R5 ;  /* 0x000000ffff007224 */ /* 0x000fe200078e0005 */
[----:B------:R-:W-:Y:S01]  /*20650*/  MOV R2, RZ ;  /* 0x000000ff00027202 */ /* 0x000fe20000000f00 */
[----:B------:R-:W-:Y:S01]  /*20660*/  IMAD.MOV.U32 R203, RZ, RZ, 0x181f ;  /* 0x0000181fffcb7424 */ /* 0x000fe200078e00ff */
[----:B------:R-:W-:Y:S02]  /*20670*/  MOV R3, 0x20690 ;  /* 0x0002069000037802 */ /* 0x000fe40000000f00 */
[----:B-----5:R-:W-:Y:S05]  /*20680*/  CALL.REL.NOINC `($__internal_14_$__cuda_sm70_shflsync_idx_p) ;  /* 0x00001e9000007944 */ /* 0x020fea0003c00000 */
[----:B-----5:R-:W-:Y:S01]  /*20690*/  MOV R4, R0 ;  /* 0x0000000000047202 */ /* 0x020fe20000000f00 */
[----:B-1----:R-:W-:Y:S05]  /*206a0*/  BRA `(.L_x_977) ;  /* 0xfffe6c0000007947 */ /* 0x002fea000383ffff */
.L_x_758:
[----:B------:R-:W-:Y:S01]  /*206b0*/  IMAD.MOV.U32 R0, RZ, RZ, R12 ;  /* 0x000000ffff007224 */ /* 0x000fe200078e000c */
[----:B------:R-:W-:Y:S01]  /*206c0*/  MOV R2, RZ ;  /* 0x000000ff00027202 */ /* 0x000fe20000000f00 */
[----:B------:R-:W-:Y:S01]  /*206d0*/  IMAD.MOV.U32 R203, RZ, RZ, 0x181f ;  /* 0x0000181fffcb7424 */ /* 0x000fe200078e00ff */
[----:B------:R-:W-:Y:S02]  /*206e0*/  MOV R3, 0x20700 ;  /* 0x0002070000037802 */ /* 0x000fe40000000f00 */
[----:B-12--5:R-:W-:Y:S05]  /*206f0*/  CALL.REL.NOINC `($__internal_14_$__cuda_sm70_shflsync_idx_p) ;  /* 0x00001e2000007944 */ /* 0x026fea0003c00000 */
[----:B-1---5:R-:W-:Y:S05]  /*20700*/  BRA `(.L_x_978) ;  /* 0xfffe6bc000007947 */ /* 0x022fea000383ffff */
.L_x_761:
[----:B----4-:R-:W-:Y:S01]  /*20710*/  IMAD.MOV.U32 R0, RZ, RZ, R5 ;  /* 0x000000ffff007224 */ /* 0x010fe200078e0005 */
[----:B--2---:R-:W-:Y:S01]  /*20720*/  MOV R2, 0x1 ;  /* 0x0000000100027802 */ /* 0x004fe20000000f00 */
[----:B------:R-:W-:Y:S01]  /*20730*/  IMAD.MOV.U32 R203, RZ, RZ, 0x181f ;  /* 0x0000181fffcb7424 */ /* 0x000fe200078e00ff */
[----:B------:R-:W-:-:S02]  /*20740*/  MOV R3, 0x20760 ;  /* 0x0002076000037802 */ /* 0x000fc40000000f00 */
[----:B-1-3-5:R-:W-:Y:S05]  /*20750*/  CALL.REL.NOINC `($__internal_14_$__cuda_sm70_shflsync_idx_p) ;  /* 0x00001dc000007944 */ /* 0x02afea0003c00000 */
[----:B-----5:R-:W-:Y:S01]  /*20760*/  IMAD.MOV.U32 R4, RZ, RZ, R0 ;  /* 0x000000ffff047224 */ /* 0x020fe200078e0000 */
[----:B------:R-:W-:Y:S01]  /*20770*/  MOV R2, 0x1 ;  /* 0x0000000100027802 */ /* 0x000fe20000000f00 */
[----:B------:R-:W-:Y:S01]  /*20780*/  IMAD.MOV.U32 R0, RZ, RZ, R12 ;  /* 0x000000ffff007224 */ /* 0x000fe200078e000c */
[----:B------:R-:W-:-:S02]  /*20790*/  MOV R203, 0x181f ;  /* 0x0000181f00cb7802 */ /* 0x000fc40000000f00 */
[----:B------:R-:W-:Y:S02]  /*207a0*/  MOV R3, 0x207c0 ;  /* 0x000207c000037802 */ /* 0x000fe40000000f00 */
[----:B-1----:R-:W-:Y:S05]  /*207b0*/  CALL.REL.NOINC `($__internal_14_$__cuda_sm70_shflsync_idx_p) ;  /* 0x00001d6000007944 */ /* 0x002fea0003c00000 */
[----:B-1---5:R-:W-:Y:S05]  /*207c0*/  BRA `(.L_x_979) ;  /* 0xfffe6c9000007947 */ /* 0x022fea000383ffff */
.L_x_764:
[----:B----4-:R-:W-:Y:S01]  /*207d0*/  IMAD.MOV.U32 R0, RZ, RZ, R5 ;  /* 0x000000ffff007224 */ /* 0x010fe200078e0005 */
[----:B-1----:R-:W-:Y:S01]  /*207e0*/  MOV R2, 0x2 ;  /* 0x0000000200027802 */ /* 0x002fe20000000f00 */
[----:B------:R-:W-:Y:S01]  /*207f0*/  IMAD.MOV.U32 R203, RZ, RZ, 0x181f ;  /* 0x0000181fffcb7424 */ /* 0x000fe200078e00ff */
[----:B------:R-:W-:Y:S02]  /*20800*/  MOV R3, 0x20820 ;  /* 0x0002082000037802 */ /* 0x000fe40000000f00 */
[----:B--23-5:R-:W-:Y:S05]  /*20810*/  CALL.REL.NOINC `($__internal_14_$__cuda_sm70_shflsync_idx_p) ;  /* 0x00001d0000007944 */ /* 0x02cfea0003c00000 */
[----:B-----5:R-:W-:Y:S01]  /*20820*/  MOV R4, R0 ;  /* 0x0000000000047202 */ /* 0x020fe20000000f00 */
[----:B-1----:R-:W-:Y:S05]  /*20830*/  BRA `(.L_x_980) ;  /* 0xfffe6da000007947 */ /* 0x002fea000383ffff */
.L_x_765:
[----:B----4-:R-:W-:Y:S01]  /*20840*/  IMAD.MOV.U32 R0, RZ, RZ, R12 ;  /* 0x000000ffff007224 */ /* 0x010fe200078e000c */
[----:B------:R-:W-:Y:S01]  /*20850*/  MOV R2, 0x2 ;  /* 0x0000000200027802 */ /* 0x000fe20000000f00 */
[----:B------:R-:W-:Y:S01]  /*20860*/  IMAD.MOV.U32 R203, RZ, RZ, 0x181f ;  /* 0x0000181fffcb7424 */ /* 0x000fe200078e00ff */
[----:B------:R-:W-:Y:S02]  /*20870*/  MOV R3, 0x20890 ;  /* 0x0002089000037802 */ /* 0x000fe40000000f00 */
[----:B-123-5:R-:W-:Y:S05]  /*20880*/  CALL.REL.NOINC `($__internal_14_$__cuda_sm70_shflsync_idx_p) ;  /* 0x00001c9000007944 */ /* 0x02efea0003c00000 */
[----:B-1---5:R-:W-:Y:S05]  /*20890*/  BRA `(.L_x_981) ;  /* 0xfffe6d6000007947 */ /* 0x022fea000383ffff */
.L_x_768:
[----:B-1----:R-:W-:Y:S01]  /*208a0*/  IMAD.MOV.U32 R0, RZ, RZ, R5 ;  /* 0x000000ffff007224 */ /* 0x002fe200078e0005 */
[----:B------:R-:W-:Y:S01]  /*208b0*/  MOV R2, 0x3 ;  /* 0x0000000300027802 */ /* 0x000fe20000000f00 */
[----:B------:R-:W-:Y:S01]  /*208c0*/  IMAD.MOV.U32 R203, RZ, RZ, 0x181f ;  /* 0x0000181fffcb7424 */ /* 0x000fe200078e00ff */
[----:B------:R-:W-:-:S02]  /*208d0*/  MOV R3, 0x208f0 ;  /* 0x000208f000037802 */ /* 0x000fc40000000f00 */
[----:B--2345:R-:W-:Y:S05]  /*208e0*/  CALL.REL.NOINC `($__internal_14_$__cuda_sm70_shflsync_idx_p) ;  /* 0x00001c3000007944 */ /* 0x03cfea0003c00000 */
[----:B-----5:R-:W-:Y:S01]  /*208f0*/  IMAD.MOV.U32 R4, RZ, RZ, R0 ;  /* 0x000000ffff047224 */ /* 0x020fe200078e0000 */
[----:B------:R-:W-:Y:S01]  /*20900*/  MOV R2, 0x3 ;  /* 0x0000000300027802 */ /* 0x000fe20000000f00 */
[----:B------:R-:W-:Y:S01]  /*20910*/  IMAD.MOV.U32 R0, RZ, RZ, R12 ;  /* 0x000000ffff007224 */ /* 0x000fe200078e000c */
[----:B------:R-:W-:-:S02]  /*20920*/  MOV R203, 0x181f ;  /* 0x0000181f00cb7802 */ /* 0x000fc40000000f00 */
[----:B------:R-:W-:Y:S02]  /*20930*/  MOV R3, 0x20950 ;  /* 0x0002095000037802 */ /* 0x000fe40000000f00 */
[----:B-1----:R-:W-:Y:S05]  /*20940*/  CALL.REL.NOINC `($__internal_14_$__cuda_sm70_shflsync_idx_p) ;  /* 0x00001bd000007944 */ /* 0x002fea0003c00000 */
[----:B-1---5:R-:W-:Y:S05]  /*20950*/  BRA `(.L_x_982) ;  /* 0xfffe6e3000007947 */ /* 0x022fea000383ffff */
.L_x_835:
[----:B------:R-:W-:Y:S01]  /*20960*/  IMAD.MOV.U32 R2, RZ, RZ, RZ ;  /* 0x000000ffff027224 */ /* 0x000fe200078e00ff */
[----:B------:R-:W-:Y:S02]  /*20970*/  MOV R203, 0x181f ;  /* 0x0000181f00cb7802 */ /* 0x000fe40000000f00 */
[----:B------:R-:W-:Y:S02]  /*20980*/  MOV R3, 0x209a0 ;  /* 0x000209a000037802 */ /* 0x000fe40000000f00 */
[----:B------:R-:W-:Y:S05]  /*20990*/  CALL.REL.NOINC `($__internal_14_$__cuda_sm70_shflsync_idx_p) ;  /* 0x00001b8000007944 */ /* 0x000fea0003c00000 */
[----:B-----5:R-:W-:Y:S01]  /*209a0*/  MOV R4, R0 ;  /* 0x0000000000047202 */ /* 0x020fe20000000f00 */
[----:B-1----:R-:W-:Y:S05]  /*209b0*/  BRA `(.L_x_983) ;  /* 0xffff0e0000007947 */ /* 0x002fea000383ffff */
.L_x_836:
[----:B-1----:R-:W-:Y:S01]  /*209c0*/  IMAD.MOV.U32 R0, RZ, RZ, R5 ;  /* 0x000000ffff007224 */ /* 0x002fe200078e0005 */
[----:B------:R-:W-:Y:S01]  /*209d0*/  MOV R2, RZ ;  /* 0x000000ff00027202 */ /* 0x000fe20000000f00 */
[----:B------:R-:W-:Y:S01]  /*209e0*/  IMAD.MOV.U32 R203, RZ, RZ, 0x181f ;  /* 0x0000181fffcb7424 */ /* 0x000fe200078e00ff */
[----:B------:R-:W-:Y:S02]  /*209f0*/  MOV R3, 0x20a10 ;  /* 0x00020a1000037802 */ /* 0x000fe40000000f00 */
[----:B--2---:R-:W-:Y:S05]  /*20a00*/  CALL.REL.NOINC `($__internal_14_$__cuda_sm70_shflsync_idx_p) ;  /* 0x00001b1000007944 */ /* 0x004fea0003c00000 */
[----:B-1---5:R-:W-:Y:S05]  /*20a10*/  BRA `(.L_x_984) ;  /* 0xffff0dc000007947 */ /* 0x022fea000383ffff */
.L_x_837:
[----:B------:R-:W-:Y:S01]  /*20a20*/  IMAD.MOV.U32 R0, RZ, RZ, R4 ;  /* 0x000000ffff007224 */ /* 0x000fe200078e0004 */
[----:B------:R-:W-:Y:S01]  /*20a30*/  MOV R2, RZ ;  /* 0x000000ff00027202 */ /* 0x000fe20000000f00 */
[----:B------:R-:W-:Y:S01]  /*20a40*/  IMAD.MOV.U32 R203, RZ, RZ, 0x1c1f ;  /* 0x00001c1fffcb7424 */ /* 0x000fe200078e00ff */
[----:B------:R-:W-:-:S02]  /*20a50*/  MOV R3, 0x20a70 ;  /* 0x00020a7000037802 */ /* 0x000fc40000000f00 */
[----:B------:R-:W-:Y:S05]  /*20a60*/  CALL.REL.NOINC `($__internal_14_$__cuda_sm70_shflsync_idx_p) ;  /* 0x00001ab000007944 */ /* 0x000fea0003c00000 */
[----:B------:R-:W-:Y:S01]  /*20a70*/  MOV R3, R0 ;  /* 0x0000000000037202 */ /* 0x000fe20000000f00 */
[----:B-1---5:R-:W-:Y:S05]  /*20a80*/  BRA `(.L_x_985) ;  /* 0xffff0f9000007947 */ /* 0x022fea000383ffff */
.L_x_842:
[----:B------:R-:W-:Y:S01]  /*20a90*/  IMAD.MOV.U32 R0, RZ, RZ, R4 ;  /* 0x000000ffff007224 */ /* 0x000fe200078e0004 */
[----:B------:R-:W-:Y:S01]  /*20aa0*/  MOV R2, 0x1 ;  /* 0x0000000100027802 */ /* 0x000fe20000000f00 */
[----:B------:R-:W-:Y:S01]  /*20ab0*/  IMAD.MOV.U32 R203, RZ, RZ, 0x1c1f ;  /* 0x00001c1fffcb7424 */ /* 0x000fe200078e00ff */
[----:B------:R-:W-:-:S02]  /*20ac0*/  MOV R3, 0x20ae0 ;  /* 0x00020ae000037802 */ /* 0x000fc40000000f00 */
[----:B-1----:R-:W-:Y:S05]  /*20ad0*/  CALL.REL.NOINC `($__internal_14_$__cuda_sm70_shflsync_idx_p) ;  /* 0x00001a4000007944 */ /* 0x002fea0003c00000 */
[----:B------:R-:W-:Y:S01]  /*20ae0*/  MOV R3, R0 ;  /* 0x0000000000037202 */ /* 0x000fe20000000f00 */
[----:B-1---5:R-:W-:Y:S05]  /*20af0*/  BRA `(.L_x_986) ;  /* 0xffff128000007947 */ /* 0x022fea000383ffff */
.L_x_847:
[----:B------:R-:W-:Y:S01]  /*20b00*/  IMAD.MOV.U32 R132, RZ, RZ, R4 ;  /* 0x000000ffff847224 */ /* 0x000fe200078e0004 */
[----:B------:R-:W-:-:S02]  /*20b10*/  MOV R0, 0x2 ;  /* 0x0000000200007802 */ /* 0x000fc40000000f00 */
[----:B------:R-:W-:Y:S02]  /*20b20*/  MOV R2, 0x20b40 ;  /* 0x00020b4000027802 */ /* 0x000fe40000000f00 */
[----:B------:R-:W-:Y:S05]  /*20b30*/  CALL.REL.NOINC `($__internal_13_$__cuda_sm70_shflsync_bfly_p) ;  /* 0x0000198000007944 */ /* 0x000fea0003c00000 */
[----:B------:R-:W-:Y:S05]  /*20b40*/  BRA `(.L_x_987) ;  /* 0xffff166000007947 */ /* 0x000fea000383ffff */
.L_x_848:
[----:B------:R-:W-:Y:S01]  /*20b50*/  IMAD.MOV.U32 R132, RZ, RZ, R4 ;  /* 0x000000ffff847224 */ /* 0x000fe200078e0004 */
[----:B------:R-:W-:Y:S02]  /*20b60*/  MOV R0, 0x1 ;  /* 0x0000000100007802 */ /* 0x000fe40000000f00 */
[----:B------:R-:W-:Y:S02]  /*20b70*/  MOV R2, 0x20b90 ;  /* 0x00020b9000027802 */ /* 0x000fe40000000f00 */
[----:B------:R-:W-:Y:S05]  /*20b80*/  CALL.REL.NOINC `($__internal_13_$__cuda_sm70_shflsync_bfly_p) ;  /* 0x0000193000007944 */ /* 0x000fea0003c00000 */
[----:B------:R-:W-:Y:S01]  /*20b90*/  FMNMX.FTZ R133, R4, R0, !PT ;  /* 0x0000000004857209 */ /* 0x000fe20007810000 */
[----:B------:R-:W-:Y:S01]  /*20ba0*/  IMAD.MOV.U32 R132, RZ, RZ, R5 ;  /* 0x000000ffff847224 */ /* 0x000fe200078e0005 */
[----:B------:R-:W-:Y:S01]  /*20bb0*/  MOV R2, 0x20be0 ;  /* 0x00020be000027802 */ /* 0x000fe20000000f00 */
[----:B------:R-:W-:Y:S02]  /*20bc0*/  IMAD.MOV.U32 R0, RZ, RZ, 0x2 ;  /* 0x00000002ff007424 */ /* 0x000fe400078e00ff */
[----:B------:R-:W-:Y:S05]  /*20bd0*/  CALL.REL.NOINC `($__internal_13_$__cuda_sm70_shflsync_bfly_p) ;  /* 0x000018e000007944 */ /* 0x000fea0003c00000 */
[----:B------:R-:W-:Y:S01]  /*20be0*/  FMNMX.FTZ R5, R5, R0, !PT ;  /* 0x0000000005057209 */ /* 0x000fe20007810000 */
[----:B------:R-:W-:Y:S01]  /*20bf0*/  IMAD.MOV.U32 R0, RZ, RZ, 0x1 ;  /* 0x00000001ff007424 */ /* 0x000fe200078e00ff */
[----:B------:R-:W-:-:S03]  /*20c00*/  MOV R2, 0x20c30 ;  /* 0x00020c3000027802 */ /* 0x000fc60000000f00 */
[----:B------:R-:W-:Y:S02]  /*20c10*/  IMAD.MOV.U32 R132, RZ, RZ, R5 ;  /* 0x000000ffff847224 */ /* 0x000fe400078e0005 */
[----:B------:R-:W-:Y:S05]  /*20c20*/  CALL.REL.NOINC `($__internal_13_$__cuda_sm70_shflsync_bfly_p) ;  /* 0x0000189000007944 */ /* 0x000fea0003c00000 */
[----:B------:R-:W-:Y:S01]  /*20c30*/  MOV R3, R0 ;  /* 0x0000000000037202 */ /* 0x000fe20000000f00 */
[----:B------:R-:W-:Y:S05]  /*20c40*/  BRA `(.L_x_988) ;  /* 0xffff15d000007947 */ /* 0x000fea000383ffff */
.L_x_856:
[----:B------:R-:W-:Y:S01]  /*20c50*/  MOV R203, 0x181f ;  /* 0x0000181f00cb7802 */ /* 0x000fe20000000f00 */
[----:B------:R-:W-:Y:S01]  /*20c60*/  IMAD.MOV.U32 R2, RZ, RZ, RZ ;  /* 0x000000ffff027224 */ /* 0x000fe200078e00ff */
[----:B------:R-:W-:Y:S02]  /*20c70*/  MOV R3, 0x20c90 ;  /* 0x00020c9000037802 */ /* 0x000fe40000000f00 */
[----:B-1234-:R-:W-:Y:S05]  /*20c80*/  CALL.REL.NOINC `($__internal_14_$__cuda_sm70_shflsync_idx_p) ;  /* 0x0000189000007944 */ /* 0x01efea0003c00000 */
[----:B-----5:R-:W-:Y:S01]  /*20c90*/  MOV R4, R0 ;  /* 0x0000000000047202 */ /* 0x020fe20000000f00 */
[----:B-1----:R-:W-:-:S05]  /*20ca0*/  BRA `(.L_x_989) ;  /* 0xffff23c000007947 */ /* 0x002fca000383ffff */
.L_x_857:
[----:B------:R-:W-:Y:S01]  /*20cb0*/  MOV R2, RZ ;  /* 0x000000ff00027202 */ /* 0x000fe20000000f00 */
[----:B----4-:R-:W-:Y:S01]  /*20cc0*/  IMAD.MOV.U32 R0, RZ, RZ, R5 ;  /* 0x000000ffff007224 */ /* 0x010fe200078e0005 */
[----:B------:R-:W-:Y:S01]  /*20cd0*/  MOV R3, 0x20d00 ;  /* 0x00020d0000037802 */ /* 0x000fe20000000f00 */
[----:B------:R-:W-:Y:S02]  /*20ce0*/  IMAD.MOV.U32 R203, RZ, RZ, 0x181f ;  /* 0x0000181fffcb7424 */ /* 0x000fe400078e00ff */
[----:B-123--:R-:W-:Y:S05]  /*20cf0*/  CALL.REL.NOINC `($__internal_14_$__cuda_sm70_shflsync_idx_p) ;  /* 0x0000182000007944 */ /* 0x00efea0003c00000 */
[----:B-1---5:R-:W-:-:S05]  /*20d00*/  BRA `(.L_x_990) ;  /* 0xffff238000007947 */ /* 0x022fca000383ffff */
.L_x_860:
[----:B------:R-:W-:Y:S01]  /*20d10*/  MOV R203, 0x181f ;  /* 0x0000181f00cb7802 */ /* 0x000fe20000000f00 */
[----:B------:R-:W-:Y:S01]  /*20d20*/  IMAD.MOV.U32 R2, RZ, RZ, RZ ;  /* 0x000000ffff027224 */ /* 0x000fe200078e00ff */
[----:B------:R-:W-:Y:S02]  /*20d30*/  MOV R3, 0x20d50 ;  /* 0x00020d5000037802 */ /* 0x000fe40000000f00 */
[----:B------:R-:W-:Y:S05]  /*20d40*/  CALL.REL.NOINC `($__internal_14_$__cuda_sm70_shflsync_idx_p) ;  /* 0x000017d000007944 */ /* 0x000fea0003c00000 */
[----:B------:R-:W-:Y:S01]  /*20d50*/  MOV R132, R0 ;  /* 0x0000000000847202 */ /* 0x000fe20000000f00 */
[----:B-1---5:R-:W-:-:S05]  /*20d60*/  BRA `(.L_x_991) ;  /* 0xffff2d4000007947 */ /* 0x022fca000383ffff */
.L_x_861:
[----:B------:R-:W-:Y:S01]  /*20d70*/  MOV R2, RZ ;  /* 0x000000ff00027202 */ /* 0x000fe20000000f00 */
[----:B-1----:R-:W-:Y:S01]  /*20d80*/  IMAD.MOV.U32 R0, RZ, RZ, R133 ;  /* 0x000000ffff007224 */ /* 0x002fe200078e0085 */
[----:B------:R-:W-:Y:S01]  /*20d90*/  MOV R3, 0x20dc0 ;  /* 0x00020dc000037802 */ /* 0x000fe20000000f00 */
[----:B------:R-:W-:Y:S02]  /*20da0*/  IMAD.MOV.U32 R203, RZ, RZ, 0x181f ;  /* 0x0000181fffcb7424 */ /* 0x000fe400078e00ff */
[----:B--2---:R-:W-:Y:S05]  /*20db0*/  CALL.REL.NOINC `($__internal_14_$__cuda_sm70_shflsync_idx_p) ;  /* 0x0000176000007944 */ /* 0x004fea0003c00000 */
[----:B-1---5:R-:W-:-:S05]  /*20dc0*/  BRA `(.L_x_992) ;  /* 0xffff2d0000007947 */ /* 0x022fca000383ffff */
.L_x_862:
[----:B------:R-:W-:Y:S01]  /*20dd0*/  MOV R2, RZ ;  /* 0x000000ff00027202 */ /* 0x000fe20000000f00 */
[----:B------:R-:W-:Y:S01]  /*20de0*/  IMAD.MOV.U32 R0, RZ, RZ, R132 ;  /* 0x000000ffff007224 */ /* 0x000fe200078e0084 */
[----:B------:R-:W-:Y:S01]  /*20df0*/  MOV R3, 0x20e20 ;  /* 0x00020e2000037802 */ /* 0x000fe20000000f00 */
[----:B------:R-:W-:Y:S02]  /*20e00*/  IMAD.MOV.U32 R203, RZ, RZ, 0x1c1f ;  /* 0x00001c1fffcb7424 */ /* 0x000fe400078e00ff */
[----:B------:R-:W-:Y:S05]  /*20e10*/  CALL.REL.NOINC `($__internal_14_$__cuda_sm70_shflsync_idx_p) ;  /* 0x0000170000007944 */ /* 0x000fea0003c00000 */
[----:B------:R-:W-:Y:S01]  /*20e20*/  MOV R3, R0 ;  /* 0x0000000000037202 */ /* 0x000fe20000000f00 */
[----:B-1---5:R-:W-:-:S05]  /*20e30*/  BRA `(.L_x_993) ;  /* 0xffff2eb000007947 */ /* 0x022fca000383ffff */
.L_x_867:
[----:B------:R-:W-:Y:S01]  /*20e40*/  MOV R2, 0x1 ;  /* 0x0000000100027802 */ /* 0x000fe20000000f00 */
[----:B------:R-:W-:Y:S01]  /*20e50*/  IMAD.MOV.U32 R0, RZ, RZ, R132 ;  /* 0x000000ffff007224 */ /* 0x000fe200078e0084 */
[----:B------:R-:W-:Y:S01]  /*20e60*/  MOV R3, 0x20e90 ;  /* 0x00020e9000037802 */ /* 0x000fe20000000f00 */
[----:B------:R-:W-:Y:S02]  /*20e70*/  IMAD.MOV.U32 R203, RZ, RZ, 0x1c1f ;  /* 0x00001c1fffcb7424 */ /* 0x000fe400078e00ff */
[----:B-1----:R-:W-:Y:S05]  /*20e80*/  CALL.REL.NOINC `($__internal_14_$__cuda_sm70_shflsync_idx_p) ;  /* 0x0000169000007944 */ /* 0x002fea0003c00000 */
[----:B------:R-:W-:Y:S01]  /*20e90*/  MOV R3, R0 ;  /* 0x0000000000037202 */ /* 0x000fe20000000f00 */
[----:B-1---5:R-:W-:-:S05]  /*20ea0*/  BRA `(.L_x_994) ;  /* 0xffff31d000007947 */ /* 0x022fca000383ffff */
.L_x_872:
[----:B------:R-:W-:Y:S02]  /*20eb0*/  MOV R0, 0x2 ;  /* 0x0000000200007802 */ /* 0x000fe40000000f00 */
[----:B------:R-:W-:Y:S02]  /*20ec0*/  MOV R2, 0x20ee0 ;  /* 0x00020ee000027802 */ /* 0x000fe40000000f00 */
[----:B------:R-:W-:Y:S05]  /*20ed0*/  CALL.REL.NOINC `($__internal_13_$__cuda_sm70_shflsync_bfly_p) ;  /* 0x000015e000007944 */ /* 0x000fea0003c00000 */
[----:B------:R-:W-:-:S05]  /*20ee0*/  BRA `(.L_x_995) ;  /* 0xffff361000007947 */ /* 0x000fca000383ffff */
.L_x_873:
        /* <DEDUP_REMOVED lines=10> */
[----:B------:R-:W-:Y:S02]  /*20f90*/  MOV R2, 0x20fb0 ;  /* 0x00020fb000027802 */ /* 0x000fe40000000f00 */
[----:B------:R-:W-:Y:S05]  /*20fa0*/  CALL.REL.NOINC `($__internal_13_$__cuda_sm70_shflsync_bfly_p) ;  /* 0x0000151000007944 */ /* 0x000fea0003c00000 */
[----:B------:R-:W-:-:S05]  /*20fb0*/  BRA `(.L_x_996) ;  /* 0xffff35b000007947 */ /* 0x000fca000383ffff */
.L_x_882:
[----:B------:R-:W-:Y:S01]  /*20fc0*/  MOV R203, 0x181f ;  /* 0x0000181f00cb7802 */ /* 0x000fe20000000f00 */
[----:B------:R-:W-:Y:S01]  /*20fd0*/  IMAD.MOV.U32 R2, RZ, RZ, RZ ;  /* 0x000000ffff027224 */ /* 0x000fe200078e00ff */
[----:B------:R-:W-:Y:S02]  /*20fe0*/  MOV R3, 0x21000 ;  /* 0x0002100000037802 */ /* 0x000fe40000000f00 */
[----:B-1234-:R-:W-:Y:S05]  /*20ff0*/  CALL.REL.NOINC `($__internal_14_$__cuda_sm70_shflsync_idx_p) ;  /* 0x0000152000007944 */ /* 0x01efea0003c00000 */
[----:B-----5:R-:W-:Y:S01]  /*21000*/  MOV R4, R0 ;  /* 0x0000000000047202 */ /* 0x020fe20000000f00 */
[----:B-1----:R-:W-:-:S05]  /*21010*/  BRA `(.L_x_997) ;  /* 0xffff4c4000007947 */ /* 0x002fca000383ffff */
.L_x_883:
[----:B------:R-:W-:Y:S01]  /*21020*/  MOV R2, RZ ;  /* 0x000000ff00027202 */ /* 0x000fe20000000f00 */
[----:B----4-:R-:W-:Y:S01]  /*21030*/  IMAD.MOV.U32 R0, RZ, RZ, R5 ;  /* 0x000000ffff007224 */ /* 0x010fe200078e0005 */
[----:B------:R-:W-:Y:S01]  /*21040*/  MOV R3, 0x21070 ;  /* 0x0002107000037802 */ /* 0x000fe20000000f00 */
[----:B------:R-:W-:Y:S02]  /*21050*/  IMAD.MOV.U32 R203, RZ, RZ, 0x181f ;  /* 0x0000181fffcb7424 */ /* 0x000fe400078e00ff */
[----:B-123--:R-:W-:Y:S05]  /*21060*/  CALL.REL.NOINC `($__internal_14_$__cuda_sm70_shflsync_idx_p) ;  /* 0x000014b000007944 */ /* 0x00efea0003c00000 */
[----:B-1---5:R-:W-:-:S05]  /*21070*/  BRA `(.L_x_998) ;  /* 0xffff4c0000007947 */ /* 0x022fca000383ffff */
.L_x_886:
[----:B------:R-:W-:Y:S01]  /*21080*/  MOV R203, 0x181f ;  /* 0x0000181f00cb7802 */ /* 0x000fe20000000f00 */
[----:B------:R-:W-:Y:S01]  /*21090*/  IMAD.MOV.U32 R2, RZ, RZ, RZ ;  /* 0x000000ffff027224 */ /* 0x000fe200078e00ff */
[----:B------:R-:W-:Y:S02]  /*210a0*/  MOV R3, 0x210c0 ;  /* 0x000210c000037802 */ /* 0x000fe40000000f00 */
[----:B------:R-:W-:Y:S05]  /*210b0*/  CALL.REL.NOINC `($__internal_14_$__cuda_sm70_shflsync_idx_p) ;  /* 0x0000146000007944 */ /* 0x000fea0003c00000 */
[----:B------:R-:W-:Y:S01]  /*210c0*/  MOV R132, R0 ;  /* 0x0000000000847202 */ /* 0x000fe20000000f00 */
[----:B-1---5:R-:W-:-:S05]  /*210d0*/  BRA `(.L_x_999) ;  /* 0xffff55f000007947 */ /* 0x022fca000383ffff */
.L_x_887:
[----:B------:R-:W-:Y:S01]  /*210e0*/  MOV R2, RZ ;  /* 0x000000ff00027202 */ /* 0x000fe20000000f00 */
[----:B-1----:R-:W-:Y:S01]  /*210f0*/  IMAD.MOV.U32 R0, RZ, RZ, R133 ;  /* 0x000000ffff007224 */ /* 0x002fe200078e0085 */
[----:B------:R-:W-:Y:S01]  /*21100*/  MOV R3, 0x21130 ;  /* 0x0002113000037802 */ /* 0x000fe20000000f00 */
[----:B------:R-:W-:Y:S02]  /*21110*/  IMAD.MOV.U32 R203, RZ, RZ, 0x181f ;  /* 0x0000181fffcb7424 */ /* 0x000fe400078e00ff */
[----:B--2---:R-:W-:Y:S05]  /*21120*/  CALL.REL.NOINC `($__internal_14_$__cuda_sm70_shflsync_idx_p) ;  /* 0x000013f000007944 */ /* 0x004fea0003c00000 */
[----:B-1---5:R-:W-:-:S05]  /*21130*/  BRA `(.L_x_1000) ;  /* 0xffff55b000007947 */ /* 0x022fca000383ffff */
.L_x_888:
[----:B------:R-:W-:Y:S02]  /*21140*/  MOV R0, 0x2 ;  /* 0x0000000200007802 */ /* 0x000fe40000000f00 */
[----:B------:R-:W-:Y:S02]  /*21150*/  MOV R2, 0x21170 ;  /* 0x0002117000027802 */ /* 0x000fe40000000f00 */
[----:B-1----:R-:W-:Y:S05]  /*21160*/  CALL.REL.NOINC `($__internal_13_$__cuda_sm70_shflsync_bfly_p) ;  /* 0x0000135000007944 */ /* 0x002fea0003c00000 */
[----:B------:R-:W-:-:S05]  /*21170*/  BRA `(.L_x_1001) ;  /* 0xffff57f000007947 */ /* 0x000fca000383ffff */
.L_x_889:
[----:B------:R-:W-:Y:S02]  /*21180*/  MOV R0, 0x1 ;  /* 0x0000000100007802 */ /* 0x000fe40000000f00 */
[----:B------:R-:W-:Y:S02]  /*21190*/  MOV R2, 0x211b0 ;  /* 0x000211b000027802 */ /* 0x000fe40000000f00 */
[----:B-1----:R-:W-:Y:S05]  /*211a0*/  CALL.REL.NOINC `($__internal_13_$__cuda_sm70_shflsync_bfly_p) ;  /* 0x0000131000007944 */ /* 0x002fea0003c00000 */
        /* <DEDUP_REMOVED lines=10> */
.L_x_892:
[----:B------:R-:W-:Y:S01]  /*21250*/  MOV R203, 0x181f ;  /* 0x0000181f00cb7802 */ /* 0x000fe20000000f00 */
[----:B------:R-:W-:Y:S01]  /*21260*/  IMAD.MOV.U32 R2, RZ, RZ, RZ ;  /* 0x000000ffff027224 */ /* 0x000fe200078e00ff */
[----:B------:R-:W-:Y:S02]  /*21270*/  MOV R3, 0x21290 ;  /* 0x0002129000037802 */ /* 0x000fe40000000f00 */
[----:B-1234-:R-:W-:Y:S05]  /*21280*/  CALL.REL.NOINC `($__internal_14_$__cuda_sm70_shflsync_idx_p) ;  /* 0x0000129000007944 */ /* 0x01efea0003c00000 */
[----:B-1---5:R-:W-:-:S05]  /*21290*/  BRA `(.L_x_1003) ;  /* 0xffff6b8000007947 */ /* 0x022fca000383ffff */
.L_x_895:
[----:B------:R-:W-:Y:S01]  /*212a0*/  MOV R203, 0x181f ;  /* 0x0000181f00cb7802 */ /* 0x000fe20000000f00 */
[----:B------:R-:W-:Y:S01]  /*212b0*/  IMAD.MOV.U32 R2, RZ, RZ, RZ ;  /* 0x000000ffff027224 */ /* 0x000fe200078e00ff */
[----:B------:R-:W-:Y:S02]  /*212c0*/  MOV R3, 0x212e0 ;  /* 0x000212e000037802 */ /* 0x000fe40000000f00 */
[----:B------:R-:W-:Y:S05]  /*212d0*/  CALL.REL.NOINC `($__internal_14_$__cuda_sm70_shflsync_idx_p) ;  /* 0x0000124000007944 */ /* 0x000fea0003c00000 */
[----:B------:R-:W-:Y:S01]  /*212e0*/  MOV R132, R0 ;  /* 0x0000000000847202 */ /* 0x000fe20000000f00 */
[----:B-1---5:R-:W-:-:S05]  /*212f0*/  BRA `(.L_x_1004) ;  /* 0xffff754000007947 */ /* 0x022fca000383ffff */
.L_x_896:
[----:B------:R-:W-:Y:S01]  /*21300*/  MOV R2, RZ ;  /* 0x000000ff00027202 */ /* 0x000fe20000000f00 */
[----:B-1----:R-:W-:Y:S01]  /*21310*/  IMAD.MOV.U32 R0, RZ, RZ, R133 ;  /* 0x000000ffff007224 */ /* 0x002fe200078e0085 */
[----:B------:R-:W-:Y:S01]  /*21320*/  MOV R3, 0x21350 ;  /* 0x0002135000037802 */ /* 0x000fe20000000f00 */
[----:B------:R-:W-:Y:S02]  /*21330*/  IMAD.MOV.U32 R203, RZ, RZ, 0x181f ;  /* 0x0000181fffcb7424 */ /* 0x000fe400078e00ff */
[----:B--2---:R-:W-:Y:S05]  /*21340*/  CALL.REL.NOINC `($__internal_14_$__cuda_sm70_shflsync_idx_p) ;  /* 0x000011d000007944 */ /* 0x004fea0003c00000 */
[----:B-1---5:R-:W-:-:S05]  /*21350*/  BRA `(.L_x_1005) ;  /* 0xffff750000007947 */ /* 0x022fca000383ffff */
.L_x_897:
[----:B------:R-:W-:Y:S01]  /*21360*/  MOV R2, RZ ;  /* 0x000000ff00027202 */ /* 0x000fe20000000f00 */
[----:B------:R-:W-:Y:S01]  /*21370*/  IMAD.MOV.U32 R0, RZ, RZ, R132 ;  /* 0x000000ffff007224 */ /* 0x000fe200078e0084 */
[----:B------:R-:W-:Y:S01]  /*21380*/  MOV R3, 0x213b0 ;  /* 0x000213b000037802 */ /* 0x000fe20000000f00 */
[----:B------:R-:W-:Y:S02]  /*21390*/  IMAD.MOV.U32 R203, RZ, RZ, 0x1c1f ;  /* 0x00001c1fffcb7424 */ /* 0x000fe400078e00ff */
[----:B------:R-:W-:Y:S05]  /*213a0*/  CALL.REL.NOINC `($__internal_14_$__cuda_sm70_shflsync_idx_p) ;  /* 0x0000117000007944 */ /* 0x000fea0003c00000 */
[----:B------:R-:W-:Y:S01]  /*213b0*/  MOV R3, R0 ;  /* 0x0000000000037202 */ /* 0x000fe20000000f00 */
[----:B-1---5:R-:W-:-:S05]  /*213c0*/  BRA `(.L_x_1006) ;  /* 0xffff767000007947 */ /* 0x022fca000383ffff */
.L_x_902:
[----:B------:R-:W-:Y:S01]  /*213d0*/  MOV R2, 0x1 ;  /* 0x0000000100027802 */ /* 0x000fe20000000f00 */
[----:B------:R-:W-:Y:S01]  /*213e0*/  IMAD.MOV.U32 R0, RZ, RZ, R132 ;  /* 0x000000ffff007224 */ /* 0x000fe200078e0084 */
[----:B------:R-:W-:Y:S01]  /*213f0*/  MOV R3, 0x21420 ;  /* 0x0002142000037802 */ /* 0x000fe20000000f00 */
[----:B------:R-:W-:Y:S02]  /*21400*/  IMAD.MOV.U32 R203, RZ, RZ, 0x1c1f ;  /* 0x00001c1fffcb7424 */ /* 0x000fe400078e00ff */
[----:B-1----:R-:W-:Y:S05]  /*21410*/  CALL.REL.NOINC `($__internal_14_$__cuda_sm70_shflsync_idx_p) ;  /* 0x0000110000007944 */ /* 0x002fea0003c00000 */
[----:B------:R-:W-:Y:S01]  /*21420*/  MOV R3, R0 ;  /* 0x0000000000037202 */ /* 0x000fe20000000f00 */
[----:B-1---5:R-:W-:-:S05]  /*21430*/  BRA `(.L_x_1007) ;  /* 0xffff799000007947 */ /* 0x022fca000383ffff */
.L_x_907:
[----:B------:R-:W-:Y:S02]  /*21440*/  MOV R0, 0x2 ;  /* 0x0000000200007802 */ /* 0x000fe40000000f00 */
[----:B------:R-:W-:Y:S02]  /*21450*/  MOV R2, 0x21470 ;  /* 0x0002147000027802 */ /* 0x000fe40000000f00 */
[----:B------:R-:W-:Y:S05]  /*21460*/  CALL.REL.NOINC `($__internal_13_$__cuda_sm70_shflsync_bfly_p) ;  /* 0x0000105000007944 */ /* 0x000fea0003c00000 */
[----:B------:R-:W-:-:S05]  /*21470*/  BRA `(.L_x_1008) ;  /* 0xffff7dd000007947 */ /* 0x000fca000383ffff */
.L_x_908:
        /* <DEDUP_REMOVED lines=10> */
[----:B------:R-:W-:Y:S03]  /*21520*/  MOV R2, 0x21550 ;  /* 0x0002155000027802 */ /* 0x000fe60000000f00 */
[----:B------:R-:W-:Y:S02]  /*21530*/  IMAD.MOV.U32 R132, RZ, RZ, R4 ;  /* 0x000000ffff847224 */ /* 0x000fe400078e0004 */
[----:B------:R-:W-:Y:S05]  /*21540*/  CALL.REL.NOINC `($__internal_13_$__cuda_sm70_shflsync_bfly_p) ;  /* 0x00000f7000007944 */ /* 0x000fea0003c00000 */
[----:B------:R-:W-:-:S05]  /*21550*/  BRA `(.L_x_1009) ;  /* 0xffff7d6000007947 */ /* 0x000fca000383ffff */
.L_x_910:
[----:B------:R-:W-:Y:S01]  /*21560*/  IMAD.MOV.U32 R132, RZ, RZ, R205 ;  /* 0x000000ffff847224 */ /* 0x000fe200078e00cd */
[----:B------:R-:W-:-:S02]  /*21570*/  MOV R0, 0x2 ;  /* 0x0000000200007802 */ /* 0x000fc40000000f00 */
[----:B------:R-:W-:Y:S02]  /*21580*/  MOV R2, 0x215a0 ;  /* 0x000215a000027802 */ /* 0x000fe40000000f00 */
[----:B------:R-:W-:Y:S05]  /*21590*/  CALL.REL.NOINC `($__internal_13_$__cuda_sm70_shflsync_bfly_p) ;  /* 0x00000f2000007944 */ /* 0x000fea0003c00000 */
[----:B------:R-:W-:Y:S05]  /*215a0*/  BRA `(.L_x_1010) ;  /* 0xffff903000007947 */ /* 0x000fea000383ffff */
.L_x_911:
[----:B------:R-:W-:Y:S01]  /*215b0*/  IMAD.MOV.U32 R132, RZ, RZ, R5 ;  /* 0x000000ffff847224 */ /* 0x000fe200078e0005 */
[----:B------:R-:W-:Y:S02]  /*215c0*/  MOV R0, 0x1 ;  /* 0x0000000100007802 */ /* 0x000fe40000000f00 */
[----:B------:R-:W-:Y:S02]  /*215d0*/  MOV R2, 0x215f0 ;  /* 0x000215f000027802 */ /* 0x000fe40000000f00 */
[----:B-1----:R-:W-:Y:S05]  /*215e0*/  CALL.REL.NOINC `($__internal_13_$__cuda_sm70_shflsync_bfly_p) ;  /* 0x00000ed000007944 */ /* 0x002fea0003c00000 */
[----:B------:R-:W-:Y:S01]  /*215f0*/  FADD.FTZ R5, R5, R0 ;  /* 0x0000000005057221 */ /* 0x000fe20000010000 */
[----:B------:R-:W-:Y:S02]  /*21600*/  MOV R132, R204 ;  /* 0x000000cc00847202 */ /* 0x000fe40000000f00 */
[----:B------:R-:W-:Y:S02]  /*21610*/  MOV R0, 0x2 ;  /* 0x0000000200007802 */ /* 0x000fe40000000f00 */
[----:B------:R-:W-:Y:S02]  /*21620*/  MOV R2, 0x21640 ;  /* 0x0002164000027802 */ /* 0x000fe40000000f00 */
[----:B------:R-:W-:Y:S05]  /*21630*/  CALL.REL.NOINC `($__internal_13_$__cuda_sm70_shflsync_bfly_p) ;  /* 0x00000e8000007944 */ /* 0x000fea0003c00000 */
[----:B------:R-:W-:Y:S01]  /*21640*/  FADD.FTZ R6, R204, R0 ;  /* 0x00000000cc067221 */ /* 0x000fe20000010000 */
[----:B------:R-:W-:Y:S02]  /*21650*/  MOV R0, 0x1 ;  /* 0x0000000100007802 */ /* 0x000fe40000000f00 */
[----:B------:R-:W-:-:S02]  /*21660*/  MOV R2, 0x21690 ;  /* 0x0002169000027802 */ /* 0x000fc40000000f00 */
[----:B------:R-:W-:Y:S02]  /*21670*/  MOV R132, R6 ;  /* 0x0000000600847202 */ /* 0x000fe40000000f00 */
[----:B------:R-:W-:Y:S05]  /*21680*/  CALL.REL.NOINC `($__internal_13_$__cuda_sm70_shflsync_bfly_p) ;  /* 0x00000e3000007944 */ /* 0x000fea0003c00000 */
[----:B------:R-:W-:Y:S01]  /*21690*/  MOV R3, R0 ;  /* 0x0000000000037202 */ /* 0x000fe20000000f00 */
[----:B------:R-:W-:Y:S05]  /*216a0*/  BRA `(.L_x_1011) ;  /* 0xffff8fa000007947 */ /* 0x000fea000383ffff */
.L_x_918:
[----:B--234-:R-:W-:Y:S01]  /*216b0*/  IMAD.MOV.U32 R0, RZ, RZ, R13 ;  /* 0x000000ffff007224 */ /* 0x01cfe200078e000d */
[----:B------:R-:W-:Y:S01]  /*216c0*/  MOV R2, RZ ;  /* 0x000000ff00027202 */ /* 0x000fe20000000f00 */
[----:B------:R-:W-:Y:S01]  /*216d0*/  IMAD.MOV.U32 R203, RZ, RZ, 0x181f ;  /* 0x0000181fffcb7424 */ /* 0x000fe200078e00ff */
[----:B------:R-:W-:Y:S02]  /*216e0*/  MOV R3, 0x21700 ;  /* 0x0002170000037802 */ /* 0x000fe40000000f00 */
[----:B-1----:R-:W-:Y:S05]  /*216f0*/  CALL.REL.NOINC `($__internal_14_$__cuda_sm70_shflsync_idx_p) ;  /* 0x00000e2000007944 */ /* 0x002fea0003c00000 */
[----:B-----5:R-:W-:Y:S01]  /*21700*/  MOV R4, R0 ;  /* 0x0000000000047202 */ /* 0x020fe20000000f00 */
[----:B-1----:R-:W-:Y:S05]  /*21710*/  BRA `(.L_x_1012) ;  /* 0xffffaab000007947 */ /* 0x002fea000383ffff */
.L_x_919:
[----:B------:R-:W-:Y:S01]  /*21720*/  IMAD.MOV.U32 R0, RZ, RZ, R14 ;  /* 0x000000ffff007224 */ /* 0x000fe200078e000e */
[----:B------:R-:W-:Y:S01]  /*21730*/  MOV R2, RZ ;  /* 0x000000ff00027202 */ /* 0x000fe20000000f00 */
[----:B------:R-:W-:Y:S01]  /*21740*/  IMAD.MOV.U32 R203, RZ, RZ, 0x181f ;  /* 0x0000181fffcb7424 */ /* 0x000fe200078e00ff */
[----:B------:R-:W-:Y:S02]  /*21750*/  MOV R3, 0x21770 ;  /* 0x0002177000037802 */ /* 0x000fe40000000f00 */
[----:B-123--:R-:W-:Y:S05]  /*21760*/  CALL.REL.NOINC `($__internal_14_$__cuda_sm70_shflsync_idx_p) ;  /* 0x00000db000007944 */ /* 0x00efea0003c00000 */
[----:B-1---5:R-:W-:Y:S05]  /*21770*/  BRA `(.L_x_1013) ;  /* 0xffffaa7000007947 */ /* 0x022fea000383ffff */
.L_x_922:
[----:B--2---:R-:W-:Y:S01]  /*21780*/  IMAD.MOV.U32 R0, RZ, RZ, R13 ;  /* 0x000000ffff007224 */ /* 0x004fe200078e000d */
[----:B------:R-:W-:Y:S01]  /*21790*/  MOV R2, 0x1 ;  /* 0x0000000100027802 */ /* 0x000fe20000000f00 */
[----:B------:R-:W-:Y:S01]  /*217a0*/  IMAD.MOV.U32 R203, RZ, RZ, 0x181f ;  /* 0x0000181fffcb7424 */ /* 0x000fe200078e00ff */
[----:B------:R-:W-:-:S02]  /*217b0*/  MOV R3, 0x217d0 ;  /* 0x000217d000037802 */ /* 0x000fc40000000f00 */
[----:B-1-34-:R-:W-:Y:S05]  /*217c0*/  CALL.REL.NOINC `($__internal_14_$__cuda_sm70_shflsync_idx_p) ;  /* 0x00000d5000007944 */ /* 0x01afea0003c00000 */
[----:B-----5:R-:W-:Y:S01]  /*217d0*/  IMAD.MOV.U32 R4, RZ, RZ, R0 ;  /* 0x000000ffff047224 */ /* 0x020fe200078e0000 */
[----:B------:R-:W-:Y:S01]  /*217e0*/  MOV R2, 0x1 ;  /* 0x0000000100027802 */ /* 0x000fe20000000f00 */
[----:B------:R-:W-:Y:S01]  /*217f0*/  IMAD.MOV.U32 R0, RZ, RZ, R14 ;  /* 0x000000ffff007224 */ /* 0x000fe200078e000e */
[----:B------:R-:W-:-:S02]  /*21800*/  MOV R203, 0x181f ;  /* 0x0000181f00cb7802 */ /* 0x000fc40000000f00 */
[----:B------:R-:W-:Y:S02]  /*21810*/  MOV R3, 0x21830 ;  /* 0x0002183000037802 */ /* 0x000fe40000000f00 */
[----:B-1----:R-:W-:Y:S05]  /*21820*/  CALL.REL.NOINC `($__internal_14_$__cuda_sm70_shflsync_idx_p) ;  /* 0x00000cf000007944 */ /* 0x002fea0003c00000 */
[----:B-1---5:R-:W-:Y:S05]  /*21830*/  BRA `(.L_x_1014) ;  /* 0xffffab2000007947 */ /* 0x022fea000383ffff */
.L_x_925:
[----:B--2---:R-:W-:Y:S01]  /*21840*/  IMAD.MOV.U32 R0, RZ, RZ, R13 ;  /* 0x000000ffff007224 */ /* 0x004fe200078e000d */
[----:B------:R-:W-:Y:S01]  /*21850*/  MOV R2, 0x2 ;  /* 0x0000000200027802 */ /* 0x000fe20000000f00 */
[----:B------:R-:W-:Y:S01]  /*21860*/  IMAD.MOV.U32 R203, RZ, RZ, 0x181f ;  /* 0x0000181fffcb7424 */ /* 0x000fe200078e00ff */
[----:B------:R-:W-:Y:S02]  /*21870*/  MOV R3, 0x21890 ;  /* 0x0002189000037802 */ /* 0x000fe40000000f00 */
[----:B-1-34-:R-:W-:Y:S05]  /*21880*/  CALL.REL.NOINC `($__internal_14_$__cuda_sm70_shflsync_idx_p) ;  /* 0x00000c9000007944 */ /* 0x01afea0003c00000 */
[----:B-----5:R-:W-:Y:S01]  /*21890*/  MOV R4, R0 ;  /* 0x0000000000047202 */ /* 0x020fe20000000f00 */
[----:B-1----:R-:W-:Y:S05]  /*218a0*/  BRA `(.L_x_1015) ;  /* 0xffffac2000007947 */ /* 0x002fea000383ffff */
.L_x_926:
[----:B--2---:R-:W-:Y:S01]  /*218b0*/  IMAD.MOV.U32 R0, RZ, RZ, R14 ;  /* 0x000000ffff007224 */ /* 0x004fe200078e000e */
[----:B------:R-:W-:Y:S01]  /*218c0*/  MOV R2, 0x2 ;  /* 0x0000000200027802 */ /* 0x000fe20000000f00 */
[----:B------:R-:W-:Y:S01]  /*218d0*/  IMAD.MOV.U32 R203, RZ, RZ, 0x181f ;  /* 0x0000181fffcb7424 */ /* 0x000fe200078e00ff */
[----:B------:R-:W-:Y:S02]  /*218e0*/  MOV R3, 0x21900 ;  /* 0x0002190000037802 */ /* 0x000fe40000000f00 */
[----:B-1-34-:R-:W-:Y:S05]  /*218f0*/  CALL.REL.NOINC `($__internal_14_$__cuda_sm70_shflsync_idx_p) ;  /* 0x00000c2000007944 */ /* 0x01afea0003c00000 */
[----:B-1---5:R-:W-:Y:S05]  /*21900*/  BRA `(.L_x_1016) ;  /* 0xffffabe000007947 */ /* 0x022fea000383ffff */
.L_x_929:
[----:B----4-:R-:W-:Y:S01]  /*21910*/  IMAD.MOV.U32 R0, RZ, RZ, R13 ;  /* 0x000000ffff007224 */ /* 0x010fe200078e000d */
[----:B---3--:R-:W-:Y:S01]  /*21920*/  MOV R2, 0x3 ;  /* 0x0000000300027802 */ /* 0x008fe20000000f00 */
[----:B------:R-:W-:Y:S01]  /*21930*/  IMAD.MOV.U32 R203, RZ, RZ, 0x181f ;  /* 0x0000181fffcb7424 */ /* 0x000fe200078e00ff */
[----:B------:R-:W-:-:S02]  /*21940*/  MOV R3, 0x21960 ;  /* 0x0002196000037802 */ /* 0x000fc40000000f00 */
[----:B-12---:R-:W-:Y:S05]  /*21950*/  CALL.REL.NOINC `($__internal_14_$__cuda_sm70_shflsync_idx_p) ;  /* 0x00000bc000007944 */ /* 0x006fea0003c00000 */
[----:B-----5:R-:W-:Y:S01]  /*21960*/  IMAD.MOV.U32 R4, RZ, RZ, R0 ;  /* 0x000000ffff047224 */ /* 0x020fe200078e0000 */
[----:B------:R-:W-:Y:S01]  /*21970*/  MOV R2, 0x3 ;  /* 0x0000000300027802 */ /* 0x000fe20000000f00 */
[----:B------:R-:W-:Y:S01]  /*21980*/  IMAD.MOV.U32 R0, RZ, RZ, R14 ;  /* 0x000000ffff007224 */ /* 0x000fe200078e000e */
[----:B------:R-:W-:-:S02]  /*21990*/  MOV R203, 0x181f ;  /* 0x0000181f00cb7802 */ /* 0x000fc40000000f00 */
[----:B------:R-:W-:Y:S02]  /*219a0*/  MOV R3, 0x219c0 ;  /* 0x000219c000037802 */ /* 0x000fe40000000f00 */
[----:B-1----:R-:W-:Y:S05]  /*219b0*/  CALL.REL.NOINC `($__internal_14_$__cuda_sm70_shflsync_idx_p) ;  /* 0x00000b6000007944 */ /* 0x002fea0003c00000 */
[----:B-1---5:R-:W-:Y:S05]  /*219c0*/  BRA `(.L_x_1017) ;  /* 0xffffaca000007947 */ /* 0x022fea000383ffff */
.L_x_931:
[----:B------:R-:W-:Y:S01]  /*219d0*/  IMAD.MOV.U32 R0, RZ, RZ, R5 ;  /* 0x000000ffff007224 */ /* 0x000fe200078e0005 */
[----:B------:R-:W-:Y:S01]  /*219e0*/  MOV R2, RZ ;  /* 0x000000ff00027202 */ /* 0x000fe20000000f00 */
[----:B------:R-:W-:Y:S01]  /*219f0*/  IMAD.MOV.U32 R203, RZ, RZ, 0x1c1f ;  /* 0x00001c1fffcb7424 */ /* 0x000fe200078e00ff */
[----:B------:R-:W-:Y:S02]  /*21a00*/  MOV R3, 0x21a20 ;  /* 0x00021a2000037802 */ /* 0x000fe40000000f00 */
[----:B------:R-:W-:Y:S05]  /*21a10*/  CALL.REL.NOINC `($__internal_14_$__cuda_sm70_shflsync_idx_p) ;  /* 0x00000b0000007944 */ /* 0x000fea0003c00000 */
[----:B-----5:R-:W-:Y:S01]  /*21a20*/  MOV R4, R0 ;  /* 0x0000000000047202 */ /* 0x020fe20000000f00 */
[----:B-1----:R-:W-:Y:S05]  /*21a30*/  BRA `(.L_x_1018) ;  /* 0xffffaf9000007947 */ /* 0x002fea000383ffff */
.L_x_932:
[----:B------:R-:W-:Y:S01]  /*21a40*/  IMAD.MOV.U32 R0, RZ, RZ, R12 ;  /* 0x000000ffff007224 */ /* 0x000fe200078e000c */
[----:B------:R-:W-:Y:S01]  /*21a50*/  MOV R2, RZ ;  /* 0x000000ff00027202 */ /* 0x000fe20000000f00 */
[----:B------:R-:W-:Y:S01]  /*21a60*/  IMAD.MOV.U32 R203, RZ, RZ, 0x1c1f ;  /* 0x00001c1fffcb7424 */ /* 0x000fe200078e00ff */
[----:B------:R-:W-:Y:S02]  /*21a70*/  MOV R3, 0x21a90 ;  /* 0x00021a9000037802 */ /* 0x000fe40000000f00 */
[----:B-12---:R-:W-:Y:S05]  /*21a80*/  CALL.REL.NOINC `($__internal_14_$__cuda_sm70_shflsync_idx_p) ;  /* 0x00000a9000007944 */ /* 0x006fea0003c00000 */
[----:B-1---5:R-:W-:Y:S05]  /*21a90*/  BRA `(.L_x_1019) ;  /* 0xffffaf5000007947 */ /* 0x022fea000383ffff */
.L_x_935:
[----:B----4-:R-:W-:Y:S01]  /*21aa0*/  IMAD.MOV.U32 R0, RZ, RZ, R5 ;  /* 0x000000ffff007224 */ /* 0x010fe200078e0005 */
[----:B------:R-:W-:Y:S01]  /*21ab0*/  MOV R2, 0x1 ;  /* 0x0000000100027802 */ /* 0x000fe20000000f00 */
[----:B------:R-:W-:Y:S01]  /*21ac0*/  IMAD.MOV.U32 R203, RZ, RZ, 0x1c1f ;  /* 0x00001c1fffcb7424 */ /* 0x000fe200078e00ff */
[----:B------:R-:W-:-:S02]  /*21ad0*/  MOV R3, 0x21af0 ;  /* 0x00021af000037802 */ /* 0x000fc40000000f00 */
[----:B-123--:R-:W-:Y:S05]  /*21ae0*/  CALL.REL.NOINC `($__internal_14_$__cuda_sm70_shflsync_idx_p) ;  /* 0x00000a3000007944 */ /* 0x00efea0003c00000 */
[----:B-----5:R-:W-:Y:S01]  /*21af0*/  IMAD.MOV.U32 R4, RZ, RZ, R0 ;  /* 0x000000ffff047224 */ /* 0x020fe200078e0000 */
[----:B------:R-:W-:Y:S01]  /*21b00*/  MOV R2, 0x1 ;  /* 0x0000000100027802 */ /* 0x000fe20000000f00 */
[----:B------:R-:W-:Y:S01]  /*21b10*/  IMAD.MOV.U32 R0, RZ, RZ, R12 ;  /* 0x000000ffff007224 */ /* 0x000fe200078e000c */
[----:B------:R-:W-:-:S02]  /*21b20*/  MOV R203, 0x1c1f ;  /* 0x00001c1f00cb7802 */ /* 0x000fc40000000f00 */
[----:B------:R-:W-:Y:S02]  /*21b30*/  MOV R3, 0x21b50 ;  /* 0x00021b5000037802 */ /* 0x000fe40000000f00 */
[----:B-1----:R-:W-:Y:S05]  /*21b40*/  CALL.REL.NOINC `($__internal_14_$__cuda_sm70_shflsync_idx_p) ;  /* 0x000009d000007944 */ /* 0x002fea0003c00000 */
[----:B-1---5:R-:W-:Y:S05]  /*21b50*/  BRA `(.L_x_1020) ;  /* 0xffffbbf000007947 */ /* 0x022fea000383ffff */
.L_x_939:
[----:B------:R-:W-:Y:S01]  /*21b60*/  IMAD.MOV.U32 R0, RZ, RZ, R5 ;  /* 0x000000ffff007224 */ /* 0x000fe200078e0005 */
[----:B------:R-:W-:Y:S01]  /*21b70*/  MOV R2, RZ ;  /* 0x000000ff00027202 */ /* 0x000fe20000000f00 */
[----:B------:R-:W-:Y:S01]  /*21b80*/  IMAD.MOV.U32 R203, RZ, RZ, 0x181f ;  /* 0x0000181fffcb7424 */ /* 0x000fe200078e00ff */
[----:B------:R-:W-:Y:S02]  /*21b90*/  MOV R3, 0x21bb0 ;  /* 0x00021bb000037802 */ /* 0x000fe40000000f00 */
[----:B------:R-:W-:Y:S05]  /*21ba0*/  CALL.REL.NOINC `($__internal_14_$__cuda_sm70_shflsync_idx_p) ;  /* 0x0000097000007944 */ /* 0x000fea0003c00000 */
[----:B-----5:R-:W-:Y:S01]  /*21bb0*/  MOV R4, R0 ;  /* 0x0000000000047202 */ /* 0x020fe20000000f00 */
[----:B-1----:R-:W-:Y:S05]  /*21bc0*/  BRA `(.L_x_1021) ;  /* 0xffffd0a000007947 */ /* 0x002fea000383ffff */
.L_x_940:
[----:B------:R-:W-:Y:S01]  /*21bd0*/  IMAD.MOV.U32 R0, RZ, RZ, R14 ;  /* 0x000000ffff007224 */ /* 0x000fe200078e000e */
[----:B------:R-:W-:Y:S01]  /*21be0*/  MOV R2, RZ ;  /* 0x000000ff00027202 */ /* 0x000fe20000000f00 */
[----:B------:R-:W-:Y:S01]  /*21bf0*/  IMAD.MOV.U32 R203, RZ, RZ, 0x181f ;  /* 0x0000181fffcb7424 */ /* 0x000fe200078e00ff */
[----:B------:R-:W-:Y:S02]  /*21c00*/  MOV R3, 0x21c20 ;  /* 0x00021c2000037802 */ /* 0x000fe40000000f00 */
[----:B-12---:R-:W-:Y:S05]  /*21c10*/  CALL.REL.NOINC `($__internal_14_$__cuda_sm70_shflsync_idx_p) ;  /* 0x0000090000007944 */ /* 0x006fea0003c00000 */
[----:B-1---5:R-:W-:Y:S05]  /*21c20*/  BRA `(.L_x_1022) ;  /* 0xffffd06000007947 */ /* 0x022fea000383ffff */
.L_x_943:
[----:B----4-:R-:W-:Y:S01]  /*21c30*/  IMAD.MOV.U32 R0, RZ, RZ, R5 ;  /* 0x000000ffff007224 */ /* 0x010fe200078e0005 */
[----:B--2---:R-:W-:Y:S01]  /*21c40*/  MOV R2, 0x1 ;  /* 0x0000000100027802 */ /* 0x004fe20000000f00 */
[----:B------:R-:W-:Y:S01]  /*21c50*/  IMAD.MOV.U32 R203, RZ, RZ, 0x181f ;  /* 0x0000181fffcb7424 */ /* 0x000fe200078e00ff */
[----:B------:R-:W-:-:S02]  /*21c60*/  MOV R3, 0x21c80 ;  /* 0x00021c8000037802 */ /* 0x000fc40000000f00 */
[----:B-1-3--:R-:W-:Y:S05]  /*21c70*/  CALL.REL.NOINC `($__internal_14_$__cuda_sm70_shflsync_idx_p) ;  /* 0x000008a000007944 */ /* 0x00afea0003c00000 */
[----:B-----5:R-:W-:Y:S01]  /*21c80*/  IMAD.MOV.U32 R4, RZ, RZ, R0 ;  /* 0x000000ffff047224 */ /* 0x020fe200078e0000 */
[----:B------:R-:W-:Y:S01]  /*21c90*/  MOV R2, 0x1 ;  /* 0x0000000100027802 */ /* 0x000fe20000000f00 */
[----:B------:R-:W-:Y:S01]  /*21ca0*/  IMAD.MOV.U32 R0, RZ, RZ, R14 ;  /* 0x000000ffff007224 */ /* 0x000fe200078e000e */
[----:B------:R-:W-:-:S02]  /*21cb0*/  MOV R203, 0x181f ;  /* 0x0000181f00cb7802 */ /* 0x000fc40000000f00 */
[----:B------:R-:W-:Y:S02]  /*21cc0*/  MOV R3, 0x21ce0 ;  /* 0x00021ce000037802 */ /* 0x000fe40000000f00 */
[----:B-1----:R-:W-:Y:S05]  /*21cd0*/  CALL.REL.NOINC `($__internal_14_$__cuda_sm70_shflsync_idx_p) ;  /* 0x0000084000007944 */ /* 0x002fea0003c00000 */
[----:B-1---5:R-:W-:Y:S05]  /*21ce0*/  BRA `(.L_x_1023) ;  /* 0xffffd12000007947 */ /* 0x022fea000383ffff */
.L_x_946:
[----:B----4-:R-:W-:Y:S01]  /*21cf0*/  IMAD.MOV.U32 R0, RZ, RZ, R5 ;  /* 0x000000ffff007224 */ /* 0x010fe200078e0005 */
[----:B-1----:R-:W-:Y:S01]  /*21d00*/  MOV R2, 0x2 ;  /* 0x0000000200027802 */ /* 0x002fe20000000f00 */
[----:B------:R-:W-:Y:S01]  /*21d10*/  IMAD.MOV.U32 R203, RZ, RZ, 0x181f ;  /* 0x0000181fffcb7424 */ /* 0x000fe200078e00ff */
[----:B------:R-:W-:Y:S02]  /*21d20*/  MOV R3, 0x21d40 ;  /* 0x00021d4000037802 */ /* 0x000fe40000000f00 */
[----:B--23--:R-:W-:Y:S05]  /*21d30*/  CALL.REL.NOINC `($__internal_14_$__cuda_sm70_shflsync_idx_p) ;  /* 0x000007e000007944 */ /* 0x00cfea0003c00000 */
[----:B-----5:R-:W-:Y:S01]  /*21d40*/  MOV R4, R0 ;  /* 0x0000000000047202 */ /* 0x020fe20000000f00 */
[----:B-1----:R-:W-:Y:S05]  /*21d50*/  BRA `(.L_x_1024) ;  /* 0xffffd22000007947 */ /* 0x002fea000383ffff */
.L_x_947:
[----:B----4-:R-:W-:Y:S01]  /*21d60*/  IMAD.MOV.U32 R0, RZ, RZ, R14 ;  /* 0x000000ffff007224 */ /* 0x010fe200078e000e */
[----:B------:R-:W-:Y:S01]  /*21d70*/  MOV R2, 0x2 ;  /* 0x0000000200027802 */ /* 0x000fe20000000f00 */
[----:B------:R-:W-:Y:S01]  /*21d80*/  IMAD.MOV.U32 R203, RZ, RZ, 0x181f ;  /* 0x0000181fffcb7424 */ /* 0x000fe200078e00ff */
[----:B------:R-:W-:Y:S02]  /*21d90*/  MOV R3, 0x21db0 ;  /* 0x00021db000037802 */ /* 0x000fe40000000f00 */
[----:B-123--:R-:W-:Y:S05]  /*21da0*/  CALL.REL.NOINC `($__internal_14_$__cuda_sm70_shflsync_idx_p) ;  /* 0x0000077000007944 */ /* 0x00efea0003c00000 */
[----:B-1---5:R-:W-:Y:S05]  /*21db0*/  BRA `(.L_x_1025) ;  /* 0xffffd1e000007947 */ /* 0x022fea000383ffff */
.L_x_950:
[----:B-1----:R-:W-:Y:S01]  /*21dc0*/  IMAD.MOV.U32 R0, RZ, RZ, R5 ;  /* 0x000000ffff007224 */ /* 0x002fe200078e0005 */
[----:B------:R-:W-:Y:S01]  /*21dd0*/  MOV R2, 0x3 ;  /* 0x0000000300027802 */ /* 0x000fe20000000f00 */
[----:B------:R-:W-:Y:S01]  /*21de0*/  IMAD.MOV.U32 R203, RZ, RZ, 0x181f ;  /* 0x0000181fffcb7424 */ /* 0x000fe200078e00ff */
[----:B------:R-:W-:-:S02]  /*21df0*/  MOV R3, 0x21e10 ;  /* 0x00021e1000037802 */ /* 0x000fc40000000f00 */
[----:B--234-:R-:W-:Y:S05]  /*21e00*/  CALL.REL.NOINC `($__internal_14_$__cuda_sm70_shflsync_idx_p) ;  /* 0x0000071000007944 */ /* 0x01cfea0003c00000 */
[----:B-----5:R-:W-:Y:S01]  /*21e10*/  IMAD.MOV.U32 R4, RZ, RZ, R0 ;  /* 0x000000ffff047224 */ /* 0x020fe200078e0000 */
[----:B------:R-:W-:Y:S01]  /*21e20*/  MOV R2, 0x3 ;  /* 0x0000000300027802 */ /* 0x000fe20000000f00 */
[----:B------:R-:W-:Y:S01]  /*21e30*/  IMAD.MOV.U32 R0, RZ, RZ, R14 ;  /* 0x000000ffff007224 */ /* 0x000fe200078e000e */
[----:B------:R-:W-:-:S02]  /*21e40*/  MOV R203, 0x181f ;  /* 0x0000181f00cb7802 */ /* 0x000fc40000000f00 */
[----:B------:R-:W-:Y:S02]  /*21e50*/  MOV R3, 0x21e70 ;  /* 0x00021e7000037802 */ /* 0x000fe40000000f00 */
[----:B-1----:R-:W-:Y:S05]  /*21e60*/  CALL.REL.NOINC `($__internal_14_$__cuda_sm70_shflsync_idx_p) ;  /* 0x000006b000007944 */ /* 0x002fea0003c00000 */
[----:B-1---5:R-:W-:Y:S05]  /*21e70*/  BRA `(.L_x_1026) ;  /* 0xffffd2a000007947 */ /* 0x022fea000383ffff */
.L_x_952:
[----:B------:R-:W-:Y:S01]  /*21e80*/  IMAD.MOV.U32 R0, RZ, RZ, R98 ;  /* 0x000000ffff007224 */ /* 0x000fe200078e0062 */
[----:B------:R-:W-:Y:S01]  /*21e90*/  MOV R2, RZ ;  /* 0x000000ff00027202 */ /* 0x000fe20000000f00 */
[----:B------:R-:W-:Y:S01]  /*21ea0*/  IMAD.MOV.U32 R203, RZ, RZ, 0x1f ;  /* 0x0000001fffcb7424 */ /* 0x000fe200078e00ff */
[----:B------:R-:W-:Y:S02]  /*21eb0*/  MOV R3, 0x21ed0 ;  /* 0x00021ed000037802 */ /* 0x000fe40000000f00 */
[----:B-12---:R-:W-:Y:S05]  /*21ec0*/  CALL.REL.NOINC `($__internal_14_$__cuda_sm70_shflsync_idx_p) ;  /* 0x0000065000007944 */ /* 0x006fea0003c00000 */
[----:B------:R-:W-:Y:S01]  /*21ed0*/  MOV R9, R0 ;  /* 0x0000000000097202 */ /* 0x000fe20000000f00 */
[----:B-1---5:R-:W-:Y:S05]  /*21ee0*/  BRA `(.L_x_1027) ;  /* 0xffffd44000007947 */ /* 0x022fea000383ffff */
.L_x_953:
[----:B------:R-:W-:Y:S01]  /*21ef0*/  IMAD.MOV.U32 R0, RZ, RZ, R98 ;  /* 0x000000ffff007224 */ /* 0x000fe200078e0062 */
[----:B------:R-:W-:Y:S01]  /*21f00*/  MOV R2, 0x1 ;  /* 0x0000000100027802 */ /* 0x000fe20000000f00 */
[----:B------:R-:W-:Y:S01]  /*21f10*/  IMAD.MOV.U32 R203, RZ, RZ, 0x1f ;  /* 0x0000001fffcb7424 */ /* 0x000fe200078e00ff */
[----:B------:R-:W-:Y:S02]  /*21f20*/  MOV R3, 0x21f40 ;  /* 0x00021f4000037802 */ /* 0x000fe40000000f00 */
[----:B-1234-:R-:W-:Y:S05]  /*21f30*/  CALL.REL.NOINC `($__internal_14_$__cuda_sm70_shflsync_idx_p) ;  /* 0x000005e000007944 */ /* 0x01efea0003c00000 */
[----:B------:R-:W-:Y:S01]  /*21f40*/  MOV R6, R0 ;  /* 0x0000000000067202 */ /* 0x000fe20000000f00 */
[----:B-1---5:R-:W-:Y:S05]  /*21f50*/  BRA `(.L_x_1028) ;  /* 0xffffd3f000007947 */ /* 0x022fea000383ffff */
.L_x_954:
[----:B------:R-:W-:Y:S02]  /*21f60*/  MOV R3, 0x1 ;  /* 0x0000000100037802 */ /* 0x000fe40000000f00 */
[----:B------:R-:W-:-:S02]  /*21f70*/  MOV R2, 0x21f90 ;  /* 0x00021f9000027802 */ /* 0x000fc40000000f00 */
[----:B---34-:R-:W-:Y:S05]  /*21f80*/  CALL.REL.NOINC `($__internal_15_$__cuda_sm70_shflsync_up_p) ;  /* 0x0000061000007944 */ /* 0x018fea0003c00000 */
[----:B------:R-:W-:Y:S05]  /*21f90*/  BRA `(.L_x_1029) ;  /* 0xffffd4d000007947 */ /* 0x000fea000383ffff */
.L_x_955:
[----:B------:R-:W-:Y:S02]  /*21fa0*/  MOV R3, 0x2 ;  /* 0x0000000200037802 */ /* 0x000fe40000000f00 */
[----:B------:R-:W-:-:S02]  /*21fb0*/  MOV R2, 0x21fd0 ;  /* 0x00021fd000027802 */ /* 0x000fc40000000f00 */
[----:B---34-:R-:W-:Y:S05]  /*21fc0*/  CALL.REL.NOINC `($__internal_15_$__cuda_sm70_shflsync_up_p) ;  /* 0x000005d000007944 */ /* 0x018fea0003c00000 */
[----:B------:R-:W-:Y:S02]  /*21fd0*/  SEL R3, R4, RZ, P1 ;  /* 0x000000ff04037207 */ /* 0x000fe40000800000 */
[----:B------:R-:W-:-:S03]  /*21fe0*/  MOV R2, 0x22020 ;  /* 0x0002202000027802 */ /* 0x000fc60000000f00 */
[----:B------:R-:W-:Y:S02]  /*21ff0*/  IMAD.IADD R0, R0, 0x1, R3 ;  /* 0x0000000100007824 */ /* 0x000fe400078e0203 */
[----:B------:R-:W-:Y:S02]  /*22000*/  IMAD.MOV.U32 R3, RZ, RZ, 0x4 ;  /* 0x00000004ff037424 */ /* 0x000fe400078e00ff */
        /* <DEDUP_REMOVED lines=19> */
.L_x_959:
[----:B------:R-:W-:Y:S02]  /*22140*/  MOV R3, 0x1 ;  /* 0x0000000100037802 */ /* 0x000fe40000000f00 */
[----:B------:R-:W-:Y:S02]  /*22150*/  MOV R2, 0x22170 ;  /* 0x0002217000027802 */ /* 0x000fe40000000f00 */
[----:B---3--:R-:W-:Y:S05]  /*22160*/  CALL.REL.NOINC `($__internal_15_$__cuda_sm70_shflsync_up_p) ;  /* 0x0000043000007944 */ /* 0x008fea0003c00000 */
[----:B------:R-:W-:Y:S01]  /*22170*/  MOV R2, R4 ;  /* 0x0000000400027202 */ /* 0x000fe20000000f00 */
[----:B------:R-:W-:Y:S05]  /*22180*/  BRA `(.L_x_1031) ;  /* 0xffffd54000007947 */ /* 0x000fea000383ffff */
.L_x_960:
[----:B------:R-:W-:Y:S02]  /*22190*/  MOV R3, 0x2 ;  /* 0x0000000200037802 */ /* 0x000fe40000000f00 */
[----:B------:R-:W-:Y:S02]  /*221a0*/  MOV R2, 0x221c0 ;  /* 0x000221c000027802 */ /* 0x000fe40000000f00 */
[----:B---3--:R-:W-:Y:S05]  /*221b0*/  CALL.REL.NOINC `($__internal_15_$__cuda_sm70_shflsync_up_p) ;  /* 0x000003e000007944 */ /* 0x008fea0003c00000 */
        /* <DEDUP_REMOVED lines=23> */
.L_x_962:
[----:B------:R-:W-:Y:S02]  /*22330*/  SEL R0, RZ, 0x1, P0 ;  /* 0x00000001ff007807 */ /* 0x000fe40000000000 */
[----:B------:R-:W-:Y:S02]  /*22340*/  MOV R2, 0x22360 ;  /* 0x0002236000027802 */ /* 0x000fe40000000f00 */
[----:B-1-3--:R-:W-:Y:S05]  /*22350*/  CALL.REL.NOINC `($__internal_16_$__cuda_sm70_votesync_ballot) ;  /* 0x000002a000007944 */ /* 0x00afea0003c00000 */
[----:B------:R-:W-:Y:S01]  /*22360*/  MOV R10, R0 ;  /* 0x00000000000a7202 */ /* 0x000fe20000000f00 */
[----:B------:R-:W-:Y:S05]  /*22370*/  BRA `(.L_x_1033) ;  /* 0xffffd4e000007947 */ /* 0x000fea000383ffff */
.L_x_963:
[----:B------:R-:W-:Y:S01]  /*22380*/  IMAD.MOV.U32 R0, RZ, RZ, R7 ;  /* 0x000000ffff007224 */ /* 0x000fe200078e0007 */
[----:B------:R-:W-:Y:S01]  /*22390*/  MOV R2, R6 ;  /* 0x0000000600027202 */ /* 0x000fe20000000f00 */
[----:B------:R-:W-:Y:S01]  /*223a0*/  IMAD.MOV.U32 R203, RZ, RZ, 0x1f ;  /* 0x0000001fffcb7424 */ /* 0x000fe200078e00ff */
[----:B------:R-:W-:Y:S02]  /*223b0*/  MOV R3, 0x223d0 ;  /* 0x000223d000037802 */ /* 0x000fe40000000f00 */
[----:B-1-3--:R-:W-:Y:S05]  /*223c0*/  CALL.REL.NOINC `($__internal_14_$__cuda_sm70_shflsync_idx_p) ;  /* 0x0000015000007944 */ /* 0x00afea0003c00000 */
[----:B------:R-:W-:Y:S01]  /*223d0*/  IMAD.MOV.U32 R7, RZ, RZ, R0 ;  /* 0x000000ffff077224 */ /* 0x000fe200078e0000 */
[----:B------:R-:W-:Y:S01]  /*223e0*/  MOV R2, R6 ;  /* 0x0000000600027202 */ /* 0x000fe20000000f00 */
[----:B------:R-:W-:Y:S01]  /*223f0*/  IMAD.MOV.U32 R0, RZ, RZ, R8 ;  /* 0x000000ffff007224 */ /* 0x000fe200078e0008 */
[----:B------:R-:W-:Y:S02]  /*22400*/  MOV R203, 0x1f ;  /* 0x0000001f00cb7802 */ /* 0x000fe40000000f00 */
[----:B------:R-:W-:-:S02]  /*22410*/  MOV R3, 0x22430 ;  /* 0x0002243000037802 */ /* 0x000fc40000000f00 */
[----:B-1---5:R-:W-:Y:S05]  /*22420*/  CALL.REL.NOINC `($__internal_14_$__cuda_sm70_shflsync_idx_p) ;  /* 0x000000f000007944 */ /* 0x022fea0003c00000 */
[----:B------:R-:W-:Y:S01]  /*22430*/  MOV R5, R0 ;  /* 0x0000000000057202 */ /* 0x000fe20000000f00 */
[----:B-1---5:R-:W-:Y:S05]  /*22440*/  BRA `(.L_x_1034) ;  /* 0xffffd46000007947 */ /* 0x022fea000383ffff */
.L_x_966:
[----:B------:R-:W-:Y:S01]  /*22450*/  IMAD.MOV.U32 R0, RZ, RZ, R4 ;  /* 0x000000ffff007224 */ /* 0x000fe200078e0004 */
[----:B------:R-:W-:Y:S01]  /*22460*/  MOV R2, R6 ;  /* 0x0000000600027202 */ /* 0x000fe20000000f00 */
[----:B------:R-:W-:Y:S01]  /*22470*/  IMAD.MOV.U32 R203, RZ, RZ, 0x1f ;  /* 0x0000001fffcb7424 */ /* 0x000fe200078e00ff */
[----:B------:R-:W-:-:S02]  /*22480*/  MOV R3, 0x224a0 ;  /* 0x000224a000037802 */ /* 0x000fc40000000f00 */
[----:B-1-34-:R-:W-:Y:S05]  /*22490*/  CALL.REL.NOINC `($__internal_14_$__cuda_sm70_shflsync_idx_p) ;  /* 0x0000008000007944 */ /* 0x01afea0003c00000 */
[----:B------:R-:W-:Y:S01]  /*224a0*/  MOV R12, R0 ;  /* 0x00000000000c7202 */ /* 0x000fe20000000f00 */
[----:B-1---5:R-:W-:Y:S05]  /*224b0*/  BRA `(.L_x_965) ;  /* 0xffffd45000007947 */ /* 0x022fea000383ffff */
        .weak           $__internal_13_$__cuda_sm70_shflsync_bfly_p
        .type           $__internal_13_$__cuda_sm70_shflsync_bfly_p,@function
        .size           $__internal_13_$__cuda_sm70_shflsync_bfly_p,($__internal_14_$__cuda_sm70_shflsync_idx_p - $__internal_13_$__cuda_sm70_shflsync_bfly_p)
$__internal_13_$__cuda_sm70_shflsync_bfly_p:
[----:B------:R-:W-:Y:S02]  /*224c0*/  MOV R161, 0xffffffff ;  /* 0xffffffff00a17802 */ /* 0x000fe40000000f00 */
[----:B------:R-:W-:-:S02]  /*224d0*/  MOV R3, 0x1f ;  /* 0x0000001f00037802 */ /* 0x000fc40000000f00 */
[----:B------:R-:W-:Y:S04]  /*224e0*/  WARPSYNC R161 ;  /* 0x000000a100007348 */ /* 0x000fe80003800000 */
[----:B------:R1:W2:Y:S02]  /*224f0*/  SHFL.BFLY PT, R0, R132, R0, R3 ;  /* 0x0c00000084007389 */ /* 0x0002a400000e0003 */
[----:B-1----:R-:W-:-:S04]  /*22500*/  MOV R3, 0x0 ;  /* 0x0000000000037802 */ /* 0x002fc80000000f00 */
[----:B--2---:R-:W-:Y:S05]  /*22510*/  RET.REL.NODEC R2 `(_ZN7cutlass13device_kernelIN5flash19enable_sm80_to_sm89INS1_16FlashAttnFwdSm80INS1_25CollectiveMainloopFwdSm80ILi8ELi1ELb0EN4cute5tupleIJNS5_1CILi128EEENS7_ILi32EEENS7_ILi256EEEEEELi256ENS_6half_tEfNS_4arch4Sm80ELb0ELb1ELb0ELb1ELb1ELb1ELb1ELb1EEENS1_21CollectiveEpilogueFwdINS6_IJS8_SA_S9_EEENS6_IJNS7_ILi1EEESI_SI_EEESC_SE_Li256ELb1ELb1ELb1ELb0EEENS1_36VarlenDynamicPersistentTileSchedulerILi128ELi32ELi256ELi256ELb1ELb1ELb0ELb1ELb0ELb1EEEEEEEEEvNT_6ParamsE) ;  /* 0xfffddae002007950 */ /* 0x004fea0003c3ffff */
        .weak           $__internal_14_$__cuda_sm70_shflsync_idx_p
        .type           $__internal_14_$__cuda_sm70_shflsync_idx_p,@function
        .size           $__internal_14_$__cuda_sm70_shflsync_idx_p,($__internal_15_$__cuda_sm70_shflsync_up_p - $__internal_14_$__cuda_sm70_shflsync_idx_p)
$__internal_14_$__cuda_sm70_shflsync_idx_p:
[----:B------:R1:W-:Y:S02]  /*22520*/  STL [R1+0x44], R4 ;  /* 0x0000440401007387 */ /* 0x0003e40000100800 */
[----:B-1----:R-:W-:-:S04]  /*22530*/  MOV R4, 0xffffffff ;  /* 0xffffffff00047802 */ /* 0x002fc80000000f00 */
[----:B------:R-:W-:Y:S04]  /*22540*/  WARPSYNC R4 ;  /* 0x0000000400007348 */ /* 0x000fe80003800000 */
[----:B------:R1:W2:Y:S04]  /*22550*/  SHFL.IDX PT, R0, R0, R2, R203 ;  /* 0x0000000200007389 */ /* 0x0002a800000e00cb */
[----:B-1----:R1:W5:Y:S01]  /*22560*/  LDL.LU R4, [R1+0x44] ;  /* 0x0000440001047983 */ /* 0x0023620000300800 */
[----:B------:R-:W-:Y:S02]  /*22570*/  MOV R2, R3 ;  /* 0x0000000300027202 */ /* 0x000fe40000000f00 */
[----:B------:R-:W-:-:S04]  /*22580*/  MOV R3, 0x0 ;  /* 0x0000000000037802 */ /* 0x000fc80000000f00 */
[----:B--2---:R-:W-:Y:S05]  /*22590*/  RET.REL.NODEC R2 `(_ZN7cutlass13device_kernelIN5flash19enable_sm80_to_sm89INS1_16FlashAttnFwdSm80INS1_25CollectiveMainloopFwdSm80ILi8ELi1ELb0EN4cute5tupleIJNS5_1CILi128EEENS7_ILi32EEENS7_ILi256EEEEEELi256ENS_6half_tEfNS_4arch4Sm80ELb0ELb1ELb0ELb1ELb1ELb1ELb1ELb1EEENS1_21CollectiveEpilogueFwdINS6_IJS8_SA_S9_EEENS6_IJNS7_ILi1EEESI_SI_EEESC_SE_Li256ELb1ELb1ELb1ELb0EEENS1_36VarlenDynamicPersistentTileSchedulerILi128ELi32ELi256ELi256ELb1ELb1ELb0ELb1ELb0ELb1EEEEEEEEEvNT_6ParamsE) ;  /* 0xfffdda6002007950 */ /* 0x004fea0003c3ffff */
        .weak           $__internal_15_$__cuda_sm70_shflsync_up_p
        .type           $__internal_15_$__cuda_sm70_shflsync_up_p,@function
        .size           $__internal_15_$__cuda_sm70_shflsync_up_p,($__internal_16_$__cuda_sm70_votesync_ballot - $__internal_15_$__cuda_sm70_shflsync_up_p)
$__internal_15_$__cuda_sm70_shflsync_up_p:
[----:B------:R-:W-:Y:S02]  /*225a0*/  MOV R4, RZ ;  /* 0x000000ff00047202 */ /* 0x000fe40000000f00 */
[----:B------:R-:W-:-:S04]  /*225b0*/  MOV R10, 0xffffffff ;  /* 0xffffffff000a7802 */ /* 0x000fc80000000f00 */
[----:B------:R-:W-:Y:S04]  /*225c0*/  WARPSYNC R10 ;  /* 0x0000000a00007348 */ /* 0x000fe80003800000 */
[----:B------:R1:W2:Y:S02]  /*225d0*/  SHFL.UP PT, R4, R0, R3, R4 ;  /* 0x0400000300047389 */ /* 0x0002a400000e0004 */
[----:B-1----:R-:W-:-:S04]  /*225e0*/  MOV R3, 0x0 ;  /* 0x0000000000037802 */ /* 0x002fc80000000f00 */
[----:B--2---:R-:W-:Y:S05]  /*225f0*/  RET.REL.NODEC R2 `(_ZN7cutlass13device_kernelIN5flash19enable_sm80_to_sm89INS1_16FlashAttnFwdSm80INS1_25CollectiveMainloopFwdSm80ILi8ELi1ELb0EN4cute5tupleIJNS5_1CILi128EEENS7_ILi32EEENS7_ILi256EEEEEELi256ENS_6half_tEfNS_4arch4Sm80ELb0ELb1ELb0ELb1ELb1ELb1ELb1ELb1EEENS1_21CollectiveEpilogueFwdINS6_IJS8_SA_S9_EEENS6_IJNS7_ILi1EEESI_SI_EEESC_SE_Li256ELb1ELb1ELb1ELb0EEENS1_36VarlenDynamicPersistentTileSchedulerILi128ELi32ELi256ELi256ELb1ELb1ELb0ELb1ELb0ELb1EEEEEEEEEvNT_6ParamsE) ;  /* 0xfffdda0002007950 */ /* 0x004fea0003c3ffff */
        .weak           $__internal_16_$__cuda_sm70_votesync_ballot
        .type           $__internal_16_$__cuda_sm70_votesync_ballot,@function
        .size           $__internal_16_$__cuda_sm70_votesync_ballot,(.L_x_3246 - $__internal_16_$__cuda_sm70_votesync_ballot)
$__internal_16_$__cuda_sm70_votesync_ballot:
[----:B------:R-:W-:Y:S01]  /*22600*/  ISETP.NE.U32.AND P0, PT, R0, 0x1, PT ;  /* 0x000000010000780c */ /* 0x000fe20003f05070 */
[----:B------:R-:W-:-:S04]  /*22610*/  IMAD.MOV.U32 R3, RZ, RZ, -0x1 ;  /* 0xffffffffff037424 */ /* 0x000fc800078e00ff */
[----:B------:R-:W-:Y:S08]  /*22620*/  WARPSYNC R3 ;  /* 0x0000000300007348 */ /* 0x000ff00003800000 */
[----:B------:R-:W-:-:S04]  /*22630*/  VOTE.ANY R0, PT, !P0 ;  /* 0x0000000000007806 */ /* 0x000fc800040e0100 */
[----:B------:R-:W-:Y:S01]  /*22640*/  LOP3.LUT R0, R0, R3, RZ, 0xc0, !PT ;  /* 0x0000000300007212 */ /* 0x000fe200078ec0ff */
[----:B------:R-:W-:-:S04]  /*22650*/  IMAD.MOV.U32 R3, RZ, RZ, 0x0 ;  /* 0x00000000ff037424 */ /* 0x000fc800078e00ff */
[----:B------:R-:W-:Y:S05]  /*22660*/  RET.REL.NODEC R2 `(_ZN7cutlass13device_kernelIN5flash19enable_sm80_to_sm89INS1_16FlashAttnFwdSm80INS1_25CollectiveMainloopFwdSm80ILi8ELi1ELb0EN4cute5tupleIJNS5_1CILi128EEENS7_ILi32EEENS7_ILi256EEEEEELi256ENS_6half_tEfNS_4arch4Sm80ELb0ELb1ELb0ELb1ELb1ELb1ELb1ELb1EEENS1_21CollectiveEpilogueFwdINS6_IJS8_SA_S9_EEENS6_IJNS7_ILi1EEESI_SI_EEESC_SE_Li256ELb1ELb1ELb1ELb0EEENS1_36VarlenDynamicPersistentTileSchedulerILi128ELi32ELi256ELi256ELb1ELb1ELb0ELb1ELb0ELb1EEEEEEEEEvNT_6ParamsE) ;  /* 0xfffdd99002007950 */ /* 0x000fea0003c3ffff */
.L_x_1035:
        /* <DEDUP_REMOVED lines=9> */
.L_x_3246:


//--------------------- .text._ZN7cutlass13device_kernelIN5flash19enable_sm80_to_sm89INS1_16FlashAttnFwdSm80INS1_25CollectiveMainloopFwdSm80ILi8ELi1ELb1EN4cute5tupleIJNS5_1CILi128EEENS7_ILi64EEENS7_ILi256EEEEEELi256ENS_6half_tEfNS_4arch4Sm80ELb1ELb0ELb0ELb0ELb1ELb0ELb1ELb1EEENS1_21CollectiveEpilogueFwdINS6_IJS8_SA_S9_EEENS6_IJNS7_ILi1EEESI_SI_EEESC_SE_Li256ELb0ELb1ELb1ELb0EEENS1_30DynamicPersistentTileSchedulerILi256ELi256ELb1ELb1ELb0EEEEEEEEEvNT_6ParamsE --------------------------
	.section	.text._ZN7cutlass13device_kernelIN5flash19enable_sm80_to_sm89INS1_16FlashAttnFwdSm80INS1_25CollectiveMainloopFwdSm80ILi8ELi1ELb1EN4cute5tupleIJNS5_1CILi128EEENS7_ILi64EEENS7_ILi256EEEEEELi256ENS_6half_tEfNS_4arch4Sm80ELb1ELb0ELb0ELb0ELb1ELb0ELb1ELb1EEENS1_21CollectiveEpilogueFwdINS6_IJS8_SA_S9_EEENS6_IJNS7_ILi1EEESI_SI_EEESC_SE_Li256ELb0ELb1ELb1ELb0EEENS1_30DynamicPersistentTileSchedulerILi256ELi256ELb1ELb1ELb0EEEEEEEEEvNT_6ParamsE,"ax",@progbits
	.sectioninfo	@"SHI_REGISTERS=255"
	.align	128
.text._ZN7cutlass13device_kernelIN5flash19enable_sm80_to_sm89INS1_16FlashAttnFwdSm80INS1_25CollectiveMainloopFwdSm80ILi8ELi1ELb1EN4cute5tupleIJNS5_1CILi128EEENS7_ILi64EEENS7_ILi256EEEEEELi256ENS_6half_tEfNS_4arch4Sm80ELb1ELb0ELb0ELb0ELb1ELb0ELb1ELb1EEENS1_21CollectiveEpilogueFwdINS6_IJS8_SA_S9_EEENS6_IJNS7_ILi1EEESI_SI_EEESC_SE_Li256ELb0ELb1ELb1ELb0EEENS1_30DynamicPersistentTileSchedulerILi256ELi256ELb1ELb1ELb0EEEEEEEEEvNT_6ParamsE:
        .type           _ZN7cutlass13device_kernelIN5flash19enable_sm80_to_sm89INS1_16FlashAttnFwdSm80INS1_25CollectiveMainloopFwdSm80ILi8ELi1ELb1EN4cute5tupleIJNS5_1CILi128EEENS7_ILi64EEENS7_ILi256EEEEEELi256ENS_6half_tEfNS_4arch4Sm80ELb1ELb0ELb0ELb0ELb1ELb0ELb1ELb1EEENS1_21CollectiveEpilogueFwdINS6_IJS8_SA_S9_EEENS6_IJNS7_ILi1EEESI_SI_EEESC_SE_Li256ELb0ELb1ELb1ELb0EEENS1_30DynamicPersistentTileSchedulerILi256ELi256ELb1ELb1ELb0EEEEEEEEEvNT_6ParamsE,@function
        .size           _ZN7cutlass13device_kernelIN5flash19enable_sm80_to_sm89INS1_16FlashAttnFwdSm80INS1_25CollectiveMainloopFwdSm80ILi8ELi1ELb1EN4cute5tupleIJNS5_1CILi128EEENS7_ILi64EEENS7_ILi256EEEEEELi256ENS_6half_tEfNS_4arch4Sm80ELb1ELb0ELb0ELb0ELb1ELb0ELb1ELb1EEENS1_21CollectiveEpilogueFwdINS6_IJS8_SA_S9_EEENS6_IJNS7_ILi1EEESI_SI_EEESC_SE_Li256ELb0ELb1ELb1ELb0EEENS1_30DynamicPersistentTileSchedulerILi256ELi256ELb1ELb1ELb0EEEEEEEEEvNT_6ParamsE,(.L_x_3251 - _ZN7cutlass13device_kernelIN5flash19enable_sm80_to_sm89INS1_16FlashAttnFwdSm80INS1_25CollectiveMainloopFwdSm80ILi8ELi1ELb1EN4cute5tupleIJNS5_1CILi128EEENS7_ILi64EEENS7_ILi256EEEEEELi256ENS_6half_tEfNS_4arch4Sm80ELb1ELb0ELb0ELb0ELb1ELb0ELb1ELb1EEENS1_21CollectiveEpilogueFwdINS6_IJS8_SA_S9_EEENS6_IJNS7_ILi1EEESI_SI_EEESC_SE_Li256ELb0ELb1ELb1ELb0EEENS1_30DynamicPersistentTileSchedulerILi256ELi256ELb1ELb1ELb0EEEEEEEEEvNT_6ParamsE)
        .other          _ZN7cutlass13device_kernelIN5flash19enable_sm80_to_sm89INS1_16FlashAttnFwdSm80INS1_25CollectiveMainloopFwdSm80ILi8ELi1ELb1EN4cute5tupleIJNS5_1CILi128EEENS7_ILi64EEENS7_ILi256EEEEEELi256ENS_6half_tEfNS_4arch4Sm80ELb1ELb0ELb0ELb0ELb1ELb0ELb1ELb1EEENS1_21CollectiveEpilogueFwdINS6_IJS8_SA_S9_EEENS6_IJNS7_ILi1EEESI_SI_EEESC_SE_Li256ELb0ELb1ELb1ELb0EEENS1_30DynamicPersistentTileSchedulerILi256ELi256ELb1ELb1ELb0EEEEEEEEEvNT_6ParamsE,@"STO_CUDA_ENTRY STV_DEFAULT"
_ZN7cutlass13device_kernelIN5flash19enable_sm80_to_sm89INS1_16FlashAttnFwdSm80INS1_25CollectiveMainloopFwdSm80ILi8ELi1ELb1EN4cute5tupleIJNS5_1CILi128EEENS7_ILi64EEENS7_ILi256EEEEEELi256ENS_6half_tEfNS_4arch4Sm80ELb1ELb0ELb0ELb0ELb1ELb0ELb1ELb1EEENS1_21CollectiveEpilogueFwdINS6_IJS8_SA_S9_EEENS6_IJNS7_ILi1EEESI_SI_EEESC_SE_Li256ELb0ELb1ELb1ELb0EEENS1_30DynamicPersistentTileSchedulerILi256ELi256ELb1ELb1ELb0EEEEEEEEEvNT_6ParamsE:
[----:B------:R-:W-:-:S03]  /*0000*/  MOV R1, c[0x0][0x28] ;  /* 0x00000a0000017a02 */ /* 0x000fc60000000f00 */
[----:B------:R-:W1:Y:S01]  /*0010*/  S2R R17, SR_TID.X ;  /* 0x0000000000117919 */ /* 0x000e620000002100 */
[----:B------:R-:W-:-:S03]  /*0020*/  IADD3 R1, R1, -0x1f8, RZ ;  /* 0xfffffe0801017810 */ /* 0x000fc60007ffe0ff */
[----:B------:R-:W2:Y:S01]  /*0030*/  S2R R13, SR_CTAID.X ;  /* 0x00000000000d7919 */ /* 0x000ea20000002500 */
[----:B-1----:R-:W-:-:S05]  /*0040*/  SHF.R.U32.HI R2, RZ, 0x5, R17 ;  /* 0x00000005ff027819 */ /* 0x002fca0000011611 */
[----:B------:R-:W1:Y:S02]  /*0050*/  SHFL.IDX PT, R0, R2, RZ, 0x1f ;  /* 0x00001fff02007589 */ /* 0x000e6400000e0000 */
[----:B-1----:R-:W-:Y:S02]  /*0060*/  ISETP.GE.AND P0, PT, R0, 0x1, PT ;  /* 0x000000010000780c */ /* 0x002fe40003f06270 */
[----:B------:R1:W-:Y:S11]  /*0070*/  STL [R1+0x1e8], R0 ;  /* 0x0001e80001007387 */ /* 0x0003f60000100800 */
[----:B------:R-:W-:Y:S06]  /*0080*/  @P0 BAR.ARV 0x4, 0x100 ;  /* 0x0104000000000b1d */ /* 0x000fec0000002000 */
[----:B--2---:R-:W-:-:S13]  /*0090*/  ISETP.GE.AND P0, PT, R13, c[0x0][0x538], PT ;  /* 0x00014e000d007a0c */ /* 0x004fda0003f06270 */
[----:B------:R-:W-:Y:S05]  /*00a0*/  @P0 EXIT ;  /* 0x000000000000094d */ /* 0x000fea0003800000 */
[----:B-1----:R-:W-:Y:S01]  /*00b0*/  SHF.R.S32.HI R11, RZ, 0x1f, R17 ;  /* 0x0000001fff0b7819 */ /* 0x002fe20000011411 */
[----:B------:R-:W-:Y:S01]  /*00c0*/  IMAD.MOV.U32 R12, RZ, RZ, 0x10 ;  /* 0x00000010ff0c7424 */ /* 0x000fe200078e00ff */
[----:B------:R-:W-:Y:S02]  /*00d0*/  ULDC.64 UR6, c[0x0][0x118] ;  /* 0x0000460000067ab9 */ /* 0x000fe40000000a00 */
[CC--:B------:R-:W-:Y:S02]  /*00e0*/  LEA.HI R2, R11.reuse, R17.reuse, RZ, 0x4 ;  /* 0x000000110b027211 */ /* 0x0c0fe400078f20ff */
[CC--:B------:R-:W-:Y:S02]  /*00f0*/  LEA.HI R9, R11.reuse, R17.reuse, RZ, 0x3 ;  /* 0x000000110b097211 */ /* 0x0c0fe400078f18ff */
[----:B------:R-:W-:Y:S02]  /*0100*/  SHF.R.S32.HI R3, RZ, 0x4, R2 ;  /* 0x00000004ff037819 */ /* 0x000fe40000011402 */
[----:B------:R-:W-:-:S02]  /*0110*/  LEA.HI R4, R11, R17, RZ, 0x2 ;  /* 0x000000110b047211 */ /* 0x000fc400078f10ff */
[----:B------:R-:W-:Y:S02]  /*0120*/  LEA.HI R0, R2, R3, RZ, 0x1 ;  /* 0x0000000302007211 */ /* 0x000fe400078f08ff */
[----:B------:R-:W-:Y:S02]  /*0130*/  SHF.R.S32.HI R5, RZ, 0x3, R9 ;  /* 0x00000003ff057819 */ /* 0x000fe40000011409 */
[----:B------:R-:W-:-:S05]  /*0140*/  LOP3.LUT R0, R0, 0xfffffffe, RZ, 0xc0, !PT ;  /* 0xfffffffe00007812 */ /* 0x000fca00078ec0ff */
[----:B------:R-:W-:Y:S01]  /*0150*/  IMAD.IADD R8, R3, 0x1, -R0 ;  /* 0x0000000103087824 */ /* 0x000fe200078e0a00 */
[----:B------:R-:W-:Y:S02]  /*0160*/  LOP3.LUT R0, R2, 0xfffffff0, RZ, 0xc0, !PT ;  /* 0xfffffff002007812 */ /* 0x000fe400078ec0ff */
[----:B------:R-:W-:Y:S02]  /*0170*/  LOP3.LUT R3, R9, 0xfffffff8, RZ, 0xc0, !PT ;  /* 0xfffffff809037812 */ /* 0x000fe400078ec0ff */
[----:B------:R-:W-:Y:S01]  /*0180*/  LOP3.LUT R2, R4, 0xfffffffc, RZ, 0xc0, !PT ;  /* 0xfffffffc04027812 */ /* 0x000fe200078ec0ff */
[----:B------:R-:W-:Y:S02]  /*0190*/  IMAD.SHL.U32 R4, R5, 0x40, RZ ;  /* 0x0000004005047824 */ /* 0x000fe400078e00ff */
[C---:B------:R-:W-:Y:S02]  /*01a0*/  IMAD.IADD R5, R17.reuse, 0x1, -R3 ;  /* 0x0000000111057824 */ /* 0x040fe400078e0a03 */
[----:B------:R-:W-:Y:S01]  /*01b0*/  IMAD.IADD R3, R17, 0x1, -R2 ;  /* 0x0000000111037824 */ /* 0x000fe200078e0a02 */
[----:B------:R-:W-:Y:S01]  /*01c0*/  LOP3.LUT R2, R4, 0x1c0, RZ, 0xc0, !PT ;  /* 0x000001c004027812 */ /* 0x000fe200078ec0ff */
[----:B------:R-:W-:-:S02]  /*01d0*/  IMAD.SHL.U32 R16, R5, 0x8, RZ ;  /* 0x0000000805107824 */ /* 0x000fc400078e00ff */
[----:B------:R-:W-:Y:S01]  /*01e0*/  IMAD.IADD R0, R17, 0x1, -R0 ;  /* 0x0000000111007824 */ /* 0x000fe200078e0a00 */
[----:B------:R-:W-:Y:S01]  /*01f0*/  LEA.HI R4, R3, R3, RZ, 0x1 ;  /* 0x0000000303047211 */ /* 0x000fe200078f08ff */
[----:B------:R-:W-:Y:S01]  /*0200*/  IMAD.SHL.U32 R6, R5, 0x40, RZ ;  /* 0x0000004005067824 */ /* 0x000fe200078e00ff */
[----:B------:R-:W-:Y:S01]  /*0210*/  SHF.R.U32.HI R7, RZ, 0x3, R2 ;  /* 0x00000003ff077819 */ /* 0x000fe20000011602 */
[----:B------:R-:W-:Y:S01]  /*0220*/  STL [R1+0x64], R16 ;  /* 0x0000641001007387 */ /* 0x000fe20000100800 */
[----:B------:R-:W-:Y:S02]  /*0230*/  LOP3.LUT R4, R4, 0x1ffffffe, RZ, 0xc0, !PT ;  /* 0x1ffffffe04047812 */ /* 0x000fe400078ec0ff */
[----:B------:R-:W-:Y:S02]  /*0240*/  LOP3.LUT R5, R2, 0x38, R16, 0xf8, !PT ;  /* 0x0000003802057812 */ /* 0x000fe400078ef810 */
[----:B------:R-:W-:Y:S01]  /*0250*/  SHF.R.S32.HI R251, RZ, 0x1f, R0 ;  /* 0x0000001ffffb7819 */ /* 0x000fe20000011400 */
[----:B------:R-:W-:Y:S01]  /*0260*/  IMAD.IADD R10, R3, 0x1, -R4 ;  /* 0x00000001030a7824 */ /* 0x000fe200078e0a04 */
[----:B------:R-:W-:-:S02]  /*0270*/  LOP3.LUT R2, R6, 0x1c0, RZ, 0xc0, !PT ;  /* 0x000001c006027812 */ /* 0x000fc400078ec0ff */
[----:B------:R-:W-:Y:S02]  /*0280*/  LEA.HI R251, R251, R0, RZ, 0x3 ;  /* 0x00000000fbfb7211 */ /* 0x000fe400078f18ff */
[----:B------:R-:W-:Y:S01]  /*0290*/  LOP3.LUT R4, R2, 0x8, R9, 0xf8, !PT ;  /* 0x0000000802047812 */ /* 0x000fe200078ef809 */
[----:B------:R-:W-:Y:S01]  /*02a0*/  IMAD.MOV.U32 R9, RZ, RZ, 0x20 ;  /* 0x00000020ff097424 */ /* 0x000fe200078e00ff */
[----:B------:R-:W-:Y:S02]  /*02b0*/  LOP3.LUT R5, R5, R7, RZ, 0x3c, !PT ;  /* 0x0000000705057212 */ /* 0x000fe400078e3cff */
[----:B------:R-:W-:Y:S02]  /*02c0*/  SHF.R.U32.HI R2, RZ, 0x3, R2 ;  /* 0x00000003ff027819 */ /* 0x000fe40000011602 */
[-C--:B------:R-:W-:Y:S02]  /*02d0*/  LEA.HI R7, R11, R17.reuse, RZ, 0x5 ;  /* 0x000000110b077211 */ /* 0x080fe400078f28ff */
[C---:B------:R-:W-:Y:S01]  /*02e0*/  LOP3.LUT R3, R251.reuse, 0xfffffff8, RZ, 0xc0, !PT ;  /* 0xfffffff8fb037812 */ /* 0x040fe200078ec0ff */
[----:B------:R-:W-:Y:S01]  /*02f0*/  IMAD.SHL.U32 R251, R251, 0x40, RZ ;  /* 0x00000040fbfb7824 */ /* 0x000fe200078e00ff */
[----:B------:R-:W-:-:S02]  /*0300*/  LEA.HI R6, R11, R17, RZ, 0x6 ;  /* 0x000000110b067211 */ /* 0x000fc400078f30ff */
[----:B------:R-:W-:Y:S01]  /*0310*/  LOP3.LUT R248, R4, R2, RZ, 0x3c, !PT ;  /* 0x0000000204f87212 */ /* 0x000fe200078e3cff */
[----:B------:R-:W-:Y:S01]  /*0320*/  IMAD.IADD R0, R0, 0x1, -R3 ;  /* 0x0000000100007824 */ /* 0x000fe200078e0a03 */
[----:B------:R-:W-:Y:S01]  /*0330*/  LOP3.LUT R2, R7, 0xffffffe0, RZ, 0xc0, !PT ;  /* 0xffffffe007027812 */ /* 0x000fe200078ec0ff */
[----:B------:R-:W-:Y:S01]  /*0340*/  IMAD.SHL.U32 R4, R6, 0x8, RZ ;  /* 0x0000000806047824 */ /* 0x000fe200078e00ff */
[--C-:B------:R-:W-:Y:S01]  /*0350*/  SHF.R.S32.HI R6, RZ, 0x5, R7.reuse ;  /* 0x00000005ff067819 */ /* 0x100fe20000011407 */
[C---:B------:R-:W-:Y:S01]  /*0360*/  IMAD R248, R8.reuse, 0x200, R248 ;  /* 0x0000020008f87824 */ /* 0x040fe200078e02f8 */
[----:B------:R-:W-:Y:S01]  /*0370*/  SHF.R.S32.HI R3, RZ, 0x1f, R7 ;  /* 0x0000001fff037819 */ /* 0x000fe20000011407 */
[----:B------:R-:W-:Y:S01]  /*0380*/  IMAD.IADD R15, R17, 0x1, -R2 ;  /* 0x00000001110f7824 */ /* 0x000fe200078e0a02 */
[----:B------:R-:W-:Y:S01]  /*0390*/  LOP3.LUT R7, R5, 0x7ffffe00, R4, 0xf8, !PT ;  /* 0x7ffffe0005077812 */ /* 0x000fe200078ef804 */
[----:B------:R-:W-:Y:S01]  /*03a0*/  IMAD.SHL.U32 R4, R8, 0x8, RZ ;  /* 0x0000000808047824 */ /* 0x000fe200078e00ff */
[----:B------:R-:W-:-:S02]  /*03b0*/  LEA.HI R2, R3, R6, RZ, 0x3 ;  /* 0x0000000603027211 */ /* 0x000fc400078f18ff */
[----:B------:R-:W-:Y:S01]  /*03c0*/  SHF.R.S32.HI R5, RZ, 0x1f, R15 ;  /* 0x0000001fff057819 */ /* 0x000fe2000001140f */
[----:B------:R-:W-:Y:S01]  /*03d0*/  IMAD.SHL.U32 R7, R7, 0x2, RZ ;  /* 0x0000000207077824 */ /* 0x000fe200078e00ff */
[----:B------:R-:W-:Y:S02]  /*03e0*/  LOP3.LUT R2, R2, 0xffffff8, RZ, 0xc0, !PT ;  /* 0x0ffffff802027812 */ /* 0x000fe400078ec0ff */
[C---:B------:R-:W-:Y:S01]  /*03f0*/  R2P PR, R0.reuse, 0x6 ;  /* 0x0000000600007804 */ /* 0x040fe20000000000 */
[----:B------:R-:W-:Y:S01]  /*0400*/  IMAD.SHL.U32 R0, R0, 0x40, RZ ;  /* 0x0000004000007824 */ /* 0x000fe200078e00ff */
[----:B------:R-:W-:Y:S01]  /*0410*/  LEA.HI R5, R5, R15, RZ, 0x2 ;  /* 0x0000000f05057211 */ /* 0x000fe200078f10ff */
[----:B------:R-:W-:Y:S01]  /*0420*/  IMAD.IADD R3, R6, 0x1, -R2 ;  /* 0x0000000106037824 */ /* 0x000fe200078e0a02 */
[----:B------:R-:W-:Y:S02]  /*0430*/  IADD3 R8, R16, 0x80, RZ ;  /* 0x0000008010087810 */ /* 0x000fe40007ffe0ff */
[----:B------:R-:W-:-:S02]  /*0440*/  SHF.R.S32.HI R2, RZ, 0x2, R5 ;  /* 0x00000002ff027819 */ /* 0x000fc40000011405 */
[----:B------:R-:W-:Y:S02]  /*0450*/  LOP3.LUT R0, R0, 0x1c0, RZ, 0xc0, !PT ;  /* 0x000001c000007812 */ /* 0x000fe400078ec0ff */
[----:B------:R-:W-:Y:S01]  /*0460*/  LEA R248, R248, 0x10100, 0x1 ;  /* 0x00010100f8f87811 */ /* 0x000fe200078e08ff */
[----:B------:R-:W-:Y:S01]  /*0470*/  IMAD R14, R3, 0x10, R2 ;  /* 0x00000010030e7824 */ /* 0x000fe200078e0202 */
[----:B------:R-:W-:Y:S02]  /*0480*/  LOP3.LUT R4, R0, 0x8, R4, 0xf8, !PT ;  /* 0x0000000800047812 */ /* 0x000fe400078ef804 */
[----:B------:R-:W-:Y:S02]  /*0490*/  SEL R2, R12, 0xfffffff0, !P1 ;  /* 0xfffffff00c027807 */ /* 0x000fe40004800000 */
[----:B------:R-:W-:Y:S01]  /*04a0*/  SEL R3, R9, 0xffffffe0, !P2 ;  /* 0xffffffe009037807 */ /* 0x000fe20005000000 */
[----:B------:R-:W-:Y:S01]  /*04b0*/  STL [R1+0x1ec], R14 ;  /* 0x0001ec0e01007387 */ /* 0x000fe20000100800 */
[----:B------:R-:W-:-:S03]  /*04c0*/  SHF.R.U32.HI R0, RZ, 0x3, R0 ;  /* 0x00000003ff007819 */ /* 0x000fc60000011600 */
[----:B------:R-:W-:Y:S01]  /*04d0*/  IMAD.IADD R3, R2, 0x1, R3 ;  /* 0x0000000102037824 */ /* 0x000fe200078e0203 */
[----:B------:R-:W-:Y:S01]  /*04e0*/  LOP3.LUT R0, R4, R0, RZ, 0x3c, !PT ;  /* 0x0000000004007212 */ /* 0x000fe200078e3cff */
[----:B------:R-:W-:Y:S01]  /*04f0*/  STL [R1+0xd8], R13 ;  /* 0x0000d80d01007387 */ /* 0x000fe20000100800 */
[----:B------:R-:W-:Y:S01]  /*0500*/  LEA.HI R2, R11, R17, RZ, 0x7 ;  /* 0x000000110b027211 */ /* 0x000fe200078f38ff */
[----:B------:R-:W-:Y:S01]  /*0510*/  IMAD.MOV.U32 R4, RZ, RZ, 0x40 ;  /* 0x00000040ff047424 */ /* 0x000fe200078e00ff */
[----:B------:R-:W-:Y:S02]  /*0520*/  LOP3.LUT R251, R0, 0x7ffffe00, R251, 0xf8, !PT ;  /* 0x7ffffe0000fb7812 */ /* 0x000fe400078ef8fb */
[----:B------:R-:W-:Y:S02]  /*0530*/  SHF.R.S32.HI R0, RZ, 0x7, R2 ;  /* 0x00000007ff007819 */ /* 0x000fe40000011402 */
[----:B------:R-:W-:Y:S02]  /*0540*/  IADD3 R11, R16, 0x40, RZ ;  /* 0x00000040100b7810 */ /* 0x000fe40007ffe0ff */
[----:B------:R-:W-:-:S02]  /*0550*/  SHF.R.S32.HI R2, RZ, 0x1f, R16 ;  /* 0x0000001fff027819 */ /* 0x000fc40000011410 */
[----:B------:R-:W-:Y:S02]  /*0560*/  LOP3.LUT R0, R5, 0x7ffffffc, RZ, 0xc0, !PT ;  /* 0x7ffffffc05007812 */ /* 0x000fe400078ec0ff */
[----:B------:R-:W-:Y:S01]  /*0570*/  SHF.R.S32.HI R5, RZ, 0x1f, R11 ;  /* 0x0000001fff057819 */ /* 0x000fe2000001140b */
[----:B------:R1:W-:Y:S01]  /*0580*/  STL [R1+0x164], R2 ;  /* 0x0001640201007387 */ /* 0x0003e20000100800 */
[----:B------:R-:W-:Y:S01]  /*0590*/  LEA R251, R251, 0x100, 0x1 ;  /* 0x00000100fbfb7811 */ /* 0x000fe200078e08ff */
[----:B------:R-:W-:Y:S02]  /*05a0*/  IMAD.IADD R0, R15, 0x1, -R0 ;  /* 0x000000010f007824 */ /* 0x000fe400078e0a00 */
[----:B------:R-:W-:Y:S02]  /*05b0*/  STL [R1+0x84], R11 ;  /* 0x0000840b01007387 */ /* 0x000fe40000100800 */
[----:B------:R-:W-:Y:S02]  /*05c0*/  IMAD R3, R3, 0x2, R251 ;  /* 0x0000000203037824 */ /* 0x000fe400078e02fb */
[----:B------:R-:W-:Y:S04]  /*05d0*/  STL [R1+0x80], R8 ;  /* 0x0000800801007387 */ /* 0x000fe80000100800 */
[----:B------:R2:W-:Y:S01]  /*05e0*/  STL [R1+0x160], R5 ;  /* 0x0001600501007387 */ /* 0x0005e20000100800 */
[----:B-1----:R-:W-:-:S05]  /*05f0*/  IADD3 R2, R16, 0xc0, RZ ;  /* 0x000000c010027810 */ /* 0x002fca0007ffe0ff */
[----:B------:R1:W-:Y:S01]  /*0600*/  STL [R1+0x7c], R2 ;  /* 0x00007c0201007387 */ /* 0x0003e20000100800 */
[----:B--2---:R-:W-:-:S05]  /*0610*/  SHF.R.S32.HI R5, RZ, 0x1f, R8 ;  /* 0x0000001fff057819 */ /* 0x004fca0000011408 */
[----:B------:R2:W-:Y:S01]  /*0620*/  STL [R1+0x15c], R5 ;  /* 0x00015c0501007387 */ /* 0x0005e20000100800 */
[----:B-1----:R-:W-:-:S05]  /*0630*/  SHF.R.S32.HI R2, RZ, 0x1f, R2 ;  /* 0x0000001fff027819 */ /* 0x002fca0000011402 */
[----:B------:R1:W-:Y:S04]  /*0640*/  STL [R1+0x158], R2 ;  /* 0x0001580201007387 */ /* 0x0003e80000100800 */
[----:B------:R-:W-:Y:S01]  /*0650*/  STL [R1+0x58], R7 ;  /* 0x0000580701007387 */ /* 0x000fe20000100800 */
[----:B--2---:R-:W-:Y:S01]  /*0660*/  IMAD.SHL.U32 R5, R0, 0x2, RZ ;  /* 0x0000000200057824 */ /* 0x004fe200078e00ff */
[----:B------:R-:W-:-:S04]  /*0670*/  SEL R0, R9, 0xffffffe0, !P1 ;  /* 0xffffffe009007807 */ /* 0x000fc80004800000 */
[C---:B------:R-:W-:Y:S02]  /*0680*/  IADD3 R38, R5.reuse, 0x8, RZ ;  /* 0x0000000805267810 */ /* 0x040fe40007ffe0ff */
[C---:B------:R-:W-:Y:S02]  /*0690*/  IADD3 R37, R5.reuse, 0x10, RZ ;  /* 0x0000001005257810 */ /* 0x040fe40007ffe0ff */
[C---:B------:R-:W-:Y:S02]  /*06a0*/  IADD3 R36, R5.reuse, 0x18, RZ ;  /* 0x0000001805247810 */ /* 0x040fe40007ffe0ff */
[C---:B------:R-:W-:Y:S02]  /*06b0*/  IADD3 R35, R5.reuse, 0x20, RZ ;  /* 0x0000002005237810 */ /* 0x040fe40007ffe0ff */
[C---:B------:R-:W-:Y:S02]  /*06c0*/  IADD3 R34, R5.reuse, 0x28, RZ ;  /* 0x0000002805227810 */ /* 0x040fe40007ffe0ff */
[----:B------:R-:W-:-:S02]  /*06d0*/  IADD3 R33, R5, 0x30, RZ ;  /* 0x0000003005217810 */ /* 0x000fc40007ffe0ff */
[C---:B------:R-:W-:Y:S01]  /*06e0*/  IADD3 R32, R5.reuse, 0x38, RZ ;  /* 0x0000003805207810 */ /* 0x040fe20007ffe0ff */
[----:B-1----:R-:W-:Y:S01]  /*06f0*/  IMAD R2, R10, 0x8, R14 ;  /* 0x000000080a027824 */ /* 0x002fe200078e020e */
[C---:B------:R-:W-:Y:S02]  /*0700*/  IADD3 R31, R5.reuse, 0x40, RZ ;  /* 0x00000040051f7810 */ /* 0x040fe40007ffe0ff */
[C---:B------:R-:W-:Y:S02]  /*0710*/  IADD3 R30, R5.reuse, 0x48, RZ ;  /* 0x00000048051e7810 */ /* 0x040fe40007ffe0ff */
[----:B------:R1:W-:Y:S01]  /*0720*/  STL [R1+0x1e4], R2 ;  /* 0x0001e40201007387 */ /* 0x0003e20000100800 */
        /* <DEDUP_REMOVED lines=28> */
[----:B-1----:R-:W-:Y:S01]  /*08f0*/  SEL R2, R4, 0xffffffc0, !P2 ;  /* 0xffffffc004027807 */ /* 0x002fe20005000000 */
[----:B------:R-:W-:Y:S01]  /*0900*/  STL [R1+0x134], R30 ;  /* 0x0001341e01007387 */ /* 0x000fe20000100800 */
[----:B------:R-:W-:-:S02]  /*0910*/  IADD3 R8, R5, 0xe8, RZ ;  /* 0x000000e805087810 */ /* 0x000fc40007ffe0ff */
[----:B------:R-:W-:Y:S01]  /*0920*/  SHF.R.S32.HI R4, RZ, 0x1f, R38 ;  /* 0x0000001fff047819 */ /* 0x000fe20000011426 */
[----:B------:R-:W-:Y:S01]  /*0930*/  STL [R1+0x130], R29 ;  /* 0x0001301d01007387 */ /* 0x000fe20000100800 */
[----:B------:R-:W-:Y:S01]  /*0940*/  IADD3 R7, R5, 0xf0, RZ ;  /* 0x000000f005077810 */ /* 0x000fe20007ffe0ff */
[----:B------:R-:W-:Y:S01]  /*0950*/  IMAD.IADD R252, R251, 0x1, R2 ;  /* 0x00000001fbfc7824 */ /* 0x000fe200078e0202 */
[----:B------:R-:W-:Y:S01]  /*0960*/  SHF.R.S32.HI R9, RZ, 0x1f, R37 ;  /* 0x0000001fff097819 */ /* 0x000fe20000011425 */
[----:B------:R-:W-:Y:S01]  /*0970*/  STL [R1+0x12c], R28 ;  /* 0x00012c1c01007387 */ /* 0x000fe20000100800 */
[----:B--2---:R-:W-:Y:S02]  /*0980*/  IADD3 R5, R5, 0xf8, RZ ;  /* 0x000000f805057810 */ /* 0x004fe40007ffe0ff */
[----:B------:R-:W-:Y:S01]  /*0990*/  SHF.R.S32.HI R10, RZ, 0x1f, R35 ;  /* 0x0000001fff0a7819 */ /* 0x000fe20000011423 */
        /* <DEDUP_REMOVED lines=24> */
[----:B---3--:R-:W-:-:S03]  /*0b20*/  SHF.R.S32.HI R7, RZ, 0x1f, R7 ;  /* 0x0000001fff077819 */ /* 0x008fc60000011407 */
[----:B------:R1:W-:Y:S01]  /*0b30*/  STL [R1+0x1d8], R4 ;  /* 0x0001d80401007387 */ /* 0x0003e20000100800 */
[----:B----4-:R-:W-:-:S03]  /*0b40*/  SHF.R.S32.HI R9, RZ, 0x1f, R33 ;  /* 0x0000001fff097819 */ /* 0x010fc60000011421 */
        /* <DEDUP_REMOVED lines=45> */
[----:B------:R-:W-:Y:S01]  /*0e20*/  STL [R1+0x178], R9 ;  /* 0x0001780901007387 */ /* 0x000fe20000100800 */
[----:B-1----:R-:W-:-:S05]  /*0e30*/  SHF.R.S32.HI R4, RZ, 0x1f, R11 ;  /* 0x0000001fff047819 */ /* 0x002fca000001140b */
[----:B------:R1:W-:Y:S04]  /*0e40*/  STL [R1+0x174], R4 ;  /* 0x0001740401007387 */ /* 0x0003e80000100800 */
[----:B------:R-:W-:Y:S04]  /*0e50*/  STL [R1+0x170], R8 ;  /* 0x0001700801007387 */ /* 0x000fe80000100800 */
[----:B------:R-:W-:Y:S01]  /*0e60*/  STL [R1+0x16c], R7 ;  /* 0x00016c0701007387 */ /* 0x000fe20000100800 */
[----:B-1----:R-:W-:Y:S01]  /*0e70*/  IMAD R4, R6, 0x800, R251 ;  /* 0x0000080006047824 */ /* 0x002fe200078e02fb */
[----:B------:R-:W-:Y:S01]  /*0e80*/  SHF.R.S32.HI R6, RZ, 0x1f, R5 ;  /* 0x0000001fff067819 */ /* 0x000fe20000011405 */
[----:B------:R-:W-:-:S04]  /*0e90*/  IMAD.IADD R5, R251, 0x1, R0 ;  /* 0x00000001fb057824 */ /* 0x000fc800078e0200 */
[----:B------:R-:W-:Y:S04]  /*0ea0*/  STL [R1+0x168], R6 ;  /* 0x0001680601007387 */ /* 0x000fe80000100800 */
[----:B------:R1:W-:Y:S04]  /*0eb0*/  STL [R1+0x3c], R3 ;  /* 0x00003c0301007387 */ /* 0x0003e80000100800 */
[----:B------:R-:W-:Y:S01]  /*0ec0*/  STL [R1], R5 ;  /* 0x0000000501007387 */ /* 0x000fe20000100800 */
[----:B-1----:R-:W-:Y:S01]  /*0ed0*/  IMAD.IADD R3, R0, 0x1, R4 ;  /* 0x0000000100037824 */ /* 0x002fe200078e0204 */
[C---:B------:R-:W-:Y:S01]  /*0ee0*/  IADD3 R0, R2.reuse, R251, R0 ;  /* 0x000000fb02007210 */ /* 0x040fe20007ffe000 */
[----:B------:R-:W-:-:S04]  /*0ef0*/  IMAD.IADD R4, R2, 0x1, R4 ;  /* 0x0000000102047824 */ /* 0x000fc800078e0204 */
[----:B------:R1:W-:Y:S04]  /*0f00*/  STL [R1+0x4], R0 ;  /* 0x0000040001007387 */ /* 0x0003e80000100800 */
[----:B------:R2:W-:Y:S04]  /*0f10*/  STL [R1+0x4c], R3 ;  /* 0x00004c0301007387 */ /* 0x0005e80000100800 */
[----:B------:R2:W-:Y:S01]  /*0f20*/  STL [R1+0x54], R4 ;  /* 0x0000540401007387 */ /* 0x0005e20000100800 */
[----:B-1----:R-:W-:-:S05]  /*0f30*/  IMAD.IADD R0, R2, 0x1, R3 ;  /* 0x0000000102007824 */ /* 0x002fca00078e0203 */
[----:B------:R2:W-:Y:S02]  /*0f40*/  STL [R1+0x50], R0 ;  /* 0x0000500001007387 */ /* 0x0005e40000100800 */
.L_x_1081:
[----:B--2---:R-:W2:Y:S01]  /*0f50*/  LDL R4, [R1+0xd8] ;  /* 0x0000d80001047983 */ /* 0x004ea20000100800 */
[----:B------:R-:W-:Y:S01]  /*0f60*/  IMAD.MOV.U32 R0, RZ, RZ, c[0x0][0x560] ;  /* 0x00015800ff007624 */ /* 0x000fe200078e00ff */
[----:B------:R-:W-:Y:S01]  /*0f70*/  YIELD ;  /* 0x0000000000007946 */ /* 0x000fe20003800000 */
[----:B------:R-:W-:Y:S03]  /*0f80*/  BSSY B0, `(.L_x_1036) ;  /* 0x0000016000007945 */ /* 0x000fe60003800000 */
[----:B------:R-:W-:-:S13]  /*0f90*/  ISETP.NE.AND P0, PT, R0, 0x1, PT ;  /* 0x000000010000780c */ /* 0x000fda0003f05270 */
[----:B--2---:R-:W-:Y:S01]  /*0fa0*/  @P0 IMAD.HI.U32 R0, R4, c[0x0][0x564], RZ ;  /* 0x0001590004000a27 */ /* 0x004fe200078e00ff */
[----:B------:R-:W-:-:S04]  /*0fb0*/  MOV R3, R4 ;  /* 0x0000000400037202 */ /* 0x000fc80000000f00 */
[----:B------:R-:W-:-:S04]  /*0fc0*/  @P0 SHF.R.U32.HI R3, RZ, c[0x0][0x568], R0 ;  /* 0x00015a00ff030a19 */ /* 0x000fc80000011600 */
[----:B------:R-:W-:Y:S01]  /*0fd0*/  ISETP.GE.AND P0, PT, R3, c[0x0][0x578], PT ;  /* 0x00015e0003007a0c */ /* 0x000fe20003f06270 */
[----:B------:R-:W-:-:S04]  /*0fe0*/  IMAD.MOV R2, RZ, RZ, -R3 ;  /* 0x000000ffff027224 */ /* 0x000fc800078e0a03 */
[----:B------:R-:W-:-:S08]  /*0ff0*/  IMAD R2, R2, c[0x0][0x560], R4 ;  /* 0x0001580002027a24 */ /* 0x000fd000078e0204 */
[----:B------:R-:W-:Y:S05]  /*1000*/  @!P0 BRA `(.L_x_1037) ;  /* 0x0000007000008947 */ /* 0x000fea0003800000 */
[----:B------:R-:W-:-:S04]  /*1010*/  MOV R0, c[0x0][0x56c] ;  /* 0x00015b0000007a02 */ /* 0x000fc80000000f00 */
[----:B------:R-:W-:Y:S02]  /*1020*/  ISETP.NE.AND P0, PT, R0, 0x1, PT ;  /* 0x000000010000780c */ /* 0x000fe40003f05270 */
[----:B------:R-:W-:-:S11]  /*1030*/  MOV R0, R2 ;  /* 0x0000000200007202 */ /* 0x000fd60000000f00 */
[----:B------:R-:W-:-:S05]  /*1040*/  @P0 IMAD.HI.U32 R4, R2, c[0x0][0x570], RZ ;  /* 0x00015c0002040a27 */ /* 0x000fca00078e00ff */
[----:B------:R-:W-:-:S05]  /*1050*/  @P0 SHF.R.U32.HI R0, RZ, c[0x0][0x574], R4 ;  /* 0x00015d00ff000a19 */ /* 0x000fca0000011604 */
[----:B------:R-:W-:Y:S01]  /*1060*/  IMAD R4, R0, c[0x0][0x56c], RZ ;  /* 0x00015b0000047a24 */ /* 0x000fe200078e02ff */
[----:B------:R-:W-:Y:S05]  /*1070*/  BRA `(.L_x_1038) ;  /* 0x0000006000007947 */ /* 0x000fea0003800000 */
.L_x_1037:
[----:B------:R-:W-:-:S04]  /*1080*/  MOV R0, c[0x0][0x554] ;  /* 0x0001550000007a02 */ /* 0x000fc80000000f00 */
[----:B------:R-:W-:Y:S02]  /*1090*/  ISETP.NE.AND P0, PT, R0, 0x1, PT ;  /* 0x000000010000780c */ /* 0x000fe40003f05270 */
[----:B------:R-:W-:-:S11]  /*10a0*/  MOV R0, R2 ;  /* 0x0000000200007202 */ /* 0x000fd60000000f00 */
[----:B------:R-:W-:-:S05]  /*10b0*/  @P0 IMAD.HI.U32 R4, R2, c[0x0][0x558], RZ ;  /* 0x0001560002040a27 */ /* 0x000fca00078e00ff */
[----:B------:R-:W-:-:S05]  /*10c0*/  @P0 SHF.R.U32.HI R0, RZ, c[0x0][0x55c], R4 ;  /* 0x00015700ff000a19 */ /* 0x000fca0000011604 */
[----:B------:R-:W-:Y:S02]  /*10d0*/  IMAD R4, R0, c[0x0][0x554], RZ ;  /* 0x0001550000047a24 */ /* 0x000fe400078e02ff */
.L_x_1038:
[----:B------:R-:W-:Y:S05]  /*10e0*/  BSYNC B0 ;  /* 0x0000000000007941 */ /* 0x000fea0003800000 */
.L_x_1036:
[----:B------:R-:W-:Y:S01]  /*10f0*/  IMAD.MOV.U32 R5, RZ, RZ, c[0x0][0x548] ;  /* 0x00015200ff057624 */ /* 0x000fe200078e00ff */
[----:B------:R-:W-:Y:S01]  /*1100*/  ISETP.NE.U32.AND P0, PT, RZ, c[0x0][0x370], PT ;  /* 0x0000dc00ff007a0c */ /* 0x000fe20003f05070 */
[----:B------:R-:W2:Y:S01]  /*1110*/  LDL.LU R16, [R1+0xd0] ;  /* 0x0000d00001107983 */ /* 0x000ea20000300800 */
[----:B------:R-:W-:Y:S02]  /*1120*/  IMAD.IADD R4, R2, 0x1, -R4 ;  /* 0x0000000102047824 */ /* 0x000fe400078e0a04 */
[----:B------:R-:W-:Y:S01]  /*1130*/  ISETP.NE.AND P1, PT, R5, 0x1, PT ;  /* 0x000000010500780c */ /* 0x000fe20003f25270 */
[----:B------:R-:W-:Y:S01]  /*1140*/  IMAD.MOV.U32 R132, RZ, RZ, RZ ;  /* 0x000000ffff847224 */ /* 0x000fe200078e00ff */
[----:B------:R-:W-:Y:S01]  /*1150*/  ISETP.NE.AND.EX P0, PT, RZ, c[0x0][0x374], PT, P0 ;  /* 0x0000dd00ff007a0c */ /* 0x000fe20003f05300 */
[----:B------:R-:W-:-:S04]  /*1160*/  IMAD R4, R3, c[0x0][0x554], R4 ;  /* 0x0001550003047a24 */ /* 0x000fc800078e0204 */
[----:B------:R-:W-:-:S06]  /*1170*/  IMAD.MOV.U32 R15, RZ, RZ, R4 ;  /* 0x000000ffff0f7224 */ /* 0x000fcc00078e0004 */
[----:B------:R-:W-:-:S04]  /*1180*/  @P1 IMAD.HI.U32 R2, R4, c[0x0][0x54c], RZ ;  /* 0x0001530004021a27 */ /* 0x000fc800078e00ff */
[----:B------:R-:W-:Y:S01]  /*1190*/  @P0 IMAD.MOV.U32 R3, RZ, RZ, 0x4 ;  /* 0x00000004ff030424 */ /* 0x000fe200078e00ff */
[----:B------:R-:W-:-:S05]  /*11a0*/  @P1 SHF.R.U32.HI R15, RZ, c[0x0][0x550], R2 ;  /* 0x00015400ff0f1a19 */ /* 0x000fca0000011602 */
[----:B------:R-:W-:Y:S01]  /*11b0*/  @P0 IMAD.WIDE R2, R15, R3, c[0x0][0x370] ;  /* 0x0000dc000f020625 */ /* 0x000fe200078e0203 */
[----:B------:R1:W-:Y:S04]  /*11c0*/  STL [R1+0xc4], R15 ;  /* 0x0000c40f01007387 */ /* 0x0003e80000100800 */
[----:B------:R3:W4:Y:S01]  /*11d0*/  @P0 LDG.E R132, [R2.64] ;  /* 0x0000000602840981 */ /* 0x000722000c1e1900 */
[----:B------:R-:W-:Y:S01]  /*11e0*/  IMAD.MOV.U32 R12, RZ, RZ, R0 ;  /* 0x000000ffff0c7224 */ /* 0x000fe200078e0000 */
[----:B------:R-:W-:Y:S01]  /*11f0*/  BSSY B0, `(.L_x_1039) ;  /* 0x0000047000007945 */ /* 0x000fe20003800000 */
[----:B------:R-:W-:Y:S02]  /*1200*/  IMAD.MOV.U32 R14, RZ, RZ, c[0x0][0x2c4] ;  /* 0x0000b100ff0e7624 */ /* 0x000fe400078e00ff */
[----:B------:R-:W-:-:S03]  /*1210*/  IMAD.MOV.U32 R28, RZ, RZ, 0x40 ;  /* 0x00000040ff1c7424 */ /* 0x000fc600078e00ff */
[----:B------:R-:W-:Y:S02]  /*1220*/  ISETP.NE.AND P3, PT, R14, 0x1, PT ;  /* 0x000000010e00780c */ /* 0x000fe40003f65270 */
[----:B------:R-:W-:Y:S01]  /*1230*/  IADD3 R5, R28, -c[0x0][0x168], RZ ;  /* 0x80005a001c057a10 */ /* 0x000fe20007ffe0ff */
[----:B---3--:R-:W-:-:S05]  /*1240*/  IMAD.MOV.U32 R2, RZ, RZ, c[0x0][0x53c] ;  /* 0x00014f00ff027624 */ /* 0x008fca00078e00ff */
[----:B------:R-:W-:Y:S02]  /*1250*/  ISETP.NE.AND P0, PT, R2, 0x1, PT ;  /* 0x000000010200780c */ /* 0x000fe40003f05270 */
[----:B------:R-:W-:-:S11]  /*1260*/  LOP3.LUT R2, R0, 0x1ffffff, RZ, 0x3c, !PT ;  /* 0x01ffffff00027812 */ /* 0x000fd600078e3cff */
[----:B------:R-:W-:Y:S01]  /*1270*/  @P0 IMAD.HI.U32 R3, R0, c[0x0][0x540], RZ ;  /* 0x0001500000030a27 */ /* 0x000fe200078e00ff */
[----:B------:R-:W-:-:S03]  /*1280*/  IADD3 R0, R2, c[0x0][0x53c], RZ ;  /* 0x00014f0002007a10 */ /* 0x000fc60007ffe0ff */
[----:B------:R-:W-:Y:S01]  /*1290*/  IMAD.MOV.U32 R2, RZ, RZ, c[0x0][0x2ac] ;  /* 0x0000ab00ff027624 */ /* 0x000fe200078e00ff */
[----:B------:R-:W-:-:S03]  /*12a0*/  @P0 SHF.R.U32.HI R12, RZ, c[0x0][0x544], R3 ;  /* 0x00015100ff0c0a19 */ /* 0x000fc60000011603 */
[----:B------:R-:W-:Y:S02]  /*12b0*/  IMAD R168, R2, c[0x0][0x1d0], RZ ;  /* 0x0000740002a87a24 */ /* 0x000fe400078e02ff */
[----:B------:R-:W-:Y:S01]  /*12c0*/  IMAD R0, R12, c[0x0][0x53c], R0 ;  /* 0x00014f000c007a24 */ /* 0x000fe200078e0200 */
[----:B------:R1:W-:Y:S01]  /*12d0*/  STL [R1+0xcc], R12 ;  /* 0x0000cc0c01007387 */ /* 0x0003e20000100800 */
[----:B------:R-:W-:Y:S01]  /*12e0*/  IMAD R2, R2, c[0x0][0x1d0], R5 ;  /* 0x0000740002027a24 */ /* 0x000fe200078e0205 */
[----:B------:R-:W-:Y:S01]  /*12f0*/  IADD3 R5, R168, 0x3f, RZ ;  /* 0x0000003fa8057810 */ /* 0x000fe20007ffe0ff */
[----:B------:R-:W-:-:S05]  /*1300*/  IMAD.SHL.U32 R11, R0, 0x80, RZ ;  /* 0x00000080000b7824 */ /* 0x000fca00078e00ff */
[----:B------:R-:W-:Y:S01]  /*1310*/  IADD3 R0, R11, 0x7f, RZ ;  /* 0x0000007f0b007810 */ /* 0x000fe20007ffe0ff */
[----:B------:R1:W-:Y:S04]  /*1320*/  STL [R1+0xd4], R11 ;  /* 0x0000d40b01007387 */ /* 0x0003e80000100800 */
[----:B------:R-:W-:-:S05]  /*1330*/  @P3 IMAD.HI.U32 R3, R0, c[0x0][0x2c8], RZ ;  /* 0x0000b20000033a27 */ /* 0x000fca00078e00ff */
[----:B------:R-:W-:-:S05]  /*1340*/  @P3 SHF.R.U32.HI R0, RZ, c[0x0][0x2cc], R3 ;  /* 0x0000b300ff003a19 */ /* 0x000fca0000011603 */
[----:B------:R-:W-:Y:S01]  /*1350*/  IMAD.IADD R0, R2, 0x1, R0 ;  /* 0x0000000102007824 */ /* 0x000fe200078e0200 */
[----:B------:R-:W-:-:S04]  /*1360*/  SHF.R.S32.HI R2, RZ, 0x1f, R5 ;  /* 0x0000001fff027819 */ /* 0x000fc80000011405 */
[----:B------:R-:W-:Y:S02]  /*1370*/  SHF.R.S32.HI R3, RZ, 0x1f, R0 ;  /* 0x0000001fff037819 */ /* 0x000fe40000011400 */
[----:B------:R-:W-:Y:S02]  /*1380*/  LEA.HI R2, R2, R5, RZ, 0x6 ;  /* 0x0000000502027211 */ /* 0x000fe400078f30ff */
[----:B------:R-:W-:Y:S02]  /*1390*/  LEA.HI R3, R3, R0, RZ, 0x6 ;  /* 0x0000000003037211 */ /* 0x000fe400078f30ff */
[----:B------:R-:W-:Y:S02]  /*13a0*/  SHF.R.S32.HI R0, RZ, 0x6, R2 ;  /* 0x00000006ff007819 */ /* 0x000fe40000011402 */
[----:B------:R-:W-:-:S04]  /*13b0*/  SHF.R.S32.HI R2, RZ, 0x6, R3 ;  /* 0x00000006ff027819 */ /* 0x000fc80000011403 */
[----:B------:R-:W-:Y:S01]  /*13c0*/  IMNMX R7, R0, R2, PT ;  /* 0x0000000200077217 */ /* 0x000fe20003800200 */
[----:B------:R-:W-:Y:S02]  /*13d0*/  IMAD.MOV R0, RZ, RZ, -R15 ;  /* 0x000000ffff007224 */ /* 0x000fe400078e0a0f */
[----:B------:R-:W-:Y:S01]  /*13e0*/  IMAD.MOV.U32 R2, RZ, RZ, RZ ;  /* 0x000000ffff027224 */ /* 0x000fe200078e00ff */
[----:B------:R-:W-:Y:S01]  /*13f0*/  ISETP.GE.AND P0, PT, R7, 0x1, PT ;  /* 0x000000010700780c */ /* 0x000fe20003f06270 */
[----:B------:R-:W-:Y:S01]  /*1400*/  IMAD R134, R0, c[0x0][0x548], R4 ;  /* 0x0001520000867a24 */ /* 0x000fe200078e0204 */
[----:B--2---:R-:W-:-:S04]  /*1410*/  LOP3.LUT R16, R16, 0xfffffffd, RZ, 0xc0, !PT ;  /* 0xfffffffd10107812 */ /* 0x004fc800078ec0ff */
[----:B------:R-:W-:-:S05]  /*1420*/  @P3 LOP3.LUT R16, R16, 0x2, RZ, 0xfc, !PT ;  /* 0x0000000210103812 */ /* 0x000fca00078efcff */
[----:B------:R1:W-:Y:S04]  /*1430*/  STL [R1+0xd0], R16 ;  /* 0x0000d01001007387 */ /* 0x0003e80000100800 */
[----:B----4-:R1:W-:Y:S04]  /*1440*/  STL [R1+0xa0], R132 ;  /* 0x0000a08401007387 */ /* 0x0103e80000100800 */
[----:B------:R1:W-:Y:S01]  /*1450*/  STL [R1+0xc8], R134 ;  /* 0x0000c88601007387 */ /* 0x0003e20000100800 */
[----:B------:R-:W-:Y:S05]  /*1460*/  @!P0 BRA `(.L_x_1040) ;  /* 0x000001f000008947 */ /* 0x000fea0003800000 */
[----:B------:R-:W-:-:S04]  /*1470*/  SHF.R.U32.HI R0, RZ, 0x10, R12 ;  /* 0x00000010ff007819 */ /* 0x000fc8000001160c */
[----:B------:R-:W-:-:S04]  /*1480*/  ISETP.NE.AND P0, PT, R0, RZ, PT ;  /* 0x000000ff0000720c */ /* 0x000fc80003f05270 */
[----:B------:R-:W-:-:S04]  /*1490*/  SEL R0, R0, c[0x0][0x338], P0 ;  /* 0x0000ce0000007a07 */ /* 0x000fc80000000000 */
[----:B------:R-:W-:Y:S02]  /*14a0*/  IABS R3, R0 ;  /* 0x0000000000037213 */ /* 0x000fe40000000000 */
[----:B------:R-:W-:Y:S02]  /*14b0*/  IADD3 R6, R0, -0x1, R7 ;  /* 0xffffffff00067810 */ /* 0x000fe40007ffe007 */
[----:B------:R-:W2:Y:S02]  /*14c0*/  I2F.RP R4, R3 ;  /* 0x0000000300047306 */ /* 0x000ea40000209400 */
[----:B------:R-:W-:Y:S02]  /*14d0*/  IABS R10, R6 ;  /* 0x00000006000a7213 */ /* 0x000fe40000000000 */
[----:B------:R-:W-:-:S04]  /*14e0*/  LOP3.LUT R6, R6, R0, RZ, 0x3c, !PT ;  /* 0x0000000006067212 */ /* 0x000fc800078e3cff */
[----:B------:R-:W-:Y:S01]  /*14f0*/  ISETP.GE.AND P1, PT, R6, RZ, PT ;  /* 0x000000ff0600720c */ /* 0x000fe20003f26270 */
[----:B--2---:R-:W2:Y:S02]  /*1500*/  MUFU.RCP R4, R4 ;  /* 0x0000000400047308 */ /* 0x004ea40000001000 */
[----:B--2---:R-:W-:-:S06]  /*1510*/  IADD3 R4, R4, 0xffffffe, RZ ;  /* 0x0ffffffe04047810 */ /* 0x004fcc0007ffe0ff */
[----:B------:R-:W2:Y:S02]  /*1520*/  F2I.FTZ.U32.TRUNC.NTZ R5, R4 ;  /* 0x0000000400057305 */ /* 0x000ea4000021f000 */
[----:B--2---:R-:W-:Y:S02]  /*1530*/  IMAD.MOV R2, RZ, RZ, -R5 ;  /* 0x000000ffff027224 */ /* 0x004fe400078e0a05 */
[----:B------:R-:W-:Y:S02]  /*1540*/  IMAD.MOV.U32 R4, RZ, RZ, RZ ;  /* 0x000000ffff047224 */ /* 0x000fe400078e00ff */
        /* <DEDUP_REMOVED lines=13> */
[----:B------:R-:W-:-:S13]  /*1620*/  ISETP.GE.U32.AND P2, PT, R4, R3, PT ;  /* 0x000000030400720c */ /* 0x000fda0003f46070 */
[----:B------:R-:W-:-:S05]  /*1630*/  @P2 IADD3 R2, R2, 0x1, RZ ;  /* 0x0000000102022810 */ /* 0x000fca0007ffe0ff */
[----:B------:R-:W-:Y:S01]  /*1640*/  @!P1 IMAD.MOV R2, RZ, RZ, -R2 ;  /* 0x000000ffff029224 */ /* 0x000fe200078e0a02 */
[----:B------:R-:W-:Y:S02]  /*1650*/  @!P0 LOP3.LUT R2, RZ, R0, RZ, 0x33, !PT ;  /* 0x00000000ff028212 */ /* 0x000fe400078e33ff */
.L_x_1040:
[----:B------:R-:W-:Y:S05]  /*1660*/  BSYNC B0 ;  /* 0x0000000000007941 */ /* 0x000fea0003800000 */
.L_x_1039:
[----:B------:R-:W-:Y:S01]  /*1670*/  LOP3.LUT R0, R12, 0xffff, RZ, 0xc0, !PT ;  /* 0x0000ffff0c007812 */ /* 0x000fe200078ec0ff */
[----:B------:R-:W-:Y:S01]  /*1680*/  CS2R R130, SRZ ;  /* 0x0000000000827805 */ /* 0x000fe2000001ff00 */
[----:B-1----:R-:W-:Y:S01]  /*1690*/  CS2R R12, SRZ ;  /* 0x00000000000c7805 */ /* 0x002fe2000001ff00 */
[----:B------:R-:W-:Y:S01]  /*16a0*/  CS2R R128, SRZ ;  /* 0x0000000000807805 */ /* 0x000fe2000001ff00 */
[----:B------:R-:W-:Y:S01]  /*16b0*/  CS2R R126, SRZ ;  /* 0x00000000007e7805 */ /* 0x000fe2000001ff00 */
[----:B------:R-:W-:Y:S01]  /*16c0*/  IMAD R133, R0, R2, RZ ;  /* 0x0000000200857224 */ /* 0x000fe200078e02ff */
[----:B------:R-:W-:Y:S01]  /*16d0*/  PRMT R0, RZ, 0x7610, R0 ;  /* 0x00007610ff007816 */ /* 0x000fe20000000000 */
[----:B------:R-:W-:Y:S01]  /*16e0*/  CS2R R124, SRZ ;  /* 0x00000000007c7805 */ /* 0x000fe2000001ff00 */
        /* <DEDUP_REMOVED lines=66> */
[----:B-1----:R-:W-:-:S04]  /*1b10*/  ISETP.NE.U32.AND P0, PT, RZ, c[0x0][0x340], PT ;  /* 0x0000d000ff007a0c */ /* 0x002fc80003f05070 */
[----:B------:R-:W-:-:S13]  /*1b20*/  ISETP.NE.AND.EX P0, PT, RZ, c[0x0][0x344], PT, P0 ;  /* 0x0000d100ff007a0c */ /* 0x000fda0003f05300 */
[----:B------:R-:W-:-:S04]  /*1b30*/  @P0 IMAD.MOV.U32 R2, RZ, RZ, 0x4 ;  /* 0x00000004ff020424 */ /* 0x000fc800078e00ff */
[----:B------:R-:W-:-:S05]  /*1b40*/  @P0 IMAD.WIDE R2, R15, R2, c[0x0][0x340] ;  /* 0x0000d0000f020625 */ /* 0x000fca00078e0202 */
[----:B------:R1:W5:Y:S01]  /*1b50*/  @P0 LDG.E R0, [R2.64] ;  /* 0x0000000602000981 */ /* 0x000362000c1e1900 */
[----:B------:R-:W-:Y:S01]  /*1b60*/  WARPSYNC 0xffffffff ;  /* 0xffffffff00007948 */ /* 0x000fe20003800000 */
[----:B------:R-:W-:Y:S02]  /*1b70*/  @!P0 MOV R0, R15 ;  /* 0x0000000f00008202 */ /* 0x000fe40000000f00 */
[----:B-1----:R-:W1:Y:S01]  /*1b80*/  S2R R6, SR_TID.X ;  /* 0x0000000000067919 */ /* 0x002e620000002100 */
[----:B------:R-:W-:Y:S01]  /*1b90*/  IMAD.MOV.U32 R87, RZ, RZ, c[0x0][0x2b8] ;  /* 0x0000ae00ff577624 */ /* 0x000fe200078e00ff */
[----:B------:R-:W-:Y:S01]  /*1ba0*/  IADD3 R72, R5, -0x1, RZ ;  /* 0xffffffff05487810 */ /* 0x000fe20007ffe0ff */
[----:B------:R-:W-:Y:S01]  /*1bb0*/  IMAD.MOV.U32 R4, RZ, RZ, R16 ;  /* 0x000000ffff047224 */ /* 0x000fe200078e0010 */
[----:B-----5:R-:W-:Y:S01]  /*1bc0*/  SHF.R.S32.HI R3, RZ, 0x1f, R0 ;  /* 0x0000001fff037819 */ /* 0x020fe20000011400 */
[----:B------:R-:W-:Y:S01]  /*1bd0*/  IMAD.WIDE.U32 R88, R0, c[0x0][0x2b0], RZ ;  /* 0x0000ac0000587a25 */ /* 0x000fe200078e00ff */
[----:B------:R-:W-:Y:S01]  /*1be0*/  ISETP.NE.AND P1, PT, R87, 0x1, PT ;  /* 0x000000015700780c */ /* 0x000fe20003f25270 */
[----:B------:R-:W-:Y:S01]  /*1bf0*/  BAR.SYNC.DEFER_BLOCKING 0x0 ;  /* 0x0000000000007b1d */ /* 0x000fe20000010000 */
[----:B------:R-:W-:Y:S01]  /*1c00*/  LOP3.LUT R4, R4, 0xfffffffe, RZ, 0xc0, !PT ;  /* 0xfffffffe04047812 */ /* 0x000fe200078ec0ff */
[----:B------:R-:W-:-:S10]  /*1c10*/  IMAD.MOV.U32 R36, RZ, RZ, RZ ;  /* 0x000000ffff247224 */ /* 0x000fd400078e00ff */
[----:B------:R-:W-:Y:S02]  /*1c20*/  @P1 LOP3.LUT R4, R4, 0x1, RZ, 0xfc, !PT ;  /* 0x0000000104041812 */ /* 0x000fe400078efcff */
[----:B-1----:R-:W-:-:S03]  /*1c30*/  SHF.R.S32.HI R25, RZ, 0x1f, R6 ;  /* 0x0000001fff197819 */ /* 0x002fc60000011406 */
[----:B------:R1:W-:Y:S01]  /*1c40*/  STL [R1+0xd0], R4 ;  /* 0x0000d00401007387 */ /* 0x0003e20000100800 */
[----:B------:R-:W-:Y:S02]  /*1c50*/  SHF.R.S32.HI R135, RZ, 0x1f, R6 ;  /* 0x0000001fff877819 */ /* 0x000fe40000011406 */
[-C--:B------:R-:W-:Y:S01]  /*1c60*/  LEA.HI R25, R25, R6.reuse, RZ, 0x3 ;  /* 0x0000000619197211 */ /* 0x080fe200078f18ff */
[----:B------:R-:W-:Y:S01]  /*1c70*/  STL.64 [R1+0xa8], R88 ;  /* 0x0000a85801007387 */ /* 0x000fe20000100a00 */
[----:B------:R-:W-:Y:S02]  /*1c80*/  LEA.HI R135, R135, R6, RZ, 0x3 ;  /* 0x0000000687877211 */ /* 0x000fe400078f18ff */
[----:B------:R-:W-:Y:S02]  /*1c90*/  LOP3.LUT R25, R25, 0xfffffff8, RZ, 0xc0, !PT ;  /* 0xfffffff819197812 */ /* 0x000fe400078ec0ff */
[----:B------:R-:W-:-:S03]  /*1ca0*/  SHF.R.S32.HI R135, RZ, 0x3, R135 ;  /* 0x00000003ff877819 */ /* 0x000fc60000011487 */
[----:B------:R-:W-:-:S04]  /*1cb0*/  IMAD.IADD R25, R6, 0x1, -R25 ;  /* 0x0000000106197824 */ /* 0x000fc800078e0a19 */
[----:B------:R-:W-:-:S04]  /*1cc0*/  IMAD R77, R25, 0x20, R135 ;  /* 0x00000020194d7824 */ /* 0x000fc800078e0287 */
[----:B------:R-:W-:-:S04]  /*1cd0*/  IMAD R2, R72, 0x40, R77 ;  /* 0x0000004048027824 */ /* 0x000fc800078e024d */
[C---:B------:R-:W-:Y:S01]  /*1ce0*/  IMAD.IADD R22, R2.reuse, 0x1, R132 ;  /* 0x0000000102167824 */ /* 0x040fe200078e0284 */
[----:B------:R-:W-:Y:S01]  /*1cf0*/  ISETP.GE.AND P0, PT, R2, R168, PT ;  /* 0x000000a80200720c */ /* 0x000fe20003f06270 */
[----:B------:R-:W-:Y:S02]  /*1d00*/  IMAD R2, R3, c[0x0][0x2b0], RZ ;  /* 0x0000ac0003027a24 */ /* 0x000fe400078e02ff */
[----:B------:R-:W-:Y:S01]  /*1d10*/  @P1 IMAD.HI.U32 R3, R22, c[0x0][0x2bc], RZ ;  /* 0x0000af0016031a27 */ /* 0x000fe200078e00ff */
[----:B------:R-:W-:-:S03]  /*1d20*/  ISETP.GT.OR P0, PT, R77, 0x3f, P0 ;  /* 0x0000003f4d00780c */ /* 0x000fc60000704670 */
[----:B------:R-:W-:Y:S02]  /*1d30*/  IMAD R2, R0, c[0x0][0x2b4], R2 ;  /* 0x0000ad0000027a24 */ /* 0x000fe400078e0202 */
[----:B------:R-:W-:Y:S01]  /*1d40*/  IMAD.MOV.U32 R21, RZ, RZ, R22 ;  /* 0x000000ffff157224 */ /* 0x000fe200078e0016 */
[----:B------:R-:W-:Y:S01]  /*1d50*/  @P1 SHF.R.U32.HI R21, RZ, c[0x0][0x2c0], R3 ;  /* 0x0000b000ff151a19 */ /* 0x000fe20000011603 */
[----:B------:R-:W-:-:S05]  /*1d60*/  IMAD.IADD R86, R89, 0x1, R2 ;  /* 0x0000000159567824 */ /* 0x000fca00078e0202 */
[----:B------:R-:W-:Y:S01]  /*1d70*/  STL [R1+0xb8], R86 ;  /* 0x0000b85601007387 */ /* 0x000fe20000100800 */
        /* <DEDUP_REMOVED lines=14> */
[----:B------:R-:W-:Y:S01]  /*1e60*/  SHF.R.S32.HI R23, RZ, 0x1f, R134 ;  /* 0x0000001fff177819 */ /* 0x000fe20000011486 */
[----:B-1----:R-:W-:Y:S01]  /*1e70*/  IMAD.IADD R4, R11, 0x1, R77 ;  /* 0x000000010b047824 */ /* 0x002fe200078e024d */
[----:B------:R-:W-:-:S03]  /*1e80*/  SHF.R.S32.HI R6, RZ, 0x1f, R15 ;  /* 0x0000001fff067819 */ /* 0x000fc6000001140f */
[----:B------:R-:W-:Y:S02]  /*1e90*/  IMAD R5, R23, c[0x0][0x1b8], RZ ;  /* 0x00006e0017057a24 */ /* 0x000fe400078e02ff */
[----:B------:R-:W-:-:S04]  /*1ea0*/  @P3 IMAD.HI.U32 R7, R4, c[0x0][0x2c8], RZ ;  /* 0x0000b20004073a27 */ /* 0x000fc800078e00ff */
[C---:B------:R-:W-:Y:S02]  /*1eb0*/  IMAD R5, R134.reuse, c[0x0][0x1bc], R5 ;  /* 0x00006f0086057a24 */ /* 0x040fe400078e0205 */
[----:B------:R-:W-:Y:S01]  /*1ec0*/  IMAD.MOV.U32 R0, RZ, RZ, R4 ;  /* 0x000000ffff007224 */ /* 0x000fe200078e0004 */
[----:B------:R-:W-:Y:S01]  /*1ed0*/  @P3 SHF.R.U32.HI R0, RZ, c[0x0][0x2cc], R7 ;  /* 0x0000b300ff003a19 */ /* 0x000fe20000011607 */
[----:B------:R-:W-:-:S04]  /*1ee0*/  IMAD.WIDE.U32 R2, R134, c[0x0][0x1b8], RZ ;  /* 0x00006e0086027a25 */ /* 0x000fc800078e00ff */
[----:B------:R-:W-:Y:S02]  /*1ef0*/  IMAD.IADD R3, R3, 0x1, R5 ;  /* 0x0000000103037824 */ /* 0x000fe400078e0205 */
[----:B------:R-:W-:Y:S01]  /*1f00*/  IMAD R5, R6, c[0x0][0x1c0], RZ ;  /* 0x0000700006057a24 */ /* 0x000fe200078e02ff */
[----:B------:R-:W-:Y:S01]  /*1f10*/  SHF.R.S32.HI R7, RZ, 0x1f, R0 ;  /* 0x0000001fff077819 */ /* 0x000fe20000011400 */
[----:B------:R-:W-:-:S04]  /*1f20*/  IMAD.WIDE.U32 R2, R15, c[0x0][0x1c0], R2 ;  /* 0x000070000f027a25 */ /* 0x000fc800078e0002 */
[----:B------:R-:W-:Y:S02]  /*1f30*/  IMAD R6, R15, c[0x0][0x1c4], R5 ;  /* 0x000071000f067a24 */ /* 0x000fe400078e0205 */
        /* <DEDUP_REMOVED lines=14> */
[----:B------:R-:W2:Y:S01]  /*2020*/  SHFL.IDX PT, R3, R17, RZ, 0x181f ;  /* 0x00181fff11037589 */ /* 0x000ea200000e0000 */
[----:B------:R-:W-:-:S03]  /*2030*/  IMAD R24, R14, c[0x0][0x168], RZ ;  /* 0x00005a000e187a24 */ /* 0x000fc600078e02ff */
[----:B------:R-:W3:Y:S01]  /*2040*/  SHFL.IDX PT, R4, R16, RZ, 0x181f ;  /* 0x00181fff10047589 */ /* 0x000ee200000e0000 */
[----:B------:R-:W-:-:S05]  /*2050*/  IMAD.IADD R20, R135, 0x1, R11 ;  /* 0x0000000187147824 */ /* 0x000fca00078e020b */
[C---:B------:R-:W-:Y:S01]  /*2060*/  ISETP.GE.AND P0, PT, R20.reuse, R24, PT ;  /* 0x000000181400720c */ /* 0x040fe20003f06270 */
[----:B------:R-:W1:Y:S01]  /*2070*/  SHFL.IDX PT, R0, R17, 0x1, 0x181f ;  /* 0x00381f0011007f89 */ /* 0x000e6200000e0000 */
[----:B------:R-:W-:-:S03]  /*2080*/  IADD3 R5, R20, 0x20, RZ ;  /* 0x0000002014057810 */ /* 0x000fc60007ffe0ff */
[----:B------:R-:W1:Y:S01]  /*2090*/  SHFL.IDX PT, R2, R16, 0x1, 0x181f ;  /* 0x00381f0010027f89 */ /* 0x000e6200000e0000 */
[----:B------:R-:W-:Y:S01]  /*20a0*/  ISETP.GE.AND P1, PT, R5, R24, PT ;  /* 0x000000180500720c */ /* 0x000fe20003f26270 */
[----:B------:R-:W-:-:S06]  /*20b0*/  IMAD.WIDE.U32 R84, R134, c[0x0][0x1e8], RZ ;  /* 0x00007a0086547a25 */ /* 0x000fcc00078e00ff */
[----:B--2---:R-:W-:-:S04]  /*20c0*/  @!P0 LEA R10, P3, R32, R3, 0x1 ;  /* 0x00000003200a8211 */ /* 0x004fc800078608ff */
[-C--:B---3--:R-:W-:Y:S02]  /*20d0*/  @!P0 LEA.HI.X R11, R32, R4.reuse, R35, 0x1, P3 ;  /* 0x00000004200b8211 */ /* 0x088fe400018f0c23 */
[-C--:B----4-:R-:W-:Y:S02]  /*20e0*/  @!P0 LEA R6, P3, R30, R3.reuse, 0x1 ;  /* 0x000000031e068211 */ /* 0x090fe400078608ff */
[----:B------:R-:W-:Y:S02]  /*20f0*/  ISETP.GE.AND P4, PT, R32, c[0x0][0x198], PT ;  /* 0x0000660020007a0c */ /* 0x000fe40003f86270 */
[----:B------:R-:W-:Y:S02]  /*2100*/  @!P0 LEA.HI.X R7, R30, R4, R33, 0x1, P3 ;  /* 0x000000041e078211 */ /* 0x000fe400018f0c21 */
[C---:B------:R-:W-:Y:S02]  /*2110*/  ISETP.GE.AND P3, PT, R26.reuse, c[0x0][0x198], PT ;  /* 0x000066001a007a0c */ /* 0x040fe40003f66270 */
[----:B------:R-:W-:-:S02]  /*2120*/  @!P0 LEA R12, P2, R26, R3, 0x1 ;  /* 0x000000031a0c8211 */ /* 0x000fc400078408ff */
[C---:B------:R-:W-:Y:S02]  /*2130*/  ISETP.GE.AND P5, PT, R31.reuse, c[0x0][0x198], PT ;  /* 0x000066001f007a0c */ /* 0x040fe40003fa6270 */
        /* <DEDUP_REMOVED lines=18> */
[----:B------:R-:W3:Y:S02]  /*2260*/  SHFL.IDX PT, R0, R17, 0x2, 0x181f ;  /* 0x00581f0011007f89 */ /* 0x000ee400000e0000 */
[----:B------:R-:W-:Y:S02]  /*2270*/  @!P1 LEA.HI.X R5, R30, R2, R33, 0x1, P0 ;  /* 0x000000021e059211 */ /* 0x000fe400000f0c21 */
[----:B------:R-:W4:Y:S01]  /*2280*/  SHFL.IDX PT, R2, R16, 0x2, 0x181f ;  /* 0x00581f0010027f89 */ /* 0x000f2200000e0000 */
[----:B------:R-:W-:-:S03]  /*2290*/  ISETP.GE.AND P0, PT, R3, R24, PT ;  /* 0x000000180300720c */ /* 0x000fc60003f06270 */
[----:B------:R1:W-:Y:S04]  /*22a0*/  @!P1 LDGSTS.E.BYPASS.LTC128B.128 [R29+0x9100], [R6.64], !P5 ;  /* 0x09100000061d9fae */ /* 0x0003e8000e901d46 */
[----:B------:R1:W-:Y:S04]  /*22b0*/  @!P1 LDGSTS.E.BYPASS.LTC128B.128 [R29+0xd100], [R4.64], !P6 ;  /* 0x0d100000041d9fae */ /* 0x0003e8000f101d46 */
[----:B------:R-:W1:Y:S02]  /*22c0*/  SHFL.IDX PT, R12, R17, 0x3, 0x181f ;  /* 0x00781f00110c7f89 */ /* 0x000e6400000e0000 */
[----:B---3--:R-:W-:-:S04]  /*22d0*/  @!P0 LEA R10, P1, R32, R0, 0x1 ;  /* 0x00000000200a8211 */ /* 0x008fc800078208ff */
[----:B----4-:R-:W-:Y:S02]  /*22e0*/  @!P0 LEA.HI.X R11, R32, R2, R35, 0x1, P1 ;  /* 0x00000002200b8211 */ /* 0x010fe400008f0c23 */
[CC--:B--2---:R-:W-:Y:S01]  /*22f0*/  @!P0 LEA R8, P1, R31.reuse, R0.reuse, 0x1 ;  /* 0x000000001f088211 */ /* 0x0c4fe200078208ff */
[----:B------:R-:W2:Y:S01]  /*2300*/  SHFL.IDX PT, R13, R16, 0x3, 0x181f ;  /* 0x00781f00100d7f89 */ /* 0x000ea200000e0000 */
[----:B------:R-:W-:Y:S02]  /*2310*/  @!P0 LEA R14, P2, R26, R0, 0x1 ;  /* 0x000000001a0e8211 */ /* 0x000fe400078408ff */
[----:B------:R-:W-:Y:S02]  /*2320*/  @!P0 LEA.HI.X R9, R31, R2, R34, 0x1, P1 ;  /* 0x000000021f098211 */ /* 0x000fe400008f0c22 */
[----:B------:R-:W-:Y:S02]  /*2330*/  IADD3 R20, R20, 0x60, RZ ;  /* 0x0000006014147810 */ /* 0x000fe40007ffe0ff */
[----:B-1----:R-:W-:Y:S01]  /*2340*/  @!P0 LEA R4, P1, R30, R0, 0x1 ;  /* 0x000000001e048211 */ /* 0x002fe200078208ff */
[----:B------:R-:W-:Y:S01]  /*2350*/  IMAD.MOV R0, RZ, RZ, -R21 ;  /* 0x000000ffff007224 */ /* 0x000fe200078e0a15 */
[----:B------:R-:W-:-:S02]  /*2360*/  @!P0 LEA.HI.X R15, R26, R2, R27, 0x1, P2 ;  /* 0x000000021a0f8211 */ /* 0x000fc400010f0c1b */
[----:B------:R-:W-:Y:S01]  /*2370*/  ISETP.GE.AND P2, PT, R20, R24, PT ;  /* 0x000000181400720c */ /* 0x000fe20003f46270 */
[----:B------:R-:W-:Y:S02]  /*2380*/  IMAD R22, R0, c[0x0][0x2b8], R22 ;  /* 0x0000ae0000167a24 */ /* 0x000fe400078e0216 */
[----:B------:R1:W-:Y:S04]  /*2390*/  @!P0 LDGSTS.E.BYPASS.LTC128B.128 [R29+0x2100], [R14.64], !P3 ;  /* 0x021000000e1d8fae */ /* 0x0003e8000d901d46 */
[----:B------:R3:W-:Y:S04]  /*23a0*/  @!P0 LDGSTS.E.BYPASS.LTC128B.128 [R29+0x6100], [R10.64], !P4 ;  /* 0x061000000a1d8fae */ /* 0x0007e8000e101d46 */
[----:B------:R4:W-:Y:S01]  /*23b0*/  @!P0 LDGSTS.E.BYPASS.LTC128B.128 [R29+0xa100], [R8.64], !P5 ;  /* 0x0a100000081d8fae */ /* 0x0009e2000e901d46 */
[----:B------:R-:W-:Y:S01]  /*23c0*/  @!P0 LEA.HI.X R5, R30, R2, R33, 0x1, P1 ;  /* 0x000000021e058211 */ /* 0x000fe200008f0c21 */
[----:B------:R-:W-:Y:S01]  /*23d0*/  IMAD.WIDE.U32 R2, R22, c[0x0][0x1e0], RZ ;  /* 0x0000780016027a25 */ /* 0x000fe200078e00ff */
[----:B------:R-:W-:-:S03]  /*23e0*/  @!P2 LEA R6, P1, R26, R12, 0x1 ;  /* 0x0000000c1a06a211 */ /* 0x000fc600078208ff */
[----:B------:R1:W-:Y:S01]  /*23f0*/  @!P0 LDGSTS.E.BYPASS.LTC128B.128 [R29+0xe100], [R4.64], !P6 ;  /* 0x0e100000041d8fae */ /* 0x0003e2000f101d46 */
[----:B--2---:R-:W-:-:S05]  /*2400*/  @!P2 LEA.HI.X R7, R26, R13, R27, 0x1, P1 ;  /* 0x0000000d1a07a211 */ /* 0x004fca00008f0c1b */
[----:B------:R2:W-:Y:S01]  /*2410*/  @!P2 LDGSTS.E.BYPASS.LTC128B.128 [R29+0x3100], [R6.64], !P3 ;  /* 0x03100000061dafae */ /* 0x0005e2000d901d46 */
[----:B----4-:R-:W-:-:S05]  /*2420*/  SHF.R.S32.HI R8, RZ, 0x1f, R22 ;  /* 0x0000001fff087819 */ /* 0x010fca0000011416 */
[----:B------:R-:W-:-:S04]  /*2430*/  IMAD R0, R8, c[0x0][0x1e0], RZ ;  /* 0x0000780008007a24 */ /* 0x000fc800078e02ff */
[----:B------:R-:W-:Y:S01]  /*2440*/  IMAD R0, R22, c[0x0][0x1e4], R0 ;  /* 0x0000790016007a24 */ /* 0x000fe200078e0200 */
[----:B-1----:R-:W-:-:S03]  /*2450*/  SHF.R.S32.HI R15, RZ, 0x1f, R36 ;  /* 0x0000001fff0f7819 */ /* 0x002fc60000011424 */
[----:B------:R-:W-:Y:S02]  /*2460*/  IMAD.IADD R3, R3, 0x1, R0 ;  /* 0x0000000103037824 */ /* 0x000fe400078e0200 */
[----:B------:R-:W-:Y:S01]  /*2470*/  IMAD R0, R23, c[0x0][0x1e8], RZ ;  /* 0x00007a0017007a24 */ /* 0x000fe200078e02ff */
[----:B------:R-:W-:Y:S01]  /*2480*/  @!P2 LEA R4, P0, R32, R12, 0x1 ;  /* 0x0000000c2004a211 */ /* 0x000fe200078008ff */
[----:B--2---:R-:W-:Y:S02]  /*2490*/  IMAD R6, R15, c[0x0][0x1f0], RZ ;  /* 0x00007c000f067a24 */ /* 0x004fe400078e02ff */
[----:B------:R-:W-:Y:S02]  /*24a0*/  IMAD R0, R134, c[0x0][0x1ec], R0 ;  /* 0x00007b0086007a24 */ /* 0x000fe400078e0200 */
[----:B------:R-:W-:Y:S01]  /*24b0*/  IMAD.WIDE.U32 R2, R36, c[0x0][0x1f0], R2 ;  /* 0x00007c0024027a25 */ /* 0x000fe200078e0002 */
[----:B------:R-:W-:-:S03]  /*24c0*/  @!P2 LEA.HI.X R5, R32, R13, R35, 0x1, P0 ;  /* 0x0000000d2005a211 */ /* 0x000fc600000f0c23 */
[----:B------:R-:W-:Y:S01]  /*24d0*/  IMAD.IADD R83, R85, 0x1, R0 ;  /* 0x0000000155537824 */ /* 0x000fe200078e0200 */
[----:B------:R-:W-:Y:S01]  /*24e0*/  IADD3 R0, P0, R2, R84, RZ ;  /* 0x0000005402007210 */ /* 0x000fe20007f1e0ff */
[----:B------:R-:W-:Y:S01]  /*24f0*/  IMAD R6, R36, c[0x0][0x1f4], R6 ;  /* 0x00007d0024067a24 */ /* 0x000fe200078e0206 */
[----:B------:R1:W-:Y:S04]  /*2500*/  @!P2 LDGSTS.E.BYPASS.LTC128B.128 [R29+0x7100], [R4.64], !P4 ;  /* 0x07100000041dafae */ /* 0x0003e8000e101d46 */
[----:B------:R-:W-:Y:S02]  /*2510*/  IADD3.X R2, R83, R3, R6, P0, !PT ;  /* 0x0000000353027210 */ /* 0x000fe400007fe406 */
[----:B---3--:R-:W-:-:S04]  /*2520*/  LEA R10, P0, R0, c[0x0][0x1c8], 0x1 ;  /* 0x00007200000a7a11 */ /* 0x008fc800078008ff */
[----:B------:R-:W-:Y:S02]  /*2530*/  LEA.HI.X R11, R0, c[0x0][0x1cc], R2, 0x1, P0 ;  /* 0x00007300000b7a11 */ /* 0x000fe400000f0c02 */
[CC--:B------:R-:W-:Y:S01]  /*2540*/  @!P2 LEA R2, P0, R31.reuse, R12.reuse, 0x1 ;  /* 0x0000000c1f02a211 */ /* 0x0c0fe200078008ff */
[----:B------:R-:W-:Y:S03]  /*2550*/  STL [R1+0x60], R36 ;  /* 0x0000602401007387 */ /* 0x000fe60000100800 */
[----:B------:R-:W-:Y:S01]  /*2560*/  @!P2 LEA.HI.X R3, R31, R13, R34, 0x1, P0 ;  /* 0x0000000d1f03a211 */ /* 0x000fe200000f0c22 */
[----:B------:R-:W-:Y:S04]  /*2570*/  STL [R1+0x68], R22 ;  /* 0x0000681601007387 */ /* 0x000fe80000100800 */
[----:B------:R-:W-:Y:S01]  /*2580*/  STL.64 [R1+0x98], R84 ;  /* 0x0000985401007387 */ /* 0x000fe20000100a00 */
[----:B-1----:R-:W-:-:S03]  /*2590*/  @!P2 LEA R4, P0, R30, R12, 0x1 ;  /* 0x0000000c1e04a211 */ /* 0x002fc600078008ff */
[----:B------:R-:W-:Y:S01]  /*25a0*/  STL [R1+0xa4], R83 ;  /* 0x0000a45301007387 */ /* 0x000fe20000100800 */
[----:B------:R-:W-:-:S03]  /*25b0*/  @!P2 LEA.HI.X R5, R30, R13, R33, 0x1, P0 ;  /* 0x0000000d1e05a211 */ /* 0x000fc600000f0c21 */
[----:B------:R-:W2:Y:S04]  /*25c0*/  LDL R16, [R1+0x4c] ;  /* 0x00004c0001107983 */ /* 0x000ea80000100800 */
[----:B------:R-:W3:Y:S04]  /*25d0*/  LDL R13, [R1+0x54] ;  /* 0x00005400010d7983 */ /* 0x000ee80000100800 */
[----:B------:R-:W4:Y:S01]  /*25e0*/  LDL R12, [R1+0x50] ;  /* 0x00005000010c7983 */ /* 0x000f220000100800 */
[----:B------:R-:W-:-:S03]  /*25f0*/  IMAD R78, R72, -0x40, R168 ;  /* 0xffffffc0484e7824 */ /* 0x000fc600078e02a8 */
[----:B------:R-:W1:Y:S01]  /*2600*/  SHFL.IDX PT, R0, R10, RZ, 0x181f ;  /* 0x00181fff0a007589 */ /* 0x000e6200000e0000 */
[----:B------:R-:W-:-:S03]  /*2610*/  IMAD.IADD R14, R78, 0x1, -R135 ;  /* 0x000000014e0e7824 */ /* 0x000fc600078e0a87 */
[----:B------:R-:W1:Y:S02]  /*2620*/  SHFL.IDX PT, R7, R11, RZ, 0x181f ;  /* 0x00181fff0b077589 */ /* 0x000e6400000e0000 */
[----:B------:R-:W-:Y:S02]  /*2630*/  ISETP.GE.AND P1, PT, R14, 0x1, PT ;  /* 0x000000010e00780c */ /* 0x000fe40003f26270 */
[----:B------:R1:W-:Y:S04]  /*2640*/  @!P2 LDGSTS.E.BYPASS.LTC128B.128 [R29+0xb100], [R2.64], !P5 ;  /* 0x0b100000021dafae */ /* 0x0003e8000e901d46 */
[----:B------:R1:W-:Y:S04]  /*2650*/  @!P2 LDGSTS.E.BYPASS.LTC128B.128 [R29+0xf100], [R4.64], !P6 ;  /* 0x0f100000041dafae */ /* 0x0003e8000f101d46 */
[----:B------:R-:W1:Y:S03]  /*2660*/  SHFL.IDX PT, R10, R10, 0x1, 0x181f ;  /* 0x00381f000a0a7f89 */ /* 0x000e6600000e0000 */
[----:B------:R-:W-:Y:S01]  /*2670*/  @P1 ISETP.GE.AND P4, PT, R26, c[0x0][0x1d4], PT ;  /* 0x000075001a001a0c */ /* 0x000fe20003f86270 */
[----:B------:R-:W1:Y:S01]  /*2680*/  SHFL.IDX PT, R11, R11, 0x1, 0x181f ;  /* 0x00381f000b0b7f89 */ /* 0x000e6200000e0000 */
[----:B------:R-:W-:-:S03]  /*2690*/  @P1 ISETP.GE.AND P3, PT, R32, c[0x0][0x1d4], PT ;  /* 0x0000750020001a0c */ /* 0x000fc60003f66270 */
[----:B------:R-:W0:Y:S01]  /*26a0*/  LDGDEPBAR ;  /* 0x00000000000079af */ /* 0x000e220000000000 */
[-C--:B-1----:R-:W-:Y:S02]  /*26b0*/  @P1 LEA R2, P0, R26, R0.reuse, 0x1 ;  /* 0x000000001a021211 */ /* 0x082fe400078008ff */
[----:B------:R-:W-:Y:S02]  /*26c0*/  @P1 LEA R4, P2, R32, R0, 0x1 ;  /* 0x0000000020041211 */ /* 0x000fe400078408ff */
[-C--:B------:R-:W-:Y:S02]  /*26d0*/  @P1 LEA.HI.X R3, R26, R7.reuse, R27, 0x1, P0 ;  /* 0x000000071a031211 */ /* 0x080fe400000f0c1b */
[----:B------:R-:W-:-:S03]  /*26e0*/  @P1 LEA.HI.X R5, R32, R7, R35, 0x1, P2 ;  /* 0x0000000720051211 */ /* 0x000fc600010f0c23 */
[----:B------:R1:W-:Y:S01]  /*26f0*/  @P1 LDGSTS.E.BYPASS.LTC128B.128 [R29+0x10100], [R2.64], !P4 ;  /* 0x10100000021d1fae */ /* 0x0003e2000e101d46 */
[C---:B------:R-:W-:Y:S02]  /*2700*/  @P1 ISETP.GE.AND P4, PT, R31.reuse, c[0x0][0x1d4], PT ;  /* 0x000075001f001a0c */ /* 0x040fe40003f86270 */
[----:B------:R-:W-:Y:S01]  /*2710*/  ISETP.GE.AND P0, PT, R14, 0x21, PT ;  /* 0x000000210e00780c */ /* 0x000fe20003f06270 */
[----:B------:R1:W-:Y:S01]  /*2720*/  @P1 LDGSTS.E.BYPASS.LTC128B.128 [R29+0x12100], [R4.64], !P3 ;  /* 0x12100000041d1fae */ /* 0x0003e2000d901d46 */
[----:B------:R-:W-:Y:S02]  /*2730*/  @P1 ISETP.GE.AND P3, PT, R30, c[0x0][0x1d4], PT ;  /* 0x000075001e001a0c */ /* 0x000fe40003f66270 */
[----:B-1----:R-:W-:-:S04]  /*2740*/  @P1 LEA R2, P2, R31, R0, 0x1 ;  /* 0x000000001f021211 */ /* 0x002fc800078408ff */
[----:B------:R-:W-:Y:S02]  /*2750*/  @P1 LEA.HI.X R3, R31, R7, R34, 0x1, P2 ;  /* 0x000000071f031211 */ /* 0x000fe400010f0c22 */
[----:B------:R-:W-:-:S03]  /*2760*/  @P1 LEA R6, P2, R30, R0, 0x1 ;  /* 0x000000001e061211 */ /* 0x000fc600078408ff */
[----:B------:R1:W-:Y:S01]  /*2770*/  @P1 LDGSTS.E.BYPASS.LTC128B.128 [R29+0x14100], [R2.64], !P4 ;  /* 0x14100000021d1fae */ /* 0x0003e2000e101d46 */
[----:B------:R-:W-:Y:S02]  /*2780*/  @P1 LEA.HI.X R7, R30, R7, R33, 0x1, P2 ;  /* 0x000000071e071211 */ /* 0x000fe400010f0c21 */
[----:B------:R-:W-:-:S03]  /*2790*/  @P0 ISETP.GE.AND P4, PT, R26, c[0x0][0x1d4], PT ;  /* 0x000075001a000a0c */ /* 0x000fc60003f86270 */
[----:B------:R1:W-:Y:S01]  /*27a0*/  @P1 LDGSTS.E.BYPASS.LTC128B.128 [R29+0x16100], [R6.64], !P3 ;  /* 0x16100000061d1fae */ /* 0x0003e2000d901d46 */
[----:B------:R-:W-:Y:S01]  /*27b0*/  @P0 ISETP.GE.AND P1, PT, R32, c[0x0][0x1d4], PT ;  /* 0x0000750020000a0c */ /* 0x000fe20003f26270 */
[----:B------:R-:W-:Y:S01]  /*27c0*/  IMAD R0, R8, c[0x0][0x208], RZ ;  /* 0x0000820008007a24 */ /* 0x000fe200078e02ff */
[-C--:B------:R-:W-:Y:S02]  /*27d0*/  @P0 LEA R4, P2, R26, R10.reuse, 0x1 ;  /* 0x0000000a1a040211 */ /* 0x080fe400078408ff */
[----:B------:R-:W-:Y:S02]  /*27e0*/  @P0 LEA R8, P3, R32, R10, 0x1 ;  /* 0x0000000a20080211 */ /* 0x000fe400078608ff */
[----:B------:R-:W-:Y:S02]  /*27f0*/  @P0 ISETP.GE.AND P5, PT, R31, c[0x0][0x1d4], PT ;  /* 0x000075001f000a0c */ /* 0x000fe40003fa6270 */
[-C--:B------:R-:W-:Y:S02]  /*2800*/  @P0 LEA.HI.X R5, R26, R11.reuse, R27, 0x1, P2 ;  /* 0x0000000b1a050211 */ /* 0x080fe400010f0c1b */
[----:B------:R-:W-:Y:S01]  /*2810*/  @P0 LEA.HI.X R9, R32, R11, R35, 0x1, P3 ;  /* 0x0000000b20090211 */ /* 0x000fe200018f0c23 */
[----:B------:R-:W-:-:S02]  /*2820*/  IMAD R0, R22, c[0x0][0x20c], R0 ;  /* 0x0000830016007a24 */ /* 0x000fc400078e0200 */
[----:B------:R1:W-:Y:S04]  /*2830*/  @P0 LDGSTS.E.BYPASS.LTC128B.128 [R29+0x11100], [R4.64], !P4 ;  /* 0x11100000041d0fae */ /* 0x0003e8000e101d46 */
[----:B------:R2:W-:Y:S01]  /*2840*/  @P0 LDGSTS.E.BYPASS.LTC128B.128 [R29+0x13100], [R8.64], !P1 ;  /* 0x13100000081d0fae */ /* 0x0005e2000c901d46 */
[----:B-1----:R-:W-:Y:S01]  /*2850*/  IMAD.WIDE.U32 R2, R22, c[0x0][0x208], RZ ;  /* 0x0000820016027a25 */ /* 0x002fe200078e00ff */
[----:B------:R-:W-:Y:S02]  /*2860*/  @P0 ISETP.GE.AND P1, PT, R30, c[0x0][0x1d4], PT ;  /* 0x000075001e000a0c */ /* 0x000fe40003f26270 */
[----:B------:R-:W-:Y:S01]  /*2870*/  @P0 LEA R6, P2, R31, R10, 0x1 ;  /* 0x0000000a1f060211 */ /* 0x000fe200078408ff */
[----:B------:R-:W-:-:S03]  /*2880*/  IMAD.IADD R3, R3, 0x1, R0 ;  /* 0x0000000103037824 */ /* 0x000fc600078e0200 */
[----:B------:R-:W-:Y:S01]  /*2890*/  @P0 LEA.HI.X R7, R31, R11, R34, 0x1, P2 ;  /* 0x0000000b1f070211 */ /* 0x000fe200010f0c22 */
[----:B------:R-:W-:-:S04]  /*28a0*/  IMAD.WIDE.U32 R18, R134, c[0x0][0x210], RZ ;  /* 0x0000840086127a25 */ /* 0x000fc800078e00ff */
[----:B------:R-:W-:Y:S01]  /*28b0*/  IMAD.WIDE.U32 R2, R36, c[0x0][0x218], R2 ;  /* 0x0000860024027a25 */ /* 0x000fe200078e0002 */
[----:B------:R1:W-:Y:S01]  /*28c0*/  @P0 LDGSTS.E.BYPASS.LTC128B.128 [R29+0x15100], [R6.64], !P5 ;  /* 0x15100000061d0fae */ /* 0x0003e2000e901d46 */
[----:B------:R-:W-:-:S03]  /*28d0*/  @P0 LEA R4, P4, R30, R10, 0x1 ;  /* 0x0000000a1e040211 */ /* 0x000fc600078808ff */
[----:B------:R-:W-:Y:S02]  /*28e0*/  IADD3 R0, P3, R2, R18, RZ ;  /* 0x0000001202007210 */ /* 0x000fe40007f7e0ff */
[----:B------:R-:W-:Y:S01]  /*28f0*/  @P0 LEA.HI.X R5, R30, R11, R33, 0x1, P4 ;  /* 0x0000000b1e050211 */ /* 0x000fe200020f0c21 */
[----:B------:R-:W-:-:S04]  /*2900*/  IMAD R2, R15, c[0x0][0x218], RZ ;  /* 0x000086000f027a24 */ /* 0x000fc800078e02ff */
[----:B------:R1:W-:Y:S01]  /*2910*/  @P0 LDGSTS.E.BYPASS.LTC128B.128 [R29+0x17100], [R4.64], !P1 ;  /* 0x17100000041d0fae */ /* 0x0003e2000c901d46 */
[----:B------:R-:W-:Y:S02]  /*2920*/  IMAD R2, R36, c[0x0][0x21c], R2 ;  /* 0x0000870024027a24 */ /* 0x000fe400078e0202 */
[----:B-1----:R-:W-:Y:S01]  /*2930*/  IMAD R6, R23, c[0x0][0x210], RZ ;  /* 0x0000840017067a24 */ /* 0x002fe200078e02ff */
[----:B------:R-:W0:Y:S03]  /*2940*/  LDGDEPBAR ;  /* 0x00000000000079af */ /* 0x000e260000000000 */
[----:B------:R-:W-:Y:S01]  /*2950*/  IMAD R6, R134, c[0x0][0x214], R6 ;  /* 0x0000850086067a24 */ /* 0x000fe200078e0206 */
[----:B------:R-:W-:-:S03]  /*2960*/  LEA R10, P2, R0, c[0x0][0x1f8], 0x1 ;  /* 0x00007e00000a7a11 */ /* 0x000fc600078408ff */
[----:B------:R-:W-:-:S05]  /*2970*/  IMAD.IADD R4, R19, 0x1, R6 ;  /* 0x0000000113047824 */ /* 0x000fca00078e0206 */
[----:B------:R-:W-:-:S04]  /*2980*/  IADD3.X R2, R4, R3, R2, P3, !PT ;  /* 0x0000000304027210 */ /* 0x000fc80001ffe402 */
[----:B------:R-:W-:Y:S02]  /*2990*/  LEA.HI.X R0, R0, c[0x0][0x1fc], R2, 0x1, P2 ;  /* 0x00007f0000007a11 */ /* 0x000fe400010f0c02 */
[----:B------:R-:W-:Y:S01]  /*29a0*/  R2P PR, R25, 0x6 ;  /* 0x0000000619007804 */ /* 0x000fe20000000000 */
[----:B------:R-:W-:-:S04]  /*29b0*/  DEPBAR.LE SB0, 0x1 ;  /* 0x000080400000791a */ /* 0x000fc80000000000 */
[----:B------:R-:W1:Y:S04]  /*29c0*/  S2R R25, SR_TID.X ;  /* 0x0000000000197919 */ /* 0x000e680000002100 */
[----:B------:R-:W-:Y:S01]  /*29d0*/  BAR.SYNC.DEFER_BLOCKING 0x0 ;  /* 0x0000000000007b1d */ /* 0x000fe20000010000 */
[----:B-1----:R-:W-:-:S04]  /*29e0*/  SHF.R.S32.HI R17, RZ, 0x1f, R25 ;  /* 0x0000001fff117819 */ /* 0x002fc80000011419 */
        /* <DEDUP_REMOVED lines=8> */
[----:B------:R-:W-:Y:S04]  /*2a70*/  STL.64 [R1+0xb0], R18 ;  /* 0x0000b01201007387 */ /* 0x000fe80000100a00 */
[----:B------:R-:W-:Y:S04]  /*2a80*/  STL [R1+0xbc], R4 ;  /* 0x0000bc0401007387 */ /* 0x000fe80000100800 */
[----:B--2---:R-:W-:Y:S04]  /*2a90*/  LDSM.16.M88.4 R172, [R16] ;  /* 0x0000000010ac783b */ /* 0x004fe80000000200 */
[----:B---3--:R-:W-:Y:S04]  /*2aa0*/  LDSM.16.M88.4 R192, [R13] ;  /* 0x000000000dc0783b */ /* 0x008fe80000000200 */
[----:B----4-:R-:W-:Y:S04]  /*2ab0*/  LDSM.16.M88.4 R196, [R12] ;  /* 0x000000000cc4783b */ /* 0x010fe80000000200 */
[----:B------:R-:W-:Y:S04]  /*2ac0*/  LDSM.16.M88.4 R204, [R16+0x4000] ;  /* 0x0040000010cc783b */ /* 0x000fe80000000200 */
        /* <DEDUP_REMOVED lines=8> */
[----:B------:R-:W-:Y:S06]  /*2b50*/  BAR.SYNC.DEFER_BLOCKING 0x0 ;  /* 0x0000000000007b1d */ /* 0x000fec0000010000 */
[----:B------:R-:W2:Y:S01]  /*2b60*/  SHFL.IDX PT, R4, R0, RZ, 0x181f ;  /* 0x00181fff00047589 */ /* 0x000ea200000e0000 */
[----:B------:R-:W-:-:S04]  /*2b70*/  DEPBAR.LE SB0, 0x0 ;  /* 0x000080000000791a */ /* 0x000fc80000000000 */
[----:B------:R-:W-:Y:S01]  /*2b80*/  BAR.SYNC.DEFER_BLOCKING 0x0 ;  /* 0x0000000000007b1d */ /* 0x000fe20000010000 */
[C---:B------:R-:W-:Y:S01]  /*2b90*/  ISETP.GE.AND P5, PT, R26.reuse, c[0x0][0x1d4], PT ;  /* 0x000075001a007a0c */ /* 0x040fe20003fa6270 */
[----:B------:R-:W-:-:S04]  /*2ba0*/  IMAD.SHL.U32 R80, R26, 0x2, RZ ;  /* 0x000000021a507824 */ /* 0x000fc800078e00ff */
[----:B------:R-:W3:Y:S01]  /*2bb0*/  SHFL.IDX PT, R2, R10, 0x1, 0x181f ;  /* 0x00381f000a027f89 */ /* 0x000ee200000e0000 */
[----:B------:R-:W-:-:S03]  /*2bc0*/  ISETP.LT.OR P3, PT, R14, 0x1, P5 ;  /* 0x000000010e00780c */ /* 0x000fc60002f61670 */
[----:B------:R-:W4:Y:S01]  /*2bd0*/  SHFL.IDX PT, R3, R0, 0x1, 0x181f ;  /* 0x00381f0000037f89 */ /* 0x000f2200000e0000 */
[----:B------:R-:W-:Y:S02]  /*2be0*/  SHF.L.U64.HI R73, R26, 0x1, R27 ;  /* 0x000000011a497819 */ /* 0x000fe4000001021b */
[----:B-1----:R-:W-:Y:S01]  /*2bf0*/  IADD3 R8, P0, R7, R80, RZ ;  /* 0x0000005007087210 */ /* 0x002fe20007f1e0ff */
[----:B------:R-:W1:Y:S01]  /*2c00*/  LDSM.16.M88.4 R20, [R248] ;  /* 0x00000000f814783b */ /* 0x000e620000000200 */
[----:B------:R-:W-:-:S03]  /*2c10*/  IADD3 R90, R248, 0x20, RZ ;  /* 0x00000020f85a7810 */ /* 0x000fc60007ffe0ff */
[----:B--2---:R-:W-:Y:S01]  /*2c20*/  IMAD.X R9, R4, 0x1, R73, P0 ;  /* 0x0000000104097824 */ /* 0x004fe200000e0649 */
[----:B------:R-:W-:Y:S01]  /*2c30*/  @P1 IADD3 R90, R248, -0x20, RZ ;  /* 0xffffffe0f85a1810 */ /* 0x000fe20007ffe0ff */
[----:B------:R-:W-:Y:S01]  /*2c40*/  IMAD.SHL.U32 R79, R32, 0x2, RZ ;  /* 0x00000002204f7824 */ /* 0x000fe200078e00ff */
[----:B------:R-:W2:Y:S01]  /*2c50*/  LDSM.16.M88.4 R24, [R248+0x800] ;  /* 0x00080000f818783b */ /* 0x000ea20000000200 */
[----:B------:R-:W-:Y:S02]  /*2c60*/  IMAD.SHL.U32 R81, R31, 0x2, RZ ;  /* 0x000000021f517824 */ /* 0x000fe400078e00ff */
[----:B------:R-:W-:Y:S01]  /*2c70*/  IMAD.SHL.U32 R82, R30, 0x2, RZ ;  /* 0x000000021e527824 */ /* 0x000fe200078e00ff */
[----:B------:R-:W-:Y:S01]  /*2c80*/  LDSM.16.M88.4 R44, [R248+0x1000] ;  /* 0x00100000f82c783b */ /* 0x000fe20000000200 */
[----:B------:R-:W-:-:S03]  /*2c90*/  SHF.L.U64.HI R74, R32, 0x1, R35 ;  /* 0x00000001204a7819 */ /* 0x000fc60000010223 */
[----:B------:R-:W-:Y:S01]  /*2ca0*/  LDSM.16.M88.4 R64, [R248+0x1800] ;  /* 0x00180000f840783b */ /* 0x000fe20000000200 */
[----:B------:R-:W-:-:S03]  /*2cb0*/  SHF.L.U64.HI R75, R31, 0x1, R34 ;  /* 0x000000011f4b7819 */ /* 0x000fc60000010222 */
[----:B------:R-:W1:Y:S01]  /*2cc0*/  LDSM.16.M88.4 R36, [R90] ;  /* 0x000000005a24783b */ /* 0x000e620000000200 */
[----:B------:R-:W-:-:S03]  /*2cd0*/  SHF.L.U64.HI R76, R30, 0x1, R33 ;  /* 0x000000011e4c7819 */ /* 0x000fc60000010221 */
[----:B------:R-:W1:Y:S01]  /*2ce0*/  LDSM.16.M88.4 R40, [R90+0x800] ;  /* 0x000800005a28783b */ /* 0x000e620000000200 */
[----:B------:R-:W-:-:S03]  /*2cf0*/  IADD3 R12, P1, R7, R81, RZ ;  /* 0x00000051070c7210 */ /* 0x000fc60007f3e0ff */
[----:B------:R-:W1:Y:S01]  /*2d00*/  LDSM.16.M88.4 R52, [R90+0x1000] ;  /* 0x001000005a34783b */ /* 0x000e620000000200 */
[----:B------:R-:W-:-:S03]  /*2d10*/  IADD3 R6, P0, R7, R82, RZ ;  /* 0x0000005207067210 */ /* 0x000fc60007f1e0ff */
[----:B------:R-:W-:Y:S04]  /*2d20*/  LDSM.16.M88.4 R68, [R90+0x1800] ;  /* 0x001800005a44783b */ /* 0x000fe80000000200 */
[----:B------:R-:W-:Y:S01]  /*2d30*/  @!PT LDS RZ, [RZ] ;  /* 0x00000000fffff984 */ /* 0x000fe20000000800 */
[----:B------:R-:W-:Y:S01]  /*2d40*/  @!PT LDS RZ, [RZ] ;  /* 0x00000000fffff984 */ /* 0x000fe20000000800 */
[----:B------:R-:W-:Y:S01]  /*2d50*/  @!PT LDS RZ, [RZ] ;  /* 0x00000000fffff984 */ /* 0x000fe20000000800 */
[----:B------:R2:W-:Y:S01]  /*2d60*/  LDGSTS.E.BYPASS.LTC128B.128 [R29+0x100], [R8.64], !P3 ;  /* 0x00100000081d7fae */ /* 0x0005e2000d901d46 */
[----:B------:R-:W-:Y:S01]  /*2d70*/  IMAD.X R13, R4, 0x1, R75, P1 ;  /* 0x00000001040d7824 */ /* 0x000fe200008e064b */
[----:B------:R-:W-:Y:S02]  /*2d80*/  ISETP.GE.AND P4, PT, R32, c[0x0][0x1d4], PT ;  /* 0x0000750020007a0c */ /* 0x000fe40003f86270 */
[----:B--2---:R-:W-:Y:S01]  /*2d90*/  IADD3 R8, P3, R7, R79, RZ ;  /* 0x0000004f07087210 */ /* 0x004fe20007f7e0ff */
[----:B------:R-:W-:-:S04]  /*2da0*/  IMAD.X R7, R4, 0x1, R76, P0 ;  /* 0x0000000104077824 */ /* 0x000fc800000e064c */
[----:B------:R-:W-:Y:S01]  /*2db0*/  IMAD.X R9, R4, 0x1, R74, P3 ;  /* 0x0000000104097824 */ /* 0x000fe200018e064a */
[----:B---3--:R-:W-:-:S05]  /*2dc0*/  IADD3 R4, P0, R2, R79, RZ ;  /* 0x0000004f02047210 */ /* 0x008fca0007f1e0ff */
[----:B----4-:R-:W-:Y:S01]  /*2dd0*/  IMAD.X R5, R3, 0x1, R74, P0 ;  /* 0x0000000103057824 */ /* 0x010fe200000e064a */
[----:B------:R-:W-:Y:S01]  /*2de0*/  ISETP.LT.OR P0, PT, R14, 0x1, P4 ;  /* 0x000000010e00780c */ /* 0x000fe20002701670 */
[----:B-1----:R-:W-:Y:S01]  /*2df0*/  HMMA.16816.F32 R16, R168, R20, RZ ;  /* 0x00000014a810723c */ /* 0x002fe200000018ff */
[----:B------:R-:W-:-:S04]  /*2e00*/  ISETP.GE.AND P3, PT, R31, c[0x0][0x1d4], PT ;  /* 0x000075001f007a0c */ /* 0x000fc80003f66270 */
[----:B------:R-:W-:Y:S02]  /*2e10*/  ISETP.LT.OR P1, PT, R14, 0x1, P3 ;  /* 0x000000010e00780c */ /* 0x000fe40001f21670 */
[----:B------:R-:W-:-:S05]  /*2e20*/  SEL R0, R28, 0xffffffc0, !P2 ;  /* 0xffffffc01c007807 */ /* 0x000fca0005000000 */
[----:B------:R1:W-:Y:S01]  /*2e30*/  LDGSTS.E.BYPASS.LTC128B.128 [R29+0x2100], [R8.64], !P0 ;  /* 0x02100000081d7fae */ /* 0x0003e2000c101d46 */
[----:B------:R-:W-:Y:S02]  /*2e40*/  IADD3 R10, P2, R2, R80, RZ ;  /* 0x00000050020a7210 */ /* 0x000fe40007f5e0ff */
[----:B------:R-:W-:-:S03]  /*2e50*/  ISETP.LT.OR P5, PT, R14, 0x21, P5 ;  /* 0x000000210e00780c */ /* 0x000fc60002fa1670 */
[----:B------:R-:W-:Y:S01]  /*2e60*/  IMAD.X R11, R3, 0x1, R73, P2 ;  /* 0x00000001030b7824 */ /* 0x000fe200010e0649 */
[C---:B------:R-:W-:Y:S01]  /*2e70*/  ISETP.LT.OR P4, PT, R14.reuse, 0x21, P4 ;  /* 0x000000210e00780c */ /* 0x040fe20002781670 */
[----:B------:R2:W-:Y:S01]  /*2e80*/  LDGSTS.E.BYPASS.LTC128B.128 [R29+0x4100], [R12.64], !P1 ;  /* 0x041000000c1d7fae */ /* 0x0005e2000c901d46 */
[----:B------:R-:W-:Y:S02]  /*2e90*/  ISETP.LT.OR P3, PT, R14, 0x21, P3 ;  /* 0x000000210e00780c */ /* 0x000fe40001f61670 */
[----:B-1----:R-:W-:-:S05]  /*2ea0*/  IADD3 R8, P0, R2, R81, RZ ;  /* 0x0000005102087210 */ /* 0x002fca0007f1e0ff */
[----:B------:R-:W-:Y:S01]  /*2eb0*/  IMAD.X R9, R3, 0x1, R75, P0 ;  /* 0x0000000103097824 */ /* 0x000fe200000e064b */
[----:B------:R-:W-:-:S04]  /*2ec0*/  ISETP.GE.AND P0, PT, R30, c[0x0][0x1d4], PT ;  /* 0x000075001e007a0c */ /* 0x000fc80003f06270 */
[C---:B------:R-:W-:Y:S02]  /*2ed0*/  ISETP.LT.OR P2, PT, R14.reuse, 0x1, P0 ;  /* 0x000000010e00780c */ /* 0x040fe40000741670 */
[----:B------:R-:W-:Y:S02]  /*2ee0*/  ISETP.LT.OR P1, PT, R14, 0x21, P0 ;  /* 0x000000210e00780c */ /* 0x000fe40000721670 */
[----:B------:R-:W-:Y:S01]  /*2ef0*/  IADD3 R2, P0, R2, R82, RZ ;  /* 0x0000005202027210 */ /* 0x000fe20007f1e0ff */
[----:B--2---:R-:W-:Y:S01]  /*2f00*/  HMMA.16816.F32 R12, R168, R24, RZ ;  /* 0x00000018a80c723c */ /* 0x004fe200000018ff */
[----:B------:R-:W-:-:S03]  /*2f10*/  IMAD.IADD R250, R248, 0x1, R0 ;  /* 0x00000001f8fa7824 */ /* 0x000fc600078e0200 */
[----:B------:R-:W-:-:S04]  /*2f20*/  IMAD.X R3, R3, 0x1, R76, P0 ;  /* 0x0000000103037824 */ /* 0x000fc800000e064c */
[----:B------:R-:W-:Y:S01]  /*2f30*/  HMMA.16816.F32 R48, R172, R36, R16 ;  /* 0x00000024ac30723c */ /* 0x000fe20000001810 */
[----:B------:R1:W-:Y:S04]  /*2f40*/  LDGSTS.E.BYPASS.LTC128B.128 [R29+0x6100], [R6.64], !P2 ;  /* 0x06100000061d7fae */ /* 0x0003e8000d101d46 */
[----:B------:R2:W-:Y:S03]  /*2f50*/  LDGSTS.E.BYPASS.LTC128B.128 [R29+0x1100], [R10.64], !P5 ;  /* 0x011000000a1d7fae */ /* 0x0005e6000e901d46 */
[C---:B------:R-:W-:Y:S01]  /*2f60*/  HMMA.16816.F32 R16, R168.reuse, R22, RZ ;  /* 0x00000016a810723c */ /* 0x040fe200000018ff */
[----:B------:R1:W-:Y:S04]  /*2f70*/  LDGSTS.E.BYPASS.LTC128B.128 [R29+0x3100], [R4.64], !P4 ;  /* 0x03100000041d7fae */ /* 0x0003e8000e101d46 */
[----:B------:R2:W-:Y:S04]  /*2f80*/  LDGSTS.E.BYPASS.LTC128B.128 [R29+0x5100], [R8.64], !P3 ;  /* 0x05100000081d7fae */ /* 0x0005e8000d901d46 */
[----:B------:R2:W-:Y:S04]  /*2f90*/  LDGSTS.E.BYPASS.LTC128B.128 [R29+0x7100], [R2.64], !P1 ;  /* 0x07100000021d7fae */ /* 0x0005e8000c901d46 */
[----:B------:R-:W3:Y:S01]  /*2fa0*/  LDSM.16.M88.4 R32, [R250] ;  /* 0x00000000fa20783b */ /* 0x000ee20000000200 */
[----:B------:R-:W-:Y:S01]  /*2fb0*/  HMMA.16816.F32 R24, R168, R26, RZ ;  /* 0x0000001aa818723c */ /* 0x000fe200000018ff */
[----:B------:R-:W-:-:S02]  /*2fc0*/  IADD3 R91, R90, 0x6000, RZ ;  /* 0x000060005a5b7810 */ /* 0x000fc40007ffe0ff */
[----:B------:R-:W-:Y:S01]  /*2fd0*/  IADD3 R92, R90, 0x2000, RZ ;  /* 0x000020005a5c7810 */ /* 0x000fe20007ffe0ff */
[----:B------:R-:W-:Y:S04]  /*2fe0*/  STL [R1+0x8], R90 ;  /* 0x0000085a01007387 */ /* 0x000fe80000100800 */
[----:B------:R-:W0:Y:S02]  /*2ff0*/  LDGDEPBAR ;  /* 0x00000000000079af */ /* 0x000e240000000000 */
[C---:B------:R-:W-:Y:S08]  /*3000*/  HMMA.16816.F32 R20, R172.reuse, R38, R16 ;  /* 0x00000026ac14723c */ /* 0x040ff00000001810 */
[----:B-1----:R-:W-:Y:S01]  /*3010*/  HMMA.16816.F32 R4, R172, R40, R12 ;  /* 0x00000028ac04723c */ /* 0x002fe2000000180c */
[----:B--2---:R-:W1:Y:S07]  /*3020*/  LDSM.16.M88.4 R28, [R250+0x800] ;  /* 0x00080000fa1c783b */ /* 0x004e6e0000000200 */
[C---:B------:R-:W-:Y:S08]  /*3030*/  HMMA.16816.F32 R12, R168.reuse, R44, RZ ;  /* 0x0000002ca80c723c */ /* 0x040ff000000018ff */
[----:B------:R-:W-:Y:S08]  /*3040*/  HMMA.16816.F32 R8, R168, R46, RZ ;  /* 0x0000002ea808723c */ /* 0x000ff000000018ff */
[C---:B------:R-:W-:Y:S08]  /*3050*/  HMMA.16816.F32 R16, R172.reuse, R42, R24 ;  /* 0x0000002aac10723c */ /* 0x040ff00000001818 */
[C---:B------:R-:W-:Y:S08]  /*3060*/  HMMA.16816.F32 R36, R172.reuse, R52, R12 ;  /* 0x00000034ac24723c */ /* 0x040ff0000000180c */
[----:B------:R-:W-:Y:S08]  /*3070*/  HMMA.16816.F32 R24, R172, R54, R8 ;  /* 0x00000036ac18723c */ /* 0x000ff00000001808 */
[----:B---3--:R-:W-:Y:S01]  /*3080*/  HMMA.16816.F32 R52, R192, R34, R20 ;  /* 0x00000022c034723c */ /* 0x008fe20000001814 */
[----:B------:R-:W2:Y:S01]  /*3090*/  LDSM.16.M88.4 R20, [R250+0x1000] ;  /* 0x00100000fa14783b */ /* 0x000ea20000000200 */
[----:B------:R-:W-:-:S06]  /*30a0*/  IMAD.IADD R249, R91, 0x1, R0 ;  /* 0x000000015bf97824 */ /* 0x000fcc00078e0200 */
[----:B-1----:R-:W-:Y:S08]  /*30b0*/  HMMA.16816.F32 R60, R192, R28, R4 ;  /* 0x0000001cc03c723c */ /* 0x002ff00000001804 */
[C---:B------:R-:W-:Y:S08]  /*30c0*/  HMMA.16816.F32 R4, R168.reuse, R64, RZ ;  /* 0x00000040a804723c */ /* 0x040ff000000018ff */
[----:B------:R-:W-:Y:S08]  /*30d0*/  HMMA.16816.F32 R12, R168, R66, RZ ;  /* 0x00000042a80c723c */ /* 0x000ff000000018ff */
[----:B------:R-:W-:Y:S01]  /*30e0*/  HMMA.16816.F32 R56, R192, R30, R16 ;  /* 0x0000001ec038723c */ /* 0x000fe20000001810 */
[----:B------:R-:W1:Y:S04]  /*30f0*/  LDSM.16.M88.4 R16, [R250+0x1800] ;  /* 0x00180000fa10783b */ /* 0x000e680000000200 */
[----:B------:R-:W3:Y:S03]  /*3100*/  LDSM.16.M88.4 R28, [R249+-0x6000] ;  /* 0xffa00000f91c783b */ /* 0x000ee60000000200 */
[----:B------:R-:W-:Y:S08]  /*3110*/  HMMA.16816.F32 R8, R172, R68, R4 ;  /* 0x00000044ac08723c */ /* 0x000ff00000001804 */
[----:B------:R-:W-:Y:S08]  /*3120*/  HMMA.16816.F32 R48, R192, R32, R48 ;  /* 0x00000020c030723c */ /* 0x000ff00000001830 */
[----:B------:R-:W-:Y:S01]  /*3130*/  HMMA.16816.F32 R4, R172, R70, R12 ;  /* 0x00000046ac04723c */ /* 0x000fe2000000180c */
[----:B------:R-:W-:Y:S07]  /*3140*/  LDSM.16.M88.4 R12, [R248+0x2000] ;  /* 0x00200000f80c783b */ /* 0x000fee0000000200 */
[C---:B--2---:R-:W-:Y:S01]  /*3150*/  HMMA.16816.F32 R44, R192.reuse, R20, R36 ;  /* 0x00000014c02c723c */ /* 0x044fe20000001824 */
[----:B------:R-:W2:Y:S07]  /*3160*/  LDSM.16.M88.4 R36, [R249+-0x5800] ;  /* 0xffa80000f924783b */ /* 0x000eae0000000200 */
[C---:B------:R-:W-:Y:S01]  /*3170*/  HMMA.16816.F32 R40, R192.reuse, R22, R24 ;  /* 0x00000016c028723c */ /* 0x040fe20000001818 */
[----:B------:R-:W4:Y:S04]  /*3180*/  LDSM.16.M88.4 R24, [R249+-0x5000] ;  /* 0xffb00000f918783b */ /* 0x000f280000000200 */
[----:B------:R-:W4:Y:S03]  /*3190*/  LDSM.16.M88.4 R20, [R249+-0x4800] ;  /* 0xffb80000f914783b */ /* 0x000f260000000200 */
[C---:B-1----:R-:W-:Y:S08]  /*31a0*/  HMMA.16816.F32 R32, R192.reuse, R16, R8 ;  /* 0x00000010c020723c */ /* 0x042ff00000001808 */
[----:B------:R-:W-:Y:S08]  /*31b0*/  HMMA.16816.F32 R16, R192, R18, R4 ;  /* 0x00000012c010723c */ /* 0x000ff00000001804 */
[C---:B---3--:R-:W-:Y:S08]  /*31c0*/  HMMA.16816.F32 R8, R196.reuse, R28, R48 ;  /* 0x0000001cc408723c */ /* 0x048ff00000001830 */
[----:B------:R-:W-:Y:S01]  /*31d0*/  HMMA.16816.F32 R4, R196, R30, R52 ;  /* 0x0000001ec404723c */ /* 0x000fe20000001834 */
[----:B------:R-:W1:Y:S01]  /*31e0*/  LDSM.16.M88.4 R52, [R248+0x2800] ;  /* 0x00280000f834783b */ /* 0x000e620000000200 */
[----:B------:R-:W-:-:S06]  /*31f0*/  IADD3 R0, R90, 0x2800, RZ ;  /* 0x000028005a007810 */ /* 0x000fcc0007ffe0ff */
[C---:B--2---:R-:W-:Y:S08]  /*3200*/  HMMA.16816.F32 R28, R196.reuse, R36, R60 ;  /* 0x00000024c41c723c */ /* 0x044ff0000000183c */
[C---:B------:R-:W-:Y:S08]  /*3210*/  HMMA.16816.F32 R36, R196.reuse, R38, R56 ;  /* 0x00000026c424723c */ /* 0x040ff00000001838 */
[C---:B----4-:R-:W-:Y:S08]  /*3220*/  HMMA.16816.F32 R56, R196.reuse, R24, R44 ;  /* 0x00000018c438723c */ /* 0x050ff0000000182c */
[C---:B------:R-:W-:Y:S08]  /*3230*/  HMMA.16816.F32 R48, R196.reuse, R26, R40 ;  /* 0x0000001ac430723c */ /* 0x040ff00000001828 */
[C---:B------:R-:W-:Y:S01]  /*3240*/  HMMA.16816.F32 R44, R196.reuse, R20, R32 ;  /* 0x00000014c42c723c */ /* 0x040fe20000001820 */
[----:B------:R-:W-:Y:S07]  /*3250*/  LDSM.16.M88.4 R32, [R0] ;  /* 0x000000000020783b */ /* 0x000fee0000000200 */
[----:B------:R-:W-:Y:S08]  /*3260*/  HMMA.16816.F32 R40, R196, R22, R16 ;  /* 0x00000016c428723c */ /* 0x000ff00000001810 */
[C---:B------:R-:W-:Y:S01]  /*3270*/  HMMA.16816.F32 R24, R200.reuse, R12, R8 ;  /* 0x0000000cc818723c */ /* 0x040fe20000001808 */
[----:B------:R-:W2:Y:S07]  /*3280*/  LDSM.16.M88.4 R8, [R248+0x3000] ;  /* 0x00300000f808783b */ /* 0x000eae0000000200 */
[C---:B------:R-:W-:Y:S01]  /*3290*/  HMMA.16816.F32 R20, R200.reuse, R14, R4 ;  /* 0x0000000ec814723c */ /* 0x040fe20000001804 */
[----:B------:R-:W3:Y:S04]  /*32a0*/  LDSM.16.M88.4 R4, [R248+0x3800] ;  /* 0x00380000f804783b */ /* 0x000ee80000000200 */
[----:B------:R-:W4:Y:S03]  /*32b0*/  LDSM.16.M88.4 R12, [R92] ;  /* 0x000000005c0c783b */ /* 0x000f260000000200 */
[C---:B-1----:R-:W-:Y:S01]  /*32c0*/  HMMA.16816.F32 R16, R200.reuse, R52, R28 ;  /* 0x00000034c810723c */ /* 0x042fe2000000181c */
[----:B------:R-:W-:Y:S04]  /*32d0*/  STL [R1+0xc], R91 ;  /* 0x00000c5b01007387 */ /* 0x000fe80000100800 */
[----:B------:R-:W-:Y:S04]  /*32e0*/  STL [R1+0x1c], R92 ;  /* 0x00001c5c01007387 */ /* 0x000fe80000100800 */
[----:B------:R1:W-:Y:S01]  /*32f0*/  STL [R1+0x10], R0 ;  /* 0x0000100001007387 */ /* 0x0003e20000100800 */
[C---:B------:R-:W-:Y:S08]  /*3300*/  HMMA.16816.F32 R36, R200.reuse, R54, R36 ;  /* 0x00000036c824723c */ /* 0x040ff00000001824 */
[----:B--2---:R-:W-:Y:S01]  /*3310*/  HMMA.16816.F32 R52, R200, R10, R48 ;  /* 0x0000000ac834723c */ /* 0x004fe20000001830 */
[----:B-1----:R-:W-:-:S07]  /*3320*/  IADD3 R0, R90, 0x3000, RZ ;  /* 0x000030005a007810 */ /* 0x002fce0007ffe0ff */
[C---:B---3--:R-:W-:Y:S01]  /*3330*/  HMMA.16816.F32 R48, R200.reuse, R4, R44 ;  /* 0x00000004c830723c */ /* 0x048fe2000000182c */
[----:B------:R-:W-:Y:S04]  /*3340*/  STL [R1+0x14], R0 ;  /* 0x0000140001007387 */ /* 0x000fe80000100800 */
[----:B------:R1:W2:Y:S03]  /*3350*/  LDSM.16.M88.4 R28, [R0] ;  /* 0x00000000001c783b */ /* 0x0002a60000000200 */
[----:B------:R-:W-:Y:S08]  /*3360*/  HMMA.16816.F32 R44, R200, R6, R40 ;  /* 0x00000006c82c723c */ /* 0x000ff00000001828 */
[----:B----4-:R-:W-:Y:S08]  /*3370*/  HMMA.16816.F32 R40, R204, R12, R24 ;  /* 0x0000000ccc28723c */ /* 0x010ff00000001818 */
[----:B------:R-:W-:Y:S01]  /*3380*/  HMMA.16816.F32 R60, R200, R8, R56 ;  /* 0x00000008c83c723c */ /* 0x000fe20000001838 */
[----:B------:R-:W-:Y:S01]  /*3390*/  LDSM.16.M88.4 R56, [R250+0x3000] ;  /* 0x00300000fa38783b */ /* 0x000fe20000000200 */
[----:B-1----:R-:W-:-:S06]  /*33a0*/  IADD3 R0, R90, 0x3800, RZ ;  /* 0x000038005a007810 */ /* 0x002fcc0007ffe0ff */
[C---:B------:R-:W-:Y:S01]  /*33b0*/  HMMA.16816.F32 R24, R204.reuse, R14, R20 ;  /* 0x0000000ecc18723c */ /* 0x040fe20000001814 */
[----:B------:R-:W1:Y:S04]  /*33c0*/  LDSM.16.M88.4 R12, [R250+0x2800] ;  /* 0x00280000fa0c783b */ /* 0x000e680000000200 */
[----:B------:R-:W3:Y:S03]  /*33d0*/  LDSM.16.M88.4 R20, [R0] ;  /* 0x000000000014783b */ /* 0x000ee60000000200 */
[C---:B------:R-:W-:Y:S01]  /*33e0*/  HMMA.16816.F32 R8, R204.reuse, R32, R16 ;  /* 0x00000020cc08723c */ /* 0x040fe20000001810 */
[----:B------:R-:W4:Y:S07]  /*33f0*/  LDSM.16.M88.4 R16, [R250+0x2000] ;  /* 0x00200000fa10783b */ /* 0x000f2e0000000200 */
[C---:B------:R-:W-:Y:S08]  /*3400*/  HMMA.16816.F32 R4, R204.reuse, R34, R36 ;  /* 0x00000022cc04723c */ /* 0x040ff00000001824 */
[C---:B--2---:R-:W-:Y:S01]  /*3410*/  HMMA.16816.F32 R32, R204.reuse, R28, R60 ;  /* 0x0000001ccc20723c */ /* 0x044fe2000000183c */
[----:B------:R-:W-:Y:S07]  /*3420*/  LDSM.16.M88.4 R60, [R248+0x5800] ;  /* 0x00580000f83c783b */ /* 0x000fee0000000200 */
[----:B------:R-:W-:Y:S08]  /*3430*/  HMMA.16816.F32 R52, R204, R30, R52 ;  /* 0x0000001ecc34723c */ /* 0x000ff00000001834 */
[----:B-1----:R-:W-:Y:S08]  /*3440*/  HMMA.16816.F32 R28, R208, R12, R8 ;  /* 0x0000000cd01c723c */ /* 0x002ff00000001808 */
[C---:B---3--:R-:W-:Y:S08]  /*3450*/  HMMA.16816.F32 R48, R204.reuse, R20, R48 ;  /* 0x00000014cc30723c */ /* 0x048ff00000001830 */
[----:B------:R-:W-:Y:S01]  /*3460*/  HMMA.16816.F32 R44, R204, R22, R44 ;  /* 0x00000016cc2c723c */ /* 0x000fe2000000182c */
[----:B------:R-:W1:Y:S07]  /*3470*/  LDSM.16.M88.4 R20, [R250+0x3800] ;  /* 0x00380000fa14783b */ /* 0x000e6e0000000200 */
[C---:B----4-:R-:W-:Y:S08]  /*3480*/  HMMA.16816.F32 R40, R208.reuse, R16, R40 ;  /* 0x00000010d028723c */ /* 0x050ff00000001828 */
[C---:B------:R-:W-:Y:S01]  /*3490*/  HMMA.16816.F32 R36, R208.reuse, R18, R24 ;  /* 0x00000012d024723c */ /* 0x040fe20000001818 */
[----:B------:R-:W2:Y:S04]  /*34a0*/  LDSM.16.M88.4 R16, [R249+-0x4000] ;  /* 0xffc00000f910783b */ /* 0x000ea80000000200 */
[----:B------:R-:W-:Y:S03]  /*34b0*/  LDSM.16.M88.4 R24, [R249+-0x3000] ;  /* 0xffd00000f918783b */ /* 0x000fe60000000200 */
[C---:B------:R-:W-:Y:S01]  /*34c0*/  HMMA.16816.F32 R8, R208.reuse, R14, R4 ;  /* 0x0000000ed008723c */ /* 0x040fe20000001804 */
[----:B------:R-:W3:Y:S07]  /*34d0*/  LDSM.16.M88.4 R12, [R249+-0x3800] ;  /* 0xffc80000f90c783b */ /* 0x000eee0000000200 */
[C---:B------:R-:W-:Y:S08]  /*34e0*/  HMMA.16816.F32 R4, R208.reuse, R56, R32 ;  /* 0x00000038d004723c */ /* 0x040ff00000001820 */
[C---:B------:R-:W-:Y:S08]  /*34f0*/  HMMA.16816.F32 R32, R208.reuse, R58, R52 ;  /* 0x0000003ad020723c */ /* 0x040ff00000001834 */
[C---:B-1----:R-:W-:Y:S08]  /*3500*/  HMMA.16816.F32 R56, R208.reuse, R20, R48 ;  /* 0x00000014d038723c */ /* 0x042ff00000001830 */
[----:B------:R-:W-:Y:S01]  /*3510*/  HMMA.16816.F32 R52, R208, R22, R44 ;  /* 0x00000016d034723c */ /* 0x000fe2000000182c */
[----:B------:R-:W-:Y:S07]  /*3520*/  LDSM.16.M88.4 R20, [R248+0x4000] ;  /* 0x00400000f814783b */ /* 0x000fee0000000200 */
[C---:B--2---:R-:W-:Y:S08]  /*3530*/  HMMA.16816.F32 R48, R212.reuse, R16, R40 ;  /* 0x00000010d430723c */ /* 0x044ff00000001828 */
[C---:B------:R-:W-:Y:S01]  /*3540*/  HMMA.16816.F32 R44, R212.reuse, R18, R36 ;  /* 0x00000012d42c723c */ /* 0x040fe20000001824 */
[----:B------:R-:W1:Y:S04]  /*3550*/  LDSM.16.M88.4 R16, [R248+0x4800] ;  /* 0x00480000f810783b */ /* 0x000e680000000200 */
[----:B------:R-:W2:Y:S03]  /*3560*/  LDSM.16.M88.4 R36, [R249+-0x2800] ;  /* 0xffd80000f924783b */ /* 0x000ea60000000200 */
[C---:B---3--:R-:W-:Y:S08]  /*3570*/  HMMA.16816.F32 R40, R212.reuse, R12, R28 ;  /* 0x0000000cd428723c */ /* 0x048ff0000000181c */
[C---:B------:R-:W-:Y:S01]  /*3580*/  HMMA.16816.F32 R28, R212.reuse, R14, R8 ;  /* 0x0000000ed41c723c */ /* 0x040fe20000001808 */
[----:B------:R-:W3:Y:S07]  /*3590*/  LDSM.16.M88.4 R12, [R248+0x5000] ;  /* 0x00500000f80c783b */ /* 0x000eee0000000200 */
[C---:B------:R-:W-:Y:S08]  /*35a0*/  HMMA.16816.F32 R8, R212.reuse, R24, R4 ;  /* 0x00000018d408723c */ /* 0x040ff00000001804 */
[----:B------:R-:W-:Y:S01]  /*35b0*/  HMMA.16816.F32 R4, R212, R26, R32 ;  /* 0x0000001ad404723c */ /* 0x000fe20000001820 */
[----:B------:R-:W-:-:S02]  /*35c0*/  IADD3 R2, R90, 0x5000, RZ ;  /* 0x000050005a027810 */ /* 0x000fc40007ffe0ff */
[C---:B------:R-:W-:Y:S02]  /*35d0*/  IADD3 R64, R90.reuse, 0x4000, RZ ;  /* 0x000040005a407810 */ /* 0x040fe40007ffe0ff */
[----:B------:R-:W-:-:S03]  /*35e0*/  IADD3 R3, R90, 0x4800, RZ ;  /* 0x000048005a037810 */ /* 0x000fc60007ffe0ff */
[----:B-1----:R-:W-:Y:S08]  /*35f0*/  HMMA.16816.F32 R32, R216, R18, R28 ;  /* 0x00000012d820723c */ /* 0x002ff0000000181c */
[----:B--2---:R-:W-:Y:S08]  /*3600*/  HMMA.16816.F32 R24, R212, R36, R56 ;  /* 0x00000024d418723c */ /* 0x004ff00000001838 */
[----:B---3--:R-:W-:Y:S01]  /*3610*/  HMMA.16816.F32 R28, R216, R12, R8 ;  /* 0x0000000cd81c723c */ /* 0x008fe20000001808 */
[----:B------:R-:W1:Y:S07]  /*3620*/  LDSM.16.M88.4 R8, [R2] ;  /* 0x000000000208783b */ /* 0x000e6e0000000200 */
[----:B------:R-:W-:Y:S08]  /*3630*/  HMMA.16816.F32 R56, R212, R38, R52 ;  /* 0x00000026d438723c */ /* 0x000ff00000001834 */
[C---:B------:R-:W-:Y:S01]  /*3640*/  HMMA.16816.F32 R36, R216.reuse, R16, R40 ;  /* 0x00000010d824723c */ /* 0x040fe20000001828 */
[----:B------:R-:W2:Y:S07]  /*3650*/  LDSM.16.M88.4 R16, [R64] ;  /* 0x000000004010783b */ /* 0x000eae0000000200 */
[C---:B------:R-:W-:Y:S01]  /*3660*/  HMMA.16816.F32 R4, R216.reuse, R14, R4 ;  /* 0x0000000ed804723c */ /* 0x040fe20000001804 */
[----:B------:R-:W3:Y:S04]  /*3670*/  LDSM.16.M88.4 R12, [R3] ;  /* 0x00000000030c783b */ /* 0x000ee80000000200 */
[----:B------:R4:W-:Y:S03]  /*3680*/  STL [R1+0x18], R0 ;  /* 0x0000180001007387 */ /* 0x0009e60000100800 */
[C---:B------:R-:W-:Y:S08]  /*3690*/  HMMA.16816.F32 R52, R216.reuse, R20, R48 ;  /* 0x00000014d834723c */ /* 0x040ff00000001830 */
[----:B------:R-:W-:Y:S01]  /*36a0*/  HMMA.16816.F32 R44, R216, R22, R44 ;  /* 0x00000016d82c723c */ /* 0x000fe2000000182c */
[----:B----4-:R-:W-:-:S05]  /*36b0*/  IADD3 R0, R90, 0x5800, RZ ;  /* 0x000058005a007810 */ /* 0x010fca0007ffe0ff */
[----:B------:R-:W4:Y:S02]  /*36c0*/  LDSM.16.M88.4 R48, [R0] ;  /* 0x000000000030783b */ /* 0x000f240000000200 */
[----:B------:R-:W-:Y:S08]  /*36d0*/  HMMA.16816.F32 R20, R216, R60, R24 ;  /* 0x0000003cd814723c */ /* 0x000ff00000001818 */
[C---:B-1----:R-:W-:Y:S08]  /*36e0*/  HMMA.16816.F32 R24, R220.reuse, R8, R28 ;  /* 0x00000008dc18723c */ /* 0x042ff0000000181c */
[----:B------:R-:W-:Y:S01]  /*36f0*/  HMMA.16816.F32 R4, R220, R10, R4 ;  /* 0x0000000adc04723c */ /* 0x000fe20000001804 */
[----:B------:R-:W1:Y:S07]  /*3700*/  LDSM.16.M88.4 R8, [R250+0x5000] ;  /* 0x00500000fa08783b */ /* 0x000e6e0000000200 */
[----:B------:R-:W-:Y:S08]  /*3710*/  HMMA.16816.F32 R60, R216, R62, R56 ;  /* 0x0000003ed83c723c */ /* 0x000ff00000001838 */
[C---:B--2---:R-:W-:Y:S01]  /*3720*/  HMMA.16816.F32 R56, R220.reuse, R16, R52 ;  /* 0x00000010dc38723c */ /* 0x044fe20000001834 */
[----:B------:R-:W2:Y:S07]  /*3730*/  LDSM.16.M88.4 R52, [R250+0x5800] ;  /* 0x00580000fa34783b */ /* 0x000eae0000000200 */
[C---:B------:R-:W-:Y:S01]  /*3740*/  HMMA.16816.F32 R40, R220.reuse, R18, R44 ;  /* 0x00000012dc28723c */ /* 0x040fe2000000182c */
[----:B------:R-:W2:Y:S07]  /*3750*/  LDSM.16.M88.4 R16, [R250+0x4000] ;  /* 0x00400000fa10783b */ /* 0x000eae0000000200 */
[C---:B---3--:R-:W-:Y:S08]  /*3760*/  HMMA.16816.F32 R36, R220.reuse, R12, R36 ;  /* 0x0000000cdc24723c */ /* 0x048ff00000001824 */
[C---:B------:R-:W-:Y:S01]  /*3770*/  HMMA.16816.F32 R32, R220.reuse, R14, R32 ;  /* 0x0000000edc20723c */ /* 0x040fe20000001820 */
[----:B------:R-:W3:Y:S07]  /*3780*/  LDSM.16.M88.4 R12, [R250+0x4800] ;  /* 0x00480000fa0c783b */ /* 0x000eee0000000200 */
[----:B----4-:R-:W-:Y:S08]  /*3790*/  HMMA.16816.F32 R20, R220, R48, R20 ;  /* 0x00000030dc14723c */ /* 0x010ff00000001814 */
[C---:B-1----:R-:W-:Y:S08]  /*37a0*/  HMMA.16816.F32 R24, R224.reuse, R8, R24 ;  /* 0x00000008e018723c */ /* 0x042ff00000001818 */
[C---:B------:R-:W-:Y:S08]  /*37b0*/  HMMA.16816.F32 R8, R224.reuse, R10, R4 ;  /* 0x0000000ae008723c */ /* 0x040ff00000001804 */
[----:B--2---:R-:W-:Y:S01]  /*37c0*/  HMMA.16816.F32 R4, R224, R52, R20 ;  /* 0x00000034e004723c */ /* 0x004fe20000001814 */
[----:B------:R-:W1:Y:S07]  /*37d0*/  LDSM.16.M88.4 R20, [R249+-0x2000] ;  /* 0xffe00000f914783b */ /* 0x000e6e0000000200 */
[----:B------:R-:W-:Y:S08]  /*37e0*/  HMMA.16816.F32 R60, R220, R50, R60 ;  /* 0x00000032dc3c723c */ /* 0x000ff0000000183c */
[C---:B------:R-:W-:Y:S08]  /*37f0*/  HMMA.16816.F32 R48, R224.reuse, R16, R56 ;  /* 0x00000010e030723c */ /* 0x040ff00000001838 */
[C---:B------:R-:W-:Y:S01]  /*3800*/  HMMA.16816.F32 R44, R224.reuse, R18, R40 ;  /* 0x00000012e02c723c */ /* 0x040fe20000001828 */
[----:B------:R-:W2:Y:S04]  /*3810*/  LDSM.16.M88.4 R16, [R249+-0x1800] ;  /* 0xffe80000f910783b */ /* 0x000ea80000000200 */
[----:B------:R-:W-:Y:S03]  /*3820*/  LDSM.16.M88.4 R40, [R249+-0x800] ;  /* 0xfff80000f928783b */ /* 0x000fe60000000200 */
[C---:B---3--:R-:W-:Y:S08]  /*3830*/  HMMA.16816.F32 R36, R224.reuse, R12, R36 ;  /* 0x0000000ce024723c */ /* 0x048ff00000001824 */
[C---:B------:R-:W-:Y:S01]  /*3840*/  HMMA.16816.F32 R28, R224.reuse, R14, R32 ;  /* 0x0000000ee01c723c */ /* 0x040fe20000001820 */
[----:B------:R-:W3:Y:S07]  /*3850*/  LDSM.16.M88.4 R12, [R249+-0x1000] ;  /* 0xfff00000f90c783b */ /* 0x000eee0000000200 */
[----:B------:R-:W-:Y:S08]  /*3860*/  HMMA.16816.F32 R56, R224, R54, R60 ;  /* 0x00000036e038723c */ /* 0x000ff0000000183c */
[C---:B-1----:R-:W-:Y:S08]  /*3870*/  HMMA.16816.F32 R52, R228.reuse, R20, R48 ;  /* 0x00000014e434723c */ /* 0x042ff00000001830 */
[C---:B------:R-:W-:Y:S01]  /*3880*/  HMMA.16816.F32 R48, R228.reuse, R22, R44 ;  /* 0x00000016e430723c */ /* 0x040fe2000000182c */
[----:B------:R-:W1:Y:S07]  /*3890*/  LDSM.16.M88.4 R20, [R248+0x6800] ;  /* 0x00680000f814783b */ /* 0x000e6e0000000200 */
[C---:B--2---:R-:W-:Y:S08]  /*38a0*/  HMMA.16816.F32 R44, R228.reuse, R16, R36 ;  /* 0x00000010e42c723c */ /* 0x044ff00000001824 */
[C---:B------:R-:W-:Y:S01]  /*38b0*/  HMMA.16816.F32 R36, R228.reuse, R18, R28 ;  /* 0x00000012e424723c */ /* 0x040fe2000000181c */
[----:B------:R-:W2:Y:S07]  /*38c0*/  LDSM.16.M88.4 R16, [R248+0x7000] ;  /* 0x00700000f810783b */ /* 0x000eae0000000200 */
[C---:B---3--:R-:W-:Y:S01]  /*38d0*/  HMMA.16816.F32 R32, R228.reuse, R12, R24 ;  /* 0x0000000ce420723c */ /* 0x048fe20000001818 */
[----:B------:R-:W3:Y:S07]  /*38e0*/  LDSM.16.M88.4 R24, [R248+0x6000] ;  /* 0x00600000f818783b */ /* 0x000eee0000000200 */
[C---:B------:R-:W-:Y:S01]  /*38f0*/  HMMA.16816.F32 R28, R228.reuse, R14, R8 ;  /* 0x0000000ee41c723c */ /* 0x040fe20000001808 */
[----:B------:R-:W4:Y:S07]  /*3900*/  LDSM.16.M88.4 R12, [R248+0x7800] ;  /* 0x00780000f80c783b */ /* 0x000f2e0000000200 */
[C---:B------:R-:W-:Y:S08]  /*3910*/  HMMA.16816.F32 R8, R228.reuse, R40, R4 ;  /* 0x00000028e408723c */ /* 0x040ff00000001804 */
[----:B------:R-:W-:Y:S01]  /*3920*/  HMMA.16816.F32 R4, R228, R42, R56 ;  /* 0x0000002ae404723c */ /* 0x000fe20000001838 */
[----:B------:R-:W-:Y:S04]  /*3930*/  STL [R1+0x2c], R64 ;  /* 0x00002c4001007387 */ /* 0x000fe80000100800 */
[----:B------:R3:W-:Y:S03]  /*3940*/  STL [R1+0x20], R3 ;  /* 0x0000200301007387 */ /* 0x0007e60000100800 */
[C---:B-1----:R-:W-:Y:S01]  /*3950*/  HMMA.16816.F32 R40, R232.reuse, R20, R44 ;  /* 0x00000014e828723c */ /* 0x042fe2000000182c */
[----:B------:R1:W-:Y:S04]  /*3960*/  STL [R1+0x24], R2 ;  /* 0x0000240201007387 */ /* 0x0003e80000100800 */
[----:B------:R4:W-:Y:S03]  /*3970*/  STL [R1+0x28], R0 ;  /* 0x0000280001007387 */ /* 0x0009e60000100800 */
[C---:B------:R-:W-:Y:S01]  /*3980*/  HMMA.16816.F32 R36, R232.reuse, R22, R36 ;  /* 0x00000016e824723c */ /* 0x040fe20000001824 */
[----:B------:R-:W4:Y:S07]  /*3990*/  LDSM.16.M88.4 R20, [R91] ;  /* 0x000000005b14783b */ /* 0x000f2e0000000200 */
[----:B--2---:R-:W-:Y:S01]  /*39a0*/  HMMA.16816.F32 R32, R232, R16, R32 ;  /* 0x00000010e820723c */ /* 0x004fe20000001820 */
[----:B---3--:R-:W-:-:S07]  /*39b0*/  IADD3 R3, R90, 0x6800, RZ ;  /* 0x000068005a037810 */ /* 0x008fce0007ffe0ff */
[----:B------:R-:W-:Y:S01]  /*39c0*/  HMMA.16816.F32 R28, R232, R18, R28 ;  /* 0x00000012e81c723c */ /* 0x000fe2000000181c */
[C---:B-1----:R-:W-:Y:S01]  /*39d0*/  IADD3 R2, R90.reuse, 0x7000, RZ ;  /* 0x000070005a027810 */ /* 0x042fe20007ffe0ff */
[----:B------:R-:W1:Y:S01]  /*39e0*/  LDSM.16.M88.4 R16, [R3] ;  /* 0x000000000310783b */ /* 0x000e620000000200 */
[----:B----4-:R-:W-:-:S05]  /*39f0*/  IADD3 R0, R90, 0x7800, RZ ;  /* 0x000078005a007810 */ /* 0x010fca0007ffe0ff */
[C---:B------:R-:W-:Y:S08]  /*3a00*/  HMMA.16816.F32 R52, R232.reuse, R24, R52 ;  /* 0x00000018e834723c */ /* 0x040ff00000001834 */
[C---:B------:R-:W-:Y:S08]  /*3a10*/  HMMA.16816.F32 R48, R232.reuse, R26, R48 ;  /* 0x0000001ae830723c */ /* 0x040ff00000001830 */
[C---:B------:R-:W-:Y:S01]  /*3a20*/  HMMA.16816.F32 R24, R232.reuse, R12, R8 ;  /* 0x0000000ce818723c */ /* 0x040fe20000001808 */
[----:B------:R-:W2:Y:S07]  /*3a30*/  LDSM.16.M88.4 R8, [R0] ;  /* 0x000000000008783b */ /* 0x000eae0000000200 */
[----:B------:R-:W-:Y:S01]  /*3a40*/  HMMA.16816.F32 R4, R232, R14, R4 ;  /* 0x0000000ee804723c */ /* 0x000fe20000001804 */
[----:B------:R-:W3:Y:S07]  /*3a50*/  LDSM.16.M88.4 R12, [R2] ;  /* 0x00000000020c783b */ /* 0x000eee0000000200 */
[C---:B------:R-:W-:Y:S08]  /*3a60*/  HMMA.16816.F32 R52, R236.reuse, R20, R52 ;  /* 0x00000014ec34723c */ /* 0x040ff00000001834 */
[C---:B------:R-:W-:Y:S01]  /*3a70*/  HMMA.16816.F32 R44, R236.reuse, R22, R48 ;  /* 0x00000016ec2c723c */ /* 0x040fe20000001830 */
[----:B------:R-:W4:Y:S07]  /*3a80*/  LDSM.16.M88.4 R20, [R250+0x6000] ;  /* 0x00600000fa14783b */ /* 0x000f2e0000000200 */
[C---:B-1----:R-:W-:Y:S08]  /*3a90*/  HMMA.16816.F32 R40, R236.reuse, R16, R40 ;  /* 0x00000010ec28723c */ /* 0x042ff00000001828 */
[C---:B------:R-:W-:Y:S01]  /*3aa0*/  HMMA.16816.F32 R36, R236.reuse, R18, R36 ;  /* 0x00000012ec24723c */ /* 0x040fe20000001824 */
[----:B------:R-:W1:Y:S07]  /*3ab0*/  LDSM.16.M88.4 R16, [R250+0x6800] ;  /* 0x00680000fa10783b */ /* 0x000e6e0000000200 */
[C---:B--2---:R-:W-:Y:S08]  /*3ac0*/  HMMA.16816.F32 R24, R236.reuse, R8, R24 ;  /* 0x00000008ec18723c */ /* 0x044ff00000001818 */
[C---:B---3--:R-:W-:Y:S08]  /*3ad0*/  HMMA.16816.F32 R32, R236.reuse, R12, R32 ;  /* 0x0000000cec20723c */ /* 0x048ff00000001820 */
[C---:B------:R-:W-:Y:S01]  /*3ae0*/  HMMA.16816.F32 R28, R236.reuse, R14, R28 ;  /* 0x0000000eec1c723c */ /* 0x040fe2000000181c */
[----:B------:R-:W2:Y:S07]  /*3af0*/  LDSM.16.M88.4 R12, [R250+0x7000] ;  /* 0x00700000fa0c783b */ /* 0x000eae0000000200 */
[----:B------:R-:W-:Y:S01]  /*3b00*/  HMMA.16816.F32 R4, R236, R10, R4 ;  /* 0x0000000aec04723c */ /* 0x000fe20000001804 */
[----:B------:R-:W3:Y:S07]  /*3b10*/  LDSM.16.M88.4 R8, [R250+0x7800] ;  /* 0x00780000fa08783b */ /* 0x000eee0000000200 */
[C---:B----4-:R-:W-:Y:S08]  /*3b20*/  HMMA.16816.F32 R48, R240.reuse, R20, R52 ;  /* 0x00000014f030723c */ /* 0x050ff00000001834 */
[C---:B------:R-:W-:Y:S01]  /*3b30*/  HMMA.16816.F32 R44, R240.reuse, R22, R44 ;  /* 0x00000016f02c723c */ /* 0x040fe2000000182c */
[----:B------:R-:W4:Y:S07]  /*3b40*/  LDSM.16.M88.4 R20, [R249] ;  /* 0x00000000f914783b */ /* 0x000f2e0000000200 */
        /* <DEDUP_REMOVED lines=8> */
[----:B------:R-:W3:Y:S01]  /*3bd0*/  LDSM.16.M88.4 R8, [R249+0x1800] ;  /* 0x00180000f908783b */ /* 0x000ee20000000200 */
[----:B------:R-:W-:Y:S01]  /*3be0*/  ISETP.GT.AND P0, PT, R72, R133, PT ;  /* 0x000000854800720c */ /* 0x000fe20003f04270 */
[----:B------:R-:W-:-:S04]  /*3bf0*/  DEPBAR.LE SB0, 0x0 ;  /* 0x000080000000791a */ /* 0x000fc80000000000 */
[----:B------:R1:W-:Y:S04]  /*3c00*/  STL [R1+0x30], R3 ;  /* 0x0000300301007387 */ /* 0x0003e80000100800 */
[----:B------:R2:W-:Y:S04]  /*3c10*/  STL [R1+0x34], R2 ;  /* 0x0000340201007387 */ /* 0x0005e80000100800 */
[----:B------:R4:W-:Y:S01]  /*3c20*/  STL [R1+0x38], R0 ;  /* 0x0000380001007387 */ /* 0x0009e20000100800 */
[C---:B-1----:R-:W-:Y:S02]  /*3c30*/  IADD3 R3, R90.reuse, 0x1800, RZ ;  /* 0x000018005a037810 */ /* 0x042fe40007ffe0ff */
[----:B--2---:R-:W-:-:S02]  /*3c40*/  IADD3 R2, R90, 0x1000, RZ ;  /* 0x000010005a027810 */ /* 0x004fc40007ffe0ff */
[----:B----4-:R-:W-:Y:S01]  /*3c50*/  IADD3 R0, R90, 0x800, RZ ;  /* 0x000008005a007810 */ /* 0x010fe20007ffe0ff */
[----:B------:R1:W-:Y:S04]  /*3c60*/  STL [R1+0x48], R3 ;  /* 0x0000480301007387 */ /* 0x0003e80000100800 */
[----:B------:R1:W-:Y:S04]  /*3c70*/  STL [R1+0x40], R0 ;  /* 0x0000400001007387 */ /* 0x0003e80000100800 */
[----:B------:R1:W-:Y:S01]  /*3c80*/  STL [R1+0x44], R2 ;  /* 0x0000440201007387 */ /* 0x0003e20000100800 */
[C---:B------:R-:W-:Y:S01]  /*3c90*/  HMMA.16816.F32 R52, R244.reuse, R20, R48 ;  /* 0x00000014f434723c */ /* 0x040fe20000001830 */
[----:B------:R-:W-:Y:S07]  /*3ca0*/  BSSY B0, `(.L_x_1042) ;  /* 0x0000064000007945 */ /* 0x000fee0003800000 */
[----:B------:R-:W-:Y:S01]  /*3cb0*/  HMMA.16816.F32 R48, R244, R22, R44 ;  /* 0x00000016f430723c */ /* 0x000fe2000000182c */
[----:B------:R-:W-:Y:S01]  /*3cc0*/  BAR.SYNC.DEFER_BLOCKING 0x0 ;  /* 0x0000000000007b1d */ /* 0x000fe20000010000 */
[----:B------:R-:W-:-:S06]  /*3cd0*/  ISETP.GT.AND P6, PT, R77, 0x3f, PT ;  /* 0x0000003f4d00780c */ /* 0x000fcc0003fc4270 */
[C---:B------:R-:W-:Y:S08]  /*3ce0*/  HMMA.16816.F32 R44, R244.reuse, R16, R40 ;  /* 0x00000010f42c723c */ /* 0x040ff00000001828 */
[C---:B------:R-:W-:Y:S08]  /*3cf0*/  HMMA.16816.F32 R40, R244.reuse, R18, R36 ;  /* 0x00000012f428723c */ /* 0x040ff00000001824 */
[C---:B------:R-:W-:Y:S08]  /*3d00*/  HMMA.16816.F32 R36, R244.reuse, R12, R32 ;  /* 0x0000000cf424723c */ /* 0x040ff00000001820 */
[C---:B------:R-:W-:Y:S08]  /*3d10*/  HMMA.16816.F32 R32, R244.reuse, R14, R28 ;  /* 0x0000000ef420723c */ /* 0x040ff0000000181c */
[C---:B---3--:R-:W-:Y:S08]  /*3d20*/  HMMA.16816.F32 R24, R244.reuse, R8, R24 ;  /* 0x00000008f418723c */ /* 0x048ff00000001818 */
[----:B------:R-:W-:Y:S01]  /*3d30*/  HMMA.16816.F32 R20, R244, R10, R4 ;  /* 0x0000000af414723c */ /* 0x000fe20000001804 */
[----:B------:R-:W-:Y:S07]  /*3d40*/  @!UPT UIADD3 URZ, URZ, URZ, URZ ;  /* 0x0000003f3f3ff290 */ /* 0x000fee000fffe03f */
[----:B------:R-:W-:Y:S11]  /*3d50*/  @!P0 BRA `(.L_x_1043) ;  /* 0x0000058000008947 */ /* 0x000ff60003800000 */
[----:B-1----:R-:W-:Y:S01]  /*3d60*/  ISETP.NE.AND P2, PT, R87, 0x1, PT ;  /* 0x000000015700780c */ /* 0x002fe20003f45270 */
[----:B------:R-:W-:-:S02]  /*3d70*/  IMAD R2, R72, 0x40, R132 ;  /* 0x0000004048027824 */ /* 0x000fc400078e0284 */
        /* <DEDUP_REMOVED lines=11> */
[----:B------:R-:W-:-:S05]  /*3e30*/  IMAD R2, R0, c[0x0][0x2b8], R2 ;  /* 0x0000ae0000027a24 */ /* 0x000fca00078e0202 */
[----:B------:R-:W-:Y:S01]  /*3e40*/  SHF.R.S32.HI R0, RZ, 0x1f, R2 ;  /* 0x0000001fff007819 */ /* 0x000fe20000011402 */
[----:B------:R1:W-:Y:S04]  /*3e50*/  STL [R1+0x68], R2 ;  /* 0x0000680201007387 */ /* 0x0003e80000100800 */
[----:B------:R-:W-:-:S04]  /*3e60*/  IMAD R0, R0, c[0x0][0x1e0], RZ ;  /* 0x0000780000007a24 */ /* 0x000fc800078e02ff */
[C---:B------:R-:W-:Y:S02]  /*3e70*/  IMAD R0, R2.reuse, c[0x0][0x1e4], R0 ;  /* 0x0000790002007a24 */ /* 0x040fe400078e0200 */
[----:B-1----:R-:W-:-:S04]  /*3e80*/  IMAD.WIDE.U32 R2, R2, c[0x0][0x1e0], RZ ;  /* 0x0000780002027a25 */ /* 0x002fc800078e00ff */
[----:B------:R-:W-:Y:S01]  /*3e90*/  IMAD.IADD R3, R3, 0x1, R0 ;  /* 0x0000000103037824 */ /* 0x000fe200078e0200 */
[----:B--2---:R1:W-:Y:S01]  /*3ea0*/  STL [R1+0x60], R6 ;  /* 0x0000600601007387 */ /* 0x0043e20000100800 */
[----:B------:R-:W-:Y:S02]  /*3eb0*/  SHF.R.S32.HI R0, RZ, 0x1f, R6 ;  /* 0x0000001fff007819 */ /* 0x000fe40000011406 */
[----:B------:R-:W-:-:S04]  /*3ec0*/  IMAD.WIDE.U32 R2, R6, c[0x0][0x1f0], R2 ;  /* 0x00007c0006027a25 */ /* 0x000fc800078e0002 */
[----:B------:R-:W-:-:S04]  /*3ed0*/  IMAD R0, R0, c[0x0][0x1f0], RZ ;  /* 0x00007c0000007a24 */ /* 0x000fc800078e02ff */
[----:B------:R-:W-:Y:S01]  /*3ee0*/  IMAD R4, R6, c[0x0][0x1f4], R0 ;  /* 0x00007d0006047a24 */ /* 0x000fe200078e0200 */
[----:B------:R-:W-:-:S04]  /*3ef0*/  IADD3 R0, P0, R84, R2, RZ ;  /* 0x0000000254007210 */ /* 0x000fc80007f1e0ff */
[----:B------:R-:W-:Y:S02]  /*3f00*/  IADD3.X R2, R83, R3, R4, P0, !PT ;  /* 0x0000000353027210 */ /* 0x000fe400007fe404 */
[----:B------:R-:W-:-:S04]  /*3f10*/  LEA R15, P0, R0, c[0x0][0x1c8], 0x1 ;  /* 0x00007200000f7a11 */ /* 0x000fc800078008ff */
[----:B------:R-:W-:Y:S01]  /*3f20*/  LEA.HI.X R5, R0, c[0x0][0x1cc], R2, 0x1, P0 ;  /* 0x0000730000057a11 */ /* 0x000fe200000f0c02 */
[----:B------:R-:W-:Y:S06]  /*3f30*/  BRA.DIV ~URZ, `(.L_x_1044) ;  /* 0x0000ce327f007947 */ /* 0x000fec000b800000 */
[----:B------:R2:W3:Y:S02]  /*3f40*/  SHFL.IDX PT, R4, R5, RZ, 0x181f ;  /* 0x00181fff05047589 */ /* 0x0004e400000e0000 */
.L_x_1082:
[----:B------:R-:W-:Y:S05]  /*3f50*/  BRA.DIV ~URZ, `(.L_x_1045) ;  /* 0x0000ce827f007947 */ /* 0x000fea000b800000 */
[----:B------:R-:W4:Y:S04]  /*3f60*/  LDL R2, [R1+0x64] ;  /* 0x0000640001027983 */ /* 0x000f280000100800 */
[----:B------:R-:W5:Y:S04]  /*3f70*/  LDL R19, [R1+0x84] ;  /* 0x0000840001137983 */ /* 0x000f680000100800 */
[----:B--2---:R-:W2:Y:S04]  /*3f80*/  LDL R18, [R1+0x80] ;  /* 0x0000800001127983 */ /* 0x004ea80000100800 */
[----:B---3--:R-:W3:Y:S04]  /*3f90*/  LDL R17, [R1+0x7c] ;  /* 0x00007c0001117983 */ /* 0x008ee80000100800 */
[----:B------:R-:W3:Y:S04]  /*3fa0*/  LDL R16, [R1+0x58] ;  /* 0x0000580001107983 */ /* 0x000ee80000100800 */
[----:B------:R-:W1:Y:S02]  /*3fb0*/  SHFL.IDX PT, R0, R15, RZ, 0x181f ;  /* 0x00181fff0f007589 */ /* 0x000e6400000e0000 */
[----:B-1----:R-:W-:-:S02]  /*3fc0*/  IADD3 R10, P1, R0, R80, RZ ;  /* 0x00000050000a7210 */ /* 0x002fc40007f3e0ff */
[C---:B------:R-:W-:Y:S02]  /*3fd0*/  IADD3 R8, P0, R0.reuse, R79, RZ ;  /* 0x0000004f00087210 */ /* 0x040fe40007f1e0ff */
[----:B------:R-:W-:Y:S01]  /*3fe0*/  IADD3 R6, P5, R0, R81, RZ ;  /* 0x0000005100067210 */ /* 0x000fe20007fbe0ff */
[C---:B------:R-:W-:Y:S02]  /*3ff0*/  IMAD.X R11, R4.reuse, 0x1, R73, P1 ;  /* 0x00000001040b7824 */ /* 0x040fe400008e0649 */
[C---:B------:R-:W-:Y:S02]  /*4000*/  IMAD.X R9, R4.reuse, 0x1, R74, P0 ;  /* 0x0000000104097824 */ /* 0x040fe400000e064a */
[----:B------:R-:W-:Y:S01]  /*4010*/  IMAD.X R7, R4, 0x1, R75, P5 ;  /* 0x0000000104077824 */ /* 0x000fe200028e064b */
[----:B----4-:R-:W-:Y:S02]  /*4020*/  ISETP.GE.AND P3, PT, R2, c[0x0][0x1d4], PT ;  /* 0x0000750002007a0c */ /* 0x010fe40003f66270 */
[----:B------:R-:W-:-:S02]  /*4030*/  IADD3 R2, P4, R0, R82, RZ ;  /* 0x0000005200027210 */ /* 0x000fc40007f9e0ff */
[----:B-----5:R-:W-:Y:S01]  /*4040*/  ISETP.GE.AND P2, PT, R19, c[0x0][0x1d4], PT ;  /* 0x0000750013007a0c */ /* 0x020fe20003f46270 */
[----:B------:R-:W1:Y:S01]  /*4050*/  SHFL.IDX PT, R0, R15, 0x1, 0x181f ;  /* 0x00381f000f007f89 */ /* 0x000e6200000e0000 */
[----:B------:R-:W-:Y:S01]  /*4060*/  SEL R14, RZ, 0x10, P3 ;  /* 0x00000010ff0e7807 */ /* 0x000fe20001800000 */
[----:B------:R-:W-:Y:S01]  /*4070*/  IMAD.X R3, R4, 0x1, R76, P4 ;  /* 0x0000000104037824 */ /* 0x000fe200020e064c */
[----:B--2---:R-:W-:Y:S01]  /*4080*/  ISETP.GE.AND P1, PT, R18, c[0x0][0x1d4], PT ;  /* 0x0000750012007a0c */ /* 0x004fe20003f26270 */
[----:B------:R2:W4:Y:S01]  /*4090*/  SHFL.IDX PT, R4, R5, 0x1, 0x181f ;  /* 0x00381f0005047f89 */ /* 0x00052200000e0000 */
[----:B------:R-:W-:Y:S02]  /*40a0*/  SEL R13, RZ, 0x10, P2 ;  /* 0x00000010ff0d7807 */ /* 0x000fe40001000000 */
[----:B---3--:R-:W-:Y:S02]  /*40b0*/  ISETP.GE.AND P0, PT, R17, c[0x0][0x1d4], PT ;  /* 0x0000750011007a0c */ /* 0x008fe40003f06270 */
[----:B------:R-:W-:Y:S01]  /*40c0*/  SEL R12, RZ, 0x10, P1 ;  /* 0x00000010ff0c7807 */ /* 0x000fe20000800000 */
[----:B------:R3:W-:Y:S04]  /*40d0*/  LDGSTS.E.BYPASS.LTC128B.128 [R16+0x10100], [R10.64], !P3 ;  /* 0x101000000a107fae */ /* 0x0007e8000d901d46 */
[----:B------:R3:W-:Y:S04]  /*40e0*/  LDGSTS.E.BYPASS.LTC128B.128 [R16+0x12100], [R8.64], !P2 ;  /* 0x1210000008107fae */ /* 0x0007e8000d101d46 */
[----:B------:R3:W-:Y:S04]  /*40f0*/  LDGSTS.E.BYPASS.LTC128B.128 [R16+0x14100], [R6.64], !P1 ;  /* 0x1410000006107fae */ /* 0x0007e8000c901d46 */
[----:B------:R3:W-:Y:S01]  /*4100*/  LDGSTS.E.BYPASS.LTC128B.128 [R16+0x16100], [R2.64], !P0 ;  /* 0x1610000002107fae */ /* 0x0007e2000c101d46 */
[----:B--2---:R-:W-:-:S03]  /*4110*/  SEL R5, RZ, 0x10, P0 ;  /* 0x00000010ff057807 */ /* 0x004fc60000000000 */
.L_x_1083:
[----:B-1----:R-:W2:Y:S01]  /*4120*/  LDL R15, [R1+0x58] ;  /* 0x00005800010f7983 */ /* 0x002ea20000100800 */
[----:B---3--:R-:W-:-:S02]  /*4130*/  IADD3 R2, -R14, 0x10, RZ ;  /* 0x000000100e027810 */ /* 0x008fc40007ffe1ff */
[----:B------:R-:W-:Y:S02]  /*4140*/  IADD3 R3, -R13, 0x10, RZ ;  /* 0x000000100d037810 */ /* 0x000fe40007ffe1ff */
[----:B------:R-:W-:Y:S02]  /*4150*/  LOP3.LUT R2, R2, 0xf, RZ, 0xc0, !PT ;  /* 0x0000000f02027812 */ /* 0x000fe400078ec0ff */
[----:B------:R-:W-:Y:S02]  /*4160*/  LOP3.LUT R3, R3, 0xf, RZ, 0xc0, !PT ;  /* 0x0000000f03037812 */ /* 0x000fe400078ec0ff */
[----:B------:R-:W-:Y:S02]  /*4170*/  IADD3 R10, P1, P0, R2, R0, R80 ;  /* 0x00000000020a7210 */ /* 0x000fe4000783e050 */
[----:B------:R-:W-:Y:S02]  /*4180*/  IADD3 R2, -R12, 0x10, RZ ;  /* 0x000000100c027810 */ /* 0x000fe40007ffe1ff */
[----:B----4-:R-:W-:-:S02]  /*4190*/  IADD3.X R11, RZ, R4, R73, P1, P0 ;  /* 0x00000004ff0b7210 */ /* 0x010fc40000fe0449 */
[----:B------:R-:W-:Y:S02]  /*41a0*/  LOP3.LUT R2, R2, 0xf, RZ, 0xc0, !PT ;  /* 0x0000000f02027812 */ /* 0x000fe400078ec0ff */
[-C--:B------:R-:W-:Y:S02]  /*41b0*/  IADD3 R8, P5, P4, R3, R0.reuse, R79 ;  /* 0x0000000003087210 */ /* 0x080fe40007cbe04f */
[----:B------:R-:W-:Y:S02]  /*41c0*/  IADD3 R6, P3, P2, R2, R0, R81 ;  /* 0x0000000002067210 */ /* 0x000fe40007a7e051 */
[----:B------:R-:W-:Y:S02]  /*41d0*/  IADD3 R2, -R5, 0x10, RZ ;  /* 0x0000001005027810 */ /* 0x000fe40007ffe1ff */
[----:B------:R-:W-:Y:S02]  /*41e0*/  IADD3.X R7, RZ, R4, R75, P3, P2 ;  /* 0x00000004ff077210 */ /* 0x000fe40001fe444b */
[----:B------:R-:W-:-:S02]  /*41f0*/  LOP3.LUT R2, R2, 0xf, RZ, 0xc0, !PT ;  /* 0x0000000f02027812 */ /* 0x000fc400078ec0ff */
[----:B------:R-:W-:Y:S02]  /*4200*/  ISETP.NE.U32.AND P3, PT, R14, RZ, PT ;  /* 0x000000ff0e00720c */ /* 0x000fe40003f65070 */
[----:B------:R-:W-:Y:S02]  /*4210*/  IADD3 R2, P1, P0, R2, R0, R82 ;  /* 0x0000000002027210 */ /* 0x000fe4000783e052 */
[----:B------:R-:W-:Y:S02]  /*4220*/  ISETP.NE.U32.AND P2, PT, R13, RZ, PT ;  /* 0x000000ff0d00720c */ /* 0x000fe40003f45070 */
[----:B------:R-:W-:Y:S02]  /*4230*/  IADD3.X R3, RZ, R4, R76, P1, P0 ;  /* 0x00000004ff037210 */ /* 0x000fe40000fe044c */
[----:B------:R-:W-:Y:S02]  /*4240*/  ISETP.NE.U32.AND P1, PT, R12, RZ, PT ;  /* 0x000000ff0c00720c */ /* 0x000fe40003f25070 */
[----:B------:R-:W-:-:S02]  /*4250*/  ISETP.NE.U32.AND P0, PT, R5, RZ, PT ;  /* 0x000000ff0500720c */ /* 0x000fc40003f05070 */
[----:B------:R-:W-:Y:S01]  /*4260*/  IADD3.X R9, RZ, R4, R74, P5, P4 ;  /* 0x00000004ff097210 */ /* 0x000fe20002fe844a */
[----:B------:R-:W-:Y:S01]  /*4270*/  @!PT LDS RZ, [RZ] ;  /* 0x00000000fffff984 */ /* 0x000fe20000000800 */
[----:B------:R-:W-:Y:S01]  /*4280*/  @!PT LDS RZ, [RZ] ;  /* 0x00000000fffff984 */ /* 0x000fe20000000800 */
[----:B------:R-:W-:Y:S01]  /*4290*/  @!PT LDS RZ, [RZ] ;  /* 0x00000000fffff984 */ /* 0x000fe20000000800 */
[----:B--2---:R1:W-:Y:S04]  /*42a0*/  LDGSTS.E.BYPASS.LTC128B.128.ZFILL [R15+0x11100], [R10.64], P3 ;  /* 0x111000000a0f7fae */ /* 0x0043e80009941d46 */
[----:B------:R1:W-:Y:S04]  /*42b0*/  LDGSTS.E.BYPASS.LTC128B.128.ZFILL [R15+0x13100], [R8.64], P2 ;  /* 0x13100000080f7fae */ /* 0x0003e80009141d46 */
[----:B------:R1:W-:Y:S04]  /*42c0*/  LDGSTS.E.BYPASS.LTC128B.128.ZFILL [R15+0x15100], [R6.64], P1 ;  /* 0x15100000060f7fae */ /* 0x0003e80008941d46 */
[----:B------:R1:W-:Y:S02]  /*42d0*/  LDGSTS.E.BYPASS.LTC128B.128.ZFILL [R15+0x17100], [R2.64], P0 ;  /* 0x17100000020f7fae */ /* 0x0003e40008141d46 */
.L_x_1043:
[----:B-1----:R-:W-:Y:S05]  /*42e0*/  BSYNC B0 ;  /* 0x0000000000007941 */ /* 0x002fea0003800000 */
.L_x_1042:
[----:B------:R-:W2:Y:S04]  /*42f0*/  LDL R3, [R1+0xd4] ;  /* 0x0000d40001037983 */ /* 0x000ea80000100800 */
[----:B------:R-:W2:Y:S01]  /*4300*/  LDL R2, [R1+0x1e4] ;  /* 0x0001e40001027983 */ /* 0x000ea20000100800 */
[----:B------:R-:W-:-:S03]  /*4310*/  MOV R4, c[0x0][0x2c4] ;  /* 0x0000b10000047a02 */ /* 0x000fc60000000f00 */
[----:B------:R-:W3:Y:S01]  /*4320*/  LDL R5, [R1+0xc0] ;  /* 0x0000c00001057983 */ /* 0x000ee20000100800 */
[----:B------:R-:W-:Y:S02]  /*4330*/  ISETP.NE.AND P0, PT, R4, 0x1, PT ;  /* 0x000000010400780c */ /* 0x000fe40003f05270 */
[----:B------:R-:W-:Y:S01]  /*4340*/  MOV R0, 0x1 ;  /* 0x0000000100007802 */ /* 0x000fe20000000f00 */
[----:B------:R-:W0:Y:S04]  /*4350*/  LDGDEPBAR ;  /* 0x00000000000079af */ /* 0x000e280000000000 */
[----:B------:R-:W-:Y:S02]  /*4360*/  IMAD R0, R72, -0x40, R0 ;  /* 0xffffffc048007824 */ /* 0x000fe400078e0200 */
[----:B--2---:R-:W-:Y:S01]  /*4370*/  IMAD.IADD R4, R2, 0x1, R3 ;  /* 0x0000000102047824 */ /* 0x004fe200078e0203 */
[----:B------:R-:W-:-:S03]  /*4380*/  MOV R3, c[0x0][0x2ac] ;  /* 0x0000ab0000037a02 */ /* 0x000fc60000000f00 */
[----:B------:R-:W-:Y:S01]  /*4390*/  @P0 IMAD.HI.U32 R2, R4, c[0x0][0x2c8], RZ ;  /* 0x0000b20004020a27 */ /* 0x000fe200078e00ff */
[----:B------:R1:W-:Y:S03]  /*43a0*/  STL [R1+0x90], R4 ;  /* 0x0000900401007387 */ /* 0x0003e60000100800 */
[----:B------:R-:W-:Y:S02]  /*43b0*/  IMAD R0, R3, c[0x0][0x1d0], R0 ;  /* 0x0000740003007a24 */ /* 0x000fe400078e0200 */
[----:B---3--:R-:W-:-:S03]  /*43c0*/  IMAD.IADD R6, R78, 0x1, -R5 ;  /* 0x000000014e067824 */ /* 0x008fc600078e0a05 */
[----:B------:R-:W-:Y:S02]  /*43d0*/  IADD3 R5, R0, -c[0x0][0x168], -R5 ;  /* 0x80005a0000057a10 */ /* 0x000fe40007ffe805 */
[----:B-1----:R-:W-:Y:S01]  /*43e0*/  @P0 SHF.R.U32.HI R4, RZ, c[0x0][0x2cc], R2 ;  /* 0x0000b300ff040a19 */ /* 0x002fe20000011602 */
[----:B------:R-:W-:Y:S05]  /*43f0*/  BRA.DIV ~URZ, `(.L_x_1046) ;  /* 0x0000ccd27f007947 */ /* 0x000fea000b800000 */
[----:B------:R1:W2:Y:S02]  /*4400*/  SHFL.IDX PT, R0, R4, RZ, 0x1c1f ;  /* 0x001c1fff04007589 */ /* 0x0002a400000e0000 */
.L_x_1084:
[----:B--2---:R-:W-:-:S05]  /*4410*/  IMAD.IADD R0, R5, 0x1, R0 ;  /* 0x0000000105007824 */ /* 0x004fca00078e0200 */
[----:B------:R-:W-:-:S04]  /*4420*/  IMNMX R0, R6, R0, PT ;  /* 0x0000000006007217 */ /* 0x000fc80003800200 */
[C---:B------:R-:W-:Y:S02]  /*4430*/  ISETP.GT.AND P0, PT, R0.reuse, RZ, PT ;  /* 0x000000ff0000720c */ /* 0x040fe40003f04270 */
[----:B------:R-:W-:Y:S02]  /*4440*/  ISETP.GT.AND P2, PT, R0, 0x1, PT ;  /* 0x000000010000780c */ /* 0x000fe40003f44270 */
[----:B------:R-:W-:Y:S02]  /*4450*/  FSEL R13, R52, -INF , P0 ;  /* 0xff800000340d7808 */ /* 0x000fe40000000000 */
[C---:B------:R-:W-:Y:S02]  /*4460*/  ISETP.GT.AND P3, PT, R0.reuse, 0x8, PT ;  /* 0x000000080000780c */ /* 0x040fe40003f64270 */
[C---:B------:R-:W-:Y:S02]  /*4470*/  ISETP.GT.AND P4, PT, R0.reuse, 0x9, PT ;  /* 0x000000090000780c */ /* 0x040fe40003f84270 */
[----:B------:R-:W-:-:S02]  /*4480*/  ISETP.GT.AND P1, PT, R0, 0x10, PT ;  /* 0x000000100000780c */ /* 0x000fc40003f24270 */
[----:B------:R-:W-:Y:S02]  /*4490*/  ISETP.GT.AND P0, PT, R0, 0x11, PT ;  /* 0x000000110000780c */ /* 0x000fe40003f04270 */
[----:B------:R-:W-:Y:S02]  /*44a0*/  FSEL R12, R53, -INF , P2 ;  /* 0xff800000350c7808 */ /* 0x000fe40001000000 */
[----:B------:R-:W-:Y:S02]  /*44b0*/  FSEL R14, R48, -INF , P3 ;  /* 0xff800000300e7808 */ /* 0x000fe40001800000 */
[----:B------:R-:W-:Y:S02]  /*44c0*/  FSEL R15, R49, -INF , P4 ;  /* 0xff800000310f7808 */ /* 0x000fe40002000000 */
[----:B------:R-:W-:Y:S02]  /*44d0*/  FSEL R17, R44, -INF , P1 ;  /* 0xff8000002c117808 */ /* 0x000fe40000800000 */
[----:B------:R-:W-:-:S02]  /*44e0*/  FSEL R18, R45, -INF , P0 ;  /* 0xff8000002d127808 */ /* 0x000fc40000000000 */
[C---:B------:R-:W-:Y:S02]  /*44f0*/  ISETP.GT.AND P3, PT, R0.reuse, 0x18, PT ;  /* 0x000000180000780c */ /* 0x040fe40003f64270 */
[C---:B------:R-:W-:Y:S02]  /*4500*/  ISETP.GT.AND P4, PT, R0.reuse, 0x19, PT ;  /* 0x000000190000780c */ /* 0x040fe40003f84270 */
[C---:B------:R-:W-:Y:S02]  /*4510*/  ISETP.GT.AND P2, PT, R0.reuse, 0x20, PT ;  /* 0x000000200000780c */ /* 0x040fe40003f44270 */
[C---:B------:R-:W-:Y:S02]  /*4520*/  ISETP.GT.AND P1, PT, R0.reuse, 0x21, PT ;  /* 0x000000210000780c */ /* 0x040fe40003f24270 */
[----:B------:R-:W-:Y:S02]  /*4530*/  ISETP.GT.AND P0, PT, R0, 0x28, PT ;  /* 0x000000280000780c */ /* 0x000fe40003f04270 */
[----:B------:R-:W-:-:S02]  /*4540*/  FSEL R19, R40, -INF , P3 ;  /* 0xff80000028137808 */ /* 0x000fc40001800000 */
[----:B------:R-:W-:Y:S02]  /*4550*/  FSEL R28, R41, -INF , P4 ;  /* 0xff800000291c7808 */ /* 0x000fe40002000000 */
[----:B------:R-:W-:Y:S02]  /*4560*/  FSEL R87, R36, -INF , P2 ;  /* 0xff80000024577808 */ /* 0x000fe40001000000 */
[----:B------:R-:W-:Y:S02]  /*4570*/  FSEL R86, R37, -INF , P1 ;  /* 0xff80000025567808 */ /* 0x000fe40000800000 */
[----:B------:R-:W-:Y:S02]  /*4580*/  FSEL R85, R32, -INF , P0 ;  /* 0xff80000020557808 */ /* 0x000fe40000000000 */
[C---:B------:R-:W-:Y:S02]  /*4590*/  ISETP.GT.AND P4, PT, R0.reuse, 0x29, PT ;  /* 0x000000290000780c */ /* 0x040fe40003f84270 */
[----:B------:R-:W-:-:S02]  /*45a0*/  ISETP.GT.AND P3, PT, R0, 0x30, PT ;  /* 0x000000300000780c */ /* 0x000fc40003f64270 */
[C---:B------:R-:W-:Y:S02]  /*45b0*/  ISETP.GT.AND P2, PT, R0.reuse, 0x31, PT ;  /* 0x000000310000780c */ /* 0x040fe40003f44270 */
[C---:B------:R-:W-:Y:S02]  /*45c0*/  ISETP.GT.AND P1, PT, R0.reuse, 0x38, PT ;  /* 0x000000380000780c */ /* 0x040fe40003f24270 */
[----:B------:R-:W-:Y:S02]  /*45d0*/  ISETP.GT.AND P0, PT, R0, 0x39, PT ;  /* 0x000000390000780c */ /* 0x000fe40003f04270 */
[----:B------:R-:W-:Y:S02]  /*45e0*/  FSEL R84, R33, -INF , P4 ;  /* 0xff80000021547808 */ /* 0x000fe40002000000 */
[----:B------:R-:W-:Y:S02]  /*45f0*/  FSEL R83, R24, -INF , P3 ;  /* 0xff80000018537808 */ /* 0x000fe40001800000 */
[----:B------:R-:W-:-:S02]  /*4600*/  FSEL R82, R25, -INF , P2 ;  /* 0xff80000019527808 */ /* 0x000fc40001000000 */
[----:B------:R-:W-:Y:S02]  /*4610*/  FSEL R81, R20, -INF , P1 ;  /* 0xff80000014517808 */ /* 0x000fe40000800000 */
[----:B------:R-:W-:Y:S01]  /*4620*/  FSEL R80, R21, -INF , P0 ;  /* 0xff80000015507808 */ /* 0x000fe20000000000 */
[----:B------:R-:W-:Y:S05]  /*4630*/  BRA.DIV ~URZ, `(.L_x_1047) ;  /* 0x0000caf27f007947 */ /* 0x000fea000b800000 */
[----:B------:R-:W2:Y:S01]  /*4640*/  SHFL.IDX PT, R0, R4, 0x1, 0x1c1f ;  /* 0x003c1f0004007f89 */ /* 0x000ea200000e0000 */
[----:B------:R-:W-:-:S04]  /*4650*/  FMNMX.FTZ R2, R13, R12, !PT ;  /* 0x0000000c0d027209 */ /* 0x000fc80007810000 */
[----:B------:R-:W-:-:S04]  /*4660*/  FMNMX.FTZ R2, R14, R2, !PT ;  /* 0x000000020e027209 */ /* 0x000fc80007810000 */
[----:B------:R-:W-:-:S04]  /*4670*/  FMNMX.FTZ R2, R15, R2, !PT ;  /* 0x000000020f027209 */ /* 0x000fc80007810000 */
[----:B------:R-:W-:-:S04]  /*4680*/  FMNMX.FTZ R2, R17, R2, !PT ;  /* 0x0000000211027209 */ /* 0x000fc80007810000 */
[----:B------:R-:W-:-:S04]  /*4690*/  FMNMX.FTZ R2, R18, R2, !PT ;  /* 0x0000000212027209 */ /* 0x000fc80007810000 */
[----:B------:R-:W-:Y:S01]  /*46a0*/  FMNMX.FTZ R2, R19, R2, !PT ;  /* 0x0000000213027209 */ /* 0x000fe20007810000 */
[----:B--2---:R-:W-:-:S03]  /*46b0*/  IMAD.IADD R0, R5, 0x1, R0 ;  /* 0x0000000105007824 */ /* 0x004fc600078e0200 */
[----:B------:R-:W-:Y:S02]  /*46c0*/  FMNMX.FTZ R2, R28, R2, !PT ;  /* 0x000000021c027209 */ /* 0x000fe40007810000 */
[----:B------:R-:W-:Y:S02]  /*46d0*/  IMNMX R0, R6, R0, PT ;  /* 0x0000000006007217 */ /* 0x000fe40003800200 */
[----:B------:R-:W-:Y:S02]  /*46e0*/  FMNMX.FTZ R2, R87, R2, !PT ;  /* 0x0000000257027209 */ /* 0x000fe40007810000 */
[C---:B------:R-:W-:Y:S02]  /*46f0*/  ISETP.GT.AND P1, PT, R0.reuse, RZ, PT ;  /* 0x000000ff0000720c */ /* 0x040fe40003f24270 */
[C---:B------:R-:W-:Y:S02]  /*4700*/  ISETP.GT.AND P0, PT, R0.reuse, 0x1, PT ;  /* 0x000000010000780c */ /* 0x040fe40003f04270 */
[----:B------:R-:W-:-:S02]  /*4710*/  ISETP.GT.AND P2, PT, R0, 0x8, PT ;  /* 0x000000080000780c */ /* 0x000fc40003f44270 */
[----:B------:R-:W-:Y:S02]  /*4720*/  FSEL R5, R54, -INF , P1 ;  /* 0xff80000036057808 */ /* 0x000fe40000800000 */
[----:B-1----:R-:W-:Y:S02]  /*4730*/  FSEL R4, R55, -INF , P0 ;  /* 0xff80000037047808 */ /* 0x002fe40000000000 */
[----:B------:R-:W-:Y:S02]  /*4740*/  ISETP.GT.AND P0, PT, R0, 0x9, PT ;  /* 0x000000090000780c */ /* 0x000fe40003f04270 */
[----:B------:R-:W-:Y:S02]  /*4750*/  FSEL R7, R50, -INF , P2 ;  /* 0xff80000032077808 */ /* 0x000fe40001000000 */
[----:B------:R-:W-:Y:S02]  /*4760*/  FMNMX.FTZ R3, R5, R4, !PT ;  /* 0x0000000405037209 */ /* 0x000fe40007810000 */
[----:B------:R-:W-:-:S02]  /*4770*/  FSEL R6, R51, -INF , P0 ;  /* 0xff80000033067808 */ /* 0x000fc40000000000 */
[C---:B------:R-:W-:Y:S02]  /*4780*/  ISETP.GT.AND P1, PT, R0.reuse, 0x10, PT ;  /* 0x000000100000780c */ /* 0x040fe40003f24270 */
[----:B------:R-:W-:Y:S02]  /*4790*/  FMNMX.FTZ R3, R7, R3, !PT ;  /* 0x0000000307037209 */ /* 0x000fe40007810000 */
        /* <DEDUP_REMOVED lines=15> */
[----:B------:R-:W-:-:S02]  /*4890*/  FMNMX.FTZ R2, R86, R2, !PT ;  /* 0x0000000256027209 */ /* 0x000fc40007810000 */
[----:B------:R-:W-:Y:S02]  /*48a0*/  FSEL R78, R39, -INF , P0 ;  /* 0xff800000274e7808 */ /* 0x000fe40000000000 */
[C---:B------:R-:W-:Y:S02]  /*48b0*/  ISETP.GT.AND P1, PT, R0.reuse, 0x28, PT ;  /* 0x000000280000780c */ /* 0x040fe40003f24270 */
[----:B------:R-:W-:Y:S02]  /*48c0*/  FMNMX.FTZ R3, R79, R3, !PT ;  /* 0x000000034f037209 */ /* 0x000fe40007810000 */
[----:B------:R-:W-:Y:S02]  /*48d0*/  FMNMX.FTZ R2, R85, R2, !PT ;  /* 0x0000000255027209 */ /* 0x000fe40007810000 */
[----:B------:R-:W-:Y:S02]  /*48e0*/  ISETP.GT.AND P0, PT, R0, 0x29, PT ;  /* 0x000000290000780c */ /* 0x000fe40003f04270 */
[----:B------:R-:W-:-:S02]  /*48f0*/  FSEL R77, R34, -INF , P1 ;  /* 0xff800000224d7808 */ /* 0x000fc40000800000 */
[----:B------:R-:W-:Y:S02]  /*4900*/  FMNMX.FTZ R3, R78, R3, !PT ;  /* 0x000000034e037209 */ /* 0x000fe40007810000 */
[----:B------:R-:W-:Y:S02]  /*4910*/  FMNMX.FTZ R2, R84, R2, !PT ;  /* 0x0000000254027209 */ /* 0x000fe40007810000 */
[----:B------:R-:W-:Y:S02]  /*4920*/  FSEL R76, R35, -INF , P0 ;  /* 0xff800000234c7808 */ /* 0x000fe40000000000 */
[----:B------:R-:W-:Y:S02]  /*4930*/  ISETP.GT.AND P1, PT, R0, 0x30, PT ;  /* 0x000000300000780c */ /* 0x000fe40003f24270 */
[----:B------:R-:W-:Y:S02]  /*4940*/  FMNMX.FTZ R3, R77, R3, !PT ;  /* 0x000000034d037209 */ /* 0x000fe40007810000 */
[----:B------:R-:W-:-:S02]  /*4950*/  FMNMX.FTZ R2, R83, R2, !PT ;  /* 0x0000000253027209 */ /* 0x000fc40007810000 */
[----:B------:R-:W-:Y:S02]  /*4960*/  ISETP.GT.AND P0, PT, R0, 0x31, PT ;  /* 0x000000310000780c */ /* 0x000fe40003f04270 */
[----:B------:R-:W-:Y:S02]  /*4970*/  FSEL R75, R26, -INF , P1 ;  /* 0xff8000001a4b7808 */ /* 0x000fe40000800000 */
[----:B------:R-:W-:Y:S02]  /*4980*/  FMNMX.FTZ R3, R76, R3, !PT ;  /* 0x000000034c037209 */ /* 0x000fe40007810000 */
[----:B------:R-:W-:Y:S02]  /*4990*/  FMNMX.FTZ R2, R82, R2, !PT ;  /* 0x0000000252027209 */ /* 0x000fe40007810000 */
[----:B------:R-:W-:Y:S02]  /*49a0*/  FSEL R74, R27, -INF , P0 ;  /* 0xff8000001b4a7808 */ /* 0x000fe40000000000 */
[----:B------:R-:W-:-:S02]  /*49b0*/  ISETP.GT.AND P1, PT, R0, 0x38, PT ;  /* 0x000000380000780c */ /* 0x000fc40003f24270 */
[----:B------:R-:W-:Y:S02]  /*49c0*/  FMNMX.FTZ R3, R75, R3, !PT ;  /* 0x000000034b037209 */ /* 0x000fe40007810000 */
[----:B------:R-:W-:Y:S02]  /*49d0*/  FMNMX.FTZ R2, R81, R2, !PT ;  /* 0x0000000251027209 */ /* 0x000fe40007810000 */
[----:B------:R-:W-:Y:S02]  /*49e0*/  ISETP.GT.AND P0, PT, R0, 0x39, PT ;  /* 0x000000390000780c */ /* 0x000fe40003f04270 */
[----:B------:R-:W-:Y:S02]  /*49f0*/  FSEL R73, R22, -INF , P1 ;  /* 0xff80000016497808 */ /* 0x000fe40000800000 */
[----:B------:R-:W-:Y:S02]  /*4a00*/  FMNMX.FTZ R3, R74, R3, !PT ;  /* 0x000000034a037209 */ /* 0x000fe40007810000 */
[----:B------:R-:W-:-:S02]  /*4a10*/  FMNMX.FTZ R0, R80, R2, !PT ;  /* 0x0000000250007209 */ /* 0x000fc40007810000 */
[----:B------:R-:W-:Y:S02]  /*4a20*/  FSEL R72, R23, -INF , P0 ;  /* 0xff80000017487808 */ /* 0x000fe40000000000 */
[----:B------:R-:W-:Y:S02]  /*4a30*/  FMNMX.FTZ R2, R73, R3, !PT ;  /* 0x0000000349027209 */ /* 0x000fe40007810000 */
[----:B------:R-:W1:Y:S02]  /*4a40*/  SHFL.BFLY PT, R3, R0, 0x2, 0x1f ;  /* 0x0c401f0000037f89 */ /* 0x000e6400000e0000 */
[----:B------:R-:W-:-:S05]  /*4a50*/  FMNMX.FTZ R2, R72, R2, !PT ;  /* 0x0000000248027209 */ /* 0x000fca0007810000 */
[----:B------:R-:W2:Y:S01]  /*4a60*/  SHFL.BFLY PT, R16, R2, 0x2, 0x1f ;  /* 0x0c401f0002107f89 */ /* 0x000ea200000e0000 */
[----:B-1----:R-:W-:-:S05]  /*4a70*/  FMNMX.FTZ R0, R3, R0, !PT ;  /* 0x0000000003007209 */ /* 0x002fca0007810000 */
[----:B------:R-:W1:Y:S01]  /*4a80*/  SHFL.BFLY PT, R133, R0, 0x1, 0x1f ;  /* 0x0c201f0000857f89 */ /* 0x000e6200000e0000 */
[----:B--2---:R-:W-:-:S05]  /*4a90*/  FMNMX.FTZ R16, R2, R16, !PT ;  /* 0x0000001002107209 */ /* 0x004fca0007810000 */
[----:B------:R2:W3:Y:S01]  /*4aa0*/  SHFL.BFLY PT, R3, R16, 0x1, 0x1f ;  /* 0x0c201f0010037f89 */ /* 0x0004e200000e0000 */
[----:B-1----:R-:W-:-:S03]  /*4ab0*/  FMNMX.FTZ R133, R0, R133, !PT ;  /* 0x0000008500857209 */ /* 0x002fc60007810000 */
.L_x_1085:
[----:B------:R-:W4:Y:S04]  /*4ac0*/  LDL R92, [R1] ;  /* 0x00000000015c7983 */ /* 0x000f280000100800 */
[----:B------:R-:W5:Y:S04]  /*4ad0*/  LDL R56, [R1+0x3c] ;  /* 0x00003c0001387983 */ /* 0x000f680000100800 */
[----:B--2---:R-:W2:Y:S01]  /*4ae0*/  LDL R93, [R1+0x4] ;  /* 0x00000400015d7983 */ /* 0x004ea20000100800 */
[C---:B------:R-:W-:Y:S01]  /*4af0*/  FMUL.FTZ R2, R133.reuse, c[0x0][0x2d0] ;  /* 0x0000b40085027a20 */ /* 0x040fe20000410000 */
[----:B------:R-:W-:-:S02]  /*4b00*/  FSETP.NEU.FTZ.AND P0, PT, R133, -INF , PT ;  /* 0xff8000008500780b */ /* 0x000fc40003f1d000 */
[----:B---3--:R-:W-:Y:S02]  /*4b10*/  FMNMX.FTZ R16, R3, R16, !PT ;  /* 0x0000001003107209 */ /* 0x008fe40007810000 */
[----:B------:R-:W-:Y:S02]  /*4b20*/  FSEL R2, R2, RZ, P0 ;  /* 0x000000ff02027208 */ /* 0x000fe40000000000 */
[C---:B------:R-:W-:Y:S01]  /*4b30*/  FSETP.NEU.FTZ.AND P0, PT, R16.reuse, -INF , PT ;  /* 0xff8000001000780b */ /* 0x040fe20003f1d000 */
[----:B------:R-:W-:Y:S02]  /*4b40*/  FMUL.FTZ R0, R16, c[0x0][0x2d0] ;  /* 0x0000b40010007a20 */ /* 0x000fe40000410000 */
[----:B------:R-:W-:-:S03]  /*4b50*/  FFMA.FTZ R3, R14, c[0x0][0x2d0], -R2 ;  /* 0x0000b4000e037a23 */ /* 0x000fc60000010802 */
[----:B------:R-:W-:Y:S01]  /*4b60*/  FSEL R0, R0, RZ, P0 ;  /* 0x000000ff00007208 */ /* 0x000fe20000000000 */
[----:B------:R1:W-:Y:S02]  /*4b70*/  MUFU.EX2 R117, R3 ;  /* 0x0000000300757308 */ /* 0x0003e40000000800 */
[----:B-1----:R-:W-:-:S06]  /*4b80*/  FFMA.FTZ R3, R15, c[0x0][0x2d0], -R2 ;  /* 0x0000b4000f037a23 */ /* 0x002fcc0000010802 */
[----:B------:R1:W3:Y:S01]  /*4b90*/  MUFU.EX2 R122, R3 ;  /* 0x00000003007a7308 */ /* 0x0002e20000000800 */
[----:B------:R-:W-:Y:S01]  /*4ba0*/  WARPSYNC 0xffffffff ;  /* 0xffffffff00007948 */ /* 0x000fe20003800000 */
[----:B------:R-:W3:Y:S01]  /*4bb0*/  LDSM.16.MT88.4 R24, [R251] ;  /* 0x00000000fb18783b */ /* 0x000ee20000004200 */
[----:B------:R-:W-:Y:S02]  /*4bc0*/  FFMA.FTZ R5, R5, c[0x0][0x2d0], -R0 ;  /* 0x0000b40005057a23 */ /* 0x000fe40000010800 */
[----:B------:R-:W-:Y:S01]  /*4bd0*/  FFMA.FTZ R13, R13, c[0x0][0x2d0], -R2 ;  /* 0x0000b4000d0d7a23 */ /* 0x000fe20000010802 */
[----:B------:R-:W-:Y:S01]  /*4be0*/  LDSM.16.MT88.4 R44, [R251+0x800] ;  /* 0x00080000fb2c783b */ /* 0x000fe20000004200 */
[----:B-1----:R-:W-:Y:S02]  /*4bf0*/  FFMA.FTZ R3, R4, c[0x0][0x2d0], -R0 ;  /* 0x0000b40004037a23 */ /* 0x002fe40000010800 */
[----:B------:R-:W-:Y:S01]  /*4c00*/  FFMA.FTZ R12, R12, c[0x0][0x2d0], -R2 ;  /* 0x0000b4000c0c7a23 */ /* 0x000fe20000010802 */
[----:B---3--:R-:W-:Y:S01]  /*4c10*/  F2FP.PACK_AB R14, R122, R117 ;  /* 0x000000757a0e723e */ /* 0x008fe200000000ff */
[----:B------:R1:W-:Y:S01]  /*4c20*/  MUFU.EX2 R119, R3 ;  /* 0x0000000300777308 */ /* 0x0003e20000000800 */
[----:B------:R-:W-:Y:S04]  /*4c30*/  LDSM.16.MT88.4 R32, [R252+0x800] ;  /* 0x00080000fc20783b */ /* 0x000fe80000004200 */
[----:B------:R-:W-:Y:S04]  /*4c40*/  LDSM.16.MT88.4 R60, [R252+0x2800] ;  /* 0x00280000fc3c783b */ /* 0x000fe80000004200 */
[----:B------:R-:W-:Y:S01]  /*4c50*/  LDSM.16.MT88.4 R68, [R251+0x4000] ;  /* 0x00400000fb44783b */ /* 0x000fe20000004200 */
[----:B-1----:R-:W-:-:S04]  /*4c60*/  FFMA.FTZ R3, R7, c[0x0][0x2d0], -R0 ;  /* 0x0000b40007037a23 */ /* 0x002fc80000010800 */
[----:B------:R1:W-:Y:S02]  /*4c70*/  MUFU.EX2 R128, R3 ;  /* 0x0000000300807308 */ /* 0x0003e40000000800 */
[----:B-1----:R-:W-:-:S06]  /*4c80*/  FFMA.FTZ R3, R6, c[0x0][0x2d0], -R0 ;  /* 0x0000b40006037a23 */ /* 0x002fcc0000010800 */
[----:B------:R1:W-:Y:S02]  /*4c90*/  MUFU.EX2 R129, R3 ;  /* 0x0000000300817308 */ /* 0x0003e40000000800 */
[----:B-1----:R-:W-:-:S06]  /*4ca0*/  FFMA.FTZ R3, R17, c[0x0][0x2d0], -R2 ;  /* 0x0000b40011037a23 */ /* 0x002fcc0000010802 */
[----:B------:R1:W-:Y:S08]  /*4cb0*/  MUFU.EX2 R121, R3 ;  /* 0x0000000300797308 */ /* 0x0003f00000000800 */
[----:B------:R3:W-:Y:S01]  /*4cc0*/  MUFU.EX2 R120, R5 ;  /* 0x0000000500787308 */ /* 0x0007e20000000800 */
[----:B-1----:R-:W-:-:S07]  /*4cd0*/  FFMA.FTZ R3, R18, c[0x0][0x2d0], -R2 ;  /* 0x0000b40012037a23 */ /* 0x002fce0000010802 */
[----:B------:R1:W-:Y:S01]  /*4ce0*/  MUFU.EX2 R130, R3 ;  /* 0x0000000300827308 */ /* 0x0003e20000000800 */
[----:B---3--:R-:W-:Y:S07]  /*4cf0*/  LDSM.16.MT88.4 R4, [R252] ;  /* 0x00000000fc04783b */ /* 0x008fee0000004200 */
[----:B------:R-:W-:Y:S01]  /*4d00*/  MUFU.EX2 R118, R13 ;  /* 0x0000000d00767308 */ /* 0x000fe20000000800 */
[----:B-1----:R-:W-:-:S07]  /*4d10*/  FFMA.FTZ R3, R19, c[0x0][0x2d0], -R2 ;  /* 0x0000b40013037a23 */ /* 0x002fce0000010802 */
[----:B------:R-:W1:Y:S08]  /*4d20*/  MUFU.EX2 R116, R12 ;  /* 0x0000000c00747308 */ /* 0x000e700000000800 */
[----:B------:R3:W-:Y:S02]  /*4d30*/  MUFU.EX2 R134, R3 ;  /* 0x0000000300867308 */ /* 0x0007e40000000800 */
[----:B---3--:R-:W-:-:S06]  /*4d40*/  FFMA.FTZ R3, R28, c[0x0][0x2d0], -R2 ;  /* 0x0000b4001c037a23 */ /* 0x008fcc0000010802 */
[----:B------:R3:W2:Y:S01]  /*4d50*/  MUFU.EX2 R96, R3 ;  /* 0x0000000300607308 */ /* 0x0006a20000000800 */
[----:B-1----:R-:W-:Y:S02]  /*4d60*/  F2FP.PACK_AB R12, R116, R118 ;  /* 0x00000076740c723e */ /* 0x002fe400000000ff */
[----:B------:R-:W-:Y:S02]  /*4d70*/  F2FP.PACK_AB R13, R119, R120 ;  /* 0x00000078770d723e */ /* 0x000fe400000000ff */
[----:B------:R-:W-:Y:S01]  /*4d80*/  F2FP.PACK_AB R15, R129, R128 ;  /* 0x00000080810f723e */ /* 0x000fe200000000ff */
[----:B---3--:R-:W-:-:S04]  /*4d90*/  FFMA.FTZ R3, R11, c[0x0][0x2d0], -R0 ;  /* 0x0000b4000b037a23 */ /* 0x008fc80000010800 */
[----:B------:R1:W-:Y:S02]  /*4da0*/  MUFU.EX2 R123, R3 ;  /* 0x00000003007b7308 */ /* 0x0003e40000000800 */
[----:B------:R-:W-:Y:S01]  /*4db0*/  HMMA.16816.F32 R48, R12, R26, RZ ;  /* 0x0000001a0c30723c */ /* 0x000fe200000018ff */
[----:B-1----:R-:W-:-:S05]  /*4dc0*/  FFMA.FTZ R3, R10, c[0x0][0x2d0], -R0 ;  /* 0x0000b4000a037a23 */ /* 0x002fca0000010800 */
[----:B------:R1:W3:Y:S02]  /*4dd0*/  MUFU.EX2 R131, R3 ;  /* 0x0000000300837308 */ /* 0x0002e40000000800 */
[----:B------:R-:W-:Y:S01]  /*4de0*/  HMMA.16816.F32 R52, R12, R24, RZ ;  /* 0x000000180c34723c */ /* 0x000fe200000018ff */
[----:B-1----:R-:W-:-:S05]  /*4df0*/  FFMA.FTZ R3, R9, c[0x0][0x2d0], -R0 ;  /* 0x0000b40009037a23 */ /* 0x002fca0000010800 */
[----:B------:R1:W-:Y:S02]  /*4e00*/  MUFU.EX2 R135, R3 ;  /* 0x0000000300877308 */ /* 0x0003e40000000800 */
[----:B-1----:R-:W-:Y:S01]  /*4e10*/  FFMA.FTZ R3, R8, c[0x0][0x2d0], -R0 ;  /* 0x0000b40008037a23 */ /* 0x002fe20000010800 */
[----:B----4-:R-:W1:Y:S04]  /*4e20*/  LDSM.16.MT88.4 R20, [R92] ;  /* 0x000000005c14783b */ /* 0x010e680000004200 */
[----:B------:R-:W4:Y:S01]  /*4e30*/  LDSM.16.MT88.4 R40, [R92+0x800] ;  /* 0x000800005c28783b */ /* 0x000f220000004200 */
[----:B------:R-:W3:Y:S03]  /*4e40*/  MUFU.EX2 R132, R3 ;  /* 0x0000000300847308 */ /* 0x000ee60000000800 */
[----:B-----5:R-:W5:Y:S01]  /*4e50*/  LDSM.16.MT88.4 R24, [R56] ;  /* 0x000000003818783b */ /* 0x020f620000004200 */
[----:B------:R-:W-:-:S02]  /*4e60*/  F2FP.PACK_AB R8, R130, R121 ;  /* 0x000000798208723e */ /* 0x000fc400000000ff */
[----:B--2---:R-:W-:Y:S01]  /*4e70*/  F2FP.PACK_AB R10, R96, R134 ;  /* 0x00000086600a723e */ /* 0x004fe200000000ff */
[----:B------:R-:W2:Y:S01]  /*4e80*/  LDSM.16.MT88.4 R56, [R251+0x2000] ;  /* 0x00200000fb38783b */ /* 0x000ea20000004200 */
[----:B---3--:R-:W-:-:S03]  /*4e90*/  F2FP.PACK_AB R9, R131, R123 ;  /* 0x0000007b8309723e */ /* 0x008fc600000000ff */
[----:B------:R-:W-:Y:S01]  /*4ea0*/  LDSM.16.MT88.4 R64, [R92+0x2000] ;  /* 0x002000005c40783b */ /* 0x000fe20000004200 */
[----:B------:R-:W-:Y:S01]  /*4eb0*/  F2FP.PACK_AB R11, R132, R135 ;  /* 0x00000087840b723e */ /* 0x000fe200000000ff */
[C---:B-1----:R-:W-:Y:S08]  /*4ec0*/  HMMA.16816.F32 R28, R12.reuse, R22, RZ ;  /* 0x000000160c1c723c */ /* 0x042ff000000018ff */
[C---:B------:R-:W-:Y:S08]  /*4ed0*/  HMMA.16816.F32 R36, R12.reuse, R20, RZ ;  /* 0x000000140c24723c */ /* 0x040ff000000018ff */
[C---:B------:R-:W-:Y:S08]  /*4ee0*/  HMMA.16816.F32 R20, R12.reuse, R4, RZ ;  /* 0x000000040c14723c */ /* 0x040ff000000018ff */
[----:B------:R-:W-:Y:S08]  /*4ef0*/  HMMA.16816.F32 R4, R12, R6, RZ ;  /* 0x000000060c04723c */ /* 0x000ff000000018ff */
[C---:B------:R-:W-:Y:S08]  /*4f00*/  HMMA.16816.F32 R48, R8.reuse, R46, R48 ;  /* 0x0000002e0830723c */ /* 0x040ff00000001830 */
[C---:B------:R-:W-:Y:S01]  /*4f10*/  HMMA.16816.F32 R164, R8.reuse, R44, R52 ;  /* 0x0000002c08a4723c */ /* 0x040fe20000001834 */
[----:B------:R-:W1:Y:S07]  /*4f20*/  LDSM.16.MT88.4 R52, [R93+0x800] ;  /* 0x000800005d34783b */ /* 0x000e6e0000004200 */
[C---:B----4-:R-:W-:Y:S08]  /*4f30*/  HMMA.16816.F32 R28, R8.reuse, R42, R28 ;  /* 0x0000002a081c723c */ /* 0x050ff0000000181c */
[----:B------:R-:W-:Y:S01]  /*4f40*/  HMMA.16816.F32 R148, R8, R32, R20 ;  /* 0x000000200894723c */ /* 0x000fe20000001814 */
[----:B------:R-:W-:-:S07]  /*4f50*/  MOV R98, R51 ;  /* 0x0000003300627202 */ /* 0x000fce0000000f00 */
[----:B------:R-:W-:Y:S01]  /*4f60*/  HMMA.16816.F32 R4, R8, R34, R4 ;  /* 0x000000220804723c */ /* 0x000fe20000001804 */
[----:B------:R-:W-:Y:S01]  /*4f70*/  MOV R97, R48 ;  /* 0x0000003000617202 */ /* 0x000fe20000000f00 */
[----:B------:R-:W-:-:S06]  /*4f80*/  IMAD.MOV.U32 R94, RZ, RZ, R49 ;  /* 0x000000ffff5e7224 */ /* 0x000fcc00078e0031 */
[----:B-----5:R-:W-:Y:S01]  /*4f90*/  HMMA.16816.F32 R32, R12, R26, RZ ;  /* 0x0000001a0c20723c */ /* 0x020fe200000018ff */
[----:B------:R-:W-:Y:S02]  /*4fa0*/  MOV R95, R50 ;  /* 0x00000032005f7202 */ /* 0x000fe40000000f00 */
[----:B------:R-:W3:Y:S05]  /*4fb0*/  LDSM.16.MT88.4 R48, [R252+0x2000] ;  /* 0x00200000fc30783b */ /* 0x000eea0000004200 */
[----:B------:R-:W-:Y:S01]  /*4fc0*/  HMMA.16816.F32 R156, R8, R40, R36 ;  /* 0x00000028089c723c */ /* 0x000fe20000001824 */
[----:B------:R-:W4:Y:S01]  /*4fd0*/  LDSM.16.MT88.4 R40, [R251+0x2800] ;  /* 0x00280000fb28783b */ /* 0x000f220000004200 */
[----:B------:R-:W-:Y:S01]  /*4fe0*/  MOV R91, R31 ;  /* 0x0000001f005b7202 */ /* 0x000fe20000000f00 */
[----:B------:R-:W-:Y:S01]  /*4ff0*/  IMAD.MOV.U32 R88, RZ, RZ, R29 ;  /* 0x000000ffff587224 */ /* 0x000fe200078e001d */
[----:B------:R-:W-:Y:S01]  /*5000*/  MOV R90, R28 ;  /* 0x0000001c005a7202 */ /* 0x000fe20000000f00 */
[----:B------:R-:W5:Y:S01]  /*5010*/  LDSM.16.MT88.4 R36, [R92+0x2800] ;  /* 0x002800005c24783b */ /* 0x000f620000004200 */
[----:B------:R-:W-:-:S02]  /*5020*/  MOV R89, R30 ;  /* 0x0000001e00597202 */ /* 0x000fc40000000f00 */
[C---:B------:R-:W-:Y:S08]  /*5030*/  HMMA.16816.F32 R44, R12.reuse, R24, RZ ;  /* 0x000000180c2c723c */ /* 0x040ff000000018ff */
[C---:B--2---:R-:W-:Y:S08]  /*5040*/  HMMA.16816.F32 R28, R12.reuse, R56, RZ ;  /* 0x000000380c1c723c */ /* 0x044ff000000018ff */
[----:B------:R-:W-:Y:S01]  /*5050*/  HMMA.16816.F32 R24, R12, R58, RZ ;  /* 0x0000003a0c18723c */ /* 0x000fe200000018ff */
[----:B------:R-:W2:Y:S01]  /*5060*/  LDSM.16.MT88.4 R56, [R93+0x2000] ;  /* 0x002000005d38783b */ /* 0x000ea20000004200 */
[----:B------:R-:W-:-:S06]  /*5070*/  MOV R19, R4 ;  /* 0x0000000400137202 */ /* 0x000fcc0000000f00 */
[----:B-1----:R-:W-:Y:S01]  /*5080*/  HMMA.16816.F32 R100, R8, R54, R32 ;  /* 0x000000360864723c */ /* 0x002fe20000001820 */
[----:B------:R-:W-:Y:S01]  /*5090*/  MOV R18, R6 ;  /* 0x0000000600127202 */ /* 0x000fe20000000f00 */
[----:B------:R-:W-:Y:S01]  /*50a0*/  IMAD.MOV.U32 R3, RZ, RZ, R5 ;  /* 0x000000ffff037224 */ /* 0x000fe200078e0005 */
[----:B------:R-:W-:-:S05]  /*50b0*/  MOV R17, R7 ;  /* 0x0000000700117202 */ /* 0x000fca0000000f00 */
[C---:B------:R-:W-:Y:S08]  /*50c0*/  HMMA.16816.F32 R4, R12.reuse, R66, RZ ;  /* 0x000000420c04723c */ /* 0x040ff000000018ff */
[----:B------:R-:W-:Y:S01]  /*50d0*/  HMMA.16816.F32 R20, R12, R64, RZ ;  /* 0x000000400c14723c */ /* 0x000fe200000018ff */
[----:B------:R-:W1:Y:S07]  /*50e0*/  LDSM.16.MT88.4 R64, [R93+0x2800] ;  /* 0x002800005d40783b */ /* 0x000e6e0000004200 */
[----:B------:R-:W-:Y:S01]  /*50f0*/  HMMA.16816.F32 R140, R8, R52, R44 ;  /* 0x00000034088c723c */ /* 0x000fe2000000182c */
[----:B------:R-:W-:-:S02]  /*5100*/  MOV R33, R102 ;  /* 0x0000006600217202 */ /* 0x000fc40000000f00 */
[----:B------:R-:W-:-:S05]  /*5110*/  MOV R32, R101 ;  /* 0x0000006500207202 */ /* 0x000fca0000000f00 */
[----:B---3--:R-:W-:Y:S07]  /*5120*/  HMMA.16816.F32 R44, R12, R48, RZ ;  /* 0x000000300c2c723c */ /* 0x008fee00000018ff */
[----:B------:R-:W-:Y:S01]  /*5130*/  MOV R49, R103 ;  /* 0x0000006700317202 */ /* 0x000fe20000000f00 */
[----:B------:R-:W-:Y:S02]  /*5140*/  IMAD.MOV.U32 R48, RZ, RZ, R100 ;  /* 0x000000ffff307224 */ /* 0x000fe400078e0064 */
[C---:B----4-:R-:W-:Y:S08]  /*5150*/  HMMA.16816.F32 R100, R8.reuse, R42, R24 ;  /* 0x0000002a0864723c */ /* 0x050ff00000001818 */
[----:B-----5:R-:W-:Y:S08]  /*5160*/  HMMA.16816.F32 R188, R8, R38, R4 ;  /* 0x0000002608bc723c */ /* 0x020ff00000001804 */
[----:B--2---:R-:W-:Y:S08]  /*5170*/  HMMA.16816.F32 R4, R12, R56, RZ ;  /* 0x000000380c04723c */ /* 0x004ff000000018ff */
[C---:B------:R-:W-:Y:S08]  /*5180*/  HMMA.16816.F32 R184, R8.reuse, R36, R20 ;  /* 0x0000002408b8723c */ /* 0x040ff00000001814 */
[----:B------:R-:W-:Y:S01]  /*5190*/  HMMA.16816.F32 R52, R8, R40, R28 ;  /* 0x000000280834723c */ /* 0x000fe2000000181c */
[----:B------:R-:W2:Y:S01]  /*51a0*/  LDSM.16.MT88.4 R40, [R251+0x4800] ;  /* 0x00480000fb28783b */ /* 0x000ea20000004200 */
[----:B------:R-:W-:Y:S01]  /*51b0*/  MOV R26, R102 ;  /* 0x00000066001a7202 */ /* 0x000fe20000000f00 */
[----:B------:R-:W-:Y:S01]  /*51c0*/  IMAD.MOV.U32 R24, RZ, RZ, R101 ;  /* 0x000000ffff187224 */ /* 0x000fe200078e0065 */
[----:B------:R-:W-:Y:S01]  /*51d0*/  MOV R27, R100 ;  /* 0x00000064001b7202 */ /* 0x000fe20000000f00 */
[----:B------:R-:W-:Y:S03]  /*51e0*/  LDSM.16.MT88.4 R28, [R92+0x4800] ;  /* 0x004800005c1c783b */ /* 0x000fe60000004200 */
[----:B------:R-:W-:Y:S01]  /*51f0*/  HMMA.16816.F32 R20, R12, R50, RZ ;  /* 0x000000320c14723c */ /* 0x000fe200000018ff */
[----:B------:R-:W-:Y:S01]  /*5200*/  MOV R25, R103 ;  /* 0x0000006700197202 */ /* 0x000fe20000000f00 */
[----:B------:R-:W-:Y:S05]  /*5210*/  LDSM.16.MT88.4 R36, [R252+0x4000] ;  /* 0x00400000fc24783b */ /* 0x000fea0000004200 */
[----:B------:R-:W-:-:S02]  /*5220*/  MOV R51, R33 ;  /* 0x0000002100337202 */ /* 0x000fc40000000f00 */
[----:B------:R-:W-:Y:S02]  /*5230*/  MOV R50, R32 ;  /* 0x0000002000327202 */ /* 0x000fe40000000f00 */
[----:B------:R-:W3:Y:S01]  /*5240*/  LDSM.16.MT88.4 R32, [R92+0x4000] ;  /* 0x004000005c20783b */ /* 0x000ee20000004200 */
[----:B------:R-:W-:Y:S01]  /*5250*/  HMMA.16816.F32 R160, R8, R60, R44 ;  /* 0x0000003c08a0723c */ /* 0x000fe2000000182c */
[----:B------:R-:W-:Y:S02]  /*5260*/  MOV R56, R27 ;  /* 0x0000001b00387202 */ /* 0x000fe40000000f00 */
[----:B------:R-:W-:-:S04]  /*5270*/  MOV R57, R24 ;  /* 0x0000001800397202 */ /* 0x000fc80000000f00 */
[----:B------:R-:W-:Y:S01]  /*5280*/  IMAD.MOV.U32 R60, RZ, RZ, R26 ;  /* 0x000000ffff3c7224 */ /* 0x000fe200078e001a */
[----:B------:R-:W-:Y:S01]  /*5290*/  MOV R61, R25 ;  /* 0x00000019003d7202 */ /* 0x000fe20000000f00 */
[----:B-1----:R-:W-:Y:S08]  /*52a0*/  HMMA.16816.F32 R144, R8, R64, R4 ;  /* 0x000000400890723c */ /* 0x002ff00000001804 */
[C---:B------:R-:W-:Y:S08]  /*52b0*/  HMMA.16816.F32 R24, R12.reuse, R58, RZ ;  /* 0x0000003a0c18723c */ /* 0x040ff000000018ff */
[----:B------:R-:W-:Y:S01]  /*52c0*/  HMMA.16816.F32 R4, R12, R68, RZ ;  /* 0x000000440c04723c */ /* 0x000fe200000018ff */
[----:B------:R-:W-:-:S02]  /*52d0*/  MOV R64, R91 ;  /* 0x0000005b00407202 */ /* 0x000fc40000000f00 */
[----:B------:R-:W-:-:S05]  /*52e0*/  MOV R65, R90 ;  /* 0x0000005a00417202 */ /* 0x000fca0000000f00 */
[C---:B------:R-:W-:Y:S08]  /*52f0*/  HMMA.16816.F32 R152, R8.reuse, R62, R20 ;  /* 0x0000003e0898723c */ /* 0x040ff00000001814 */
[----:B------:R-:W-:Y:S07]  /*5300*/  HMMA.16816.F32 R136, R8, R66, R24 ;  /* 0x000000420888723c */ /* 0x000fee0000001818 */
[----:B------:R-:W-:Y:S01]  /*5310*/  MOV R67, R89 ;  /* 0x0000005900437202 */ /* 0x000fe20000000f00 */
[----:B------:R-:W-:Y:S01]  /*5320*/  IMAD.MOV.U32 R66, RZ, RZ, R88 ;  /* 0x000000ffff427224 */ /* 0x000fe200078e0058 */
[----:B------:R-:W-:Y:S08]  /*5330*/  HMMA.16816.F32 R24, R12, R70, RZ ;  /* 0x000000460c18723c */ /* 0x000ff000000018ff */
[----:B--2---:R-:W-:Y:S08]  /*5340*/  HMMA.16816.F32 R88, R8, R40, R4 ;  /* 0x000000280858723c */ /* 0x004ff00000001804 */
[C---:B---3--:R-:W-:Y:S08]  /*5350*/  HMMA.16816.F32 R20, R12.reuse, R32, RZ ;  /* 0x000000200c14723c */ /* 0x048ff000000018ff */
[----:B------:R-:W-:Y:S01]  /*5360*/  HMMA.16816.F32 R4, R12, R34, RZ ;  /* 0x000000220c04723c */ /* 0x000fe200000018ff */
[----:B------:R-:W-:-:S05]  /*5370*/  IMAD.MOV.U32 R70, RZ, RZ, R93 ;  /* 0x000000ffff467224 */ /* 0x000fca00078e005d */
[----:B------:R-:W1:Y:S01]  /*5380*/  LDSM.16.MT88.4 R44, [R70+0x4000] ;  /* 0x00400000462c783b */ /* 0x000e620000004200 */
[----:B------:R-:W-:Y:S01]  /*5390*/  IMAD.MOV.U32 R63, RZ, RZ, R95 ;  /* 0x000000ffff3f7224 */ /* 0x000fe200078e005f */
[----:B------:R-:W-:Y:S02]  /*53a0*/  MOV R62, R94 ;  /* 0x0000005e003e7202 */ /* 0x000fe40000000f00 */
[----:B------:R-:W-:Y:S01]  /*53b0*/  MOV R71, R92 ;  /* 0x0000005c00477202 */ /* 0x000fe20000000f00 */
[----:B------:R-:W-:Y:S01]  /*53c0*/  LDSM.16.MT88.4 R32, [R70+0x4800] ;  /* 0x004800004620783b */ /* 0x000fe20000004200 */
[----:B------:R-:W-:Y:S01]  /*53d0*/  HMMA.16816.F32 R92, R8, R42, R24 ;  /* 0x0000002a085c723c */ /* 0x000fe20000001818 */
[----:B------:R-:W-:Y:S02]  /*53e0*/  MOV R58, R98 ;  /* 0x00000062003a7202 */ /* 0x000fe40000000f00 */
[----:B------:R-:W-:-:S04]  /*53f0*/  MOV R59, R97 ;  /* 0x00000061003b7202 */ /* 0x000fc80000000f00 */
[----:B------:R-:W-:Y:S02]  /*5400*/  MOV R43, R96 ;  /* 0x00000060002b7202 */ /* 0x000fe40000000f00 */
[C---:B------:R-:W-:Y:S08]  /*5410*/  HMMA.16816.F32 R96, R8.reuse, R28, R20 ;  /* 0x0000001c0860723c */ /* 0x040ff00000001814 */
[----:B------:R-:W-:Y:S01]  /*5420*/  HMMA.16816.F32 R100, R8, R30, R4 ;  /* 0x0000001e0864723c */ /* 0x000fe20000001804 */
[----:B------:R-:W2:Y:S07]  /*5430*/  LDSM.16.MT88.4 R28, [R252+0x4800] ;  /* 0x00480000fc1c783b */ /* 0x000eae0000004200 */
[C---:B------:R-:W-:Y:S08]  /*5440*/  HMMA.16816.F32 R24, R12.reuse, R36, RZ ;  /* 0x000000240c18723c */ /* 0x040ff000000018ff */
[C---:B-1----:R-:W-:Y:S08]  /*5450*/  HMMA.16816.F32 R4, R12.reuse, R44, RZ ;  /* 0x0000002c0c04723c */ /* 0x042ff000000018ff */
[----:B------:R-:W-:Y:S08]  /*5460*/  HMMA.16816.F32 R20, R12, R38, RZ ;  /* 0x000000260c14723c */ /* 0x000ff000000018ff */
[C---:B--2---:R-:W-:Y:S01]  /*5470*/  HMMA.16816.F32 R104, R8.reuse, R28, R24 ;  /* 0x0000001c0868723c */ /* 0x044fe20000001818 */
[----:B------:R-:W1:Y:S07]  /*5480*/  LDSM.16.MT88.4 R24, [R251+0x6000] ;  /* 0x00600000fb18783b */ /* 0x000e6e0000004200 */
[----:B------:R-:W-:Y:S08]  /*5490*/  HMMA.16816.F32 R112, R8, R32, R4 ;  /* 0x000000200870723c */ /* 0x000ff00000001804 */
[----:B------:R-:W-:Y:S08]  /*54a0*/  HMMA.16816.F32 R4, R12, R46, RZ ;  /* 0x0000002e0c04723c */ /* 0x000ff000000018ff */
[C---:B------:R-:W-:Y:S01]  /*54b0*/  HMMA.16816.F32 R108, R8.reuse, R30, R20 ;  /* 0x0000001e086c723c */ /* 0x040fe20000001814 */
[----:B------:R-:W2:Y:S11]  /*54c0*/  LDSM.16.MT88.4 R20, [R251+0x6800] ;  /* 0x00680000fb14783b */ /* 0x000eb60000004200 */
[----:B------:R-:W-:Y:S04]  /*54d0*/  @!UPT UIADD3 URZ, URZ, URZ, URZ ;  /* 0x0000003f3f3ff290 */ /* 0x000fe8000fffe03f */
[----:B------:R-:W-:Y:S08]  /*54e0*/  HMMA.16816.F32 R180, R8, R34, R4 ;  /* 0x0000002208b4723c */ /* 0x000ff00000001804 */
[----:B-1----:R-:W-:Y:S11]  /*54f0*/  HMMA.16816.F32 R4, R12, R24, RZ ;  /* 0x000000180c04723c */ /* 0x002ff600000018ff */
[----:B------:R-:W-:Y:S11]  /*5500*/  @!UPT UIADD3 URZ, URZ, URZ, URZ ;  /* 0x0000003f3f3ff290 */ /* 0x000ff6000fffe03f */
[----:B------:R-:W-:Y:S02]  /*5510*/  @!UPT UIADD3 URZ, URZ, URZ, URZ ;  /* 0x0000003f3f3ff290 */ /* 0x000fe4000fffe03f */
[----:B--2---:R-:W-:Y:S08]  /*5520*/  HMMA.16816.F32 R176, R8, R20, R4 ;  /* 0x0000001408b0723c */ /* 0x004ff00000001804 */
[----:B------:R-:W-:Y:S01]  /*5530*/  HMMA.16816.F32 R4, R12, R26, RZ ;  /* 0x0000001a0c04723c */ /* 0x000fe200000018ff */
[----:B------:R-:W-:Y:S01]  /*5540*/  MOV R69, R3 ;  /* 0x0000000300457202 */ /* 0x000fe20000000f00 */
[----:B------:R-:W-:Y:S11]  /*5550*/  LDSM.16.MT88.4 R24, [R71+0x6800] ;  /* 0x006800004718783b */ /* 0x000ff60000004200 */
[----:B------:R-:W-:Y:S11]  /*5560*/  @!UPT UIADD3 URZ, URZ, URZ, URZ ;  /* 0x0000003f3f3ff290 */ /* 0x000ff6000fffe03f */
[----:B------:R-:W-:Y:S01]  /*5570*/  HMMA.16816.F32 R124, R8, R22, R4 ;  /* 0x00000016087c723c */ /* 0x000fe20000001804 */
[----:B------:R-:W1:Y:S01]  /*5580*/  LDSM.16.MT88.4 R20, [R71+0x6000] ;  /* 0x006000004714783b */ /* 0x000e620000004200 */
[----:B------:R-:W-:Y:S01]  /*5590*/  FADD.FTZ R3, R118, R116 ;  /* 0x0000007476037221 */ /* 0x000fe20000010000 */
[----:B------:R-:W-:Y:S01]  /*55a0*/  MOV R41, R17 ;  /* 0x0000001100297202 */ /* 0x000fe20000000f00 */
[----:B------:R-:W-:Y:S02]  /*55b0*/  FADD.FTZ R17, R120, R119 ;  /* 0x0000007778117221 */ /* 0x000fe40000010000 */
[----:B------:R-:W-:Y:S02]  /*55c0*/  FADD.FTZ R3, R117, R3 ;  /* 0x0000000375037221 */ /* 0x000fe40000010000 */
[----:B------:R-:W-:Y:S02]  /*55d0*/  FADD.FTZ R4, R128, R17 ;  /* 0x0000001180047221 */ /* 0x000fe40000010000 */
[----:B------:R-:W-:Y:S01]  /*55e0*/  FADD.FTZ R3, R122, R3 ;  /* 0x000000037a037221 */ /* 0x000fe20000010000 */
[----:B------:R-:W-:Y:S01]  /*55f0*/  MOV R68, R19 ;  /* 0x0000001300447202 */ /* 0x000fe20000000f00 */
[----:B------:R-:W-:-:S02]  /*5600*/  FADD.FTZ R4, R129, R4 ;  /* 0x0000000481047221 */ /* 0x000fc40000010000 */
[----:B------:R-:W-:Y:S01]  /*5610*/  FADD.FTZ R3, R121, R3 ;  /* 0x0000000379037221 */ /* 0x000fe20000010000 */
[----:B------:R-:W-:Y:S01]  /*5620*/  MOV R40, R18 ;  /* 0x0000001200287202 */ /* 0x000fe20000000f00 */
[--C-:B------:R-:W-:Y:S02]  /*5630*/  FFMA.FTZ R18, R87, c[0x0][0x2d0], -R2.reuse ;  /* 0x0000b40057127a23 */ /* 0x100fe40000010802 */
[--C-:B------:R-:W-:Y:S02]  /*5640*/  FFMA.FTZ R17, R86, c[0x0][0x2d0], -R2.reuse ;  /* 0x0000b40056117a23 */ /* 0x100fe40000010802 */
[--C-:B------:R-:W-:Y:S02]  /*5650*/  FFMA.FTZ R19, R85, c[0x0][0x2d0], -R2.reuse ;  /* 0x0000b40055137a23 */ /* 0x100fe40000010802 */
[--C-:B------:R-:W-:Y:S02]  /*5660*/  FFMA.FTZ R28, R84, c[0x0][0x2d0], -R2.reuse ;  /* 0x0000b400541c7a23 */ /* 0x100fe40000010802 */
[----:B------:R-:W-:-:S02]  /*5670*/  FFMA.FTZ R38, R83, c[0x0][0x2d0], -R2 ;  /* 0x0000b40053267a23 */ /* 0x000fc40000010802 */
[--C-:B------:R-:W-:Y:S02]  /*5680*/  FFMA.FTZ R37, R82, c[0x0][0x2d0], -R2.reuse ;  /* 0x0000b40052257a23 */ /* 0x100fe40000010802 */
[--C-:B------:R-:W-:Y:S02]  /*5690*/  FFMA.FTZ R36, R81, c[0x0][0x2d0], -R2.reuse ;  /* 0x0000b40051247a23 */ /* 0x100fe40000010802 */
[----:B------:R-:W-:Y:S02]  /*56a0*/  FFMA.FTZ R34, R80, c[0x0][0x2d0], -R2 ;  /* 0x0000b40050227a23 */ /* 0x000fe40000010802 */
[----:B------:R-:W-:Y:S02]  /*56b0*/  FADD.FTZ R2, R130, R3 ;  /* 0x0000000382027221 */ /* 0x000fe40000010000 */
[----:B------:R-:W-:Y:S02]  /*56c0*/  FADD.FTZ R3, R123, R4 ;  /* 0x000000047b037221 */ /* 0x000fe40000010000 */
[----:B-1----:R-:W-:Y:S11]  /*56d0*/  HMMA.16816.F32 R4, R12, R20, RZ ;  /* 0x000000140c04723c */ /* 0x002ff600000018ff */
[----:B------:R-:W-:Y:S11]  /*56e0*/  @!UPT UIADD3 URZ, URZ, URZ, URZ ;  /* 0x0000003f3f3ff290 */ /* 0x000ff6000fffe03f */
[----:B------:R-:W-:Y:S02]  /*56f0*/  @!UPT UIADD3 URZ, URZ, URZ, URZ ;  /* 0x0000003f3f3ff290 */ /* 0x000fe4000fffe03f */
[----:B------:R-:W-:Y:S08]  /*5700*/  HMMA.16816.F32 R120, R8, R24, R4 ;  /* 0x000000180878723c */ /* 0x000ff00000001804 */
[----:B------:R-:W-:Y:S01]  /*5710*/  HMMA.16816.F32 R4, R12, R22, RZ ;  /* 0x000000160c04723c */ /* 0x000fe200000018ff */
[----:B------:R1:W2:Y:S01]  /*5720*/  MUFU.EX2 R22, R18 ;  /* 0x0000001200167308 */ /* 0x0002a20000000800 */
[----:B------:R-:W-:Y:S11]  /*5730*/  FADD.FTZ R2, R134, R2 ;  /* 0x0000000286027221 */ /* 0x000ff60000010000 */
[----:B------:R-:W-:Y:S11]  /*5740*/  @!UPT UIADD3 URZ, URZ, URZ, URZ ;  /* 0x0000003f3f3ff290 */ /* 0x000ff6000fffe03f */
[----:B------:R-:W-:Y:S01]  /*5750*/  HMMA.16816.F32 R116, R8, R26, R4 ;  /* 0x0000001a0874723c */ /* 0x000fe20000001804 */
[----:B------:R3:W-:Y:S01]  /*5760*/  MUFU.EX2 R6, R28 ;  /* 0x0000001c00067308 */ /* 0x0007e20000000800 */
[--C-:B-1----:R-:W-:Y:S01]  /*5770*/  FFMA.FTZ R18, R76, c[0x0][0x2d0], -R0.reuse ;  /* 0x0000b4004c127a23 */ /* 0x102fe20000010800 */
[----:B------:R-:W-:Y:S04]  /*5780*/  LDSM.16.MT88.4 R24, [R252+0x6800] ;  /* 0x00680000fc18783b */ /* 0x000fe80000004200 */
[----:B---3--:R-:W1:Y:S02]  /*5790*/  LDSM.16.MT88.4 R28, [R252+0x6000] ;  /* 0x00600000fc1c783b */ /* 0x008e640000004200 */
[----:B------:R3:W4:Y:S01]  /*57a0*/  MUFU.EX2 R21, R17 ;  /* 0x0000001100157308 */ /* 0x0007220000000800 */
[----:B------:R-:W-:-:S02]  /*57b0*/  FFMA.FTZ R7, R78, c[0x0][0x2d0], -R0 ;  /* 0x0000b4004e077a23 */ /* 0x000fc40000010800 */
[--C-:B------:R-:W-:Y:S02]  /*57c0*/  FFMA.FTZ R5, R77, c[0x0][0x2d0], -R0.reuse ;  /* 0x0000b4004d057a23 */ /* 0x100fe40000010800 */
[----:B------:R-:W-:-:S03]  /*57d0*/  FFMA.FTZ R33, R75, c[0x0][0x2d0], -R0 ;  /* 0x0000b4004b217a23 */ /* 0x000fc60000010800 */
[----:B------:R5:W2:Y:S01]  /*57e0*/  MUFU.EX2 R20, R19 ;  /* 0x0000001300147308 */ /* 0x000aa20000000800 */
[--C-:B------:R-:W-:Y:S02]  /*57f0*/  FFMA.FTZ R32, R74, c[0x0][0x2d0], -R0.reuse ;  /* 0x0000b4004a207a23 */ /* 0x100fe40000010800 */
[--C-:B------:R-:W-:Y:S02]  /*5800*/  FFMA.FTZ R35, R72, c[0x0][0x2d0], -R0.reuse ;  /* 0x0000b40048237a23 */ /* 0x100fe40000010800 */
[--C-:B---3--:R-:W-:Y:S02]  /*5810*/  FFMA.FTZ R17, R79, c[0x0][0x2d0], -R0.reuse ;  /* 0x0000b4004f117a23 */ /* 0x108fe40000010800 */
[----:B-----5:R-:W-:Y:S02]  /*5820*/  FFMA.FTZ R19, R73, c[0x0][0x2d0], -R0 ;  /* 0x0000b40049137a23 */ /* 0x020fe40000010800 */
[----:B------:R-:W-:-:S04]  /*5830*/  FADD.FTZ R0, R43, R2 ;  /* 0x000000022b007221 */ /* 0x000fc80000010000 */
[----:B--2---:R-:W-:-:S04]  /*5840*/  FADD.FTZ R0, R22, R0 ;  /* 0x0000000016007221 */ /* 0x004fc80000010000 */
[----:B----4-:R-:W-:-:S04]  /*5850*/  FADD.FTZ R0, R21, R0 ;  /* 0x0000000015007221 */ /* 0x010fc80000010000 */
[----:B------:R-:W-:Y:S01]  /*5860*/  FADD.FTZ R0, R20, R0 ;  /* 0x0000000014007221 */ /* 0x000fe20000010000 */
[----:B------:R-:W-:-:S03]  /*5870*/  F2FP.PACK_AB R4, R21, R22 ;  /* 0x000000161504723e */ /* 0x000fc600000000ff */
[C---:B------:R-:W-:Y:S01]  /*5880*/  FADD.FTZ R0, R6.reuse, R0 ;  /* 0x0000000006007221 */ /* 0x040fe20000010000 */
[----:B------:R-:W-:Y:S02]  /*5890*/  F2FP.PACK_AB R6, R6, R20 ;  /* 0x000000140606723e */ /* 0x000fe400000000ff */
[----:B-1----:R-:W-:Y:S01]  /*58a0*/  HMMA.16816.F32 R20, R12, R28, RZ ;  /* 0x0000001c0c14723c */ /* 0x002fe200000018ff */
[----:B------:R-:W-:Y:S01]  /*58b0*/  FADD.FTZ R3, R131, R3 ;  /* 0x0000000383037221 */ /* 0x000fe20000010000 */
[----:B------:R-:W-:Y:S01]  /*58c0*/  MOV R134, R70 ;  /* 0x0000004600867202 */ /* 0x000fe20000000f00 */
[----:B------:R-:W-:Y:S02]  /*58d0*/  IMAD.MOV.U32 R70, RZ, RZ, R40 ;  /* 0x000000ffff467224 */ /* 0x000fe400078e0028 */
[----:B------:R-:W-:Y:S01]  /*58e0*/  FADD.FTZ R2, R135, R3 ;  /* 0x0000000387027221 */ /* 0x000fe20000010000 */
[----:B------:R-:W-:Y:S01]  /*58f0*/  MOV R135, R71 ;  /* 0x0000004700877202 */ /* 0x000fe20000000f00 */
[----:B------:R-:W-:Y:S01]  /*5900*/  IMAD.MOV.U32 R40, RZ, RZ, R65 ;  /* 0x000000ffff287224 */ /* 0x000fe200078e0041 */
[----:B------:R-:W-:-:S02]  /*5910*/  MOV R71, R41 ;  /* 0x0000002900477202 */ /* 0x000fc40000000f00 */
[----:B------:R-:W-:Y:S02]  /*5920*/  MOV R41, R66 ;  /* 0x0000004200297202 */ /* 0x000fe40000000f00 */
[----:B------:R-:W-:Y:S02]  /*5930*/  MOV R42, R67 ;  /* 0x00000043002a7202 */ /* 0x000fe40000000f00 */
[----:B------:R-:W-:-:S10]  /*5940*/  MOV R43, R64 ;  /* 0x00000040002b7202 */ /* 0x000fd40000000f00 */
[----:B------:R-:W-:Y:S08]  /*5950*/  HMMA.16816.F32 R64, R8, R24, R20 ;  /* 0x000000180840723c */ /* 0x000ff00000001814 */
[----:B------:R-:W-:Y:S01]  /*5960*/  HMMA.16816.F32 R20, R12, R30, RZ ;  /* 0x0000001e0c14723c */ /* 0x000fe200000018ff */
[----:B------:R-:W-:Y:S01]  /*5970*/  MOV R39, R58 ;  /* 0x0000003a00277202 */ /* 0x000fe20000000f00 */
[----:B------:R-:W-:Y:S01]  /*5980*/  IMAD.MOV.U32 R58, RZ, RZ, R60 ;  /* 0x000000ffff3a7224 */ /* 0x000fe200078e003c */
[----:B------:R-:W-:Y:S01]  /*5990*/  MOV R44, R59 ;  /* 0x0000003b002c7202 */ /* 0x000fe20000000f00 */
[----:B------:R-:W-:Y:S01]  /*59a0*/  IMAD.MOV.U32 R60, RZ, RZ, R48 ;  /* 0x000000ffff3c7224 */ /* 0x000fe200078e0030 */
[----:B------:R-:W-:-:S02]  /*59b0*/  MOV R45, R62 ;  /* 0x0000003e002d7202 */ /* 0x000fc40000000f00 */
[----:B------:R-:W-:Y:S02]  /*59c0*/  MOV R47, R63 ;  /* 0x0000003f002f7202 */ /* 0x000fe40000000f00 */
[----:B------:R-:W-:Y:S02]  /*59d0*/  MOV R59, R61 ;  /* 0x0000003d003b7202 */ /* 0x000fe40000000f00 */
[----:B------:R-:W-:Y:S02]  /*59e0*/  MOV R61, R50 ;  /* 0x00000032003d7202 */ /* 0x000fe40000000f00 */
[----:B------:R-:W-:Y:S02]  /*59f0*/  MOV R62, R51 ;  /* 0x00000033003e7202 */ /* 0x000fe40000000f00 */
[----:B------:R-:W-:-:S09]  /*5a00*/  MOV R63, R49 ;  /* 0x00000031003f7202 */ /* 0x000fd20000000f00 */
[----:B------:R-:W-:Y:S01]  /*5a10*/  HMMA.16816.F32 R48, R8, R26, R20 ;  /* 0x0000001a0830723c */ /* 0x000fe20000001814 */
[----:B------:R-:W1:Y:S01]  /*5a20*/  LDSM.16.MT88.4 R20, [R134+0x6000] ;  /* 0x006000008614783b */ /* 0x000e620000004200 */
[----:B------:R-:W2:Y:S08]  /*5a30*/  MUFU.EX2 R25, R38 ;  /* 0x0000002600197308 */ /* 0x000eb00000000800 */
[----:B------:R-:W3:Y:S01]  /*5a40*/  MUFU.EX2 R24, R37 ;  /* 0x0000002500187308 */ /* 0x000ee20000000800 */
[----:B--2---:R-:W-:-:S04]  /*5a50*/  FADD.FTZ R0, R25, R0 ;  /* 0x0000000019007221 */ /* 0x004fc80000010000 */
[C---:B---3--:R-:W-:Y:S01]  /*5a60*/  FADD.FTZ R0, R24.reuse, R0 ;  /* 0x0000000018007221 */ /* 0x048fe20000010000 */
[----:B------:R-:W-:Y:S02]  /*5a70*/  F2FP.PACK_AB R128, R24, R25 ;  /* 0x000000191880723e */ /* 0x000fe400000000ff */
[----:B------:R-:W2:Y:S01]  /*5a80*/  MUFU.EX2 R30, R36 ;  /* 0x00000024001e7308 */ /* 0x000ea20000000800 */
[C---:B-1----:R-:W-:Y:S08]  /*5a90*/  HMMA.16816.F32 R24, R12.reuse, R20, RZ ;  /* 0x000000140c18723c */ /* 0x042ff000000018ff */
[----:B------:R-:W-:Y:S01]  /*5aa0*/  HMMA.16816.F32 R20, R12, R22, RZ ;  /* 0x000000160c14723c */ /* 0x000fe200000018ff */
[----:B------:R-:W1:Y:S01]  /*5ab0*/  LDSM.16.MT88.4 R12, [R134+0x6800] ;  /* 0x00680000860c783b */ /* 0x000e620000004200 */
[----:B------:R-:W3:Y:S08]  /*5ac0*/  MUFU.EX2 R29, R17 ;  /* 0x00000011001d7308 */ /* 0x000ef00000000800 */
[----:B------:R-:W4:Y:S08]  /*5ad0*/  MUFU.EX2 R28, R34 ;  /* 0x00000022001c7308 */ /* 0x000f300000000800 */
[----:B------:R-:W5:Y:S01]  /*5ae0*/  MUFU.EX2 R7, R7 ;  /* 0x0000000700077308 */ /* 0x000f620000000800 */
[----:B------:R-:W-:-:S07]  /*5af0*/  FADD.FTZ R2, R132, R2 ;  /* 0x0000000284027221 */ /* 0x000fce0000010000 */
[----:B------:R1:W-:Y:S01]  /*5b00*/  MUFU.EX2 R17, R5 ;  /* 0x0000000500117308 */ /* 0x0003e20000000800 */
[----:B--2---:R-:W-:Y:S02]  /*5b10*/  FADD.FTZ R0, R30, R0 ;  /* 0x000000001e007221 */ /* 0x004fe40000010000 */
[----:B---3--:R-:W-:-:S05]  /*5b20*/  FADD.FTZ R2, R29, R2 ;  /* 0x000000021d027221 */ /* 0x008fca0000010000 */
[----:B------:R-:W2:Y:S01]  /*5b30*/  MUFU.EX2 R3, R18 ;  /* 0x0000001200037308 */ /* 0x000ea20000000800 */
[----:B----4-:R-:W-:Y:S02]  /*5b40*/  FADD.FTZ R0, R28, R0 ;  /* 0x000000001c007221 */ /* 0x010fe40000010000 */
[----:B-----5:R-:W-:-:S03]  /*5b50*/  FADD.FTZ R2, R7, R2 ;  /* 0x0000000207027221 */ /* 0x020fc60000010000 */
[----:B------:R3:W-:Y:S01]  /*5b60*/  STL [R1+0x78], R0 ;  /* 0x0000780001007387 */ /* 0x0007e20000100800 */
[----:B-1----:R-:W-:Y:S02]  /*5b70*/  F2FP.PACK_AB R5, R7, R29 ;  /* 0x0000001d0705723e */ /* 0x002fe400000000ff */
[----:B--2---:R-:W-:Y:S01]  /*5b80*/  F2FP.PACK_AB R7, R3, R17 ;  /* 0x000000110307723e */ /* 0x004fe200000000ff */
[----:B---3--:R-:W-:Y:S02]  /*5b90*/  FADD.FTZ R0, R17, R2 ;  /* 0x0000000211007221 */ /* 0x008fe40000010000 */
[----:B------:R-:W1:Y:S02]  /*5ba0*/  MUFU.EX2 R17, R33 ;  /* 0x0000002100117308 */ /* 0x000e640000000800 */
[----:B------:R-:W-:-:S06]  /*5bb0*/  FADD.FTZ R0, R3, R0 ;  /* 0x0000000003007221 */ /* 0x000fcc0000010000 */
[----:B------:R-:W2:Y:S08]  /*5bc0*/  MUFU.EX2 R3, R32 ;  /* 0x0000002000037308 */ /* 0x000eb00000000800 */
[----:B------:R3:W-:Y:S02]  /*5bd0*/  MUFU.EX2 R2, R35 ;  /* 0x0000002300027308 */ /* 0x0007e40000000800 */
[C---:B---3--:R-:W-:Y:S08]  /*5be0*/  HMMA.16816.F32 R32, R8.reuse, R12, R24 ;  /* 0x0000000c0820723c */ /* 0x048ff00000001818 */
[----:B------:R-:W-:Y:S01]  /*5bf0*/  HMMA.16816.F32 R24, R8, R14, R20 ;  /* 0x0000000e0818723c */ /* 0x000fe20000001814 */
[----:B------:R-:W3:Y:S01]  /*5c00*/  LDSM.16.MT88.4 R12, [R135+0x1000] ;  /* 0x00100000870c783b */ /* 0x000ee20000004200 */
[----:B------:R-:W-:-:S02]  /*5c10*/  MOV R46, R47 ;  /* 0x0000002f002e7202 */ /* 0x000fc40000000f00 */
[----:B------:R-:W-:Y:S01]  /*5c20*/  MOV R47, R39 ;  /* 0x00000027002f7202 */ /* 0x000fe20000000f00 */
[----:B------:R-:W4:Y:S01]  /*5c30*/  LDSM.16.MT88.4 R8, [R251+0x1000] ;  /* 0x00100000fb08783b */ /* 0x000f220000004200 */
[----:B------:R-:W-:Y:S01]  /*5c40*/  F2FP.PACK_AB R130, R28, R30 ;  /* 0x0000001e1c82723e */ /* 0x000fe200000000ff */
[----:B------:R-:W5:Y:S01]  /*5c50*/  MUFU.EX2 R19, R19 ;  /* 0x0000001300137308 */ /* 0x000f620000000800 */
[----:B-1----:R-:W-:Y:S01]  /*5c60*/  FADD.FTZ R0, R17, R0 ;  /* 0x0000000011007221 */ /* 0x002fe20000010000 */
[C---:B--2---:R-:W-:Y:S01]  /*5c70*/  F2FP.PACK_AB R129, R3.reuse, R17 ;  /* 0x000000110381723e */ /* 0x044fe200000000ff */
[----:B------:R-:W-:Y:S01]  /*5c80*/  LDSM.16.MT88.4 R20, [R135+0x7000] ;  /* 0x007000008714783b */ /* 0x000fe20000004200 */
[C---:B---3--:R-:W-:Y:S08]  /*5c90*/  HMMA.16816.F32 R156, R4.reuse, R12, R156 ;  /* 0x0000000c049c723c */ /* 0x048ff0000000189c */
[C---:B------:R-:W-:Y:S01]  /*5ca0*/  HMMA.16816.F32 R36, R4.reuse, R14, R40 ;  /* 0x0000000e0424723c */ /* 0x040fe20000001828 */
[----:B------:R-:W1:Y:S07]  /*5cb0*/  LDSM.16.MT88.4 R12, [R134+0x1000] ;  /* 0x00100000860c783b */ /* 0x000e6e0000004200 */
[C---:B----4-:R-:W-:Y:S08]  /*5cc0*/  HMMA.16816.F32 R164, R4.reuse, R8, R164 ;  /* 0x0000000804a4723c */ /* 0x050ff000000018a4 */
[C---:B------:R-:W-:Y:S01]  /*5cd0*/  HMMA.16816.F32 R28, R4.reuse, R10, R44 ;  /* 0x0000000a041c723c */ /* 0x040fe2000000182c */
[----:B------:R-:W2:Y:S07]  /*5ce0*/  LDSM.16.MT88.4 R8, [R252+0x1000] ;  /* 0x00100000fc08783b */ /* 0x000eae0000004200 */
[C---:B-1----:R-:W-:Y:S08]  /*5cf0*/  HMMA.16816.F32 R140, R4.reuse, R12, R140 ;  /* 0x0000000c048c723c */ /* 0x042ff0000000188c */
[C---:B------:R-:W-:Y:S01]  /*5d00*/  HMMA.16816.F32 R44, R4.reuse, R14, R60 ;  /* 0x0000000e042c723c */ /* 0x040fe2000000183c */
[----:B------:R-:W1:Y:S07]  /*5d10*/  LDSM.16.MT88.4 R12, [R135+0x3000] ;  /* 0x00300000870c783b */ /* 0x000e6e0000004200 */
[----:B--2---:R-:W-:Y:S01]  /*5d20*/  HMMA.16816.F32 R40, R4, R10, R68 ;  /* 0x0000000a0428723c */ /* 0x004fe20000001844 */
[----:B------:R-:W-:-:S04]  /*5d30*/  FADD.FTZ R0, R3, R0 ;  /* 0x0000000003007221 */ /* 0x000fc80000010000 */
[----:B-----5:R-:W-:-:S04]  /*5d40*/  FADD.FTZ R0, R19, R0 ;  /* 0x0000000013007221 */ /* 0x020fc80000010000 */
[C---:B------:R-:W-:Y:S01]  /*5d50*/  FADD.FTZ R0, R2.reuse, R0 ;  /* 0x0000000002007221 */ /* 0x040fe20000010000 */
[C---:B-1----:R-:W-:Y:S08]  /*5d60*/  HMMA.16816.F32 R60, R4.reuse, R12, R184 ;  /* 0x0000000c043c723c */ /* 0x042ff000000018b8 */
[C---:B------:R-:W-:Y:S01]  /*5d70*/  HMMA.16816.F32 R68, R4.reuse, R14, R188 ;  /* 0x0000000e0444723c */ /* 0x040fe200000018bc */
[----:B------:R-:W1:Y:S04]  /*5d80*/  LDSM.16.MT88.4 R12, [R134+0x3000] ;  /* 0x00300000860c783b */ /* 0x000e680000004200 */
[----:B------:R2:W-:Y:S04]  /*5d90*/  STL [R1+0x88], R0 ;  /* 0x0000880001007387 */ /* 0x0005e80000100800 */
[----:B--2---:R-:W2:Y:S04]  /*5da0*/  LDL R0, [R1+0xd4] ;  /* 0x0000d40001007983 */ /* 0x004ea80000100800 */
[----:B------:R-:W3:Y:S04]  /*5db0*/  LDL.LU R3, [R1+0x74] ;  /* 0x0000740001037983 */ /* 0x000ee80000300800 */
[----:B------:R-:W4:Y:S01]  /*5dc0*/  LDL R17, [R1+0x8c] ;  /* 0x00008c0001117983 */ /* 0x000f220000100800 */
[C---:B-1----:R-:W-:Y:S03]  /*5dd0*/  HMMA.16816.F32 R80, R4.reuse, R12, R144 ;  /* 0x0000000c0450723c */ /* 0x042fe60000001890 */
[----:B------:R-:W-:Y:S05]  /*5de0*/  LDSM.16.MT88.4 R144, [R252+0x1800] ;  /* 0x00180000fc90783b */ /* 0x000fea0000004200 */
[----:B------:R-:W-:Y:S01]  /*5df0*/  HMMA.16816.F32 R84, R4, R14, R136 ;  /* 0x0000000e0454723c */ /* 0x000fe20000001888 */
[----:B------:R-:W1:Y:S01]  /*5e00*/  LDSM.16.MT88.4 R12, [R135+0x5000] ;  /* 0x00500000870c783b */ /* 0x000e620000004200 */
[----:B------:R-:W-:-:S03]  /*5e10*/  F2FP.PACK_AB R131, R2, R19 ;  /* 0x000000130283723e */ /* 0x000fc600000000ff */
[----:B------:R-:W-:Y:S03]  /*5e20*/  LDSM.16.MT88.4 R136, [R134+0x1800] ;  /* 0x001800008688783b */ /* 0x000fe60000004200 */
[C---:B------:R-:W-:Y:S01]  /*5e30*/  HMMA.16816.F32 R148, R4.reuse, R8, R148 ;  /* 0x000000080494723c */ /* 0x040fe20000001894 */
[----:B------:R-:W5:Y:S07]  /*5e40*/  LDSM.16.MT88.4 R8, [R251+0x3000] ;  /* 0x00300000fb08783b */ /* 0x000f6e0000004200 */
[C---:B-1----:R-:W-:Y:S08]  /*5e50*/  HMMA.16816.F32 R96, R4.reuse, R12, R96 ;  /* 0x0000000c0460723c */ /* 0x042ff00000001860 */
[C---:B------:R-:W-:Y:S01]  /*5e60*/  HMMA.16816.F32 R100, R4.reuse, R14, R100 ;  /* 0x0000000e0464723c */ /* 0x040fe20000001864 */
[----:B------:R-:W1:Y:S07]  /*5e70*/  LDSM.16.MT88.4 R12, [R134+0x5000] ;  /* 0x00500000860c783b */ /* 0x000e6e0000004200 */
[C---:B-----5:R-:W-:Y:S08]  /*5e80*/  HMMA.16816.F32 R52, R4.reuse, R8, R52 ;  /* 0x000000080434723c */ /* 0x060ff00000001834 */
[C---:B------:R-:W-:Y:S01]  /*5e90*/  HMMA.16816.F32 R56, R4.reuse, R10, R56 ;  /* 0x0000000a0438723c */ /* 0x040fe20000001838 */
[----:B------:R-:W5:Y:S07]  /*5ea0*/  LDSM.16.MT88.4 R8, [R252+0x3000] ;  /* 0x00300000fc08783b */ /* 0x000f6e0000004200 */
[C---:B-1----:R-:W-:Y:S08]  /*5eb0*/  HMMA.16816.F32 R112, R4.reuse, R12, R112 ;  /* 0x0000000c0470723c */ /* 0x042ff00000001870 */
[C---:B------:R-:W-:Y:S01]  /*5ec0*/  HMMA.16816.F32 R180, R4.reuse, R14, R180 ;  /* 0x0000000e04b4723c */ /* 0x040fe200000018b4 */
[----:B------:R-:W1:Y:S07]  /*5ed0*/  LDSM.16.MT88.4 R12, [R252+0x7000] ;  /* 0x00700000fc0c783b */ /* 0x000e6e0000004200 */
[C---:B-----5:R-:W-:Y:S01]  /*5ee0*/  HMMA.16816.F32 R76, R4.reuse, R10, R152 ;  /* 0x0000000a044c723c */ /* 0x060fe20000001898 */
[----:B------:R-:W5:Y:S07]  /*5ef0*/  LDSM.16.MT88.4 R152, [R135+0x1800] ;  /* 0x001800008798783b */ /* 0x000f6e0000004200 */
[----:B------:R-:W-:Y:S08]  /*5f00*/  HMMA.16816.F32 R120, R4, R20, R120 ;  /* 0x000000140478723c */ /* 0x000ff00000001878 */
[----:B------:R-:W-:Y:S08]  /*5f10*/  HMMA.16816.F32 R148, R128, R144, R148 ;  /* 0x000000908094723c */ /* 0x000ff00000001894 */
[----:B------:R-:W-:Y:S08]  /*5f20*/  HMMA.16816.F32 R20, R4, R22, R116 ;  /* 0x000000160414723c */ /* 0x000ff00000001874 */
[----:B------:R-:W-:Y:S01]  /*5f30*/  HMMA.16816.F32 R144, R128, R146, R40 ;  /* 0x000000928090723c */ /* 0x000fe20000001828 */
[----:B------:R-:W5:Y:S07]  /*5f40*/  LDSM.16.MT88.4 R40, [R251+0x3800] ;  /* 0x00380000fb28783b */ /* 0x000f6e0000004200 */
[C---:B-1----:R-:W-:Y:S01]  /*5f50*/  HMMA.16816.F32 R116, R4.reuse, R12, R64 ;  /* 0x0000000c0474723c */ /* 0x042fe20000001840 */
[----:B------:R-:W-:Y:S07]  /*5f60*/  LDSM.16.MT88.4 R64, [R134+0x3800] ;  /* 0x003800008640783b */ /* 0x000fee0000004200 */
[C---:B------:R-:W-:Y:S01]  /*5f70*/  HMMA.16816.F32 R12, R4.reuse, R14, R48 ;  /* 0x0000000e040c723c */ /* 0x040fe20000001830 */
[----:B------:R-:W1:Y:S07]  /*5f80*/  LDSM.16.MT88.4 R48, [R135+0x3800] ;  /* 0x003800008730783b */ /* 0x000e6e0000004200 */
[----:B------:R-:W-:Y:S01]  /*5f90*/  HMMA.16816.F32 R72, R4, R8, R160 ;  /* 0x000000080448723c */ /* 0x000fe200000018a0 */
[----:B------:R-:W1:Y:S01]  /*5fa0*/  LDSM.16.MT88.4 R8, [R251+0x5000] ;  /* 0x00500000fb08783b */ /* 0x000e620000004200 */
[----:B------:R-:W-:-:S02]  /*5fb0*/  MOV R2, c[0x0][0x2c4] ;  /* 0x0000b10000027a02 */ /* 0x000fc40000000f00 */
[----:B------:R-:W-:Y:S01]  /*5fc0*/  MOV R18, c[0x0][0x2ac] ;  /* 0x0000ab0000127a02 */ /* 0x000fe20000000f00 */
[----:B------:R-:W-:Y:S03]  /*5fd0*/  LDSM.16.MT88.4 R160, [R251+0x1800] ;  /* 0x00180000fba0783b */ /* 0x000fe60000004200 */
[C---:B-----5:R-:W-:Y:S08]  /*5fe0*/  HMMA.16816.F32 R156, R128.reuse, R152, R156 ;  /* 0x00000098809c723c */ /* 0x060ff0000000189c */
[C---:B------:R-:W-:Y:S08]  /*5ff0*/  HMMA.16816.F32 R152, R128.reuse, R154, R36 ;  /* 0x0000009a8098723c */ /* 0x040ff00000001824 */
[C---:B------:R-:W-:Y:S08]  /*6000*/  HMMA.16816.F32 R140, R128.reuse, R136, R140 ;  /* 0x00000088808c723c */ /* 0x040ff0000000188c */
[C---:B------:R-:W-:Y:S08]  /*6010*/  HMMA.16816.F32 R36, R128.reuse, R40, R52 ;  /* 0x000000288024723c */ /* 0x040ff00000001834 */
[C---:B------:R-:W-:Y:S08]  /*6020*/  HMMA.16816.F32 R136, R128.reuse, R138, R44 ;  /* 0x0000008a8088723c */ /* 0x040ff0000000182c */
[C---:B------:R-:W-:Y:S01]  /*6030*/  HMMA.16816.F32 R40, R128.reuse, R42, R56 ;  /* 0x0000002a8028723c */ /* 0x040fe20000001838 */
[----:B------:R-:W5:Y:S07]  /*6040*/  LDSM.16.MT88.4 R56, [R252+0x3800] ;  /* 0x00380000fc38783b */ /* 0x000f6e0000004200 */
[C---:B-1----:R-:W-:Y:S08]  /*6050*/  HMMA.16816.F32 R44, R128.reuse, R48, R60 ;  /* 0x00000030802c723c */ /* 0x042ff0000000183c */
[----:B------:R-:W-:Y:S01]  /*6060*/  HMMA.16816.F32 R60, R128, R64, R80 ;  /* 0x00000040803c723c */ /* 0x000fe20000001850 */
[----:B------:R-:W1:Y:S07]  /*6070*/  LDSM.16.MT88.4 R80, [R135+0x5800] ;  /* 0x005800008750783b */ /* 0x000e6e0000004200 */
[C---:B------:R-:W-:Y:S08]  /*6080*/  HMMA.16816.F32 R88, R4.reuse, R8, R88 ;  /* 0x000000080458723c */ /* 0x040ff00000001858 */
[----:B------:R-:W-:Y:S01]  /*6090*/  HMMA.16816.F32 R92, R4, R10, R92 ;  /* 0x0000000a045c723c */ /* 0x000fe2000000185c */
[----:B------:R-:W2:Y:S07]  /*60a0*/  LDSM.16.MT88.4 R8, [R252+0x5000] ;  /* 0x00500000fc08783b */ /* 0x000eae0000004200 */
[C---:B-----5:R-:W-:Y:S01]  /*60b0*/  HMMA.16816.F32 R52, R128.reuse, R56, R72 ;  /* 0x000000388034723c */ /* 0x060fe20000001848 */
[----:B------:R-:W5:Y:S07]  /*60c0*/  LDSM.16.MT88.4 R72, [R251+0x5800] ;  /* 0x00580000fb48783b */ /* 0x000f6e0000004200 */
[C---:B------:R-:W-:Y:S08]  /*60d0*/  HMMA.16816.F32 R56, R128.reuse, R58, R76 ;  /* 0x0000003a8038723c */ /* 0x040ff0000000184c */
[----:B-1----:R-:W-:Y:S01]  /*60e0*/  HMMA.16816.F32 R76, R128, R80, R96 ;  /* 0x00000050804c723c */ /* 0x002fe20000001860 */
[----:B------:R-:W1:Y:S07]  /*60f0*/  LDSM.16.MT88.4 R96, [R134+0x5800] ;  /* 0x005800008660783b */ /* 0x000e6e0000004200 */
[C---:B--2---:R-:W-:Y:S08]  /*6100*/  HMMA.16816.F32 R104, R4.reuse, R8, R104 ;  /* 0x000000080468723c */ /* 0x044ff00000001868 */
[----:B------:R-:W-:Y:S01]  /*6110*/  HMMA.16816.F32 R108, R4, R10, R108 ;  /* 0x0000000a046c723c */ /* 0x000fe2000000186c */
[----:B------:R-:W2:Y:S07]  /*6120*/  LDSM.16.MT88.4 R8, [R251+0x7000] ;  /* 0x00700000fb08783b */ /* 0x000eae0000004200 */
[C---:B------:R-:W-:Y:S08]  /*6130*/  HMMA.16816.F32 R48, R128.reuse, R50, R68 ;  /* 0x000000328030723c */ /* 0x040ff00000001844 */
[C---:B-----5:R-:W-:Y:S01]  /*6140*/  HMMA.16816.F32 R68, R128.reuse, R72, R88 ;  /* 0x000000488044723c */ /* 0x060fe20000001858 */
[----:B------:R-:W5:Y:S07]  /*6150*/  LDSM.16.MT88.4 R88, [R252+0x5800] ;  /* 0x00580000fc58783b */ /* 0x000f6e0000004200 */
[C---:B------:R-:W-:Y:S08]  /*6160*/  HMMA.16816.F32 R72, R128.reuse, R74, R92 ;  /* 0x0000004a8048723c */ /* 0x040ff0000000185c */
[----:B-1----:R-:W-:Y:S01]  /*6170*/  HMMA.16816.F32 R92, R128, R96, R112 ;  /* 0x00000060805c723c */ /* 0x002fe20000001870 */
[----:B------:R-:W1:Y:S07]  /*6180*/  LDSM.16.MT88.4 R112, [R135+0x7800] ;  /* 0x007800008770783b */ /* 0x000e6e0000004200 */
[C---:B--2---:R-:W-:Y:S08]  /*6190*/  HMMA.16816.F32 R176, R4.reuse, R8, R176 ;  /* 0x0000000804b0723c */ /* 0x044ff000000018b0 */
[----:B------:R-:W-:Y:S01]  /*61a0*/  HMMA.16816.F32 R124, R4, R10, R124 ;  /* 0x0000000a047c723c */ /* 0x000fe2000000187c */
[----:B------:R-:W2:Y:S01]  /*61b0*/  LDSM.16.MT88.4 R8, [R134+0x7000] ;  /* 0x007000008608783b */ /* 0x000ea20000004200 */
[----:B------:R-:W-:Y:S01]  /*61c0*/  ISETP.NE.AND P1, PT, R2, 0x1, PT ;  /* 0x000000010200780c */ /* 0x000fe20003f25270 */
[----:B------:R-:W-:-:S05]  /*61d0*/  IMAD R18, R18, c[0x0][0x1d0], RZ ;  /* 0x0000740012127a24 */ /* 0x000fca00078e02ff */
[C---:B------:R-:W-:Y:S07]  /*61e0*/  HMMA.16816.F32 R64, R128.reuse, R66, R84 ;  /* 0x000000428040723c */ /* 0x040fee0000001854 */
[----:B------:R-:W-:Y:S01]  /*61f0*/  @P1 IMAD.HI.U32 R2, R0, c[0x0][0x2c8], RZ ;  /* 0x0000b20000021a27 */ /* 0x000fe200078e00ff */
[----:B-----5:R-:W-:Y:S01]  /*6200*/  HMMA.16816.F32 R84, R128, R88, R104 ;  /* 0x000000588054723c */ /* 0x020fe20000001868 */
[----:B------:R-:W5:Y:S03]  /*6210*/  LDSM.16.MT88.4 R104, [R251+0x7800] ;  /* 0x00780000fb68783b */ /* 0x000f660000004200 */
[----:B------:R-:W-:-:S04]  /*6220*/  @P1 SHF.R.U32.HI R0, RZ, c[0x0][0x2cc], R2 ;  /* 0x0000b300ff001a19 */ /* 0x000fc80000011602 */
[----:B------:R-:W-:Y:S01]  /*6230*/  HMMA.16816.F32 R88, R128, R90, R108 ;  /* 0x0000005a8058723c */ /* 0x000fe2000000186c */
[----:B------:R-:W-:-:S07]  /*6240*/  IADD3 R0, R0, -c[0x0][0x168], R18 ;  /* 0x80005a0000007a10 */ /* 0x000fce0007ffe012 */
[----:B-1----:R-:W-:Y:S01]  /*6250*/  HMMA.16816.F32 R108, R128, R112, R120 ;  /* 0x00000070806c723c */ /* 0x002fe20000001878 */
[----:B------:R-:W1:Y:S07]  /*6260*/  LDSM.16.MT88.4 R120, [R252+0x7800] ;  /* 0x00780000fc78783b */ /* 0x000e6e0000004200 */
[C---:B--2---:R-:W-:Y:S08]  /*6270*/  HMMA.16816.F32 R32, R4.reuse, R8, R32 ;  /* 0x000000080420723c */ /* 0x044ff00000001820 */
[----:B------:R-:W-:Y:S01]  /*6280*/  HMMA.16816.F32 R24, R4, R10, R24 ;  /* 0x0000000a0418723c */ /* 0x000fe20000001818 */
[----:B------:R-:W2:Y:S01]  /*6290*/  LDSM.16.MT88.4 R4, [R134+0x7800] ;  /* 0x007800008604783b */ /* 0x000ea20000004200 */
[----:B------:R-:W-:-:S04]  /*62a0*/  SHF.R.S32.HI R2, RZ, 0x1f, R0 ;  /* 0x0000001fff027819 */ /* 0x000fc80000011400 */
[----:B------:R-:W-:-:S04]  /*62b0*/  LEA.HI R0, R2, R0, RZ, 0x6 ;  /* 0x0000000002007211 */ /* 0x000fc800078f30ff */
[----:B------:R-:W-:Y:S02]  /*62c0*/  SHF.R.S32.HI R0, RZ, 0x6, R0 ;  /* 0x00000006ff007819 */ /* 0x000fe40000011400 */
[----:B---3--:R-:W-:Y:S02]  /*62d0*/  IADD3 R3, R3, -0x2, RZ ;  /* 0xfffffffe03037810 */ /* 0x008fe40007ffe0ff */
[----:B----4-:R-:W-:-:S03]  /*62e0*/  IMNMX R0, R17, R0, !PT ;  /* 0x0000000011007217 */ /* 0x010fc60007800200 */
[----:B------:R3:W-:Y:S04]  /*62f0*/  STL [R1+0x6c], R3 ;  /* 0x00006c0301007387 */ /* 0x0007e80000100800 */
[----:B------:R3:W-:Y:S01]  /*6300*/  STL [R1+0x94], R0 ;  /* 0x0000940001007387 */ /* 0x0007e20000100800 */
[----:B------:R-:W-:Y:S01]  /*6310*/  ISETP.GE.AND P0, PT, R3, R0, PT ;  /* 0x000000000300720c */ /* 0x000fe20003f06270 */
[C---:B------:R-:W-:Y:S08]  /*6320*/  HMMA.16816.F32 R80, R128.reuse, R82, R100 ;  /* 0x000000528050723c */ /* 0x040ff00000001864 */
[C---:B-----5:R-:W-:Y:S08]  /*6330*/  HMMA.16816.F32 R100, R128.reuse, R104, R176 ;  /* 0x000000688064723c */ /* 0x060ff000000018b0 */
[C---:B------:R-:W-:Y:S08]  /*6340*/  HMMA.16816.F32 R164, R128.reuse, R160, R164 ;  /* 0x000000a080a4723c */ /* 0x040ff000000018a4 */
[C---:B------:R-:W-:Y:S08]  /*6350*/  HMMA.16816.F32 R104, R128.reuse, R106, R124 ;  /* 0x0000006a8068723c */ /* 0x040ff0000000187c */
[C---:B-1----:R-:W-:Y:S08]  /*6360*/  HMMA.16816.F32 R116, R128.reuse, R120, R116 ;  /* 0x000000788074723c */ /* 0x042ff00000001874 */
[C---:B------:R-:W-:Y:S08]  /*6370*/  HMMA.16816.F32 R160, R128.reuse, R162, R28 ;  /* 0x000000a280a0723c */ /* 0x040ff0000000181c */
[C---:B------:R-:W-:Y:S08]  /*6380*/  HMMA.16816.F32 R96, R128.reuse, R98, R180 ;  /* 0x000000628060723c */ /* 0x040ff000000018b4 */
[C---:B------:R-:W-:Y:S08]  /*6390*/  HMMA.16816.F32 R112, R128.reuse, R114, R20 ;  /* 0x000000728070723c */ /* 0x040ff00000001814 */
[C---:B------:R-:W-:Y:S08]  /*63a0*/  HMMA.16816.F32 R120, R128.reuse, R122, R12 ;  /* 0x0000007a8078723c */ /* 0x040ff0000000180c */
[C---:B--2---:R-:W-:Y:S08]  /*63b0*/  HMMA.16816.F32 R124, R128.reuse, R4, R32 ;  /* 0x00000004807c723c */ /* 0x044ff00000001820 */
[----:B------:R-:W-:Y:S01]  /*63c0*/  HMMA.16816.F32 R128, R128, R6, R24 ;  /* 0x000000068080723c */ /* 0x000fe20000001818 */
[----:B------:R-:W-:Y:S01]  /*63d0*/  @!UPT UIADD3 URZ, URZ, URZ, URZ ;  /* 0x0000003f3f3ff290 */ /* 0x000fe2000fffe03f */
[----:B------:R-:W-:Y:S11]  /*63e0*/  @!P0 BRA `(.L_x_1048) ;  /* 0x000042f000008947 */ /* 0x000ff60003800000 */
[----:B---3--:R-:W-:Y:S02]  /*63f0*/  MOV R0, R3 ;  /* 0x0000000300007202 */ /* 0x008fe40000000f00 */
[----:B------:R-:W-:-:S02]  /*6400*/  MOV R135, R16 ;  /* 0x0000001000877202 */ /* 0x000fc40000000f00 */
[----:B------:R-:W-:Y:S01]  /*6410*/  MOV R134, R133 ;  /* 0x0000008500867202 */ /* 0x000fe20000000f00 */
[----:B------:R1:W-:Y:S06]  /*6420*/  STL [R1+0x5c], R0 ;  /* 0x00005c0001007387 */ /* 0x0003ec0000100800 */
.L_x_1059:
[----:B------:R-:W2:Y:S01]  /*6430*/  LDL R6, [R1+0x8] ;  /* 0x0000080001067983 */ /* 0x000ea20000100800 */
[----:B------:R-:W-:Y:S04]  /*6440*/  DEPBAR.LE SB0, 0x0 ;  /* 0x000080000000791a */ /* 0x000fe80000000000 */
[----:B------:R-:W3:Y:S01]  /*6450*/  LDL R2, [R1+0x5c] ;  /* 0x00005c0001027983 */ /* 0x000ee20000100800 */
[----:B------:R-:W-:Y:S01]  /*6460*/  WARPSYNC 0xffffffff ;  /* 0xffffffff00007948 */ /* 0x000fe20003800000 */
[----:B------:R-:W-:Y:S02]  /*6470*/  BSSY B0, `(.L_x_1049) ;  /* 0x000006f000007945 */ /* 0x000fe40003800000 */
[----:B------:R-:W4:Y:S04]  /*6480*/  LDL R5, [R1+0x40] ;  /* 0x0000400001057983 */ /* 0x000f280000100800 */
[----:B-1----:R-:W3:Y:S04]  /*6490*/  LDL R0, [R1+0x8c] ;  /* 0x00008c0001007983 */ /* 0x002ee80000100800 */
[----:B------:R-:W5:Y:S04]  /*64a0*/  LDL R4, [R1+0x44] ;  /* 0x0000440001047983 */ /* 0x000f680000100800 */
[----:B------:R-:W5:Y:S04]  /*64b0*/  LDL R3, [R1+0x48] ;  /* 0x0000480001037983 */ /* 0x000f680000100800 */
[----:B------:R-:W-:Y:S06]  /*64c0*/  BAR.SYNC.DEFER_BLOCKING 0x0 ;  /* 0x0000000000007b1d */ /* 0x000fec0000010000 */
[----:B------:R1:W1:Y:S04]  /*64d0*/  LDSM.16.M88.4 R8, [R248] ;  /* 0x00000000f808783b */ /* 0x0002680000000200 */
[----:B------:R1:W1:Y:S04]  /*64e0*/  LDSM.16.M88.4 R16, [R248+0x800] ;  /* 0x00080000f810783b */ /* 0x0002680000000200 */
[----:B------:R1:W1:Y:S04]  /*64f0*/  LDSM.16.M88.4 R24, [R248+0x1000] ;  /* 0x00100000f818783b */ /* 0x0002680000000200 */
[----:B------:R1:W1:Y:S04]  /*6500*/  LDSM.16.M88.4 R32, [R248+0x1800] ;  /* 0x00180000f820783b */ /* 0x0002680000000200 */
[----:B--2---:R2:W1:Y:S04]  /*6510*/  LDSM.16.M88.4 R176, [R6] ;  /* 0x0000000006b0783b */ /* 0x0044680000000200 */
[----:B----4-:R2:W4:Y:S01]  /*6520*/  LDSM.16.M88.4 R180, [R5] ;  /* 0x0000000005b4783b */ /* 0x0105220000000200 */
[----:B---3--:R-:W-:Y:S03]  /*6530*/  ISETP.GT.AND P0, PT, R0, R2, PT ;  /* 0x000000020000720c */ /* 0x008fe60003f04270 */
[----:B-----5:R2:W3:Y:S04]  /*6540*/  LDSM.16.M88.4 R184, [R4] ;  /* 0x0000000004b8783b */ /* 0x0204e80000000200 */
[----:B------:R2:W1:Y:S06]  /*6550*/  LDSM.16.M88.4 R188, [R3] ;  /* 0x0000000003bc783b */ /* 0x00046c0000000200 */
[----:B------:R-:W-:-:S05]  /*6560*/  @P0 BRA `(.L_x_1050) ;  /* 0x000005f000000947 */ /* 0x000fca0003800000 */
[----:B--2---:R-:W2:Y:S04]  /*6570*/  LDL R4, [R1+0x68] ;  /* 0x0000680001047983 */ /* 0x004ea80000100800 */
[----:B------:R-:W5:Y:S04]  /*6580*/  LDL R28, [R1+0x60] ;  /* 0x00006000011c7983 */ /* 0x000f680000100800 */
[----:B----4-:R-:W4:Y:S04]  /*6590*/  LDL.64 R22, [R1+0xb0] ;  /* 0x0000b00001167983 */ /* 0x010f280000100a00 */
[----:B---3--:R-:W3:Y:S04]  /*65a0*/  LDL R21, [R1+0xbc] ;  /* 0x0000bc0001157983 */ /* 0x008ee80000100800 */
[----:B------:R-:W3:Y:S04]  /*65b0*/  LDL R20, [R1+0x158] ;  /* 0x0001580001147983 */ /* 0x000ee80000100800 */
[----:B------:R-:W3:Y:S04]  /*65c0*/  LDL R5, [R1+0x7c] ;  /* 0x00007c0001057983 */ /* 0x000ee80000100800 */
[----:B------:R-:W4:Y:S04]  /*65d0*/  LDL R15, [R1+0x15c] ;  /* 0x00015c00010f7983 */ /* 0x000f280000100800 */
[----:B------:R-:W4:Y:S04]  /*65e0*/  LDL R14, [R1+0x80] ;  /* 0x00008000010e7983 */ /* 0x000f280000100800 */
[----:B------:R-:W4:Y:S04]  /*65f0*/  LDL R13, [R1+0x160] ;  /* 0x00016000010d7983 */ /* 0x000f280000100800 */
[----:B------:R-:W4:Y:S04]  /*6600*/  LDL R12, [R1+0x84] ;  /* 0x00008400010c7983 */ /* 0x000f280000100800 */
[----:B------:R-:W4:Y:S04]  /*6610*/  LDL R7, [R1+0x164] ;  /* 0x0001640001077983 */ /* 0x000f280000100800 */
[----:B------:R-:W4:Y:S01]  /*6620*/  LDL R6, [R1+0x64] ;  /* 0x0000640001067983 */ /* 0x000f220000100800 */
[----:B--2---:R-:W-:Y:S01]  /*6630*/  SHF.R.S32.HI R0, RZ, 0x1f, R4 ;  /* 0x0000001fff007819 */ /* 0x004fe20000011404 */
[----:B------:R-:W-:Y:S04]  /*6640*/  IMAD.WIDE.U32 R2, R4, c[0x0][0x208], RZ ;  /* 0x0000820004027a25 */ /* 0x000fe800078e00ff */
[----:B------:R-:W-:Y:S04]  /*6650*/  IMAD R0, R0, c[0x0][0x208], RZ ;  /* 0x0000820000007a24 */ /* 0x000fe800078e02ff */
[----:B------:R-:W-:Y:S01]  /*6660*/  IMAD R0, R4, c[0x0][0x20c], R0 ;  /* 0x0000830004007a24 */ /* 0x000fe200078e0200 */
[----:B-----5:R-:W-:Y:S03]  /*6670*/  SHF.R.S32.HI R4, RZ, 0x1f, R28 ;  /* 0x0000001fff047819 */ /* 0x020fe6000001141c */
[----:B------:R-:W-:Y:S02]  /*6680*/  IMAD.IADD R3, R3, 0x1, R0 ;  /* 0x0000000103037824 */ /* 0x000fe400078e0200 */
[----:B------:R-:W-:Y:S02]  /*6690*/  IMAD R4, R4, c[0x0][0x218], RZ ;  /* 0x0000860004047a24 */ /* 0x000fe400078e02ff */
[C---:B------:R-:W-:Y:S01]  /*66a0*/  IMAD.WIDE.U32 R2, R28.reuse, c[0x0][0x218], R2 ;  /* 0x000086001c027a25 */ /* 0x040fe200078e0002 */
[C---:B---3--:R-:W-:Y:S03]  /*66b0*/  SHF.L.U64.HI R29, R5.reuse, 0x1, R20 ;  /* 0x00000001051d7819 */ /* 0x048fe60000010214 */
[----:B------:R-:W-:Y:S01]  /*66c0*/  IMAD R4, R28, c[0x0][0x21c], R4 ;  /* 0x000087001c047a24 */ /* 0x000fe200078e0204 */
[----:B----4-:R-:W-:Y:S01]  /*66d0*/  IADD3 R0, P0, R22, R2, RZ ;  /* 0x0000000216007210 */ /* 0x010fe20007f1e0ff */
[----:B------:R-:W-:Y:S03]  /*66e0*/  IMAD.SHL.U32 R133, R5, 0x2, RZ ;  /* 0x0000000205857824 */ /* 0x000fe600078e00ff */
[----:B------:R-:W-:Y:S02]  /*66f0*/  IADD3.X R4, R21, R3, R4, P0, !PT ;  /* 0x0000000315047210 */ /* 0x000fe400007fe404 */
[----:B------:R-:W-:Y:S02]  /*6700*/  LEA R21, P0, R0, c[0x0][0x1f8], 0x1 ;  /* 0x00007e0000157a11 */ /* 0x000fe400078008ff */
[----:B------:R-:W-:Y:S02]  /*6710*/  SHF.L.U64.HI R28, R14, 0x1, R15 ;  /* 0x000000010e1c7819 */ /* 0x000fe4000001020f */
[----:B------:R-:W-:Y:S02]  /*6720*/  LEA.HI.X R5, R0, c[0x0][0x1fc], R4, 0x1, P0 ;  /* 0x00007f0000057a11 */ /* 0x000fe400000f0c04 */
[----:B------:R-:W-:Y:S02]  /*6730*/  SHF.L.U32 R132, R14, 0x1, RZ ;  /* 0x000000010e847819 */ /* 0x000fe400000006ff */
[C---:B------:R-:W-:Y:S01]  /*6740*/  SHF.L.U64.HI R23, R12.reuse, 0x1, R13 ;  /* 0x000000010c177819 */ /* 0x040fe2000001020d */
[----:B------:R-:W-:Y:S01]  /*6750*/  IMAD.SHL.U32 R31, R12, 0x2, RZ ;  /* 0x000000020c1f7824 */ /* 0x000fe200078e00ff */
[C---:B------:R-:W-:Y:S02]  /*6760*/  SHF.L.U64.HI R22, R6.reuse, 0x1, R7 ;  /* 0x0000000106167819 */ /* 0x040fe40000010207 */
[----:B------:R-:W-:Y:S01]  /*6770*/  SHF.L.U32 R30, R6, 0x1, RZ ;  /* 0x00000001061e7819 */ /* 0x000fe200000006ff */
[----:B------:R-:W-:-:S05]  /*6780*/  BRA.DIV ~URZ, `(.L_x_1051) ;  /* 0x0000af527f007947 */ /* 0x000fca000b800000 */
[----:B------:R2:W3:Y:S02]  /*6790*/  SHFL.IDX PT, R4, R5, RZ, 0x181f ;  /* 0x00181fff05047589 */ /* 0x0004e400000e0000 */
.L_x_1086:
[----:B------:R-:W-:-:S05]  /*67a0*/  BRA.DIV ~URZ, `(.L_x_1052) ;  /* 0x0000afa27f007947 */ /* 0x000fca000b800000 */
[----:B------:R-:W4:Y:S04]  /*67b0*/  LDL R2, [R1+0x64] ;  /* 0x0000640001027983 */ /* 0x000f280000100800 */
[----:B------:R-:W5:Y:S04]  /*67c0*/  LDL R14, [R1+0x58] ;  /* 0x00005800010e7983 */ /* 0x000f680000100800 */
[----:B--2---:R-:W2:Y:S04]  /*67d0*/  LDL R6, [R1+0x84] ;  /* 0x0000840001067983 */ /* 0x004ea80000100800 */
[----:B---3--:R-:W3:Y:S04]  /*67e0*/  LDL R20, [R1+0x80] ;  /* 0x0000800001147983 */ /* 0x008ee80000100800 */
[----:B------:R-:W5:Y:S04]  /*67f0*/  LDL R15, [R1+0x7c] ;  /* 0x00007c00010f7983 */ /* 0x000f680000100800 */
[----:B------:R-:W1:Y:S01]  /*6800*/  SHFL.IDX PT, R0, R21, RZ, 0x181f ;  /* 0x00181fff15007589 */ /* 0x000e6200000e0000 */
[----:B----4-:R-:W-:Y:S02]  /*6810*/  ISETP.GE.AND P4, PT, R2, c[0x0][0x1d4], PT ;  /* 0x0000750002007a0c */ /* 0x010fe40003f86270 */
[----:B-1----:R-:W-:Y:S05]  /*6820*/  IADD3 R2, P0, R0, R30, RZ ;  /* 0x0000001e00027210 */ /* 0x002fea0007f1e0ff */
[----:B------:R-:W-:Y:S01]  /*6830*/  IMAD.X R3, R4, 0x1, R22, P0 ;  /* 0x0000000104037824 */ /* 0x000fe200000e0616 */
[----:B------:R-:W-:Y:S02]  /*6840*/  IADD3 R12, P0, R0, R31, RZ ;  /* 0x0000001f000c7210 */ /* 0x000fe40007f1e0ff */
[----:B--2---:R-:W-:Y:S02]  /*6850*/  ISETP.GE.AND P3, PT, R6, c[0x0][0x1d4], PT ;  /* 0x0000750006007a0c */ /* 0x004fe40003f66270 */
[----:B---3--:R-:W-:Y:S01]  /*6860*/  ISETP.GE.AND P1, PT, R20, c[0x0][0x1d4], PT ;  /* 0x0000750014007a0c */ /* 0x008fe20003f26270 */
[----:B------:R-:W-:Y:S01]  /*6870*/  @!PT LDS RZ, [RZ] ;  /* 0x00000000fffff984 */ /* 0x000fe20000000800 */
[----:B------:R-:W-:Y:S01]  /*6880*/  @!PT LDS RZ, [RZ] ;  /* 0x00000000fffff984 */ /* 0x000fe20000000800 */
[----:B-----5:R1:W-:Y:S01]  /*6890*/  LDGSTS.E.BYPASS.LTC128B.128 [R14+0x100], [R2.64], !P4 ;  /* 0x00100000020e7fae */ /* 0x0203e2000e101d46 */
[----:B------:R-:W-:Y:S01]  /*68a0*/  IMAD.X R13, R4, 0x1, R23, P0 ;  /* 0x00000001040d7824 */ /* 0x000fe200000e0617 */
[----:B------:R-:W-:Y:S02]  /*68b0*/  IADD3 R6, P2, R0, R133, RZ ;  /* 0x0000008500067210 */ /* 0x000fe40007f5e0ff */
[----:B------:R-:W-:Y:S03]  /*68c0*/  SEL R20, RZ, 0x10, P3 ;  /* 0x00000010ff147807 */ /* 0x000fe60001800000 */
[----:B------:R-:W-:Y:S03]  /*68d0*/  IMAD.X R7, R4, 0x1, R29, P2 ;  /* 0x0000000104077824 */ /* 0x000fe600010e061d */
[----:B------:R2:W-:Y:S01]  /*68e0*/  LDGSTS.E.BYPASS.LTC128B.128 [R14+0x2100], [R12.64], !P3 ;  /* 0x021000000c0e7fae */ /* 0x0005e2000d901d46 */
[----:B-1----:R-:W-:Y:S03]  /*68f0*/  IADD3 R2, P0, R0, R132, RZ ;  /* 0x0000008400027210 */ /* 0x002fe60007f1e0ff */
[----:B------:R-:W1:Y:S02]  /*6900*/  SHFL.IDX PT, R0, R21, 0x1, 0x181f ;  /* 0x00381f0015007f89 */ /* 0x000e6400000e0000 */
[----:B------:R-:W-:Y:S01]  /*6910*/  IMAD.X R3, R4, 0x1, R28, P0 ;  /* 0x0000000104037824 */ /* 0x000fe200000e061c */
[----:B------:R-:W-:Y:S01]  /*6920*/  ISETP.GE.AND P0, PT, R15, c[0x0][0x1d4], PT ;  /* 0x000075000f007a0c */ /* 0x000fe20003f06270 */
[----:B------:R3:W4:Y:S01]  /*6930*/  SHFL.IDX PT, R4, R5, 0x1, 0x181f ;  /* 0x00381f0005047f89 */ /* 0x00072200000e0000 */
[----:B------:R-:W-:Y:S03]  /*6940*/  SEL R15, RZ, 0x10, P1 ;  /* 0x00000010ff0f7807 */ /* 0x000fe60000800000 */
[----:B------:R2:W-:Y:S08]  /*6950*/  LDGSTS.E.BYPASS.LTC128B.128 [R14+0x4100], [R2.64], !P1 ;  /* 0x04100000020e7fae */ /* 0x0005f0000c901d46 */
[----:B------:R2:W-:Y:S01]  /*6960*/  LDGSTS.E.BYPASS.LTC128B.128 [R14+0x6100], [R6.64], !P0 ;  /* 0x06100000060e7fae */ /* 0x0005e2000c101d46 */
[----:B---3--:R-:W-:Y:S02]  /*6970*/  SEL R5, RZ, 0x10, P4 ;  /* 0x00000010ff057807 */ /* 0x008fe40002000000 */
[----:B--2---:R-:W-:Y:S02]  /*6980*/  SEL R14, RZ, 0x10, P0 ;  /* 0x00000010ff0e7807 */ /* 0x004fe40000000000 */
.L_x_1087:
[C---:B-1--4-:R-:W-:Y:S01]  /*6990*/  ISETP.NE.U32.AND P2, PT, R5.reuse, RZ, PT ;  /* 0x000000ff0500720c */ /* 0x052fe20003f45070 */
[----:B------:R-:W2:Y:S01]  /*69a0*/  LDL R21, [R1+0x58] ;  /* 0x0000580001157983 */ /* 0x000ea20000100800 */
[----:B------:R-:W-:Y:S02]  /*69b0*/  IADD3 R5, -R5, 0x10, RZ ;  /* 0x0000001005057810 */ /* 0x000fe40007ffe1ff */
[----:B------:R-:W-:Y:S02]  /*69c0*/  IADD3 R6, -R15, 0x10, RZ ;  /* 0x000000100f067810 */ /* 0x000fe40007ffe1ff */
[----:B------:R-:W-:Y:S02]  /*69d0*/  LOP3.LUT R5, R5, 0xf, RZ, 0xc0, !PT ;  /* 0x0000000f05057812 */ /* 0x000fe400078ec0ff */
[----:B------:R-:W-:Y:S02]  /*69e0*/  IADD3 R12, -R20, 0x10, RZ ;  /* 0x00000010140c7810 */ /* 0x000fe40007ffe1ff */
[----:B------:R-:W-:Y:S02]  /*69f0*/  IADD3 R2, P1, P0, R5, R0, R30 ;  /* 0x0000000005027210 */ /* 0x000fe4000783e01e */
[----:B------:R-:W-:Y:S02]  /*6a00*/  LOP3.LUT R6, R6, 0xf, RZ, 0xc0, !PT ;  /* 0x0000000f06067812 */ /* 0x000fe400078ec0ff */
[----:B------:R-:W-:Y:S02]  /*6a10*/  IADD3.X R3, RZ, R4, R22, P1, P0 ;  /* 0x00000004ff037210 */ /* 0x000fe40000fe0416 */
[----:B------:R-:W-:Y:S04]  /*6a20*/  LOP3.LUT R12, R12, 0xf, RZ, 0xc0, !PT ;  /* 0x0000000f0c0c7812 */ /* 0x000fe800078ec0ff */
[----:B------:R-:W-:Y:S04]  /*6a30*/  IADD3 R12, P1, P0, R12, R0, R31 ;  /* 0x000000000c0c7210 */ /* 0x000fe8000783e01f */
[----:B------:R-:W-:Y:S01]  /*6a40*/  IADD3.X R13, RZ, R4, R23, P1, P0 ;  /* 0x00000004ff0d7210 */ /* 0x000fe20000fe0417 */
[----:B------:R-:W-:Y:S01]  /*6a50*/  @!PT LDS RZ, [RZ] ;  /* 0x00000000fffff984 */ /* 0x000fe20000000800 */
[----:B------:R-:W-:Y:S01]  /*6a60*/  @!PT LDS RZ, [RZ] ;  /* 0x00000000fffff984 */ /* 0x000fe20000000800 */
[----:B------:R-:W-:Y:S01]  /*6a70*/  @!PT LDS RZ, [RZ] ;  /* 0x00000000fffff984 */ /* 0x000fe20000000800 */
[----:B--2---:R1:W-:Y:S01]  /*6a80*/  LDGSTS.E.BYPASS.LTC128B.128.ZFILL [R21+0x1100], [R2.64], P2 ;  /* 0x0110000002157fae */ /* 0x0043e20009141d46 */
[----:B------:R-:W-:Y:S04]  /*6a90*/  IADD3 R6, P3, P2, R6, R0, R132 ;  /* 0x0000000006067210 */ /* 0x000fe80007a7e084 */
[----:B------:R-:W-:Y:S02]  /*6aa0*/  IADD3.X R7, RZ, R4, R28, P3, P2 ;  /* 0x00000004ff077210 */ /* 0x000fe40001fe441c */
[----:B------:R-:W-:Y:S02]  /*6ab0*/  ISETP.NE.U32.AND P3, PT, R20, RZ, PT ;  /* 0x000000ff1400720c */ /* 0x000fe40003f65070 */
[----:B------:R-:W-:Y:S11]  /*6ac0*/  ISETP.NE.U32.AND P2, PT, R15, RZ, PT ;  /* 0x000000ff0f00720c */ /* 0x000ff60003f45070 */
[----:B------:R2:W-:Y:S04]  /*6ad0*/  LDGSTS.E.BYPASS.LTC128B.128.ZFILL [R21+0x3100], [R12.64], P3 ;  /* 0x031000000c157fae */ /* 0x0005e80009941d46 */
[----:B------:R2:W-:Y:S01]  /*6ae0*/  LDGSTS.E.BYPASS.LTC128B.128.ZFILL [R21+0x5100], [R6.64], P2 ;  /* 0x0510000006157fae */ /* 0x0005e20009141d46 */
[----:B-1----:R-:W-:Y:S04]  /*6af0*/  IADD3 R2, -R14, 0x10, RZ ;  /* 0x000000100e027810 */ /* 0x002fe80007ffe1ff */
[----:B------:R-:W-:Y:S04]  /*6b00*/  LOP3.LUT R2, R2, 0xf, RZ, 0xc0, !PT ;  /* 0x0000000f02027812 */ /* 0x000fe800078ec0ff */
[----:B------:R-:W-:Y:S04]  /*6b10*/  IADD3 R2, P1, P0, R2, R0, R133 ;  /* 0x0000000002027210 */ /* 0x000fe8000783e085 */
[----:B------:R-:W-:Y:S02]  /*6b20*/  IADD3.X R3, RZ, R4, R29, P1, P0 ;  /* 0x00000004ff037210 */ /* 0x000fe40000fe041d */
[----:B------:R-:W-:Y:S11]  /*6b30*/  ISETP.NE.U32.AND P0, PT, R14, RZ, PT ;  /* 0x000000ff0e00720c */ /* 0x000ff60003f05070 */
[----:B------:R-:W-:Y:S02]  /*6b40*/  @!UPT UIADD3 URZ, URZ, URZ, URZ ;  /* 0x0000003f3f3ff290 */ /* 0x000fe4000fffe03f */
[----:B------:R2:W-:Y:S02]  /*6b50*/  LDGSTS.E.BYPASS.LTC128B.128.ZFILL [R21+0x7100], [R2.64], P0 ;  /* 0x0710000002157fae */ /* 0x0005e40008141d46 */
.L_x_1050:
[----:B------:R-:W-:Y:S05]  /*6b60*/  BSYNC B0 ;  /* 0x0000000000007941 */ /* 0x000fea0003800000 */
.L_x_1049:
[----:B------:R-:W5:Y:S06]  /*6b70*/  LDL R132, [R1+0x1c] ;  /* 0x00001c0001847983 */ /* 0x000f6c0000100800 */
[----:B------:R-:W0:Y:S01]  /*6b80*/  LDGDEPBAR ;  /* 0x00000000000079af */ /* 0x000e220000000000 */
[----:B------:R-:W-:Y:S01]  /*6b90*/  WARPSYNC 0xffffffff ;  /* 0xffffffff00007948 */ /* 0x000fe20003800000 */
[C---:B-12---:R-:W-:Y:S01]  /*6ba0*/  HMMA.16816.F32 R4, R168.reuse, R8, RZ ;  /* 0x00000008a804723c */ /* 0x046fe200000018ff */
[----:B------:R-:W-:Y:S03]  /*6bb0*/  BSSY B0, `(.L_x_1053) ;  /* 0x0000144000007945 */ /* 0x000fe60003800000 */
[----:B------:R-:W2:Y:S04]  /*6bc0*/  LDL R2, [R1+0x14] ;  /* 0x0000140001027983 */ /* 0x000ea80000100800 */
[C---:B------:R-:W-:Y:S02]  /*6bd0*/  HMMA.16816.F32 R8, R168.reuse, R10, RZ ;  /* 0x0000000aa808723c */ /* 0x040fe400000018ff */
[----:B----4-:R-:W4:Y:S06]  /*6be0*/  LDL R0, [R1+0x18] ;  /* 0x0000180001007983 */ /* 0x010f2c0000100800 */
[C---:B------:R-:W-:Y:S01]  /*6bf0*/  HMMA.16816.F32 R12, R168.reuse, R16, RZ ;  /* 0x00000010a80c723c */ /* 0x040fe200000018ff */
[----:B---3--:R-:W3:Y:S07]  /*6c00*/  LDL R3, [R1+0x10] ;  /* 0x0000100001037983 */ /* 0x008eee0000100800 */
[C---:B------:R-:W-:Y:S08]  /*6c10*/  HMMA.16816.F32 R16, R168.reuse, R18, RZ ;  /* 0x00000012a810723c */ /* 0x040ff000000018ff */
[C---:B------:R-:W-:Y:S08]  /*6c20*/  HMMA.16816.F32 R20, R168.reuse, R24, RZ ;  /* 0x00000018a814723c */ /* 0x040ff000000018ff */
        /* <DEDUP_REMOVED lines=17> */
[----:B------:R-:W1:Y:S07]  /*6d40*/  LDSM.16.M88.4 R176, [R249+-0x6000] ;  /* 0xffa00000f9b0783b */ /* 0x000e6e0000000200 */
[C---:B------:R-:W-:Y:S08]  /*6d50*/  HMMA.16816.F32 R12, R192.reuse, R180, R12 ;  /* 0x000000b4c00c723c */ /* 0x040ff0000000180c */
[C---:B------:R-:W-:Y:S01]  /*6d60*/  HMMA.16816.F32 R16, R192.reuse, R182, R16 ;  /* 0x000000b6c010723c */ /* 0x040fe20000001810 */
[----:B------:R-:W1:Y:S07]  /*6d70*/  LDSM.16.M88.4 R180, [R249+-0x5800] ;  /* 0xffa80000f9b4783b */ /* 0x000e6e0000000200 */
[C---:B------:R-:W-:Y:S08]  /*6d80*/  HMMA.16816.F32 R20, R192.reuse, R184, R20 ;  /* 0x000000b8c014723c */ /* 0x040ff00000001814 */
[C---:B------:R-:W-:Y:S01]  /*6d90*/  HMMA.16816.F32 R24, R192.reuse, R186, R24 ;  /* 0x000000bac018723c */ /* 0x040fe20000001818 */
[----:B------:R-:W1:Y:S07]  /*6da0*/  LDSM.16.M88.4 R184, [R249+-0x5000] ;  /* 0xffb00000f9b8783b */ /* 0x000e6e0000000200 */
[C---:B------:R-:W-:Y:S08]  /*6db0*/  HMMA.16816.F32 R28, R192.reuse, R188, R28 ;  /* 0x000000bcc01c723c */ /* 0x040ff0000000181c */
[----:B------:R-:W-:Y:S01]  /*6dc0*/  HMMA.16816.F32 R32, R192, R190, R32 ;  /* 0x000000bec020723c */ /* 0x000fe20000001820 */
[----:B------:R-:W1:Y:S07]  /*6dd0*/  LDSM.16.M88.4 R188, [R249+-0x4800] ;  /* 0xffb80000f9bc783b */ /* 0x000e6e0000000200 */
[C---:B-1----:R-:W-:Y:S08]  /*6de0*/  HMMA.16816.F32 R4, R196.reuse, R176, R4 ;  /* 0x000000b0c404723c */ /* 0x042ff00000001804 */
[C---:B------:R-:W-:Y:S01]  /*6df0*/  HMMA.16816.F32 R8, R196.reuse, R178, R8 ;  /* 0x000000b2c408723c */ /* 0x040fe20000001808 */
[----:B------:R-:W1:Y:S07]  /*6e00*/  LDSM.16.M88.4 R176, [R248+0x2000] ;  /* 0x00200000f8b0783b */ /* 0x000e6e0000000200 */
[C---:B------:R-:W-:Y:S08]  /*6e10*/  HMMA.16816.F32 R12, R196.reuse, R180, R12 ;  /* 0x000000b4c40c723c */ /* 0x040ff0000000180c */
[C---:B------:R-:W-:Y:S01]  /*6e20*/  HMMA.16816.F32 R16, R196.reuse, R182, R16 ;  /* 0x000000b6c410723c */ /* 0x040fe20000001810 */
[----:B------:R-:W1:Y:S07]  /*6e30*/  LDSM.16.M88.4 R180, [R248+0x2800] ;  /* 0x00280000f8b4783b */ /* 0x000e6e0000000200 */
[C---:B------:R-:W-:Y:S08]  /*6e40*/  HMMA.16816.F32 R20, R196.reuse, R184, R20 ;  /* 0x000000b8c414723c */ /* 0x040ff00000001814 */
[C---:B------:R-:W-:Y:S01]  /*6e50*/  HMMA.16816.F32 R24, R196.reuse, R186, R24 ;  /* 0x000000bac418723c */ /* 0x040fe20000001818 */
[----:B------:R-:W5:Y:S07]  /*6e60*/  LDSM.16.M88.4 R184, [R248+0x3000] ;  /* 0x00300000f8b8783b */ /* 0x000f6e0000000200 */
[C---:B------:R-:W-:Y:S08]  /*6e70*/  HMMA.16816.F32 R28, R196.reuse, R188, R28 ;  /* 0x000000bcc41c723c */ /* 0x040ff0000000181c */
[----:B------:R-:W-:Y:S01]  /*6e80*/  HMMA.16816.F32 R32, R196, R190, R32 ;  /* 0x000000bec420723c */ /* 0x000fe20000001820 */
[----:B------:R-:W2:Y:S07]  /*6e90*/  LDSM.16.M88.4 R188, [R248+0x3800] ;  /* 0x00380000f8bc783b */ /* 0x000eae0000000200 */
[C---:B-1----:R-:W-:Y:S08]  /*6ea0*/  HMMA.16816.F32 R4, R200.reuse, R176, R4 ;  /* 0x000000b0c804723c */ /* 0x042ff00000001804 */
[C---:B------:R-:W-:Y:S08]  /*6eb0*/  HMMA.16816.F32 R8, R200.reuse, R178, R8 ;  /* 0x000000b2c808723c */ /* 0x040ff00000001808 */
[C---:B------:R-:W-:Y:S08]  /*6ec0*/  HMMA.16816.F32 R12, R200.reuse, R180, R12 ;  /* 0x000000b4c80c723c */ /* 0x040ff0000000180c */
[C---:B------:R-:W-:Y:S08]  /*6ed0*/  HMMA.16816.F32 R16, R200.reuse, R182, R16 ;  /* 0x000000b6c810723c */ /* 0x040ff00000001810 */
[C---:B-----5:R-:W-:Y:S01]  /*6ee0*/  HMMA.16816.F32 R20, R200.reuse, R184, R20 ;  /* 0x000000b8c814723c */ /* 0x060fe20000001814 */
[----:B------:R1:W5:Y:S07]  /*6ef0*/  LDSM.16.M88.4 R176, [R132] ;  /* 0x0000000084b0783b */ /* 0x00036e0000000200 */
[C---:B------:R-:W-:Y:S08]  /*6f00*/  HMMA.16816.F32 R24, R200.reuse, R186, R24 ;  /* 0x000000bac818723c */ /* 0x040ff00000001818 */
[C---:B--2---:R-:W-:Y:S01]  /*6f10*/  HMMA.16816.F32 R28, R200.reuse, R188, R28 ;  /* 0x000000bcc81c723c */ /* 0x044fe2000000181c */
[----:B------:R2:W-:Y:S07]  /*6f20*/  LDSM.16.M88.4 R184, [R2] ;  /* 0x0000000002b8783b */ /* 0x0005ee0000000200 */
[----:B------:R-:W-:Y:S01]  /*6f30*/  HMMA.16816.F32 R32, R200, R190, R32 ;  /* 0x000000bec820723c */ /* 0x000fe20000001820 */
[----:B----4-:R5:W-:Y:S06]  /*6f40*/  LDSM.16.M88.4 R188, [R0] ;  /* 0x0000000000bc783b */ /* 0x010bec0000000200 */
[----:B-1----:R-:W4:Y:S06]  /*6f50*/  LDL R132, [R1+0x2c] ;  /* 0x00002c0001847983 */ /* 0x002f2c0000100800 */
[----:B---3--:R1:W3:Y:S06]  /*6f60*/  LDSM.16.M88.4 R180, [R3] ;  /* 0x0000000003b4783b */ /* 0x0082ec0000000200 */
[----:B--2---:R-:W2:Y:S01]  /*6f70*/  LDL R2, [R1+0x24] ;  /* 0x0000240001027983 */ /* 0x004ea20000100800 */
[C---:B-----5:R-:W-:Y:S05]  /*6f80*/  HMMA.16816.F32 R4, R204.reuse, R176, R4 ;  /* 0x000000b0cc04723c */ /* 0x060fea0000001804 */
[----:B------:R-:W5:Y:S03]  /*6f90*/  LDL R0, [R1+0x28] ;  /* 0x0000280001007983 */ /* 0x000f660000100800 */
[C---:B------:R-:W-:Y:S03]  /*6fa0*/  HMMA.16816.F32 R8, R204.reuse, R178, R8 ;  /* 0x000000b2cc08723c */ /* 0x040fe60000001808 */
[----:B------:R-:W3:Y:S06]  /*6fb0*/  LDSM.16.M88.4 R176, [R250+0x2000] ;  /* 0x00200000fab0783b */ /* 0x000eec0000000200 */
[----:B-1----:R-:W5:Y:S01]  /*6fc0*/  LDL R3, [R1+0x20] ;  /* 0x0000200001037983 */ /* 0x002f620000100800 */
[C---:B---3--:R-:W-:Y:S08]  /*6fd0*/  HMMA.16816.F32 R12, R204.reuse, R180, R12 ;  /* 0x000000b4cc0c723c */ /* 0x048ff0000000180c */
[C---:B------:R-:W-:Y:S01]  /*6fe0*/  HMMA.16816.F32 R16, R204.reuse, R182, R16 ;  /* 0x000000b6cc10723c */ /* 0x040fe20000001810 */
[----:B------:R-:W1:Y:S07]  /*6ff0*/  LDSM.16.M88.4 R180, [R250+0x2800] ;  /* 0x00280000fab4783b */ /* 0x000e6e0000000200 */
[C---:B------:R-:W-:Y:S08]  /*7000*/  HMMA.16816.F32 R20, R204.reuse, R184, R20 ;  /* 0x000000b8cc14723c */ /* 0x040ff00000001814 */
[C---:B------:R-:W-:Y:S01]  /*7010*/  HMMA.16816.F32 R24, R204.reuse, R186, R24 ;  /* 0x000000bacc18723c */ /* 0x040fe20000001818 */
[----:B------:R-:W3:Y:S07]  /*7020*/  LDSM.16.M88.4 R184, [R250+0x3000] ;  /* 0x00300000fab8783b */ /* 0x000eee0000000200 */
[C---:B------:R-:W-:Y:S08]  /*7030*/  HMMA.16816.F32 R28, R204.reuse, R188, R28 ;  /* 0x000000bccc1c723c */ /* 0x040ff0000000181c */
[----:B------:R-:W-:Y:S01]  /*7040*/  HMMA.16816.F32 R32, R204, R190, R32 ;  /* 0x000000becc20723c */ /* 0x000fe20000001820 */
[----:B------:R-:W3:Y:S07]  /*7050*/  LDSM.16.M88.4 R188, [R250+0x3800] ;  /* 0x00380000fabc783b */ /* 0x000eee0000000200 */
[C---:B------:R-:W-:Y:S08]  /*7060*/  HMMA.16816.F32 R4, R208.reuse, R176, R4 ;  /* 0x000000b0d004723c */ /* 0x040ff00000001804 */
[C---:B------:R-:W-:Y:S01]  /*7070*/  HMMA.16816.F32 R8, R208.reuse, R178, R8 ;  /* 0x000000b2d008723c */ /* 0x040fe20000001808 */
[----:B------:R-:W3:Y:S07]  /*7080*/  LDSM.16.M88.4 R176, [R249+-0x4000] ;  /* 0xffc00000f9b0783b */ /* 0x000eee0000000200 */
[C---:B-1----:R-:W-:Y:S08]  /*7090*/  HMMA.16816.F32 R12, R208.reuse, R180, R12 ;  /* 0x000000b4d00c723c */ /* 0x042ff0000000180c */
[C---:B------:R-:W-:Y:S01]  /*70a0*/  HMMA.16816.F32 R16, R208.reuse, R182, R16 ;  /* 0x000000b6d010723c */ /* 0x040fe20000001810 */
[----:B------:R-:W1:Y:S07]  /*70b0*/  LDSM.16.M88.4 R180, [R249+-0x3800] ;  /* 0xffc80000f9b4783b */ /* 0x000e6e0000000200 */
[C---:B---3--:R-:W-:Y:S08]  /*70c0*/  HMMA.16816.F32 R20, R208.reuse, R184, R20 ;  /* 0x000000b8d014723c */ /* 0x048ff00000001814 */
[C---:B------:R-:W-:Y:S01]  /*70d0*/  HMMA.16816.F32 R24, R208.reuse, R186, R24 ;  /* 0x000000bad018723c */ /* 0x040fe20000001818 */
[----:B------:R-:W3:Y:S07]  /*70e0*/  LDSM.16.M88.4 R184, [R249+-0x3000] ;  /* 0xffd00000f9b8783b */ /* 0x000eee0000000200 */
[C---:B------:R-:W-:Y:S08]  /*70f0*/  HMMA.16816.F32 R28, R208.reuse, R188, R28 ;  /* 0x000000bcd01c723c */ /* 0x040ff0000000181c */
[----:B------:R-:W-:Y:S01]  /*7100*/  HMMA.16816.F32 R32, R208, R190, R32 ;  /* 0x000000bed020723c */ /* 0x000fe20000001820 */
[----:B------:R-:W-:Y:S07]  /*7110*/  LDSM.16.M88.4 R188, [R248+0x4000] ;  /* 0x00400000f8bc783b */ /* 0x000fee0000000200 */
[C---:B------:R-:W-:Y:S08]  /*7120*/  HMMA.16816.F32 R4, R212.reuse, R176, R4 ;  /* 0x000000b0d404723c */ /* 0x040ff00000001804 */
[C---:B------:R-:W-:Y:S01]  /*7130*/  HMMA.16816.F32 R8, R212.reuse, R178, R8 ;  /* 0x000000b2d408723c */ /* 0x040fe20000001808 */
[----:B------:R-:W3:Y:S07]  /*7140*/  LDSM.16.M88.4 R176, [R249+-0x2800] ;  /* 0xffd80000f9b0783b */ /* 0x000eee0000000200 */
[C---:B-1----:R-:W-:Y:S08]  /*7150*/  HMMA.16816.F32 R12, R212.reuse, R180, R12 ;  /* 0x000000b4d40c723c */ /* 0x042ff0000000180c */
[C---:B------:R-:W-:Y:S01]  /*7160*/  HMMA.16816.F32 R16, R212.reuse, R182, R16 ;  /* 0x000000b6d410723c */ /* 0x040fe20000001810 */
[----:B------:R-:W1:Y:S07]  /*7170*/  LDSM.16.M88.4 R180, [R248+0x4800] ;  /* 0x00480000f8b4783b */ /* 0x000e6e0000000200 */
[C---:B---3--:R-:W-:Y:S08]  /*7180*/  HMMA.16816.F32 R20, R212.reuse, R184, R20 ;  /* 0x000000b8d414723c */ /* 0x048ff00000001814 */
[C---:B------:R-:W-:Y:S01]  /*7190*/  HMMA.16816.F32 R24, R212.reuse, R186, R24 ;  /* 0x000000bad418723c */ /* 0x040fe20000001818 */
[----:B------:R-:W-:Y:S07]  /*71a0*/  LDSM.16.M88.4 R184, [R248+0x5800] ;  /* 0x00580000f8b8783b */ /* 0x000fee0000000200 */
[C---:B------:R-:W-:Y:S08]  /*71b0*/  HMMA.16816.F32 R28, R212.reuse, R176, R28 ;  /* 0x000000b0d41c723c */ /* 0x040ff0000000181c */
[----:B------:R-:W-:Y:S01]  /*71c0*/  HMMA.16816.F32 R32, R212, R178, R32 ;  /* 0x000000b2d420723c */ /* 0x000fe20000001820 */
[----:B------:R-:W3:Y:S07]  /*71d0*/  LDSM.16.M88.4 R176, [R248+0x5000] ;  /* 0x00500000f8b0783b */ /* 0x000eee0000000200 */
[C---:B------:R-:W-:Y:S08]  /*71e0*/  HMMA.16816.F32 R4, R216.reuse, R188, R4 ;  /* 0x000000bcd804723c */ /* 0x040ff00000001804 */
[C---:B------:R-:W-:Y:S08]  /*71f0*/  HMMA.16816.F32 R8, R216.reuse, R190, R8 ;  /* 0x000000bed808723c */ /* 0x040ff00000001808 */
[C---:B-1----:R-:W-:Y:S08]  /*7200*/  HMMA.16816.F32 R12, R216.reuse, R180, R12 ;  /* 0x000000b4d80c723c */ /* 0x042ff0000000180c */
[C---:B------:R-:W-:Y:S08]  /*7210*/  HMMA.16816.F32 R16, R216.reuse, R182, R16 ;  /* 0x000000b6d810723c */ /* 0x040ff00000001810 */
[C---:B---3--:R-:W-:Y:S08]  /*7220*/  HMMA.16816.F32 R20, R216.reuse, R176, R20 ;  /* 0x000000b0d814723c */ /* 0x048ff00000001814 */
[C---:B------:R-:W-:Y:S08]  /*7230*/  HMMA.16816.F32 R24, R216.reuse, R178, R24 ;  /* 0x000000b2d818723c */ /* 0x040ff00000001818 */
[C---:B------:R-:W-:Y:S08]  /*7240*/  HMMA.16816.F32 R28, R216.reuse, R184, R28 ;  /* 0x000000b8d81c723c */ /* 0x040ff0000000181c */
[----:B------:R-:W-:Y:S01]  /*7250*/  HMMA.16816.F32 R32, R216, R186, R32 ;  /* 0x000000bad820723c */ /* 0x000fe20000001820 */
[----:B----4-:R1:W3:Y:S06]  /*7260*/  LDSM.16.M88.4 R188, [R132] ;  /* 0x0000000084bc783b */ /* 0x0102ec0000000200 */
[----:B--2---:R2:W-:Y:S06]  /*7270*/  LDSM.16.M88.4 R180, [R2] ;  /* 0x0000000002b4783b */ /* 0x0045ec0000000200 */
[----:B-----5:R4:W-:Y:S06]  /*7280*/  LDSM.16.M88.4 R184, [R0] ;  /* 0x0000000000b8783b */ /* 0x0209ec0000000200 */
[----:B-1----:R-:W5:Y:S06]  /*7290*/  LDL R132, [R1+0xc] ;  /* 0x00000c0001847983 */ /* 0x002f6c0000100800 */
[----:B------:R1:W1:Y:S06]  /*72a0*/  LDSM.16.M88.4 R176, [R3] ;  /* 0x0000000003b0783b */ /* 0x00026c0000000200 */
[----:B--2---:R-:W2:Y:S01]  /*72b0*/  LDL R2, [R1+0x34] ;  /* 0x0000340001027983 */ /* 0x004ea20000100800 */
[C---:B---3--:R-:W-:Y:S05]  /*72c0*/  HMMA.16816.F32 R4, R220.reuse, R188, R4 ;  /* 0x000000bcdc04723c */ /* 0x048fea0000001804 */
[----:B----4-:R-:W3:Y:S03]  /*72d0*/  LDL R0, [R1+0x38] ;  /* 0x0000380001007983 */ /* 0x010ee60000100800 */
[C---:B------:R-:W-:Y:S03]  /*72e0*/  HMMA.16816.F32 R8, R220.reuse, R190, R8 ;  /* 0x000000bedc08723c */ /* 0x040fe60000001808 */
[----:B------:R-:W-:Y:S06]  /*72f0*/  LDSM.16.M88.4 R188, [R250+0x4800] ;  /* 0x00480000fabc783b */ /* 0x000fec0000000200 */
[----:B-1----:R-:W4:Y:S01]  /*7300*/  LDL R3, [R1+0x30] ;  /* 0x0000300001037983 */ /* 0x002f220000100800 */
        /* <DEDUP_REMOVED lines=8> */
[----:B------:R-:W-:Y:S07]  /*7390*/  LDSM.16.M88.4 R184, [R249+-0x2000] ;  /* 0xffe00000f9b8783b */ /* 0x000fee0000000200 */
[C---:B-1----:R-:W-:Y:S08]  /*73a0*/  HMMA.16816.F32 R4, R224.reuse, R176, R4 ;  /* 0x000000b0e004723c */ /* 0x042ff00000001804 */
[C---:B------:R-:W-:Y:S01]  /*73b0*/  HMMA.16816.F32 R8, R224.reuse, R178, R8 ;  /* 0x000000b2e008723c */ /* 0x040fe20000001808 */
[----:B------:R-:W1:Y:S07]  /*73c0*/  LDSM.16.M88.4 R176, [R250+0x5800] ;  /* 0x00580000fab0783b */ /* 0x000e6e0000000200 */
[C---:B------:R-:W-:Y:S08]  /*73d0*/  HMMA.16816.F32 R12, R224.reuse, R188, R12 ;  /* 0x000000bce00c723c */ /* 0x040ff0000000180c */
[C---:B------:R-:W-:Y:S01]  /*73e0*/  HMMA.16816.F32 R16, R224.reuse, R190, R16 ;  /* 0x000000bee010723c */ /* 0x040fe20000001810 */
[----:B------:R-:W1:Y:S07]  /*73f0*/  LDSM.16.M88.4 R188, [R249+-0x1800] ;  /* 0xffe80000f9bc783b */ /* 0x000e6e0000000200 */
[C---:B------:R-:W-:Y:S08]  /*7400*/  HMMA.16816.F32 R20, R224.reuse, R180, R20 ;  /* 0x000000b4e014723c */ /* 0x040ff00000001814 */
[C---:B------:R-:W-:Y:S01]  /*7410*/  HMMA.16816.F32 R24, R224.reuse, R182, R24 ;  /* 0x000000b6e018723c */ /* 0x040fe20000001818 */
[----:B------:R-:W-:Y:S07]  /*7420*/  LDSM.16.M88.4 R180, [R249+-0x800] ;  /* 0xfff80000f9b4783b */ /* 0x000fee0000000200 */
[C---:B-1----:R-:W-:Y:S08]  /*7430*/  HMMA.16816.F32 R28, R224.reuse, R176, R28 ;  /* 0x000000b0e01c723c */ /* 0x042ff0000000181c */
[----:B------:R-:W-:Y:S01]  /*7440*/  HMMA.16816.F32 R32, R224, R178, R32 ;  /* 0x000000b2e020723c */ /* 0x000fe20000001820 */
[----:B------:R-:W1:Y:S07]  /*7450*/  LDSM.16.M88.4 R176, [R249+-0x1000] ;  /* 0xfff00000f9b0783b */ /* 0x000e6e0000000200 */
[C---:B------:R-:W-:Y:S08]  /*7460*/  HMMA.16816.F32 R4, R228.reuse, R184, R4 ;  /* 0x000000b8e404723c */ /* 0x040ff00000001804 */
[C---:B------:R-:W-:Y:S01]  /*7470*/  HMMA.16816.F32 R8, R228.reuse, R186, R8 ;  /* 0x000000bae408723c */ /* 0x040fe20000001808 */
[----:B------:R-:W1:Y:S07]  /*7480*/  LDSM.16.M88.4 R184, [R248+0x6000] ;  /* 0x00600000f8b8783b */ /* 0x000e6e0000000200 */
[C---:B------:R-:W-:Y:S08]  /*7490*/  HMMA.16816.F32 R12, R228.reuse, R188, R12 ;  /* 0x000000bce40c723c */ /* 0x040ff0000000180c */
[C---:B------:R-:W-:Y:S01]  /*74a0*/  HMMA.16816.F32 R16, R228.reuse, R190, R16 ;  /* 0x000000bee410723c */ /* 0x040fe20000001810 */
[----:B------:R-:W-:Y:S07]  /*74b0*/  LDSM.16.M88.4 R188, [R248+0x7000] ;  /* 0x00700000f8bc783b */ /* 0x000fee0000000200 */
[C---:B-1----:R-:W-:Y:S08]  /*74c0*/  HMMA.16816.F32 R20, R228.reuse, R176, R20 ;  /* 0x000000b0e414723c */ /* 0x042ff00000001814 */
[C---:B------:R-:W-:Y:S01]  /*74d0*/  HMMA.16816.F32 R24, R228.reuse, R178, R24 ;  /* 0x000000b2e418723c */ /* 0x040fe20000001818 */
[----:B------:R-:W1:Y:S07]  /*74e0*/  LDSM.16.M88.4 R176, [R248+0x6800] ;  /* 0x00680000f8b0783b */ /* 0x000e6e0000000200 */
[C---:B------:R-:W-:Y:S08]  /*74f0*/  HMMA.16816.F32 R28, R228.reuse, R180, R28 ;  /* 0x000000b4e41c723c */ /* 0x040ff0000000181c */
[----:B------:R-:W-:Y:S01]  /*7500*/  HMMA.16816.F32 R32, R228, R182, R32 ;  /* 0x000000b6e420723c */ /* 0x000fe20000001820 */
[----:B------:R-:W1:Y:S07]  /*7510*/  LDSM.16.M88.4 R180, [R248+0x7800] ;  /* 0x00780000f8b4783b */ /* 0x000e6e0000000200 */
        /* <DEDUP_REMOVED lines=8> */
[----:B------:R-:W-:Y:S06]  /*75a0*/  LDSM.16.M88.4 R180, [R250+0x6000] ;  /* 0x00600000fab4783b */ /* 0x000fec0000000200 */
[----:B-----5:R-:W1:Y:S06]  /*75b0*/  LDSM.16.M88.4 R176, [R132] ;  /* 0x0000000084b0783b */ /* 0x020e6c0000000200 */
[----:B--2---:R2:W-:Y:S06]  /*75c0*/  LDSM.16.M88.4 R188, [R2] ;  /* 0x0000000002bc783b */ /* 0x0045ec0000000200 */
[----:B----4-:R-:W4:Y:S06]  /*75d0*/  LDSM.16.M88.4 R184, [R3] ;  /* 0x0000000003b8783b */ /* 0x010f2c0000000200 */
[----:B--2---:R-:W2:Y:S01]  /*75e0*/  LDL R2, [R1+0x5c] ;  /* 0x00005c0001027983 */ /* 0x004ea20000100800 */
[C---:B-1----:R-:W-:Y:S08]  /*75f0*/  HMMA.16816.F32 R4, R236.reuse, R176, R4 ;  /* 0x000000b0ec04723c */ /* 0x042ff00000001804 */
[C---:B------:R-:W-:Y:S01]  /*7600*/  HMMA.16816.F32 R8, R236.reuse, R178, R8 ;  /* 0x000000b2ec08723c */ /* 0x040fe20000001808 */
[----:B---3--:R1:W3:Y:S07]  /*7610*/  LDSM.16.M88.4 R176, [R0] ;  /* 0x0000000000b0783b */ /* 0x0082ee0000000200 */
[C---:B----4-:R-:W-:Y:S01]  /*7620*/  HMMA.16816.F32 R12, R236.reuse, R184, R12 ;  /* 0x000000b8ec0c723c */ /* 0x050fe2000000180c */
[----:B-1----:R-:W2:Y:S07]  /*7630*/  LDL R0, [R1+0x8c] ;  /* 0x00008c0001007983 */ /* 0x002eae0000100800 */
[C---:B------:R-:W-:Y:S01]  /*7640*/  HMMA.16816.F32 R16, R236.reuse, R186, R16 ;  /* 0x000000baec10723c */ /* 0x040fe20000001810 */
[----:B------:R-:W1:Y:S07]  /*7650*/  LDSM.16.M88.4 R184, [R250+0x6800] ;  /* 0x00680000fab8783b */ /* 0x000e6e0000000200 */
[C---:B------:R-:W-:Y:S08]  /*7660*/  HMMA.16816.F32 R20, R236.reuse, R188, R20 ;  /* 0x000000bcec14723c */ /* 0x040ff00000001814 */
[C---:B------:R-:W-:Y:S01]  /*7670*/  HMMA.16816.F32 R24, R236.reuse, R190, R24 ;  /* 0x000000beec18723c */ /* 0x040fe20000001818 */
[----:B------:R-:W-:Y:S07]  /*7680*/  LDSM.16.M88.4 R188, [R249] ;  /* 0x00000000f9bc783b */ /* 0x000fee0000000200 */
[C---:B---3--:R-:W-:Y:S08]  /*7690*/  HMMA.16816.F32 R28, R236.reuse, R176, R28 ;  /* 0x000000b0ec1c723c */ /* 0x048ff0000000181c */
[----:B------:R-:W-:Y:S01]  /*76a0*/  HMMA.16816.F32 R32, R236, R178, R32 ;  /* 0x000000b2ec20723c */ /* 0x000fe20000001820 */
[----:B------:R-:W3:Y:S07]  /*76b0*/  LDSM.16.M88.4 R176, [R250+0x7000] ;  /* 0x00700000fab0783b */ /* 0x000eee0000000200 */
[C---:B------:R-:W-:Y:S08]  /*76c0*/  HMMA.16816.F32 R4, R240.reuse, R180, R4 ;  /* 0x000000b4f004723c */ /* 0x040ff00000001804 */
[C---:B------:R-:W-:Y:S01]  /*76d0*/  HMMA.16816.F32 R8, R240.reuse, R182, R8 ;  /* 0x000000b6f008723c */ /* 0x040fe20000001808 */
[----:B------:R-:W4:Y:S07]  /*76e0*/  LDSM.16.M88.4 R180, [R250+0x7800] ;  /* 0x00780000fab4783b */ /* 0x000f2e0000000200 */
[C---:B-1----:R-:W-:Y:S08]  /*76f0*/  HMMA.16816.F32 R12, R240.reuse, R184, R12 ;  /* 0x000000b8f00c723c */ /* 0x042ff0000000180c */
[C---:B------:R-:W-:Y:S01]  /*7700*/  HMMA.16816.F32 R16, R240.reuse, R186, R16 ;  /* 0x000000baf010723c */ /* 0x040fe20000001810 */
[----:B------:R-:W-:Y:S07]  /*7710*/  LDSM.16.M88.4 R184, [R249+0x1800] ;  /* 0x00180000f9b8783b */ /* 0x000fee0000000200 */
[C---:B---3--:R-:W-:Y:S08]  /*7720*/  HMMA.16816.F32 R20, R240.reuse, R176, R20 ;  /* 0x000000b0f014723c */ /* 0x048ff00000001814 */
[C---:B------:R-:W-:Y:S01]  /*7730*/  HMMA.16816.F32 R24, R240.reuse, R178, R24 ;  /* 0x000000b2f018723c */ /* 0x040fe20000001818 */
[----:B------:R-:W1:Y:S07]  /*7740*/  LDSM.16.M88.4 R176, [R249+0x800] ;  /* 0x00080000f9b0783b */ /* 0x000e6e0000000200 */
[C---:B----4-:R-:W-:Y:S08]  /*7750*/  HMMA.16816.F32 R28, R240.reuse, R180, R28 ;  /* 0x000000b4f01c723c */ /* 0x050ff0000000181c */
[----:B------:R-:W-:Y:S01]  /*7760*/  HMMA.16816.F32 R32, R240, R182, R32 ;  /* 0x000000b6f020723c */ /* 0x000fe20000001820 */
[----:B------:R-:W3:Y:S01]  /*7770*/  LDSM.16.M88.4 R180, [R249+0x1000] ;  /* 0x00100000f9b4783b */ /* 0x000ee20000000200 */
[----:B------:R-:W-:Y:S05]  /*7780*/  DEPBAR.LE SB0, 0x0 ;  /* 0x000080000000791a */ /* 0x000fea0000000000 */
[----:B------:R-:W-:Y:S01]  /*7790*/  BAR.SYNC.DEFER_BLOCKING 0x0 ;  /* 0x0000000000007b1d */ /* 0x000fe20000010000 */
[C---:B------:R-:W-:Y:S08]  /*77a0*/  HMMA.16816.F32 R4, R244.reuse, R188, R4 ;  /* 0x000000bcf404723c */ /* 0x040ff00000001804 */
[C---:B------:R-:W-:Y:S08]  /*77b0*/  HMMA.16816.F32 R8, R244.reuse, R190, R8 ;  /* 0x000000bef408723c */ /* 0x040ff00000001808 */
[C---:B-1----:R-:W-:Y:S08]  /*77c0*/  HMMA.16816.F32 R12, R244.reuse, R176, R12 ;  /* 0x000000b0f40c723c */ /* 0x042ff0000000180c */
[C---:B------:R-:W-:Y:S08]  /*77d0*/  HMMA.16816.F32 R16, R244.reuse, R178, R16 ;  /* 0x000000b2f410723c */ /* 0x040ff00000001810 */
[C---:B---3--:R-:W-:Y:S08]  /*77e0*/  HMMA.16816.F32 R20, R244.reuse, R180, R20 ;  /* 0x000000b4f414723c */ /* 0x048ff00000001814 */
[C---:B------:R-:W-:Y:S08]  /*77f0*/  HMMA.16816.F32 R24, R244.reuse, R182, R24 ;  /* 0x000000b6f418723c */ /* 0x040ff00000001818 */
[C---:B------:R-:W-:Y:S08]  /*7800*/  HMMA.16816.F32 R28, R244.reuse, R184, R28 ;  /* 0x000000b8f41c723c */ /* 0x040ff0000000181c */
[----:B------:R-:W-:Y:S03]  /*7810*/  HMMA.16816.F32 R32, R244, R186, R32 ;  /* 0x000000baf420723c */ /* 0x000fe60000001820 */
[----:B--2---:R-:W-:Y:S11]  /*7820*/  ISETP.GT.AND P0, PT, R2, R0, PT ;  /* 0x000000000200720c */ /* 0x004ff60003f04270 */
[----:B------:R-:W-:Y:S02]  /*7830*/  @!UPT UIADD3 URZ, URZ, URZ, URZ ;  /* 0x0000003f3f3ff290 */ /* 0x000fe4000fffe03f */
[----:B------:R-:W-:-:S05]  /*7840*/  @!P0 BRA `(.L_x_1054) ;  /* 0x000007a000008947 */ /* 0x000fca0003800000 */
[----:B------:R-:W1:Y:S01]  /*7850*/  S2R R132, SR_TID.X ;  /* 0x0000000000847919 */ /* 0x000e620000002100 */
[----:B------:R-:W-:Y:S02]  /*7860*/  IMAD.MOV.U32 R189, RZ, RZ, c[0x0][0x2b8] ;  /* 0x0000ae00ffbd7624 */ /* 0x000fe400078e00ff */
[----:B------:R-:W-:Y:S01]  /*7870*/  IMAD.MOV.U32 R182, RZ, RZ, RZ ;  /* 0x000000ffffb67224 */ /* 0x000fe200078e00ff */
[----:B------:R-:W2:Y:S02]  /*7880*/  LDL R3, [R1+0xa0] ;  /* 0x0000a00001037983 */ /* 0x000ea40000100800 */
[----:B------:R-:W-:Y:S02]  /*7890*/  ISETP.NE.AND P1, PT, R189, 0x1, PT ;  /* 0x00000001bd00780c */ /* 0x000fe40003f25270 */
[----:B------:R-:W3:Y:S04]  /*78a0*/  LDL.64 R176, [R1+0xa8] ;  /* 0x0000a80001b07983 */ /* 0x000ee80000100a00 */
[----:B------:R-:W4:Y:S04]  /*78b0*/  LDL.64 R180, [R1+0x98] ;  /* 0x0000980001b47983 */ /* 0x000f280000100a00 */
[----:B------:R-:W5:Y:S04]  /*78c0*/  LDL R179, [R1+0xa4] ;  /* 0x0000a40001b37983 */ /* 0x000f680000100800 */
[----:B------:R-:W4:Y:S04]  /*78d0*/  LDL R178, [R1+0x158] ;  /* 0x0001580001b27983 */ /* 0x000f280000100800 */
[----:B------:R-:W4:Y:S01]  /*78e0*/  LDL R191, [R1+0x7c] ;  /* 0x00007c0001bf7983 */ /* 0x000f220000100800 */
[--C-:B-1----:R-:W-:Y:S02]  /*78f0*/  SHF.R.S32.HI R0, RZ, 0x1f, R132.reuse ;  /* 0x0000001fff007819 */ /* 0x102fe40000011484 */
[----:B------:R-:W-:Y:S01]  /*7900*/  SHF.R.S32.HI R133, RZ, 0x1f, R132 ;  /* 0x0000001fff857819 */ /* 0x000fe20000011484 */
[----:B------:R-:W5:Y:S01]  /*7910*/  LDL R190, [R1+0x80] ;  /* 0x0000800001be7983 */ /* 0x000f620000100800 */
[-C--:B------:R-:W-:Y:S02]  /*7920*/  LEA.HI R0, R0, R132.reuse, RZ, 0x3 ;  /* 0x0000008400007211 */ /* 0x080fe400078f18ff */
[----:B------:R-:W-:Y:S01]  /*7930*/  LEA.HI R133, R133, R132, RZ, 0x3 ;  /* 0x0000008485857211 */ /* 0x000fe200078f18ff */
[----:B------:R-:W5:Y:S01]  /*7940*/  LDL R189, [R1+0x84] ;  /* 0x0000840001bd7983 */ /* 0x000f620000100800 */
[----:B------:R-:W-:Y:S02]  /*7950*/  LOP3.LUT R0, R0, 0xfffffff8, RZ, 0xc0, !PT ;  /* 0xfffffff800007812 */ /* 0x000fe400078ec0ff */
[----:B------:R-:W-:Y:S01]  /*7960*/  SHF.R.S32.HI R133, RZ, 0x3, R133 ;  /* 0x00000003ff857819 */ /* 0x000fe20000011485 */
[----:B------:R-:W5:Y:S02]  /*7970*/  LDL R188, [R1+0x64] ;  /* 0x0000640001bc7983 */ /* 0x000f640000100800 */
[----:B------:R-:W-:Y:S02]  /*7980*/  IMAD.IADD R0, R132, 0x1, -R0 ;  /* 0x0000000184007824 */ /* 0x000fe400078e0a00 */
[----:B------:R-:W5:Y:S02]  /*7990*/  LDL R132, [R1+0xb8] ;  /* 0x0000b80001847983 */ /* 0x000f640000100800 */
[----:B------:R-:W-:Y:S02]  /*79a0*/  IMAD R0, R0, 0x20, R133 ;  /* 0x0000002000007824 */ /* 0x000fe400078e0285 */
[----:B--2---:R-:W-:Y:S01]  /*79b0*/  IMAD R2, R2, 0x40, R3 ;  /* 0x0000004002027824 */ /* 0x004fe200078e0203 */
[----:B---3--:R-:W2:Y:S04]  /*79c0*/  LDL R177, [R1+0x15c] ;  /* 0x00015c0001b17983 */ /* 0x008ea80000100800 */
[----:B------:R-:W-:Y:S05]  /*79d0*/  IADD3 R2, R2, -0x40, R0 ;  /* 0xffffffc002027810 */ /* 0x000fea0007ffe000 */
[----:B------:R-:W-:Y:S04]  /*79e0*/  @P1 IMAD.HI.U32 R3, R2, c[0x0][0x2bc], RZ ;  /* 0x0000af0002031a27 */ /* 0x000fe800078e00ff */
[----:B------:R-:W-:Y:S01]  /*79f0*/  IMAD.MOV.U32 R0, RZ, RZ, R2 ;  /* 0x000000ffff007224 */ /* 0x000fe200078e0002 */
[----:B------:R-:W-:Y:S04]  /*7a00*/  @P1 SHF.R.U32.HI R0, RZ, c[0x0][0x2c0], R3 ;  /* 0x0000b000ff001a19 */ /* 0x000fe80000011603 */
[C---:B------:R-:W-:Y:S02]  /*7a10*/  @!P6 IADD3 R3, P0, R0.reuse, R176, RZ ;  /* 0x000000b00003e210 */ /* 0x040fe40007f1e0ff */
[----:B------:R-:W3:Y:S01]  /*7a20*/  LDL R176, [R1+0x160] ;  /* 0x0001600001b07983 */ /* 0x000ee20000100800 */
[C---:B----4-:R-:W-:Y:S01]  /*7a30*/  SHF.L.U64.HI R187, R191.reuse, 0x1, R178 ;  /* 0x00000001bfbb7819 */ /* 0x050fe200000102b2 */
[----:B------:R-:W-:Y:S01]  /*7a40*/  IMAD.SHL.U32 R191, R191, 0x2, RZ ;  /* 0x00000002bfbf7824 */ /* 0x000fe200078e00ff */
[----:B-----5:R-:W-:Y:S01]  /*7a50*/  @!P6 LEA.HI.X.SX32 R133, R0, R132, 0x1, P0 ;  /* 0x000000840085e211 */ /* 0x020fe200000f0eff */
[----:B------:R-:W-:Y:S01]  /*7a60*/  IMAD.MOV R0, RZ, RZ, -R0 ;  /* 0x000000ffff007224 */ /* 0x000fe200078e0a00 */
[C---:B------:R-:W-:Y:S03]  /*7a70*/  @!P6 LEA R132, P0, R3.reuse, c[0x0][0x2a0], 0x2 ;  /* 0x0000a8000384ea11 */ /* 0x040fe600078010ff */
[----:B------:R-:W-:Y:S01]  /*7a80*/  IMAD R183, R0, c[0x0][0x2b8], R2 ;  /* 0x0000ae0000b77a24 */ /* 0x000fe200078e0202 */
[----:B------:R-:W-:Y:S03]  /*7a90*/  @!P6 LEA.HI.X R133, R3, c[0x0][0x2a4], R133, 0x2, P0 ;  /* 0x0000a9000385ea11 */ /* 0x000fe600000f1485 */
[C---:B------:R-:W-:Y:S01]  /*7aa0*/  IMAD.WIDE.U32 R2, R183.reuse, c[0x0][0x1e0], RZ ;  /* 0x00007800b7027a25 */ /* 0x040fe200078e00ff */
[----:B------:R1:W-:Y:S01]  /*7ab0*/  STL [R1+0x68], R183 ;  /* 0x000068b701007387 */ /* 0x0003e20000100800 */
[----:B------:R-:W-:Y:S03]  /*7ac0*/  SHF.R.S32.HI R0, RZ, 0x1f, R183 ;  /* 0x0000001fff007819 */ /* 0x000fe600000114b7 */
[----:B------:R4:W5:Y:S02]  /*7ad0*/  @!P6 LDG.E R182, [R132.64] ;  /* 0x0000000684b6e981 */ /* 0x000964000c1e1900 */
[----:B------:R-:W-:Y:S04]  /*7ae0*/  IMAD R0, R0, c[0x0][0x1e0], RZ ;  /* 0x0000780000007a24 */ /* 0x000fe800078e02ff */
[----:B------:R-:W-:Y:S04]  /*7af0*/  IMAD R0, R183, c[0x0][0x1e4], R0 ;  /* 0x00007900b7007a24 */ /* 0x000fe800078e0200 */
[----:B------:R-:W-:Y:S01]  /*7b00*/  IMAD.IADD R3, R3, 0x1, R0 ;  /* 0x0000000103037824 */ /* 0x000fe200078e0200 */
[----:B----4-:R-:W4:Y:S01]  /*7b10*/  LDL R132, [R1+0x164] ;  /* 0x0001640001847983 */ /* 0x010f220000100800 */
[C---:B--2---:R-:W-:Y:S01]  /*7b20*/  SHF.L.U64.HI R186, R190.reuse, 0x1, R177 ;  /* 0x00000001beba7819 */ /* 0x044fe200000102b1 */
[----:B------:R-:W-:Y:S01]  /*7b30*/  IMAD.SHL.U32 R190, R190, 0x2, RZ ;  /* 0x00000002bebe7824 */ /* 0x000fe200078e00ff */
[C---:B---3--:R-:W-:Y:S01]  /*7b40*/  SHF.L.U64.HI R185, R189.reuse, 0x1, R176 ;  /* 0x00000001bdb97819 */ /* 0x048fe200000102b0 */
[----:B------:R-:W-:Y:S01]  /*7b50*/  IMAD.SHL.U32 R189, R189, 0x2, RZ ;  /* 0x00000002bdbd7824 */ /* 0x000fe200078e00ff */
[----:B-----5:R-:W-:Y:S01]  /*7b60*/  SHF.R.S32.HI R133, RZ, 0x1f, R182 ;  /* 0x0000001fff857819 */ /* 0x020fe200000114b6 */
[----:B------:R2:W-:Y:S01]  /*7b70*/  STL [R1+0x60], R182 ;  /* 0x000060b601007387 */ /* 0x0005e20000100800 */
[----:B------:R-:W-:Y:S04]  /*7b80*/  IMAD.WIDE.U32 R2, R182, c[0x0][0x1f0], R2 ;  /* 0x00007c00b6027a25 */ /* 0x000fe800078e0002 */
[----:B------:R-:W-:Y:S01]  /*7b90*/  IMAD R133, R133, c[0x0][0x1f0], RZ ;  /* 0x00007c0085857a24 */ /* 0x000fe200078e02ff */
[----:B------:R-:W-:Y:S03]  /*7ba0*/  IADD3 R0, P0, R180, R2, RZ ;  /* 0x00000002b4007210 */ /* 0x000fe60007f1e0ff */
[----:B------:R-:W-:Y:S05]  /*7bb0*/  IMAD R133, R182, c[0x0][0x1f4], R133 ;  /* 0x00007d00b6857a24 */ /* 0x000fea00078e0285 */
[----:B------:R-:W-:Y:S02]  /*7bc0*/  IADD3.X R133, R179, R3, R133, P0, !PT ;  /* 0x00000003b3857210 */ /* 0x000fe400007fe485 */
[C---:B-1----:R-:W-:Y:S04]  /*7bd0*/  LEA R183, P0, R0.reuse, c[0x0][0x1c8], 0x1 ;  /* 0x0000720000b77a11 */ /* 0x042fe800078008ff */
[----:B------:R-:W-:Y:S02]  /*7be0*/  LEA.HI.X R133, R0, c[0x0][0x1cc], R133, 0x1, P0 ;  /* 0x0000730000857a11 */ /* 0x000fe400000f0c85 */
[C---:B----4-:R-:W-:Y:S01]  /*7bf0*/  SHF.L.U64.HI R184, R188.reuse, 0x1, R132 ;  /* 0x00000001bcb87819 */ /* 0x050fe20000010284 */
[----:B------:R-:W-:Y:S01]  /*7c00*/  IMAD.SHL.U32 R188, R188, 0x2, RZ ;  /* 0x00000002bcbc7824 */ /* 0x000fe200078e00ff */
[----:B------:R-:W-:-:S05]  /*7c10*/  BRA.DIV ~URZ, `(.L_x_1055) ;  /* 0x00009e227f007947 */ /* 0x000fca000b800000 */
[----:B--2---:R1:W2:Y:S02]  /*7c20*/  SHFL.IDX PT, R132, R133, RZ, 0x181f ;  /* 0x00181fff85847589 */ /* 0x0042a400000e0000 */
.L_x_1088:
[----:B------:R-:W-:-:S05]  /*7c30*/  BRA.DIV ~URZ, `(.L_x_1056) ;  /* 0x00009e727f007947 */ /* 0x000fca000b800000 */
[----:B------:R-:W3:Y:S04]  /*7c40*/  LDL R2, [R1+0x64] ;  /* 0x0000640001027983 */ /* 0x000ee80000100800 */
[----:B------:R-:W4:Y:S04]  /*7c50*/  LDL R180, [R1+0x58] ;  /* 0x0000580001b47983 */ /* 0x000f280000100800 */
[----:B------:R-:W5:Y:S04]  /*7c60*/  LDL R176, [R1+0x84] ;  /* 0x0000840001b07983 */ /* 0x000f680000100800 */
[----:B--2---:R-:W2:Y:S04]  /*7c70*/  LDL R182, [R1+0x80] ;  /* 0x0000800001b67983 */ /* 0x004ea80000100800 */
[----:B------:R-:W4:Y:S04]  /*7c80*/  LDL R181, [R1+0x7c] ;  /* 0x00007c0001b57983 */ /* 0x000f280000100800 */
[----:B------:R-:W1:Y:S01]  /*7c90*/  SHFL.IDX PT, R0, R183, RZ, 0x181f ;  /* 0x00181fffb7007589 */ /* 0x000e6200000e0000 */
[----:B---3--:R-:W-:Y:S02]  /*7ca0*/  ISETP.GE.AND P4, PT, R2, c[0x0][0x1d4], PT ;  /* 0x0000750002007a0c */ /* 0x008fe40003f86270 */
[----:B-1----:R-:W-:Y:S05]  /*7cb0*/  IADD3 R2, P0, R0, R188, RZ ;  /* 0x000000bc00027210 */ /* 0x002fea0007f1e0ff */
[----:B------:R-:W-:Y:S01]  /*7cc0*/  IMAD.X R3, R132, 0x1, R184, P0 ;  /* 0x0000000184037824 */ /* 0x000fe200000e06b8 */
[----:B------:R-:W-:Y:S02]  /*7cd0*/  IADD3 R178, P0, R0, R189, RZ ;  /* 0x000000bd00b27210 */ /* 0x000fe40007f1e0ff */
[----:B-----5:R-:W-:Y:S02]  /*7ce0*/  ISETP.GE.AND P3, PT, R176, c[0x0][0x1d4], PT ;  /* 0x00007500b0007a0c */ /* 0x020fe40003f66270 */
[----:B--2---:R-:W-:Y:S01]  /*7cf0*/  ISETP.GE.AND P1, PT, R182, c[0x0][0x1d4], PT ;  /* 0x00007500b6007a0c */ /* 0x004fe20003f26270 */
[----:B------:R-:W-:Y:S01]  /*7d00*/  @!PT LDS RZ, [RZ] ;  /* 0x00000000fffff984 */ /* 0x000fe20000000800 */
[----:B------:R-:W-:Y:S01]  /*7d10*/  @!PT LDS RZ, [RZ] ;  /* 0x00000000fffff984 */ /* 0x000fe20000000800 */
[----:B----4-:R1:W-:Y:S01]  /*7d20*/  LDGSTS.E.BYPASS.LTC128B.128 [R180+0x10100], [R2.64], !P4 ;  /* 0x1010000002b47fae */ /* 0x0103e2000e101d46 */
        /* <DEDUP_REMOVED lines=15> */
.L_x_1089:
        /* <DEDUP_REMOVED lines=29> */
.L_x_1054:
[----:B------:R-:W-:Y:S05]  /*7ff0*/  BSYNC B0 ;  /* 0x0000000000007941 */ /* 0x000fea0003800000 */
.L_x_1053:
[----:B------:R-:W3:Y:S01]  /*8000*/  LDL R132, [R1+0x90] ;  /* 0x0000900001847983 */ /* 0x000ee20000100800 */
[----:B------:R-:W-:Y:S02]  /*8010*/  IMAD.MOV.U32 R0, RZ, RZ, c[0x0][0x2c4] ;  /* 0x0000b100ff007624 */ /* 0x000fe400078e00ff */
[----:B------:R-:W-:Y:S01]  /*8020*/  IMAD.MOV.U32 R133, RZ, RZ, 0x1 ;  /* 0x00000001ff857424 */ /* 0x000fe200078e00ff */
[----:B--2---:R-:W2:Y:S02]  /*8030*/  LDL R3, [R1+0x5c] ;  /* 0x00005c0001037983 */ /* 0x004ea40000100800 */
[----:B------:R-:W-:Y:S02]  /*8040*/  ISETP.NE.AND P0, PT, R0, 0x1, PT ;  /* 0x000000010000780c */ /* 0x000fe40003f05270 */
[----:B------:R-:W4:Y:S04]  /*8050*/  LDL R2, [R1+0xc0] ;  /* 0x0000c00001027983 */ /* 0x000f280000100800 */
[----:B------:R-:W0:Y:S07]  /*8060*/  LDGDEPBAR ;  /* 0x00000000000079af */ /* 0x000e2e0000000000 */
[----:B---3--:R-:W-:Y:S04]  /*8070*/  @P0 IMAD.HI.U32 R0, R132, c[0x0][0x2c8], RZ ;  /* 0x0000b20084000a27 */ /* 0x008fe800078e00ff */
[----:B--2---:R-:W-:Y:S01]  /*8080*/  IMAD R133, R3, -0x40, R133 ;  /* 0xffffffc003857824 */ /* 0x004fe200078e0285 */
[----:B------:R-:W-:Y:S02]  /*8090*/  @P0 SHF.R.U32.HI R132, RZ, c[0x0][0x2cc], R0 ;  /* 0x0000b300ff840a19 */ /* 0x000fe40000011600 */
[----:B------:R-:W-:Y:S02]  /*80a0*/  MOV R0, c[0x0][0x2ac] ;  /* 0x0000ab0000007a02 */ /* 0x000fe40000000f00 */
[----:B----4-:R-:W-:Y:S05]  /*80b0*/  IADD3 R133, -R2, R133, RZ ;  /* 0x0000008502857210 */ /* 0x010fea0007ffe1ff */
[----:B------:R-:W-:Y:S05]  /*80c0*/  IMAD R133, R0, c[0x0][0x1d0], R133 ;  /* 0x0000740000857a24 */ /* 0x000fea00078e0285 */
[----:B------:R-:W-:Y:S01]  /*80d0*/  IADD3 R133, R133, -c[0x0][0x168], RZ ;  /* 0x80005a0085857a10 */ /* 0x000fe20007ffe0ff */
[----:B------:R-:W-:-:S05]  /*80e0*/  BRA.DIV ~URZ, `(.L_x_1057) ;  /* 0x00009cb27f007947 */ /* 0x000fca000b800000 */
[----:B------:R1:W2:Y:S02]  /*80f0*/  SHFL.IDX PT, R0, R132, RZ, 0x1c1f ;  /* 0x001c1fff84007589 */ /* 0x0002a400000e0000 */
.L_x_1090:
[----:B--2---:R-:W-:Y:S05]  /*8100*/  IMAD.IADD R0, R133, 0x1, R0 ;  /* 0x0000000185007824 */ /* 0x004fea00078e0200 */
[C---:B------:R-:W-:Y:S02]  /*8110*/  ISETP.GT.AND P0, PT, R0.reuse, RZ, PT ;  /* 0x000000ff0000720c */ /* 0x040fe40003f04270 */
[C---:B------:R-:W-:Y:S02]  /*8120*/  ISETP.GT.AND P2, PT, R0.reuse, 0x1, PT ;  /* 0x000000010000780c */ /* 0x040fe40003f44270 */
[C---:B------:R-:W-:Y:S02]  /*8130*/  ISETP.GT.AND P3, PT, R0.reuse, 0x8, PT ;  /* 0x000000080000780c */ /* 0x040fe40003f64270 */
[----:B------:R-:W-:Y:S02]  /*8140*/  ISETP.GT.AND P4, PT, R0, 0x9, PT ;  /* 0x000000090000780c */ /* 0x000fe40003f84270 */
[----:B------:R-:W-:Y:S02]  /*8150*/  FSEL R4, R4, -INF , P0 ;  /* 0xff80000004047808 */ /* 0x000fe40000000000 */
[C---:B------:R-:W-:Y:S02]  /*8160*/  ISETP.GT.AND P1, PT, R0.reuse, 0x10, PT ;  /* 0x000000100000780c */ /* 0x040fe40003f24270 */
[----:B------:R-:W-:Y:S02]  /*8170*/  ISETP.GT.AND P0, PT, R0, 0x11, PT ;  /* 0x000000110000780c */ /* 0x000fe40003f04270 */
[----:B------:R-:W-:Y:S02]  /*8180*/  FSEL R5, R5, -INF , P2 ;  /* 0xff80000005057808 */ /* 0x000fe40001000000 */
[----:B------:R-:W-:Y:S02]  /*8190*/  FSEL R8, R8, -INF , P3 ;  /* 0xff80000008087808 */ /* 0x000fe40001800000 */
[C---:B------:R-:W-:Y:S02]  /*81a0*/  ISETP.GT.AND P3, PT, R0.reuse, 0x18, PT ;  /* 0x000000180000780c */ /* 0x040fe40003f64270 */
[----:B------:R-:W-:Y:S02]  /*81b0*/  FSEL R9, R9, -INF , P4 ;  /* 0xff80000009097808 */ /* 0x000fe40002000000 */
[----:B------:R-:W-:Y:S02]  /*81c0*/  ISETP.GT.AND P4, PT, R0, 0x19, PT ;  /* 0x000000190000780c */ /* 0x000fe40003f84270 */
[----:B------:R-:W-:Y:S02]  /*81d0*/  FSEL R12, R12, -INF , P1 ;  /* 0xff8000000c0c7808 */ /* 0x000fe40000800000 */
[C---:B------:R-:W-:Y:S02]  /*81e0*/  ISETP.GT.AND P2, PT, R0.reuse, 0x20, PT ;  /* 0x000000200000780c */ /* 0x040fe40003f44270 */
[----:B------:R-:W-:Y:S02]  /*81f0*/  FSEL R13, R13, -INF , P0 ;  /* 0xff8000000d0d7808 */ /* 0x000fe40000000000 */
[C---:B------:R-:W-:Y:S02]  /*8200*/  ISETP.GT.AND P1, PT, R0.reuse, 0x21, PT ;  /* 0x000000210000780c */ /* 0x040fe40003f24270 */
[----:B------:R-:W-:Y:S02]  /*8210*/  ISETP.GT.AND P0, PT, R0, 0x28, PT ;  /* 0x000000280000780c */ /* 0x000fe40003f04270 */
[----:B------:R-:W-:Y:S02]  /*8220*/  FSEL R16, R16, -INF , P3 ;  /* 0xff80000010107808 */ /* 0x000fe40001800000 */
[----:B------:R-:W-:Y:S02]  /*8230*/  FSEL R17, R17, -INF , P4 ;  /* 0xff80000011117808 */ /* 0x000fe40002000000 */
[----:B------:R-:W-:Y:S02]  /*8240*/  ISETP.GT.AND P4, PT, R0, 0x29, PT ;  /* 0x000000290000780c */ /* 0x000fe40003f84270 */
[----:B------:R-:W-:Y:S02]  /*8250*/  FSEL R20, R20, -INF , P2 ;  /* 0xff80000014147808 */ /* 0x000fe40001000000 */
[C---:B------:R-:W-:Y:S02]  /*8260*/  ISETP.GT.AND P3, PT, R0.reuse, 0x30, PT ;  /* 0x000000300000780c */ /* 0x040fe40003f64270 */
[----:B------:R-:W-:Y:S02]  /*8270*/  FSEL R21, R21, -INF , P1 ;  /* 0xff80000015157808 */ /* 0x000fe40000800000 */
[----:B------:R-:W-:Y:S02]  /*8280*/  ISETP.GT.AND P2, PT, R0, 0x31, PT ;  /* 0x000000310000780c */ /* 0x000fe40003f44270 */
[----:B------:R-:W-:Y:S02]  /*8290*/  FSEL R24, R24, -INF , P0 ;  /* 0xff80000018187808 */ /* 0x000fe40000000000 */
[C---:B------:R-:W-:Y:S02]  /*82a0*/  ISETP.GT.AND P1, PT, R0.reuse, 0x38, PT ;  /* 0x000000380000780c */ /* 0x040fe40003f24270 */
[----:B------:R-:W-:Y:S02]  /*82b0*/  ISETP.GT.AND P0, PT, R0, 0x39, PT ;  /* 0x000000390000780c */ /* 0x000fe40003f04270 */
[----:B------:R-:W-:Y:S02]  /*82c0*/  FSEL R25, R25, -INF , P4 ;  /* 0xff80000019197808 */ /* 0x000fe40002000000 */
[----:B------:R-:W-:Y:S02]  /*82d0*/  FSEL R28, R28, -INF , P3 ;  /* 0xff8000001c1c7808 */ /* 0x000fe40001800000 */
[----:B------:R-:W-:Y:S02]  /*82e0*/  FSEL R29, R29, -INF , P2 ;  /* 0xff8000001d1d7808 */ /* 0x000fe40001000000 */
[----:B------:R-:W-:Y:S02]  /*82f0*/  FSEL R32, R32, -INF , P1 ;  /* 0xff80000020207808 */ /* 0x000fe40000800000 */
[----:B------:R-:W-:Y:S01]  /*8300*/  FSEL R33, R33, -INF , P0 ;  /* 0xff80000021217808 */ /* 0x000fe20000000000 */
[----:B------:R-:W-:-:S05]  /*8310*/  BRA.DIV ~URZ, `(.L_x_1058) ;  /* 0x00009ae27f007947 */ /* 0x000fca000b800000 */
[----:B------:R-:W2:Y:S02]  /*8320*/  SHFL.IDX PT, R0, R132, 0x1, 0x1c1f ;  /* 0x003c1f0084007f89 */ /* 0x000ea400000e0000 */
[----:B--2---:R-:W-:Y:S05]  /*8330*/  IMAD.IADD R0, R133, 0x1, R0 ;  /* 0x0000000185007824 */ /* 0x004fea00078e0200 */
[C---:B------:R-:W-:Y:S02]  /*8340*/  ISETP.GT.AND P3, PT, R0.reuse, RZ, PT ;  /* 0x000000ff0000720c */ /* 0x040fe40003f64270 */
[C---:B------:R-:W-:Y:S02]  /*8350*/  ISETP.GT.AND P2, PT, R0.reuse, 0x1, PT ;  /* 0x000000010000780c */ /* 0x040fe40003f44270 */
[C---:B------:R-:W-:Y:S02]  /*8360*/  ISETP.GT.AND P1, PT, R0.reuse, 0x8, PT ;  /* 0x000000080000780c */ /* 0x040fe40003f24270 */
[----:B------:R-:W-:Y:S02]  /*8370*/  ISETP.GT.AND P0, PT, R0, 0x9, PT ;  /* 0x000000090000780c */ /* 0x000fe40003f04270 */
[----:B------:R-:W-:Y:S02]  /*8380*/  FSEL R6, R6, -INF , P3 ;  /* 0xff80000006067808 */ /* 0x000fe40001800000 */
[----:B------:R-:W-:Y:S02]  /*8390*/  FSEL R7, R7, -INF , P2 ;  /* 0xff80000007077808 */ /* 0x000fe40001000000 */
[----:B------:R-:W-:Y:S02]  /*83a0*/  FSEL R10, R10, -INF , P1 ;  /* 0xff8000000a0a7808 */ /* 0x000fe40000800000 */
[----:B------:R-:W-:Y:S02]  /*83b0*/  FSEL R11, R11, -INF , P0 ;  /* 0xff8000000b0b7808 */ /* 0x000fe40000000000 */
[C---:B------:R-:W-:Y:S02]  /*83c0*/  ISETP.GT.AND P3, PT, R0.reuse, 0x10, PT ;  /* 0x000000100000780c */ /* 0x040fe40003f64270 */
        /* <DEDUP_REMOVED lines=19> */
[----:B------:R-:W-:Y:S02]  /*8500*/  FMNMX.FTZ R0, R4, R134, !PT ;  /* 0x0000008604007209 */ /* 0x000fe40007810000 */
[----:B------:R-:W-:Y:S02]  /*8510*/  FSEL R30, R30, -INF , P3 ;  /* 0xff8000001e1e7808 */ /* 0x000fe40001800000 */
[----:B------:R-:W-:Y:S02]  /*8520*/  FMNMX.FTZ R0, R5, R0, !PT ;  /* 0x0000000005007209 */ /* 0x000fe40007810000 */
[----:B------:R-:W-:Y:S02]  /*8530*/  FSEL R31, R31, -INF , P2 ;  /* 0xff8000001f1f7808 */ /* 0x000fe40001000000 */
[----:B------:R-:W-:Y:S02]  /*8540*/  FMNMX.FTZ R0, R8, R0, !PT ;  /* 0x0000000008007209 */ /* 0x000fe40007810000 */
[----:B------:R-:W-:Y:S02]  /*8550*/  FSEL R34, R34, -INF , P1 ;  /* 0xff80000022227808 */ /* 0x000fe40000800000 */
[----:B------:R-:W-:Y:S02]  /*8560*/  FMNMX.FTZ R0, R9, R0, !PT ;  /* 0x0000000009007209 */ /* 0x000fe40007810000 */
[----:B------:R-:W-:Y:S02]  /*8570*/  FSEL R35, R35, -INF , P0 ;  /* 0xff80000023237808 */ /* 0x000fe40000000000 */
        /* <DEDUP_REMOVED lines=12> */
[----:B------:R-:W2:Y:S02]  /*8640*/  SHFL.BFLY PT, R2, R0, 0x2, 0x1f ;  /* 0x0c401f0000027f89 */ /* 0x000ea400000e0000 */
[----:B--2---:R-:W-:Y:S06]  /*8650*/  FMNMX.FTZ R0, R2, R0, !PT ;  /* 0x0000000002007209 */ /* 0x004fec0007810000 */
[----:B------:R-:W2:Y:S02]  /*8660*/  SHFL.BFLY PT, R133, R0, 0x1, 0x1f ;  /* 0x0c201f0000857f89 */ /* 0x000ea400000e0000 */
[----:B--2---:R-:W-:Y:S02]  /*8670*/  FMNMX.FTZ R133, R0, R133, !PT ;  /* 0x0000008500857209 */ /* 0x004fe40007810000 */
        /* <DEDUP_REMOVED lines=11> */
[----:B-1----:R-:W-:Y:S04]  /*8730*/  FMNMX.FTZ R132, R27, R0, !PT ;  /* 0x000000001b847209 */ /* 0x002fe80007810000 */
[----:B------:R-:W-:Y:S04]  /*8740*/  FMNMX.FTZ R132, R30, R132, !PT ;  /* 0x000000841e847209 */ /* 0x000fe80007810000 */
[----:B------:R-:W-:Y:S04]  /*8750*/  FMNMX.FTZ R132, R31, R132, !PT ;  /* 0x000000841f847209 */ /* 0x000fe80007810000 */
[----:B------:R-:W-:Y:S04]  /*8760*/  FMNMX.FTZ R132, R34, R132, !PT ;  /* 0x0000008422847209 */ /* 0x000fe80007810000 */
[----:B------:R-:W-:Y:S05]  /*8770*/  FMNMX.FTZ R132, R35, R132, !PT ;  /* 0x0000008423847209 */ /* 0x000fea0007810000 */
[----:B------:R-:W1:Y:S02]  /*8780*/  SHFL.BFLY PT, R0, R132, 0x2, 0x1f ;  /* 0x0c401f0084007f89 */ /* 0x000e6400000e0000 */
[----:B-1----:R-:W-:Y:S06]  /*8790*/  FMNMX.FTZ R132, R132, R0, !PT ;  /* 0x0000000084847209 */ /* 0x002fec0007810000 */
[----:B------:R1:W2:Y:S02]  /*87a0*/  SHFL.BFLY PT, R0, R132, 0x1, 0x1f ;  /* 0x0c201f0084007f89 */ /* 0x0002a400000e0000 */
.L_x_1091:
[----:B------:R-:W3:Y:S01]  /*87b0*/  LDL.LU R177, [R1+0x78] ;  /* 0x0000780001b17983 */ /* 0x000ee20000300800 */
        /* <DEDUP_REMOVED lines=27> */
[----:B------:R-:W-:Y:S01]  /*8970*/  FFMA.FTZ R29, R29, c[0x0][0x2d0], -R2 ;  /* 0x0000b4001d1d7a23 */ /* 0x000fe20000010802 */
[----:B------:R-:W-:Y:S02]  /*8980*/  MOV R28, R24 ;  /* 0x00000018001c7202 */ /* 0x000fe40000000f00 */
[----:B------:R-:W-:Y:S10]  /*8990*/  MUFU.EX2 R8, R8 ;  /* 0x0000000800087308 */ /* 0x000ff40000000800 */
[----:B------:R-:W2:Y:S01]  /*89a0*/  MUFU.EX2 R9, R9 ;  /* 0x0000000900097308 */ /* 0x000ea20000000800 */
[C---:B---3--:R-:W-:Y:S01]  /*89b0*/  FFMA.FTZ R2, R0.reuse, R177, R4 ;  /* 0x000000b100027223 */ /* 0x048fe20000010004 */
[----:B--2---:R-:W-:Y:S01]  /*89c0*/  F2FP.PACK_AB R178, R9, R8 ;  /* 0x0000000809b2723e */ /* 0x004fe200000000ff */
[----:B------:R-:W-:Y:S02]  /*89d0*/  FMUL.FTZ R16, R0, R152 ;  /* 0x0000009800107220 */ /* 0x000fe40000410000 */
[C---:B------:R-:W-:Y:S01]  /*89e0*/  FADD.FTZ R5, R176.reuse, R2 ;  /* 0x00000002b0057221 */ /* 0x040fe20000010000 */
[----:B------:R-:W-:Y:S01]  /*89f0*/  F2FP.PACK_AB R176, R176, R4 ;  /* 0x00000004b0b0723e */ /* 0x000fe200000000ff */
[C---:B------:R-:W-:Y:S01]  /*8a00*/  FMUL.FTZ R4, R3.reuse, c[0x0][0x2d0] ;  /* 0x0000b40003047a20 */ /* 0x040fe20000410000 */
[----:B------:R-:W-:Y:S01]  /*8a10*/  FSEL R2, R3, RZ, P0 ;  /* 0x000000ff03027208 */ /* 0x000fe20000000000 */
[C---:B------:R-:W-:Y:S02]  /*8a20*/  FMUL.FTZ R12, R0.reuse, R156 ;  /* 0x0000009c000c7220 */ /* 0x040fe40000410000 */
[----:B------:R-:W-:Y:S01]  /*8a30*/  FMUL.FTZ R17, R0, R153 ;  /* 0x0000009900117220 */ /* 0x000fe20000410000 */
[----:B------:R-:W-:Y:S01]  /*8a40*/  FSEL R4, R4, RZ, P0 ;  /* 0x000000ff04047208 */ /* 0x000fe20000000000 */
[----:B------:R-:W-:Y:S01]  /*8a50*/  FADD.FTZ R2, -R2, R135 ;  /* 0x0000008702027221 */ /* 0x000fe20000010100 */
[----:B------:R-:W-:Y:S01]  /*8a60*/  MOV R135, R20 ;  /* 0x0000001400877202 */ /* 0x000fe20000000f00 */
[----:B------:R-:W-:Y:S01]  /*8a70*/  FMUL.FTZ R20, R0, R148 ;  /* 0x0000009400147220 */ /* 0x000fe20000410000 */
[----:B------:R-:W-:Y:S01]  /*8a80*/  MOV R148, R179 ;  /* 0x000000b300947202 */ /* 0x000fe20000000f00 */
[--C-:B------:R-:W-:Y:S02]  /*8a90*/  FFMA.FTZ R7, R7, c[0x0][0x2d0], -R4.reuse ;  /* 0x0000b40007077a23 */ /* 0x100fe40000010804 */
[--C-:B-1----:R-:W-:Y:S01]  /*8aa0*/  FFMA.FTZ R132, R10, c[0x0][0x2d0], -R4.reuse ;  /* 0x0000b4000a847a23 */ /* 0x102fe20000010804 */
[----:B------:R-:W-:Y:S01]  /*8ab0*/  MOV R10, R29 ;  /* 0x0000001d000a7202 */ /* 0x000fe20000000f00 */
[--C-:B------:R-:W-:Y:S01]  /*8ac0*/  FFMA.FTZ R181, R15, c[0x0][0x2d0], -R4.reuse ;  /* 0x0000b4000fb57a23 */ /* 0x100fe20000010804 */
[----:B------:R-:W-:Y:S01]  /*8ad0*/  MOV R29, R25 ;  /* 0x00000019001d7202 */ /* 0x000fe20000000f00 */
[--C-:B------:R-:W-:Y:S01]  /*8ae0*/  FFMA.FTZ R189, R23, c[0x0][0x2d0], -R4.reuse ;  /* 0x0000b40017bd7a23 */ /* 0x100fe20000010804 */
[----:B------:R-:W-:Y:S01]  /*8af0*/  MOV R25, R21 ;  /* 0x0000001500197202 */ /* 0x000fe20000000f00 */
        /* <DEDUP_REMOVED lines=9> */
[--C-:B------:R-:W-:Y:S01]  /*8b90*/  FFMA.FTZ R134, R11, c[0x0][0x2d0], -R4.reuse ;  /* 0x0000b4000b867a23 */ /* 0x100fe20000010804 */
[----:B------:R-:W-:Y:S01]  /*8ba0*/  MOV R11, R32 ;  /* 0x00000020000b7202 */ /* 0x000fe20000000f00 */
[--C-:B------:R-:W-:Y:S01]  /*8bb0*/  FFMA.FTZ R182, R14, c[0x0][0x2d0], -R4.reuse ;  /* 0x0000b4000eb67a23 */ /* 0x100fe20000010804 */
[----:B------:R-:W-:Y:S01]  /*8bc0*/  MOV R14, R33 ;  /* 0x00000021000e7202 */ /* 0x000fe20000000f00 */
[--C-:B------:R-:W-:Y:S02]  /*8bd0*/  FFMA.FTZ R183, R18, c[0x0][0x2d0], -R4.reuse ;  /* 0x0000b40012b77a23 */ /* 0x100fe40000010804 */
[--C-:B------:R-:W-:Y:S01]  /*8be0*/  FFMA.FTZ R184, R19, c[0x0][0x2d0], -R4.reuse ;  /* 0x0000b40013b87a23 */ /* 0x100fe20000010804 */
[----:B------:R-:W-:Y:S01]  /*8bf0*/  MUFU.EX2 R177, R6 ;  /* 0x0000000600b17308 */ /* 0x000fe20000000800 */
[----:B------:R-:W-:Y:S02]  /*8c00*/  FFMA.FTZ R190, R22, c[0x0][0x2d0], -R4 ;  /* 0x0000b40016be7a23 */ /* 0x000fe40000010804 */
[----:B------:R-:W-:Y:S02]  /*8c10*/  FADD.FTZ R4, R8, R5 ;  /* 0x0000000508047221 */ /* 0x000fe40000010000 */
[C---:B------:R-:W-:Y:S02]  /*8c20*/  FMUL.FTZ R32, R0.reuse, R136 ;  /* 0x0000008800207220 */ /* 0x040fe40000410000 */
[----:B------:R-:W-:Y:S02]  /*8c30*/  FADD.FTZ R180, R9, R4 ;  /* 0x0000000409b47221 */ /* 0x000fe40000010000 */
[----:B------:R-:W-:Y:S01]  /*8c40*/  FMUL.FTZ R4, R0, R164 ;  /* 0x000000a400047220 */ /* 0x000fe20000410000 */
[----:B------:R1:W-:Y:S01]  /*8c50*/  MUFU.EX2 R132, R188 ;  /* 0x000000bc00847308 */ /* 0x0003e20000000800 */
[----:B------:R-:W2:Y:S01]  /*8c60*/  LDL R164, [R1] ;  /* 0x0000000001a47983 */ /* 0x000ea20000100800 */
[----:B------:R-:W-:Y:S02]  /*8c70*/  FMUL.FTZ R2, R2, c[0x0][0x2d0] ;  /* 0x0000b40002027a20 */ /* 0x000fe40000410000 */
[C---:B------:R-:W-:Y:S01]  /*8c80*/  FMUL.FTZ R21, R0.reuse, R149 ;  /* 0x0000009500157220 */ /* 0x040fe20000410000 */
[----:B------:R-:W3:Y:S01]  /*8c90*/  LDL.LU R136, [R1+0x88] ;  /* 0x0000880001887983 */ /* 0x000ee20000300800 */
[----:B------:R-:W-:Y:S01]  /*8ca0*/  MOV R149, R10 ;  /* 0x0000000a00957202 */ /* 0x000fe20000000f00 */
[C---:B------:R-:W-:Y:S02]  /*8cb0*/  FMUL.FTZ R33, R0.reuse, R137 ;  /* 0x0000008900217220 */ /* 0x040fe40000410000 */
[C---:B------:R-:W-:Y:S01]  /*8cc0*/  FMUL.FTZ R5, R0.reuse, R165 ;  /* 0x000000a500057220 */ /* 0x040fe20000410000 */
[----:B------:R-:W4:Y:S01]  /*8cd0*/  MUFU.EX2 R2, R2 ;  /* 0x0000000200027308 */ /* 0x000f220000000800 */
[C---:B------:R-:W-:Y:S01]  /*8ce0*/  FMUL.FTZ R8, R0.reuse, R160 ;  /* 0x000000a000087220 */ /* 0x040fe20000410000 */
[----:B------:R-:W-:Y:S01]  /*8cf0*/  MOV R160, R34 ;  /* 0x0000002200a07202 */ /* 0x000fe20000000f00 */
[C---:B------:R-:W-:Y:S01]  /*8d00*/  FMUL.FTZ R13, R0.reuse, R157 ;  /* 0x0000009d000d7220 */ /* 0x040fe20000410000 */
[----:B------:R-:W-:Y:S01]  /*8d10*/  MOV R165, R35 ;  /* 0x0000002300a57202 */ /* 0x000fe20000000f00 */
[----:B------:R-:W5:Y:S01]  /*8d20*/  LDL R157, [R1+0x4] ;  /* 0x00000400019d7983 */ /* 0x000f620000100800 */
        /* <DEDUP_REMOVED lines=11> */
[----:B-1----:R-:W5:Y:S01]  /*8de0*/  LDL R188, [R1+0x94] ;  /* 0x0000940001bc7983 */ /* 0x002f620000100800 */
[C---:B------:R-:W-:Y:S01]  /*8df0*/  FMUL.FTZ R37, R0.reuse, R37 ;  /* 0x0000002500257220 */ /* 0x040fe20000410000 */
[----:B------:R-:W-:Y:S01]  /*8e00*/  MUFU.EX2 R190, R190 ;  /* 0x000000be00be7308 */ /* 0x000fe20000000800 */
[C---:B------:R-:W-:Y:S02]  /*8e10*/  FMUL.FTZ R40, R0.reuse, R40 ;  /* 0x0000002800287220 */ /* 0x040fe40000410000 */
[----:B------:R-:W-:Y:S02]  /*8e20*/  FMUL.FTZ R41, R0, R41 ;  /* 0x0000002900297220 */ /* 0x000fe40000410000 */
[C---:B----4-:R-:W-:Y:S02]  /*8e30*/  FMUL.FTZ R10, R2.reuse, R162 ;  /* 0x000000a2020a7220 */ /* 0x050fe40000410000 */
[----:B------:R-:W4:Y:S01]  /*8e40*/  LDL R162, [R1+0x3c] ;  /* 0x00003c0001a27983 */ /* 0x000f220000100800 */
[C---:B------:R-:W-:Y:S02]  /*8e50*/  FMUL.FTZ R34, R2.reuse, R138 ;  /* 0x0000008a02227220 */ /* 0x040fe40000410000 */
[C---:B------:R-:W-:Y:S01]  /*8e60*/  FMUL.FTZ R35, R2.reuse, R139 ;  /* 0x0000008b02237220 */ /* 0x040fe20000410000 */
[----:B------:R-:W-:Y:S01]  /*8e70*/  MUFU.EX2 R189, R189 ;  /* 0x000000bd00bd7308 */ /* 0x000fe20000000800 */
[C---:B------:R-:W-:Y:S01]  /*8e80*/  FMUL.FTZ R6, R2.reuse, R166 ;  /* 0x000000a602067220 */ /* 0x040fe20000410000 */
[----:B------:R-:W-:Y:S01]  /*8e90*/  MOV R166, R14 ;  /* 0x0000000e00a67202 */ /* 0x000fe20000000f00 */
[C---:B------:R-:W-:Y:S02]  /*8ea0*/  FMUL.FTZ R14, R2.reuse, R158 ;  /* 0x0000009e020e7220 */ /* 0x040fe40000410000 */
[C---:B------:R-:W-:Y:S01]  /*8eb0*/  FMUL.FTZ R7, R2.reuse, R167 ;  /* 0x000000a702077220 */ /* 0x040fe20000410000 */
[----:B------:R-:W-:Y:S01]  /*8ec0*/  MOV R167, R11 ;  /* 0x0000000b00a77202 */ /* 0x000fe20000000f00 */
[C---:B------:R-:W-:Y:S01]  /*8ed0*/  FMUL.FTZ R11, R2.reuse, R163 ;  /* 0x000000a3020b7220 */ /* 0x040fe20000410000 */
[----:B------:R-:W-:Y:S01]  /*8ee0*/  MOV R163, R141 ;  /* 0x0000008d00a37202 */ /* 0x000fe20000000f00 */
[C---:B------:R-:W-:Y:S01]  /*8ef0*/  FMUL.FTZ R15, R2.reuse, R159 ;  /* 0x0000009f020f7220 */ /* 0x040fe20000410000 */
[----:B------:R-:W1:Y:S01]  /*8f00*/  MUFU.EX2 R158, R134 ;  /* 0x00000086009e7308 */ /* 0x000e620000000800 */
        /* <DEDUP_REMOVED lines=11> */
[----:B------:R-:W-:Y:S02]  /*8fc0*/  FMUL.FTZ R31, R2, R143 ;  /* 0x0000008f021f7220 */ /* 0x000fe40000410000 */
[C---:B------:R-:W-:Y:S02]  /*8fd0*/  FMUL.FTZ R44, R0.reuse, R44 ;  /* 0x0000002c002c7220 */ /* 0x040fe40000410000 */
[C---:B------:R-:W-:Y:S02]  /*8fe0*/  FMUL.FTZ R45, R0.reuse, R45 ;  /* 0x0000002d002d7220 */ /* 0x040fe40000410000 */
[C---:B------:R-:W-:Y:S01]  /*8ff0*/  FMUL.FTZ R48, R0.reuse, R48 ;  /* 0x0000003000307220 */ /* 0x040fe20000410000 */
[----:B------:R-:W-:Y:S01]  /*9000*/  MUFU.EX2 R191, R191 ;  /* 0x000000bf00bf7308 */ /* 0x000fe20000000800 */
[C---:B------:R-:W-:Y:S02]  /*9010*/  FMUL.FTZ R49, R0.reuse, R49 ;  /* 0x0000003100317220 */ /* 0x040fe40000410000 */
[----:B------:R-:W-:Y:S01]  /*9020*/  FMUL.FTZ R52, R0, R52 ;  /* 0x0000003400347220 */ /* 0x000fe20000410000 */
        /* <DEDUP_REMOVED lines=43> */
[----:B-1----:R-:W-:Y:S01]  /*92e0*/  MOV R163, R149 ;  /* 0x0000009500a37202 */ /* 0x002fe20000000f00 */
[C---:B------:R-:W-:Y:S02]  /*92f0*/  FMUL.FTZ R124, R0.reuse, R124 ;  /* 0x0000007c007c7220 */ /* 0x040fe40000410000 */
[C---:B------:R-:W-:Y:S02]  /*9300*/  FMUL.FTZ R125, R0.reuse, R125 ;  /* 0x0000007d007d7220 */ /* 0x040fe40000410000 */
[C---:B------:R-:W-:Y:S02]  /*9310*/  FMUL.FTZ R128, R0.reuse, R128 ;  /* 0x0000008000807220 */ /* 0x040fe40000410000 */
[----:B------:R-:W-:Y:S01]  /*9320*/  FMUL.FTZ R129, R0, R129 ;  /* 0x0000008100817220 */ /* 0x000fe20000410000 */
[----:B------:R-:W-:Y:S01]  /*9330*/  MOV R0, R30 ;  /* 0x0000001e00007202 */ /* 0x000fe20000000f00 */
        /* <DEDUP_REMOVED lines=49> */
[C---:B------:R-:W-:Y:S01]  /*9650*/  FMUL.FTZ R131, R2.reuse, R131 ;  /* 0x0000008302837220 */ /* 0x040fe20000410000 */
[----:B--2---:R-:W-:Y:S01]  /*9660*/  LDSM.16.MT88.4 R144, [R164+0x800] ;  /* 0x00080000a490783b */ /* 0x004fe20000004200 */
[----:B---3--:R-:W-:Y:S01]  /*9670*/  FFMA.FTZ R152, R2, R136, R177 ;  /* 0x0000008802987223 */ /* 0x008fe200000100b1 */
[----:B------:R-:W-:Y:S01]  /*9680*/  F2FP.PACK_AB R177, R153, R177 ;  /* 0x000000b199b1723e */ /* 0x000fe200000000ff */
[----:B------:R1:W2:Y:S05]  /*9690*/  MUFU.EX2 R2, R187 ;  /* 0x000000bb00027308 */ /* 0x0002aa0000000800 */
[----:B------:R-:W3:Y:S08]  /*96a0*/  LDSM.16.MT88.4 R136, [R251] ;  /* 0x00000000fb88783b */ /* 0x000ef00000004200 */
[----:B-1----:R-:W5:Y:S01]  /*96b0*/  LDL.LU R187, [R1+0x5c] ;  /* 0x00005c0001bb7983 */ /* 0x002f620000300800 */
[C---:B---3--:R-:W-:Y:S08]  /*96c0*/  HMMA.16816.F32 R4, R176.reuse, R136, R4 ;  /* 0x00000088b004723c */ /* 0x048ff00000001804 */
[C---:B------:R-:W-:Y:S01]  /*96d0*/  HMMA.16816.F32 R8, R176.reuse, R138, R8 ;  /* 0x0000008ab008723c */ /* 0x040fe20000001808 */
[----:B------:R-:W1:Y:S07]  /*96e0*/  LDSM.16.MT88.4 R136, [R164] ;  /* 0x00000000a488783b */ /* 0x000e6e0000004200 */
[C---:B-1----:R-:W-:Y:S08]  /*96f0*/  HMMA.16816.F32 R12, R176.reuse, R136, R12 ;  /* 0x00000088b00c723c */ /* 0x042ff0000000180c */
[C---:B------:R-:W-:Y:S01]  /*9700*/  HMMA.16816.F32 R16, R176.reuse, R138, R16 ;  /* 0x0000008ab010723c */ /* 0x040fe20000001810 */
[----:B------:R-:W1:Y:S07]  /*9710*/  LDSM.16.MT88.4 R136, [R252] ;  /* 0x00000000fc88783b */ /* 0x000e6e0000004200 */
[C---:B-1----:R-:W-:Y:S08]  /*9720*/  HMMA.16816.F32 R20, R176.reuse, R136, R20 ;  /* 0x00000088b014723c */ /* 0x042ff00000001814 */
[C---:B------:R-:W-:Y:S01]  /*9730*/  HMMA.16816.F32 R24, R176.reuse, R138, R24 ;  /* 0x0000008ab018723c */ /* 0x040fe20000001818 */
[----:B----4-:R1:W3:Y:S03]  /*9740*/  LDSM.16.MT88.4 R136, [R162] ;  /* 0x00000000a288783b */ /* 0x0102e60000004200 */
[----:B-1----:R-:W-:Y:S02]  /*9750*/  MOV R162, R167 ;  /* 0x000000a700a27202 */ /* 0x002fe40000000f00 */
[----:B------:R-:W-:Y:S02]  /*9760*/  MOV R167, R166 ;  /* 0x000000a600a77202 */ /* 0x000fe40000000f00 */
[----:B------:R-:W-:Y:S01]  /*9770*/  MOV R166, R0 ;  /* 0x0000000000a67202 */ /* 0x000fe20000000f00 */
[----:B------:R-:W-:Y:S03]  /*9780*/  FADD.FTZ R0, R132, R180 ;  /* 0x000000b484007221 */ /* 0x000fe60000010000 */
[----:B------:R-:W1:Y:S01]  /*9790*/  MUFU.EX2 R180, R166 ;  /* 0x000000a600b47308 */ /* 0x000e620000000800 */
[----:B--2---:R-:W-:Y:S04]  /*97a0*/  FADD.FTZ R0, R2, R0 ;  /* 0x0000000002007221 */ /* 0x004fe80000010000 */
[----:B------:R-:W-:Y:S01]  /*97b0*/  FADD.FTZ R0, R135, R0 ;  /* 0x0000000087007221 */ /* 0x000fe20000010000 */
[C---:B---3--:R-:W-:Y:S03]  /*97c0*/  HMMA.16816.F32 R28, R176.reuse, R136, R28 ;  /* 0x00000088b01c723c */ /* 0x048fe6000000181c */
[----:B------:R-:W-:Y:S05]  /*97d0*/  FADD.FTZ R0, R134, R0 ;  /* 0x0000000086007221 */ /* 0x000fea0000010000 */
[C---:B------:R-:W-:Y:S01]  /*97e0*/  HMMA.16816.F32 R32, R176.reuse, R138, R32 ;  /* 0x0000008ab020723c */ /* 0x040fe20000001820 */
[----:B------:R-:W2:Y:S07]  /*97f0*/  LDSM.16.MT88.4 R136, [R251+0x2000] ;  /* 0x00200000fb88783b */ /* 0x000eae0000004200 */
[C---:B--2---:R-:W-:Y:S08]  /*9800*/  HMMA.16816.F32 R36, R176.reuse, R136, R36 ;  /* 0x00000088b024723c */ /* 0x044ff00000001824 */
[C---:B------:R-:W-:Y:S01]  /*9810*/  HMMA.16816.F32 R40, R176.reuse, R138, R40 ;  /* 0x0000008ab028723c */ /* 0x040fe20000001828 */
[----:B------:R-:W2:Y:S07]  /*9820*/  LDSM.16.MT88.4 R136, [R164+0x2000] ;  /* 0x00200000a488783b */ /* 0x000eae0000004200 */
[C---:B--2---:R-:W-:Y:S08]  /*9830*/  HMMA.16816.F32 R44, R176.reuse, R136, R44 ;  /* 0x00000088b02c723c */ /* 0x044ff0000000182c */
[C---:B------:R-:W-:Y:S01]  /*9840*/  HMMA.16816.F32 R48, R176.reuse, R138, R48 ;  /* 0x0000008ab030723c */ /* 0x040fe20000001830 */
[----:B------:R-:W2:Y:S02]  /*9850*/  LDSM.16.MT88.4 R136, [R252+0x2000] ;  /* 0x00200000fc88783b */ /* 0x000ea40000004200 */
[----:B-----5:R-:W-:Y:S05]  /*9860*/  ISETP.GT.AND P0, PT, R187, R188, PT ;  /* 0x000000bcbb00720c */ /* 0x020fea0003f04270 */
        /* <DEDUP_REMOVED lines=31> */
[----:B------:R-:W-:Y:S03]  /*9a60*/  F2FP.PACK_AB R137, R185, R186 ;  /* 0x000000bab989723e */ /* 0x000fe600000000ff */
[----:B------:R-:W-:Y:S02]  /*9a70*/  F2FP.PACK_AB R138, R134, R135 ;  /* 0x00000087868a723e */ /* 0x000fe400000000ff */
[----:B------:R-:W-:Y:S02]  /*9a80*/  F2FP.PACK_AB R139, R184, R183 ;  /* 0x000000b7b88b723e */ /* 0x000fe400000000ff */
[----:B------:R-:W3:Y:S01]  /*9a90*/  MUFU.EX2 R2, R155 ;  /* 0x0000009b00027308 */ /* 0x000ee20000000800 */
[----:B-1----:R-:W-:Y:S04]  /*9aa0*/  F2FP.PACK_AB R177, R181, R180 ;  /* 0x000000b4b5b1723e */ /* 0x002fe800000000ff */
[C---:B------:R-:W-:Y:S05]  /*9ab0*/  HMMA.16816.F32 R4, R136.reuse, R140, R4 ;  /* 0x0000008c8804723c */ /* 0x040fea0000001804 */
[----:B------:R-:W1:Y:S03]  /*9ac0*/  MUFU.EX2 R135, R154 ;  /* 0x0000009a00877308 */ /* 0x000e660000000800 */
[C---:B------:R-:W-:Y:S01]  /*9ad0*/  HMMA.16816.F32 R8, R136.reuse, R142, R8 ;  /* 0x0000008e8808723c */ /* 0x040fe20000001808 */
[----:B------:R-:W4:Y:S03]  /*9ae0*/  LDSM.16.MT88.4 R140, [R252+0x800] ;  /* 0x00080000fc8c783b */ /* 0x000f260000004200 */
[----:B--2---:R-:W-:Y:S03]  /*9af0*/  FADD.FTZ R0, R132, R0 ;  /* 0x0000000084007221 */ /* 0x004fe60000010000 */
[----:B------:R-:W-:Y:S01]  /*9b00*/  MUFU.EX2 R176, R163 ;  /* 0x000000a300b07308 */ /* 0x000fe20000000800 */
[C---:B------:R-:W-:Y:S04]  /*9b10*/  HMMA.16816.F32 R12, R136.reuse, R144, R12 ;  /* 0x00000090880c723c */ /* 0x040fe8000000180c */
[----:B---3--:R-:W-:Y:S04]  /*9b20*/  FADD.FTZ R0, R2, R0 ;  /* 0x0000000002007221 */ /* 0x008fe80000010000 */
[C---:B------:R-:W-:Y:S01]  /*9b30*/  HMMA.16816.F32 R16, R136.reuse, R146, R16 ;  /* 0x000000928810723c */ /* 0x040fe20000001810 */
[----:B------:R-:W2:Y:S01]  /*9b40*/  LDSM.16.MT88.4 R144, [R157+0x800] ;  /* 0x000800009d90783b */ /* 0x000ea20000004200 */
[----:B------:R3:W5:Y:S02]  /*9b50*/  MUFU.EX2 R134, R159 ;  /* 0x0000009f00867308 */ /* 0x0007640000000800 */
[----:B-1----:R-:W-:Y:S08]  /*9b60*/  FADD.FTZ R0, R135, R0 ;  /* 0x0000000087007221 */ /* 0x002ff00000010000 */
[----:B------:R-:W-:Y:S01]  /*9b70*/  MUFU.EX2 R178, R167 ;  /* 0x000000a700b27308 */ /* 0x000fe20000000800 */
[C---:B----4-:R-:W-:Y:S03]  /*9b80*/  HMMA.16816.F32 R20, R136.reuse, R140, R20 ;  /* 0x0000008c8814723c */ /* 0x050fe60000001814 */
[----:B---3--:R-:W-:Y:S01]  /*9b90*/  MOV R159, R148 ;  /* 0x00000094009f7202 */ /* 0x008fe20000000f00 */
[----:B-----5:R-:W-:Y:S01]  /*9ba0*/  FADD.FTZ R0, R134, R0 ;  /* 0x0000000086007221 */ /* 0x020fe20000010000 */
[----:B------:R-:W-:Y:S03]  /*9bb0*/  LDSM.16.MT88.4 R148, [R252+0x1000] ;  /* 0x00100000fc94783b */ /* 0x000fe60000004200 */
[C---:B------:R-:W-:Y:S05]  /*9bc0*/  HMMA.16816.F32 R24, R136.reuse, R142, R24 ;  /* 0x0000008e8818723c */ /* 0x040fea0000001818 */
[----:B------:R-:W1:Y:S03]  /*9bd0*/  LDSM.16.MT88.4 R140, [R251+0x2800] ;  /* 0x00280000fb8c783b */ /* 0x000e660000004200 */
        /* <DEDUP_REMOVED lines=38> */
[----:B------:R-:W2:Y:S06]  /*9e40*/  LDSM.16.MT88.4 R144, [R164+0x1000] ;  /* 0x00100000a490783b */ /* 0x000eac0000004200 */
[----:B------:R-:W-:Y:S02]  /*9e50*/  F2FP.PACK_AB R136, R2, R132 ;  /* 0x000000840288723e */ /* 0x000fe400000000ff */
[----:B------:R-:W-:Y:S01]  /*9e60*/  F2FP.PACK_AB R138, R134, R135 ;  /* 0x00000087868a723e */ /* 0x000fe200000000ff */
[----:B------:R-:W-:Y:S02]  /*9e70*/  MUFU.EX2 R132, R162 ;  /* 0x000000a200847308 */ /* 0x000fe40000000800 */
[----:B------:R-:W-:Y:S02]  /*9e80*/  F2FP.PACK_AB R137, R189, R190 ;  /* 0x000000bebd89723e */ /* 0x000fe400000000ff */
[----:B------:R-:W-:Y:S06]  /*9e90*/  F2FP.PACK_AB R139, R182, R191 ;  /* 0x000000bfb68b723e */ /* 0x000fec00000000ff */
[----:B------:R3:W-:Y:S01]  /*9ea0*/  MUFU.EX2 R135, R160 ;  /* 0x000000a000877308 */ /* 0x0007e20000000800 */
[C---:B-1----:R-:W-:Y:S09]  /*9eb0*/  HMMA.16816.F32 R4, R136.reuse, R140, R4 ;  /* 0x0000008c8804723c */ /* 0x042ff20000001804 */
[----:B------:R-:W1:Y:S01]  /*9ec0*/  MUFU.EX2 R2, R159 ;  /* 0x0000009f00027308 */ /* 0x000e620000000800 */
[C---:B------:R-:W-:Y:S01]  /*9ed0*/  HMMA.16816.F32 R8, R136.reuse, R142, R8 ;  /* 0x0000008e8808723c */ /* 0x040fe20000001808 */
[----:B------:R-:W4:Y:S08]  /*9ee0*/  LDSM.16.MT88.4 R140, [R157+0x1000] ;  /* 0x001000009d8c783b */ /* 0x000f300000004200 */
[----:B------:R-:W5:Y:S01]  /*9ef0*/  MUFU.EX2 R134, R165 ;  /* 0x000000a500867308 */ /* 0x000f620000000800 */
[C---:B--2---:R-:W-:Y:S01]  /*9f00*/  HMMA.16816.F32 R12, R136.reuse, R144, R12 ;  /* 0x00000090880c723c */ /* 0x044fe2000000180c */
[----:B---3--:R-:W-:Y:S07]  /*9f10*/  LDSM.16.MT88.4 R160, [R251+0x1800] ;  /* 0x00180000fba0783b */ /* 0x008fee0000004200 */
[C---:B------:R-:W-:Y:S01]  /*9f20*/  HMMA.16816.F32 R16, R136.reuse, R146, R16 ;  /* 0x000000928810723c */ /* 0x040fe20000001810 */
[----:B------:R-:W2:Y:S03]  /*9f30*/  LDSM.16.MT88.4 R144, [R251+0x3000] ;  /* 0x00300000fb90783b */ /* 0x000ea60000004200 */
[----:B-1----:R-:W-:Y:S04]  /*9f40*/  FADD.FTZ R0, R2, R0 ;  /* 0x0000000002007221 */ /* 0x002fe80000010000 */
[C---:B------:R-:W-:Y:S04]  /*9f50*/  HMMA.16816.F32 R20, R136.reuse, R148, R20 ;  /* 0x000000948814723c */ /* 0x040fe80000001814 */
[C---:B------:R-:W-:Y:S01]  /*9f60*/  FADD.FTZ R0, R176.reuse, R0 ;  /* 0x00000000b0007221 */ /* 0x040fe20000010000 */
[----:B------:R-:W-:Y:S01]  /*9f70*/  F2FP.PACK_AB R176, R176, R2 ;  /* 0x00000002b0b0723e */ /* 0x000fe200000000ff */
[----:B------:R-:W-:Y:S01]  /*9f80*/  FADD.FTZ R2, R153, R152 ;  /* 0x0000009899027221 */ /* 0x000fe20000010000 */
[----:B-----5:R-:W-:Y:S01]  /*9f90*/  F2FP.PACK_AB R179, R134, R135 ;  /* 0x0000008786b3723e */ /* 0x020fe200000000ff */
[C---:B------:R-:W-:Y:S01]  /*9fa0*/  HMMA.16816.F32 R24, R136.reuse, R150, R24 ;  /* 0x000000968818723c */ /* 0x040fe20000001818 */
[----:B------:R-:W1:Y:S03]  /*9fb0*/  LDSM.16.MT88.4 R148, [R164+0x3000] ;  /* 0x00300000a494783b */ /* 0x000e660000004200 */
[----:B------:R-:W-:Y:S04]  /*9fc0*/  FADD.FTZ R0, R132, R0 ;  /* 0x0000000084007221 */ /* 0x000fe80000010000 */
[C---:B------:R-:W-:Y:S01]  /*9fd0*/  FADD.FTZ R0, R178.reuse, R0 ;  /* 0x00000000b2007221 */ /* 0x040fe20000010000 */
[C---:B----4-:R-:W-:Y:S01]  /*9fe0*/  HMMA.16816.F32 R28, R136.reuse, R140, R28 ;  /* 0x0000008c881c723c */ /* 0x050fe2000000181c */
[----:B------:R-:W-:Y:S02]  /*9ff0*/  LDSM.16.MT88.4 R152, [R164+0x1800] ;  /* 0x00180000a498783b */ /* 0x000fe40000004200 */
[----:B------:R-:W-:Y:S02]  /*a000*/  F2FP.PACK_AB R178, R178, R132 ;  /* 0x00000084b2b2723e */ /* 0x000fe400000000ff */
[----:B------:R-:W-:Y:S03]  /*a010*/  MOV R132, R158 ;  /* 0x0000009e00847202 */ /* 0x000fe60000000f00 */
[C---:B------:R-:W-:Y:S01]  /*a020*/  HMMA.16816.F32 R32, R136.reuse, R142, R32 ;  /* 0x0000008e8820723c */ /* 0x040fe20000001820 */
[----:B------:R-:W3:Y:S08]  /*a030*/  LDSM.16.MT88.4 R140, [R252+0x3000] ;  /* 0x00300000fc8c783b */ /* 0x000ef00000004200 */
[----:B------:R4:W-:Y:S01]  /*a040*/  STL [R1+0x78], R0 ;  /* 0x0000780001007387 */ /* 0x0009e20000100800 */
[C---:B--2---:R-:W-:Y:S08]  /*a050*/  HMMA.16816.F32 R36, R136.reuse, R144, R36 ;  /* 0x000000908824723c */ /* 0x044ff00000001824 */
[C---:B------:R-:W-:Y:S01]  /*a060*/  HMMA.16816.F32 R40, R136.reuse, R146, R40 ;  /* 0x000000928828723c */ /* 0x040fe20000001828 */
[----:B------:R-:W2:Y:S07]  /*a070*/  LDSM.16.MT88.4 R144, [R157+0x3000] ;  /* 0x003000009d90783b */ /* 0x000eae0000004200 */
[C---:B-1----:R-:W-:Y:S08]  /*a080*/  HMMA.16816.F32 R44, R136.reuse, R148, R44 ;  /* 0x00000094882c723c */ /* 0x042ff0000000182c */
[C---:B------:R-:W-:Y:S01]  /*a090*/  HMMA.16816.F32 R48, R136.reuse, R150, R48 ;  /* 0x000000968830723c */ /* 0x040fe20000001830 */
[----:B------:R-:W1:Y:S03]  /*a0a0*/  LDSM.16.MT88.4 R148, [R251+0x5000] ;  /* 0x00500000fb94783b */ /* 0x000e660000004200 */
[----:B----4-:R-:W-:Y:S01]  /*a0b0*/  FADD.FTZ R0, R156, R2 ;  /* 0x000000029c007221 */ /* 0x010fe20000010000 */
[----:B------:R-:W-:Y:S03]  /*a0c0*/  MOV R2, R157 ;  /* 0x0000009d00027202 */ /* 0x000fe60000000f00 */
[C---:B---3--:R-:W-:Y:S04]  /*a0d0*/  HMMA.16816.F32 R52, R136.reuse, R140, R52 ;  /* 0x0000008c8834723c */ /* 0x048fe80000001834 */
[----:B------:R-:W-:Y:S04]  /*a0e0*/  FADD.FTZ R0, R132, R0 ;  /* 0x0000000084007221 */ /* 0x000fe80000010000 */
[C---:B------:R-:W-:Y:S01]  /*a0f0*/  HMMA.16816.F32 R56, R136.reuse, R142, R56 ;  /* 0x0000008e8838723c */ /* 0x040fe20000001838 */
[----:B------:R-:W3:Y:S03]  /*a100*/  LDSM.16.MT88.4 R140, [R164+0x5000] ;  /* 0x00500000a48c783b */ /* 0x000ee60000004200 */
[----:B------:R-:W-:Y:S04]  /*a110*/  FADD.FTZ R0, R186, R0 ;  /* 0x00000000ba007221 */ /* 0x000fe80000010000 */
[----:B------:R-:W-:Y:S01]  /*a120*/  FADD.FTZ R0, R185, R0 ;  /* 0x00000000b9007221 */ /* 0x000fe20000010000 */
[C---:B--2---:R-:W-:Y:S03]  /*a130*/  HMMA.16816.F32 R60, R136.reuse, R144, R60 ;  /* 0x00000090883c723c */ /* 0x044fe6000000183c */
[----:B------:R-:W-:Y:S04]  /*a140*/  FADD.FTZ R0, R183, R0 ;  /* 0x00000000b7007221 */ /* 0x000fe80000010000 */
[----:B------:R-:W-:Y:S01]  /*a150*/  FADD.FTZ R0, R184, R0 ;  /* 0x00000000b8007221 */ /* 0x000fe20000010000 */
[C---:B------:R-:W-:Y:S01]  /*a160*/  HMMA.16816.F32 R64, R136.reuse, R146, R64 ;  /* 0x000000928840723c */ /* 0x040fe20000001840 */
[----:B------:R-:W2:Y:S03]  /*a170*/  LDSM.16.MT88.4 R144, [R252+0x5000] ;  /* 0x00500000fc90783b */ /* 0x000ea60000004200 */
[----:B------:R-:W-:Y:S04]  /*a180*/  FADD.FTZ R0, R190, R0 ;  /* 0x00000000be007221 */ /* 0x000fe80000010000 */
[C---:B-1----:R-:W-:Y:S04]  /*a190*/  HMMA.16816.F32 R68, R136.reuse, R148, R68 ;  /* 0x000000948844723c */ /* 0x042fe80000001844 */
[----:B------:R-:W-:Y:S04]  /*a1a0*/  FADD.FTZ R0, R189, R0 ;  /* 0x00000000bd007221 */ /* 0x000fe80000010000 */
[C---:B------:R-:W-:Y:S01]  /*a1b0*/  HMMA.16816.F32 R72, R136.reuse, R150, R72 ;  /* 0x000000968848723c */ /* 0x040fe20000001848 */
[----:B------:R-:W1:Y:S03]  /*a1c0*/  LDSM.16.MT88.4 R148, [R157+0x5000] ;  /* 0x005000009d94783b */ /* 0x000e660000004200 */
[----:B------:R-:W-:Y:S04]  /*a1d0*/  FADD.FTZ R0, R191, R0 ;  /* 0x00000000bf007221 */ /* 0x000fe80000010000 */
[C---:B---3--:R-:W-:Y:S04]  /*a1e0*/  HMMA.16816.F32 R76, R136.reuse, R140, R76 ;  /* 0x0000008c884c723c */ /* 0x048fe8000000184c */
[----:B------:R-:W-:Y:S04]  /*a1f0*/  FADD.FTZ R0, R182, R0 ;  /* 0x00000000b6007221 */ /* 0x000fe80000010000 */
[C---:B------:R-:W-:Y:S01]  /*a200*/  HMMA.16816.F32 R80, R136.reuse, R142, R80 ;  /* 0x0000008e8850723c */ /* 0x040fe20000001850 */
[----:B------:R-:W3:Y:S03]  /*a210*/  LDSM.16.MT88.4 R140, [R251+0x7000] ;  /* 0x00700000fb8c783b */ /* 0x000ee60000004200 */
[----:B------:R-:W-:Y:S04]  /*a220*/  FADD.FTZ R0, R180, R0 ;  /* 0x00000000b4007221 */ /* 0x000fe80000010000 */
[----:B------:R-:W-:Y:S01]  /*a230*/  FADD.FTZ R0, R181, R0 ;  /* 0x00000000b5007221 */ /* 0x000fe20000010000 */
[C---:B--2---:R-:W-:Y:S03]  /*a240*/  HMMA.16816.F32 R84, R136.reuse, R144, R84 ;  /* 0x000000908854723c */ /* 0x044fe60000001854 */
[----:B------:R-:W-:Y:S01]  /*a250*/  FADD.FTZ R0, R135, R0 ;  /* 0x0000000087007221 */ /* 0x000fe20000010000 */
[----:B------:R-:W-:Y:S03]  /*a260*/  MOV R135, R3 ;  /* 0x0000000300877202 */ /* 0x000fe60000000f00 */
[----:B------:R-:W-:Y:S01]  /*a270*/  FADD.FTZ R0, R134, R0 ;  /* 0x0000000086007221 */ /* 0x000fe20000010000 */
[C---:B------:R-:W-:Y:S01]  /*a280*/  HMMA.16816.F32 R88, R136.reuse, R146, R88 ;  /* 0x000000928858723c */ /* 0x040fe20000001858 */
[----:B------:R-:W2:Y:S03]  /*a290*/  LDSM.16.MT88.4 R144, [R164+0x7000] ;  /* 0x00700000a490783b */ /* 0x000ea60000004200 */
[----:B------:R-:W-:Y:S04]  /*a2a0*/  MOV R134, R133 ;  /* 0x0000008500867202 */ /* 0x000fe80000000f00 */
[C---:B-1----:R-:W-:Y:S08]  /*a2b0*/  HMMA.16816.F32 R92, R136.reuse, R148, R92 ;  /* 0x00000094885c723c */ /* 0x042ff0000000185c */
[C---:B------:R-:W-:Y:S01]  /*a2c0*/  HMMA.16816.F32 R96, R136.reuse, R150, R96 ;  /* 0x000000968860723c */ /* 0x040fe20000001860 */
[----:B------:R-:W1:Y:S07]  /*a2d0*/  LDSM.16.MT88.4 R148, [R252+0x7000] ;  /* 0x00700000fc94783b */ /* 0x000e6e0000004200 */
[C---:B---3--:R-:W-:Y:S08]  /*a2e0*/  HMMA.16816.F32 R100, R136.reuse, R140, R100 ;  /* 0x0000008c8864723c */ /* 0x048ff00000001864 */
[C---:B------:R-:W-:Y:S01]  /*a2f0*/  HMMA.16816.F32 R104, R136.reuse, R142, R104 ;  /* 0x0000008e8868723c */ /* 0x040fe20000001868 */
[----:B------:R-:W3:Y:S07]  /*a300*/  LDSM.16.MT88.4 R140, [R157+0x7000] ;  /* 0x007000009d8c783b */ /* 0x000eee0000004200 */
[C---:B--2---:R-:W-:Y:S08]  /*a310*/  HMMA.16816.F32 R108, R136.reuse, R144, R108 ;  /* 0x00000090886c723c */ /* 0x044ff0000000186c */
[C---:B------:R-:W-:Y:S01]  /*a320*/  HMMA.16816.F32 R112, R136.reuse, R146, R112 ;  /* 0x000000928870723c */ /* 0x040fe20000001870 */
[----:B------:R-:W2:Y:S07]  /*a330*/  LDSM.16.MT88.4 R144, [R252+0x1800] ;  /* 0x00180000fc90783b */ /* 0x000eae0000004200 */
[C---:B-1----:R-:W-:Y:S08]  /*a340*/  HMMA.16816.F32 R116, R136.reuse, R148, R116 ;  /* 0x000000948874723c */ /* 0x042ff00000001874 */
[C---:B------:R-:W-:Y:S08]  /*a350*/  HMMA.16816.F32 R120, R136.reuse, R150, R120 ;  /* 0x000000968878723c */ /* 0x040ff00000001878 */
[C---:B---3--:R-:W-:Y:S07]  /*a360*/  HMMA.16816.F32 R124, R136.reuse, R140, R124 ;  /* 0x0000008c887c723c */ /* 0x048fee000000187c */
[----:B------:R-:W-:Y:S01]  /*a370*/  MOV R141, R164 ;  /* 0x000000a4008d7202 */ /* 0x000fe20000000f00 */
[----:B------:R-:W-:Y:S01]  /*a380*/  HMMA.16816.F32 R128, R136, R142, R128 ;  /* 0x0000008e8880723c */ /* 0x000fe20000001880 */
[----:B------:R-:W1:Y:S07]  /*a390*/  LDSM.16.MT88.4 R136, [R2+0x1800] ;  /* 0x001800000288783b */ /* 0x000e6e0000004200 */
[C---:B------:R-:W-:Y:S01]  /*a3a0*/  HMMA.16816.F32 R164, R176.reuse, R160, R4 ;  /* 0x000000a0b0a4723c */ /* 0x040fe20000001804 */
[----:B------:R-:W3:Y:S07]  /*a3b0*/  LDSM.16.MT88.4 R4, [R251+0x3800] ;  /* 0x00380000fb04783b */ /* 0x000eee0000004200 */
[C---:B------:R-:W-:Y:S01]  /*a3c0*/  HMMA.16816.F32 R160, R176.reuse, R162, R8 ;  /* 0x000000a2b0a0723c */ /* 0x040fe20000001808 */
[----:B------:R1:W4:Y:S07]  /*a3d0*/  LDSM.16.MT88.4 R8, [R141+0x3800] ;  /* 0x003800008d08783b */ /* 0x00032e0000004200 */
[C---:B------:R-:W-:Y:S01]  /*a3e0*/  HMMA.16816.F32 R156, R176.reuse, R152, R12 ;  /* 0x00000098b09c723c */ /* 0x040fe2000000180c */
[----:B------:R-:W5:Y:S07]  /*a3f0*/  LDSM.16.MT88.4 R12, [R252+0x3800] ;  /* 0x00380000fc0c783b */ /* 0x000f6e0000004200 */
[C---:B------:R-:W-:Y:S01]  /*a400*/  HMMA.16816.F32 R152, R176.reuse, R154, R16 ;  /* 0x0000009ab098723c */ /* 0x040fe20000001810 */
[----:B------:R-:W4:Y:S07]  /*a410*/  LDSM.16.MT88.4 R16, [R2+0x3800] ;  /* 0x003800000210783b */ /* 0x000f2e0000004200 */
[C---:B--2---:R-:W-:Y:S07]  /*a420*/  HMMA.16816.F32 R148, R176.reuse, R144, R20 ;  /* 0x00000090b094723c */ /* 0x044fee0000001814 */
[----:B------:R-:W-:Y:S01]  /*a430*/  MOV R23, R141 ;  /* 0x0000008d00177202 */ /* 0x000fe20000000f00 */
[C---:B------:R-:W-:Y:S08]  /*a440*/  HMMA.16816.F32 R144, R176.reuse, R146, R24 ;  /* 0x00000092b090723c */ /* 0x040ff00000001818 */
[C---:B-1----:R-:W-:Y:S08]  /*a450*/  HMMA.16816.F32 R140, R176.reuse, R136, R28 ;  /* 0x00000088b08c723c */ /* 0x042ff0000000181c */
        /* <DEDUP_REMOVED lines=24> */
[----:B------:R4:W5:Y:S07]  /*a5e0*/  LDSM.16.MT88.4 R16, [R2+0x7800] ;  /* 0x007800000210783b */ /* 0x00096e0000004200 */
[C---:B-1----:R-:W-:Y:S08]  /*a5f0*/  HMMA.16816.F32 R100, R176.reuse, R4, R100 ;  /* 0x00000004b064723c */ /* 0x042ff00000001864 */
[C---:B------:R-:W-:Y:S08]  /*a600*/  HMMA.16816.F32 R104, R176.reuse, R6, R104 ;  /* 0x00000006b068723c */ /* 0x040ff00000001868 */
[C---:B--2---:R-:W-:Y:S04]  /*a610*/  HMMA.16816.F32 R108, R176.reuse, R8, R108 ;  /* 0x00000008b06c723c */ /* 0x044fe8000000186c */
[----:B----4-:R-:W-:Y:S04]  /*a620*/  IADD3 R2, R187, -0x1, RZ ;  /* 0xffffffffbb027810 */ /* 0x010fe80007ffe0ff */
[C---:B------:R-:W-:Y:S01]  /*a630*/  HMMA.16816.F32 R112, R176.reuse, R10, R112 ;  /* 0x0000000ab070723c */ /* 0x040fe20000001870 */
[----:B------:R-:W-:Y:S04]  /*a640*/  STL [R1+0x6c], R2 ;  /* 0x00006c0201007387 */ /* 0x000fe80000100800 */
[----:B------:R1:W-:Y:S03]  /*a650*/  STL [R1+0x88], R0 ;  /* 0x0000880001007387 */ /* 0x0003e60000100800 */
[C---:B---3--:R-:W-:Y:S08]  /*a660*/  HMMA.16816.F32 R116, R176.reuse, R12, R116 ;  /* 0x0000000cb074723c */ /* 0x048ff00000001874 */
[C---:B------:R-:W-:Y:S08]  /*a670*/  HMMA.16816.F32 R120, R176.reuse, R14, R120 ;  /* 0x0000000eb078723c */ /* 0x040ff00000001878 */
[C---:B-----5:R-:W-:Y:S04]  /*a680*/  HMMA.16816.F32 R124, R176.reuse, R16, R124 ;  /* 0x00000010b07c723c */ /* 0x060fe8000000187c */
[----:B-1----:R-:W-:Y:S04]  /*a690*/  MOV R0, R2 ;  /* 0x0000000200007202 */ /* 0x002fe80000000f00 */
[----:B------:R-:W-:Y:S01]  /*a6a0*/  HMMA.16816.F32 R128, R176, R18, R128 ;  /* 0x00000012b080723c */ /* 0x000fe20000001880 */
[----:B------:R1:W-:Y:S03]  /*a6b0*/  STL [R1+0x5c], R0 ;  /* 0x00005c0001007387 */ /* 0x0003e60000100800 */
[----:B------:R-:W-:Y:S04]  /*a6c0*/  MOV R16, R3 ;  /* 0x0000000300107202 */ /* 0x000fe80000000f00 */
[----:B-1----:R-:W-:-:S05]  /*a6d0*/  @P0 BRA `(.L_x_1059) ;  /* 0xffffbd5000000947 */ /* 0x002fca000383ffff */
.L_x_1048:
[----:B---3--:R-:W2:Y:S04]  /*a6e0*/  LDL R2, [R1+0x8c] ;  /* 0x00008c0001027983 */ /* 0x008ea80000100800 */
[----:B------:R-:W2:Y:S02]  /*a6f0*/  LDL R0, [R1+0x6c] ;  /* 0x00006c0001007983 */ /* 0x000ea40000100800 */
[----:B--2---:R-:W-:-:S13]  /*a700*/  ISETP.GE.AND P0, PT, R0, R2, PT ;  /* 0x000000020000720c */ /* 0x004fda0003f06270 */
[----:B------:R-:W-:Y:S05]  /*a710*/  @!P0 BRA `(.L_x_1060) ;  /* 0x00003b8000008947 */ /* 0x000fea0003800000 */
[----:B------:R-:W-:Y:S02]  /*a720*/  MOV R135, R16 ;  /* 0x0000001000877202 */ /* 0x000fe40000000f00 */
[----:B------:R-:W-:Y:S02]  /*a730*/  MOV R134, R133 ;  /* 0x0000008500867202 */ /* 0x000fe40000000f00 */
.L_x_1067:
[----:B------:R-:W2:Y:S01]  /*a740*/  LDL R12, [R1+0x8] ;  /* 0x00000800010c7983 */ /* 0x000ea20000100800 */
[----:B------:R-:W-:Y:S04]  /*a750*/  DEPBAR.LE SB0, 0x0 ;  /* 0x000080000000791a */ /* 0x000fe80000000000 */
[----:B------:R-:W3:Y:S01]  /*a760*/  LDL R28, [R1+0x60] ;  /* 0x00006000011c7983 */ /* 0x000ee20000100800 */
[----:B------:R-:W-:Y:S03]  /*a770*/  WARPSYNC 0xffffffff ;  /* 0xffffffff00007948 */ /* 0x000fe60003800000 */
[----:B------:R-:W4:Y:S04]  /*a780*/  LDL R7, [R1+0x40] ;  /* 0x0000400001077983 */ /* 0x000f280000100800 */
[----:B------:R-:W5:Y:S04]  /*a790*/  LDL.64 R22, [R1+0xb0] ;  /* 0x0000b00001167983 */ /* 0x000f680000100a00 */
[----:B------:R-:W3:Y:S04]  /*a7a0*/  LDL R4, [R1+0x48] ;  /* 0x0000480001047983 */ /* 0x000ee80000100800 */
[----:B------:R-:W5:Y:S04]  /*a7b0*/  LDL R6, [R1+0xbc] ;  /* 0x0000bc0001067983 */ /* 0x000f680000100800 */
[----:B------:R-:W5:Y:S04]  /*a7c0*/  LDL R8, [R1+0x68] ;  /* 0x0000680001087983 */ /* 0x000f680000100800 */
[----:B------:R-:W5:Y:S04]  /*a7d0*/  LDL R21, [R1+0x158] ;  /* 0x0001580001157983 */ /* 0x000f680000100800 */
[----:B------:R-:W5:Y:S04]  /*a7e0*/  LDL R5, [R1+0x44] ;  /* 0x0000440001057983 */ /* 0x000f680000100800 */
[----:B------:R-:W5:Y:S04]  /*a7f0*/  LDL R20, [R1+0x7c] ;  /* 0x00007c0001147983 */ /* 0x000f680000100800 */
[----:B------:R-:W5:Y:S04]  /*a800*/  LDL R15, [R1+0x15c] ;  /* 0x00015c00010f7983 */ /* 0x000f680000100800 */
[----:B------:R-:W5:Y:S04]  /*a810*/  LDL R14, [R1+0x80] ;  /* 0x00008000010e7983 */ /* 0x000f680000100800 */
[----:B------:R-:W5:Y:S04]  /*a820*/  LDL R13, [R1+0x160] ;  /* 0x00016000010d7983 */ /* 0x000f680000100800 */
[----:B------:R-:W-:Y:S06]  /*a830*/  BAR.SYNC.DEFER_BLOCKING 0x0 ;  /* 0x0000000000007b1d */ /* 0x000fec0000010000 */
[----:B------:R-:W1:Y:S04]  /*a840*/  LDSM.16.M88.4 R16, [R248+0x800] ;  /* 0x00080000f810783b */ /* 0x000e680000000200 */
[----:B------:R-:W1:Y:S04]  /*a850*/  LDSM.16.M88.4 R24, [R248+0x1000] ;  /* 0x00100000f818783b */ /* 0x000e680000000200 */
[----:B------:R-:W1:Y:S04]  /*a860*/  LDSM.16.M88.4 R32, [R248+0x1800] ;  /* 0x00180000f820783b */ /* 0x000e680000000200 */
[----:B--2---:R2:W1:Y:S04]  /*a870*/  LDSM.16.M88.4 R176, [R12] ;  /* 0x000000000cb0783b */ /* 0x0044680000000200 */
[----:B----4-:R4:W1:Y:S04]  /*a880*/  LDSM.16.M88.4 R180, [R7] ;  /* 0x0000000007b4783b */ /* 0x0108680000000200 */
[----:B---3--:R3:W1:Y:S04]  /*a890*/  LDSM.16.M88.4 R188, [R4] ;  /* 0x0000000004bc783b */ /* 0x0086680000000200 */
[----:B--2---:R-:W2:Y:S01]  /*a8a0*/  LDL R12, [R1+0x84] ;  /* 0x00008400010c7983 */ /* 0x004ea20000100800 */
[----:B-----5:R-:W-:Y:S01]  /*a8b0*/  SHF.R.S32.HI R0, RZ, 0x1f, R8 ;  /* 0x0000001fff007819 */ /* 0x020fe20000011408 */
[----:B------:R-:W-:Y:S04]  /*a8c0*/  IMAD.WIDE.U32 R2, R8, c[0x0][0x208], RZ ;  /* 0x0000820008027a25 */ /* 0x000fe800078e00ff */
[----:B------:R-:W-:Y:S01]  /*a8d0*/  IMAD R0, R0, c[0x0][0x208], RZ ;  /* 0x0000820000007a24 */ /* 0x000fe200078e02ff */
[----:B----4-:R-:W4:Y:S03]  /*a8e0*/  LDL R7, [R1+0x164] ;  /* 0x0001640001077983 */ /* 0x010f260000100800 */
[----:B------:R-:W-:Y:S01]  /*a8f0*/  IMAD R0, R8, c[0x0][0x20c], R0 ;  /* 0x0000830008007a24 */ /* 0x000fe200078e0200 */
[----:B------:R5:W1:Y:S01]  /*a900*/  LDSM.16.M88.4 R184, [R5] ;  /* 0x0000000005b8783b */ /* 0x000a620000000200 */
[C---:B------:R-:W-:Y:S02]  /*a910*/  SHF.L.U64.HI R29, R20.reuse, 0x1, R21 ;  /* 0x00000001141d7819 */ /* 0x040fe40000010215 */
[----:B------:R-:W-:Y:S01]  /*a920*/  IMAD.IADD R3, R3, 0x1, R0 ;  /* 0x0000000103037824 */ /* 0x000fe200078e0200 */
[----:B---3--:R-:W4:Y:S01]  /*a930*/  LDL R4, [R1+0x64] ;  /* 0x0000640001047983 */ /* 0x008f220000100800 */
[----:B------:R-:W-:Y:S02]  /*a940*/  IMAD.SHL.U32 R132, R20, 0x2, RZ ;  /* 0x0000000214847824 */ /* 0x000fe400078e00ff */
[----:B------:R-:W-:Y:S01]  /*a950*/  IMAD.WIDE.U32 R2, R28, c[0x0][0x218], R2 ;  /* 0x000086001c027a25 */ /* 0x000fe200078e0002 */
[----:B------:R3:W1:Y:S01]  /*a960*/  LDSM.16.M88.4 R8, [R248] ;  /* 0x00000000f808783b */ /* 0x0006620000000200 */
[----:B------:R-:W-:Y:S03]  /*a970*/  SHF.L.U32 R31, R14, 0x1, RZ ;  /* 0x000000010e1f7819 */ /* 0x000fe600000006ff */
[----:B------:R-:W-:Y:S02]  /*a980*/  IADD3 R0, P0, R22, R2, RZ ;  /* 0x0000000216007210 */ /* 0x000fe40007f1e0ff */
[----:B-----5:R-:W-:Y:S05]  /*a990*/  SHF.R.S32.HI R5, RZ, 0x1f, R28 ;  /* 0x0000001fff057819 */ /* 0x020fea000001141c */
[----:B------:R-:W-:Y:S04]  /*a9a0*/  IMAD R5, R5, c[0x0][0x218], RZ ;  /* 0x0000860005057a24 */ /* 0x000fe800078e02ff */
[----:B------:R-:W-:Y:S01]  /*a9b0*/  IMAD R5, R28, c[0x0][0x21c], R5 ;  /* 0x000087001c057a24 */ /* 0x000fe200078e0205 */
[----:B------:R-:W-:Y:S04]  /*a9c0*/  SHF.L.U64.HI R28, R14, 0x1, R15 ;  /* 0x000000010e1c7819 */ /* 0x000fe8000001020f */
[----:B------:R-:W-:Y:S02]  /*a9d0*/  IADD3.X R5, R6, R3, R5, P0, !PT ;  /* 0x0000000306057210 */ /* 0x000fe400007fe405 */
[C---:B------:R-:W-:Y:S04]  /*a9e0*/  LEA R6, P0, R0.reuse, c[0x0][0x1f8], 0x1 ;  /* 0x00007e0000067a11 */ /* 0x040fe800078008ff */
[----:B------:R-:W-:Y:S02]  /*a9f0*/  LEA.HI.X R5, R0, c[0x0][0x1fc], R5, 0x1, P0 ;  /* 0x00007f0000057a11 */ /* 0x000fe400000f0c05 */
[C---:B--2---:R-:W-:Y:S01]  /*aa00*/  SHF.L.U64.HI R15, R12.reuse, 0x1, R13 ;  /* 0x000000010c0f7819 */ /* 0x044fe2000001020d */
[----:B------:R-:W-:Y:S01]  /*aa10*/  IMAD.SHL.U32 R23, R12, 0x2, RZ ;  /* 0x000000020c177824 */ /* 0x000fe200078e00ff */
[C---:B----4-:R-:W-:Y:S02]  /*aa20*/  SHF.L.U64.HI R14, R4.reuse, 0x1, R7 ;  /* 0x00000001040e7819 */ /* 0x050fe40000010207 */
[----:B------:R-:W-:Y:S01]  /*aa30*/  SHF.L.U32 R20, R4, 0x1, RZ ;  /* 0x0000000104147819 */ /* 0x000fe200000006ff */
[----:B------:R-:W-:-:S05]  /*aa40*/  BRA.DIV ~URZ, `(.L_x_1061) ;  /* 0x000079327f007947 */ /* 0x000fca000b800000 */
[----:B-1-3--:R1:W2:Y:S02]  /*aa50*/  SHFL.IDX PT, R0, R5, RZ, 0x181f ;  /* 0x00181fff05007589 */ /* 0x00a2a400000e0000 */
.L_x_1092:
[----:B------:R-:W3:Y:S01]  /*aa60*/  LDL R2, [R1+0x64] ;  /* 0x0000640001027983 */ /* 0x000ee20000100800 */
[----:B------:R-:W-:Y:S04]  /*aa70*/  BSSY B0, `(.L_x_1062) ;  /* 0x000016f000007945 */ /* 0x000fe80003800000 */
[----:B------:R-:W4:Y:S05]  /*aa80*/  LDL R12, [R1+0x84] ;  /* 0x00008400010c7983 */ /* 0x000f2a0000100800 */
[----:B--2---:R-:W2:Y:S05]  /*aa90*/  LDL R7, [R1+0x80] ;  /* 0x0000800001077983 */ /* 0x004eaa0000100800 */
[----:B------:R-:W2:Y:S05]  /*aaa0*/  LDL R21, [R1+0x7c] ;  /* 0x00007c0001157983 */ /* 0x000eaa0000100800 */
[----:B------:R-:W-:Y:S05]  /*aab0*/  STL [R1+0x1f0], R36 ;  /* 0x0001f02401007387 */ /* 0x000fea0000100800 */
[----:B------:R-:W2:Y:S05]  /*aac0*/  LDL R133, [R1+0x58] ;  /* 0x0000580001857983 */ /* 0x000eaa0000100800 */
[----:B------:R-:W1:Y:S01]  /*aad0*/  SHFL.IDX PT, R4, R6, RZ, 0x181f ;  /* 0x00181fff06047589 */ /* 0x000e6200000e0000 */
[----:B---3--:R-:W-:Y:S02]  /*aae0*/  ISETP.GE.AND P1, PT, R2, c[0x0][0x1d4], PT ;  /* 0x0000750002007a0c */ /* 0x008fe40003f26270 */
[----:B-1----:R-:W-:Y:S02]  /*aaf0*/  IADD3 R2, P0, R4, R20, RZ ;  /* 0x0000001404027210 */ /* 0x002fe40007f1e0ff */
[----:B------:R-:W-:Y:S02]  /*ab00*/  SEL R36, RZ, 0x10, P1 ;  /* 0x00000010ff247807 */ /* 0x000fe40000800000 */
[----:B----4-:R-:W-:Y:S01]  /*ab10*/  ISETP.GE.AND P5, PT, R12, c[0x0][0x1d4], PT ;  /* 0x000075000c007a0c */ /* 0x010fe20003fa6270 */
[----:B------:R-:W-:Y:S01]  /*ab20*/  IMAD.X R3, R0, 0x1, R14, P0 ;  /* 0x0000000100037824 */ /* 0x000fe200000e060e */
[----:B------:R-:W-:Y:S01]  /*ab30*/  IADD3 R12, P0, R4, R23, RZ ;  /* 0x00000017040c7210 */ /* 0x000fe20007f1e0ff */
[----:B------:R-:W-:Y:S01]  /*ab40*/  STL [R1+0x5c], R36 ;  /* 0x00005c2401007387 */ /* 0x000fe20000100800 */
[----:B--2---:R-:W-:Y:S03]  /*ab50*/  ISETP.GE.AND P4, PT, R7, c[0x0][0x1d4], PT ;  /* 0x0000750007007a0c */ /* 0x004fe60003f86270 */
[----:B------:R-:W-:Y:S01]  /*ab60*/  IMAD.X R13, R0, 0x1, R15, P0 ;  /* 0x00000001000d7824 */ /* 0x000fe200000e060f */
[----:B------:R-:W-:Y:S02]  /*ab70*/  ISETP.GE.AND P3, PT, R21, c[0x0][0x1d4], PT ;  /* 0x0000750015007a0c */ /* 0x000fe40003f66270 */
[----:B------:R-:W-:Y:S04]  /*ab80*/  SEL R21, RZ, 0x10, P4 ;  /* 0x00000010ff157807 */ /* 0x000fe80002000000 */
[C---:B------:R-:W-:Y:S01]  /*ab90*/  IADD3 R30, -R21.reuse, 0x10, RZ ;  /* 0x00000010151e7810 */ /* 0x040fe20007ffe1ff */
[----:B------:R-:W-:Y:S01]  /*aba0*/  @!PT LDS RZ, [RZ] ;  /* 0x00000000fffff984 */ /* 0x000fe20000000800 */
[----:B------:R-:W-:Y:S01]  /*abb0*/  @!PT LDS RZ, [RZ] ;  /* 0x00000000fffff984 */ /* 0x000fe20000000800 */
[----:B------:R1:W-:Y:S03]  /*abc0*/  LDGSTS.E.BYPASS.LTC128B.128 [R133+0x100], [R2.64], !P1 ;  /* 0x0010000002857fae */ /* 0x0003e6000c901d46 */
[----:B------:R-:W-:Y:S02]  /*abd0*/  LOP3.LUT R30, R30, 0xf, RZ, 0xc0, !PT ;  /* 0x0000000f1e1e7812 */ /* 0x000fe400078ec0ff */
[----:B------:R2:W-:Y:S05]  /*abe0*/  LDGSTS.E.BYPASS.LTC128B.128 [R133+0x2100], [R12.64], !P5 ;  /* 0x021000000c857fae */ /* 0x0005ea000e901d46 */
[----:B-1----:R1:W3:Y:S05]  /*abf0*/  SHFL.IDX PT, R2, R6, 0x1, 0x181f ;  /* 0x00381f0006027f89 */ /* 0x0022ea00000e0000 */
[----:B------:R4:W3:Y:S01]  /*ac00*/  SHFL.IDX PT, R3, R5, 0x1, 0x181f ;  /* 0x00381f0005037f89 */ /* 0x0008e200000e0000 */
[----:B--2---:R-:W-:Y:S04]  /*ac10*/  IADD3 R12, -R36, 0x10, RZ ;  /* 0x00000010240c7810 */ /* 0x004fe80007ffe1ff */
[----:B------:R-:W-:Y:S02]  /*ac20*/  LOP3.LUT R12, R12, 0xf, RZ, 0xc0, !PT ;  /* 0x0000000f0c0c7812 */ /* 0x000fe400078ec0ff */
[----:B-1----:R-:W-:Y:S05]  /*ac30*/  IADD3 R6, P0, R4, R31, RZ ;  /* 0x0000001f04067210 */ /* 0x002fea0007f1e0ff */
[----:B------:R-:W-:Y:S01]  /*ac40*/  IMAD.X R7, R0, 0x1, R28, P0 ;  /* 0x0000000100077824 */ /* 0x000fe200000e061c */
[----:B------:R-:W-:Y:S04]  /*ac50*/  IADD3 R4, P0, R4, R132, RZ ;  /* 0x0000008404047210 */ /* 0x000fe80007f1e0ff */
[----:B------:R1:W-:Y:S01]  /*ac60*/  LDGSTS.E.BYPASS.LTC128B.128 [R133+0x4100], [R6.64], !P4 ;  /* 0x0410000006857fae */ /* 0x0003e2000e101d46 */
[----:B----4-:R-:W-:Y:S01]  /*ac70*/  IMAD.X R5, R0, 0x1, R29, P0 ;  /* 0x0000000100057824 */ /* 0x010fe200000e061d */
[----:B------:R-:W-:Y:S02]  /*ac80*/  SEL R0, RZ, 0x10, P5 ;  /* 0x00000010ff007807 */ /* 0x000fe40002800000 */
[-C--:B---3--:R-:W-:Y:S02]  /*ac90*/  IADD3 R12, P1, P0, R12, R2.reuse, R20 ;  /* 0x000000020c0c7210 */ /* 0x088fe4000783e014 */
[----:B------:R2:W-:Y:S01]  /*aca0*/  LDGSTS.E.BYPASS.LTC128B.128 [R133+0x6100], [R4.64], !P3 ;  /* 0x0610000004857fae */ /* 0x0005e2000d901d46 */
[----:B------:R-:W-:Y:S02]  /*acb0*/  IADD3 R22, -R0, 0x10, RZ ;  /* 0x0000001000167810 */ /* 0x000fe40007ffe1ff */
[----:B------:R-:W-:Y:S02]  /*acc0*/  SEL R20, RZ, 0x10, P3 ;  /* 0x00000010ff147807 */ /* 0x000fe40001800000 */
[----:B------:R-:W-:Y:S02]  /*acd0*/  LOP3.LUT R22, R22, 0xf, RZ, 0xc0, !PT ;  /* 0x0000000f16167812 */ /* 0x000fe400078ec0ff */
[-C--:B------:R-:W-:Y:S02]  /*ace0*/  IADD3.X R13, RZ, R3.reuse, R14, P1, P0 ;  /* 0x00000003ff0d7210 */ /* 0x080fe40000fe040e */
[-C--:B------:R-:W-:Y:S04]  /*acf0*/  IADD3 R22, P1, P0, R22, R2.reuse, R23 ;  /* 0x0000000216167210 */ /* 0x080fe8000783e017 */
[-C--:B------:R-:W-:Y:S02]  /*ad00*/  IADD3.X R23, RZ, R3.reuse, R15, P1, P0 ;  /* 0x00000003ff177210 */ /* 0x080fe40000fe040f */
[-C--:B------:R-:W-:Y:S04]  /*ad10*/  IADD3 R30, P1, P0, R30, R2.reuse, R31 ;  /* 0x000000021e1e7210 */ /* 0x080fe8000783e01f */
[-C--:B------:R-:W-:Y:S02]  /*ad20*/  IADD3.X R31, RZ, R3.reuse, R28, P1, P0 ;  /* 0x00000003ff1f7210 */ /* 0x080fe40000fe041c */
[----:B--2---:R-:W-:Y:S04]  /*ad30*/  IADD3 R4, -R20, 0x10, RZ ;  /* 0x0000001014047810 */ /* 0x004fe80007ffe1ff */
[----:B------:R-:W-:Y:S04]  /*ad40*/  LOP3.LUT R4, R4, 0xf, RZ, 0xc0, !PT ;  /* 0x0000000f04047812 */ /* 0x000fe800078ec0ff */
[----:B------:R-:W-:Y:S02]  /*ad50*/  IADD3 R2, P1, P0, R4, R2, R132 ;  /* 0x0000000204027210 */ /* 0x000fe4000783e084 */
[C---:B-1----:R-:W-:Y:S03]  /*ad60*/  HMMA.16816.F32 R4, R168.reuse, R8, RZ ;  /* 0x00000008a804723c */ /* 0x042fe600000018ff */
[----:B------:R-:W-:Y:S02]  /*ad70*/  IADD3.X R3, RZ, R3, R29, P1, P0 ;  /* 0x00000003ff037210 */ /* 0x000fe40000fe041d */
[----:B------:R-:W-:Y:S02]  /*ad80*/  ISETP.NE.U32.AND P1, PT, R36, RZ, PT ;  /* 0x000000ff2400720c */ /* 0x000fe40003f25070 */
[----:B------:R1:W5:Y:S01]  /*ad90*/  LDL.LU R36, [R1+0x1f0] ;  /* 0x0001f00001247983 */ /* 0x0003620000300800 */
[C---:B------:R-:W-:Y:S01]  /*ada0*/  HMMA.16816.F32 R8, R168.reuse, R10, RZ ;  /* 0x0000000aa808723c */ /* 0x040fe200000018ff */
[----:B------:R-:W-:Y:S03]  /*adb0*/  ISETP.NE.U32.AND P0, PT, R0, RZ, PT ;  /* 0x000000ff0000720c */ /* 0x000fe60003f05070 */
[----:B------:R-:W2:Y:S05]  /*adc0*/  LDL R132, [R1+0x14] ;  /* 0x0000140001847983 */ /* 0x000eaa0000100800 */
[----:B------:R-:W3:Y:S05]  /*add0*/  LDL R0, [R1+0x18] ;  /* 0x0000180001007983 */ /* 0x000eea0000100800 */
[----:B------:R4:W-:Y:S01]  /*ade0*/  LDGSTS.E.BYPASS.LTC128B.128.ZFILL [R133+0x1100], [R12.64], P1 ;  /* 0x011000000c857fae */ /* 0x0009e20008941d46 */
[----:B------:R-:W-:Y:S04]  /*adf0*/  ISETP.NE.U32.AND P1, PT, R21, RZ, PT ;  /* 0x000000ff1500720c */ /* 0x000fe80003f25070 */
[----:B------:R1:W-:Y:S01]  /*ae00*/  LDGSTS.E.BYPASS.LTC128B.128.ZFILL [R133+0x3100], [R22.64], P0 ;  /* 0x0310000016857fae */ /* 0x0003e20008141d46 */
[----:B------:R-:W-:Y:S08]  /*ae10*/  ISETP.NE.U32.AND P0, PT, R20, RZ, PT ;  /* 0x000000ff1400720c */ /* 0x000ff00003f05070 */
[----:B------:R1:W-:Y:S05]  /*ae20*/  LDGSTS.E.BYPASS.LTC128B.128.ZFILL [R133+0x5100], [R30.64], P1 ;  /* 0x051000001e857fae */ /* 0x0003ea0008941d46 */
[----:B------:R1:W-:Y:S05]  /*ae30*/  LDGSTS.E.BYPASS.LTC128B.128.ZFILL [R133+0x7100], [R2.64], P0 ;  /* 0x0710000002857fae */ /* 0x0003ea0008141d46 */
[----:B------:R-:W0:Y:S01]  /*ae40*/  LDGDEPBAR ;  /* 0x00000000000079af */ /* 0x000e220000000000 */
[C---:B----4-:R-:W-:Y:S08]  /*ae50*/  HMMA.16816.F32 R12, R168.reuse, R16, RZ ;  /* 0x00000010a80c723c */ /* 0x050ff000000018ff */
[C---:B------:R-:W-:Y:S08]  /*ae60*/  HMMA.16816.F32 R16, R168.reuse, R18, RZ ;  /* 0x00000012a810723c */ /* 0x040ff000000018ff */
[C---:B-1----:R-:W-:Y:S01]  /*ae70*/  HMMA.16816.F32 R20, R168.reuse, R24, RZ ;  /* 0x00000018a814723c */ /* 0x042fe200000018ff */
[----:B------:R-:W4:Y:S07]  /*ae80*/  LDL R3, [R1+0x1c] ;  /* 0x00001c0001037983 */ /* 0x000f2e0000100800 */
[C---:B------:R-:W-:Y:S01]  /*ae90*/  HMMA.16816.F32 R24, R168.reuse, R26, RZ ;  /* 0x0000001aa818723c */ /* 0x040fe200000018ff */
[----:B------:R-:W4:Y:S05]  /*aea0*/  LDL R133, [R1+0x10] ;  /* 0x0000100001857983 */ /* 0x000f2a0000100800 */
[----:B------:R-:W4:Y:S02]  /*aeb0*/  LDL R2, [R1+0x24] ;  /* 0x0000240001027983 */ /* 0x000f240000100800 */
        /* <DEDUP_REMOVED lines=39> */
[C---:B------:R-:W-:Y:S08]  /*b130*/  HMMA.16816.F32 R8, R200.reuse, R178, R8 ;  /* 0x000000b2c808723c */ /* 0x040ff00000001808 */
[C---:B------:R-:W-:Y:S08]  /*b140*/  HMMA.16816.F32 R12, R200.reuse, R180, R12 ;  /* 0x000000b4c80c723c */ /* 0x040ff0000000180c */
[C---:B------:R-:W-:Y:S08]  /*b150*/  HMMA.16816.F32 R16, R200.reuse, R182, R16 ;  /* 0x000000b6c810723c */ /* 0x040ff00000001810 */
[C---:B--2---:R-:W-:Y:S08]  /*b160*/  HMMA.16816.F32 R20, R200.reuse, R184, R20 ;  /* 0x000000b8c814723c */ /* 0x044ff00000001814 */
[C---:B------:R-:W-:Y:S01]  /*b170*/  HMMA.16816.F32 R24, R200.reuse, R186, R24 ;  /* 0x000000bac818723c */ /* 0x040fe20000001818 */
[----:B------:R1:W-:Y:S07]  /*b180*/  LDSM.16.M88.4 R184, [R132] ;  /* 0x0000000084b8783b */ /* 0x0003ee0000000200 */
[C---:B---3--:R-:W-:Y:S08]  /*b190*/  HMMA.16816.F32 R28, R200.reuse, R188, R28 ;  /* 0x000000bcc81c723c */ /* 0x048ff0000000181c */
[----:B------:R-:W-:Y:S01]  /*b1a0*/  HMMA.16816.F32 R32, R200, R190, R32 ;  /* 0x000000bec820723c */ /* 0x000fe20000001820 */
[----:B------:R2:W-:Y:S05]  /*b1b0*/  LDSM.16.M88.4 R188, [R0] ;  /* 0x0000000000bc783b */ /* 0x0005ea0000000200 */
[----:B-1----:R-:W3:Y:S05]  /*b1c0*/  LDL R132, [R1+0x2c] ;  /* 0x00002c0001847983 */ /* 0x002eea0000100800 */
[----:B----4-:R1:W4:Y:S05]  /*b1d0*/  LDSM.16.M88.4 R176, [R3] ;  /* 0x0000000003b0783b */ /* 0x01032a0000000200 */
[----:B--2---:R-:W2:Y:S05]  /*b1e0*/  LDL R0, [R1+0x28] ;  /* 0x0000280001007983 */ /* 0x004eaa0000100800 */
[----:B------:R-:W4:Y:S05]  /*b1f0*/  LDSM.16.M88.4 R180, [R133] ;  /* 0x0000000085b4783b */ /* 0x000f2a0000000200 */
[----:B-1----:R-:W2:Y:S01]  /*b200*/  LDL R3, [R1+0x20] ;  /* 0x0000200001037983 */ /* 0x002ea20000100800 */
[C---:B----4-:R-:W-:Y:S08]  /*b210*/  HMMA.16816.F32 R4, R204.reuse, R176, R4 ;  /* 0x000000b0cc04723c */ /* 0x050ff00000001804 */
[C---:B------:R-:W-:Y:S01]  /*b220*/  HMMA.16816.F32 R8, R204.reuse, R178, R8 ;  /* 0x000000b2cc08723c */ /* 0x040fe20000001808 */
[----:B------:R-:W1:Y:S07]  /*b230*/  LDSM.16.M88.4 R176, [R250+0x2000] ;  /* 0x00200000fab0783b */ /* 0x000e6e0000000200 */
[C---:B------:R-:W-:Y:S08]  /*b240*/  HMMA.16816.F32 R12, R204.reuse, R180, R12 ;  /* 0x000000b4cc0c723c */ /* 0x040ff0000000180c */
[C---:B------:R-:W-:Y:S01]  /*b250*/  HMMA.16816.F32 R16, R204.reuse, R182, R16 ;  /* 0x000000b6cc10723c */ /* 0x040fe20000001810 */
[----:B------:R-:W4:Y:S07]  /*b260*/  LDSM.16.M88.4 R180, [R250+0x2800] ;  /* 0x00280000fab4783b */ /* 0x000f2e0000000200 */
[C---:B------:R-:W-:Y:S08]  /*b270*/  HMMA.16816.F32 R20, R204.reuse, R184, R20 ;  /* 0x000000b8cc14723c */ /* 0x040ff00000001814 */
[C---:B------:R-:W-:Y:S01]  /*b280*/  HMMA.16816.F32 R24, R204.reuse, R186, R24 ;  /* 0x000000bacc18723c */ /* 0x040fe20000001818 */
[----:B------:R-:W4:Y:S07]  /*b290*/  LDSM.16.M88.4 R184, [R250+0x3000] ;  /* 0x00300000fab8783b */ /* 0x000f2e0000000200 */
[C---:B------:R-:W-:Y:S08]  /*b2a0*/  HMMA.16816.F32 R28, R204.reuse, R188, R28 ;  /* 0x000000bccc1c723c */ /* 0x040ff0000000181c */
[----:B------:R-:W-:Y:S01]  /*b2b0*/  HMMA.16816.F32 R32, R204, R190, R32 ;  /* 0x000000becc20723c */ /* 0x000fe20000001820 */
[----:B------:R-:W4:Y:S07]  /*b2c0*/  LDSM.16.M88.4 R188, [R250+0x3800] ;  /* 0x00380000fabc783b */ /* 0x000f2e0000000200 */
[C---:B-1----:R-:W-:Y:S08]  /*b2d0*/  HMMA.16816.F32 R4, R208.reuse, R176, R4 ;  /* 0x000000b0d004723c */ /* 0x042ff00000001804 */
[C---:B------:R-:W-:Y:S01]  /*b2e0*/  HMMA.16816.F32 R8, R208.reuse, R178, R8 ;  /* 0x000000b2d008723c */ /* 0x040fe20000001808 */
[----:B------:R-:W1:Y:S07]  /*b2f0*/  LDSM.16.M88.4 R176, [R249+-0x4000] ;  /* 0xffc00000f9b0783b */ /* 0x000e6e0000000200 */
[C---:B----4-:R-:W-:Y:S08]  /*b300*/  HMMA.16816.F32 R12, R208.reuse, R180, R12 ;  /* 0x000000b4d00c723c */ /* 0x050ff0000000180c */
[C---:B------:R-:W-:Y:S01]  /*b310*/  HMMA.16816.F32 R16, R208.reuse, R182, R16 ;  /* 0x000000b6d010723c */ /* 0x040fe20000001810 */
[----:B------:R-:W4:Y:S07]  /*b320*/  LDSM.16.M88.4 R180, [R249+-0x3800] ;  /* 0xffc80000f9b4783b */ /* 0x000f2e0000000200 */
[C---:B------:R-:W-:Y:S08]  /*b330*/  HMMA.16816.F32 R20, R208.reuse, R184, R20 ;  /* 0x000000b8d014723c */ /* 0x040ff00000001814 */
[C---:B------:R-:W-:Y:S01]  /*b340*/  HMMA.16816.F32 R24, R208.reuse, R186, R24 ;  /* 0x000000bad018723c */ /* 0x040fe20000001818 */
[----:B------:R-:W4:Y:S07]  /*b350*/  LDSM.16.M88.4 R184, [R249+-0x3000] ;  /* 0xffd00000f9b8783b */ /* 0x000f2e0000000200 */
[C---:B------:R-:W-:Y:S08]  /*b360*/  HMMA.16816.F32 R28, R208.reuse, R188, R28 ;  /* 0x000000bcd01c723c */ /* 0x040ff0000000181c */
[----:B------:R-:W-:Y:S01]  /*b370*/  HMMA.16816.F32 R32, R208, R190, R32 ;  /* 0x000000bed020723c */ /* 0x000fe20000001820 */
[----:B------:R-:W-:Y:S07]  /*b380*/  LDSM.16.M88.4 R188, [R248+0x4000] ;  /* 0x00400000f8bc783b */ /* 0x000fee0000000200 */
[C---:B-1----:R-:W-:Y:S08]  /*b390*/  HMMA.16816.F32 R4, R212.reuse, R176, R4 ;  /* 0x000000b0d404723c */ /* 0x042ff00000001804 */
[C---:B------:R-:W-:Y:S01]  /*b3a0*/  HMMA.16816.F32 R8, R212.reuse, R178, R8 ;  /* 0x000000b2d408723c */ /* 0x040fe20000001808 */
[----:B------:R-:W1:Y:S07]  /*b3b0*/  LDSM.16.M88.4 R176, [R249+-0x2800] ;  /* 0xffd80000f9b0783b */ /* 0x000e6e0000000200 */
[C---:B----4-:R-:W-:Y:S08]  /*b3c0*/  HMMA.16816.F32 R12, R212.reuse, R180, R12 ;  /* 0x000000b4d40c723c */ /* 0x050ff0000000180c */
[C---:B------:R-:W-:Y:S01]  /*b3d0*/  HMMA.16816.F32 R16, R212.reuse, R182, R16 ;  /* 0x000000b6d410723c */ /* 0x040fe20000001810 */
[----:B------:R-:W4:Y:S07]  /*b3e0*/  LDSM.16.M88.4 R180, [R248+0x4800] ;  /* 0x00480000f8b4783b */ /* 0x000f2e0000000200 */
[C---:B------:R-:W-:Y:S08]  /*b3f0*/  HMMA.16816.F32 R20, R212.reuse, R184, R20 ;  /* 0x000000b8d414723c */ /* 0x040ff00000001814 */
[C---:B------:R-:W-:Y:S01]  /*b400*/  HMMA.16816.F32 R24, R212.reuse, R186, R24 ;  /* 0x000000bad418723c */ /* 0x040fe20000001818 */
[----:B------:R-:W-:Y:S07]  /*b410*/  LDSM.16.M88.4 R184, [R248+0x5800] ;  /* 0x00580000f8b8783b */ /* 0x000fee0000000200 */
[C---:B-1----:R-:W-:Y:S08]  /*b420*/  HMMA.16816.F32 R28, R212.reuse, R176, R28 ;  /* 0x000000b0d41c723c */ /* 0x042ff0000000181c */
[----:B------:R-:W-:Y:S01]  /*b430*/  HMMA.16816.F32 R32, R212, R178, R32 ;  /* 0x000000b2d420723c */ /* 0x000fe20000001820 */
[----:B------:R-:W1:Y:S07]  /*b440*/  LDSM.16.M88.4 R176, [R248+0x5000] ;  /* 0x00500000f8b0783b */ /* 0x000e6e0000000200 */
[C---:B------:R-:W-:Y:S08]  /*b450*/  HMMA.16816.F32 R4, R216.reuse, R188, R4 ;  /* 0x000000bcd804723c */ /* 0x040ff00000001804 */
[C---:B------:R-:W-:Y:S08]  /*b460*/  HMMA.16816.F32 R8, R216.reuse, R190, R8 ;  /* 0x000000bed808723c */ /* 0x040ff00000001808 */
[C---:B----4-:R-:W-:Y:S08]  /*b470*/  HMMA.16816.F32 R12, R216.reuse, R180, R12 ;  /* 0x000000b4d80c723c */ /* 0x050ff0000000180c */
[C---:B------:R-:W-:Y:S01]  /*b480*/  HMMA.16816.F32 R16, R216.reuse, R182, R16 ;  /* 0x000000b6d810723c */ /* 0x040fe20000001810 */
[----:B------:R4:W-:Y:S07]  /*b490*/  LDSM.16.M88.4 R180, [R2] ;  /* 0x0000000002b4783b */ /* 0x0009ee0000000200 */
[C---:B-1----:R-:W-:Y:S08]  /*b4a0*/  HMMA.16816.F32 R20, R216.reuse, R176, R20 ;  /* 0x000000b0d814723c */ /* 0x042ff00000001814 */
[C---:B------:R-:W-:Y:S01]  /*b4b0*/  HMMA.16816.F32 R24, R216.reuse, R178, R24 ;  /* 0x000000b2d818723c */ /* 0x040fe20000001818 */
[----:B----4-:R-:W4:Y:S07]  /*b4c0*/  LDL R2, [R1+0x34] ;  /* 0x0000340001027983 */ /* 0x010f2e0000100800 */
[C---:B------:R-:W-:Y:S01]  /*b4d0*/  HMMA.16816.F32 R28, R216.reuse, R184, R28 ;  /* 0x000000b8d81c723c */ /* 0x040fe2000000181c */
[----:B---3--:R1:W3:Y:S07]  /*b4e0*/  LDSM.16.M88.4 R188, [R132] ;  /* 0x0000000084bc783b */ /* 0x0082ee0000000200 */
[----:B------:R-:W-:Y:S01]  /*b4f0*/  HMMA.16816.F32 R32, R216, R186, R32 ;  /* 0x000000bad820723c */ /* 0x000fe20000001820 */
[----:B--2---:R2:W-:Y:S05]  /*b500*/  LDSM.16.M88.4 R184, [R0] ;  /* 0x0000000000b8783b */ /* 0x0045ea0000000200 */
[----:B-1----:R-:W4:Y:S05]  /*b510*/  LDL R132, [R1+0xc] ;  /* 0x00000c0001847983 */ /* 0x002f2a0000100800 */
[----:B------:R1:W1:Y:S01]  /*b520*/  LDSM.16.M88.4 R176, [R3] ;  /* 0x0000000003b0783b */ /* 0x0002620000000200 */
[C---:B---3--:R-:W-:Y:S04]  /*b530*/  HMMA.16816.F32 R4, R220.reuse, R188, R4 ;  /* 0x000000bcdc04723c */ /* 0x048fe80000001804 */
[----:B--2---:R-:W2:Y:S04]  /*b540*/  LDL R0, [R1+0x38] ;  /* 0x0000380001007983 */ /* 0x004ea80000100800 */
[C---:B------:R-:W-:Y:S01]  /*b550*/  HMMA.16816.F32 R8, R220.reuse, R190, R8 ;  /* 0x000000bedc08723c */ /* 0x040fe20000001808 */
[----:B------:R-:W-:Y:S05]  /*b560*/  LDSM.16.M88.4 R188, [R250+0x4800] ;  /* 0x00480000fabc783b */ /* 0x000fea0000000200 */
[----:B-1----:R-:W3:Y:S02]  /*b570*/  LDL R3, [R1+0x30] ;  /* 0x0000300001037983 */ /* 0x002ee40000100800 */
        /* <DEDUP_REMOVED lines=32> */
[----:B------:R-:W4:Y:S07]  /*b780*/  LDSM.16.M88.4 R180, [R248+0x7800] ;  /* 0x00780000f8b4783b */ /* 0x000f2e0000000200 */
[C---:B------:R-:W-:Y:S08]  /*b790*/  HMMA.16816.F32 R4, R232.reuse, R184, R4 ;  /* 0x000000b8e804723c */ /* 0x040ff00000001804 */
[C---:B------:R-:W-:Y:S08]  /*b7a0*/  HMMA.16816.F32 R8, R232.reuse, R186, R8 ;  /* 0x000000bae808723c */ /* 0x040ff00000001808 */
[C---:B-1----:R-:W-:Y:S08]  /*b7b0*/  HMMA.16816.F32 R12, R232.reuse, R176, R12 ;  /* 0x000000b0e80c723c */ /* 0x042ff0000000180c */
[C---:B------:R-:W-:Y:S08]  /*b7c0*/  HMMA.16816.F32 R16, R232.reuse, R178, R16 ;  /* 0x000000b2e810723c */ /* 0x040ff00000001810 */
[C---:B------:R-:W-:Y:S08]  /*b7d0*/  HMMA.16816.F32 R20, R232.reuse, R188, R20 ;  /* 0x000000bce814723c */ /* 0x040ff00000001814 */
[C---:B------:R-:W-:Y:S01]  /*b7e0*/  HMMA.16816.F32 R24, R232.reuse, R190, R24 ;  /* 0x000000bee818723c */ /* 0x040fe20000001818 */
[----:B----4-:R1:W-:Y:S07]  /*b7f0*/  LDSM.16.M88.4 R188, [R2] ;  /* 0x0000000002bc783b */ /* 0x0103ee0000000200 */
[C---:B------:R-:W-:Y:S08]  /*b800*/  HMMA.16816.F32 R28, R232.reuse, R180, R28 ;  /* 0x000000b4e81c723c */ /* 0x040ff0000000181c */
[----:B------:R-:W-:Y:S01]  /*b810*/  HMMA.16816.F32 R32, R232, R182, R32 ;  /* 0x000000b6e820723c */ /* 0x000fe20000001820 */
[----:B------:R-:W-:Y:S05]  /*b820*/  LDSM.16.M88.4 R180, [R250+0x6000] ;  /* 0x00600000fab4783b */ /* 0x000fea0000000200 */
[----:B-1----:R-:W4:Y:S05]  /*b830*/  LDL R2, [R1+0x6c] ;  /* 0x00006c0001027983 */ /* 0x002f2a0000100800 */
[----:B------:R-:W1:Y:S05]  /*b840*/  LDSM.16.M88.4 R176, [R132] ;  /* 0x0000000084b0783b */ /* 0x000e6a0000000200 */
[----:B---3--:R-:W3:Y:S01]  /*b850*/  LDSM.16.M88.4 R184, [R3] ;  /* 0x0000000003b8783b */ /* 0x008ee20000000200 */
[C---:B-1----:R-:W-:Y:S08]  /*b860*/  HMMA.16816.F32 R4, R236.reuse, R176, R4 ;  /* 0x000000b0ec04723c */ /* 0x042ff00000001804 */
[C---:B------:R-:W-:Y:S01]  /*b870*/  HMMA.16816.F32 R8, R236.reuse, R178, R8 ;  /* 0x000000b2ec08723c */ /* 0x040fe20000001808 */
[----:B--2---:R1:W2:Y:S05]  /*b880*/  LDSM.16.M88.4 R176, [R0] ;  /* 0x0000000000b0783b */ /* 0x0042aa0000000200 */
[----:B-1----:R-:W4:Y:S02]  /*b890*/  LDL R0, [R1+0x8c] ;  /* 0x00008c0001007983 */ /* 0x002f240000100800 */
[C---:B---3--:R-:W-:Y:S08]  /*b8a0*/  HMMA.16816.F32 R12, R236.reuse, R184, R12 ;  /* 0x000000b8ec0c723c */ /* 0x048ff0000000180c */
[C---:B------:R-:W-:Y:S01]  /*b8b0*/  HMMA.16816.F32 R16, R236.reuse, R186, R16 ;  /* 0x000000baec10723c */ /* 0x040fe20000001810 */
[----:B------:R-:W1:Y:S07]  /*b8c0*/  LDSM.16.M88.4 R184, [R250+0x6800] ;  /* 0x00680000fab8783b */ /* 0x000e6e0000000200 */
[C---:B------:R-:W-:Y:S08]  /*b8d0*/  HMMA.16816.F32 R20, R236.reuse, R188, R20 ;  /* 0x000000bcec14723c */ /* 0x040ff00000001814 */
[C---:B------:R-:W-:Y:S01]  /*b8e0*/  HMMA.16816.F32 R24, R236.reuse, R190, R24 ;  /* 0x000000beec18723c */ /* 0x040fe20000001818 */
[----:B------:R-:W-:Y:S07]  /*b8f0*/  LDSM.16.M88.4 R188, [R249] ;  /* 0x00000000f9bc783b */ /* 0x000fee0000000200 */
[C---:B--2---:R-:W-:Y:S08]  /*b900*/  HMMA.16816.F32 R28, R236.reuse, R176, R28 ;  /* 0x000000b0ec1c723c */ /* 0x044ff0000000181c */
[----:B------:R-:W-:Y:S01]  /*b910*/  HMMA.16816.F32 R32, R236, R178, R32 ;  /* 0x000000b2ec20723c */ /* 0x000fe20000001820 */
[----:B------:R-:W2:Y:S07]  /*b920*/  LDSM.16.M88.4 R176, [R250+0x7000] ;  /* 0x00700000fab0783b */ /* 0x000eae0000000200 */
[C---:B------:R-:W-:Y:S08]  /*b930*/  HMMA.16816.F32 R4, R240.reuse, R180, R4 ;  /* 0x000000b4f004723c */ /* 0x040ff00000001804 */
[C---:B------:R-:W-:Y:S01]  /*b940*/  HMMA.16816.F32 R8, R240.reuse, R182, R8 ;  /* 0x000000b6f008723c */ /* 0x040fe20000001808 */
[----:B------:R-:W3:Y:S07]  /*b950*/  LDSM.16.M88.4 R180, [R250+0x7800] ;  /* 0x00780000fab4783b */ /* 0x000eee0000000200 */
[C---:B-1----:R-:W-:Y:S08]  /*b960*/  HMMA.16816.F32 R12, R240.reuse, R184, R12 ;  /* 0x000000b8f00c723c */ /* 0x042ff0000000180c */
[C---:B------:R-:W-:Y:S01]  /*b970*/  HMMA.16816.F32 R16, R240.reuse, R186, R16 ;  /* 0x000000baf010723c */ /* 0x040fe20000001810 */
[----:B------:R-:W-:Y:S07]  /*b980*/  LDSM.16.M88.4 R184, [R249+0x1800] ;  /* 0x00180000f9b8783b */ /* 0x000fee0000000200 */
[C---:B--2---:R-:W-:Y:S08]  /*b990*/  HMMA.16816.F32 R20, R240.reuse, R176, R20 ;  /* 0x000000b0f014723c */ /* 0x044ff00000001814 */
[C---:B------:R-:W-:Y:S01]  /*b9a0*/  HMMA.16816.F32 R24, R240.reuse, R178, R24 ;  /* 0x000000b2f018723c */ /* 0x040fe20000001818 */
[----:B------:R-:W1:Y:S07]  /*b9b0*/  LDSM.16.M88.4 R176, [R249+0x800] ;  /* 0x00080000f9b0783b */ /* 0x000e6e0000000200 */
[C---:B---3--:R-:W-:Y:S08]  /*b9c0*/  HMMA.16816.F32 R28, R240.reuse, R180, R28 ;  /* 0x000000b4f01c723c */ /* 0x048ff0000000181c */
[----:B------:R-:W-:Y:S01]  /*b9d0*/  HMMA.16816.F32 R32, R240, R182, R32 ;  /* 0x000000b6f020723c */ /* 0x000fe20000001820 */
[----:B------:R-:W2:Y:S01]  /*b9e0*/  LDSM.16.M88.4 R180, [R249+0x1000] ;  /* 0x00100000f9b4783b */ /* 0x000ea20000000200 */
[----:B------:R-:W-:Y:S04]  /*b9f0*/  DEPBAR.LE SB0, 0x0 ;  /* 0x000080000000791a */ /* 0x000fe80000000000 */
[----:B------:R-:W-:Y:S02]  /*ba00*/  BAR.SYNC.DEFER_BLOCKING 0x0 ;  /* 0x0000000000007b1d */ /* 0x000fe40000010000 */
[C---:B------:R-:W-:Y:S08]  /*ba10*/  HMMA.16816.F32 R4, R244.reuse, R188, R4 ;  /* 0x000000bcf404723c */ /* 0x040ff00000001804 */
[C---:B------:R-:W-:Y:S08]  /*ba20*/  HMMA.16816.F32 R8, R244.reuse, R190, R8 ;  /* 0x000000bef408723c */ /* 0x040ff00000001808 */
[C---:B-1----:R-:W-:Y:S08]  /*ba30*/  HMMA.16816.F32 R12, R244.reuse, R176, R12 ;  /* 0x000000b0f40c723c */ /* 0x042ff0000000180c */
[C---:B------:R-:W-:Y:S08]  /*ba40*/  HMMA.16816.F32 R16, R244.reuse, R178, R16 ;  /* 0x000000b2f410723c */ /* 0x040ff00000001810 */
[C---:B--2---:R-:W-:Y:S08]  /*ba50*/  HMMA.16816.F32 R20, R244.reuse, R180, R20 ;  /* 0x000000b4f414723c */ /* 0x044ff00000001814 */
[C---:B------:R-:W-:Y:S08]  /*ba60*/  HMMA.16816.F32 R24, R244.reuse, R182, R24 ;  /* 0x000000b6f418723c */ /* 0x040ff00000001818 */
[C---:B------:R-:W-:Y:S08]  /*ba70*/  HMMA.16816.F32 R28, R244.reuse, R184, R28 ;  /* 0x000000b8f41c723c */ /* 0x040ff0000000181c */
[----:B------:R-:W-:Y:S03]  /*ba80*/  HMMA.16816.F32 R32, R244, R186, R32 ;  /* 0x000000baf420723c */ /* 0x000fe60000001820 */
[----:B----4-:R-:W-:Y:S11]  /*ba90*/  ISETP.GT.AND P0, PT, R2, R0, PT ;  /* 0x000000000200720c */ /* 0x010ff60003f04270 */
        /* <DEDUP_REMOVED lines=9> */
[----:B------:R-:W4:Y:S04]  /*bb30*/  LDL R178, [R1+0xa4] ;  /* 0x0000a40001b27983 */ /* 0x000f280000100800 */
[----:B------:R-:W4:Y:S04]  /*bb40*/  LDL R179, [R1+0x158] ;  /* 0x0001580001b37983 */ /* 0x000f280000100800 */
[----:B------:R-:W4:Y:S01]  /*bb50*/  LDL R190, [R1+0x7c] ;  /* 0x00007c0001be7983 */ /* 0x000f220000100800 */
[--C-:B-1----:R-:W-:Y:S02]  /*bb60*/  SHF.R.S32.HI R0, RZ, 0x1f, R132.reuse ;  /* 0x0000001fff007819 */ /* 0x102fe40000011484 */
[----:B------:R-:W-:Y:S01]  /*bb70*/  SHF.R.S32.HI R133, RZ, 0x1f, R132 ;  /* 0x0000001fff857819 */ /* 0x000fe20000011484 */
[----:B------:R-:W4:Y:S01]  /*bb80*/  LDL R191, [R1+0x80] ;  /* 0x0000800001bf7983 */ /* 0x000f220000100800 */
[-C--:B------:R-:W-:Y:S02]  /*bb90*/  LEA.HI R0, R0, R132.reuse, RZ, 0x3 ;  /* 0x0000008400007211 */ /* 0x080fe400078f18ff */
[----:B------:R-:W-:Y:S01]  /*bba0*/  LEA.HI R133, R133, R132, RZ, 0x3 ;  /* 0x0000008485857211 */ /* 0x000fe200078f18ff */
[----:B------:R-:W4:Y:S01]  /*bbb0*/  LDL R188, [R1+0x84] ;  /* 0x0000840001bc7983 */ /* 0x000f220000100800 */
[----:B------:R-:W-:Y:S02]  /*bbc0*/  LOP3.LUT R0, R0, 0xfffffff8, RZ, 0xc0, !PT ;  /* 0xfffffff800007812 */ /* 0x000fe400078ec0ff */
[----:B------:R-:W-:Y:S01]  /*bbd0*/  SHF.R.S32.HI R133, RZ, 0x3, R133 ;  /* 0x00000003ff857819 */ /* 0x000fe20000011485 */
[----:B------:R-:W4:Y:S02]  /*bbe0*/  LDL R189, [R1+0x64] ;  /* 0x0000640001bd7983 */ /* 0x000f240000100800 */
[----:B------:R-:W-:Y:S02]  /*bbf0*/  IMAD.IADD R0, R132, 0x1, -R0 ;  /* 0x0000000184007824 */ /* 0x000fe400078e0a00 */
[----:B------:R-:W4:Y:S02]  /*bc00*/  LDL R132, [R1+0xb8] ;  /* 0x0000b80001847983 */ /* 0x000f240000100800 */
[----:B------:R-:W-:Y:S02]  /*bc10*/  IMAD R0, R0, 0x20, R133 ;  /* 0x0000002000007824 */ /* 0x000fe400078e0285 */
[----:B--2---:R-:W-:Y:S01]  /*bc20*/  IMAD R2, R2, 0x40, R3 ;  /* 0x0000004002027824 */ /* 0x004fe200078e0203 */
[----:B---3--:R-:W2:Y:S04]  /*bc30*/  LDL R177, [R1+0x15c] ;  /* 0x00015c0001b17983 */ /* 0x008ea80000100800 */
[----:B------:R-:W-:Y:S05]  /*bc40*/  IADD3 R2, R2, -0x40, R0 ;  /* 0xffffffc002027810 */ /* 0x000fea0007ffe000 */
[----:B------:R-:W-:Y:S04]  /*bc50*/  @P2 IMAD.HI.U32 R3, R2, c[0x0][0x2bc], RZ ;  /* 0x0000af0002032a27 */ /* 0x000fe800078e00ff */
[----:B------:R-:W-:Y:S01]  /*bc60*/  IMAD.MOV.U32 R0, RZ, RZ, R2 ;  /* 0x000000ffff007224 */ /* 0x000fe200078e0002 */
[----:B------:R-:W-:Y:S04]  /*bc70*/  @P2 SHF.R.U32.HI R0, RZ, c[0x0][0x2c0], R3 ;  /* 0x0000b000ff002a19 */ /* 0x000fe80000011603 */
[----:B------:R-:W-:Y:S01]  /*bc80*/  @!P6 IADD3 R3, P0, R0, R176, RZ ;  /* 0x000000b00003e210 */ /* 0x000fe20007f1e0ff */
[----:B----4-:R-:W-:Y:S01]  /*bc90*/  IMAD.SHL.U32 R186, R190, 0x2, RZ ;  /* 0x00000002beba7824 */ /* 0x010fe200078e00ff */
[----:B------:R-:W3:Y:S01]  /*bca0*/  LDL R176, [R1+0x160] ;  /* 0x0001600001b07983 */ /* 0x000ee20000100800 */
[----:B------:R-:W-:Y:S02]  /*bcb0*/  IMAD.SHL.U32 R185, R191, 0x2, RZ ;  /* 0x00000002bfb97824 */ /* 0x000fe400078e00ff */
[----:B------:R-:W-:Y:S01]  /*bcc0*/  IMAD.SHL.U32 R184, R188, 0x2, RZ ;  /* 0x00000002bcb87824 */ /* 0x000fe200078e00ff */
[----:B------:R-:W-:Y:S01]  /*bcd0*/  @!P6 LEA.HI.X.SX32 R133, R0, R132, 0x1, P0 ;  /* 0x000000840085e211 */ /* 0x000fe200000f0eff */
[----:B------:R-:W-:Y:S01]  /*bce0*/  IMAD.MOV R0, RZ, RZ, -R0 ;  /* 0x000000ffff007224 */ /* 0x000fe200078e0a00 */
[C---:B------:R-:W-:Y:S03]  /*bcf0*/  @!P6 LEA R132, P0, R3.reuse, c[0x0][0x2a0], 0x2 ;  /* 0x0000a8000384ea11 */ /* 0x040fe600078010ff */
[----:B------:R-:W-:Y:S01]  /*bd00*/  IMAD R183, R0, c[0x0][0x2b8], R2 ;  /* 0x0000ae0000b77a24 */ /* 0x000fe200078e0202 */
[----:B------:R-:W-:Y:S03]  /*bd10*/  @!P6 LEA.HI.X R133, R3, c[0x0][0x2a4], R133, 0x2, P0 ;  /* 0x0000a9000385ea11 */ /* 0x000fe600000f1485 */
[C---:B------:R-:W-:Y:S01]  /*bd20*/  IMAD.WIDE.U32 R2, R183.reuse, c[0x0][0x1e0], RZ ;  /* 0x00007800b7027a25 */ /* 0x040fe200078e00ff */
[----:B------:R-:W-:Y:S01]  /*bd30*/  SHF.R.S32.HI R0, RZ, 0x1f, R183 ;  /* 0x0000001fff007819 */ /* 0x000fe200000114b7 */
[----:B------:R1:W4:Y:S04]  /*bd40*/  @!P6 LDG.E R182, [R132.64] ;  /* 0x0000000684b6e981 */ /* 0x000328000c1e1900 */
[----:B------:R1:W-:Y:S01]  /*bd50*/  STL [R1+0x68], R183 ;  /* 0x000068b701007387 */ /* 0x0003e20000100800 */
[----:B------:R-:W-:Y:S04]  /*bd60*/  IMAD R0, R0, c[0x0][0x1e0], RZ ;  /* 0x0000780000007a24 */ /* 0x000fe800078e02ff */
[----:B------:R-:W-:Y:S04]  /*bd70*/  IMAD R0, R183, c[0x0][0x1e4], R0 ;  /* 0x00007900b7007a24 */ /* 0x000fe800078e0200 */
[----:B------:R-:W-:Y:S01]  /*bd80*/  IMAD.IADD R3, R3, 0x1, R0 ;  /* 0x0000000103037824 */ /* 0x000fe200078e0200 */
[----:B-1----:R-:W3:Y:S01]  /*bd90*/  LDL R132, [R1+0x164] ;  /* 0x0001640001847983 */ /* 0x002ee20000100800 */
[----:B------:R-:W-:Y:S01]  /*bda0*/  IMAD.SHL.U32 R183, R189, 0x2, RZ ;  /* 0x00000002bdb77824 */ /* 0x000fe200078e00ff */
[----:B--2---:R-:W-:Y:S02]  /*bdb0*/  SHF.L.U64.HI R181, R191, 0x1, R177 ;  /* 0x00000001bfb57819 */ /* 0x004fe400000102b1 */
[----:B----4-:R-:W-:Y:S01]  /*bdc0*/  SHF.R.S32.HI R133, RZ, 0x1f, R182 ;  /* 0x0000001fff857819 */ /* 0x010fe200000114b6 */
[----:B------:R1:W-:Y:S01]  /*bdd0*/  STL [R1+0x60], R182 ;  /* 0x000060b601007387 */ /* 0x0003e20000100800 */
[----:B------:R-:W-:Y:S04]  /*bde0*/  IMAD.WIDE.U32 R2, R182, c[0x0][0x1f0], R2 ;  /* 0x00007c00b6027a25 */ /* 0x000fe800078e0002 */
[----:B------:R-:W-:Y:S01]  /*bdf0*/  IMAD R133, R133, c[0x0][0x1f0], RZ ;  /* 0x00007c0085857a24 */ /* 0x000fe200078e02ff */
[----:B------:R-:W-:Y:S02]  /*be00*/  IADD3 R0, P0, R180, R2, RZ ;  /* 0x00000002b4007210 */ /* 0x000fe40007f1e0ff */
[----:B---3--:R-:W-:Y:S01]  /*be10*/  SHF.L.U64.HI R180, R188, 0x1, R176 ;  /* 0x00000001bcb47819 */ /* 0x008fe200000102b0 */
[----:B------:R-:W-:Y:S05]  /*be20*/  IMAD R133, R182, c[0x0][0x1f4], R133 ;  /* 0x00007d00b6857a24 */ /* 0x000fea00078e0285 */
[----:B------:R-:W-:Y:S02]  /*be30*/  IADD3.X R133, R178, R3, R133, P0, !PT ;  /* 0x00000003b2857210 */ /* 0x000fe400007fe485 */
[C---:B------:R-:W-:Y:S04]  /*be40*/  LEA R178, P0, R0.reuse, c[0x0][0x1c8], 0x1 ;  /* 0x0000720000b27a11 */ /* 0x040fe800078008ff */
[----:B------:R-:W-:Y:S02]  /*be50*/  LEA.HI.X R133, R0, c[0x0][0x1cc], R133, 0x1, P0 ;  /* 0x0000730000857a11 */ /* 0x000fe400000f0c85 */
[----:B-1----:R-:W-:Y:S02]  /*be60*/  SHF.L.U64.HI R182, R190, 0x1, R179 ;  /* 0x00000001beb67819 */ /* 0x002fe400000102b3 */
[----:B------:R-:W-:Y:S01]  /*be70*/  SHF.L.U64.HI R179, R189, 0x1, R132 ;  /* 0x00000001bdb37819 */ /* 0x000fe20000010284 */
[----:B------:R-:W-:-:S05]  /*be80*/  BRA.DIV ~URZ, `(.L_x_1064) ;  /* 0x000065527f007947 */ /* 0x000fca000b800000 */
[----:B------:R1:W2:Y:S02]  /*be90*/  SHFL.IDX PT, R132, R133, RZ, 0x181f ;  /* 0x00181fff85847589 */ /* 0x0002a400000e0000 */
.L_x_1093:
[----:B------:R-:W-:-:S05]  /*bea0*/  BRA.DIV ~URZ, `(.L_x_1065) ;  /* 0x000065a27f007947 */ /* 0x000fca000b800000 */
[----:B------:R-:W3:Y:S04]  /*beb0*/  LDL R176, [R1+0x5c] ;  /* 0x00005c0001b07983 */ /* 0x000ee80000100800 */
[----:B------:R-:W4:Y:S04]  /*bec0*/  LDL R187, [R1+0x58] ;  /* 0x0000580001bb7983 */ /* 0x000f280000100800 */
[----:B------:R-:W1:Y:S01]  /*bed0*/  SHFL.IDX PT, R0, R178, RZ, 0x181f ;  /* 0x00181fffb2007589 */ /* 0x000e6200000e0000 */
[----:B---3--:R-:W-:Y:S04]  /*bee0*/  IADD3 R2, -R176, 0x10, RZ ;  /* 0x00000010b0027810 */ /* 0x008fe80007ffe1ff */
[----:B------:R-:W-:Y:S04]  /*bef0*/  LOP3.LUT R2, R2, 0xf, RZ, 0xc0, !PT ;  /* 0x0000000f02027812 */ /* 0x000fe800078ec0ff */
[----:B-1----:R-:W-:Y:S04]  /*bf00*/  IADD3 R2, P1, P0, R2, R0, R183 ;  /* 0x0000000002027210 */ /* 0x002fe8000783e0b7 */
[----:B--2---:R-:W-:Y:S02]  /*bf10*/  IADD3.X R3, RZ, R132, R179, P1, P0 ;  /* 0x00000084ff037210 */ /* 0x004fe40000fe04b3 */
[----:B------:R-:W-:Y:S11]  /*bf20*/  ISETP.NE.U32.AND P0, PT, R176, RZ, PT ;  /* 0x000000ffb000720c */ /* 0x000ff60003f05070 */
[----:B------:R-:W-:Y:S02]  /*bf30*/  @!UPT UIADD3 URZ, URZ, URZ, URZ ;  /* 0x0000003f3f3ff290 */ /* 0x000fe4000fffe03f */
[----:B------:R-:W-:Y:S01]  /*bf40*/  @!PT LDS RZ, [RZ] ;  /* 0x00000000fffff984 */ /* 0x000fe20000000800 */
[----:B------:R-:W-:Y:S01]  /*bf50*/  @!PT LDS RZ, [RZ] ;  /* 0x00000000fffff984 */ /* 0x000fe20000000800 */
[----:B----4-:R1:W-:Y:S02]  /*bf60*/  LDGSTS.E.BYPASS.LTC128B.128.ZFILL [R187+0x10100], [R2.64], P0 ;  /* 0x1010000002bb7fae */ /* 0x0103e40008141d46 */
[----:B-1----:R-:W-:Y:S05]  /*bf70*/  IADD3 R2, P0, R0, R184, RZ ;  /* 0x000000b800027210 */ /* 0x002fea0007f1e0ff */
[----:B------:R-:W-:Y:S05]  /*bf80*/  IMAD.X R3, R132, 0x1, R180, P0 ;  /* 0x0000000184037824 */ /* 0x000fea00000e06b4 */
[----:B------:R1:W-:Y:S02]  /*bf90*/  LDGSTS.E.BYPASS.LTC128B.128 [R187+0x12100], [R2.64], !P5 ;  /* 0x1210000002bb7fae */ /* 0x0003e4000e901d46 */
[----:B-1----:R-:W-:Y:S05]  /*bfa0*/  IADD3 R2, P0, R0, R185, RZ ;  /* 0x000000b900027210 */ /* 0x002fea0007f1e0ff */
[----:B------:R-:W-:Y:S01]  /*bfb0*/  IMAD.X R3, R132, 0x1, R181, P0 ;  /* 0x0000000184037824 */ /* 0x000fe200000e06b5 */
[----:B------:R-:W-:Y:S02]  /*bfc0*/  IADD3 R176, P0, R0, R186, RZ ;  /* 0x000000ba00b07210 */ /* 0x000fe40007f1e0ff */
[----:B------:R1:W2:Y:S03]  /*bfd0*/  SHFL.IDX PT, R0, R178, 0x1, 0x181f ;  /* 0x00381f00b2007f89 */ /* 0x0002a600000e0000 */
[----:B------:R-:W-:Y:S01]  /*bfe0*/  IMAD.X R177, R132, 0x1, R182, P0 ;  /* 0x0000000184b17824 */ /* 0x000fe200000e06b6 */
[----:B------:R1:W-:Y:S04]  /*bff0*/  LDGSTS.E.BYPASS.LTC128B.128 [R187+0x14100], [R2.64], !P4 ;  /* 0x1410000002bb7fae */ /* 0x0003e8000e101d46 */
[----:B------:R1:W3:Y:S04]  /*c000*/  SHFL.IDX PT, R132, R133, 0x1, 0x181f ;  /* 0x00381f0085847f89 */ /* 0x0002e800000e0000 */
[----:B------:R1:W-:Y:S02]  /*c010*/  LDGSTS.E.BYPASS.LTC128B.128 [R187+0x16100], [R176.64], !P3 ;  /* 0x16100000b0bb7fae */ /* 0x0003e4000d901d46 */
.L_x_1094:
[----:B-1----:R-:W4:Y:S04]  /*c020*/  LDL.LU R2, [R1+0x5c] ;  /* 0x00005c0001027983 */ /* 0x002f280000300800 */
[----:B---3--:R-:W3:Y:S01]  /*c030*/  LDL R133, [R1+0x58] ;  /* 0x0000580001857983 */ /* 0x008ee20000100800 */
[C---:B----4-:R-:W-:Y:S02]  /*c040*/  ISETP.NE.U32.AND P0, PT, R2.reuse, RZ, PT ;  /* 0x000000ff0200720c */ /* 0x050fe40003f05070 */
[----:B------:R-:W-:Y:S04]  /*c050*/  IADD3 R2, -R2, 0x10, RZ ;  /* 0x0000001002027810 */ /* 0x000fe80007ffe1ff */
[----:B------:R-:W-:Y:S04]  /*c060*/  LOP3.LUT R2, R2, 0xf, RZ, 0xc0, !PT ;  /* 0x0000000f02027812 */ /* 0x000fe800078ec0ff */
[----:B--2---:R-:W-:Y:S04]  /*c070*/  IADD3 R2, P2, P1, R2, R0, R183 ;  /* 0x0000000002027210 */ /* 0x004fe8000795e0b7 */
[----:B------:R-:W-:Y:S02]  /*c080*/  IADD3.X R3, RZ, R132, R179, P2, P1 ;  /* 0x00000084ff037210 */ /* 0x000fe400017e24b3 */
[C---:B------:R-:W-:Y:S03]  /*c090*/  IADD3 R176, P1, R0.reuse, R185, RZ ;  /* 0x000000b900b07210 */ /* 0x040fe60007f3e0ff */
[----:B------:R-:W-:Y:S01]  /*c0a0*/  @!PT LDS RZ, [RZ] ;  /* 0x00000000fffff984 */ /* 0x000fe20000000800 */
[----:B------:R-:W-:Y:S01]  /*c0b0*/  @!PT LDS RZ, [RZ] ;  /* 0x00000000fffff984 */ /* 0x000fe20000000800 */
[----:B------:R-:W-:Y:S01]  /*c0c0*/  @!PT LDS RZ, [RZ] ;  /* 0x00000000fffff984 */ /* 0x000fe20000000800 */
[----:B---3--:R1:W-:Y:S01]  /*c0d0*/  LDGSTS.E.BYPASS.LTC128B.128.ZFILL [R133+0x11100], [R2.64], P0 ;  /* 0x1110000002857fae */ /* 0x0083e20008141d46 */
[----:B------:R-:W-:Y:S01]  /*c0e0*/  IADD3 R178, P0, R0, R184, RZ ;  /* 0x000000b800b27210 */ /* 0x000fe20007f1e0ff */
[C---:B------:R-:W-:Y:S04]  /*c0f0*/  IMAD.X R177, R132.reuse, 0x1, R181, P1 ;  /* 0x0000000184b17824 */ /* 0x040fe800008e06b5 */
[----:B------:R-:W-:Y:S05]  /*c100*/  IMAD.X R179, R132, 0x1, R180, P0 ;  /* 0x0000000184b37824 */ /* 0x000fea00000e06b4 */
[----:B------:R2:W-:Y:S04]  /*c110*/  LDGSTS.E.BYPASS.LTC128B.128 [R133+0x13100], [R178.64], !P5 ;  /* 0x13100000b2857fae */ /* 0x0005e8000e901d46 */
[----:B------:R2:W-:Y:S01]  /*c120*/  LDGSTS.E.BYPASS.LTC128B.128 [R133+0x15100], [R176.64], !P4 ;  /* 0x15100000b0857fae */ /* 0x0005e2000e101d46 */
[----:B-1----:R-:W-:Y:S05]  /*c130*/  IADD3 R2, P0, R0, R186, RZ ;  /* 0x000000ba00027210 */ /* 0x002fea0007f1e0ff */
[----:B------:R-:W-:Y:S05]  /*c140*/  IMAD.X R3, R132, 0x1, R182, P0 ;  /* 0x0000000184037824 */ /* 0x000fea00000e06b6 */
[----:B------:R2:W-:Y:S03]  /*c150*/  LDGSTS.E.BYPASS.LTC128B.128 [R133+0x17100], [R2.64], !P3 ;  /* 0x1710000002857fae */ /* 0x0005e6000d901d46 */
.L_x_1063:
[----:B------:R-:W-:Y:S05]  /*c160*/  BSYNC B0 ;  /* 0x0000000000007941 */ /* 0x000fea0003800000 */
.L_x_1062:
        /* <DEDUP_REMOVED lines=34> */
[----:B------:R-:W1:Y:S02]  /*c390*/  SHFL.BFLY PT, R0, R132, 0x2, 0x1f ;  /* 0x0c401f0084007f89 */ /* 0x000e6400000e0000 */
[----:B-1----:R-:W-:Y:S05]  /*c3a0*/  FMNMX.FTZ R132, R132, R0, !PT ;  /* 0x0000000084847209 */ /* 0x002fea0007810000 */
[----:B------:R-:W1:Y:S02]  /*c3b0*/  SHFL.BFLY PT, R133, R132, 0x1, 0x1f ;  /* 0x0c201f0084857f89 */ /* 0x000e6400000e0000 */
[----:B-1----:R-:W-:Y:S02]  /*c3c0*/  FMNMX.FTZ R133, R132, R133, !PT ;  /* 0x0000008584857209 */ /* 0x002fe40007810000 */
[----:B------:R-:W1:Y:S02]  /*c3d0*/  SHFL.BFLY PT, R132, R176, 0x2, 0x1f ;  /* 0x0c401f00b0847f89 */ /* 0x000e6400000e0000 */
[----:B-1----:R-:W-:Y:S05]  /*c3e0*/  FMNMX.FTZ R132, R176, R132, !PT ;  /* 0x00000084b0847209 */ /* 0x002fea0007810000 */
[----:B------:R1:W2:Y:S02]  /*c3f0*/  SHFL.BFLY PT, R0, R132, 0x1, 0x1f ;  /* 0x0c201f0084007f89 */ /* 0x0002a400000e0000 */
.L_x_1095:
        /* <DEDUP_REMOVED lines=21> */
[--C-:B------:R-:W-:Y:S01]  /*c550*/  FFMA.FTZ R179, R28, c[0x0][0x2d0], -R132.reuse ;  /* 0x0000b4001cb37a23 */ /* 0x100fe20000010884 */
[----:B------:R-:W-:Y:S01]  /*c560*/  MOV R28, R24 ;  /* 0x00000018001c7202 */ /* 0x000fe20000000f00 */
[--C-:B------:R-:W-:Y:S02]  /*c570*/  FFMA.FTZ R9, R9, c[0x0][0x2d0], -R132.reuse ;  /* 0x0000b40009097a23 */ /* 0x100fe40000010884 */
[--C-:B------:R-:W-:Y:S02]  /*c580*/  FFMA.FTZ R8, R8, c[0x0][0x2d0], -R132.reuse ;  /* 0x0000b40008087a23 */ /* 0x100fe40000010884 */
[----:B------:R-:W-:Y:S01]  /*c590*/  FFMA.FTZ R132, R33, c[0x0][0x2d0], -R132 ;  /* 0x0000b40021847a23 */ /* 0x000fe20000010884 */
[----:B------:R-:W-:Y:S02]  /*c5a0*/  MOV R33, R29 ;  /* 0x0000001d00217202 */ /* 0x000fe40000000f00 */
[----:B------:R-:W-:Y:S01]  /*c5b0*/  MOV R29, R25 ;  /* 0x00000019001d7202 */ /* 0x000fe20000000f00 */
[----:B------:R-:W-:Y:S01]  /*c5c0*/  MUFU.EX2 R8, R8 ;  /* 0x0000000800087308 */ /* 0x000fe20000000800 */
[----:B------:R-:W-:Y:S09]  /*c5d0*/  MOV R25, R20 ;  /* 0x0000001400197202 */ /* 0x000ff20000000f00 */
[----:B------:R-:W1:Y:S10]  /*c5e0*/  MUFU.EX2 R9, R9 ;  /* 0x0000000900097308 */ /* 0x000e740000000800 */
[----:B------:R-:W-:Y:S01]  /*c5f0*/  MUFU.EX2 R132, R132 ;  /* 0x0000008400847308 */ /* 0x000fe20000000800 */
[C---:B---3--:R-:W-:Y:S01]  /*c600*/  FFMA.FTZ R0, R2.reuse, R177, R4 ;  /* 0x000000b102007223 */ /* 0x048fe20000010004 */
[----:B-1----:R-:W-:Y:S01]  /*c610*/  F2FP.PACK_AB R178, R9, R8 ;  /* 0x0000000809b2723e */ /* 0x002fe200000000ff */
[----:B------:R-:W-:Y:S02]  /*c620*/  FMUL.FTZ R17, R2, R153 ;  /* 0x0000009902117220 */ /* 0x000fe40000410000 */
[C---:B------:R-:W-:Y:S01]  /*c630*/  FADD.FTZ R5, R176.reuse, R0 ;  /* 0x00000000b0057221 */ /* 0x040fe20000010000 */
[----:B------:R-:W-:Y:S01]  /*c640*/  F2FP.PACK_AB R176, R176, R4 ;  /* 0x00000004b0b0723e */ /* 0x000fe200000000ff */
[C---:B------:R-:W-:Y:S02]  /*c650*/  FMUL.FTZ R4, R3.reuse, c[0x0][0x2d0] ;  /* 0x0000b40003047a20 */ /* 0x040fe40000410000 */
[----:B------:R-:W-:Y:S02]  /*c660*/  FADD.FTZ R0, -R3, R135 ;  /* 0x0000008703007221 */ /* 0x000fe40000010100 */
[--C-:B------:R-:W-:Y:S02]  /*c670*/  FFMA.FTZ R6, R6, c[0x0][0x2d0], -R4.reuse ;  /* 0x0000b40006067a23 */ /* 0x100fe40000010804 */
[--C-:B------:R-:W-:Y:S02]  /*c680*/  FFMA.FTZ R7, R7, c[0x0][0x2d0], -R4.reuse ;  /* 0x0000b40007077a23 */ /* 0x100fe40000010804 */
        /* <DEDUP_REMOVED lines=18> */
[----:B------:R-:W-:Y:S02]  /*c7b0*/  FFMA.FTZ R35, R35, c[0x0][0x2d0], -R4 ;  /* 0x0000b40023237a23 */ /* 0x000fe40000010804 */
[C---:B------:R-:W-:Y:S02]  /*c7c0*/  FMUL.FTZ R4, R2.reuse, R164 ;  /* 0x000000a402047220 */ /* 0x040fe40000410000 */
[----:B------:R-:W2:Y:S01]  /*c7d0*/  LDL R164, [R1] ;  /* 0x0000000001a47983 */ /* 0x000ea20000100800 */
[----:B------:R-:W-:Y:S02]  /*c7e0*/  FMUL.FTZ R32, R2, R136 ;  /* 0x0000008802207220 */ /* 0x000fe40000410000 */
[----:B------:R-:W-:Y:S01]  /*c7f0*/  FMUL.FTZ R0, R0, c[0x0][0x2d0] ;  /* 0x0000b40000007a20 */ /* 0x000fe20000410000 */
[----:B------:R-:W3:Y:S01]  /*c800*/  LDL.LU R136, [R1+0x88] ;  /* 0x0000880001887983 */ /* 0x000ee20000300800 */
[C---:B------:R-:W-:Y:S01]  /*c810*/  FMUL.FTZ R24, R2.reuse, R144 ;  /* 0x0000009002187220 */ /* 0x040fe20000410000 */
[----:B------:R-:W-:Y:S01]  /*c820*/  MOV R144, R25 ;  /* 0x0000001900907202 */ /* 0x000fe20000000f00 */
[----:B------:R-:W-:Y:S01]  /*c830*/  FMUL.FTZ R25, R2, R145 ;  /* 0x0000009102197220 */ /* 0x000fe20000410000 */
[----:B------:R-:W-:Y:S01]  /*c840*/  MOV R145, R10 ;  /* 0x0000000a00917202 */ /* 0x000fe20000000f00 */
[----:B------:R-:W1:Y:S01]  /*c850*/  MUFU.EX2 R0, R0 ;  /* 0x0000000000007308 */ /* 0x000e620000000800 */
[----:B------:R-:W-:Y:S01]  /*c860*/  MOV R10, R33 ;  /* 0x00000021000a7202 */ /* 0x000fe20000000f00 */
[----:B------:R-:W-:Y:S02]  /*c870*/  FADD.FTZ R5, R8, R5 ;  /* 0x0000000508057221 */ /* 0x000fe40000010000 */
[C---:B------:R-:W-:Y:S02]  /*c880*/  FMUL.FTZ R33, R2.reuse, R137 ;  /* 0x0000008902217220 */ /* 0x040fe40000410000 */
[----:B------:R-:W-:Y:S02]  /*c890*/  FADD.FTZ R188, R9, R5 ;  /* 0x0000000509bc7221 */ /* 0x000fe40000010000 */
[C---:B------:R-:W-:Y:S01]  /*c8a0*/  FMUL.FTZ R5, R2.reuse, R165 ;  /* 0x000000a502057220 */ /* 0x040fe20000410000 */
[----:B------:R-:W-:Y:S01]  /*c8b0*/  MOV R165, R35 ;  /* 0x0000002300a57202 */ /* 0x000fe20000000f00 */
[C---:B------:R-:W-:Y:S01]  /*c8c0*/  FMUL.FTZ R8, R2.reuse, R160 ;  /* 0x000000a002087220 */ /* 0x040fe20000410000 */
[----:B------:R-:W-:Y:S01]  /*c8d0*/  MOV R160, R34 ;  /* 0x0000002200a07202 */ /* 0x000fe20000000f00 */
[C---:B------:R-:W-:Y:S01]  /*c8e0*/  FMUL.FTZ R16, R2.reuse, R152 ;  /* 0x0000009802107220 */ /* 0x040fe20000410000 */
[----:B------:R-:W-:Y:S01]  /*c8f0*/  MUFU.EX2 R189, R189 ;  /* 0x000000bd00bd7308 */ /* 0x000fe20000000800 */
[C---:B------:R-:W-:Y:S02]  /*c900*/  FMUL.FTZ R12, R2.reuse, R156 ;  /* 0x0000009c020c7220 */ /* 0x040fe40000410000 */
[C---:B------:R-:W-:Y:S01]  /*c910*/  FMUL.FTZ R21, R2.reuse, R149 ;  /* 0x0000009502157220 */ /* 0x040fe20000410000 */
[----:B------:R-:W-:Y:S01]  /*c920*/  MOV R149, R179 ;  /* 0x000000b300957202 */ /* 0x000fe20000000f00 */
[C---:B------:R-:W-:Y:S02]  /*c930*/  FMUL.FTZ R13, R2.reuse, R157 ;  /* 0x0000009d020d7220 */ /* 0x040fe40000410000 */
[----:B------:R-:W4:Y:S01]  /*c940*/  LDL R157, [R1+0x4] ;  /* 0x00000400019d7983 */ /* 0x000f220000100800 */
[----:B------:R-:W-:Y:S01]  /*c950*/  FMUL.FTZ R9, R2, R161 ;  /* 0x000000a102097220 */ /* 0x000fe20000410000 */
[----:B------:R-:W-:Y:S01]  /*c960*/  MOV R161, R31 ;  /* 0x0000001f00a17202 */ /* 0x000fe20000000f00 */
[----:B------:R-:W-:Y:S01]  /*c970*/  MUFU.EX2 R156, R134 ;  /* 0x00000086009c7308 */ /* 0x000fe20000000800 */
[C---:B-1----:R-:W-:Y:S01]  /*c980*/  FMUL.FTZ R7, R0.reuse, R167 ;  /* 0x000000a700077220 */ /* 0x042fe20000410000 */
[----:B------:R-:W-:Y:S01]  /*c990*/  MOV R167, R10 ;  /* 0x0000000a00a77202 */ /* 0x000fe20000000f00 */
[C---:B------:R-:W-:Y:S02]  /*c9a0*/  FMUL.FTZ R10, R0.reuse, R162 ;  /* 0x000000a2000a7220 */ /* 0x040fe40000410000 */
[----:B------:R-:W2:Y:S01]  /*c9b0*/  LDL R162, [R1+0x3c] ;  /* 0x00003c0001a27983 */ /* 0x000ea20000100800 */
[C---:B------:R-:W-:Y:S02]  /*c9c0*/  FMUL.FTZ R34, R0.reuse, R138 ;  /* 0x0000008a00227220 */ /* 0x040fe40000410000 */
[C---:B------:R-:W-:Y:S02]  /*c9d0*/  FMUL.FTZ R35, R0.reuse, R139 ;  /* 0x0000008b00237220 */ /* 0x040fe40000410000 */
[C---:B------:R-:W-:Y:S01]  /*c9e0*/  FMUL.FTZ R14, R0.reuse, R158 ;  /* 0x0000009e000e7220 */ /* 0x040fe20000410000 */
[----:B------:R-:W-:Y:S01]  /*c9f0*/  MUFU.EX2 R134, R187 ;  /* 0x000000bb00867308 */ /* 0x000fe20000000800 */
[C---:B------:R-:W-:Y:S01]  /*ca00*/  FMUL.FTZ R6, R0.reuse, R166 ;  /* 0x000000a600067220 */ /* 0x040fe20000410000 */
[----:B------:R-:W-:Y:S01]  /*ca10*/  MOV R166, R11 ;  /* 0x0000000b00a67202 */ /* 0x000fe20000000f00 */
[C---:B------:R-:W-:Y:S02]  /*ca20*/  FMUL.FTZ R11, R0.reuse, R163 ;  /* 0x000000a3000b7220 */ /* 0x040fe40000410000 */
[C---:B------:R-:W-:Y:S02]  /*ca30*/  FMUL.FTZ R15, R0.reuse, R159 ;  /* 0x0000009f000f7220 */ /* 0x040fe40000410000 */
[C---:B------:R-:W-:Y:S01]  /*ca40*/  FMUL.FTZ R18, R0.reuse, R154 ;  /* 0x0000009a00127220 */ /* 0x040fe20000410000 */
[----:B------:R-:W-:Y:S01]  /*ca50*/  MOV R154, R145 ;  /* 0x00000091009a7202 */ /* 0x000fe20000000f00 */
[C---:B------:R-:W-:Y:S01]  /*ca60*/  FMUL.FTZ R19, R0.reuse, R155 ;  /* 0x0000009b00137220 */ /* 0x040fe20000410000 */
[----:B------:R-:W1:Y:S01]  /*ca70*/  MUFU.EX2 R158, R135 ;  /* 0x00000087009e7308 */ /* 0x000e620000000800 */
[C---:B------:R-:W-:Y:S01]  /*ca80*/  FMUL.FTZ R22, R0.reuse, R150 ;  /* 0x0000009600167220 */ /* 0x040fe20000410000 */
[----:B------:R-:W-:Y:S01]  /*ca90*/  MOV R155, R144 ;  /* 0x00000090009b7202 */ /* 0x000fe20000000f00 */
[----:B------:R-:W-:Y:S02]  /*caa0*/  FMUL.FTZ R23, R0, R151 ;  /* 0x0000009700177220 */ /* 0x000fe40000410000 */
[----:B------:R-:W-:Y:S01]  /*cab0*/  FMUL.FTZ R20, R2, R148 ;  /* 0x0000009402147220 */ /* 0x000fe20000410000 */
[----:B------:R-:W-:Y:S01]  /*cac0*/  MOV R148, R28 ;  /* 0x0000001c00947202 */ /* 0x000fe20000000f00 */
[----:B------:R-:W-:Y:S02]  /*cad0*/  FMUL.FTZ R26, R0, R146 ;  /* 0x00000092001a7220 */ /* 0x000fe40000410000 */
[C---:B------:R-:W-:Y:S01]  /*cae0*/  FMUL.FTZ R28, R2.reuse, R140 ;  /* 0x0000008c021c7220 */ /* 0x040fe20000410000 */
[----:B------:R-:W-:Y:S01]  /*caf0*/  MOV R140, R29 ;  /* 0x0000001d008c7202 */ /* 0x000fe20000000f00 */
[----:B------:R-:W-:Y:S01]  /*cb00*/  FMUL.FTZ R29, R2, R141 ;  /* 0x0000008d021d7220 */ /* 0x000fe20000410000 */
[----:B------:R-:W-:Y:S01]  /*cb10*/  MOV R141, R27 ;  /* 0x0000001b008d7202 */ /* 0x000fe20000000f00 */
[C---:B------:R-:W-:Y:S01]  /*cb20*/  FMUL.FTZ R27, R0.reuse, R147 ;  /* 0x00000093001b7220 */ /* 0x040fe20000410000 */
[----:B------:R-:W-:Y:S01]  /*cb30*/  MUFU.EX2 R144, R185 ;  /* 0x000000b900907308 */ /* 0x000fe20000000800 */
[----:B------:R-:W-:Y:S01]  /*cb40*/  FMUL.FTZ R31, R0, R143 ;  /* 0x0000008f001f7220 */ /* 0x000fe20000410000 */
[----:B------:R-:W-:Y:S01]  /*cb50*/  MOV R163, R141 ;  /* 0x0000008d00a37202 */ /* 0x000fe20000000f00 */
[C---:B-----5:R-:W-:Y:S01]  /*cb60*/  FMUL.FTZ R36, R2.reuse, R36 ;  /* 0x0000002402247220 */ /* 0x060fe20000410000 */
[----:B------:R-:W-:Y:S01]  /*cb70*/  MOV R159, R140 ;  /* 0x0000008c009f7202 */ /* 0x000fe20000000f00 */
[C---:B------:R-:W-:Y:S02]  /*cb80*/  FMUL.FTZ R37, R2.reuse, R37 ;  /* 0x0000002502257220 */ /* 0x040fe40000410000 */
[C---:B------:R-:W-:Y:S02]  /*cb90*/  FMUL.FTZ R40, R2.reuse, R40 ;  /* 0x0000002802287220 */ /* 0x040fe40000410000 */
[----:B------:R-:W-:Y:S01]  /*cba0*/  FMUL.FTZ R41, R2, R41 ;  /* 0x0000002902297220 */ /* 0x000fe20000410000 */
[----:B-1----:R-:W-:Y:S01]  /*cbb0*/  F2FP.PACK_AB R179, R158, R156 ;  /* 0x0000009c9eb3723e */ /* 0x002fe200000000ff */
        /* <DEDUP_REMOVED lines=44> */
[C---:B------:R-:W-:Y:S01]  /*ce80*/  FMUL.FTZ R117, R2.reuse, R117 ;  /* 0x0000007502757220 */ /* 0x040fe20000410000 */
[----:B-1----:R-:W-:Y:S01]  /*ce90*/  MOV R163, R149 ;  /* 0x0000009500a37202 */ /* 0x002fe20000000f00 */
[C---:B------:R-:W-:Y:S02]  /*cea0*/  FMUL.FTZ R120, R2.reuse, R120 ;  /* 0x0000007802787220 */ /* 0x040fe40000410000 */
[C---:B------:R-:W-:Y:S02]  /*ceb0*/  FMUL.FTZ R121, R2.reuse, R121 ;  /* 0x0000007902797220 */ /* 0x040fe40000410000 */
        /* <DEDUP_REMOVED lines=55> */
[----:B---3--:R-:W-:Y:S01]  /*d230*/  FFMA.FTZ R152, R0, R136, R177 ;  /* 0x0000008800987223 */ /* 0x008fe200000100b1 */
[----:B------:R-:W-:Y:S01]  /*d240*/  F2FP.PACK_AB R177, R153, R177 ;  /* 0x000000b199b1723e */ /* 0x000fe200000000ff */
[----:B------:R-:W1:Y:S01]  /*d250*/  LDSM.16.MT88.4 R136, [R251] ;  /* 0x00000000fb88783b */ /* 0x000e620000004200 */
[----:B------:R-:W-:Y:S07]  /*d260*/  FADD.FTZ R0, R134, R188 ;  /* 0x000000bc86007221 */ /* 0x000fee0000010000 */
[----:B------:R-:W3:Y:S04]  /*d270*/  LDL R188, [R1+0x8c] ;  /* 0x00008c0001bc7983 */ /* 0x000ee80000100800 */
[----:B------:R-:W3:Y:S01]  /*d280*/  LDL.LU R187, [R1+0x6c] ;  /* 0x00006c0001bb7983 */ /* 0x000ee20000300800 */
[C---:B-1----:R-:W-:Y:S08]  /*d290*/  HMMA.16816.F32 R4, R176.reuse, R136, R4 ;  /* 0x00000088b004723c */ /* 0x042ff00000001804 */
[C---:B------:R-:W-:Y:S01]  /*d2a0*/  HMMA.16816.F32 R8, R176.reuse, R138, R8 ;  /* 0x0000008ab008723c */ /* 0x040fe20000001808 */
[----:B--2---:R-:W1:Y:S07]  /*d2b0*/  LDSM.16.MT88.4 R136, [R164] ;  /* 0x00000000a488783b */ /* 0x004e6e0000004200 */
[C---:B-1----:R-:W-:Y:S08]  /*d2c0*/  HMMA.16816.F32 R12, R176.reuse, R136, R12 ;  /* 0x00000088b00c723c */ /* 0x042ff0000000180c */
[C---:B------:R-:W-:Y:S01]  /*d2d0*/  HMMA.16816.F32 R16, R176.reuse, R138, R16 ;  /* 0x0000008ab010723c */ /* 0x040fe20000001810 */
[----:B------:R-:W1:Y:S07]  /*d2e0*/  LDSM.16.MT88.4 R136, [R252] ;  /* 0x00000000fc88783b */ /* 0x000e6e0000004200 */
[C---:B-1----:R-:W-:Y:S08]  /*d2f0*/  HMMA.16816.F32 R20, R176.reuse, R136, R20 ;  /* 0x00000088b014723c */ /* 0x042ff00000001814 */
[C---:B------:R-:W-:Y:S01]  /*d300*/  HMMA.16816.F32 R24, R176.reuse, R138, R24 ;  /* 0x0000008ab018723c */ /* 0x040fe20000001818 */
[----:B------:R1:W2:Y:S03]  /*d310*/  LDSM.16.MT88.4 R136, [R162] ;  /* 0x00000000a288783b */ /* 0x0002a60000004200 */
[----:B-1----:R-:W-:Y:S02]  /*d320*/  MOV R162, R167 ;  /* 0x000000a700a27202 */ /* 0x002fe40000000f00 */
[----:B------:R-:W-:Y:S02]  /*d330*/  MOV R167, R166 ;  /* 0x000000a600a77202 */ /* 0x000fe40000000f00 */
[----:B------:R-:W-:Y:S02]  /*d340*/  MOV R166, R2 ;  /* 0x0000000200a67202 */ /* 0x000fe40000000f00 */
[----:B------:R-:W1:Y:S10]  /*d350*/  MUFU.EX2 R2, R186 ;  /* 0x000000ba00027308 */ /* 0x000e740000000800 */
[----:B------:R-:W3:Y:S01]  /*d360*/  MUFU.EX2 R186, R181 ;  /* 0x000000b500ba7308 */ /* 0x000ee20000000800 */
[C---:B--2---:R-:W-:Y:S08]  /*d370*/  HMMA.16816.F32 R28, R176.reuse, R136, R28 ;  /* 0x00000088b01c723c */ /* 0x044ff0000000181c */
[C---:B------:R-:W-:Y:S01]  /*d380*/  HMMA.16816.F32 R32, R176.reuse, R138, R32 ;  /* 0x0000008ab020723c */ /* 0x040fe20000001820 */
[----:B------:R-:W2:Y:S01]  /*d390*/  LDSM.16.MT88.4 R136, [R251+0x2000] ;  /* 0x00200000fb88783b */ /* 0x000ea20000004200 */
[----:B------:R-:W-:Y:S02]  /*d3a0*/  MUFU.EX2 R181, R161 ;  /* 0x000000a100b57308 */ /* 0x000fe40000000800 */
[----:B-1----:R-:W-:Y:S04]  /*d3b0*/  FADD.FTZ R0, R2, R0 ;  /* 0x0000000002007221 */ /* 0x002fe80000010000 */
[----:B------:R-:W-:Y:S04]  /*d3c0*/  FADD.FTZ R0, R144, R0 ;  /* 0x0000000090007221 */ /* 0x000fe80000010000 */
[----:B------:R-:W1:Y:S01]  /*d3d0*/  MUFU.EX2 R180, R166 ;  /* 0x000000a600b47308 */ /* 0x000e620000000800 */
[----:B------:R-:W-:Y:S01]  /*d3e0*/  FADD.FTZ R0, R135, R0 ;  /* 0x0000000087007221 */ /* 0x000fe20000010000 */
[C---:B--2---:R-:W-:Y:S08]  /*d3f0*/  HMMA.16816.F32 R36, R176.reuse, R136, R36 ;  /* 0x00000088b024723c */ /* 0x044ff00000001824 */
[C---:B------:R-:W-:Y:S01]  /*d400*/  HMMA.16816.F32 R40, R176.reuse, R138, R40 ;  /* 0x0000008ab028723c */ /* 0x040fe20000001828 */
[----:B------:R-:W2:Y:S07]  /*d410*/  LDSM.16.MT88.4 R136, [R164+0x2000] ;  /* 0x00200000a488783b */ /* 0x000eae0000004200 */
[C---:B--2---:R-:W-:Y:S08]  /*d420*/  HMMA.16816.F32 R44, R176.reuse, R136, R44 ;  /* 0x00000088b02c723c */ /* 0x044ff0000000182c */
[C---:B------:R-:W-:Y:S01]  /*d430*/  HMMA.16816.F32 R48, R176.reuse, R138, R48 ;  /* 0x0000008ab030723c */ /* 0x040fe20000001830 */
[----:B------:R-:W2:Y:S02]  /*d440*/  LDSM.16.MT88.4 R136, [R252+0x2000] ;  /* 0x00200000fc88783b */ /* 0x000ea40000004200 */
[----:B---3--:R-:W-:Y:S05]  /*d450*/  ISETP.GT.AND P0, PT, R187, R188, PT ;  /* 0x000000bcbb00720c */ /* 0x008fea0003f04270 */
[C---:B--2---:R-:W-:Y:S08]  /*d460*/  HMMA.16816.F32 R52, R176.reuse, R136, R52 ;  /* 0x00000088b034723c */ /* 0x044ff00000001834 */
[C---:B------:R-:W-:Y:S01]  /*d470*/  HMMA.16816.F32 R56, R176.reuse, R138, R56 ;  /* 0x0000008ab038723c */ /* 0x040fe20000001838 */
[----:B----4-:R-:W2:Y:S07]  /*d480*/  LDSM.16.MT88.4 R136, [R157+0x2000] ;  /* 0x002000009d88783b */ /* 0x010eae0000004200 */
        /* <DEDUP_REMOVED lines=30> */
[----:B------:R-:W3:Y:S02]  /*d670*/  LDSM.16.MT88.4 R144, [R164+0x800] ;  /* 0x00080000a490783b */ /* 0x000ee40000004200 */
[----:B------:R-:W4:Y:S01]  /*d680*/  MUFU.EX2 R2, R154 ;  /* 0x0000009a00027308 */ /* 0x000f220000000800 */
[----:B------:R-:W-:Y:S02]  /*d690*/  F2FP.PACK_AB R139, R183, R184 ;  /* 0x000000b8b78b723e */ /* 0x000fe400000000ff */
[----:B-1----:R-:W-:Y:S05]  /*d6a0*/  F2FP.PACK_AB R177, R181, R180 ;  /* 0x000000b4b5b1723e */ /* 0x002fea00000000ff */
[C---:B------:R-:W-:Y:S02]  /*d6b0*/  HMMA.16816.F32 R4, R136.reuse, R140, R4 ;  /* 0x0000008c8804723c */ /* 0x040fe40000001804 */
[----:B------:R-:W-:Y:S03]  /*d6c0*/  MUFU.EX2 R176, R162 ;  /* 0x000000a200b07308 */ /* 0x000fe60000000800 */
[----:B--2---:R-:W-:Y:S03]  /*d6d0*/  FADD.FTZ R0, R134, R0 ;  /* 0x0000000086007221 */ /* 0x004fe60000010000 */
[C---:B------:R-:W-:Y:S01]  /*d6e0*/  HMMA.16816.F32 R8, R136.reuse, R142, R8 ;  /* 0x0000008e8808723c */ /* 0x040fe20000001808 */
[----:B------:R-:W1:Y:S03]  /*d6f0*/  LDSM.16.MT88.4 R140, [R252+0x800] ;  /* 0x00080000fc8c783b */ /* 0x000e660000004200 */
[----:B------:R-:W2:Y:S01]  /*d700*/  MUFU.EX2 R135, R159 ;  /* 0x0000009f00877308 */ /* 0x000ea20000000800 */
[----:B----4-:R-:W-:Y:S04]  /*d710*/  FADD.FTZ R0, R2, R0 ;  /* 0x0000000002007221 */ /* 0x010fe80000010000 */
[----:B------:R-:W-:Y:S05]  /*d720*/  FADD.FTZ R0, R148, R0 ;  /* 0x0000000094007221 */ /* 0x000fea0000010000 */
[----:B------:R-:W-:Y:S01]  /*d730*/  MUFU.EX2 R178, R167 ;  /* 0x000000a700b27308 */ /* 0x000fe20000000800 */
[C---:B---3--:R-:W-:Y:S03]  /*d740*/  HMMA.16816.F32 R12, R136.reuse, R144, R12 ;  /* 0x00000090880c723c */ /* 0x048fe6000000180c */
[C---:B--2---:R-:W-:Y:S05]  /*d750*/  FADD.FTZ R0, R135.reuse, R0 ;  /* 0x0000000087007221 */ /* 0x044fea0000010000 */
        /* <DEDUP_REMOVED lines=45> */
[----:B------:R-:W3:Y:S01]  /*da30*/  LDSM.16.MT88.4 R148, [R252+0x1000] ;  /* 0x00100000fc94783b */ /* 0x000ee20000004200 */
[----:B------:R-:W-:Y:S02]  /*da40*/  MUFU.EX2 R135, R160 ;  /* 0x000000a000877308 */ /* 0x000fe40000000800 */
[----:B------:R-:W-:Y:S02]  /*da50*/  F2FP.PACK_AB R136, R2, R134 ;  /* 0x000000860288723e */ /* 0x000fe400000000ff */
[----:B------:R-:W-:Y:S02]  /*da60*/  F2FP.PACK_AB R137, R189, R190 ;  /* 0x000000bebd89723e */ /* 0x000fe400000000ff */
[----:B------:R-:W-:Y:S04]  /*da70*/  F2FP.PACK_AB R139, R182, R191 ;  /* 0x000000bfb68b723e */ /* 0x000fe800000000ff */
[----:B------:R4:W4:Y:S03]  /*da80*/  MUFU.EX2 R2, R163 ;  /* 0x000000a300027308 */ /* 0x0009260000000800 */
[C---:B-1----:R-:W-:Y:S07]  /*da90*/  HMMA.16816.F32 R4, R136.reuse, R140, R4 ;  /* 0x0000008c8804723c */ /* 0x042fee0000001804 */
[----:B------:R-:W1:Y:S01]  /*daa0*/  MUFU.EX2 R134, R165 ;  /* 0x000000a500867308 */ /* 0x000e620000000800 */
[C---:B------:R-:W-:Y:S01]  /*dab0*/  HMMA.16816.F32 R8, R136.reuse, R142, R8 ;  /* 0x0000008e8808723c */ /* 0x040fe20000001808 */
[----:B------:R-:W3:Y:S07]  /*dac0*/  LDSM.16.MT88.4 R140, [R157+0x1000] ;  /* 0x001000009d8c783b */ /* 0x000eee0000004200 */
[C---:B--2---:R-:W-:Y:S01]  /*dad0*/  HMMA.16816.F32 R12, R136.reuse, R144, R12 ;  /* 0x00000090880c723c */ /* 0x044fe2000000180c */
[----:B----4-:R-:W-:Y:S03]  /*dae0*/  LDSM.16.MT88.4 R160, [R251+0x1800] ;  /* 0x00180000fba0783b */ /* 0x010fe60000004200 */
[----:B------:R-:W-:Y:S04]  /*daf0*/  FADD.FTZ R0, R2, R0 ;  /* 0x0000000002007221 */ /* 0x000fe80000010000 */
[C---:B------:R-:W-:Y:S01]  /*db00*/  HMMA.16816.F32 R16, R136.reuse, R146, R16 ;  /* 0x000000928810723c */ /* 0x040fe20000001810 */
[----:B------:R-:W2:Y:S03]  /*db10*/  LDSM.16.MT88.4 R144, [R251+0x3000] ;  /* 0x00300000fb90783b */ /* 0x000ea60000004200 */
[C---:B------:R-:W-:Y:S01]  /*db20*/  FADD.FTZ R0, R176.reuse, R0 ;  /* 0x00000000b0007221 */ /* 0x040fe20000010000 */
[----:B------:R-:W-:Y:S01]  /*db30*/  F2FP.PACK_AB R176, R176, R2 ;  /* 0x00000002b0b0723e */ /* 0x000fe200000000ff */
[----:B------:R-:W-:Y:S01]  /*db40*/  FADD.FTZ R2, R153, R152 ;  /* 0x0000009899027221 */ /* 0x000fe20000010000 */
[----:B-1----:R-:W-:Y:S01]  /*db50*/  F2FP.PACK_AB R179, R134, R135 ;  /* 0x0000008786b3723e */ /* 0x002fe200000000ff */
[C---:B---3--:R-:W-:Y:S01]  /*db60*/  HMMA.16816.F32 R20, R136.reuse, R148, R20 ;  /* 0x000000948814723c */ /* 0x048fe20000001814 */
[----:B------:R-:W-:Y:S03]  /*db70*/  LDSM.16.MT88.4 R152, [R164+0x1800] ;  /* 0x00180000a498783b */ /* 0x000fe60000004200 */
[----:B------:R-:W-:Y:S01]  /*db80*/  FADD.FTZ R0, R178, R0 ;  /* 0x00000000b2007221 */ /* 0x000fe20000010000 */
[C---:B------:R-:W-:Y:S03]  /*db90*/  F2FP.PACK_AB R178, R132.reuse, R178 ;  /* 0x000000b284b2723e */ /* 0x040fe600000000ff */
[C---:B------:R-:W-:Y:S01]  /*dba0*/  HMMA.16816.F32 R24, R136.reuse, R150, R24 ;  /* 0x000000968818723c */ /* 0x040fe20000001818 */
[----:B------:R-:W1:Y:S03]  /*dbb0*/  LDSM.16.MT88.4 R148, [R164+0x3000] ;  /* 0x00300000a494783b */ /* 0x000e660000004200 */
[----:B------:R-:W-:Y:S01]  /*dbc0*/  FADD.FTZ R0, R132, R0 ;  /* 0x0000000084007221 */ /* 0x000fe20000010000 */
[----:B------:R-:W-:Y:S03]  /*dbd0*/  MOV R132, R158 ;  /* 0x0000009e00847202 */ /* 0x000fe60000000f00 */
[C---:B------:R-:W-:Y:S01]  /*dbe0*/  HMMA.16816.F32 R28, R136.reuse, R140, R28 ;  /* 0x0000008c881c723c */ /* 0x040fe2000000181c */
[----:B------:R3:W-:Y:S07]  /*dbf0*/  STL [R1+0x78], R0 ;  /* 0x0000780001007387 */ /* 0x0007ee0000100800 */
[C---:B------:R-:W-:Y:S01]  /*dc00*/  HMMA.16816.F32 R32, R136.reuse, R142, R32 ;  /* 0x0000008e8820723c */ /* 0x040fe20000001820 */
[----:B------:R-:W4:Y:S07]  /*dc10*/  LDSM.16.MT88.4 R140, [R252+0x3000] ;  /* 0x00300000fc8c783b */ /* 0x000f2e0000004200 */
[C---:B--2---:R-:W-:Y:S08]  /*dc20*/  HMMA.16816.F32 R36, R136.reuse, R144, R36 ;  /* 0x000000908824723c */ /* 0x044ff00000001824 */
[C---:B------:R-:W-:Y:S01]  /*dc30*/  HMMA.16816.F32 R40, R136.reuse, R146, R40 ;  /* 0x000000928828723c */ /* 0x040fe20000001828 */
[----:B------:R-:W2:Y:S03]  /*dc40*/  LDSM.16.MT88.4 R144, [R157+0x3000] ;  /* 0x003000009d90783b */ /* 0x000ea60000004200 */
[----:B---3--:R-:W-:Y:S01]  /*dc50*/  FADD.FTZ R0, R156, R2 ;  /* 0x000000029c007221 */ /* 0x008fe20000010000 */
[----:B------:R-:W-:Y:S03]  /*dc60*/  MOV R2, R157 ;  /* 0x0000009d00027202 */ /* 0x000fe60000000f00 */
[C---:B-1----:R-:W-:Y:S04]  /*dc70*/  HMMA.16816.F32 R44, R136.reuse, R148, R44 ;  /* 0x00000094882c723c */ /* 0x042fe8000000182c */
[----:B------:R-:W-:Y:S04]  /*dc80*/  FADD.FTZ R0, R132, R0 ;  /* 0x0000000084007221 */ /* 0x000fe80000010000 */
[C---:B------:R-:W-:Y:S01]  /*dc90*/  HMMA.16816.F32 R48, R136.reuse, R150, R48 ;  /* 0x000000968830723c */ /* 0x040fe20000001830 */
[----:B------:R-:W1:Y:S03]  /*dca0*/  LDSM.16.MT88.4 R148, [R251+0x5000] ;  /* 0x00500000fb94783b */ /* 0x000e660000004200 */
[----:B------:R-:W-:Y:S04]  /*dcb0*/  FADD.FTZ R0, R186, R0 ;  /* 0x00000000ba007221 */ /* 0x000fe80000010000 */
[C---:B----4-:R-:W-:Y:S04]  /*dcc0*/  HMMA.16816.F32 R52, R136.reuse, R140, R52 ;  /* 0x0000008c8834723c */ /* 0x050fe80000001834 */
        /* <DEDUP_REMOVED lines=19> */
[----:B------:R-:W3:Y:S07]  /*de00*/  LDSM.16.MT88.4 R140, [R251+0x7000] ;  /* 0x00700000fb8c783b */ /* 0x000eee0000004200 */
[C---:B--2---:R-:W-:Y:S08]  /*de10*/  HMMA.16816.F32 R84, R136.reuse, R144, R84 ;  /* 0x000000908854723c */ /* 0x044ff00000001854 */
[C---:B------:R-:W-:Y:S01]  /*de20*/  HMMA.16816.F32 R88, R136.reuse, R146, R88 ;  /* 0x000000928858723c */ /* 0x040fe20000001858 */
[----:B------:R-:W2:Y:S07]  /*de30*/  LDSM.16.MT88.4 R144, [R164+0x7000] ;  /* 0x00700000a490783b */ /* 0x000eae0000004200 */
        /* <DEDUP_REMOVED lines=20> */
[----:B------:R-:W3:Y:S07]  /*df80*/  LDSM.16.MT88.4 R12, [R252+0x3800] ;  /* 0x00380000fc0c783b */ /* 0x000eee0000004200 */
        /* <DEDUP_REMOVED lines=13> */
[C---:B------:R-:W-:Y:S08]  /*e060*/  HMMA.16816.F32 R52, R176.reuse, R12, R52 ;  /* 0x0000000cb034723c */ /* 0x040ff00000001834 */
        /* <DEDUP_REMOVED lines=16> */
[----:B------:R4:W3:Y:S07]  /*e170*/  LDSM.16.MT88.4 R16, [R2+0x7800] ;  /* 0x007800000210783b */ /* 0x0008ee0000004200 */
[C---:B-1----:R-:W-:Y:S08]  /*e180*/  HMMA.16816.F32 R100, R176.reuse, R4, R100 ;  /* 0x00000004b064723c */ /* 0x042ff00000001864 */
[C---:B------:R-:W-:Y:S08]  /*e190*/  HMMA.16816.F32 R104, R176.reuse, R6, R104 ;  /* 0x00000006b068723c */ /* 0x040ff00000001868 */
[C---:B--2---:R-:W-:Y:S04]  /*e1a0*/  HMMA.16816.F32 R108, R176.reuse, R8, R108 ;  /* 0x00000008b06c723c */ /* 0x044fe8000000186c */
[----:B----4-:R-:W-:Y:S01]  /*e1b0*/  FADD.FTZ R2, R135, R0 ;  /* 0x0000000087027221 */ /* 0x010fe20000010000 */
[----:B------:R-:W-:Y:S02]  /*e1c0*/  IADD3 R0, R187, -0x1, RZ ;  /* 0xffffffffbb007810 */ /* 0x000fe40007ffe0ff */
[----:B------:R-:W-:Y:S01]  /*e1d0*/  MOV R135, R3 ;  /* 0x0000000300877202 */ /* 0x000fe20000000f00 */
[C---:B------:R-:W-:Y:S02]  /*e1e0*/  HMMA.16816.F32 R112, R176.reuse, R10, R112 ;  /* 0x0000000ab070723c */ /* 0x040fe40000001870 */
[----:B------:R1:W-:Y:S02]  /*e1f0*/  STL [R1+0x6c], R0 ;  /* 0x00006c0001007387 */ /* 0x0003e40000100800 */
[----:B------:R-:W-:Y:S01]  /*e200*/  FADD.FTZ R2, R134, R2 ;  /* 0x0000000286027221 */ /* 0x000fe20000010000 */
[----:B------:R-:W-:Y:S03]  /*e210*/  MOV R134, R133 ;  /* 0x0000008500867202 */ /* 0x000fe60000000f00 */
[C---:B---3--:R-:W-:Y:S01]  /*e220*/  HMMA.16816.F32 R116, R176.reuse, R12, R116 ;  /* 0x0000000cb074723c */ /* 0x048fe20000001874 */
[----:B------:R1:W-:Y:S07]  /*e230*/  STL [R1+0x88], R2 ;  /* 0x0000880201007387 */ /* 0x0003ee0000100800 */
[C---:B------:R-:W-:Y:S08]  /*e240*/  HMMA.16816.F32 R120, R176.reuse, R14, R120 ;  /* 0x0000000eb078723c */ /* 0x040ff00000001878 */
[C---:B------:R-:W-:Y:S07]  /*e250*/  HMMA.16816.F32 R124, R176.reuse, R16, R124 ;  /* 0x00000010b07c723c */ /* 0x040fee000000187c */
[----:B------:R-:W-:Y:S01]  /*e260*/  MOV R16, R3 ;  /* 0x0000000300107202 */ /* 0x000fe20000000f00 */
[----:B------:R-:W-:Y:S01]  /*e270*/  HMMA.16816.F32 R128, R176, R18, R128 ;  /* 0x00000012b080723c */ /* 0x000fe20000001880 */
[----:B------:R-:W-:Y:S07]  /*e280*/  @!UPT UIADD3 URZ, URZ, URZ, URZ ;  /* 0x0000003f3f3ff290 */ /* 0x000fee000fffe03f */
[----:B-1----:R-:W-:-:S11]  /*e290*/  @P0 BRA `(.L_x_1067) ;  /* 0xffffc4a000000947 */ /* 0x002fd6000383ffff */
.L_x_1060:
[----:B------:R-:W-:Y:S05]  /*e2a0*/  BRA.DIV ~URZ, `(.L_x_1068) ;  /* 0x000045327f007947 */ /* 0x000fea000b800000 */
[----:B------:R-:W2:Y:S04]  /*e2b0*/  LDL R0, [R1+0x78] ;  /* 0x0000780001007983 */ /* 0x000ea80000100800 */
[----:B--2---:R1:W2:Y:S02]  /*e2c0*/  SHFL.BFLY PT, R4, R0, 0x2, 0x1f ;  /* 0x0c401f0000047f89 */ /* 0x0042a400000e0000 */
.L_x_1096:
[----:B-1----:R-:W3:Y:S02]  /*e2d0*/  LDL.LU R0, [R1+0x78] ;  /* 0x0000780001007983 */ /* 0x002ee40000300800 */
[----:B--23--:R-:W-:Y:S01]  /*e2e0*/  FADD.FTZ R4, R4, R0 ;  /* 0x0000000004047221 */ /* 0x00cfe20000010000 */
[----:B------:R-:W-:Y:S05]  /*e2f0*/  BRA.DIV ~URZ, `(.L_x_1069) ;  /* 0x000045427f007947 */ /* 0x000fea000b800000 */
[----:B------:R-:W2:Y:S04]  /*e300*/  LDL.LU R2, [R1+0x88] ;  /* 0x0000880001027983 */ /* 0x000ea80000300800 */
[----:B------:R-:W1:Y:S02]  /*e310*/  SHFL.BFLY PT, R0, R4, 0x1, 0x1f ;  /* 0x0c201f0004007f89 */ /* 0x000e6400000e0000 */
[----:B-1----:R-:W-:-:S02]  /*e320*/  FADD.FTZ R4, R4, R0 ;  /* 0x0000000004047221 */ /* 0x002fc40000010000 */
[----:B--2---:R-:W1:Y:S02]  /*e330*/  SHFL.BFLY PT, R5, R2, 0x2, 0x1f ;  /* 0x0c401f0002057f89 */ /* 0x004e6400000e0000 */
[----:B-1----:R-:W-:-:S05]  /*e340*/  FADD.FTZ R5, R5, R2 ;  /* 0x0000000205057221 */ /* 0x002fca0000010000 */
[----:B------:R1:W2:Y:S02]  /*e350*/  SHFL.BFLY PT, R3, R5, 0x1, 0x1f ;  /* 0x0c201f0005037f89 */ /* 0x0002a400000e0000 */
.L_x_1097:
[----:B------:R-:W-:Y:S01]  /*e360*/  FSETP.NE.FTZ.AND P1, PT, R4, RZ, PT ;  /* 0x000000ff0400720b */ /* 0x000fe20003f35000 */
[----:B--2---:R-:W-:Y:S01]  /*e370*/  FADD.FTZ R3, R3, R5 ;  /* 0x0000000503037221 */ /* 0x004fe20000010000 */
[----:B------:R-:W-:Y:S02]  /*e380*/  MOV R2, RZ ;  /* 0x000000ff00027202 */ /* 0x000fe40000000f00 */
[----:B------:R-:W-:Y:S02]  /*e390*/  MOV R0, RZ ;  /* 0x000000ff00007202 */ /* 0x000fe40000000f00 */
[----:B------:R-:W-:Y:S02]  /*e3a0*/  FSETP.NE.FTZ.AND P0, PT, R3, RZ, PT ;  /* 0x000000ff0300720b */ /* 0x000fe40003f15000 */
[----:B------:R-:W-:Y:S02]  /*e3b0*/  MOV R13, 0xff800000 ;  /* 0xff800000000d7802 */ /* 0x000fe40000000f00 */
[----:B------:R-:W-:-:S03]  /*e3c0*/  MOV R12, 0xff800000 ;  /* 0xff800000000c7802 */ /* 0x000fc60000000f00 */
[----:B------:R-:W2:Y:S08]  /*e3d0*/  @P1 MUFU.RCP R2, R4 ;  /* 0x0000000400021308 */ /* 0x000eb00000001000 */
[----:B------:R3:W4:Y:S01]  /*e3e0*/  @P1 MUFU.LG2 R6, R4 ;  /* 0x0000000400061308 */ /* 0x0007220000000c00 */
[----:B--2---:R-:W-:-:S07]  /*e3f0*/  FMUL.FTZ R164, R2, R164 ;  /* 0x000000a402a47220 */ /* 0x004fce0000410000 */
[----:B------:R-:W2:Y:S01]  /*e400*/  @P0 MUFU.RCP R0, R3 ;  /* 0x0000000300000308 */ /* 0x000ea20000001000 */
[C---:B------:R-:W-:Y:S02]  /*e410*/  FMUL.FTZ R165, R2.reuse, R165 ;  /* 0x000000a502a57220 */ /* 0x040fe40000410000 */
[C---:B------:R-:W-:Y:S02]  /*e420*/  FMUL.FTZ R160, R2.reuse, R160 ;  /* 0x000000a002a07220 */ /* 0x040fe40000410000 */
[C---:B------:R-:W-:Y:S02]  /*e430*/  FMUL.FTZ R161, R2.reuse, R161 ;  /* 0x000000a102a17220 */ /* 0x040fe40000410000 */
[C---:B------:R-:W-:Y:S01]  /*e440*/  FMUL.FTZ R156, R2.reuse, R156 ;  /* 0x0000009c029c7220 */ /* 0x040fe20000410000 */
[----:B---3--:R-:W-:Y:S01]  /*e450*/  @P1 MOV R4, 0x3f317218 ;  /* 0x3f31721800041802 */ /* 0x008fe20000000f00 */
        /* <DEDUP_REMOVED lines=59> */
[----:B------:R3:W5:Y:S01]  /*e810*/  @P0 MUFU.LG2 R2, R3 ;  /* 0x0000000300020308 */ /* 0x0007620000000c00 */
[----:B----4-:R-:W-:Y:S02]  /*e820*/  @P1 FMUL.FTZ R6, R6, 0.69314718246459960938 ;  /* 0x3f31721806061820 */ /* 0x010fe40000410000 */
[----:B------:R-:W-:Y:S02]  /*e830*/  @P1 FMUL.FTZ R4, R4, c[0x0][0x2d0] ;  /* 0x0000b40004041a20 */ /* 0x000fe40000410000 */
[----:B--2---:R-:W-:-:S02]  /*e840*/  FMUL.FTZ R166, R0, R166 ;  /* 0x000000a600a67220 */ /* 0x004fc40000410000 */
[----:B------:R-:W-:Y:S01]  /*e850*/  @P1 FFMA.FTZ R13, R4, R133, R6 ;  /* 0x00000085040d1223 */ /* 0x000fe20000010006 */
[----:B------:R-:W-:Y:S01]  /*e860*/  MOV R4, 0x1 ;  /* 0x0000000100047802 */ /* 0x000fe20000000f00 */
[C---:B------:R-:W-:Y:S02]  /*e870*/  FMUL.FTZ R167, R0.reuse, R167 ;  /* 0x000000a700a77220 */ /* 0x040fe40000410000 */
[C---:B------:R-:W-:Y:S02]  /*e880*/  FMUL.FTZ R162, R0.reuse, R162 ;  /* 0x000000a200a27220 */ /* 0x040fe40000410000 */
[C---:B------:R-:W-:Y:S02]  /*e890*/  FMUL.FTZ R163, R0.reuse, R163 ;  /* 0x000000a300a37220 */ /* 0x040fe40000410000 */
[----:B------:R-:W-:Y:S01]  /*e8a0*/  FMUL.FTZ R158, R0, R158 ;  /* 0x0000009e009e7220 */ /* 0x000fe20000410000 */
[----:B---3--:R-:W-:Y:S01]  /*e8b0*/  @P0 MOV R3, 0x3f317218 ;  /* 0x3f31721800030802 */ /* 0x008fe20000000f00 */
[----:B-----5:R-:W-:-:S02]  /*e8c0*/  @P0 FMUL.FTZ R2, R2, 0.69314718246459960938 ;  /* 0x3f31721802020820 */ /* 0x020fc40000410000 */
[C---:B------:R-:W-:Y:S02]  /*e8d0*/  FMUL.FTZ R159, R0.reuse, R159 ;  /* 0x0000009f009f7220 */ /* 0x040fe40000410000 */
[----:B------:R-:W-:Y:S02]  /*e8e0*/  @P0 FMUL.FTZ R3, R3, c[0x0][0x2d0] ;  /* 0x0000b40003030a20 */ /* 0x000fe40000410000 */
        /* <DEDUP_REMOVED lines=58> */
[----:B------:R-:W-:Y:S01]  /*ec90*/  PRMT R0, R4, 0x7610, R0 ;  /* 0x0000761004007816 */ /* 0x000fe20000000000 */
[----:B------:R-:W-:-:S02]  /*eca0*/  @P0 FFMA.FTZ R12, R3, R16, R2 ;  /* 0x00000010030c0223 */ /* 0x000fc40000010002 */
.L_x_1041:
[----:B-1----:R-:W2:Y:S04]  /*ecb0*/  LDL.LU R2, [R1+0xd0] ;  /* 0x0000d00001027983 */ /* 0x002ea80000300800 */
[----:B------:R-:W1:Y:S04]  /*ecc0*/  S2R R6, SR_TID.X ;  /* 0x0000000000067919 */ /* 0x000e680000002100 */
[----:B------:R3:W5:Y:S01]  /*ecd0*/  LDL R7, [R1+0xd8] ;  /* 0x0000d80001077983 */ /* 0x0007620000100800 */
[----:B------:R-:W-:Y:S01]  /*ece0*/  BSSY B0, `(.L_x_1070) ;  /* 0x0000014000007945 */ /* 0x000fe20003800000 */
[----:B-1----:R-:W-:-:S02]  /*ecf0*/  LOP3.LUT P0, RZ, R6, 0xff, RZ, 0xc0, !PT ;  /* 0x000000ff06ff7812 */ /* 0x002fc4000780c0ff */
[----:B--2---:R-:W-:-:S11]  /*ed00*/  LOP3.LUT R2, R2, 0xfffffffd, RZ, 0xc0, !PT ;  /* 0xfffffffd02027812 */ /* 0x004fd600078ec0ff */
[----:B------:R-:W-:-:S05]  /*ed10*/  @P0 LOP3.LUT R2, R2, 0x2, RZ, 0xfc, !PT ;  /* 0x0000000202020812 */ /* 0x000fca00078efcff */
[----:B------:R3:W-:Y:S01]  /*ed20*/  STL [R1+0xd0], R2 ;  /* 0x0000d00201007387 */ /* 0x0007e20000100800 */
[----:B------:R-:W-:Y:S05]  /*ed30*/  @P0 BRA `(.L_x_1071) ;  /* 0x000000e000000947 */ /* 0x000fea0003800000 */
[----:B------:R-:W1:Y:S01]  /*ed40*/  S2R R4, SR_LANEID ;  /* 0x0000000000047919 */ /* 0x000e620000000000 */
[----:B------:R-:W-:Y:S01]  /*ed50*/  VOTEU.ANY UR4, UPT, PT ;  /* 0x0000000000047886 */ /* 0x000fe200038e0100 */
[----:B------:R-:W-:Y:S01]  /*ed60*/  IMAD.MOV.U32 R5, RZ, RZ, c[0x0][0x584] ;  /* 0x00016100ff057624 */ /* 0x000fe200078e00ff */
[----:B------:R-:W1:Y:S08]  /*ed70*/  FLO.U32 R3, UR4 ;  /* 0x0000000400037d00 */ /* 0x000e7000080e0000 */
[----:B---3--:R-:W2:Y:S01]  /*ed80*/  POPC R2, UR4 ;  /* 0x0000000400027d09 */ /* 0x008ea20008000000 */
[----:B-1----:R-:W-:Y:S01]  /*ed90*/  ISETP.EQ.U32.AND P0, PT, R3, R4, PT ;  /* 0x000000040300720c */ /* 0x002fe20003f02070 */
[----:B------:R-:W-:-:S12]  /*eda0*/  IMAD.MOV.U32 R4, RZ, RZ, c[0x0][0x580] ;  /* 0x00016000ff047624 */ /* 0x000fd800078e00ff */
[----:B--2---:R1:W2:Y:S04]  /*edb0*/  @P0 ATOMG.E.ADD.STRONG.GPU PT, R2, [R4.64], R2 ;  /* 0x00000002040209a8 */ /* 0x0042a800081ee1c6 */
[----:B-1----:R-:W1:Y:S04]  /*edc0*/  S2R R4, SR_LTMASK ;  /* 0x0000000000047919 */ /* 0x002e680000003900 */
[----:B--2---:R1:W2:Y:S02]  /*edd0*/  SHFL.IDX PT, R3, R2, R3, 0x1f ;  /* 0x00001f0302037589 */ /* 0x0042a400000e0000 */
[----:B-1----:R-:W-:-:S06]  /*ede0*/  LOP3.LUT R2, R4, UR4, RZ, 0xc0, !PT ;  /* 0x0000000404027c12 */ /* 0x002fcc000f8ec0ff */
[----:B------:R-:W2:Y:S02]  /*edf0*/  POPC R2, R2 ;  /* 0x0000000200027309 */ /* 0x000ea40000000000 */
[----:B--2--5:R-:W-:-:S05]  /*ee00*/  IADD3 R7, R3, c[0x0][0xc], R2 ;  /* 0x0000030003077a10 */ /* 0x024fca0007ffe002 */
[----:B------:R1:W-:Y:S02]  /*ee10*/  STL [R1+0xd8], R7 ;  /* 0x0000d80701007387 */ /* 0x0003e40000100800 */
.L_x_1071:
[----:B------:R-:W-:Y:S05]  /*ee20*/  BSYNC B0 ;  /* 0x0000000000007941 */ /* 0x000fea0003800000 */
.L_x_1070:
[----:B------:R-:W-:Y:S01]  /*ee30*/  PRMT R0, R0, 0x9910, RZ ;  /* 0x0000991000007816 */ /* 0x000fe200000000ff */
[----:B------:R-:W-:Y:S01]  /*ee40*/  BSSY B1, `(.L_x_1072) ;  /* 0x00001dc000017945 */ /* 0x000fe20003800000 */
[----:B-----5:R-:W-:Y:S02]  /*ee50*/  IMAD.MOV.U32 R14, RZ, RZ, R7 ;  /* 0x000000ffff0e7224 */ /* 0x020fe400078e0007 */
[----:B------:R-:W-:-:S13]  /*ee60*/  ISETP.NE.AND P0, PT, R0, RZ, PT ;  /* 0x000000ff0000720c */ /* 0x000fda0003f05270 */
[----:B------:R-:W-:Y:S05]  /*ee70*/  @!P0 BRA `(.L_x_1073) ;  /* 0x00001ac000008947 */ /* 0x000fea0003800000 */
[----:B------:R-:W-:Y:S01]  /*ee80*/  WARPSYNC 0xffffffff ;  /* 0xffffffff00007948 */ /* 0x000fe20003800000 */
[----:B------:R-:W-:Y:S06]  /*ee90*/  BAR.SYNC.DEFER_BLOCKING 0x1, 0x100 ;  /* 0x0044000000007b1d */ /* 0x000fec0000010000 */
[----:B------:R-:W-:Y:S05]  /*eea0*/  BRA.CONV ~URZ, `(.L_x_1074) ;  /* 0x000000837f007947 */ /* 0x000fea000b800000 */
[----:B------:R2:W-:Y:S01]  /*eeb0*/  STL [R1+0x70], RZ ;  /* 0x000070ff01007387 */ /* 0x0005e20000100800 */
[----:B---3--:R-:W-:Y:S01]  /*eec0*/  SHF.R.S32.HI R2, RZ, 0x1f, R6 ;  /* 0x0000001fff027819 */ /* 0x008fe20000011406 */
[----:B------:R-:W-:-:S03]  /*eed0*/  IMAD.MOV.U32 R3, RZ, RZ, 0x1f ;  /* 0x0000001fff037424 */ /* 0x000fc600078e00ff */
[----:B------:R-:W-:-:S04]  /*eee0*/  LEA.HI R2, R2, R6, RZ, 0x7 ;  /* 0x0000000602027211 */ /* 0x000fc800078f38ff */
[----:B------:R-:W-:-:S05]  /*eef0*/  SHF.R.S32.HI R2, RZ, 0x7, R2 ;  /* 0x00000007ff027819 */ /* 0x000fca0000011402 */
[----:B------:R-:W-:Y:S01]  /*ef00*/  IMAD.MOV.U32 R0, RZ, RZ, R2 ;  /* 0x000000ffff007224 */ /* 0x000fe200078e0002 */
[----:B------:R-:W-:Y:S02]  /*ef10*/  MOV R2, 0xef30 ;  /* 0x0000ef3000027802 */ /* 0x000fe40000000f00 */
[----:B-12---:R-:W-:Y:S05]  /*ef20*/  CALL.REL.NOINC `($__internal_18_$__cuda_sm70_shflsync_idx_p) ;  /* 0x00003ae000007944 */ /* 0x006fea0003c00000 */
.L_x_1074:
[----:B------:R-:W2:Y:S04]  /*ef30*/  LDL R6, [R1+0x1e4] ;  /* 0x0001e40001067983 */ /* 0x000ea80000100800 */
[----:B------:R-:W4:Y:S04]  /*ef40*/  LDL.LU R18, [R1+0xc8] ;  /* 0x0000c80001127983 */ /* 0x000f280000300800 */
[----:B---3--:R-:W3:Y:S04]  /*ef50*/  LDL.LU R16, [R1+0xc4] ;  /* 0x0000c40001107983 */ /* 0x008ee80000300800 */
[----:B------:R-:W2:Y:S04]  /*ef60*/  LDL.LU R15, [R1+0xcc] ;  /* 0x0000cc00010f7983 */ /* 0x000ea80000300800 */
[----:B------:R-:W2:Y:S01]  /*ef70*/  LDL.LU R17, [R1+0xd4] ;  /* 0x0000d40001117983 */ /* 0x000ea20000300800 */
[----:B-----5:R-:W-:-:S03]  /*ef80*/  MOV R5, 0x1 ;  /* 0x0000000100057802 */ /* 0x020fc60000000f00 */
[----:B------:R1:W5:Y:S01]  /*ef90*/  LDL R205, [R1+0xc0] ;  /* 0x0000c00001cd7983 */ /* 0x0003620000100800 */
[----:B------:R-:W-:-:S03]  /*efa0*/  ISETP.NE.AND P0, PT, R5, c[0x0][0x4e8], PT ;  /* 0x00013a0005007a0c */ /* 0x000fc60003f05270 */
[----:B------:R1:W5:Y:S04]  /*efb0*/  LDL R204, [R1+0x1e0] ;  /* 0x0001e00001cc7983 */ /* 0x0003680000100800 */
        /* <DEDUP_REMOVED lines=56> */
[----:B------:R1:W5:Y:S02]  /*f340*/  LDL R19, [R1+0xe4] ;  /* 0x0000e40001137983 */ /* 0x0003640000100800 */
[----:B-1--4-:R-:W-:Y:S01]  /*f350*/  SHF.R.S32.HI R7, RZ, 0x1f, R18 ;  /* 0x0000001fff077819 */ /* 0x012fe20000011412 */
[----:B------:R-:W-:Y:S01]  /*f360*/  IMAD.WIDE.U32 R2, R18, c[0x0][0x4d0], RZ ;  /* 0x0001340012027a25 */ /* 0x000fe200078e00ff */
[----:B---3--:R-:W-:-:S03]  /*f370*/  SHF.R.S32.HI R10, RZ, 0x1f, R16 ;  /* 0x0000001fff0a7819 */ /* 0x008fc60000011410 */
[----:B------:R-:W-:Y:S01]  /*f380*/  IMAD R0, R7, c[0x0][0x4d0], RZ ;  /* 0x0001340007007a24 */ /* 0x000fe200078e02ff */
[----:B--2---:R-:W-:-:S03]  /*f390*/  SHF.R.S32.HI R11, RZ, 0x1f, R15 ;  /* 0x0000001fff0b7819 */ /* 0x004fc6000001140f */
[----:B------:R-:W-:Y:S02]  /*f3a0*/  IMAD R0, R18, c[0x0][0x4d4], R0 ;  /* 0x0001350012007a24 */ /* 0x000fe400078e0200 */
[----:B------:R-:W-:Y:S01]  /*f3b0*/  IMAD R4, R10, c[0x0][0x4d8], RZ ;  /* 0x000136000a047a24 */ /* 0x000fe200078e02ff */
[----:B------:R-:W-:Y:S02]  /*f3c0*/  IADD3 R6, R6, R17, RZ ;  /* 0x0000001106067210 */ /* 0x000fe40007ffe0ff */
[----:B------:R-:W-:Y:S01]  /*f3d0*/  IADD3 R3, R3, R0, RZ ;  /* 0x0000000003037210 */ /* 0x000fe20007ffe0ff */
[C---:B------:R-:W-:Y:S02]  /*f3e0*/  IMAD R4, R16.reuse, c[0x0][0x4dc], R4 ;  /* 0x0001370010047a24 */ /* 0x040fe400078e0204 */
[----:B------:R-:W-:Y:S02]  /*f3f0*/  IMAD.MOV.U32 R0, RZ, RZ, R6 ;  /* 0x000000ffff007224 */ /* 0x000fe400078e0006 */
[----:B------:R-:W-:-:S04]  /*f400*/  IMAD.WIDE.U32 R2, R16, c[0x0][0x4d8], R2 ;  /* 0x0001360010027a25 */ /* 0x000fc800078e0002 */
[----:B------:R-:W-:Y:S02]  /*f410*/  IMAD.IADD R3, R3, 0x1, R4 ;  /* 0x0000000103037824 */ /* 0x000fe400078e0204 */
[----:B------:R-:W-:-:S04]  /*f420*/  @P0 IMAD.HI.U32 R4, R6, c[0x0][0x4ec], RZ ;  /* 0x00013b0006040a27 */ /* 0x000fc800078e00ff */
[----:B------:R-:W-:Y:S01]  /*f430*/  IMAD.WIDE.U32 R2, R15, c[0x0][0x4e0], R2 ;  /* 0x000138000f027a25 */ /* 0x000fe200078e0002 */
[----:B------:R-:W-:-:S03]  /*f440*/  @P0 SHF.R.U32.HI R0, RZ, c[0x0][0x4f0], R4 ;  /* 0x00013c00ff000a19 */ /* 0x000fc60000011604 */
[----:B------:R-:W-:Y:S01]  /*f450*/  IMAD R4, R11, c[0x0][0x4e0], RZ ;  /* 0x000138000b047a24 */ /* 0x000fe200078e02ff */
[----:B------:R-:W-:Y:S02]  /*f460*/  SHF.R.S32.HI R5, RZ, 0x1f, R0 ;  /* 0x0000001fff057819 */ /* 0x000fe40000011400 */
[----:B------:R-:W-:Y:S01]  /*f470*/  IADD3 R8, P1, R0, R2, RZ ;  /* 0x0000000200087210 */ /* 0x000fe20007f3e0ff */
[----:B------:R-:W-:Y:S02]  /*f480*/  IMAD R4, R15, c[0x0][0x4e4], R4 ;  /* 0x000139000f047a24 */ /* 0x000fe400078e0204 */
[----:B------:R-:W-:-:S03]  /*f490*/  IMAD R2, R7, c[0x0][0x438], RZ ;  /* 0x00010e0007027a24 */ /* 0x000fc600078e02ff */
[----:B------:R-:W-:Y:S01]  /*f4a0*/  IADD3.X R9, R5, R3, R4, P1, !PT ;  /* 0x0000000305097210 */ /* 0x000fe20000ffe404 */
[C---:B------:R-:W-:Y:S02]  /*f4b0*/  IMAD R4, R18.reuse, c[0x0][0x43c], R2 ;  /* 0x00010f0012047a24 */ /* 0x040fe400078e0202 */
[----:B------:R-:W-:-:S05]  /*f4c0*/  IMAD.WIDE.U32 R2, R18, c[0x0][0x438], RZ ;  /* 0x00010e0012027a25 */ /* 0x000fca00078e00ff */
[----:B------:R-:W-:Y:S01]  /*f4d0*/  IADD3 R3, R3, R4, RZ ;  /* 0x0000000403037210 */ /* 0x000fe20007ffe0ff */
[----:B------:R-:W-:-:S04]  /*f4e0*/  IMAD R4, R10, c[0x0][0x440], RZ ;  /* 0x000110000a047a24 */ /* 0x000fc800078e02ff */
[C---:B------:R-:W-:Y:S01]  /*f4f0*/  IMAD R5, R16.reuse, c[0x0][0x444], R4 ;  /* 0x0001110010057a24 */ /* 0x040fe200078e0204 */
[----:B------:R-:W1:Y:S01]  /*f500*/  S2R R18, SR_TID.X ;  /* 0x0000000000127919 */ /* 0x000e620000002100 */
[----:B------:R-:W-:Y:S01]  /*f510*/  IMAD.WIDE.U32 R2, R16, c[0x0][0x440], R2 ;  /* 0x0001100010027a25 */ /* 0x000fe200078e0002 */
[----:B------:R-:W-:Y:S02]  /*f520*/  IADD3 R4, -R0, RZ, RZ ;  /* 0x000000ff00047210 */ /* 0x000fe40007ffe1ff */
[----:B------:R-:W2:Y:S01]  /*f530*/  LDL R16, [R1+0x1ec] ;  /* 0x0001ec0001107983 */ /* 0x000ea20000100800 */
[----:B------:R-:W-:Y:S01]  /*f540*/  IMAD.IADD R3, R3, 0x1, R5 ;  /* 0x0000000103037824 */ /* 0x000fe200078e0205 */
[----:B------:R-:W-:Y:S01]  /*f550*/  MOV R0, R6 ;  /* 0x0000000600007202 */ /* 0x000fe20000000f00 */
[----:B------:R-:W-:Y:S01]  /*f560*/  IMAD R4, R4, c[0x0][0x4e8], R6 ;  /* 0x00013a0004047a24 */ /* 0x000fe200078e0206 */
[----:B------:R-:W-:Y:S01]  /*f570*/  ULDC UR5, c[0x0][0x4e8] ;  /* 0x00013a0000057ab9 */ /* 0x000fe20000000800 */
[----:B------:R-:W-:Y:S01]  /*f580*/  IMAD R7, R11, c[0x0][0x448], RZ ;  /* 0x000112000b077a24 */ /* 0x000fe200078e02ff */
[----:B------:R-:W-:Y:S01]  /*f590*/  ULDC UR4, c[0x0][0x388] ;  /* 0x0000e20000047ab9 */ /* 0x000fe20000000800 */
[----:B------:R-:W-:Y:S01]  /*f5a0*/  @P0 IMAD.HI.U32 R5, R6, c[0x0][0x4ec], RZ ;  /* 0x00013b0006050a27 */ /* 0x000fe200078e00ff */
[----:B------:R-:W-:Y:S01]  /*f5b0*/  SHF.R.S32.HI R10, RZ, 0x1f, R4 ;  /* 0x0000001fff0a7819 */ /* 0x000fe20000011404 */
[----:B------:R-:W-:-:S02]  /*f5c0*/  UIMAD UR4, UR5, UR4, URZ ;  /* 0x00000004050472a4 */ /* 0x000fc4000f8e023f */
[C---:B------:R-:W-:Y:S01]  /*f5d0*/  IMAD R7, R15.reuse, c[0x0][0x44c], R7 ;  /* 0x000113000f077a24 */ /* 0x040fe200078e0207 */
[----:B------:R-:W-:Y:S01]  /*f5e0*/  @P0 SHF.R.U32.HI R0, RZ, c[0x0][0x4f0], R5 ;  /* 0x00013c00ff000a19 */ /* 0x000fe20000011605 */
[----:B------:R-:W-:-:S03]  /*f5f0*/  IMAD.WIDE.U32 R2, R15, c[0x0][0x448], R2 ;  /* 0x000112000f027a25 */ /* 0x000fc600078e0002 */
[----:B------:R-:W-:Y:S01]  /*f600*/  SHF.R.S32.HI R11, RZ, 0x1f, R0 ;  /* 0x0000001fff0b7819 */ /* 0x000fe20000011400 */
[----:B------:R-:W-:Y:S02]  /*f610*/  IMAD R10, R10, c[0x0][0x4c8], RZ ;  /* 0x000132000a0a7a24 */ /* 0x000fe400078e02ff */
[----:B------:R-:W-:Y:S01]  /*f620*/  IMAD.IADD R3, R3, 0x1, R7 ;  /* 0x0000000103037824 */ /* 0x000fe200078e0207 */
[----:B-1----:R-:W-:Y:S01]  /*f630*/  SHF.R.S32.HI R15, RZ, 0x1f, R18 ;  /* 0x0000001fff0f7819 */ /* 0x002fe20000011412 */
[C---:B------:R-:W-:Y:S02]  /*f640*/  IMAD R10, R4.reuse, c[0x0][0x4cc], R10 ;  /* 0x00013300040a7a24 */ /* 0x040fe400078e020a */
[----:B------:R-:W-:Y:S01]  /*f650*/  IMAD.WIDE.U32 R4, R4, c[0x0][0x4c8], R8 ;  /* 0x0001320004047a25 */ /* 0x000fe200078e0008 */
[----:B------:R-:W-:Y:S02]  /*f660*/  LEA.HI R15, R15, R18, RZ, 0x5 ;  /* 0x000000120f0f7211 */ /* 0x000fe400078f28ff */
[C---:B------:R-:W-:Y:S01]  /*f670*/  IADD3 R8, -R0.reuse, RZ, RZ ;  /* 0x000000ff00087210 */ /* 0x040fe20007ffe1ff */
[----:B------:R-:W-:Y:S01]  /*f680*/  IMAD.WIDE.U32 R2, R0, c[0x0][0x430], R2 ;  /* 0x00010c0000027a25 */ /* 0x000fe200078e0002 */
[----:B------:R-:W-:-:S02]  /*f690*/  LOP3.LUT R15, R15, 0xffffffe0, RZ, 0xc0, !PT ;  /* 0xffffffe00f0f7812 */ /* 0x000fc400078ec0ff */
[----:B------:R-:W-:Y:S01]  /*f6a0*/  IADD3 R7, R5, R10, RZ ;  /* 0x0000000a05077210 */ /* 0x000fe20007ffe0ff */
[----:B------:R-:W-:Y:S01]  /*f6b0*/  IMAD R5, R11, c[0x0][0x430], RZ ;  /* 0x00010c000b057a24 */ /* 0x000fe200078e02ff */
[----:B------:R-:W-:Y:S01]  /*f6c0*/  LEA R9, P0, R4, c[0x0][0x4a8], 0x2 ;  /* 0x00012a0004097a11 */ /* 0x000fe200078010ff */
[----:B------:R-:W-:Y:S01]  /*f6d0*/  IMAD R8, R8, c[0x0][0x4e8], R6 ;  /* 0x00013a0008087a24 */ /* 0x000fe200078e0206 */
[----:B------:R-:W-:Y:S01]  /*f6e0*/  IADD3 R15, -R15, R18, RZ ;  /* 0x000000120f0f7210 */ /* 0x000fe20007ffe1ff */
[----:B------:R-:W-:Y:S01]  /*f6f0*/  IMAD R10, R0, c[0x0][0x434], R5 ;  /* 0x00010d00000a7a24 */ /* 0x000fe200078e0205 */
[----:B------:R-:W-:Y:S01]  /*f700*/  LEA.HI.X R7, R4, c[0x0][0x4ac], R7, 0x2, P0 ;  /* 0x00012b0004077a11 */ /* 0x000fe200000f1407 */
[----:B------:R1:W5:Y:S01]  /*f710*/  LDL R18, [R1+0x16c] ;  /* 0x00016c0001127983 */ /* 0x0003620000100800 */
[----:B------:R-:W-:Y:S01]  /*f720*/  LOP3.LUT P0, RZ, R15, 0x3, RZ, 0xc0, !PT ;  /* 0x000000030fff7812 */ /* 0x000fe2000780c0ff */
[----:B------:R-:W-:Y:S02]  /*f730*/  IMAD.IADD R3, R3, 0x1, R10 ;  /* 0x0000000103037824 */ /* 0x000fe400078e020a */
[----:B------:R1:W5:Y:S04]  /*f740*/  LDL R15, [R1+0xdc] ;  /* 0x0000dc00010f7983 */ /* 0x0003680000100800 */
[----:B------:R-:W-:Y:S04]  /*f750*/  SHFL.IDX PT, R4, R9, RZ, 0x1c1f ;  /* 0x001c1fff09047589 */ /* 0x000fe800000e0000 */
[----:B------:R3:W-:Y:S04]  /*f760*/  SHFL.IDX PT, R6, R9, 0x1, 0x1c1f ;  /* 0x003c1f0009067f89 */ /* 0x0007e800000e0000 */
[----:B------:R-:W4:Y:S04]  /*f770*/  SHFL.IDX PT, R5, R7, RZ, 0x1c1f ;  /* 0x001c1fff07057589 */ /* 0x000f2800000e0000 */
[----:B------:R-:W1:Y:S01]  /*f780*/  SHFL.IDX PT, R7, R7, 0x1, 0x1c1f ;  /* 0x003c1f0007077f89 */ /* 0x000e6200000e0000 */
[----:B--2---:R-:W-:-:S03]  /*f790*/  IADD3 R0, R16, R17, RZ ;  /* 0x0000001110007210 */ /* 0x004fc60007ffe0ff */
[----:B------:R2:W5:Y:S01]  /*f7a0*/  LDL R17, [R1+0xe0] ;  /* 0x0000e00001117983 */ /* 0x0005620000100800 */
[----:B---3--:R-:W-:-:S03]  /*f7b0*/  SHF.R.S32.HI R9, RZ, 0x1f, R8 ;  /* 0x0000001fff097819 */ /* 0x008fc60000011408 */
[----:B------:R2:W5:Y:S02]  /*f7c0*/  LDL R16, [R1+0x168] ;  /* 0x0001680001107983 */ /* 0x0005640000100800 */
[----:B------:R-:W-:Y:S01]  /*f7d0*/  IMAD R10, R9, c[0x0][0x428], RZ ;  /* 0x00010a00090a7a24 */ /* 0x000fe200078e02ff */
[----:B------:R-:W-:Y:S01]  /*f7e0*/  IADD3 R9, R0, 0x8, RZ ;  /* 0x0000000800097810 */ /* 0x000fe20007ffe0ff */
[----:B------:R-:W-:-:S04]  /*f7f0*/  IMAD.WIDE.U32 R2, R8, c[0x0][0x428], R2 ;  /* 0x00010a0008027a25 */ /* 0x000fc800078e0002 */
[----:B------:R-:W-:Y:S01]  /*f800*/  IMAD R10, R8, c[0x0][0x42c], R10 ;  /* 0x00010b00080a7a24 */ /* 0x000fe200078e020a */
[----:B------:R-:W-:Y:S02]  /*f810*/  ISETP.GE.OR P2, PT, R0, UR4, P0 ;  /* 0x0000000400007c0c */ /* 0x000fe40008746670 */
[----:B------:R-:W-:Y:S02]  /*f820*/  ISETP.GE.OR P1, PT, R9, UR4, P0 ;  /* 0x0000000409007c0c */ /* 0x000fe40008726670 */
[----:B------:R-:W-:Y:S02]  /*f830*/  IADD3 R3, R3, R10, RZ ;  /* 0x0000000a03037210 */ /* 0x000fe40007ffe0ff */
[----:B------:R-:W-:-:S04]  /*f840*/  LEA R11, P0, R2, c[0x0][0x400], 0x2 ;  /* 0x00010000020b7a11 */ /* 0x000fc800078010ff */
[----:B------:R-:W-:Y:S02]  /*f850*/  LEA.HI.X R10, R2, c[0x0][0x404], R3, 0x2, P0 ;  /* 0x00010100020a7a11 */ /* 0x000fe400000f1403 */
[----:B------:R-:W-:Y:S01]  /*f860*/  ISETP.GE.AND P0, PT, R0, UR4, PT ;  /* 0x0000000400007c0c */ /* 0x000fe2000bf06270 */
[----:B----4-:R2:W-:Y:S01]  /*f870*/  @!P2 ST.E [R4.64], R13 ;  /* 0x0000000d0400a985 */ /* 0x0105e2000c101906 */
[----:B------:R-:W-:Y:S03]  /*f880*/  BSSY B0, `(.L_x_1075) ;  /* 0x0000086000007945 */ /* 0x000fe60003800000 */
[----:B-1----:R2:W-:Y:S01]  /*f890*/  @!P1 ST.E [R6.64], R12 ;  /* 0x0000000c06009985 */ /* 0x0025e2000c101906 */
[----:B------:R-:W-:-:S03]  /*f8a0*/  ISETP.GE.AND P1, PT, R9, UR4, PT ;  /* 0x0000000409007c0c */ /* 0x000fc6000bf26270 */
[----:B------:R2:W1:Y:S01]  /*f8b0*/  SHFL.IDX PT, R2, R11, RZ, 0x1c1f ;  /* 0x001c1fff0b027589 */ /* 0x00046200000e0000 */
[----:B------:R-:W-:-:S03]  /*f8c0*/  P2R R0, PR, RZ, 0x2 ;  /* 0x00000002ff007803 */ /* 0x000fc60000000000 */
[----:B------:R2:W3:Y:S01]  /*f8d0*/  SHFL.IDX PT, R3, R10, RZ, 0x1c1f ;  /* 0x001c1fff0a037589 */ /* 0x0004e200000e0000 */
[----:B------:R-:W-:Y:S05]  /*f8e0*/  @P0 BRA `(.L_x_1076) ;  /* 0x000007f000000947 */ /* 0x000fea0003800000 */
[----:B-----5:R-:W-:Y:S02]  /*f8f0*/  ISETP.GE.AND P1, PT, R203, c[0x0][0x3c8], PT ;  /* 0x0000f200cb007a0c */ /* 0x020fe40003f26270 */
[----:B------:R-:W-:Y:S02]  /*f900*/  ISETP.GE.AND P0, PT, R205, c[0x0][0x3c8], PT ;  /* 0x0000f200cd007a0c */ /* 0x000fe40003f06270 */
[----:B------:R-:W-:Y:S02]  /*f910*/  ISETP.GE.AND P2, PT, R201, c[0x0][0x3c8], PT ;  /* 0x0000f200c9007a0c */ /* 0x000fe40003f46270 */
[----:B------:R-:W-:Y:S02]  /*f920*/  ISETP.GE.AND P4, PT, R199, c[0x0][0x3c8], PT ;  /* 0x0000f200c7007a0c */ /* 0x000fe40003f86270 */
[----:B------:R-:W-:Y:S02]  /*f930*/  ISETP.GE.AND P5, PT, R195, c[0x0][0x3c8], PT ;  /* 0x0000f200c3007a0c */ /* 0x000fe40003fa6270 */
[----:B------:R-:W-:-:S03]  /*f940*/  ISETP.GE.AND P6, PT, R21, c[0x0][0x3c8], PT ;  /* 0x0000f20015007a0c */ /* 0x000fc60003fc6270 */
[----:B-12---:R-:W-:Y:S02]  /*f950*/  @!P1 LEA R4, P3, R203, R2, 0x2 ;  /* 0x00000002cb049211 */ /* 0x006fe400078610ff */
[----:B---3--:R-:W-:Y:S02]  /*f960*/  @!P0 IMAD.WIDE R6, R205, 0x4, R2 ;  /* 0x00000004cd068825 */ /* 0x008fe400078e0202 */
[----:B------:R-:W-:Y:S02]  /*f970*/  @!P1 LEA.HI.X R5, R203, R3, R204, 0x2, P3 ;  /* 0x00000003cb059211 */ /* 0x000fe400018f14cc */
[----:B------:R-:W-:Y:S01]  /*f980*/  ISETP.GE.AND P3, PT, R197, c[0x0][0x3c8], PT ;  /* 0x0000f200c5007a0c */ /* 0x000fe20003f66270 */
[----:B------:R1:W-:Y:S04]  /*f990*/  @!P0 ST.E.64 [R6.64], R164 ;  /* 0x000000a406008985 */ /* 0x0003e8000c101b06 */
[----:B------:R2:W-:Y:S01]  /*f9a0*/  @!P1 ST.E.64 [R4.64], R160 ;  /* 0x000000a004009985 */ /* 0x0005e2000c101b06 */
[----:B------:R-:W-:-:S02]  /*f9b0*/  ISETP.GE.AND P1, PT, R193, c[0x0][0x3c8], PT ;  /* 0x0000f200c1007a0c */ /* 0x000fc40003f26270 */
[----:B-1----:R-:W-:-:S04]  /*f9c0*/  @!P2 LEA R6, P0, R201, R2, 0x2 ;  /* 0x00000002c906a211 */ /* 0x002fc800078010ff */
[----:B------:R-:W-:Y:S02]  /*f9d0*/  @!P2 LEA.HI.X R7, R201, R3, R202, 0x2, P0 ;  /* 0x00000003c907a211 */ /* 0x000fe400000f14ca */
[----:B--2---:R-:W-:-:S03]  /*f9e0*/  @!P4 LEA R4, P0, R199, R2, 0x2 ;  /* 0x00000002c704c211 */ /* 0x004fc600078010ff */
[----:B------:R1:W-:Y:S01]  /*f9f0*/  @!P2 ST.E.64 [R6.64], R156 ;  /* 0x0000009c0600a985 */ /* 0x0003e2000c101b06 */
[----:B------:R-:W-:Y:S02]  /*fa00*/  @!P4 LEA.HI.X R5, R199, R3, R200, 0x2, P0 ;  /* 0x00000003c705c211 */ /* 0x000fe400000f14c8 */
[----:B------:R-:W-:-:S03]  /*fa10*/  ISETP.GE.AND P2, PT, R189, c[0x0][0x3c8], PT ;  /* 0x0000f200bd007a0c */ /* 0x000fc60003f46270 */
[----:B------:R2:W-:Y:S01]  /*fa20*/  @!P4 ST.E.64 [R4.64], R152 ;  /* 0x000000980400c985 */ /* 0x0005e2000c101b06 */
[----:B------:R-:W-:Y:S02]  /*fa30*/  ISETP.GE.AND P4, PT, R191, c[0x0][0x3c8], PT ;  /* 0x0000f200bf007a0c */ /* 0x000fe40003f86270 */
        /* <DEDUP_REMOVED lines=12> */
[----:B------:R-:W-:Y:S02]  /*fb00*/  ISETP.GE.AND P1, PT, R185, c[0x0][0x3c8], PT ;  /* 0x0000f200b9007a0c */ /* 0x000fe40003f26270 */
[----:B------:R-:W-:-:S05]  /*fb10*/  @!P4 LEA.HI.X R5, R191, R3, R192, 0x2, P0 ;  /* 0x00000003bf05c211 */ /* 0x000fca00000f14c0 */
        /* <DEDUP_REMOVED lines=72> */
[----:B-1----:R-:W-:-:S04]  /*ffa0*/  @!P2 LEA R6, P1, R25, R2, 0x2 ;  /* 0x000000021906a211 */ /* 0x002fc800078210ff */
[-C--:B------:R-:W-:Y:S02]  /*ffb0*/  @!P2 LEA.HI.X R7, R25, R3.reuse, R26, 0x2, P1 ;  /* 0x000000031907a211 */ /* 0x080fe400008f141a */
[----:B------:R-:W-:Y:S02]  /*ffc0*/  ISETP.GE.AND P1, PT, R15, c[0x0][0x3c8], PT ;  /* 0x0000f2000f007a0c */ /* 0x000fe40003f26270 */
[-C--:B--2---:R-:W-:Y:S01]  /*ffd0*/  @!P5 LEA R4, P0, R23, R2.reuse, 0x2 ;  /* 0x000000021704d211 */ /* 0x084fe200078010ff */
[----:B------:R1:W-:Y:S01]  /*ffe0*/  @!P2 ST.E.64 [R6.64], R108 ;  /* 0x0000006c0600a985 */ /* 0x0003e2000c101b06 */
[----:B------:R-:W-:Y:S02]  /*fff0*/  ISETP.GE.AND P2, PT, R17, c[0x0][0x3c8], PT ;  /* 0x0000f20011007a0c */ /* 0x000fe40003f46270 */
[----:B------:R-:W-:Y:S02]  /*10000*/  @!P5 LEA.HI.X R5, R23, R3, R24, 0x2, P0 ;  /* 0x000000031705d211 */ /* 0x000fe400000f1418 */
[----:B------:R-:W-:-:S03]  /*10010*/  @!P6 LEA R8, P0, R21, R2, 0x2 ;  /* 0x000000021508e211 */ /* 0x000fc600078010ff */
[----:B------:R2:W-:Y:S01]  /*10020*/  @!P5 ST.E.64 [R4.64], R112 ;  /* 0x000000700400d985 */ /* 0x0005e2000c101b06 */
[----:B------:R-:W-:-:S05]  /*10030*/  @!P6 LEA.HI.X R9, R21, R3, R22, 0x2, P0 ;  /* 0x000000031509e211 */ /* 0x000fca00000f1416 */
[----:B------:R3:W-:Y:S01]  /*10040*/  @!P6 ST.E.64 [R8.64], R116 ;  /* 0x000000740800e985 */ /* 0x0007e2000c101b06 */
[----:B-1----:R-:W-:-:S04]  /*10050*/  @!P3 LEA R6, P0, R19, R2, 0x2 ;  /* 0x000000021306b211 */ /* 0x002fc800078010ff */
[----:B------:R-:W-:Y:S02]  /*10060*/  @!P3 LEA.HI.X R7, R19, R3, R20, 0x2, P0 ;  /* 0x000000031307b211 */ /* 0x000fe400000f1414 */
[----:B--2---:R-:W-:-:S03]  /*10070*/  @!P2 LEA R4, P0, R17, R2, 0x2 ;  /* 0x000000021104a211 */ /* 0x004fc600078010ff */
[----:B------:R3:W-:Y:S01]  /*10080*/  @!P3 ST.E.64 [R6.64], R120 ;  /* 0x000000780600b985 */ /* 0x0007e2000c101b06 */
[----:B------:R-:W-:Y:S02]  /*10090*/  @!P2 LEA.HI.X R5, R17, R3, R18, 0x2, P0 ;  /* 0x000000031105a211 */ /* 0x000fe400000f1412 */
[----:B------:R-:W-:-:S03]  /*100a0*/  @!P1 LEA R2, P0, R15, R2, 0x2 ;  /* 0x000000020f029211 */ /* 0x000fc600078010ff */
[----:B------:R3:W-:Y:S01]  /*100b0*/  @!P2 ST.E.64 [R4.64], R124 ;  /* 0x0000007c0400a985 */ /* 0x0007e2000c101b06 */
[----:B------:R-:W-:-:S05]  /*100c0*/  @!P1 LEA.HI.X R3, R15, R3, R16, 0x2, P0 ;  /* 0x000000030f039211 */ /* 0x000fca00000f1410 */
[----:B------:R3:W-:Y:S04]  /*100d0*/  @!P1 ST.E.64 [R2.64], R128 ;  /* 0x0000008002009985 */ /* 0x0007e8000c101b06 */
.L_x_1076:
[----:B------:R-:W-:Y:S05]  /*100e0*/  BSYNC B0 ;  /* 0x0000000000007941 */ /* 0x000fea0003800000 */
.L_x_1075:
[----:B------:R-:W-:Y:S01]  /*100f0*/  ISETP.NE.AND P0, PT, R0, RZ, PT ;  /* 0x000000ff0000720c */ /* 0x000fe20003f05270 */
[----:B---3--:R3:W4:Y:S04]  /*10100*/  SHFL.IDX PT, R3, R10, 0x1, 0x1c1f ;  /* 0x003c1f000a037f89 */ /* 0x00872800000e0000 */
[----:B-1----:R3:W1:Y:S08]  /*10110*/  SHFL.IDX PT, R2, R11, 0x1, 0x1c1f ;  /* 0x003c1f000b027f89 */ /* 0x00267000000e0000 */
[----:B------:R-:W-:Y:S05]  /*10120*/  @P0 BRA `(.L_x_1077) ;  /* 0x00000ad000000947 */ /* 0x000fea0003800000 */
[----:B-----5:R-:W-:Y:S02]  /*10130*/  ISETP.GE.AND P0, PT, R205, c[0x0][0x3c8], PT ;  /* 0x0000f200cd007a0c */ /* 0x020fe40003f06270 */
[----:B------:R-:W-:-:S02]  /*10140*/  ISETP.GE.AND P1, PT, R203, c[0x0][0x3c8], PT ;  /* 0x0000f200cb007a0c */ /* 0x000fc40003f26270 */
[----:B------:R-:W-:Y:S02]  /*10150*/  ISETP.GE.AND P2, PT, R201, c[0x0][0x3c8], PT ;  /* 0x0000f200c9007a0c */ /* 0x000fe40003f46270 */
[----:B------:R-:W-:Y:S02]  /*10160*/  ISETP.GE.AND P4, PT, R199, c[0x0][0x3c8], PT ;  /* 0x0000f200c7007a0c */ /* 0x000fe40003f86270 */
[----:B------:R-:W-:-:S05]  /*10170*/  ISETP.GE.AND P6, PT, R27, c[0x0][0x3c8], PT ;  /* 0x0000f2001b007a0c */ /* 0x000fca0003fc6270 */
[----:B-12-4-:R-:W-:Y:S02]  /*10180*/  @!P0 IMAD.WIDE R6, R205, 0x4, R2 ;  /* 0x00000004cd068825 */ /* 0x016fe400078e0202 */
[----:B------:R-:W-:-:S03]  /*10190*/  @!P1 LEA R4, P5, R203, R2, 0x2 ;  /* 0x00000002cb049211 */ /* 0x000fc600078a10ff */
[----:B------:R1:W-:Y:S01]  /*101a0*/  @!P0 ST.E.64 [R6.64], R166 ;  /* 0x000000a606008985 */ /* 0x0003e2000c101b06 */
[----:B------:R-:W-:Y:S02]  /*101b0*/  ISETP.GE.AND P0, PT, R197, c[0x0][0x3c8], PT ;  /* 0x0000f200c5007a0c */ /* 0x000fe40003f06270 */
[----:B------:R-:W-:-:S05]  /*101c0*/  @!P1 LEA.HI.X R5, R203, R3, R204, 0x2, P5 ;  /* 0x00000003cb059211 */ /* 0x000fca00028f14cc */
[----:B------:R2:W-:Y:S01]  /*101d0*/  @!P1 ST.E.64 [R4.64], R162 ;  /* 0x000000a204009985 */ /* 0x0005e2000c101b06 */
[----:B------:R-:W-:Y:S02]  /*101e0*/  ISETP.GE.AND P1, PT, R195, c[0x0][0x3c8], PT ;  /* 0x0000f200c3007a0c */ /* 0x000fe40003f26270 */
[----:B-1----:R-:W-:-:S04]  /*101f0*/  @!P2 LEA R6, P3, R201, R2, 0x2 ;  /* 0x00000002c906a211 */ /* 0x002fc800078610ff */
[-C--:B------:R-:W-:Y:S02]  /*10200*/  @!P2 LEA.HI.X R7, R201, R3.reuse, R202, 0x2, P3 ;  /* 0x00000003c907a211 */ /* 0x080fe400018f14ca */
[----:B------:R-:W-:Y:S02]  /*10210*/  ISETP.GE.AND P3, PT, R193, c[0x0][0x3c8], PT ;  /* 0x0000f200c1007a0c */ /* 0x000fe40003f66270 */
[C---:B--2---:R-:W-:Y:S01]  /*10220*/  @!P4 LEA R4, P5, R199.reuse, R2, 0x2 ;  /* 0x00000002c704c211 */ /* 0x044fe200078a10ff */
[----:B------:R1:W-:Y:S03]  /*10230*/  @!P2 ST.E.64 [R6.64], R158 ;  /* 0x0000009e0600a985 */ /* 0x0003e6000c101b06 */
        /* <DEDUP_REMOVED lines=13> */
[----:B--2---:R-:W-:Y:S01]  /*10310*/  @!P4 LEA R4, P5, R191, R2, 0x2 ;  /* 0x00000002bf04c211 */ /* 0x004fe200078a10ff */
        /* <DEDUP_REMOVED lines=48> */
[-C--:B--2---:R-:W-:Y:S01]  /*10620*/  @!P4 LEA R4, P5, R135, R2.reuse, 0x2 ;  /* 0x000000028704c211 */ /* 0x084fe200078a10ff */
[----:B------:R1:W-:Y:S01]  /*10630*/  @!P0 ST.E.64 [R6.64], R78 ;  /* 0x0000004e06008985 */ /* 0x0003e2000c101b06 */
[----:B------:R-:W-:Y:S02]  /*10640*/  @!P3 LEA R8, P0, R133, R2, 0x2 ;  /* 0x000000028508b211 */ /* 0x000fe400078010ff */
[-C--:B------:R-:W-:Y:S02]  /*10650*/  @!P4 LEA.HI.X R5, R135, R3.reuse, R168, 0x2, P5 ;  /* 0x000000038705c211 */ /* 0x080fe400028f14a8 */
[----:B------:R-:W-:-:S02]  /*10660*/  @!P3 LEA.HI.X R9, R133, R3, R134, 0x2, P0 ;  /* 0x000000038509b211 */ /* 0x000fc400000f1486 */
[----:B------:R-:W-:Y:S01]  /*10670*/  ISETP.GE.AND P0, PT, R31, c[0x0][0x3c8], PT ;  /* 0x0000f2001f007a0c */ /* 0x000fe20003f06270 */
[----:B------:R2:W-:Y:S01]  /*10680*/  @!P4 ST.E.64 [R4.64], R82 ;  /* 0x000000520400c985 */ /* 0x0005e2000c101b06 */
[----:B------:R-:W-:-:S03]  /*10690*/  ISETP.GE.AND P4, PT, R29, c[0x0][0x3c8], PT ;  /* 0x0000f2001d007a0c */ /* 0x000fc60003f86270 */
[----:B------:R4:W-:Y:S01]  /*106a0*/  @!P3 ST.E.64 [R8.64], R86 ;  /* 0x000000560800b985 */ /* 0x0009e2000c101b06 */
[----:B-1----:R-:W-:-:S04]  /*106b0*/  @!P2 LEA R6, P5, R35, R2, 0x2 ;  /* 0x000000022306a211 */ /* 0x002fc800078a10ff */
[-C--:B------:R-:W-:Y:S02]  /*106c0*/  @!P2 LEA.HI.X R7, R35, R3.reuse, R132, 0x2, P5 ;  /* 0x000000032307a211 */ /* 0x080fe400028f1484 */
[----:B------:R-:W-:Y:S02]  /*106d0*/  ISETP.GE.AND P5, PT, R25, c[0x0][0x3c8], PT ;  /* 0x0000f20019007a0c */ /* 0x000fe40003fa6270 */
[-C--:B--2---:R-:W-:Y:S01]  /*106e0*/  @!P1 LEA R4, P3, R33, R2.reuse, 0x2 ;  /* 0x0000000221049211 */ /* 0x084fe200078610ff */
[----:B------:R1:W-:Y:S01]  /*106f0*/  @!P2 ST.E.64 [R6.64], R90 ;  /* 0x0000005a0600a985 */ /* 0x0003e2000c101b06 */
[----:B----4-:R-:W-:Y:S02]  /*10700*/  @!P0 LEA R8, P2, R31, R2, 0x2 ;  /* 0x000000021f088211 */ /* 0x010fe400078410ff */
[-C--:B------:R-:W-:Y:S02]  /*10710*/  @!P1 LEA.HI.X R5, R33, R3.reuse, R34, 0x2, P3 ;  /* 0x0000000321059211 */ /* 0x080fe400018f1422 */
[----:B------:R-:W-:-:S02]  /*10720*/  @!P0 LEA.HI.X R9, R31, R3, R32, 0x2, P2 ;  /* 0x000000031f098211 */ /* 0x000fc400010f1420 */
[----:B------:R-:W-:Y:S01]  /*10730*/  ISETP.GE.AND P3, PT, R23, c[0x0][0x3c8], PT ;  /* 0x0000f20017007a0c */ /* 0x000fe20003f66270 */
[----:B------:R2:W-:Y:S04]  /*10740*/  @!P1 ST.E.64 [R4.64], R94 ;  /* 0x0000005e04009985 */ /* 0x0005e8000c101b06 */
[----:B------:R-:W-:Y:S01]  /*10750*/  @!P0 ST.E.64 [R8.64], R98 ;  /* 0x0000006208008985 */ /* 0x000fe2000c101b06 */
[----:B------:R-:W-:Y:S02]  /*10760*/  ISETP.GE.AND P0, PT, R17, c[0x0][0x3c8], PT ;  /* 0x0000f20011007a0c */ /* 0x000fe40003f06270 */
[----:B-1----:R-:W-:-:S04]  /*10770*/  @!P6 LEA R6, P2, R27, R2, 0x2 ;  /* 0x000000021b06e211 */ /* 0x002fc800078410ff */
[----:B------:R-:W-:Y:S02]  /*10780*/  @!P6 LEA.HI.X R7, R27, R3, R28, 0x2, P2 ;  /* 0x000000031b07e211 */ /* 0x000fe400010f141c */
[----:B------:R-:W-:Y:S02]  /*10790*/  ISETP.GE.AND P2, PT, R21, c[0x0][0x3c8], PT ;  /* 0x0000f20015007a0c */ /* 0x000fe40003f46270 */
[----:B--2---:R-:W-:-:S04]  /*107a0*/  @!P4 LEA R4, P1, R29, R2, 0x2 ;  /* 0x000000021d04c211 */ /* 0x004fc800078210ff */
[----:B------:R-:W-:Y:S02]  /*107b0*/  @!P4 LEA.HI.X R5, R29, R3, R30, 0x2, P1 ;  /* 0x000000031d05c211 */ /* 0x000fe400008f141e */
[----:B------:R-:W-:-:S03]  /*107c0*/  ISETP.GE.AND P1, PT, R19, c[0x0][0x3c8], PT ;  /* 0x0000f20013007a0c */ /* 0x000fc60003f26270 */
[----:B------:R1:W-:Y:S04]  /*107d0*/  @!P4 ST.E.64 [R4.64], R102 ;  /* 0x000000660400c985 */ /* 0x0003e8000c101b06 */
[----:B------:R2:W-:Y:S01]  /*107e0*/  @!P6 ST.E.64 [R6.64], R106 ;  /* 0x0000006a0600e985 */ /* 0x0005e2000c101b06 */
[----:B---3--:R-:W-:-:S04]  /*107f0*/  @!P3 LEA R10, P6, R23, R2, 0x2 ;  /* 0x00000002170ab211 */ /* 0x008fc800078c10ff */
[----:B------:R-:W-:Y:S02]  /*10800*/  @!P3 LEA.HI.X R11, R23, R3, R24, 0x2, P6 ;  /* 0x00000003170bb211 */ /* 0x000fe400030f1418 */
[----:B-1----:R-:W-:-:S04]  /*10810*/  @!P5 LEA R4, P4, R25, R2, 0x2 ;  /* 0x000000021904d211 */ /* 0x002fc800078810ff */
[----:B------:R-:W-:Y:S02]  /*10820*/  @!P5 LEA.HI.X R5, R25, R3, R26, 0x2, P4 ;  /* 0x000000031905d211 */ /* 0x000fe400020f141a */
[----:B------:R-:W-:-:S03]  /*10830*/  @!P2 LEA R8, P4, R21, R2, 0x2 ;  /* 0x000000021508a211 */ /* 0x000fc600078810ff */
[----:B------:R1:W-:Y:S01]  /*10840*/  @!P5 ST.E.64 [R4.64], R110 ;  /* 0x0000006e0400d985 */ /* 0x0003e2000c101b06 */
[----:B--2---:R-:W-:Y:S02]  /*10850*/  @!P1 LEA R6, P5, R19, R2, 0x2 ;  /* 0x0000000213069211 */ /* 0x004fe400078a10ff */
[-C--:B------:R-:W-:Y:S01]  /*10860*/  @!P2 LEA.HI.X R9, R21, R3.reuse, R22, 0x2, P4 ;  /* 0x000000031509a211 */ /* 0x080fe200020f1416 */
[----:B------:R2:W-:Y:S01]  /*10870*/  @!P3 ST.E.64 [R10.64], R114 ;  /* 0x000000720a00b985 */ /* 0x0005e2000c101b06 */
[----:B------:R-:W-:-:S03]  /*10880*/  @!P1 LEA.HI.X R7, R19, R3, R20, 0x2, P5 ;  /* 0x0000000313079211 */ /* 0x000fc600028f1414 */
[----:B------:R2:W-:Y:S04]  /*10890*/  @!P2 ST.E.64 [R8.64], R118 ;  /* 0x000000760800a985 */ /* 0x0005e8000c101b06 */
[----:B------:R2:W-:Y:S01]  /*108a0*/  @!P1 ST.E.64 [R6.64], R122 ;  /* 0x0000007a06009985 */ /* 0x0005e2000c101b06 */
[----:B-1----:R-:W-:-:S04]  /*108b0*/  @!P0 LEA R4, P4, R17, R2, 0x2 ;  /* 0x0000000211048211 */ /* 0x002fc800078810ff */
[----:B------:R-:W-:-:S05]  /*108c0*/  @!P0 LEA.HI.X R5, R17, R3, R18, 0x2, P4 ;  /* 0x0000000311058211 */ /* 0x000fca00020f1412 */
[----:B------:R2:W-:Y:S01]  /*108d0*/  @!P0 ST.E.64 [R4.64], R126 ;  /* 0x0000007e04008985 */ /* 0x0005e2000c101b06 */
[----:B------:R-:W-:-:S13]  /*108e0*/  ISETP.GE.AND P0, PT, R15, c[0x0][0x3c8], PT ;  /* 0x0000f2000f007a0c */ /* 0x000fda0003f06270 */
[----:B------:R-:W-:Y:S05]  /*108f0*/  @P0 BRA `(.L_x_1077) ;  /* 0x0000030000000947 */ /* 0x000fea0003800000 */
[----:B------:R-:W-:-:S04]  /*10900*/  LEA R2, P0, R15, R2, 0x2 ;  /* 0x000000020f027211 */ /* 0x000fc800078010ff */
[----:B------:R-:W-:-:S05]  /*10910*/  LEA.HI.X R3, R15, R3, R16, 0x2, P0 ;  /* 0x000000030f037211 */ /* 0x000fca00000f1410 */
[----:B------:R1:W-:Y:S01]  /*10920*/  ST.E.64 [R2.64], R130 ;  /* 0x0000008202007985 */ /* 0x0003e2000c101b06 */
[----:B------:R-:W-:Y:S05]  /*10930*/  BRA `(.L_x_1077) ;  /* 0x000002c000007947 */ /* 0x000fea0003800000 */
.L_x_1073:
[----:B------:R-:W2:Y:S02]  /*10940*/  S2R R4, SR_TID.X ;  /* 0x0000000000047919 */ /* 0x000ea40000002100 */
[----:B--2---:R-:W-:-:S13]  /*10950*/  ISETP.GT.AND P0, PT, R4, 0x7f, PT ;  /* 0x0000007f0400780c */ /* 0x004fda0003f04270 */
[----:B------:R-:W-:Y:S05]  /*10960*/  @P0 BRA `(.L_x_1077) ;  /* 0x0000029000000947 */ /* 0x000fea0003800000 */
[----:B------:R-:W2:Y:S01]  /*10970*/  LDL.LU R3, [R1+0xd4] ;  /* 0x0000d40001037983 */ /* 0x000ea20000300800 */
[----:B---3--:R-:W-:-:S05]  /*10980*/  MOV R2, c[0x0][0x4e8] ;  /* 0x00013a0000027a02 */ /* 0x008fca0000000f00 */
[----:B------:R-:W-:Y:S01]  /*10990*/  IMAD R0, R2, c[0x0][0x388], RZ ;  /* 0x0000e20002007a24 */ /* 0x000fe200078e02ff */
[----:B--2---:R-:W-:-:S04]  /*109a0*/  IADD3 R6, R3, R4, RZ ;  /* 0x0000000403067210 */ /* 0x004fc80007ffe0ff */
[----:B------:R-:W-:-:S13]  /*109b0*/  ISETP.GE.AND P0, PT, R6, R0, PT ;  /* 0x000000000600720c */ /* 0x000fda0003f06270 */
[----:B------:R-:W-:Y:S05]  /*109c0*/  @P0 BRA `(.L_x_1077) ;  /* 0x0000023000000947 */ /* 0x000fea0003800000 */
[----:B------:R-:W2:Y:S04]  /*109d0*/  LDL.LU R3, [R1+0xc8] ;  /* 0x0000c80001037983 */ /* 0x000ea80000300800 */
[----:B------:R-:W3:Y:S04]  /*109e0*/  LDL.LU R9, [R1+0xc4] ;  /* 0x0000c40001097983 */ /* 0x000ee80000300800 */
[----:B------:R-:W4:Y:S01]  /*109f0*/  LDL.LU R8, [R1+0xcc] ;  /* 0x0000cc0001087983 */ /* 0x000f220000300800 */
[----:B------:R-:W-:-:S13]  /*10a00*/  ISETP.NE.AND P0, PT, R2, 0x1, PT ;  /* 0x000000010200780c */ /* 0x000fda0003f05270 */
[----:B-1----:R-:W-:Y:S01]  /*10a10*/  @P0 IMAD.HI.U32 R7, R6, c[0x0][0x4ec], RZ ;  /* 0x00013b0006070a27 */ /* 0x002fe200078e00ff */
[----:B--2---:R-:W-:Y:S02]  /*10a20*/  SHF.R.S32.HI R0, RZ, 0x1f, R3 ;  /* 0x0000001fff007819 */ /* 0x004fe40000011403 */
[----:B---3--:R-:W-:-:S03]  /*10a30*/  SHF.R.S32.HI R5, RZ, 0x1f, R9 ;  /* 0x0000001fff057819 */ /* 0x008fc60000011409 */
[----:B------:R-:W-:-:S04]  /*10a40*/  IMAD R0, R0, c[0x0][0x4d0], RZ ;  /* 0x0001340000007a24 */ /* 0x000fc800078e02ff */
[C---:B------:R-:W-:Y:S01]  /*10a50*/  IMAD R4, R3.reuse, c[0x0][0x4d4], R0 ;  /* 0x0001350003047a24 */ /* 0x040fe200078e0200 */
[----:B------:R-:W-:Y:S01]  /*10a60*/  MOV R0, R6 ;  /* 0x0000000600007202 */ /* 0x000fe20000000f00 */
[----:B------:R-:W-:Y:S01]  /*10a70*/  IMAD.WIDE.U32 R2, R3, c[0x0][0x4d0], RZ ;  /* 0x0001340003027a25 */ /* 0x000fe200078e00ff */
[----:B------:R-:W-:-:S03]  /*10a80*/  @P0 SHF.R.U32.HI R0, RZ, c[0x0][0x4f0], R7 ;  /* 0x00013c00ff000a19 */ /* 0x000fc60000011607 */
[----:B------:R-:W-:Y:S01]  /*10a90*/  IMAD R5, R5, c[0x0][0x4d8], RZ ;  /* 0x0001360005057a24 */ /* 0x000fe200078e02ff */
[----:B------:R-:W-:Y:S02]  /*10aa0*/  IADD3 R3, R3, R4, RZ ;  /* 0x0000000403037210 */ /* 0x000fe40007ffe0ff */
[----:B----4-:R-:W-:Y:S01]  /*10ab0*/  SHF.R.S32.HI R4, RZ, 0x1f, R8 ;  /* 0x0000001fff047819 */ /* 0x010fe20000011408 */
[C---:B------:R-:W-:Y:S01]  /*10ac0*/  IMAD R7, R9.reuse, c[0x0][0x4dc], R5 ;  /* 0x0001370009077a24 */ /* 0x040fe200078e0205 */
[----:B------:R-:W-:Y:S01]  /*10ad0*/  IADD3 R5, -R0, RZ, RZ ;  /* 0x000000ff00057210 */ /* 0x000fe20007ffe1ff */
[----:B------:R-:W-:-:S05]  /*10ae0*/  IMAD.WIDE.U32 R2, R9, c[0x0][0x4d8], R2 ;  /* 0x0001360009027a25 */ /* 0x000fca00078e0002 */
[----:B------:R-:W-:Y:S01]  /*10af0*/  IADD3 R3, R3, R7, RZ ;  /* 0x0000000703037210 */ /* 0x000fe20007ffe0ff */
[----:B------:R-:W-:Y:S02]  /*10b00*/  IMAD R7, R4, c[0x0][0x4e0], RZ ;  /* 0x0001380004077a24 */ /* 0x000fe400078e02ff */
[----:B------:R-:W-:Y:S02]  /*10b10*/  IMAD R4, R5, c[0x0][0x4e8], R6 ;  /* 0x00013a0005047a24 */ /* 0x000fe400078e0206 */
[----:B------:R-:W-:-:S03]  /*10b20*/  IMAD.WIDE.U32 R2, R8, c[0x0][0x4e0], R2 ;  /* 0x0001380008027a25 */ /* 0x000fc600078e0002 */
[----:B------:R-:W-:Y:S01]  /*10b30*/  SHF.R.S32.HI R5, RZ, 0x1f, R4 ;  /* 0x0000001fff057819 */ /* 0x000fe20000011404 */
[----:B------:R-:W-:Y:S01]  /*10b40*/  IMAD R6, R8, c[0x0][0x4e4], R7 ;  /* 0x0001390008067a24 */ /* 0x000fe200078e0207 */
[----:B------:R-:W-:Y:S02]  /*10b50*/  SHF.R.S32.HI R7, RZ, 0x1f, R0 ;  /* 0x0000001fff077819 */ /* 0x000fe40000011400 */
[----:B------:R-:W-:Y:S01]  /*10b60*/  IADD3 R2, P0, R0, R2, RZ ;  /* 0x0000000200027210 */ /* 0x000fe20007f1e0ff */
[----:B------:R-:W-:-:S03]  /*10b70*/  IMAD R0, R5, c[0x0][0x4c8], RZ ;  /* 0x0001320005007a24 */ /* 0x000fc600078e02ff */
[----:B------:R-:W-:Y:S01]  /*10b80*/  IADD3.X R3, R7, R3, R6, P0, !PT ;  /* 0x0000000307037210 */ /* 0x000fe200007fe406 */
[----:B------:R-:W-:-:S04]  /*10b90*/  IMAD R0, R4, c[0x0][0x4cc], R0 ;  /* 0x0001330004007a24 */ /* 0x000fc800078e0200 */
[----:B------:R-:W-:-:S05]  /*10ba0*/  IMAD.WIDE.U32 R2, R4, c[0x0][0x4c8], R2 ;  /* 0x0001320004027a25 */ /* 0x000fca00078e0002 */
[----:B------:R-:W-:Y:S02]  /*10bb0*/  IADD3 R0, R3, R0, RZ ;  /* 0x0000000003007210 */ /* 0x000fe40007ffe0ff */
[----:B------:R-:W-:-:S04]  /*10bc0*/  LEA R4, P0, R2, c[0x0][0x4a8], 0x2 ;  /* 0x00012a0002047a11 */ /* 0x000fc800078010ff */
[----:B------:R-:W-:Y:S02]  /*10bd0*/  LEA.HI.X R5, R2, c[0x0][0x4ac], R0, 0x2, P0 ;  /* 0x00012b0002057a11 */ /* 0x000fe400000f1400 */
[----:B------:R-:W-:-:S05]  /*10be0*/  MOV R0, 0xff800000 ;  /* 0xff80000000007802 */ /* 0x000fca0000000f00 */
[----:B------:R1:W-:Y:S02]  /*10bf0*/  STG.E [R4.64], R0 ;  /* 0x0000000004007986 */ /* 0x0003e4000c101906 */
.L_x_1077:
[----:B------:R-:W-:Y:S05]  /*10c00*/  BSYNC B1 ;  /* 0x0000000000017941 */ /* 0x000fea0003800000 */
.L_x_1072:
[----:B-12---:R-:W2:Y:S02]  /*10c10*/  LDL R0, [R1+0x1e8] ;  /* 0x0001e80001007983 */ /* 0x006ea40000100800 */
[----:B--2---:R-:W-:-:S13]  /*10c20*/  ISETP.NE.AND P0, PT, R0, RZ, PT ;  /* 0x000000ff0000720c */ /* 0x004fda0003f05270 */
[----:B------:R-:W-:Y:S01]  /*10c30*/  @P0 WARPSYNC 0xffffffff ;  /* 0xffffffff00000948 */ /* 0x000fe20003800000 */
[----:B------:R-:W-:Y:S06]  /*10c40*/  @P0 BAR.SYNC.DEFER_BLOCKING 0x5, 0x100 ;  /* 0x0144000000000b1d */ /* 0x000fec0000010000 */
[----:B------:R-:W1:Y:S04]  /*10c50*/  @P0 LDS R0, [0x18100] ;  /* 0x01810000ff000984 */ /* 0x000e680000000800 */
[----:B-1----:R1:W-:Y:S04]  /*10c60*/  @P0 STL [R1+0xd8], R0 ;  /* 0x0000d80001000387 */ /* 0x0023e80000100800 */
[----:B------:R-:W-:Y:S06]  /*10c70*/  @P0 BAR.ARV 0x4, 0x100 ;  /* 0x0104000000000b1d */ /* 0x000fec0000002000 */
[----:B------:R-:W-:Y:S05]  /*10c80*/  @P0 BRA `(.L_x_1078) ;  /* 0x0000009000000947 */ /* 0x000fea0003800000 */
[----:B------:R-:W-:Y:S05]  /*10c90*/  BRA.DIV ~URZ, `(.L_x_1079) ;  /* 0x00001cb27f007947 */ /* 0x000fea000b800000 */
[----:B-1----:R1:W2:Y:S02]  /*10ca0*/  SHFL.IDX PT, R0, R14, RZ, 0x1f ;  /* 0x00001fff0e007589 */ /* 0x0022a400000e0000 */
.L_x_1098:
[----:B---3--:R-:W3:Y:S01]  /*10cb0*/  S2R R2, SR_TID.X ;  /* 0x0000000000027919 */ /* 0x008ee20000002100 */
[----:B------:R-:W-:Y:S03]  /*10cc0*/  WARPSYNC 0xffffffff ;  /* 0xffffffff00007948 */ /* 0x000fe60003800000 */
[----:B------:R-:W-:Y:S06]  /*10cd0*/  BAR.SYNC.DEFER_BLOCKING 0x4, 0x100 ;  /* 0x0104000000007b1d */ /* 0x000fec0000010000 */
[----:B--2---:R2:W-:Y:S01]  /*10ce0*/  STL [R1+0xd8], R0 ;  /* 0x0000d80001007387 */ /* 0x0045e20000100800 */
[----:B---3--:R-:W-:-:S13]  /*10cf0*/  LOP3.LUT P0, RZ, R2, 0xff, RZ, 0xc0, !PT ;  /* 0x000000ff02ff7812 */ /* 0x008fda000780c0ff */
[----:B------:R2:W-:Y:S04]  /*10d00*/  @!P0 STS [0x18100], R14 ;  /* 0x0181000eff008388 */ /* 0x0005e80000000800 */
[----:B------:R-:W-:Y:S06]  /*10d10*/  BAR.ARV 0x5, 0x100 ;  /* 0x0144000000007b1d */ /* 0x000fec0000002000 */
.L_x_1078:
[----:B-12---:R-:W2:Y:S02]  /*10d20*/  LDL R0, [R1+0xd8] ;  /* 0x0000d80001007983 */ /* 0x006ea40000100800 */
[----:B--2---:R-:W-:-:S13]  /*10d30*/  ISETP.GE.AND P0, PT, R0, c[0x0][0x538], PT ;  /* 0x00014e0000007a0c */ /* 0x004fda0003f06270 */
[----:B---345:R-:W-:Y:S01]  /*10d40*/  @P0 CALL.REL.NOINC `(.L_x_1080) ;  /* 0x0000001000000944 */ /* 0x038fe20003c00000 */
[----:B------:R-:W-:Y:S05]  /*10d50*/  BRA `(.L_x_1081) ;  /* 0xffff01f000007947 */ /* 0x000fea000383ffff */
.L_x_1080:
[----:B------:R-:W-:Y:S05]  /*10d60*/  EXIT ;  /* 0x000000000000794d */ /* 0x000fea0003800000 */
.L_x_1044:
[----:B------:R2:W-:Y:S01]  /*10d70*/  STL [R1+0x70], RZ ;  /* 0x000070ff01007387 */ /* 0x0005e20000100800 */
[----:B------:R-:W-:Y:S01]  /*10d80*/  IMAD.MOV.U32 R0, RZ, RZ, R5 ;  /* 0x000000ffff007224 */ /* 0x000fe200078e0005 */
[----:B------:R-:W-:Y:S02]  /*10d90*/  MOV R3, 0x181f ;  /* 0x0000181f00037802 */ /* 0x000fe40000000f00 */
[----:B------:R-:W-:Y:S02]  /*10da0*/  MOV R2, 0x10dc0 ;  /* 0x00010dc000027802 */ /* 0x000fe40000000f00 */
[----:B-12---:R-:W-:Y:S05]  /*10db0*/  CALL.REL.NOINC `($__internal_18_$__cuda_sm70_shflsync_idx_p) ;  /* 0x00001c5000007944 */ /* 0x006fea0003c00000 */
[----:B-----5:R-:W-:Y:S01]  /*10dc0*/  MOV R4, R0 ;  /* 0x0000000000047202 */ /* 0x020fe20000000f00 */
[----:B-1----:R-:W-:Y:S05]  /*10dd0*/  BRA `(.L_x_1082) ;  /* 0xffff317000007947 */ /* 0x002fea000383ffff */
.L_x_1045:
[----:B------:R4:W-:Y:S01]  /*10de0*/  STL [R1+0x70], RZ ;  /* 0x000070ff01007387 */ /* 0x0009e20000100800 */
[----:B------:R-:W-:Y:S01]  /*10df0*/  IMAD.MOV.U32 R0, RZ, RZ, R15 ;  /* 0x000000ffff007224 */ /* 0x000fe200078e000f */
[----:B------:R-:W-:Y:S02]  /*10e00*/  MOV R3, 0x181f ;  /* 0x0000181f00037802 */ /* 0x000fe40000000f00 */
[----:B------:R-:W-:Y:S02]  /*10e10*/  MOV R2, 0x10e30 ;  /* 0x00010e3000027802 */ /* 0x000fe40000000f00 */
[----:B-1234-:R-:W-:Y:S05]  /*10e20*/  CALL.REL.NOINC `($__internal_18_$__cuda_sm70_shflsync_idx_p) ;  /* 0x00001be000007944 */ /* 0x01efea0003c00000 */
[----:B------:R-:W2:Y:S04]  /*10e30*/  LDL R2, [R1+0x64] ;  /* 0x0000640001027983 */ /* 0x000ea80000100800 */
[----:B------:R-:W3:Y:S04]  /*10e40*/  LDL R9, [R1+0x84] ;  /* 0x0000840001097983 */ /* 0x000ee80000100800 */
[----:B------:R-:W4:Y:S04]  /*10e50*/  LDL R6, [R1+0x58] ;  /* 0x0000580001067983 */ /* 0x000f280000100800 */
[----:B------:R-:W4:Y:S04]  /*10e60*/  LDL R8, [R1+0x80] ;  /* 0x0000800001087983 */ /* 0x000f280000100800 */
[----:B------:R-:W4:Y:S01]  /*10e70*/  LDL R7, [R1+0x7c] ;  /* 0x00007c0001077983 */ /* 0x000f220000100800 */
[----:B--2---:R-:W-:-:S02]  /*10e80*/  ISETP.GE.AND P3, PT, R2, c[0x0][0x1d4], PT ;  /* 0x0000750002007a0c */ /* 0x004fc40003f66270 */
[----:B------:R-:W-:Y:S02]  /*10e90*/  IADD3 R2, P0, R0, R80, RZ ;  /* 0x0000005000027210 */ /* 0x000fe40007f1e0ff */
[----:B---3--:R-:W-:-:S03]  /*10ea0*/  ISETP.GE.AND P2, PT, R9, c[0x0][0x1d4], PT ;  /* 0x0000750009007a0c */ /* 0x008fc60003f46270 */
[----:B-----5:R-:W-:-:S06]  /*10eb0*/  IMAD.X R3, R4, 0x1, R73, P0 ;  /* 0x0000000104037824 */ /* 0x020fcc00000e0649 */
[----:B------:R-:W-:Y:S01]  /*10ec0*/  @!PT LDS RZ, [RZ] ;  /* 0x00000000fffff984 */ /* 0x000fe20000000800 */
[----:B------:R-:W-:Y:S01]  /*10ed0*/  @!PT LDS RZ, [RZ] ;  /* 0x00000000fffff984 */ /* 0x000fe20000000800 */
[----:B------:R-:W-:Y:S01]  /*10ee0*/  @!PT LDS RZ, [RZ] ;  /* 0x00000000fffff984 */ /* 0x000fe20000000800 */
[----:B----4-:R2:W-:Y:S01]  /*10ef0*/  LDGSTS.E.BYPASS.LTC128B.128 [R6+0x10100], [R2.64], !P3 ;  /* 0x1010000002067fae */ /* 0x0105e2000d901d46 */
[----:B------:R-:W-:Y:S02]  /*10f00*/  ISETP.GE.AND P1, PT, R8, c[0x0][0x1d4], PT ;  /* 0x0000750008007a0c */ /* 0x000fe40003f26270 */
[----:B--2---:R-:W-:-:S05]  /*10f10*/  IADD3 R2, P0, R0, R79, RZ ;  /* 0x0000004f00027210 */ /* 0x004fca0007f1e0ff */
[----:B------:R-:W-:-:S05]  /*10f20*/  IMAD.X R3, R4, 0x1, R74, P0 ;  /* 0x0000000104037824 */ /* 0x000fca00000e064a */
[----:B------:R2:W-:Y:S02]  /*10f30*/  LDGSTS.E.BYPASS.LTC128B.128 [R6+0x12100], [R2.64], !P2 ;  /* 0x1210000002067fae */ /* 0x0005e4000d101d46 */
[----:B--2---:R-:W-:-:S05]  /*10f40*/  IADD3 R2, P0, R0, R81, RZ ;  /* 0x0000005100027210 */ /* 0x004fca0007f1e0ff */
[----:B------:R-:W-:-:S05]  /*10f50*/  IMAD.X R3, R4, 0x1, R75, P0 ;  /* 0x0000000104037824 */ /* 0x000fca00000e064b */
[----:B------:R2:W-:Y:S01]  /*10f60*/  LDGSTS.E.BYPASS.LTC128B.128 [R6+0x14100], [R2.64], !P1 ;  /* 0x1410000002067fae */ /* 0x0005e2000c901d46 */
[----:B------:R-:W-:Y:S02]  /*10f70*/  SEL R14, RZ, 0x10, P3 ;  /* 0x00000010ff0e7807 */ /* 0x000fe40001800000 */
[----:B--2---:R-:W-:-:S05]  /*10f80*/  IADD3 R2, P0, R0, R82, RZ ;  /* 0x0000005200027210 */ /* 0x004fca0007f1e0ff */
[----:B------:R-:W-:Y:S01]  /*10f90*/  IMAD.X R3, R4, 0x1, R76, P0 ;  /* 0x0000000104037824 */ /* 0x000fe200000e064c */
[----:B------:R-:W-:Y:S01]  /*10fa0*/  ISETP.GE.AND P0, PT, R7, c[0x0][0x1d4], PT ;  /* 0x0000750007007a0c */ /* 0x000fe20003f06270 */
[----:B------:R-:W-:Y:S01]  /*10fb0*/  IMAD.MOV.U32 R0, RZ, RZ, R5 ;  /* 0x000000ffff007224 */ /* 0x000fe200078e0005 */
[----:B------:R-:W-:Y:S02]  /*10fc0*/  SEL R13, RZ, 0x10, P2 ;  /* 0x00000010ff0d7807 */ /* 0x000fe40001000000 */
[----:B------:R-:W-:Y:S02]  /*10fd0*/  SEL R12, RZ, 0x10, P1 ;  /* 0x00000010ff0c7807 */ /* 0x000fe40000800000 */
[----:B------:R-:W-:-:S07]  /*10fe0*/  SEL R5, RZ, 0x10, P0 ;  /* 0x00000010ff057807 */ /* 0x000fce0000000000 */
[----:B------:R2:W-:Y:S02]  /*10ff0*/  LDGSTS.E.BYPASS.LTC128B.128 [R6+0x16100], [R2.64], !P0 ;  /* 0x1610000002067fae */ /* 0x0005e4000c101d46 */
[----:B--2---:R-:W-:Y:S02]  /*11000*/  IMAD.MOV.U32 R2, RZ, RZ, 0x1 ;  /* 0x00000001ff027424 */ /* 0x004fe400078e00ff */
[----:B------:R-:W-:-:S03]  /*11010*/  IMAD.MOV.U32 R3, RZ, RZ, 0x181f ;  /* 0x0000181fff037424 */ /* 0x000fc600078e00ff */
[----:B------:R2:W-:Y:S02]  /*11020*/  STL [R1+0x70], R2 ;  /* 0x0000700201007387 */ /* 0x0005e40000100800 */
[----:B--2---:R-:W-:Y:S02]  /*11030*/  MOV R2, 0x11050 ;  /* 0x0001105000027802 */ /* 0x004fe40000000f00 */
[----:B-1----:R-:W-:Y:S05]  /*11040*/  CALL.REL.NOINC `($__internal_18_$__cuda_sm70_shflsync_idx_p) ;  /* 0x000019c000007944 */ /* 0x002fea0003c00000 */
[----:B------:R-:W-:Y:S01]  /*11050*/  MOV R2, 0x1 ;  /* 0x0000000100027802 */ /* 0x000fe20000000f00 */
[----:B-----5:R-:W-:Y:S01]  /*11060*/  IMAD.MOV.U32 R4, RZ, RZ, R0 ;  /* 0x000000ffff047224 */ /* 0x020fe200078e0000 */
[----:B------:R-:W-:Y:S01]  /*11070*/  MOV R3, 0x181f ;  /* 0x0000181f00037802 */ /* 0x000fe20000000f00 */
[----:B------:R-:W-:Y:S02]  /*11080*/  IMAD.MOV.U32 R0, RZ, RZ, R15 ;  /* 0x000000ffff007224 */ /* 0x000fe400078e000f */
[----:B------:R2:W-:Y:S02]  /*11090*/  STL [R1+0x70], R2 ;  /* 0x0000700201007387 */ /* 0x0005e40000100800 */
[----:B--2---:R-:W-:Y:S02]  /*110a0*/  MOV R2, 0x110c0 ;  /* 0x000110c000027802 */ /* 0x004fe40000000f00 */
[----:B-1----:R-:W-:Y:S05]  /*110b0*/  CALL.REL.NOINC `($__internal_18_$__cuda_sm70_shflsync_idx_p) ;  /* 0x0000195000007944 */ /* 0x002fea0003c00000 */
[----:B-1---5:R-:W-:Y:S05]  /*110c0*/  BRA `(.L_x_1083) ;  /* 0xffff305000007947 */ /* 0x022fea000383ffff */
.L_x_1046:
[----:B------:R1:W-:Y:S01]  /*110d0*/  STL [R1+0x70], RZ ;  /* 0x000070ff01007387 */ /* 0x0003e20000100800 */
[----:B------:R-:W-:Y:S01]  /*110e0*/  IMAD.MOV.U32 R0, RZ, RZ, R4 ;  /* 0x000000ffff007224 */ /* 0x000fe200078e0004 */
[----:B------:R-:W-:-:S02]  /*110f0*/  MOV R3, 0x1c1f ;  /* 0x00001c1f00037802 */ /* 0x000fc40000000f00 */
[----:B------:R-:W-:Y:S02]  /*11100*/  MOV R2, 0x11120 ;  /* 0x0001112000027802 */ /* 0x000fe40000000f00 */
[----:B-1----:R-:W-:Y:S05]  /*11110*/  CALL.REL.NOINC `($__internal_18_$__cuda_sm70_shflsync_idx_p) ;  /* 0x000018f000007944 */ /* 0x002fea0003c00000 */
[----:B-1---5:R-:W-:Y:S05]  /*11120*/  BRA `(.L_x_1084) ;  /* 0xffff32e000007947 */ /* 0x022fea000383ffff */
.L_x_1047:
[----:B------:R-:W-:Y:S01]  /*11130*/  MOV R2, 0x1 ;  /* 0x0000000100027802 */ /* 0x000fe20000000f00 */
[----:B------:R-:W-:Y:S02]  /*11140*/  IMAD.MOV.U32 R0, RZ, RZ, R4 ;  /* 0x000000ffff007224 */ /* 0x000fe400078e0004 */
[----:B------:R-:W-:Y:S02]  /*11150*/  IMAD.MOV.U32 R3, RZ, RZ, 0x1c1f ;  /* 0x00001c1fff037424 */ /* 0x000fe400078e00ff */
[----:B------:R2:W-:Y:S02]  /*11160*/  STL [R1+0x70], R2 ;  /* 0x0000700201007387 */ /* 0x0005e40000100800 */
[----:B--2---:R-:W-:Y:S02]  /*11170*/  MOV R2, 0x11190 ;  /* 0x0001119000027802 */ /* 0x004fe40000000f00 */
[----:B-1----:R-:W-:Y:S05]  /*11180*/  CALL.REL.NOINC `($__internal_18_$__cuda_sm70_shflsync_idx_p) ;  /* 0x0000188000007944 */ /* 0x002fea0003c00000 */
[----:B-----5:R-:W-:-:S05]  /*11190*/  IMAD.IADD R0, R5, 0x1, R0 ;  /* 0x0000000105007824 */ /* 0x020fca00078e0200 */
[----:B------:R-:W-:-:S04]  /*111a0*/  IMNMX R0, R6, R0, PT ;  /* 0x0000000006007217 */ /* 0x000fc80003800200 */
[C---:B------:R-:W-:Y:S02]  /*111b0*/  ISETP.GT.AND P3, PT, R0.reuse, RZ, PT ;  /* 0x000000ff0000720c */ /* 0x040fe40003f64270 */
[C---:B------:R-:W-:Y:S02]  /*111c0*/  ISETP.GT.AND P2, PT, R0.reuse, 0x1, PT ;  /* 0x000000010000780c */ /* 0x040fe40003f44270 */
[C---:B------:R-:W-:Y:S02]  /*111d0*/  ISETP.GT.AND P1, PT, R0.reuse, 0x8, PT ;  /* 0x000000080000780c */ /* 0x040fe40003f24270 */
[----:B------:R-:W-:Y:S02]  /*111e0*/  ISETP.GT.AND P0, PT, R0, 0x9, PT ;  /* 0x000000090000780c */ /* 0x000fe40003f04270 */
[----:B------:R-:W-:Y:S02]  /*111f0*/  FSEL R5, R54, -INF , P3 ;  /* 0xff80000036057808 */ /* 0x000fe40001800000 */
[----:B------:R-:W-:-:S02]  /*11200*/  FSEL R4, R55, -INF , P2 ;  /* 0xff80000037047808 */ /* 0x000fc40001000000 */
[----:B------:R-:W-:Y:S02]  /*11210*/  FSEL R7, R50, -INF , P1 ;  /* 0xff80000032077808 */ /* 0x000fe40000800000 */
[----:B------:R-:W-:Y:S02]  /*11220*/  FSEL R6, R51, -INF , P0 ;  /* 0xff80000033067808 */ /* 0x000fe40000000000 */
[C---:B------:R-:W-:Y:S02]  /*11230*/  ISETP.GT.AND P3, PT, R0.reuse, 0x10, PT ;  /* 0x000000100000780c */ /* 0x040fe40003f64270 */
[C---:B------:R-:W-:Y:S02]  /*11240*/  ISETP.GT.AND P2, PT, R0.reuse, 0x11, PT ;  /* 0x000000110000780c */ /* 0x040fe40003f44270 */
[C---:B------:R-:W-:Y:S02]  /*11250*/  ISETP.GT.AND P1, PT, R0.reuse, 0x18, PT ;  /* 0x000000180000780c */ /* 0x040fe40003f24270 */
[----:B------:R-:W-:-:S02]  /*11260*/  ISETP.GT.AND P0, PT, R0, 0x19, PT ;  /* 0x000000190000780c */ /* 0x000fc40003f04270 */
[----:B------:R-:W-:Y:S02]  /*11270*/  FSEL R11, R46, -INF , P3 ;  /* 0xff8000002e0b7808 */ /* 0x000fe40001800000 */
[----:B------:R-:W-:Y:S02]  /*11280*/  FSEL R10, R47, -INF , P2 ;  /* 0xff8000002f0a7808 */ /* 0x000fe40001000000 */
[----:B------:R-:W-:Y:S02]  /*11290*/  FSEL R9, R42, -INF , P1 ;  /* 0xff8000002a097808 */ /* 0x000fe40000800000 */
[----:B------:R-:W-:Y:S02]  /*112a0*/  FSEL R8, R43, -INF , P0 ;  /* 0xff8000002b087808 */ /* 0x000fe40000000000 */
[C---:B------:R-:W-:Y:S02]  /*112b0*/  ISETP.GT.AND P3, PT, R0.reuse, 0x20, PT ;  /* 0x000000200000780c */ /* 0x040fe40003f64270 */
[----:B------:R-:W-:-:S02]  /*112c0*/  ISETP.GT.AND P2, PT, R0, 0x21, PT ;  /* 0x000000210000780c */ /* 0x000fc40003f44270 */
[C---:B------:R-:W-:Y:S02]  /*112d0*/  ISETP.GT.AND P1, PT, R0.reuse, 0x28, PT ;  /* 0x000000280000780c */ /* 0x040fe40003f24270 */
[----:B------:R-:W-:Y:S02]  /*112e0*/  ISETP.GT.AND P0, PT, R0, 0x29, PT ;  /* 0x000000290000780c */ /* 0x000fe40003f04270 */
[----:B------:R-:W-:Y:S02]  /*112f0*/  FSEL R79, R38, -INF , P3 ;  /* 0xff800000264f7808 */ /* 0x000fe40001800000 */
[----:B------:R-:W-:Y:S02]  /*11300*/  FSEL R78, R39, -INF , P2 ;  /* 0xff800000274e7808 */ /* 0x000fe40001000000 */
[----:B------:R-:W-:Y:S02]  /*11310*/  FSEL R77, R34, -INF , P1 ;  /* 0xff800000224d7808 */ /* 0x000fe40000800000 */
[----:B------:R-:W-:-:S02]  /*11320*/  FSEL R76, R35, -INF , P0 ;  /* 0xff800000234c7808 */ /* 0x000fc40000000000 */
[C---:B------:R-:W-:Y:S02]  /*11330*/  ISETP.GT.AND P3, PT, R0.reuse, 0x30, PT ;  /* 0x000000300000780c */ /* 0x040fe40003f64270 */
[C---:B------:R-:W-:Y:S02]  /*11340*/  ISETP.GT.AND P2, PT, R0.reuse, 0x31, PT ;  /* 0x000000310000780c */ /* 0x040fe40003f44270 */
[C---:B------:R-:W-:Y:S02]  /*11350*/  ISETP.GT.AND P1, PT, R0.reuse, 0x38, PT ;  /* 0x000000380000780c */ /* 0x040fe40003f24270 */
[----:B------:R-:W-:Y:S02]  /*11360*/  ISETP.GT.AND P0, PT, R0, 0x39, PT ;  /* 0x000000390000780c */ /* 0x000fe40003f04270 */
        /* <DEDUP_REMOVED lines=21> */
[----:B------:R-:W-:Y:S02]  /*114c0*/  FSEL R75, R26, -INF , P3 ;  /* 0xff8000001a4b7808 */ /* 0x000fe40001800000 */
[----:B------:R-:W-:Y:S02]  /*114d0*/  FMNMX.FTZ R0, R83, R0, !PT ;  /* 0x0000000053007209 */ /* 0x000fe40007810000 */
[----:B------:R-:W-:Y:S02]  /*114e0*/  FMNMX.FTZ R16, R76, R3, !PT ;  /* 0x000000034c107209 */ /* 0x000fe40007810000 */
[----:B------:R-:W-:Y:S02]  /*114f0*/  FMNMX.FTZ R0, R82, R0, !PT ;  /* 0x0000000052007209 */ /* 0x000fe40007810000 */
[----:B------:R-:W-:-:S02]  /*11500*/  FSEL R74, R27, -INF , P2 ;  /* 0xff8000001b4a7808 */ /* 0x000fc40001000000 */
[----:B------:R-:W-:Y:S02]  /*11510*/  FMNMX.FTZ R16, R75, R16, !PT ;  /* 0x000000104b107209 */ /* 0x000fe40007810000 */
[----:B------:R-:W-:Y:S02]  /*11520*/  FMNMX.FTZ R0, R81, R0, !PT ;  /* 0x0000000051007209 */ /* 0x000fe40007810000 */
[----:B------:R-:W-:Y:S02]  /*11530*/  FSEL R73, R22, -INF , P1 ;  /* 0xff80000016497808 */ /* 0x000fe40000800000 */
[----:B------:R-:W-:Y:S02]  /*11540*/  FMNMX.FTZ R16, R74, R16, !PT ;  /* 0x000000104a107209 */ /* 0x000fe40007810000 */
[----:B------:R-:W-:Y:S01]  /*11550*/  FMNMX.FTZ R133, R80, R0, !PT ;  /* 0x0000000050857209 */ /* 0x000fe20007810000 */
[----:B------:R-:W-:Y:S01]  /*11560*/  IMAD.MOV.U32 R0, RZ, RZ, 0x2 ;  /* 0x00000002ff007424 */ /* 0x000fe200078e00ff */
[----:B------:R-:W-:-:S02]  /*11570*/  FSEL R72, R23, -INF , P0 ;  /* 0xff80000017487808 */ /* 0x000fc40000000000 */
[----:B------:R-:W-:Y:S01]  /*11580*/  FMNMX.FTZ R16, R73, R16, !PT ;  /* 0x0000001049107209 */ /* 0x000fe20007810000 */
[----:B------:R-:W-:Y:S01]  /*11590*/  IMAD.MOV.U32 R132, RZ, RZ, R133 ;  /* 0x000000ffff847224 */ /* 0x000fe200078e0085 */
[----:B------:R-:W-:Y:S02]  /*115a0*/  MOV R2, 0x115d0 ;  /* 0x000115d000027802 */ /* 0x000fe40000000f00 */
[----:B------:R-:W-:Y:S02]  /*115b0*/  FMNMX.FTZ R16, R72, R16, !PT ;  /* 0x0000001048107209 */ /* 0x000fe40007810000 */
[----:B-1----:R-:W-:Y:S05]  /*115c0*/  CALL.REL.NOINC `($__internal_17_$__cuda_sm70_shflsync_bfly_p) ;  /* 0x000013e000007944 */ /* 0x002fea0003c00000 */
[----:B------:R-:W-:Y:S01]  /*115d0*/  FMNMX.FTZ R133, R133, R0, !PT ;  /* 0x0000000085857209 */ /* 0x000fe20007810000 */
[----:B------:R-:W-:Y:S01]  /*115e0*/  IMAD.MOV.U32 R0, RZ, RZ, 0x1 ;  /* 0x00000001ff007424 */ /* 0x000fe200078e00ff */
[----:B------:R-:W-:-:S03]  /*115f0*/  MOV R2, 0x11620 ;  /* 0x0001162000027802 */ /* 0x000fc60000000f00 */
[----:B------:R-:W-:Y:S02]  /*11600*/  IMAD.MOV.U32 R132, RZ, RZ, R133 ;  /* 0x000000ffff847224 */ /* 0x000fe400078e0085 */
[----:B------:R-:W-:Y:S05]  /*11610*/  CALL.REL.NOINC `($__internal_17_$__cuda_sm70_shflsync_bfly_p) ;  /* 0x0000139000007944 */ /* 0x000fea0003c00000 */
[----:B------:R-:W-:Y:S01]  /*11620*/  FMNMX.FTZ R133, R133, R0, !PT ;  /* 0x0000000085857209 */ /* 0x000fe20007810000 */
[----:B------:R-:W-:Y:S01]  /*11630*/  IMAD.MOV.U32 R132, RZ, RZ, R16 ;  /* 0x000000ffff847224 */ /* 0x000fe200078e0010 */
[----:B------:R-:W-:Y:S01]  /*11640*/  MOV R2, 0x11670 ;  /* 0x0001167000027802 */ /* 0x000fe20000000f00 */
[----:B------:R-:W-:Y:S02]  /*11650*/  IMAD.MOV.U32 R0, RZ, RZ, 0x2 ;  /* 0x00000002ff007424 */ /* 0x000fe400078e00ff */
[----:B------:R-:W-:Y:S05]  /*11660*/  CALL.REL.NOINC `($__internal_17_$__cuda_sm70_shflsync_bfly_p) ;  /* 0x0000134000007944 */ /* 0x000fea0003c00000 */
[----:B------:R-:W-:Y:S01]  /*11670*/  FMNMX.FTZ R16, R16, R0, !PT ;  /* 0x0000000010107209 */ /* 0x000fe20007810000 */
[----:B------:R-:W-:Y:S01]  /*11680*/  IMAD.MOV.U32 R0, RZ, RZ, 0x1 ;  /* 0x00000001ff007424 */ /* 0x000fe200078e00ff */
[----:B------:R-:W-:-:S03]  /*11690*/  MOV R2, 0x116c0 ;  /* 0x000116c000027802 */ /* 0x000fc60000000f00 */
[----:B------:R-:W-:Y:S02]  /*116a0*/  IMAD.MOV.U32 R132, RZ, RZ, R16 ;  /* 0x000000ffff847224 */ /* 0x000fe400078e0010 */
[----:B------:R-:W-:Y:S05]  /*116b0*/  CALL.REL.NOINC `($__internal_17_$__cuda_sm70_shflsync_bfly_p) ;  /* 0x000012f000007944 */ /* 0x000fea0003c00000 */
[----:B------:R-:W-:Y:S01]  /*116c0*/  MOV R3, R0 ;  /* 0x0000000000037202 */ /* 0x000fe20000000f00 */
[----:B------:R-:W-:Y:S05]  /*116d0*/  BRA `(.L_x_1085) ;  /* 0xffff33e000007947 */ /* 0x000fea000383ffff */
.L_x_1051:
[----:B------:R-:W-:Y:S01]  /*116e0*/  MOV R3, 0x181f ;  /* 0x0000181f00037802 */ /* 0x000fe20000000f00 */
[----:B------:R2:W-:Y:S01]  /*116f0*/  STL [R1+0x70], RZ ;  /* 0x000070ff01007387 */ /* 0x0005e20000100800 */
[----:B------:R-:W-:Y:S01]  /*11700*/  MOV R2, 0x11730 ;  /* 0x0001173000027802 */ /* 0x000fe20000000f00 */
[----:B------:R-:W-:Y:S02]  /*11710*/  IMAD.MOV.U32 R0, RZ, RZ, R5 ;  /* 0x000000ffff007224 */ /* 0x000fe400078e0005 */
[----:B-12---:R-:W-:Y:S05]  /*11720*/  CALL.REL.NOINC `($__internal_18_$__cuda_sm70_shflsync_idx_p) ;  /* 0x000012e000007944 */ /* 0x006fea0003c00000 */
[----:B-----5:R-:W-:Y:S01]  /*11730*/  MOV R4, R0 ;  /* 0x0000000000047202 */ /* 0x020fe20000000f00 */
[----:B-1----:R-:W-:-:S05]  /*11740*/  BRA `(.L_x_1086) ;  /* 0xffff505000007947 */ /* 0x002fca000383ffff */
.L_x_1052:
[----:B------:R-:W-:Y:S01]  /*11750*/  MOV R3, 0x181f ;  /* 0x0000181f00037802 */ /* 0x000fe20000000f00 */
[----:B------:R4:W-:Y:S01]  /*11760*/  STL [R1+0x70], RZ ;  /* 0x000070ff01007387 */ /* 0x0009e20000100800 */
[----:B------:R-:W-:Y:S01]  /*11770*/  MOV R2, 0x117a0 ;  /* 0x000117a000027802 */ /* 0x000fe20000000f00 */
[----:B------:R-:W-:Y:S02]  /*11780*/  IMAD.MOV.U32 R0, RZ, RZ, R21 ;  /* 0x000000ffff007224 */ /* 0x000fe400078e0015 */
[----:B-1234-:R-:W-:Y:S05]  /*11790*/  CALL.REL.NOINC `($__internal_18_$__cuda_sm70_shflsync_idx_p) ;  /* 0x0000127000007944 */ /* 0x01efea0003c00000 */
[----:B------:R-:W2:Y:S01]  /*117a0*/  LDL R3, [R1+0x64] ;  /* 0x0000640001037983 */ /* 0x000ea20000100800 */
[----:B------:R-:W-:Y:S03]  /*117b0*/  IADD3 R6, P0, R0, R30, RZ ;  /* 0x0000001e00067210 */ /* 0x000fe60007f1e0ff */
[----:B------:R-:W3:Y:S02]  /*117c0*/  LDL R2, [R1+0x84] ;  /* 0x0000840001027983 */ /* 0x000ee40000100800 */
[----:B-----5:R-:W-:Y:S02]  /*117d0*/  IMAD.X R7, R4, 0x1, R22, P0 ;  /* 0x0000000104077824 */ /* 0x020fe400000e0616 */
[----:B------:R-:W4:Y:S04]  /*117e0*/  LDL R12, [R1+0x58] ;  /* 0x00005800010c7983 */ /* 0x000f280000100800 */
[----:B------:R-:W4:Y:S04]  /*117f0*/  LDL R14, [R1+0x80] ;  /* 0x00008000010e7983 */ /* 0x000f280000100800 */
[----:B------:R-:W4:Y:S01]  /*11800*/  LDL R13, [R1+0x7c] ;  /* 0x00007c00010d7983 */ /* 0x000f220000100800 */
[----:B--2---:R-:W-:Y:S02]  /*11810*/  ISETP.GE.AND P3, PT, R3, c[0x0][0x1d4], PT ;  /* 0x0000750003007a0c */ /* 0x004fe40003f66270 */
[----:B---3--:R-:W-:Y:S02]  /*11820*/  ISETP.GE.AND P2, PT, R2, c[0x0][0x1d4], PT ;  /* 0x0000750002007a0c */ /* 0x008fe40003f46270 */
[----:B------:R-:W-:Y:S02]  /*11830*/  IADD3 R2, P0, R0, R31, RZ ;  /* 0x0000001f00027210 */ /* 0x000fe40007f1e0ff */
[----:B------:R-:W-:Y:S03]  /*11840*/  SEL R20, RZ, 0x10, P2 ;  /* 0x00000010ff147807 */ /* 0x000fe60001000000 */
[----:B------:R-:W-:Y:S01]  /*11850*/  IMAD.X R3, R4, 0x1, R23, P0 ;  /* 0x0000000104037824 */ /* 0x000fe200000e0617 */
[----:B----4-:R-:W-:Y:S03]  /*11860*/  ISETP.GE.AND P1, PT, R14, c[0x0][0x1d4], PT ;  /* 0x000075000e007a0c */ /* 0x010fe60003f26270 */
[----:B------:R-:W-:Y:S01]  /*11870*/  @!PT LDS RZ, [RZ] ;  /* 0x00000000fffff984 */ /* 0x000fe20000000800 */
[----:B------:R-:W-:Y:S01]  /*11880*/  @!PT LDS RZ, [RZ] ;  /* 0x00000000fffff984 */ /* 0x000fe20000000800 */
[----:B------:R-:W-:Y:S01]  /*11890*/  @!PT LDS RZ, [RZ] ;  /* 0x00000000fffff984 */ /* 0x000fe20000000800 */
[----:B------:R2:W-:Y:S01]  /*118a0*/  LDGSTS.E.BYPASS.LTC128B.128 [R12+0x100], [R6.64], !P3 ;  /* 0x00100000060c7fae */ /* 0x0005e2000d901d46 */
[----:B------:R-:W-:Y:S03]  /*118b0*/  SEL R15, RZ, 0x10, P1 ;  /* 0x00000010ff0f7807 */ /* 0x000fe60000800000 */
[----:B------:R3:W-:Y:S02]  /*118c0*/  LDGSTS.E.BYPASS.LTC128B.128 [R12+0x2100], [R2.64], !P2 ;  /* 0x02100000020c7fae */ /* 0x0007e4000d101d46 */
[----:B---3--:R-:W-:Y:S05]  /*118d0*/  IADD3 R2, P0, R0, R132, RZ ;  /* 0x0000008400027210 */ /* 0x008fea0007f1e0ff */
[----:B------:R-:W-:Y:S05]  /*118e0*/  IMAD.X R3, R4, 0x1, R28, P0 ;  /* 0x0000000104037824 */ /* 0x000fea00000e061c */
[----:B------:R3:W-:Y:S02]  /*118f0*/  LDGSTS.E.BYPASS.LTC128B.128 [R12+0x4100], [R2.64], !P1 ;  /* 0x04100000020c7fae */ /* 0x0007e4000c901d46 */
[----:B---3--:R-:W-:Y:S01]  /*11900*/  IADD3 R2, P0, R0, R133, RZ ;  /* 0x0000008500027210 */ /* 0x008fe20007f1e0ff */
[----:B------:R-:W-:Y:S01]  /*11910*/  IMAD.MOV.U32 R0, RZ, RZ, R5 ;  /* 0x000000ffff007224 */ /* 0x000fe200078e0005 */
[----:B------:R-:W-:Y:S03]  /*11920*/  SEL R5, RZ, 0x10, P3 ;  /* 0x00000010ff057807 */ /* 0x000fe60001800000 */
[----:B------:R-:W-:Y:S01]  /*11930*/  IMAD.X R3, R4, 0x1, R29, P0 ;  /* 0x0000000104037824 */ /* 0x000fe200000e061d */
[----:B------:R-:W-:Y:S04]  /*11940*/  ISETP.GE.AND P0, PT, R13, c[0x0][0x1d4], PT ;  /* 0x000075000d007a0c */ /* 0x000fe80003f06270 */
[----:B------:R-:W-:Y:S09]  /*11950*/  SEL R14, RZ, 0x10, P0 ;  /* 0x00000010ff0e7807 */ /* 0x000ff20000000000 */
[----:B------:R3:W-:Y:S02]  /*11960*/  LDGSTS.E.BYPASS.LTC128B.128 [R12+0x6100], [R2.64], !P0 ;  /* 0x06100000020c7fae */ /* 0x0007e4000c101d46 */
[----:B---3--:R-:W-:Y:S02]  /*11970*/  IMAD.MOV.U32 R2, RZ, RZ, 0x1 ;  /* 0x00000001ff027424 */ /* 0x008fe400078e00ff */
[----:B------:R-:W-:Y:S03]  /*11980*/  IMAD.MOV.U32 R3, RZ, RZ, 0x181f ;  /* 0x0000181fff037424 */ /* 0x000fe600078e00ff */
[----:B------:R3:W-:Y:S02]  /*11990*/  STL [R1+0x70], R2 ;  /* 0x0000700201007387 */ /* 0x0007e40000100800 */
[----:B---3--:R-:W-:Y:S02]  /*119a0*/  MOV R2, 0x119c0 ;  /* 0x000119c000027802 */ /* 0x008fe40000000f00 */
[----:B-12---:R-:W-:Y:S05]  /*119b0*/  CALL.REL.NOINC `($__internal_18_$__cuda_sm70_shflsync_idx_p) ;  /* 0x0000105000007944 */ /* 0x006fea0003c00000 */
[----:B------:R-:W-:Y:S01]  /*119c0*/  MOV R2, 0x1 ;  /* 0x0000000100027802 */ /* 0x000fe20000000f00 */
[----:B-----5:R-:W-:Y:S01]  /*119d0*/  IMAD.MOV.U32 R4, RZ, RZ, R0 ;  /* 0x000000ffff047224 */ /* 0x020fe200078e0000 */
[----:B------:R-:W-:Y:S01]  /*119e0*/  MOV R3, 0x181f ;  /* 0x0000181f00037802 */ /* 0x000fe20000000f00 */
[----:B------:R-:W-:Y:S02]  /*119f0*/  IMAD.MOV.U32 R0, RZ, RZ, R21 ;  /* 0x000000ffff007224 */ /* 0x000fe400078e0015 */
[----:B------:R2:W-:Y:S02]  /*11a00*/  STL [R1+0x70], R2 ;  /* 0x0000700201007387 */ /* 0x0005e40000100800 */
[----:B--2---:R-:W-:Y:S02]  /*11a10*/  MOV R2, 0x11a30 ;  /* 0x00011a3000027802 */ /* 0x004fe40000000f00 */
[----:B-1----:R-:W-:Y:S05]  /*11a20*/  CALL.REL.NOINC `($__internal_18_$__cuda_sm70_shflsync_idx_p) ;  /* 0x00000fe000007944 */ /* 0x002fea0003c00000 */
[----:B-1---5:R-:W-:-:S05]  /*11a30*/  BRA `(.L_x_1087) ;  /* 0xffff4f5000007947 */ /* 0x022fca000383ffff */
.L_x_1055:
[----:B--2---:R-:W-:Y:S01]  /*11a40*/  MOV R3, 0x181f ;  /* 0x0000181f00037802 */ /* 0x004fe20000000f00 */
[----:B------:R1:W-:Y:S01]  /*11a50*/  STL [R1+0x70], RZ ;  /* 0x000070ff01007387 */ /* 0x0003e20000100800 */
[----:B------:R-:W-:Y:S01]  /*11a60*/  MOV R2, 0x11a90 ;  /* 0x00011a9000027802 */ /* 0x000fe20000000f00 */
[----:B------:R-:W-:Y:S02]  /*11a70*/  IMAD.MOV.U32 R0, RZ, RZ, R133 ;  /* 0x000000ffff007224 */ /* 0x000fe400078e0085 */
[----:B-1----:R-:W-:Y:S05]  /*11a80*/  CALL.REL.NOINC `($__internal_18_$__cuda_sm70_shflsync_idx_p) ;  /* 0x00000f8000007944 */ /* 0x002fea0003c00000 */
[----:B------:R-:W-:Y:S01]  /*11a90*/  MOV R132, R0 ;  /* 0x0000000000847202 */ /* 0x000fe20000000f00 */
[----:B-1---5:R-:W-:-:S05]  /*11aa0*/  BRA `(.L_x_1088) ;  /* 0xffff618000007947 */ /* 0x022fca000383ffff */
.L_x_1056:
[----:B------:R-:W-:Y:S01]  /*11ab0*/  MOV R3, 0x181f ;  /* 0x0000181f00037802 */ /* 0x000fe20000000f00 */
[----:B------:R3:W-:Y:S01]  /*11ac0*/  STL [R1+0x70], RZ ;  /* 0x000070ff01007387 */ /* 0x0007e20000100800 */
[----:B------:R-:W-:Y:S01]  /*11ad0*/  MOV R2, 0x11b00 ;  /* 0x00011b0000027802 */ /* 0x000fe20000000f00 */
[----:B------:R-:W-:Y:S02]  /*11ae0*/  IMAD.MOV.U32 R0, RZ, RZ, R183 ;  /* 0x000000ffff007224 */ /* 0x000fe400078e00b7 */
[----:B-123--:R-:W-:Y:S05]  /*11af0*/  CALL.REL.NOINC `($__internal_18_$__cuda_sm70_shflsync_idx_p) ;  /* 0x00000f1000007944 */ /* 0x00efea0003c00000 */
[----:B------:R-:W2:Y:S01]  /*11b00*/  LDL R3, [R1+0x64] ;  /* 0x0000640001037983 */ /* 0x000ea20000100800 */
[----:B------:R-:W-:Y:S03]  /*11b10*/  IADD3 R176, P0, R0, R188, RZ ;  /* 0x000000bc00b07210 */ /* 0x000fe60007f1e0ff */
[----:B------:R-:W3:Y:S02]  /*11b20*/  LDL R2, [R1+0x84] ;  /* 0x0000840001027983 */ /* 0x000ee40000100800 */
[----:B------:R-:W-:Y:S02]  /*11b30*/  IMAD.X R177, R132, 0x1, R184, P0 ;  /* 0x0000000184b17824 */ /* 0x000fe400000e06b8 */
        /* <DEDUP_REMOVED lines=29> */
[----:B-12--5:R-:W-:Y:S05]  /*11d10*/  CALL.REL.NOINC `($__internal_18_$__cuda_sm70_shflsync_idx_p) ;  /* 0x00000cf000007944 */ /* 0x026fea0003c00000 */
[----:B------:R-:W-:Y:S01]  /*11d20*/  MOV R2, 0x1 ;  /* 0x0000000100027802 */ /* 0x000fe20000000f00 */
[----:B------:R-:W-:Y:S01]  /*11d30*/  IMAD.MOV.U32 R132, RZ, RZ, R0 ;  /* 0x000000ffff847224 */ /* 0x000fe200078e0000 */
[----:B------:R-:W-:Y:S01]  /*11d40*/  MOV R3, 0x181f ;  /* 0x0000181f00037802 */ /* 0x000fe20000000f00 */
[----:B------:R-:W-:Y:S02]  /*11d50*/  IMAD.MOV.U32 R0, RZ, RZ, R183 ;  /* 0x000000ffff007224 */ /* 0x000fe400078e00b7 */
[----:B------:R2:W-:Y:S02]  /*11d60*/  STL [R1+0x70], R2 ;  /* 0x0000700201007387 */ /* 0x0005e40000100800 */
[----:B--2---:R-:W-:Y:S02]  /*11d70*/  MOV R2, 0x11d90 ;  /* 0x00011d9000027802 */ /* 0x004fe40000000f00 */
[----:B-1---5:R-:W-:Y:S05]  /*11d80*/  CALL.REL.NOINC `($__internal_18_$__cuda_sm70_shflsync_idx_p) ;  /* 0x00000c8000007944 */ /* 0x022fea0003c00000 */
[----:B-1---5:R-:W-:-:S05]  /*11d90*/  BRA `(.L_x_1089) ;  /* 0xffff608000007947 */ /* 0x022fca000383ffff */
.L_x_1057:
[----:B------:R-:W-:Y:S01]  /*11da0*/  MOV R3, 0x1c1f ;  /* 0x00001c1f00037802 */ /* 0x000fe20000000f00 */
[----:B------:R1:W-:Y:S01]  /*11db0*/  STL [R1+0x70], RZ ;  /* 0x000070ff01007387 */ /* 0x0003e20000100800 */
[----:B------:R-:W-:Y:S01]  /*11dc0*/  MOV R2, 0x11df0 ;  /* 0x00011df000027802 */ /* 0x000fe20000000f00 */
[----:B------:R-:W-:Y:S02]  /*11dd0*/  IMAD.MOV.U32 R0, RZ, RZ, R132 ;  /* 0x000000ffff007224 */ /* 0x000fe400078e0084 */
[----:B-1----:R-:W-:Y:S05]  /*11de0*/  CALL.REL.NOINC `($__internal_18_$__cuda_sm70_shflsync_idx_p) ;  /* 0x00000c2000007944 */ /* 0x002fea0003c00000 */
[----:B-1---5:R-:W-:-:S05]  /*11df0*/  BRA `(.L_x_1090) ;  /* 0xffff630000007947 */ /* 0x022fca000383ffff */
.L_x_1058:
[----:B------:R-:W-:Y:S01]  /*11e00*/  MOV R2, 0x1 ;  /* 0x0000000100027802 */ /* 0x000fe20000000f00 */
[----:B------:R-:W-:Y:S02]  /*11e10*/  IMAD.MOV.U32 R0, RZ, RZ, R132 ;  /* 0x000000ffff007224 */ /* 0x000fe400078e0084 */
[----:B------:R-:W-:Y:S02]  /*11e20*/  IMAD.MOV.U32 R3, RZ, RZ, 0x1c1f ;  /* 0x00001c1fff037424 */ /* 0x000fe400078e00ff */
[----:B------:R2:W-:Y:S02]  /*11e30*/  STL [R1+0x70], R2 ;  /* 0x0000700201007387 */ /* 0x0005e40000100800 */
[----:B--2---:R-:W-:Y:S02]  /*11e40*/  MOV R2, 0x11e60 ;  /* 0x00011e6000027802 */ /* 0x004fe40000000f00 */
[----:B-1----:R-:W-:Y:S05]  /*11e50*/  CALL.REL.NOINC `($__internal_18_$__cuda_sm70_shflsync_idx_p) ;  /* 0x00000bb000007944 */ /* 0x002fea0003c00000 */
[----:B------:R-:W-:Y:S05]  /*11e60*/  IMAD.IADD R0, R133, 0x1, R0 ;  /* 0x0000000185007824 */ /* 0x000fea00078e0200 */
        /* <DEDUP_REMOVED lines=28> */
[----:B-----5:R-:W-:Y:S02]  /*12030*/  FMNMX.FTZ R0, R4, R134, !PT ;  /* 0x0000008604007209 */ /* 0x020fe40007810000 */
        /* <DEDUP_REMOVED lines=22> */
[----:B------:R-:W-:Y:S02]  /*121a0*/  FSEL R30, R30, -INF , P3 ;  /* 0xff8000001e1e7808 */ /* 0x000fe40001800000 */
[----:B------:R-:W-:Y:S02]  /*121b0*/  FMNMX.FTZ R176, R27, R2, !PT ;  /* 0x000000021bb07209 */ /* 0x000fe40007810000 */
[----:B------:R-:W-:Y:S01]  /*121c0*/  FMNMX.FTZ R132, R28, R0, !PT ;  /* 0x000000001c847209 */ /* 0x000fe20007810000 */
[----:B------:R-:W-:Y:S01]  /*121d0*/  IMAD.MOV.U32 R0, RZ, RZ, 0x2 ;  /* 0x00000002ff007424 */ /* 0x000fe200078e00ff */
[----:B------:R-:W-:Y:S02]  /*121e0*/  FSEL R31, R31, -INF , P2 ;  /* 0xff8000001f1f7808 */ /* 0x000fe40001000000 */
[----:B------:R-:W-:Y:S02]  /*121f0*/  FMNMX.FTZ R176, R30, R176, !PT ;  /* 0x000000b01eb07209 */ /* 0x000fe40007810000 */
[----:B------:R-:W-:Y:S02]  /*12200*/  FMNMX.FTZ R132, R29, R132, !PT ;  /* 0x000000841d847209 */ /* 0x000fe40007810000 */
[----:B------:R-:W-:Y:S02]  /*12210*/  FSEL R34, R34, -INF , P1 ;  /* 0xff80000022227808 */ /* 0x000fe40000800000 */
[----:B------:R-:W-:Y:S02]  /*12220*/  FMNMX.FTZ R176, R31, R176, !PT ;  /* 0x000000b01fb07209 */ /* 0x000fe40007810000 */
[----:B------:R-:W-:Y:S02]  /*12230*/  FMNMX.FTZ R132, R32, R132, !PT ;  /* 0x0000008420847209 */ /* 0x000fe40007810000 */
[----:B------:R-:W-:Y:S02]  /*12240*/  FSEL R35, R35, -INF , P0 ;  /* 0xff80000023237808 */ /* 0x000fe40000000000 */
[----:B------:R-:W-:Y:S02]  /*12250*/  FMNMX.FTZ R176, R34, R176, !PT ;  /* 0x000000b022b07209 */ /* 0x000fe40007810000 */
[----:B------:R-:W-:Y:S02]  /*12260*/  FMNMX.FTZ R132, R33, R132, !PT ;  /* 0x0000008421847209 */ /* 0x000fe40007810000 */
[----:B------:R-:W-:Y:S02]  /*12270*/  FMNMX.FTZ R176, R35, R176, !PT ;  /* 0x000000b023b07209 */ /* 0x000fe40007810000 */
[----:B------:R-:W-:Y:S02]  /*12280*/  MOV R2, 0x122a0 ;  /* 0x000122a000027802 */ /* 0x000fe40000000f00 */
[----:B-1----:R-:W-:Y:S05]  /*12290*/  CALL.REL.NOINC `($__internal_17_$__cuda_sm70_shflsync_bfly_p) ;  /* 0x0000071000007944 */ /* 0x002fea0003c00000 */
[----:B------:R-:W-:Y:S01]  /*122a0*/  FMNMX.FTZ R132, R132, R0, !PT ;  /* 0x0000000084847209 */ /* 0x000fe20007810000 */
[----:B------:R-:W-:Y:S01]  /*122b0*/  IMAD.MOV.U32 R0, RZ, RZ, 0x1 ;  /* 0x00000001ff007424 */ /* 0x000fe200078e00ff */
[----:B------:R-:W-:Y:S02]  /*122c0*/  MOV R2, 0x122e0 ;  /* 0x000122e000027802 */ /* 0x000fe40000000f00 */
        /* <DEDUP_REMOVED lines=8> */
[----:B------:R-:W-:Y:S02]  /*12350*/  MOV R2, 0x12370 ;  /* 0x0001237000027802 */ /* 0x000fe40000000f00 */
[----:B------:R-:W-:Y:S05]  /*12360*/  CALL.REL.NOINC `($__internal_17_$__cuda_sm70_shflsync_bfly_p) ;  /* 0x0000064000007944 */ /* 0x000fea0003c00000 */
[----:B------:R-:W-:-:S05]  /*12370*/  BRA `(.L_x_1091) ;  /* 0xffff643000007947 */ /* 0x000fca000383ffff */
.L_x_1061:
[----:B-1-3--:R-:W-:Y:S01]  /*12380*/  MOV R3, 0x181f ;  /* 0x0000181f00037802 */ /* 0x00afe20000000f00 */
[----:B------:R1:W-:Y:S01]  /*12390*/  STL [R1+0x70], RZ ;  /* 0x000070ff01007387 */ /* 0x0003e20000100800 */
[----:B------:R-:W-:Y:S01]  /*123a0*/  MOV R2, 0x123d0 ;  /* 0x000123d000027802 */ /* 0x000fe20000000f00 */
[----:B------:R-:W-:Y:S02]  /*123b0*/  IMAD.MOV.U32 R0, RZ, RZ, R5 ;  /* 0x000000ffff007224 */ /* 0x000fe400078e0005 */
[----:B-1----:R-:W-:Y:S05]  /*123c0*/  CALL.REL.NOINC `($__internal_18_$__cuda_sm70_shflsync_idx_p) ;  /* 0x0000064000007944 */ /* 0x002fea0003c00000 */
[----:B-1---5:R-:W-:-:S05]  /*123d0*/  BRA `(.L_x_1092) ;  /* 0xffff868000007947 */ /* 0x022fca000383ffff */
.L_x_1064:
[----:B------:R-:W-:Y:S01]  /*123e0*/  MOV R3, 0x181f ;  /* 0x0000181f00037802 */ /* 0x000fe20000000f00 */
[----:B------:R1:W-:Y:S01]  /*123f0*/  STL [R1+0x70], RZ ;  /* 0x000070ff01007387 */ /* 0x0003e20000100800 */
[----:B------:R-:W-:Y:S01]  /*12400*/  MOV R2, 0x12430 ;  /* 0x0001243000027802 */ /* 0x000fe20000000f00 */
[----:B------:R-:W-:Y:S02]  /*12410*/  IMAD.MOV.U32 R0, RZ, RZ, R133 ;  /* 0x000000ffff007224 */ /* 0x000fe400078e0085 */
[----:B-1---5:R-:W-:Y:S05]  /*12420*/  CALL.REL.NOINC `($__internal_18_$__cuda_sm70_shflsync_idx_p) ;  /* 0x000005e000007944 */ /* 0x022fea0003c00000 */
[----:B------:R-:W-:Y:S01]  /*12430*/  MOV R132, R0 ;  /* 0x0000000000847202 */ /* 0x000fe20000000f00 */
[----:B-1---5:R-:W-:-:S05]  /*12440*/  BRA `(.L_x_1093) ;  /* 0xffff9a5000007947 */ /* 0x022fca000383ffff */
.L_x_1065:
[----:B------:R-:W-:Y:S01]  /*12450*/  MOV R3, 0x181f ;  /* 0x0000181f00037802 */ /* 0x000fe20000000f00 */
[----:B------:R3:W-:Y:S01]  /*12460*/  STL [R1+0x70], RZ ;  /* 0x000070ff01007387 */ /* 0x0007e20000100800 */
[----:B------:R-:W-:Y:S01]  /*12470*/  MOV R2, 0x124a0 ;  /* 0x000124a000027802 */ /* 0x000fe20000000f00 */
[----:B------:R-:W-:Y:S02]  /*12480*/  IMAD.MOV.U32 R0, RZ, RZ, R178 ;  /* 0x000000ffff007224 */ /* 0x000fe400078e00b2 */
[----:B-123-5:R-:W-:Y:S05]  /*12490*/  CALL.REL.NOINC `($__internal_18_$__cuda_sm70_shflsync_idx_p) ;  /* 0x0000057000007944 */ /* 0x02efea0003c00000 */
[----:B------:R-:W2:Y:S04]  /*124a0*/  LDL R176, [R1+0x5c] ;  /* 0x00005c0001b07983 */ /* 0x000ea80000100800 */
[----:B------:R-:W3:Y:S01]  /*124b0*/  LDL R187, [R1+0x58] ;  /* 0x0000580001bb7983 */ /* 0x000ee20000100800 */
[----:B--2---:R-:W-:Y:S04]  /*124c0*/  IADD3 R2, -R176, 0x10, RZ ;  /* 0x00000010b0027810 */ /* 0x004fe80007ffe1ff */
[----:B------:R-:W-:Y:S04]  /*124d0*/  LOP3.LUT R2, R2, 0xf, RZ, 0xc0, !PT ;  /* 0x0000000f02027812 */ /* 0x000fe800078ec0ff */
[----:B------:R-:W-:Y:S04]  /*124e0*/  IADD3 R2, P1, P0, R2, R0, R183 ;  /* 0x0000000002027210 */ /* 0x000fe8000783e0b7 */
[----:B------:R-:W-:Y:S02]  /*124f0*/  IADD3.X R3, RZ, R132, R179, P1, P0 ;  /* 0x00000084ff037210 */ /* 0x000fe40000fe04b3 */
[----:B------:R-:W-:Y:S11]  /*12500*/  ISETP.NE.U32.AND P0, PT, R176, RZ, PT ;  /* 0x000000ffb000720c */ /* 0x000ff60003f05070 */
[----:B------:R-:W-:Y:S02]  /*12510*/  @!UPT UIADD3 URZ, URZ, URZ, URZ ;  /* 0x0000003f3f3ff290 */ /* 0x000fe4000fffe03f */
[----:B------:R-:W-:Y:S01]  /*12520*/  @!PT LDS RZ, [RZ] ;  /* 0x00000000fffff984 */ /* 0x000fe20000000800 */
[----:B------:R-:W-:Y:S01]  /*12530*/  @!PT LDS RZ, [RZ] ;  /* 0x00000000fffff984 */ /* 0x000fe20000000800 */
[----:B------:R-:W-:Y:S01]  /*12540*/  @!PT LDS RZ, [RZ] ;  /* 0x00000000fffff984 */ /* 0x000fe20000000800 */
[----:B---3--:R2:W-:Y:S02]  /*12550*/  LDGSTS.E.BYPASS.LTC128B.128.ZFILL [R187+0x10100], [R2.64], P0 ;  /* 0x1010000002bb7fae */ /* 0x0085e40008141d46 */
[----:B--2---:R-:W-:Y:S05]  /*12560*/  IADD3 R2, P0, R0, R184, RZ ;  /* 0x000000b800027210 */ /* 0x004fea0007f1e0ff */
[----:B------:R-:W-:Y:S01]  /*12570*/  IMAD.X R3, R132, 0x1, R180, P0 ;  /* 0x0000000184037824 */ /* 0x000fe200000e06b4 */
[----:B------:R-:W-:Y:S04]  /*12580*/  IADD3 R176, P0, R0, R185, RZ ;  /* 0x000000b900b07210 */ /* 0x000fe80007f1e0ff */
[----:B------:R2:W-:Y:S01]  /*12590*/  LDGSTS.E.BYPASS.LTC128B.128 [R187+0x12100], [R2.64], !P5 ;  /* 0x1210000002bb7fae */ /* 0x0005e2000e901d46 */
[----:B------:R-:W-:Y:S05]  /*125a0*/  IMAD.X R177, R132, 0x1, R181, P0 ;  /* 0x0000000184b17824 */ /* 0x000fea00000e06b5 */
[----:B------:R3:W-:Y:S01]  /*125b0*/  LDGSTS.E.BYPASS.LTC128B.128 [R187+0x14100], [R176.64], !P4 ;  /* 0x14100000b0bb7fae */ /* 0x0007e2000e101d46 */
[----:B--2---:R-:W-:Y:S01]  /*125c0*/  IADD3 R2, P0, R0, R186, RZ ;  /* 0x000000ba00027210 */ /* 0x004fe20007f1e0ff */
[----:B------:R-:W-:Y:S04]  /*125d0*/  IMAD.MOV.U32 R0, RZ, RZ, R133 ;  /* 0x000000ffff007224 */ /* 0x000fe800078e0085 */
[----:B------:R-:W-:Y:S05]  /*125e0*/  IMAD.X R3, R132, 0x1, R182, P0 ;  /* 0x0000000184037824 */ /* 0x000fea00000e06b6 */
[----:B------:R2:W-:Y:S02]  /*125f0*/  LDGSTS.E.BYPASS.LTC128B.128 [R187+0x16100], [R2.64], !P3 ;  /* 0x1610000002bb7fae */ /* 0x0005e4000d901d46 */
[----:B--2---:R-:W-:Y:S02]  /*12600*/  IMAD.MOV.U32 R2, RZ, RZ, 0x1 ;  /* 0x00000001ff027424 */ /* 0x004fe400078e00ff */
[----:B------:R-:W-:Y:S03]  /*12610*/  IMAD.MOV.U32 R3, RZ, RZ, 0x181f ;  /* 0x0000181fff037424 */ /* 0x000fe600078e00ff */
[----:B------:R2:W-:Y:S02]  /*12620*/  STL [R1+0x70], R2 ;  /* 0x0000700201007387 */ /* 0x0005e40000100800 */
[----:B--2---:R-:W-:Y:S02]  /*12630*/  MOV R2, 0x12650 ;  /* 0x0001265000027802 */ /* 0x004fe40000000f00 */
[----:B-1-3-5:R-:W-:Y:S05]  /*12640*/  CALL.REL.NOINC `($__internal_18_$__cuda_sm70_shflsync_idx_p) ;  /* 0x000003c000007944 */ /* 0x02afea0003c00000 */
        /* <DEDUP_REMOVED lines=8> */
.L_x_1066:
[----:B------:R-:W-:Y:S02]  /*126d0*/  MOV R0, 0x2 ;  /* 0x0000000200007802 */ /* 0x000fe40000000f00 */
[----:B------:R-:W-:Y:S02]  /*126e0*/  MOV R2, 0x12700 ;  /* 0x0001270000027802 */ /* 0x000fe40000000f00 */
[----:B-----5:R-:W-:Y:S05]  /*126f0*/  CALL.REL.NOINC `($__internal_17_$__cuda_sm70_shflsync_bfly_p) ;  /* 0x000002b000007944 */ /* 0x020fea0003c00000 */
        /* <DEDUP_REMOVED lines=14> */
.L_x_1068:
[----:B------:R1:W5:Y:S01]  /*127e0*/  LDL R132, [R1+0x78] ;  /* 0x0000780001847983 */ /* 0x0003620000100800 */
[----:B------:R-:W-:-:S02]  /*127f0*/  MOV R0, 0x2 ;  /* 0x0000000200007802 */ /* 0x000fc40000000f00 */
[----:B------:R-:W-:Y:S02]  /*12800*/  MOV R2, 0x12820 ;  /* 0x0001282000027802 */ /* 0x000fe40000000f00 */
[----:B-1---5:R-:W-:Y:S05]  /*12810*/  CALL.REL.NOINC `($__internal_17_$__cuda_sm70_shflsync_bfly_p) ;  /* 0x0000019000007944 */ /* 0x022fea0003c00000 */
[----:B------:R-:W-:Y:S01]  /*12820*/  MOV R4, R0 ;  /* 0x0000000000047202 */ /* 0x000fe20000000f00 */
[----:B------:R-:W-:Y:S05]  /*12830*/  BRA `(.L_x_1096) ;  /* 0xffffba9000007947 */ /* 0x000fea000383ffff */
.L_x_1069:
[----:B------:R-:W-:Y:S01]  /*12840*/  IMAD.MOV.U32 R132, RZ, RZ, R4 ;  /* 0x000000ffff847224 */ /* 0x000fe200078e0004 */
[----:B------:R-:W-:Y:S02]  /*12850*/  MOV R0, 0x1 ;  /* 0x0000000100007802 */ /* 0x000fe40000000f00 */
[----:B------:R-:W-:Y:S02]  /*12860*/  MOV R2, 0x12880 ;  /* 0x0001288000027802 */ /* 0x000fe40000000f00 */
[----:B------:R-:W-:Y:S05]  /*12870*/  CALL.REL.NOINC `($__internal_17_$__cuda_sm70_shflsync_bfly_p) ;  /* 0x0000013000007944 */ /* 0x000fea0003c00000 */
[----:B------:R1:W5:Y:S01]  /*12880*/  LDL R132, [R1+0x88] ;  /* 0x0000880001847983 */ /* 0x0003620000100800 */
[----:B------:R-:W-:Y:S01]  /*12890*/  FADD.FTZ R4, R4, R0 ;  /* 0x0000000004047221 */ /* 0x000fe20000010000 */
[----:B------:R-:W-:Y:S02]  /*128a0*/  MOV R0, 0x2 ;  /* 0x0000000200007802 */ /* 0x000fe40000000f00 */
[----:B------:R-:W-:Y:S02]  /*128b0*/  MOV R2, 0x128d0 ;  /* 0x000128d000027802 */ /* 0x000fe40000000f00 */
[----:B-1---5:R-:W-:Y:S05]  /*128c0*/  CALL.REL.NOINC `($__internal_17_$__cuda_sm70_shflsync_bfly_p) ;  /* 0x000000e000007944 */ /* 0x022fea0003c00000 */
[----:B------:R-:W2:Y:S02]  /*128d0*/  LDL.LU R2, [R1+0x88] ;  /* 0x0000880001027983 */ /* 0x000ea40000300800 */
[----:B--2---:R-:W-:Y:S01]  /*128e0*/  FADD.FTZ R5, R2, R0 ;  /* 0x0000000002057221 */ /* 0x004fe20000010000 */
[----:B------:R-:W-:-:S02]  /*128f0*/  MOV R0, 0x1 ;  /* 0x0000000100007802 */ /* 0x000fc40000000f00 */
[----:B------:R-:W-:Y:S02]  /*12900*/  MOV R2, 0x12930 ;  /* 0x0001293000027802 */ /* 0x000fe40000000f00 */
[----:B------:R-:W-:Y:S02]  /*12910*/  MOV R132, R5 ;  /* 0x0000000500847202 */ /* 0x000fe40000000f00 */
[----:B------:R-:W-:Y:S05]  /*12920*/  CALL.REL.NOINC `($__internal_17_$__cuda_sm70_shflsync_bfly_p) ;  /* 0x0000008000007944 */ /* 0x000fea0003c00000 */
[----:B------:R-:W-:Y:S01]  /*12930*/  MOV R3, R0 ;  /* 0x0000000000037202 */ /* 0x000fe20000000f00 */
[----:B------:R-:W-:Y:S05]  /*12940*/  BRA `(.L_x_1097) ;  /* 0xffffba1000007947 */ /* 0x000fea000383ffff */
.L_x_1079:
[----:B------:R2:W-:Y:S01]  /*12950*/  STL [R1+0x70], RZ ;  /* 0x000070ff01007387 */ /* 0x0005e20000100800 */
[----:B-1----:R-:W-:Y:S01]  /*12960*/  IMAD.MOV.U32 R0, RZ, RZ, R14 ;  /* 0x000000ffff007224 */ /* 0x002fe200078e000e */
[----:B----4-:R-:W-:Y:S02]  /*12970*/  MOV R3, 0x1f ;  /* 0x0000001f00037802 */ /* 0x010fe40000000f00 */
[----:B---3--:R-:W-:Y:S02]  /*12980*/  MOV R2, 0x129a0 ;  /* 0x000129a000027802 */ /* 0x008fe40000000f00 */
[----:B--2--5:R-:W-:Y:S05]  /*12990*/  CALL.REL.NOINC `($__internal_18_$__cuda_sm70_shflsync_idx_p) ;  /* 0x0000007000007944 */ /* 0x024fea0003c00000 */
[----:B-1---5:R-:W-:Y:S05]  /*129a0*/  BRA `(.L_x_1098) ;  /* 0xffffe30000007947 */ /* 0x022fea000383ffff */
        .weak           $__internal_17_$__cuda_sm70_shflsync_bfly_p
        .type           $__internal_17_$__cuda_sm70_shflsync_bfly_p,@function
        .size           $__internal_17_$__cuda_sm70_shflsync_bfly_p,($__internal_18_$__cuda_sm70_shflsync_idx_p - $__internal_17_$__cuda_sm70_shflsync_bfly_p)
$__internal_17_$__cuda_sm70_shflsync_bfly_p:
[----:B------:R-:W-:Y:S02]  /*129b0*/  MOV R177, 0xffffffff ;  /* 0xffffffff00b17802 */ /* 0x000fe40000000f00 */
[----:B------:R-:W-:Y:S02]  /*129c0*/  MOV R3, 0x1f ;  /* 0x0000001f00037802 */ /* 0x000fe40000000f00 */
[----:B------:R-:W-:Y:S04]  /*129d0*/  WARPSYNC R177 ;  /* 0x000000b100007348 */ /* 0x000fe80003800000 */
[----:B------:R1:W2:Y:S02]  /*129e0*/  SHFL.BFLY PT, R0, R132, R0, R3 ;  /* 0x0c00000084007389 */ /* 0x0002a400000e0003 */
[----:B-1----:R-:W-:-:S04]  /*129f0*/  MOV R3, 0x0 ;  /* 0x0000000000037802 */ /* 0x002fc80000000f00 */
[----:B--2---:R-:W-:Y:S05]  /*12a00*/  RET.REL.NODEC R2 `(_ZN7cutlass13device_kernelIN5flash19enable_sm80_to_sm89INS1_16FlashAttnFwdSm80INS1_25CollectiveMainloopFwdSm80ILi8ELi1ELb1EN4cute5tupleIJNS5_1CILi128EEENS7_ILi64EEENS7_ILi256EEEEEELi256ENS_6half_tEfNS_4arch4Sm80ELb1ELb0ELb0ELb0ELb1ELb0ELb1ELb1EEENS1_21CollectiveEpilogueFwdINS6_IJS8_SA_S9_EEENS6_IJNS7_ILi1EEESI_SI_EEESC_SE_Li256ELb0ELb1ELb1ELb0EEENS1_30DynamicPersistentTileSchedulerILi256ELi256ELb1ELb1ELb0EEEEEEEEEvNT_6ParamsE) ;  /* 0xfffed5f002007950 */ /* 0x004fea0003c3ffff */
        .weak           $__internal_18_$__cuda_sm70_shflsync_idx_p
        .type           $__internal_18_$__cuda_sm70_shflsync_idx_p,@function
        .size           $__internal_18_$__cuda_sm70_shflsync_idx_p,(.L_x_3251 - $__internal_18_$__cuda_sm70_shflsync_idx_p)
$__internal_18_$__cuda_sm70_shflsync_idx_p:
[----:B------:R1:W-:Y:S04]  /*12a10*/  STL [R1+0x1f4], R5 ;  /* 0x0001f40501007387 */ /* 0x0003e80000100800 */
[----:B------:R2:W-:Y:S01]  /*12a20*/  STL [R1+0x1f0], R4 ;  /* 0x0001f00401007387 */ /* 0x0005e20000100800 */
[----:B-1----:R-:W-:-:S03]  /*12a30*/  MOV R5, 0xffffffff ;  /* 0xffffffff00057802 */ /* 0x002fc60000000f00 */
[----:B--2---:R-:W2:Y:S01]  /*12a40*/  LDL.LU R4, [R1+0x70] ;  /* 0x0000700001047983 */ /* 0x004ea20000300800 */
[----:B------:R-:W-:Y:S04]  /*12a50*/  WARPSYNC R5 ;  /* 0x0000000500007348 */ /* 0x000fe80003800000 */
[----:B--2---:R1:W2:Y:S04]  /*12a60*/  SHFL.IDX PT, R0, R0, R4, R3 ;  /* 0x0000000400007389 */ /* 0x0042a800000e0003 */
[----:B-1----:R1:W5:Y:S04]  /*12a70*/  LDL.LU R5, [R1+0x1f4] ;  /* 0x0001f40001057983 */ /* 0x0023680000300800 */
[----:B------:R1:W5:Y:S01]  /*12a80*/  LDL.LU R4, [R1+0x1f0] ;  /* 0x0001f00001047983 */ /* 0x0003620000300800 */
[----:B------:R-:W-:-:S04]  /*12a90*/  MOV R3, 0x0 ;  /* 0x0000000000037802 */ /* 0x000fc80000000f00 */
[----:B--2---:R-:W-:Y:S05]  /*12aa0*/  RET.REL.NODEC R2 `(_ZN7cutlass13device_kernelIN5flash19enable_sm80_to_sm89INS1_16FlashAttnFwdSm80INS1_25CollectiveMainloopFwdSm80ILi8ELi1ELb1EN4cute5tupleIJNS5_1CILi128EEENS7_ILi64EEENS7_ILi256EEEEEELi256ENS_6half_tEfNS_4arch4Sm80ELb1ELb0ELb0ELb0ELb1ELb0ELb1ELb1EEENS1_21CollectiveEpilogueFwdINS6_IJS8_SA_S9_EEENS6_IJNS7_ILi1EEESI_SI_EEESC_SE_Li256ELb0ELb1ELb1ELb0EEENS1_30DynamicPersistentTileSchedulerILi256ELi256ELb1ELb1ELb0EEEEEEEEEvNT_6ParamsE) ;  /* 0xfffed55002007950 */ /* 0x004fea0003c3ffff */
.L_x_1099:
        /* <DEDUP_REMOVED lines=13> */
.L_x_3251:


//--------------------- .text._ZN7cutlass13device_kernelIN5flash19enable_sm80_to_sm89INS1_16FlashAttnFwdSm80INS1_25CollectiveMainloopFwdSm80ILi8ELi1ELb1EN4cute5tupleIJNS5_1CILi128EEENS7_ILi48EEENS7_ILi256EEEEEELi256ENS_6half_tEfNS_4arch4Sm80ELb1ELb0ELb0ELb1ELb1ELb0ELb1ELb1EEENS1_21CollectiveEpilogueFwdINS6_IJS8_SA_S9_EEENS6_IJNS7_ILi1EEESI_SI_EEESC_SE_Li256ELb1ELb1ELb1ELb0EEENS1_36VarlenDynamicPersistentTileSchedulerILi128ELi48ELi256ELi256ELb1ELb1ELb0ELb1ELb1ELb1EEEEEEEEEvNT_6ParamsE --------------------------
	.section	.text._ZN7cutlass13device_kernelIN5flash19enable_sm80_to_sm89INS1_16FlashAttnFwdSm80INS1_25CollectiveMainloopFwdSm80ILi8ELi1ELb1EN4cute5tupleIJNS5_1CILi128EEENS7_ILi48EEENS7_ILi256EEEEEELi256ENS_6half_tEfNS_4arch4Sm80ELb1ELb0ELb0ELb1ELb1ELb0ELb1ELb1EEENS1_21CollectiveEpilogueFwdINS6_IJS8_SA_S9_EEENS6_IJNS7_ILi1EEESI_SI_EEESC_SE_Li256ELb1ELb1ELb1ELb0EEENS1_36VarlenDynamicPersistentTileSchedulerILi128ELi48ELi256ELi256ELb1ELb1ELb0ELb1ELb1ELb1EEEEEEEEEvNT_6ParamsE,"ax",@progbits
	.sectioninfo	@"SHI_REGISTERS=255"
	.align	128
.text._ZN7cutlass13device_kernelIN5flash19enable_sm80_to_sm89INS1_16FlashAttnFwdSm80INS1_25CollectiveMainloopFwdSm80ILi8ELi1ELb1EN4cute5tupleIJNS5_1CILi128EEENS7_ILi48EEENS7_ILi256EEEEEELi256ENS_6half_tEfNS_4arch4Sm80ELb1ELb0ELb0ELb1ELb1ELb0ELb1ELb1EEENS1_21CollectiveEpilogueFwdINS6_IJS8_SA_S9_EEENS6_IJNS7_ILi1EEESI_SI_EEESC_SE_Li256ELb1ELb1ELb1ELb0EEENS1_36VarlenDynamicPersistentTileSchedulerILi128ELi48ELi256ELi256ELb1ELb1ELb0ELb1ELb1ELb1EEEEEEEEEvNT_6ParamsE:
        .type           _ZN7cutlass13device_kernelIN5flash19enable_sm80_to_sm89INS1_16FlashAttnFwdSm80INS1_25CollectiveMainloopFwdSm80ILi8ELi1ELb1EN4cute5tupleIJNS5_1CILi128EEENS7_ILi48EEENS7_ILi256EEEEEELi256ENS_6half_tEfNS_4arch4Sm80ELb1ELb0ELb0ELb1ELb1ELb0ELb1ELb1EEENS1_21CollectiveEpilogueFwdINS6_IJS8_SA_S9_EEENS6_IJNS7_ILi1EEESI_SI_EEESC_SE_Li256ELb1ELb1ELb1ELb0EEENS1_36VarlenDynamicPersistentTileSchedulerILi128ELi48ELi256ELi256ELb1ELb1ELb0ELb1ELb1ELb1EEEEEEEEEvNT_6ParamsE,@function
        .size           _ZN7cutlass13device_kernelIN5flash19enable_sm80_to_sm89INS1_16FlashAttnFwdSm80INS1_25CollectiveMainloopFwdSm80ILi8ELi1ELb1EN4cute5tupleIJNS5_1CILi128EEENS7_ILi48EEENS7_ILi256EEEEEELi256ENS_6half_tEfNS_4arch4Sm80ELb1ELb0ELb0ELb1ELb1ELb0ELb1ELb1EEENS1_21CollectiveEpilogueFwdINS6_IJS8_SA_S9_EEENS6_IJNS7_ILi1EEESI_SI_EEESC_SE_Li256ELb1ELb1ELb1ELb0EEENS1_36VarlenDynamicPersistentTileSchedulerILi128ELi48ELi256ELi256ELb1ELb1ELb0ELb1ELb1ELb1EEEEEEEEEvNT_6ParamsE,(.L_x_3254 - _ZN7cutlass13device_kernelIN5flash19enable_sm80_to_sm89INS1_16FlashAttnFwdSm80INS1_25CollectiveMainloopFwdSm80ILi8ELi1ELb1EN4cute5tupleIJNS5_1CILi128EEENS7_ILi48EEENS7_ILi256EEEEEELi256ENS_6half_tEfNS_4arch4Sm80ELb1ELb0ELb0ELb1ELb1ELb0ELb1ELb1EEENS1_21CollectiveEpilogueFwdINS6_IJS8_SA_S9_EEENS6_IJNS7_ILi1EEESI_SI_EEESC_SE_Li256ELb1ELb1ELb1ELb0EEENS1_36VarlenDynamicPersistentTileSchedulerILi128ELi48ELi256ELi256ELb1ELb1ELb0ELb1ELb1ELb1EEEEEEEEEvNT_6ParamsE)
        .other          _ZN7cutlass13device_kernelIN5flash19enable_sm80_to_sm89INS1_16FlashAttnFwdSm80INS1_25CollectiveMainloopFwdSm80ILi8ELi1ELb1EN4cute5tupleIJNS5_1CILi128EEENS7_ILi48EEENS7_ILi256EEEEEELi256ENS_6half_tEfNS_4arch4Sm80ELb1ELb0ELb0ELb1ELb1ELb0ELb1ELb1EEENS1_21CollectiveEpilogueFwdINS6_IJS8_SA_S9_EEENS6_IJNS7_ILi1EEESI_SI_EEESC_SE_Li256ELb1ELb1ELb1ELb0EEENS1_36VarlenDynamicPersistentTileSchedulerILi128ELi48ELi256ELi256ELb1ELb1ELb0ELb1ELb1ELb1EEEEEEEEEvNT_6ParamsE,@"STO_CUDA_ENTRY STV_DEFAULT"
_ZN7cutlass13device_kernelIN5flash19enable_sm80_to_sm89INS1_16FlashAttnFwdSm80INS1_25CollectiveMainloopFwdSm80ILi8ELi1ELb1EN4cute5tupleIJNS5_1CILi128EEENS7_ILi48EEENS7_ILi256EEEEEELi256ENS_6half_tEfNS_4arch4Sm80ELb1ELb0ELb0ELb1ELb1ELb0ELb1ELb1EEENS1_21CollectiveEpilogueFwdINS6_IJS8_SA_S9_EEENS6_IJNS7_ILi1EEESI_SI_EEESC_SE_Li256ELb1ELb1ELb1ELb0EEENS1_36VarlenDynamicPersistentTileSchedulerILi128ELi48ELi256ELi256ELb1ELb1ELb0ELb1ELb1ELb1EEEEEEEEEvNT_6ParamsE:
        /* <DEDUP_REMOVED lines=54> */
.L_x_1105:
        /* <DEDUP_REMOVED lines=16> */
.L_x_1223:
        /* <DEDUP_REMOVED lines=16> */
.L_x_1224:
[----:B--2---:R-:W-:-:S05]  /*0560*/  IMAD R0, R0, c[0x0][0x538], RZ ;  /* 0x00014e0000007a24 */ /* 0x004fca00078e02ff */
[----:B------:R-:W-:-:S04]  /*0570*/  IADD3 R6, R0, R6, RZ ;  /* 0x0000000600067210 */ /* 0x000fc80007ffe0ff */
[----:B------:R-:W-:-:S13]  /*0580*/  ISETP.GT.AND P0, PT, R6, UR4, PT ;  /* 0x0000000406007c0c */ /* 0x000fda000bf04270 */
[----:B-1----:R-:W-:Y:S05]  /*0590*/  @!P0 BRA `(.L_x_1105) ;  /* 0xfffffdc000008947 */ /* 0x002fea000383ffff */
.L_x_1101:
[----:B------:R-:W-:-:S05]  /*05a0*/  IADD3 R11, -R0, R6, RZ ;  /* 0x00000006000b7210 */ /* 0x000fca0007ffe1ff */
[----:B------:R-:W-:-:S05]  /*05b0*/  IMAD R0, R4, c[0x0][0x538], R11 ;  /* 0x00014e0004007a24 */ /* 0x000fca00078e020b */
[----:B------:R-:W-:Y:S01]  /*05c0*/  ISETP.GT.AND P0, PT, R0, UR4, PT ;  /* 0x0000000400007c0c */ /* 0x000fe2000bf04270 */
[----:B------:R-:W-:-:S12]  /*05d0*/  BRA.DIV ~URZ, `(.L_x_1106) ;  /* 0x000136027f007947 */ /* 0x000fd8000b800000 */
[----:B------:R-:W-:-:S04]  /*05e0*/  VOTE.ANY R10, PT, !P0 ;  /* 0x00000000000a7806 */ /* 0x000fc800040e0100 */
.L_x_1225:
[----:B------:R-:W1:Y:S02]  /*05f0*/  POPC R5, R10 ;  /* 0x0000000a00057309 */ /* 0x000e640000000000 */
[----:B-1----:R-:W-:-:S05]  /*0600*/  IADD3 R0, R5, R7, RZ ;  /* 0x0000000705007210 */ /* 0x002fca0007ffe0ff */
[----:B------:R1:W-:Y:S01]  /*0610*/  STL [R1+0xb4], R0 ;  /* 0x0000b40001007387 */ /* 0x0003e20000100800 */
[----:B------:R-:W-:Y:S05]  /*0620*/  BRA.DIV ~URZ, `(.L_x_1107) ;  /* 0x000136027f007947 */ /* 0x000fea000b800000 */
[----:B------:R2:W3:Y:S01]  /*0630*/  SHFL.IDX PT, R12, R9, R5, 0x1f ;  /* 0x00001f05090c7589 */ /* 0x0004e200000e0000 */
[----:B------:R-:W-:-:S03]  /*0640*/  MOV R6, RZ ;  /* 0x000000ff00067202 */ /* 0x000fc60000000f00 */
[----:B------:R2:W4:Y:S04]  /*0650*/  SHFL.IDX PT, R9, R8, R5, 0x1f ;  /* 0x00001f0508097589 */ /* 0x00052800000e0000 */
.L_x_1226:
[----:B------:R-:W-:Y:S01]  /*0660*/  ISETP.NE.AND P0, PT, R10, RZ, PT ;  /* 0x000000ff0a00720c */ /* 0x000fe20003f05270 */
[----:B------:R-:W-:-:S12]  /*0670*/  BSSY B0, `(.L_x_1108) ;  /* 0x0000005000007945 */ /* 0x000fd80003800000 */
[----:B------:R-:W-:Y:S05]  /*0680*/  @!P0 BRA `(.L_x_1109) ;  /* 0x0000003000008947 */ /* 0x000fea0003800000 */
[----:B-1----:R-:W-:Y:S01]  /*0690*/  IADD3 R0, R5, -0x1, RZ ;  /* 0xffffffff05007810 */ /* 0x002fe20007ffe0ff */
[----:B------:R-:W-:Y:S05]  /*06a0*/  BRA.DIV ~URZ, `(.L_x_1110) ;  /* 0x000136627f007947 */ /* 0x000fea000b800000 */
[----:B------:R1:W2:Y:S02]  /*06b0*/  SHFL.IDX PT, R6, R4, R0, 0x1f ;  /* 0x00001f0004067589 */ /* 0x0002a400000e0000 */
.L_x_1109:
[----:B------:R-:W-:Y:S05]  /*06c0*/  BSYNC B0 ;  /* 0x0000000000007941 */ /* 0x000fea0003800000 */
.L_x_1108:
        /* <DEDUP_REMOVED lines=69> */
.L_x_1112:
        /* <DEDUP_REMOVED lines=70> */
.L_x_1113:
[----:B------:R-:W-:Y:S05]  /*0f80*/  BSYNC B0 ;  /* 0x0000000000007941 */ /* 0x000fea0003800000 */
.L_x_1111:
[----:B------:R-:W-:-:S04]  /*0f90*/  LOP3.LUT R0, RZ, R0, RZ, 0x33, !PT ;  /* 0x00000000ff007212 */ /* 0x000fc800078e33ff */
[----:B------:R-:W-:-:S05]  /*0fa0*/  IADD3 R0, R0, R12, RZ ;  /* 0x0000000c00007210 */ /* 0x000fca0007ffe0ff */
[----:B------:R2:W-:Y:S01]  /*0fb0*/  STL [R1+0xac], R0 ;  /* 0x0000ac0001007387 */ /* 0x0005e20000100800 */
[----:B------:R-:W-:Y:S05]  /*0fc0*/  BRA `(.L_x_1114) ;  /* 0x0000006000007947 */ /* 0x000fea0003800000 */
.L_x_1102:
[----:B------:R-:W-:Y:S01]  /*0fd0*/  MOV R0, UR4 ;  /* 0x0000000400007c02 */ /* 0x000fe20008000f00 */
[----:B------:R-:W-:Y:S04]  /*0fe0*/  STL [R1+0xac], RZ ;  /* 0x0000acff01007387 */ /* 0x000fe80000100800 */
[----:B------:R-:W-:Y:S04]  /*0ff0*/  STL [R1+0xb0], RZ ;  /* 0x0000b0ff01007387 */ /* 0x000fe80000100800 */
[----:B------:R1:W-:Y:S02]  /*1000*/  STL [R1+0xa8], R0 ;  /* 0x0000a80001007387 */ /* 0x0003e40000100800 */
[----:B-1----:R-:W-:-:S05]  /*1010*/  MOV R0, c[0x0][0x53c] ;  /* 0x00014f0000007a02 */ /* 0x002fca0000000f00 */
[----:B------:R1:W-:Y:S02]  /*1020*/  STL [R1+0xb4], R0 ;  /* 0x0000b40001007387 */ /* 0x0003e40000100800 */
.L_x_1114:
        /* <DEDUP_REMOVED lines=8> */
.L_x_1100:
        /* <DEDUP_REMOVED lines=39> */
[----:B------:R-:W-:Y:S02]  /*1320*/  LOP3.LUT R3, R10, 0xffffffe0, RZ, 0xc0, !PT ;  /* 0xffffffe00a037812 */ /* 0x000fe400078ec0ff */
[----:B------:R-:W-:Y:S01]  /*1330*/  LOP3.LUT R0, R6, 0x1c0, RZ, 0xc0, !PT ;  /* 0x000001c006007812 */ /* 0x000fe200078ec0ff */
[----:B------:R-:W-:Y:S01]  /*1340*/  IMAD.IADD R6, R2, 0x1, -R4 ;  /* 0x0000000102067824 */ /* 0x000fe200078e0a04 */
        /* <DEDUP_REMOVED lines=21> */
[----:B------:R-:W-:Y:S01]  /*14a0*/  IMAD.SHL.U32 R2, R6, 0x40, RZ ;  /* 0x0000004006027824 */ /* 0x000fe200078e00ff */
        /* <DEDUP_REMOVED lines=206> */
.L_x_1222:
[----:B--2---:R-:W2:Y:S01]  /*2190*/  LDL R0, [R1+0xb4] ;  /* 0x0000b40001007983 */ /* 0x004ea20000100800 */
[----:B------:R-:W-:Y:S01]  /*21a0*/  IMAD.MOV.U32 R8, RZ, RZ, 0x4 ;  /* 0x00000004ff087424 */ /* 0x000fe200078e00ff */
[----:B------:R-:W-:-:S02]  /*21b0*/  ISETP.NE.U32.AND P0, PT, RZ, c[0x0][0x370], PT ;  /* 0x0000dc00ff007a0c */ /* 0x000fc40003f05070 */
[----:B------:R-:W-:Y:S01]  /*21c0*/  ISETP.NE.U32.AND P1, PT, RZ, c[0x0][0x360], PT ;  /* 0x0000d800ff007a0c */ /* 0x000fe20003f25070 */
[----:B--2---:R-:W-:-:S05]  /*21d0*/  IMAD.WIDE R2, R0, R8, c[0x0][0x588] ;  /* 0x0001620000027625 */ /* 0x004fca00078e0208 */
[----:B------:R-:W2:Y:S01]  /*21e0*/  LDG.E R17, [R2.64] ;  /* 0x0000000602117981 */ /* 0x000ea2000c1e1900 */
[----:B------:R-:W-:Y:S01]  /*21f0*/  ISETP.NE.AND.EX P3, PT, RZ, c[0x0][0x374], PT, P0 ;  /* 0x0000dd00ff007a0c */ /* 0x000fe20003f65300 */
[----:B------:R-:W-:Y:S01]  /*2200*/  IMAD.MOV.U32 R15, RZ, RZ, RZ ;  /* 0x000000ffff0f7224 */ /* 0x000fe200078e00ff */
[----:B------:R-:W-:Y:S01]  /*2210*/  ISETP.NE.AND.EX P1, PT, RZ, c[0x0][0x364], PT, P1 ;  /* 0x0000d900ff007a0c */ /* 0x000fe20003f25310 */
[----:B------:R-:W-:Y:S01]  /*2220*/  IMAD.MOV.U32 R11, RZ, RZ, RZ ;  /* 0x000000ffff0b7224 */ /* 0x000fe200078e00ff */
[----:B------:R-:W-:-:S04]  /*2230*/  ISETP.NE.U32.AND P4, PT, RZ, c[0x0][0x348], PT ;  /* 0x0000d200ff007a0c */ /* 0x000fc80003f85070 */
[----:B------:R-:W-:Y:S01]  /*2240*/  ISETP.NE.AND.EX P4, PT, RZ, c[0x0][0x34c], PT, P4 ;  /* 0x0000d300ff007a0c */ /* 0x000fe20003f85340 */
[C---:B--2---:R-:W-:Y:S01]  /*2250*/  IMAD.SHL.U32 R114, R17.reuse, 0x4, RZ ;  /* 0x0000000411727824 */ /* 0x044fe200078e00ff */
[----:B------:R-:W-:Y:S01]  /*2260*/  SHF.R.S32.HI R106, RZ, 0x1f, R17 ;  /* 0x0000001fff6a7819 */ /* 0x000fe20000011411 */
[----:B------:R1:W-:Y:S02]  /*2270*/  STL [R1+0xbc], R17 ;  /* 0x0000bc1101007387 */ /* 0x0003e40000100800 */
[C---:B------:R-:W-:Y:S02]  /*2280*/  @P3 LEA R6, P0, R17.reuse, c[0x0][0x370], 0x2 ;  /* 0x0000dc0011063a11 */ /* 0x040fe400078010ff */
[C-C-:B------:R-:W-:Y:S01]  /*2290*/  SHF.L.U64.HI R107, R17.reuse, 0x2, R106.reuse ;  /* 0x00000002116b7819 */ /* 0x140fe2000001026a */
[----:B------:R1:W-:Y:S01]  /*22a0*/  STL [R1+0xf8], R106 ;  /* 0x0000f86a01007387 */ /* 0x0003e20000100800 */
[----:B------:R-:W-:Y:S02]  /*22b0*/  @P1 IADD3 R4, P2, R114, c[0x0][0x360], RZ ;  /* 0x0000d80072041a10 */ /* 0x000fe40007f5e0ff */
[----:B------:R-:W-:Y:S01]  /*22c0*/  @P3 LEA.HI.X R7, R17, c[0x0][0x374], R106, 0x2, P0 ;  /* 0x0000dd0011073a11 */ /* 0x000fe200000f146a */
[----:B------:R1:W-:Y:S01]  /*22d0*/  STL [R1+0xc4], R114 ;  /* 0x0000c47201007387 */ /* 0x0003e20000100800 */
[----:B------:R-:W-:-:S02]  /*22e0*/  @P1 IADD3.X R5, R107, c[0x0][0x364], RZ, P2, !PT ;  /* 0x0000d9006b051a10 */ /* 0x000fc400017fe4ff */
[----:B------:R-:W-:Y:S01]  /*22f0*/  IADD3 R2, P0, R114, c[0x0][0x348], RZ ;  /* 0x0000d20072027a10 */ /* 0x000fe20007f1e0ff */
[----:B------:R-:W2:Y:S03]  /*2300*/  @P3 LDG.E R15, [R6.64] ;  /* 0x00000006060f3981 */ /* 0x000ea6000c1e1900 */
[----:B------:R-:W-:Y:S01]  /*2310*/  IADD3.X R3, R107, c[0x0][0x34c], RZ, P0, !PT ;  /* 0x0000d3006b037a10 */ /* 0x000fe200007fe4ff */
[----:B------:R-:W3:Y:S04]  /*2320*/  @P1 LDG.E R0, [R4.64] ;  /* 0x0000000604001981 */ /* 0x000ee8000c1e1900 */
[----:B------:R1:W5:Y:S04]  /*2330*/  @P4 LDG.E R11, [R2.64] ;  /* 0x00000006020b4981 */ /* 0x000368000c1e1900 */
[----:B------:R1:W-:Y:S01]  /*2340*/  STL [R1+0xc8], R107 ;  /* 0x0000c86b01007387 */ /* 0x0003e20000100800 */
        /* <DEDUP_REMOVED lines=11> */
.L_x_1115:
[----:B------:R-:W-:-:S04]  /*2400*/  ISETP.NE.U32.AND P0, PT, RZ, c[0x0][0x368], PT ;  /* 0x0000da00ff007a0c */ /* 0x000fc80003f05070 */
[----:B------:R-:W-:-:S13]  /*2410*/  ISETP.NE.AND.EX P0, PT, RZ, c[0x0][0x36c], PT, P0 ;  /* 0x0000db00ff007a0c */ /* 0x000fda0003f05300 */
[----:B------:R-:W-:Y:S05]  /*2420*/  @!P0 BRA `(.L_x_1116) ;  /* 0x0000004000008947 */ /* 0x000fea0003800000 */
[----:B-1----:R-:W-:-:S04]  /*2430*/  IADD3 R2, P0, R114, c[0x0][0x368], RZ ;  /* 0x0000da0072027a10 */ /* 0x002fc80007f1e0ff */
[----:B------:R-:W-:-:S05]  /*2440*/  IADD3.X R3, R107, c[0x0][0x36c], RZ, P0, !PT ;  /* 0x0000db006b037a10 */ /* 0x000fca00007fe4ff */
[----:B------:R1:W5:Y:S01]  /*2450*/  LDG.E R0, [R2.64] ;  /* 0x0000000602007981 */ /* 0x000362000c1e1900 */
[----:B------:R-:W-:Y:S05]  /*2460*/  BRA `(.L_x_1117) ;  /* 0x0000008000007947 */ /* 0x000fea0003800000 */
.L_x_1116:
        /* <DEDUP_REMOVED lines=8> */
.L_x_1117:
[----:B-1----:R-:W2:Y:S04]  /*24f0*/  LDL R3, [R1+0x98] ;  /* 0x0000980001037983 */ /* 0x002ea80000100800 */
[----:B------:R-:W3:Y:S04]  /*2500*/  LDL.LU R2, [R1+0xac] ;  /* 0x0000ac0001027983 */ /* 0x000ee80000300800 */
[----:B------:R-:W4:Y:S04]  /*2510*/  LDL.LU R16, [R1+0xc0] ;  /* 0x0000c00001107983 */ /* 0x000f280000300800 */
[----:B------:R-:W4:Y:S01]  /*2520*/  LDL R14, [R1+0xb0] ;  /* 0x0000b000010e7983 */ /* 0x000f220000100800 */
[----:B-----5:R-:W-:Y:S01]  /*2530*/  IMAD.IADD R110, R0, 0x1, -R15 ;  /* 0x00000001006e7824 */ /* 0x020fe200078e0a0f */
[----:B------:R-:W-:Y:S01]  /*2540*/  BSSY B0, `(.L_x_1118) ;  /* 0x0000041000007945 */ /* 0x000fe20003800000 */
[----:B--2---:R-:W-:-:S02]  /*2550*/  IMAD.MOV.U32 R13, RZ, RZ, R3 ;  /* 0x000000ffff0d7224 */ /* 0x004fc400078e0003 */
[----:B------:R-:W-:Y:S02]  /*2560*/  IMAD.MOV.U32 R3, RZ, RZ, c[0x0][0x2c4] ;  /* 0x0000b100ff037624 */ /* 0x000fe400078e00ff */
[----:B---3--:R-:W-:-:S03]  /*2570*/  IMAD.SHL.U32 R12, R2, 0x80, RZ ;  /* 0x00000080020c7824 */ /* 0x008fc600078e00ff */
[----:B------:R-:W-:Y:S02]  /*2580*/  ISETP.NE.AND P3, PT, R3, 0x1, PT ;  /* 0x000000010300780c */ /* 0x000fe40003f65270 */
[----:B------:R-:W-:Y:S01]  /*2590*/  IADD3 R2, R12, 0x7f, RZ ;  /* 0x0000007f0c027810 */ /* 0x000fe20007ffe0ff */
[----:B------:R1:W-:Y:S01]  /*25a0*/  STL [R1+0xa0], R12 ;  /* 0x0000a00c01007387 */ /* 0x0003e20000100800 */
[----:B----4-:R-:W-:-:S03]  /*25b0*/  LOP3.LUT R16, R16, 0xfffffffb, RZ, 0xc0, !PT ;  /* 0xfffffffb10107812 */ /* 0x010fc600078ec0ff */
[----:B------:R-:W-:Y:S01]  /*25c0*/  IMAD.MOV.U32 R0, RZ, RZ, R2 ;  /* 0x000000ffff007224 */ /* 0x000fe200078e0002 */
[----:B------:R1:W-:Y:S05]  /*25d0*/  STL [R1+0x9c], R110 ;  /* 0x00009c6e01007387 */ /* 0x0003ea0000100800 */
[----:B------:R-:W-:Y:S01]  /*25e0*/  @P3 IMAD.HI.U32 R3, R2, c[0x0][0x2c8], RZ ;  /* 0x0000b20002033a27 */ /* 0x000fe200078e00ff */
[----:B------:R-:W-:Y:S02]  /*25f0*/  IADD3 R2, R110, 0x30, -R13 ;  /* 0x000000306e027810 */ /* 0x000fe40007ffe80d */
[----:B------:R-:W-:Y:S02]  /*2600*/  @P3 LOP3.LUT R16, R16, 0x4, RZ, 0xfc, !PT ;  /* 0x0000000410103812 */ /* 0x000fe400078efcff */
[----:B------:R-:W-:-:S02]  /*2610*/  @P3 SHF.R.U32.HI R0, RZ, c[0x0][0x2cc], R3 ;  /* 0x0000b300ff003a19 */ /* 0x000fc40000011603 */
[----:B------:R-:W-:Y:S01]  /*2620*/  IADD3 R3, R110, 0x2f, RZ ;  /* 0x0000002f6e037810 */ /* 0x000fe20007ffe0ff */
[----:B------:R1:W-:Y:S02]  /*2630*/  STL [R1+0xc0], R16 ;  /* 0x0000c01001007387 */ /* 0x0003e40000100800 */
[----:B------:R-:W-:Y:S02]  /*2640*/  IMAD.IADD R0, R2, 0x1, R0 ;  /* 0x0000000102007824 */ /* 0x000fe400078e0200 */
[----:B------:R-:W-:-:S04]  /*2650*/  IMAD.HI R2, R3, 0x2aaaaaab, RZ ;  /* 0x2aaaaaab03027827 */ /* 0x000fc800078e02ff */
[----:B------:R-:W-:Y:S01]  /*2660*/  IMAD.HI R0, R0, 0x2aaaaaab, RZ ;  /* 0x2aaaaaab00007827 */ /* 0x000fe200078e02ff */
[----:B------:R-:W-:-:S04]  /*2670*/  SHF.R.U32.HI R4, RZ, 0x1f, R2 ;  /* 0x0000001fff047819 */ /* 0x000fc80000011602 */
[----:B------:R-:W-:Y:S02]  /*2680*/  SHF.R.U32.HI R3, RZ, 0x1f, R0 ;  /* 0x0000001fff037819 */ /* 0x000fe40000011600 */
[----:B------:R-:W-:Y:S02]  /*2690*/  LEA.HI.SX32 R4, R2, R4, 0x1d ;  /* 0x0000000402047211 */ /* 0x000fe400078feaff */
[----:B------:R-:W-:Y:S02]  /*26a0*/  LEA.HI.SX32 R0, R0, R3, 0x1d ;  /* 0x0000000300007211 */ /* 0x000fe400078feaff */
[----:B------:R-:W-:Y:S02]  /*26b0*/  LOP3.LUT R2, R14, 0xff000000, RZ, 0xc0, !PT ;  /* 0xff0000000e027812 */ /* 0x000fe400078ec0ff */
[----:B------:R-:W-:Y:S02]  /*26c0*/  IMNMX R7, R4, R0, PT ;  /* 0x0000000004077217 */ /* 0x000fe40003800200 */
[----:B------:R-:W-:-:S02]  /*26d0*/  LOP3.LUT R3, R14, 0xff0000, RZ, 0xc0, !PT ;  /* 0x00ff00000e037812 */ /* 0x000fc400078ec0ff */
[----:B------:R-:W-:Y:S01]  /*26e0*/  SHF.R.U32.HI R0, RZ, 0x8, R2 ;  /* 0x00000008ff007819 */ /* 0x000fe20000011602 */
[----:B------:R-:W-:Y:S01]  /*26f0*/  IMAD.MOV.U32 R2, RZ, RZ, RZ ;  /* 0x000000ffff027224 */ /* 0x000fe200078e00ff */
[----:B------:R-:W-:Y:S02]  /*2700*/  ISETP.GE.AND P0, PT, R7, 0x1, PT ;  /* 0x000000010700780c */ /* 0x000fe40003f06270 */
        /* <DEDUP_REMOVED lines=36> */
.L_x_1119:
[----:B------:R-:W-:Y:S05]  /*2950*/  BSYNC B0 ;  /* 0x0000000000007941 */ /* 0x000fea0003800000 */
.L_x_1118:
        /* <DEDUP_REMOVED lines=75> */
[----:B------:R-:W-:-:S04]  /*2e10*/  @P0 IADD3 R2, P1, R114, c[0x0][0x340], RZ ;  /* 0x0000d00072020a10 */ /* 0x000fc80007f3e0ff */
[----:B------:R-:W-:-:S05]  /*2e20*/  @P0 IADD3.X R3, R107, c[0x0][0x344], RZ, P1, !PT ;  /* 0x0000d1006b030a10 */ /* 0x000fca0000ffe4ff */
[----:B------:R1:W5:Y:S01]  /*2e30*/  @P0 LDG.E R0, [R2.64] ;  /* 0x0000000602000981 */ /* 0x000362000c1e1900 */
[----:B------:R-:W-:Y:S01]  /*2e40*/  WARPSYNC 0xffffffff ;  /* 0xffffffff00007948 */ /* 0x000fe20003800000 */
[----:B------:R-:W-:Y:S02]  /*2e50*/  SEL R7, R17, RZ, !P4 ;  /* 0x000000ff11077207 */ /* 0x000fe40006000000 */
[----:B------:R-:W-:Y:S01]  /*2e60*/  SEL R6, R106, RZ, !P4 ;  /* 0x000000ff6a067207 */ /* 0x000fe20006000000 */
[----:B------:R-:W-:Y:S02]  /*2e70*/  @!P0 IMAD.MOV.U32 R0, RZ, RZ, R17 ;  /* 0x000000ffff008224 */ /* 0x000fe400078e0011 */
[----:B-1----:R-:W2:Y:S01]  /*2e80*/  LDL R106, [R1+0x68] ;  /* 0x00006800016a7983 */ /* 0x002ea20000100800 */
[----:B------:R-:W-:Y:S02]  /*2e90*/  IMAD.MOV.U32 R58, RZ, RZ, 0x30 ;  /* 0x00000030ff3a7424 */ /* 0x000fe400078e00ff */
[----:B------:R-:W-:Y:S02]  /*2ea0*/  IMAD.MOV.U32 R2, RZ, RZ, c[0x0][0x2b8] ;  /* 0x0000ae00ff027624 */ /* 0x000fe400078e00ff */
[----:B------:R-:W-:Y:S01]  /*2eb0*/  IMAD R58, R111, R58, -0x30 ;  /* 0xffffffd06f3a7424 */ /* 0x000fe200078e023a */
[----:B-----5:R-:W-:Y:S01]  /*2ec0*/  SHF.R.S32.HI R3, RZ, 0x1f, R0 ;  /* 0x0000001fff037819 */ /* 0x020fe20000011400 */
[----:B------:R-:W-:Y:S01]  /*2ed0*/  IMAD.MOV.U32 R107, RZ, RZ, R16 ;  /* 0x000000ffff6b7224 */ /* 0x000fe200078e0010 */
[----:B------:R-:W-:Y:S01]  /*2ee0*/  ISETP.NE.AND P1, PT, R2, 0x1, PT ;  /* 0x000000010200780c */ /* 0x000fe20003f25270 */
[----:B------:R-:W-:-:S05]  /*2ef0*/  IMAD.WIDE.U32 R8, R0, c[0x0][0x2b0], RZ ;  /* 0x0000ac0000087a25 */ /* 0x000fca00078e00ff */
[----:B------:R-:W-:Y:S01]  /*2f00*/  STL.64 [R1+0x80], R8 ;  /* 0x0000800801007387 */ /* 0x000fe20000100a00 */
[----:B------:R-:W-:-:S06]  /*2f10*/  LOP3.LUT R107, R107, 0xfffffffd, RZ, 0xc0, !PT ;  /* 0xfffffffd6b6b7812 */ /* 0x000fcc00078ec0ff */
[----:B------:R-:W-:Y:S01]  /*2f20*/  @P1 LOP3.LUT R107, R107, 0x2, RZ, 0xfc, !PT ;  /* 0x000000026b6b1812 */ /* 0x000fe200078efcff */
[----:B------:R-:W-:Y:S01]  /*2f30*/  IMAD.MOV.U32 R34, RZ, RZ, RZ ;  /* 0x000000ffff227224 */ /* 0x000fe200078e00ff */
[----:B------:R-:W-:Y:S01]  /*2f40*/  LOP3.LUT R24, R14, 0xffff, RZ, 0xc0, !PT ;  /* 0x0000ffff0e187812 */ /* 0x000fe200078ec0ff */
[----:B------:R-:W-:-:S04]  /*2f50*/  IMAD R6, R6, c[0x0][0x1c0], RZ ;  /* 0x0000700006067a24 */ /* 0x000fc800078e02ff */
[----:B------:R-:W-:Y:S01]  /*2f60*/  IMAD R6, R7, c[0x0][0x1c4], R6 ;  /* 0x0000710007067a24 */ /* 0x000fe200078e0206 */
[----:B------:R-:W-:Y:S01]  /*2f70*/  BAR.SYNC.DEFER_BLOCKING 0x0 ;  /* 0x0000000000007b1d */ /* 0x000fe20000010000 */
[----:B--2---:R-:W-:-:S04]  /*2f80*/  IMAD.IADD R2, R106, 0x1, R58 ;  /* 0x000000016a027824 */ /* 0x004fc800078e023a */
[C---:B------:R-:W-:Y:S01]  /*2f90*/  IMAD.IADD R23, R2.reuse, 0x1, R15 ;  /* 0x0000000102177824 */ /* 0x040fe200078e020f */
[----:B------:R-:W-:Y:S01]  /*2fa0*/  ISETP.GE.AND P0, PT, R2, R110, PT ;  /* 0x0000006e0200720c */ /* 0x000fe20003f06270 */
[----:B------:R-:W-:-:S04]  /*2fb0*/  IMAD R2, R3, c[0x0][0x2b0], RZ ;  /* 0x0000ac0003027a24 */ /* 0x000fc800078e02ff */
[----:B------:R-:W-:-:S04]  /*2fc0*/  IMAD R2, R0, c[0x0][0x2b4], R2 ;  /* 0x0000ad0000027a24 */ /* 0x000fc800078e0202 */
[----:B------:R-:W-:-:S05]  /*2fd0*/  IMAD.IADD R4, R9, 0x1, R2 ;  /* 0x0000000109047824 */ /* 0x000fca00078e0202 */
[----:B------:R1:W-:Y:S04]  /*2fe0*/  STL [R1+0x90], R4 ;  /* 0x0000900401007387 */ /* 0x0003e80000100800 */
[----:B------:R-:W2:Y:S04]  /*2ff0*/  LDL R25, [R1+0x5c] ;  /* 0x00005c0001197983 */ /* 0x000ea80000100800 */
[----:B------:R-:W3:Y:S04]  /*3000*/  LDL R27, [R1+0x20c] ;  /* 0x00020c00011b7983 */ /* 0x000ee80000100800 */
[----:B------:R-:W4:Y:S04]  /*3010*/  LDL R29, [R1+0x60] ;  /* 0x00006000011d7983 */ /* 0x000f280000100800 */
[----:B------:R-:W4:Y:S04]  /*3020*/  LDL R30, [R1+0x204] ;  /* 0x00020400011e7983 */ /* 0x000f280000100800 */
[----:B------:R-:W4:Y:S04]  /*3030*/  LDL R32, [R1+0x38] ;  /* 0x0000380001207983 */ /* 0x000f280000100800 */
[----:B------:R-:W4:Y:S04]  /*3040*/  LDL R31, [R1+0x58] ;  /* 0x00005800011f7983 */ /* 0x000f280000100800 */
[----:B------:R-:W4:Y:S04]  /*3050*/  LDL R33, [R1+0x210] ;  /* 0x0002100001217983 */ /* 0x000f280000100800 */
[----:B------:R-:W4:Y:S04]  /*3060*/  LDL R36, [R1+0x208] ;  /* 0x0002080001247983 */ /* 0x000f280000100800 */
[----:B------:R-:W4:Y:S01]  /*3070*/  LDL R28, [R1+0x28] ;  /* 0x00002800011c7983 */ /* 0x000f220000100800 */
[----:B------:R-:W-:Y:S01]  /*3080*/  ISETP.GT.OR P0, PT, R106, 0x2f, P0 ;  /* 0x0000002f6a00780c */ /* 0x000fe20000704670 */
[----:B------:R-:W-:-:S04]  /*3090*/  @P1 IMAD.HI.U32 R3, R23, c[0x0][0x2bc], RZ ;  /* 0x0000af0017031a27 */ /* 0x000fc800078e00ff */
[----:B------:R-:W-:Y:S01]  /*30a0*/  IMAD.MOV.U32 R22, RZ, RZ, R23 ;  /* 0x000000ffff167224 */ /* 0x000fe200078e0017 */
[----:B------:R-:W-:-:S07]  /*30b0*/  @P1 SHF.R.U32.HI R22, RZ, c[0x0][0x2c0], R3 ;  /* 0x0000b000ff161a19 */ /* 0x000fce0000011603 */
[----:B------:R-:W-:-:S04]  /*30c0*/  @!P0 IADD3 R0, P1, R22, R8, RZ ;  /* 0x0000000816008210 */ /* 0x000fc80007f3e0ff */
[----:B------:R-:W-:Y:S02]  /*30d0*/  @!P0 LEA.HI.X.SX32 R3, R22, R4, 0x1, P1 ;  /* 0x0000000416038211 */ /* 0x000fe400008f0eff */
[----:B------:R-:W-:-:S04]  /*30e0*/  @!P0 LEA R2, P1, R0, c[0x0][0x2a0], 0x2 ;  /* 0x0000a80000028a11 */ /* 0x000fc800078210ff */
[----:B------:R-:W-:-:S05]  /*30f0*/  @!P0 LEA.HI.X R3, R0, c[0x0][0x2a4], R3, 0x2, P1 ;  /* 0x0000a90000038a11 */ /* 0x000fca00008f1403 */
        /* <DEDUP_REMOVED lines=12> */
[----:B------:R-:W1:Y:S03]  /*31c0*/  S2R R8, SR_TID.X ;  /* 0x0000000000087919 */ /* 0x000e660000002100 */
        /* <DEDUP_REMOVED lines=21> */
[----:B------:R-:W3:Y:S02]  /*3320*/  SHFL.IDX PT, R4, R16, RZ, 0x181f ;  /* 0x00181fff10047589 */ /* 0x000ee400000e0000 */
[----:B------:R-:W-:-:S05]  /*3330*/  IMAD.IADD R20, R26, 0x1, R12 ;  /* 0x000000011a147824 */ /* 0x000fca00078e020c */
[C---:B------:R-:W-:Y:S01]  /*3340*/  ISETP.GE.AND P0, PT, R20.reuse, R21, PT ;  /* 0x000000151400720c */ /* 0x040fe20003f06270 */
[----:B------:R-:W1:Y:S01]  /*3350*/  SHFL.IDX PT, R0, R17, 0x1, 0x181f ;  /* 0x00381f0011007f89 */ /* 0x000e6200000e0000 */
[----:B------:R-:W-:-:S03]  /*3360*/  IADD3 R5, R20, 0x20, RZ ;  /* 0x0000002014057810 */ /* 0x000fc60007ffe0ff */
[----:B------:R-:W1:Y:S01]  /*3370*/  SHFL.IDX PT, R2, R16, 0x1, 0x181f ;  /* 0x00381f0010027f89 */ /* 0x000e6200000e0000 */
[----:B------:R-:W-:Y:S01]  /*3380*/  ISETP.GE.AND P1, PT, R5, R21, PT ;  /* 0x000000150500720c */ /* 0x000fe20003f26270 */
[----:B------:R-:W-:Y:S01]  /*3390*/  IMAD.WIDE.U32 R38, R24, c[0x0][0x1e8], RZ ;  /* 0x00007a0018267a25 */ /* 0x000fe200078e00ff */
[----:B------:R-:W-:-:S05]  /*33a0*/  IADD3 R57, R111, -0x1, RZ ;  /* 0xffffffff6f397810 */ /* 0x000fca0007ffe0ff */
[----:B------:R-:W-:Y:S01]  /*33b0*/  IMAD R56, R57, -0x30, R110 ;  /* 0xffffffd039387824 */ /* 0x000fe200078e026e */
[----:B--2---:R-:W-:-:S04]  /*33c0*/  @!P0 LEA R10, P3, R25, R3, 0x1 ;  /* 0x00000003190a8211 */ /* 0x004fc800078608ff */
[-C--:B---3--:R-:W-:Y:S02]  /*33d0*/  @!P0 LEA.HI.X R11, R25, R4.reuse, R27, 0x1, P3 ;  /* 0x00000004190b8211 */ /* 0x088fe400018f0c1b */
[-C--:B----4-:R-:W-:Y:S02]  /*33e0*/  @!P0 LEA R6, P3, R29, R3.reuse, 0x1 ;  /* 0x000000031d068211 */ /* 0x090fe400078608ff */
[----:B------:R-:W-:Y:S02]  /*33f0*/  ISETP.GE.AND P4, PT, R25, c[0x0][0x198], PT ;  /* 0x0000660019007a0c */ /* 0x000fe40003f86270 */
[----:B------:R-:W-:Y:S02]  /*3400*/  @!P0 LEA.HI.X R7, R29, R4, R30, 0x1, P3 ;  /* 0x000000041d078211 */ /* 0x000fe400018f0c1e */
[C---:B------:R-:W-:Y:S02]  /*3410*/  ISETP.GE.AND P3, PT, R32.reuse, c[0x0][0x198], PT ;  /* 0x0000660020007a0c */ /* 0x040fe40003f66270 */
[----:B------:R-:W-:-:S02]  /*3420*/  @!P0 LEA R12, P2, R32, R3, 0x1 ;  /* 0x00000003200c8211 */ /* 0x000fc400078408ff */
[----:B------:R-:W-:Y:S02]  /*3430*/  ISETP.GE.AND P5, PT, R31, c[0x0][0x198], PT ;  /* 0x000066001f007a0c */ /* 0x000fe40003fa6270 */
        /* <DEDUP_REMOVED lines=23> */
[----:B------:R3:W-:Y:S06]  /*35b0*/  @!P1 LDGSTS.E.BYPASS.LTC128B.128 [R28+0x11080], [R4.64], !P6 ;  /* 0x11080000041c9fae */ /* 0x0007ec000f101d46 */
[----:B--2---:R-:W-:-:S04]  /*35c0*/  @!P0 LEA R8, P1, R25, R0, 0x1 ;  /* 0x0000000019088211 */ /* 0x004fc800078208ff */
[----:B----4-:R-:W-:Y:S02]  /*35d0*/  @!P0 LEA.HI.X R9, R25, R2, R27, 0x1, P1 ;  /* 0x0000000219098211 */ /* 0x010fe400008f0c1b */
[-C--:B------:R-:W-:Y:S02]  /*35e0*/  @!P0 LEA R14, P2, R32, R0.reuse, 0x1 ;  /* 0x00000000200e8211 */ /* 0x080fe400078408ff */
[----:B-1----:R-:W-:-:S04]  /*35f0*/  @!P0 LEA R6, P1, R31, R0, 0x1 ;  /* 0x000000001f068211 */ /* 0x002fc800078208ff */
[----:B------:R-:W-:Y:S02]  /*3600*/  @!P0 LEA.HI.X R7, R31, R2, R36, 0x1, P1 ;  /* 0x000000021f078211 */ /* 0x000fe400008f0c24 */
[C---:B---3--:R-:W-:Y:S02]  /*3610*/  @!P0 LEA R4, P1, R29.reuse, R0, 0x1 ;  /* 0x000000001d048211 */ /* 0x048fe400078208ff */
[----:B------:R-:W-:Y:S02]  /*3620*/  IADD3 R0, R20, 0x60, RZ ;  /* 0x0000006014007810 */ /* 0x000fe40007ffe0ff */
[-C--:B------:R-:W-:Y:S02]  /*3630*/  @!P0 LEA.HI.X R15, R32, R2.reuse, R33, 0x1, P2 ;  /* 0x00000002200f8211 */ /* 0x080fe400010f0c21 */
[----:B------:R-:W-:Y:S01]  /*3640*/  ISETP.GE.AND P2, PT, R0, R21, PT ;  /* 0x000000150000720c */ /* 0x000fe20003f46270 */
[----:B------:R-:W-:Y:S01]  /*3650*/  IMAD.MOV R0, RZ, RZ, -R22 ;  /* 0x000000ffff007224 */ /* 0x000fe200078e0a16 */
[----:B------:R-:W1:Y:S03]  /*3660*/  SHFL.IDX PT, R12, R17, 0x3, 0x181f ;  /* 0x00781f00110c7f89 */ /* 0x000e6600000e0000 */
[----:B------:R-:W-:Y:S01]  /*3670*/  IMAD R23, R0, c[0x0][0x2b8], R23 ;  /* 0x0000ae0000177a24 */ /* 0x000fe200078e0217 */
[----:B------:R2:W-:Y:S04]  /*3680*/  @!P0 LDGSTS.E.BYPASS.LTC128B.128 [R28+0x6080], [R14.64], !P3 ;  /* 0x060800000e1c8fae */ /* 0x0005e8000d901d46 */
[----:B------:R3:W-:Y:S04]  /*3690*/  @!P0 LDGSTS.E.BYPASS.LTC128B.128 [R28+0xa080], [R8.64], !P4 ;  /* 0x0a080000081c8fae */ /* 0x0007e8000e101d46 */
[----:B------:R4:W-:Y:S04]  /*36a0*/  @!P0 LDGSTS.E.BYPASS.LTC128B.128 [R28+0xe080], [R6.64], !P5 ;  /* 0x0e080000061c8fae */ /* 0x0009e8000e901d46 */
[----:B------:R-:W1:Y:S01]  /*36b0*/  SHFL.IDX PT, R13, R16, 0x3, 0x181f ;  /* 0x00781f00100d7f89 */ /* 0x000e6200000e0000 */
[----:B------:R-:W-:Y:S01]  /*36c0*/  @!P0 LEA.HI.X R5, R29, R2, R30, 0x1, P1 ;  /* 0x000000021d058211 */ /* 0x000fe200008f0c1e */
[----:B------:R-:W-:-:S04]  /*36d0*/  IMAD.WIDE.U32 R2, R23, c[0x0][0x1e0], RZ ;  /* 0x0000780017027a25 */ /* 0x000fc800078e00ff */
[----:B------:R1:W-:Y:S01]  /*36e0*/  @!P0 LDGSTS.E.BYPASS.LTC128B.128 [R28+0x12080], [R4.64], !P6 ;  /* 0x12080000041c8fae */ /* 0x0003e2000f101d46 */
[----:B----4-:R-:W-:-:S05]  /*36f0*/  SHF.R.S32.HI R7, RZ, 0x1f, R23 ;  /* 0x0000001fff077819 */ /* 0x010fca0000011417 */
[----:B------:R-:W-:Y:S01]  /*3700*/  IMAD R0, R7, c[0x0][0x1e0], RZ ;  /* 0x0000780007007a24 */ /* 0x000fe200078e02ff */
[----:B--2---:R-:W-:-:S03]  /*3710*/  SHF.R.S32.HI R14, RZ, 0x1f, R34 ;  /* 0x0000001fff0e7819 */ /* 0x004fc60000011422 */
[----:B------:R-:W-:-:S04]  /*3720*/  IMAD R0, R23, c[0x0][0x1e4], R0 ;  /* 0x0000790017007a24 */ /* 0x000fc800078e0200 */
[----:B------:R-:W-:Y:S02]  /*3730*/  IMAD.IADD R3, R3, 0x1, R0 ;  /* 0x0000000103037824 */ /* 0x000fe400078e0200 */
[----:B------:R-:W-:Y:S02]  /*3740*/  IMAD R0, R14, c[0x0][0x1f0], RZ ;  /* 0x00007c000e007a24 */ /* 0x000fe400078e02ff */
[----:B------:R-:W-:Y:S01]  /*3750*/  IMAD.WIDE.U32 R2, R34, c[0x0][0x1f0], R2 ;  /* 0x00007c0022027a25 */ /* 0x000fe200078e0002 */
[----:B-1----:R-:W-:-:S03]  /*3760*/  @!P2 LEA R10, P1, R32, R12, 0x1 ;  /* 0x0000000c200aa211 */ /* 0x002fc600078208ff */
[----:B------:R-:W-:Y:S02]  /*3770*/  IMAD R5, R24, c[0x0][0x1ec], R39 ;  /* 0x00007b0018057a24 */ /* 0x000fe400078e0227 */
[----:B------:R-:W-:Y:S01]  /*3780*/  IMAD R4, R34, c[0x0][0x1f4], R0 ;  /* 0x00007d0022047a24 */ /* 0x000fe200078e0200 */
[----:B------:R-:W-:Y:S02]  /*3790*/  IADD3 R0, P0, R2, R38, RZ ;  /* 0x0000002602007210 */ /* 0x000fe40007f1e0ff */
[----:B------:R-:W-:Y:S02]  /*37a0*/  @!P2 LEA.HI.X R11, R32, R13, R33, 0x1, P1 ;  /* 0x0000000d200ba211 */ /* 0x000fe400008f0c21 */
[----:B------:R-:W-:Y:S02]  /*37b0*/  IADD3.X R2, R5, R3, R4, P0, !PT ;  /* 0x0000000305027210 */ /* 0x000fe400007fe404 */
[----:B------:R-:W-:Y:S01]  /*37c0*/  LEA R6, P0, R0, c[0x0][0x1c8], 0x1 ;  /* 0x0000720000067a11 */ /* 0x000fe200078008ff */
[----:B------:R1:W-:Y:S01]  /*37d0*/  @!P2 LDGSTS.E.BYPASS.LTC128B.128 [R28+0x7080], [R10.64], !P3 ;  /* 0x070800000a1cafae */ /* 0x0003e2000d901d46 */
[----:B------:R-:W-:-:S05]  /*37e0*/  IMNMX R3, R56, 0x30, PT ;  /* 0x0000003038037817 */ /* 0x000fca0003800200 */
[----:B---3--:R-:W-:-:S05]  /*37f0*/  IMAD.IADD R8, R3, 0x1, -R26 ;  /* 0x0000000103087824 */ /* 0x008fca00078e0a1a */
[----:B------:R-:W-:Y:S02]  /*3800*/  ISETP.GE.AND P1, PT, R8, 0x1, PT ;  /* 0x000000010800780c */ /* 0x000fe40003f26270 */
[----:B-1----:R-:W-:Y:S02]  /*3810*/  LEA.HI.X R11, R0, c[0x0][0x1cc], R2, 0x1, P0 ;  /* 0x00007300000b7a11 */ /* 0x002fe400000f0c02 */
[----:B------:R-:W1:Y:S01]  /*3820*/  SHFL.IDX PT, R0, R6, RZ, 0x181f ;  /* 0x00181fff06007589 */ /* 0x000e6200000e0000 */
[----:B------:R-:W-:-:S03]  /*3830*/  @!P2 LEA R2, P0, R25, R12, 0x1 ;  /* 0x0000000c1902a211 */ /* 0x000fc600078008ff */
[----:B------:R-:W2:Y:S01]  /*3840*/  SHFL.IDX PT, R9, R11, RZ, 0x181f ;  /* 0x00181fff0b097589 */ /* 0x000ea200000e0000 */
[----:B------:R-:W-:-:S05]  /*3850*/  @!P2 LEA.HI.X R3, R25, R13, R27, 0x1, P0 ;  /* 0x0000000d1903a211 */ /* 0x000fca00000f0c1b */
[----:B------:R3:W-:Y:S01]  /*3860*/  @!P2 LDGSTS.E.BYPASS.LTC128B.128 [R28+0xb080], [R2.64], !P4 ;  /* 0x0b080000021cafae */ /* 0x0007e2000e101d46 */
[----:B------:R-:W-:-:S03]  /*3870*/  @P1 ISETP.GE.AND P3, PT, R32, c[0x0][0x1d4], PT ;  /* 0x0000750020001a0c */ /* 0x000fc60003f66270 */
[----:B------:R-:W-:Y:S04]  /*3880*/  STL [R1+0x2c], R34 ;  /* 0x00002c2201007387 */ /* 0x000fe80000100800 */
[----:B------:R-:W-:Y:S04]  /*3890*/  STL [R1+0x30], R23 ;  /* 0x0000301701007387 */ /* 0x000fe80000100800 */
[----:B------:R-:W-:Y:S04]  /*38a0*/  STL.64 [R1+0x78], R38 ;  /* 0x0000782601007387 */ /* 0x000fe80000100a00 */
[----:B------:R4:W-:Y:S01]  /*38b0*/  STL [R1+0x74], R5 ;  /* 0x0000740501007387 */ /* 0x0009e20000100800 */
[----:B---3--:R-:W-:-:S04]  /*38c0*/  @!P2 LEA R2, P0, R31, R12, 0x1 ;  /* 0x0000000c1f02a211 */ /* 0x008fc800078008ff */
[----:B------:R-:W-:Y:S02]  /*38d0*/  @!P2 LEA.HI.X R3, R31, R13, R36, 0x1, P0 ;  /* 0x0000000d1f03a211 */ /* 0x000fe400000f0c24 */
[----:B------:R-:W-:-:S03]  /*38e0*/  @!P2 LEA R4, P0, R29, R12, 0x1 ;  /* 0x0000000c1d04a211 */ /* 0x000fc600078008ff */
[----:B------:R1:W-:Y:S01]  /*38f0*/  @!P2 LDGSTS.E.BYPASS.LTC128B.128 [R28+0xf080], [R2.64], !P5 ;  /* 0x0f080000021cafae */ /* 0x0003e2000e901d46 */
[----:B----4-:R-:W-:-:S05]  /*3900*/  @!P2 LEA.HI.X R5, R29, R13, R30, 0x1, P0 ;  /* 0x0000000d1d05a211 */ /* 0x010fca00000f0c1e */
[----:B------:R3:W-:Y:S01]  /*3910*/  @!P2 LDGSTS.E.BYPASS.LTC128B.128 [R28+0x13080], [R4.64], !P6 ;  /* 0x13080000041cafae */ /* 0x0007e2000f101d46 */
[----:B------:R-:W-:-:S03]  /*3920*/  @P1 ISETP.GE.AND P4, PT, R25, c[0x0][0x1d4], PT ;  /* 0x0000750019001a0c */ /* 0x000fc60003f86270 */
[----:B------:R-:W0:Y:S01]  /*3930*/  LDGDEPBAR ;  /* 0x00000000000079af */ /* 0x000e220000000000 */
[----:B-1----:R-:W-:-:S04]  /*3940*/  @P1 LEA R2, P0, R32, R0, 0x1 ;  /* 0x0000000020021211 */ /* 0x002fc800078008ff */
[----:B--2---:R-:W-:Y:S01]  /*3950*/  @P1 LEA.HI.X R3, R32, R9, R33, 0x1, P0 ;  /* 0x0000000920031211 */ /* 0x004fe200000f0c21 */
[----:B------:R1:W3:Y:S04]  /*3960*/  SHFL.IDX PT, R10, R6, 0x1, 0x181f ;  /* 0x00381f00060a7f89 */ /* 0x0002e800000e0000 */
[----:B------:R4:W-:Y:S01]  /*3970*/  @P1 LDGSTS.E.BYPASS.LTC128B.128 [R28+0x14080], [R2.64], !P3 ;  /* 0x14080000021c1fae */ /* 0x0009e2000d901d46 */
[----:B---3--:R-:W-:Y:S01]  /*3980*/  IMAD R4, R7, c[0x0][0x208], RZ ;  /* 0x0000820007047a24 */ /* 0x008fe200078e02ff */
[----:B------:R-:W-:-:S03]  /*3990*/  @P1 ISETP.GE.AND P3, PT, R31, c[0x0][0x1d4], PT ;  /* 0x000075001f001a0c */ /* 0x000fc60003f66270 */
[----:B------:R-:W-:Y:S02]  /*39a0*/  IMAD R4, R23, c[0x0][0x20c], R4 ;  /* 0x0000830017047a24 */ /* 0x000fe400078e0204 */
[----:B------:R-:W-:Y:S01]  /*39b0*/  IMAD.WIDE.U32 R16, R24, c[0x0][0x210], RZ ;  /* 0x0000840018107a25 */ /* 0x000fe200078e00ff */
[----:B-1----:R-:W-:-:S03]  /*39c0*/  @P1 LEA R6, P0, R25, R0, 0x1 ;  /* 0x0000000019061211 */ /* 0x002fc600078008ff */
[----:B----4-:R-:W-:-:S04]  /*39d0*/  IMAD.WIDE.U32 R2, R23, c[0x0][0x208], RZ ;  /* 0x0000820017027a25 */ /* 0x010fc800078e00ff */
[----:B------:R-:W-:Y:S01]  /*39e0*/  IMAD.IADD R3, R3, 0x1, R4 ;  /* 0x0000000103037824 */ /* 0x000fe200078e0204 */
[----:B------:R-:W-:Y:S02]  /*39f0*/  @P1 LEA R4, P2, R31, R0, 0x1 ;  /* 0x000000001f041211 */ /* 0x000fe400078408ff */
[-C--:B------:R-:W-:Y:S02]  /*3a00*/  @P1 LEA.HI.X R7, R25, R9.reuse, R27, 0x1, P0 ;  /* 0x0000000919071211 */ /* 0x080fe400000f0c1b */
[----:B------:R-:W-:Y:S01]  /*3a10*/  @P1 LEA.HI.X R5, R31, R9, R36, 0x1, P2 ;  /* 0x000000091f051211 */ /* 0x000fe200010f0c24 */
[----:B------:R-:W-:Y:S02]  /*3a20*/  IMAD R12, R24, c[0x0][0x214], R17 ;  /* 0x00008500180c7a24 */ /* 0x000fe400078e0211 */
[----:B------:R1:W-:Y:S01]  /*3a30*/  @P1 LDGSTS.E.BYPASS.LTC128B.128 [R28+0x15880], [R6.64], !P4 ;  /* 0x15880000061c1fae */ /* 0x0003e2000e101d46 */
[----:B------:R-:W-:-:S03]  /*3a40*/  IMAD.WIDE.U32 R2, R34, c[0x0][0x218], R2 ;  /* 0x0000860022027a25 */ /* 0x000fc600078e0002 */
[----:B------:R3:W-:Y:S04]  /*3a50*/  @P1 LDGSTS.E.BYPASS.LTC128B.128 [R28+0x17080], [R4.64], !P3 ;  /* 0x17080000041c1fae */ /* 0x0007e8000d901d46 */
[----:B------:R4:W-:Y:S04]  /*3a60*/  STL.64 [R1+0x88], R16 ;  /* 0x0000881001007387 */ /* 0x0009e80000100a00 */
[----:B------:R-:W-:Y:S04]  /*3a70*/  STL [R1+0x94], R12 ;  /* 0x0000940c01007387 */ /* 0x000fe80000100800 */
[----:B------:R-:W2:Y:S01]  /*3a80*/  LDL R15, [R1+0x24] ;  /* 0x00002400010f7983 */ /* 0x000ea20000100800 */
[----:B---3--:R-:W-:Y:S01]  /*3a90*/  @P1 LEA R4, P2, R29, R0, 0x1 ;  /* 0x000000001d041211 */ /* 0x008fe200078408ff */
[----:B-1----:R-:W-:-:S02]  /*3aa0*/  IMAD R6, R14, c[0x0][0x218], RZ ;  /* 0x000086000e067a24 */ /* 0x002fc400078e02ff */
[----:B------:R-:W3:Y:S01]  /*3ab0*/  LDL R14, [R1+0x20] ;  /* 0x00002000010e7983 */ /* 0x000ee20000100800 */
[----:B------:R-:W-:Y:S02]  /*3ac0*/  @P1 LEA.HI.X R5, R29, R9, R30, 0x1, P2 ;  /* 0x000000091d051211 */ /* 0x000fe400010f0c1e */
[----:B------:R-:W-:Y:S02]  /*3ad0*/  IADD3 R0, P2, R2, R16, RZ ;  /* 0x0000001002007210 */ /* 0x000fe40007f5e0ff */
[----:B----4-:R-:W4:Y:S04]  /*3ae0*/  LDL R16, [R1+0x1c] ;  /* 0x00001c0001107983 */ /* 0x010f280000100800 */
[----:B------:R-:W1:Y:S01]  /*3af0*/  SHFL.IDX PT, R11, R11, 0x1, 0x181f ;  /* 0x00381f000b0b7f89 */ /* 0x000e6200000e0000 */
[----:B------:R-:W-:-:S02]  /*3b00*/  ISETP.GE.AND P0, PT, R8, 0x21, PT ;  /* 0x000000210800780c */ /* 0x000fc40003f06270 */
[----:B------:R-:W-:Y:S01]  /*3b10*/  @P1 ISETP.GE.AND P4, PT, R29, c[0x0][0x1d4], PT ;  /* 0x000075001d001a0c */ /* 0x000fe20003f86270 */
[----:B------:R-:W-:-:S10]  /*3b20*/  IMAD R6, R34, c[0x0][0x21c], R6 ;  /* 0x0000870022067a24 */ /* 0x000fd400078e0206 */
[C---:B------:R-:W-:Y:S02]  /*3b30*/  @P0 LEA R8, P3, R32.reuse, R10, 0x1 ;  /* 0x0000000a20080211 */ /* 0x040fe400078608ff */
[----:B------:R1:W-:Y:S02]  /*3b40*/  @P1 LDGSTS.E.BYPASS.LTC128B.128 [R28+0x18880], [R4.64], !P4 ;  /* 0x18880000041c1fae */ /* 0x0003e4000e101d46 */
[C---:B-1----:R-:W-:Y:S02]  /*3b50*/  @P0 LEA.HI.X R9, R32.reuse, R11, R33, 0x1, P3 ;  /* 0x0000000b20090211 */ /* 0x042fe400018f0c21 */
[----:B------:R-:W-:Y:S02]  /*3b60*/  @P0 ISETP.GE.AND P3, PT, R32, c[0x0][0x1d4], PT ;  /* 0x0000750020000a0c */ /* 0x000fe40003f66270 */
[----:B------:R-:W-:Y:S02]  /*3b70*/  IADD3.X R2, R12, R3, R6, P2, !PT ;  /* 0x000000030c027210 */ /* 0x000fe400017fe406 */
[----:B------:R-:W-:-:S02]  /*3b80*/  LEA R13, P2, R0, c[0x0][0x1f8], 0x1 ;  /* 0x00007e00000d7a11 */ /* 0x000fc400078408ff */
[C---:B------:R-:W-:Y:S02]  /*3b90*/  @P0 ISETP.GE.AND P4, PT, R25.reuse, c[0x0][0x1d4], PT ;  /* 0x0000750019000a0c */ /* 0x040fe40003f86270 */
[----:B------:R-:W-:Y:S02]  /*3ba0*/  LEA.HI.X R12, R0, c[0x0][0x1fc], R2, 0x1, P2 ;  /* 0x00007f00000c7a11 */ /* 0x000fe400010f0c02 */
[----:B------:R-:W-:-:S03]  /*3bb0*/  @P0 LEA R6, P2, R25, R10, 0x1 ;  /* 0x0000000a19060211 */ /* 0x000fc600078408ff */
[----:B------:R1:W-:Y:S01]  /*3bc0*/  @P0 LDGSTS.E.BYPASS.LTC128B.128 [R28+0x15080], [R8.64], !P3 ;  /* 0x15080000081c0fae */ /* 0x0003e2000d901d46 */
[CC--:B------:R-:W-:Y:S02]  /*3bd0*/  @P0 LEA R4, P1, R31.reuse, R10.reuse, 0x1 ;  /* 0x0000000a1f040211 */ /* 0x0c0fe400078208ff */
[C---:B------:R-:W-:Y:S02]  /*3be0*/  @P0 ISETP.GE.AND P3, PT, R31.reuse, c[0x0][0x1d4], PT ;  /* 0x000075001f000a0c */ /* 0x040fe40003f66270 */
[-C--:B------:R-:W-:Y:S02]  /*3bf0*/  @P0 LEA.HI.X R5, R31, R11.reuse, R36, 0x1, P1 ;  /* 0x0000000b1f050211 */ /* 0x080fe400008f0c24 */
[----:B------:R-:W-:Y:S01]  /*3c00*/  @P0 ISETP.GE.AND P1, PT, R29, c[0x0][0x1d4], PT ;  /* 0x000075001d000a0c */ /* 0x000fe20003f26270 */
[----:B------:R-:W1:Y:S01]  /*3c10*/  S2R R18, SR_TID.X ;  /* 0x0000000000127919 */ /* 0x000e620000002100 */
[----:B------:R-:W-:Y:S02]  /*3c20*/  @P0 LEA.HI.X R7, R25, R11, R27, 0x1, P2 ;  /* 0x0000000b19070211 */ /* 0x000fe400010f0c1b */
[----:B------:R-:W-:-:S03]  /*3c30*/  @P0 LEA R2, P2, R29, R10, 0x1 ;  /* 0x0000000a1d020211 */ /* 0x000fc600078408ff */
[----:B------:R1:W-:Y:S01]  /*3c40*/  @P0 LDGSTS.E.BYPASS.LTC128B.128 [R28+0x16880], [R6.64], !P4 ;  /* 0x16880000061c0fae */ /* 0x0003e2000e101d46 */
[----:B------:R-:W-:-:S03]  /*3c50*/  @P0 LEA.HI.X R3, R29, R11, R30, 0x1, P2 ;  /* 0x0000000b1d030211 */ /* 0x000fc600010f0c1e */
[----:B------:R1:W-:Y:S04]  /*3c60*/  @P0 LDGSTS.E.BYPASS.LTC128B.128 [R28+0x18080], [R4.64], !P3 ;  /* 0x18080000041c0fae */ /* 0x0003e8000d901d46 */
[----:B------:R1:W-:Y:S04]  /*3c70*/  @P0 LDGSTS.E.BYPASS.LTC128B.128 [R28+0x19880], [R2.64], !P1 ;  /* 0x19880000021c0fae */ /* 0x0003e8000c901d46 */
[----:B------:R-:W0:Y:S01]  /*3c80*/  LDGDEPBAR ;  /* 0x00000000000079af */ /* 0x000e220000000000 */
[----:B-1----:R-:W-:-:S04]  /*3c90*/  SHF.R.S32.HI R17, RZ, 0x1f, R18 ;  /* 0x0000001fff117819 */ /* 0x002fc80000011412 */
        /* <DEDUP_REMOVED lines=16> */
[----:B------:R-:W-:Y:S01]  /*3da0*/  ISETP.GE.AND P6, PT, R25, c[0x0][0x1d4], PT ;  /* 0x0000750019007a0c */ /* 0x000fe20003fc6270 */
[----:B------:R-:W-:Y:S01]  /*3db0*/  IMAD.IADD R4, R56, 0x1, -R26 ;  /* 0x0000000138047824 */ /* 0x000fe200078e0a1a */
[C---:B------:R-:W-:Y:S01]  /*3dc0*/  ISETP.GE.AND P5, PT, R32.reuse, c[0x0][0x1d4], PT ;  /* 0x0000750020007a0c */ /* 0x040fe20003fa6270 */
[----:B------:R-:W-:Y:S01]  /*3dd0*/  IMAD.SHL.U32 R2, R32, 0x2, RZ ;  /* 0x0000000220027824 */ /* 0x000fe200078e00ff */
[----:B------:R-:W-:-:S02]  /*3de0*/  LOP3.LUT R107, R107, 0xfffffffe, RZ, 0xc0, !PT ;  /* 0xfffffffe6b6b7812 */ /* 0x000fc400078ec0ff */
[----:B------:R-:W-:Y:S02]  /*3df0*/  IADD3 R247, R240, 0x20, RZ ;  /* 0x00000020f0f77810 */ /* 0x000fe40007ffe0ff */
[----:B------:R-:W-:Y:S02]  /*3e00*/  SHF.L.U64.HI R3, R32, 0x1, R33 ;  /* 0x0000000120037819 */ /* 0x000fe40000010221 */
[----:B------:R-:W-:Y:S01]  /*3e10*/  @P1 IADD3 R247, R240, -0x20, RZ ;  /* 0xffffffe0f0f71810 */ /* 0x000fe20007ffe0ff */
[----:B------:R1:W-:Y:S01]  /*3e20*/  STL [R1+0x104], R2 ;  /* 0x0001040201007387 */ /* 0x0003e20000100800 */
[----:B------:R-:W-:Y:S02]  /*3e30*/  ISETP.LT.OR P1, PT, R4, 0x1, P5 ;  /* 0x000000010400780c */ /* 0x000fe40002f21670 */
[----:B------:R-:W-:Y:S02]  /*3e40*/  @P6 LOP3.LUT R107, R107, 0x1, RZ, 0xfc, !PT ;  /* 0x000000016b6b6812 */ /* 0x000fe400078efcff */
[----:B------:R-:W-:-:S02]  /*3e50*/  SHF.L.U64.HI R5, R25, 0x1, R27 ;  /* 0x0000000119057819 */ /* 0x000fc4000001021b */
[----:B-1----:R-:W-:Y:S01]  /*3e60*/  IADD3 R6, P0, R8, R2, RZ ;  /* 0x0000000208067210 */ /* 0x002fe20007f1e0ff */
[----:B------:R-:W-:Y:S01]  /*3e70*/  STL [R1+0x3c], R3 ;  /* 0x00003c0301007387 */ /* 0x000fe20000100800 */
[----:B------:R-:W-:-:S03]  /*3e80*/  ISETP.LT.OR P2, PT, R4, 0x1, P6 ;  /* 0x000000010400780c */ /* 0x000fc60003741670 */
[----:B------:R-:W-:Y:S01]  /*3e90*/  STL [R1+0xc0], R107 ;  /* 0x0000c06b01007387 */ /* 0x000fe20000100800 */
[----:B------:R-:W-:-:S03]  /*3ea0*/  IMAD.X R7, R0, 0x1, R3, P0 ;  /* 0x0000000100077824 */ /* 0x000fc600000e0603 */
[----:B------:R-:W-:Y:S01]  /*3eb0*/  STL [R1+0x40], R5 ;  /* 0x0000400501007387 */ /* 0x000fe20000100800 */
[----:B------:R-:W-:-:S05]  /*3ec0*/  IMAD.SHL.U32 R2, R25, 0x2, RZ ;  /* 0x0000000219027824 */ /* 0x000fca00078e00ff */
[----:B------:R1:W-:Y:S01]  /*3ed0*/  STL [R1+0x108], R2 ;  /* 0x0001080201007387 */ /* 0x0003e20000100800 */
[----:B------:R-:W-:Y:S02]  /*3ee0*/  ISETP.GE.AND P4, PT, R31, c[0x0][0x1d4], PT ;  /* 0x000075001f007a0c */ /* 0x000fe40003f86270 */
[----:B-1----:R-:W-:-:S05]  /*3ef0*/  IADD3 R2, P0, R8, R2, RZ ;  /* 0x0000000208027210 */ /* 0x002fca0007f1e0ff */
[----:B------:R-:W-:Y:S01]  /*3f00*/  IMAD.X R3, R0, 0x1, R5, P0 ;  /* 0x0000000100037824 */ /* 0x000fe200000e0605 */
[----:B------:R-:W-:Y:S01]  /*3f10*/  SHF.L.U64.HI R5, R31, 0x1, R36 ;  /* 0x000000011f057819 */ /* 0x000fe20000010224 */
[----:B--2---:R-:W1:Y:S04]  /*3f20*/  LDSM.16.M88.4 R184, [R15] ;  /* 0x000000000fb8783b */ /* 0x004e680000000200 */
[----:B------:R-:W2:Y:S04]  /*3f30*/  LDSM.16.M88.4 R200, [R15+0x4000] ;  /* 0x004000000fc8783b */ /* 0x000ea80000000200 */
[----:B------:R-:W1:Y:S04]  /*3f40*/  LDSM.16.M88.4 R216, [R15+0x8000] ;  /* 0x008000000fd8783b */ /* 0x000e680000000200 */
[----:B------:R-:W1:Y:S04]  /*3f50*/  LDSM.16.M88.4 R232, [R15+0xc000] ;  /* 0x00c000000fe8783b */ /* 0x000e680000000200 */
[----:B---3--:R-:W3:Y:S04]  /*3f60*/  LDSM.16.M88.4 R188, [R14] ;  /* 0x000000000ebc783b */ /* 0x008ee80000000200 */
[----:B------:R-:W1:Y:S04]  /*3f70*/  LDSM.16.M88.4 R204, [R14+0x4000] ;  /* 0x004000000ecc783b */ /* 0x000e680000000200 */
[----:B----4-:R-:W4:Y:S04]  /*3f80*/  LDSM.16.M88.4 R168, [R16] ;  /* 0x0000000010a8783b */ /* 0x010f280000000200 */
[----:B------:R-:W1:Y:S04]  /*3f90*/  LDSM.16.M88.4 R196, [R16+0x4000] ;  /* 0x0040000010c4783b */ /* 0x000e680000000200 */
[----:B------:R-:W1:Y:S04]  /*3fa0*/  LDSM.16.M88.4 R212, [R16+0x8000] ;  /* 0x0080000010d4783b */ /* 0x000e680000000200 */
[----:B------:R-:W1:Y:S04]  /*3fb0*/  LDSM.16.M88.4 R220, [R14+0x8000] ;  /* 0x008000000edc783b */ /* 0x000e680000000200 */
[----:B------:R-:W1:Y:S04]  /*3fc0*/  LDSM.16.M88.4 R228, [R16+0xc000] ;  /* 0x00c0000010e4783b */ /* 0x000e680000000200 */
[----:B------:R-:W1:Y:S04]  /*3fd0*/  LDSM.16.M88.4 R236, [R14+0xc000] ;  /* 0x00c000000eec783b */ /* 0x000e680000000200 */
[----:B------:R-:W-:Y:S06]  /*3fe0*/  BAR.SYNC.DEFER_BLOCKING 0x0 ;  /* 0x0000000000007b1d */ /* 0x000fec0000010000 */
[----:B------:R-:W-:-:S04]  /*3ff0*/  DEPBAR.LE SB0, 0x0 ;  /* 0x000080000000791a */ /* 0x000fc80000000000 */
[----:B------:R-:W-:Y:S01]  /*4000*/  BAR.SYNC.DEFER_BLOCKING 0x0 ;  /* 0x0000000000007b1d */ /* 0x000fe20000010000 */
[----:B------:R-:W-:-:S05]  /*4010*/  ISETP.GE.AND P3, PT, R29, c[0x0][0x1d4], PT ;  /* 0x000075001d007a0c */ /* 0x000fca0003f66270 */
[----:B------:R-:W1:Y:S04]  /*4020*/  LDSM.16.M88.4 R16, [R240] ;  /* 0x00000000f010783b */ /* 0x000e680000000200 */
        /* <DEDUP_REMOVED lines=9> */
[----:B------:R-:W-:-:S03]  /*40c0*/  ISETP.LT.OR P1, PT, R4, 0x1, P4 ;  /* 0x000000010400780c */ /* 0x000fc60002721670 */
[----:B------:R3:W-:Y:S01]  /*40d0*/  LDGSTS.E.BYPASS.LTC128B.128 [R28+0x5880], [R2.64], !P2 ;  /* 0x05880000021c7fae */ /* 0x0007e2000d101d46 */
[----:B--2---:R-:W-:-:S05]  /*40e0*/  IMAD.SHL.U32 R6, R31, 0x2, RZ ;  /* 0x000000021f067824 */ /* 0x004fca00078e00ff */
[----:B---3--:R-:W-:Y:S01]  /*40f0*/  IADD3 R2, P0, R8, R6, RZ ;  /* 0x0000000608027210 */ /* 0x008fe20007f1e0ff */
[----:B------:R2:W-:Y:S04]  /*4100*/  STL [R1+0x100], R6 ;  /* 0x0001000601007387 */ /* 0x0005e80000100800 */
[----:B------:R-:W-:Y:S01]  /*4110*/  IMAD.X R3, R0, 0x1, R5, P0 ;  /* 0x0000000100037824 */ /* 0x000fe200000e0605 */
[----:B------:R3:W-:Y:S04]  /*4120*/  STL [R1+0x44], R5 ;  /* 0x0000440501007387 */ /* 0x0007e80000100800 */
[----:B------:R1:W-:Y:S01]  /*4130*/  LDGSTS.E.BYPASS.LTC128B.128 [R28+0x7080], [R2.64], !P1 ;  /* 0x07080000021c7fae */ /* 0x0003e2000c901d46 */
[C---:B--2---:R-:W-:Y:S01]  /*4140*/  IMAD.SHL.U32 R6, R29.reuse, 0x2, RZ ;  /* 0x000000021d067824 */ /* 0x044fe200078e00ff */
[----:B---3--:R-:W-:-:S04]  /*4150*/  SHF.L.U64.HI R5, R29, 0x1, R30 ;  /* 0x000000011d057819 */ /* 0x008fc8000001021e */
[----:B------:R-:W-:Y:S01]  /*4160*/  STL [R1+0xfc], R6 ;  /* 0x0000fc0601007387 */ /* 0x000fe20000100800 */
[----:B-1----:R-:W-:-:S03]  /*4170*/  IADD3 R2, P0, R8, R6, RZ ;  /* 0x0000000608027210 */ /* 0x002fc60007f1e0ff */
[----:B------:R1:W-:Y:S02]  /*4180*/  STL [R1+0x48], R5 ;  /* 0x0000480501007387 */ /* 0x0003e40000100800 */
[----:B------:R-:W-:Y:S01]  /*4190*/  IMAD.X R3, R0, 0x1, R5, P0 ;  /* 0x0000000100037824 */ /* 0x000fe200000e0605 */
[----:B------:R-:W-:Y:S02]  /*41a0*/  ISETP.LT.OR P0, PT, R4, 0x1, P3 ;  /* 0x000000010400780c */ /* 0x000fe40001f01670 */
[----:B------:R-:W-:-:S11]  /*41b0*/  IADD3 R0, R247, 0x800, RZ ;  /* 0x00000800f7007810 */ /* 0x000fd60007ffe0ff */
[----:B------:R2:W-:Y:S04]  /*41c0*/  LDGSTS.E.BYPASS.LTC128B.128 [R28+0x8880], [R2.64], !P0 ;  /* 0x08880000021c7fae */ /* 0x0005e8000c101d46 */
[----:B-1----:R-:W1:Y:S01]  /*41d0*/  S2R R5, SR_TID.X ;  /* 0x0000000000057919 */ /* 0x002e620000002100 */
[----:B--2---:R-:W-:-:S05]  /*41e0*/  IADD3 R2, R247, 0x1000, RZ ;  /* 0x00001000f7027810 */ /* 0x004fca0007ffe0ff */
[----:B------:R2:W-:Y:S04]  /*41f0*/  STL [R1+0x18], R2 ;  /* 0x0000180201007387 */ /* 0x0005e80000100800 */
[----:B------:R2:W-:Y:S01]  /*4200*/  STL [R1+0x14], R0 ;  /* 0x0000140001007387 */ /* 0x0005e20000100800 */
[----:B-1----:R-:W-:Y:S01]  /*4210*/  ISETP.GT.AND P0, PT, R5, 0x7f, PT ;  /* 0x0000007f0500780c */ /* 0x002fe20003f04270 */
[----:B------:R-:W-:Y:S01]  /*4220*/  BSSY B0, `(.L_x_1121) ;  /* 0x0000024000007945 */ /* 0x000fe20003800000 */
[----:B------:R-:W-:-:S11]  /*4230*/  ISETP.GT.AND P6, PT, R106, 0x2f, PT ;  /* 0x0000002f6a00780c */ /* 0x000fd60003fc4270 */
[----:B------:R-:W-:Y:S05]  /*4240*/  @P0 BRA `(.L_x_1122) ;  /* 0x0000021000000947 */ /* 0x000fea0003800000 */
[----:B----4-:R-:W-:Y:S05]  /*4250*/  BRA.DIV ~URZ, `(.L_x_1123) ;  /* 0x0000fb127f007947 */ /* 0x010fea000b800000 */
[----:B------:R1:W3:Y:S04]  /*4260*/  SHFL.IDX PT, R5, R12, 0x1, 0x181f ;  /* 0x00381f000c057f89 */ /* 0x0002e800000e0000 */
[----:B--2---:R1:W2:Y:S02]  /*4270*/  SHFL.IDX PT, R0, R13, 0x1, 0x181f ;  /* 0x00381f000d007f89 */ /* 0x0042a400000e0000 */
.L_x_1227:
[----:B------:R-:W4:Y:S04]  /*4280*/  LDL R2, [R1+0x108] ;  /* 0x0001080001027983 */ /* 0x000f280000100800 */
[----:B------:R-:W5:Y:S04]  /*4290*/  LDL R14, [R1+0x40] ;  /* 0x00004000010e7983 */ /* 0x000f680000100800 */
[----:B---3--:R-:W3:Y:S04]  /*42a0*/  LDL R6, [R1+0x104] ;  /* 0x0001040001067983 */ /* 0x008ee80000100800 */
[----:B--2---:R-:W2:Y:S04]  /*42b0*/  LDL R7, [R1+0x5c] ;  /* 0x00005c0001077983 */ /* 0x004ea80000100800 */
[----:B-1----:R-:W2:Y:S04]  /*42c0*/  LDL R13, [R1+0x3c] ;  /* 0x00003c00010d7983 */ /* 0x002ea80000100800 */
[----:B------:R-:W2:Y:S04]  /*42d0*/  LDL R8, [R1+0x28] ;  /* 0x0000280001087983 */ /* 0x000ea80000100800 */
[----:B------:R-:W2:Y:S04]  /*42e0*/  LDL R12, [R1+0x100] ;  /* 0x00010000010c7983 */ /* 0x000ea80000100800 */
[----:B------:R-:W2:Y:S04]  /*42f0*/  LDL R11, [R1+0x44] ;  /* 0x00004400010b7983 */ /* 0x000ea80000100800 */
[----:B------:R-:W2:Y:S04]  /*4300*/  LDL R10, [R1+0xfc] ;  /* 0x0000fc00010a7983 */ /* 0x000ea80000100800 */
[----:B------:R-:W2:Y:S01]  /*4310*/  LDL R9, [R1+0x48] ;  /* 0x0000480001097983 */ /* 0x000ea20000100800 */
[----:B------:R-:W-:-:S02]  /*4320*/  ISETP.LT.OR P1, PT, R4, 0x21, P5 ;  /* 0x000000210400780c */ /* 0x000fc40002f21670 */
[----:B----4-:R-:W-:-:S05]  /*4330*/  IADD3 R2, P0, R0, R2, RZ ;  /* 0x0000000200027210 */ /* 0x010fca0007f1e0ff */
[----:B-----5:R-:W-:Y:S01]  /*4340*/  IMAD.X R3, R5, 0x1, R14, P0 ;  /* 0x0000000105037824 */ /* 0x020fe200000e060e */
[----:B---3--:R-:W-:Y:S02]  /*4350*/  IADD3 R6, P0, R0, R6, RZ ;  /* 0x0000000600067210 */ /* 0x008fe40007f1e0ff */
[----:B--2---:R-:W-:-:S03]  /*4360*/  ISETP.GE.AND P2, PT, R7, c[0x0][0x1d4], PT ;  /* 0x0000750007007a0c */ /* 0x004fc60003f46270 */
[----:B------:R-:W-:Y:S01]  /*4370*/  IMAD.X R7, R5, 0x1, R13, P0 ;  /* 0x0000000105077824 */ /* 0x000fe200000e060d */
[----:B------:R-:W-:-:S04]  /*4380*/  ISETP.LT.OR P0, PT, R4, 0x21, P2 ;  /* 0x000000210400780c */ /* 0x000fc80001701670 */
[----:B------:R-:W-:Y:S01]  /*4390*/  @!PT LDS RZ, [RZ] ;  /* 0x00000000fffff984 */ /* 0x000fe20000000800 */
[----:B------:R-:W-:Y:S01]  /*43a0*/  @!PT LDS RZ, [RZ] ;  /* 0x00000000fffff984 */ /* 0x000fe20000000800 */
[----:B------:R-:W-:Y:S01]  /*43b0*/  @!PT LDS RZ, [RZ] ;  /* 0x00000000fffff984 */ /* 0x000fe20000000800 */
[----:B------:R1:W-:Y:S01]  /*43c0*/  LDGSTS.E.BYPASS.LTC128B.128 [R8+0x5080], [R6.64], !P1 ;  /* 0x0508000006087fae */ /* 0x0003e2000c901d46 */
[C---:B------:R-:W-:Y:S02]  /*43d0*/  ISETP.LT.OR P2, PT, R4.reuse, 0x21, P4 ;  /* 0x000000210400780c */ /* 0x040fe40002741670 */
[----:B------:R-:W-:-:S06]  /*43e0*/  ISETP.LT.OR P1, PT, R4, 0x21, P3 ;  /* 0x000000210400780c */ /* 0x000fcc0001f21670 */
[----:B------:R2:W-:Y:S01]  /*43f0*/  LDGSTS.E.BYPASS.LTC128B.128 [R8+0x6880], [R2.64], !P0 ;  /* 0x0688000002087fae */ /* 0x0005e2000c101d46 */
[----:B-1----:R-:W-:-:S05]  /*4400*/  IADD3 R6, P0, R0, R12, RZ ;  /* 0x0000000c00067210 */ /* 0x002fca0007f1e0ff */
[----:B------:R-:W-:Y:S01]  /*4410*/  IMAD.X R7, R5, 0x1, R11, P0 ;  /* 0x0000000105077824 */ /* 0x000fe200000e060b */
[----:B--2---:R-:W-:-:S04]  /*4420*/  IADD3 R2, P0, R0, R10, RZ ;  /* 0x0000000a00027210 */ /* 0x004fc80007f1e0ff */
[----:B------:R1:W-:Y:S01]  /*4430*/  LDGSTS.E.BYPASS.LTC128B.128 [R8+0x8080], [R6.64], !P2 ;  /* 0x0808000006087fae */ /* 0x0003e2000d101d46 */
[----:B------:R-:W-:-:S05]  /*4440*/  IMAD.X R3, R5, 0x1, R9, P0 ;  /* 0x0000000105037824 */ /* 0x000fca00000e0609 */
[----:B------:R1:W-:Y:S03]  /*4450*/  LDGSTS.E.BYPASS.LTC128B.128 [R8+0x9880], [R2.64], !P1 ;  /* 0x0988000002087fae */ /* 0x0003e6000c901d46 */
.L_x_1122:
[----:B----4-:R-:W-:Y:S05]  /*4460*/  BSYNC B0 ;  /* 0x0000000000007941 */ /* 0x010fea0003800000 */
.L_x_1121:
[----:B-12---:R-:W1:Y:S04]  /*4470*/  S2R R2, SR_TID.X ;  /* 0x0000000000027919 */ /* 0x006e680000002100 */
[----:B------:R-:W0:Y:S01]  /*4480*/  LDGDEPBAR ;  /* 0x00000000000079af */ /* 0x000e220000000000 */
[----:B------:R-:W-:Y:S01]  /*4490*/  WARPSYNC 0xffffffff ;  /* 0xffffffff00007948 */ /* 0x000fe20003800000 */
[C---:B------:R-:W-:Y:S08]  /*44a0*/  HMMA.16816.F32 R8, R164.reuse, R16, RZ ;  /* 0x00000010a408723c */ /* 0x040ff000000018ff */
[C---:B------:R-:W-:Y:S08]  /*44b0*/  HMMA.16816.F32 R4, R164.reuse, R18, RZ ;  /* 0x00000012a404723c */ /* 0x040ff000000018ff */
[----:B------:R-:W-:Y:S01]  /*44c0*/  HMMA.16816.F32 R12, R164, R40, RZ ;  /* 0x00000028a40c723c */ /* 0x000fe200000018ff */
[----:B-1----:R-:W-:-:S04]  /*44d0*/  SHF.R.S32.HI R0, RZ, 0x1f, R2 ;  /* 0x0000001fff007819 */ /* 0x002fc80000011402 */
[----:B------:R-:W-:-:S03]  /*44e0*/  LEA.HI R0, R0, R2, RZ, 0x3 ;  /* 0x0000000200007211 */ /* 0x000fc600078f18ff */
[----:B------:R-:W-:Y:S01]  /*44f0*/  HMMA.16816.F32 R36, R168, R32, R8 ;  /* 0x00000020a824723c */ /* 0x000fe20000001808 */
[----:B------:R-:W-:-:S05]  /*4500*/  LOP3.LUT R0, R0, 0xfffffff8, RZ, 0xc0, !PT ;  /* 0xfffffff800007812 */ /* 0x000fca00078ec0ff */
[----:B------:R-:W-:Y:S02]  /*4510*/  IMAD.IADD R0, R2, 0x1, -R0 ;  /* 0x0000000102007824 */ /* 0x000fe400078e0a00 */
[----:B------:R-:W-:Y:S01]  /*4520*/  HMMA.16816.F32 R32, R168, R34, R4 ;  /* 0x00000022a820723c */ /* 0x000fe20000001804 */
[----:B------:R-:W2:Y:S02]  /*4530*/  LDL R2, [R1+0x64] ;  /* 0x0000640001027983 */ /* 0x000ea40000100800 */
[----:B------:R-:W-:-:S05]  /*4540*/  LOP3.LUT P0, RZ, R0, 0x4, RZ, 0xc0, !PT ;  /* 0x0000000400ff7812 */ /* 0x000fca000780c0ff */
[C---:B------:R-:W-:Y:S08]  /*4550*/  HMMA.16816.F32 R8, R164.reuse, R20, RZ ;  /* 0x00000014a408723c */ /* 0x040ff000000018ff */
[----:B------:R-:W-:Y:S01]  /*4560*/  HMMA.16816.F32 R4, R164, R22, RZ ;  /* 0x00000016a404723c */ /* 0x000fe200000018ff */
[----:B------:R-:W-:-:S05]  /*4570*/  IMAD.MOV.U32 R0, RZ, RZ, 0x40 ;  /* 0x00000040ff007424 */ /* 0x000fca00078e00ff */
[----:B------:R-:W-:-:S05]  /*4580*/  SEL R0, R0, 0xffffffc0, !P0 ;  /* 0xffffffc000007807 */ /* 0x000fca0004000000 */
[----:B------:R-:W-:-:S05]  /*4590*/  IMAD.IADD R242, R240, 0x1, R0 ;  /* 0x00000001f0f27824 */ /* 0x000fca00078e0200 */
[C---:B------:R-:W-:Y:S01]  /*45a0*/  HMMA.16816.F32 R28, R168.reuse, R24, R8 ;  /* 0x00000018a81c723c */ /* 0x040fe20000001808 */
[----:B------:R-:W1:Y:S07]  /*45b0*/  LDSM.16.M88.4 R8, [R242] ;  /* 0x00000000f208783b */ /* 0x000e6e0000000200 */
[C---:B------:R-:W-:Y:S01]  /*45c0*/  HMMA.16816.F32 R16, R168.reuse, R26, R4 ;  /* 0x0000001aa810723c */ /* 0x040fe20000001804 */
[----:B------:R-:W3:Y:S04]  /*45d0*/  LDSM.16.M88.4 R4, [R242+0x800] ;  /* 0x00080000f204783b */ /* 0x000ee80000000200 */
[----:B------:R-:W4:Y:S03]  /*45e0*/  LDSM.16.M88.4 R24, [R242+0x1000] ;  /* 0x00100000f218783b */ /* 0x000f260000000200 */
[----:B------:R-:W-:Y:S08]  /*45f0*/  HMMA.16816.F32 R20, R168, R52, R12 ;  /* 0x00000034a814723c */ /* 0x000ff0000000180c */
[----:B------:R-:W-:Y:S01]  /*4600*/  HMMA.16816.F32 R12, R164, R42, RZ ;  /* 0x0000002aa40c723c */ /* 0x000fe200000018ff */
[----:B------:R-:W-:-:S07]  /*4610*/  IMAD.IADD R241, R247, 0x1, R0 ;  /* 0x00000001f7f17824 */ /* 0x000fce00078e0200 */
[C---:B-1----:R-:W-:Y:S08]  /*4620*/  HMMA.16816.F32 R48, R184.reuse, R8, R36 ;  /* 0x00000008b830723c */ /* 0x042ff00000001824 */
[C---:B---3--:R-:W-:Y:S01]  /*4630*/  HMMA.16816.F32 R40, R184.reuse, R4, R28 ;  /* 0x00000004b828723c */ /* 0x048fe2000000181c */
[----:B------:R-:W-:Y:S07]  /*4640*/  LDSM.16.M88.4 R28, [R240+0x1800] ;  /* 0x00180000f01c783b */ /* 0x000fee0000000200 */
[----:B------:R-:W-:Y:S08]  /*4650*/  HMMA.16816.F32 R36, R184, R6, R16 ;  /* 0x00000006b824723c */ /* 0x000ff00000001810 */
[----:B------:R-:W-:Y:S08]  /*4660*/  HMMA.16816.F32 R4, R168, R54, R12 ;  /* 0x00000036a804723c */ /* 0x000ff0000000180c */
[C---:B------:R-:W-:Y:S01]  /*4670*/  HMMA.16816.F32 R44, R184.reuse, R10, R32 ;  /* 0x0000000ab82c723c */ /* 0x040fe20000001820 */
[----:B------:R-:W1:Y:S07]  /*4680*/  LDSM.16.M88.4 R8, [R241] ;  /* 0x00000000f108783b */ /* 0x000e6e0000000200 */
[C---:B----4-:R-:W-:Y:S01]  /*4690*/  HMMA.16816.F32 R32, R184.reuse, R24, R20 ;  /* 0x00000018b820723c */ /* 0x050fe20000001814 */
[----:B------:R-:W-:Y:S07]  /*46a0*/  LDSM.16.M88.4 R20, [R241+0x1000] ;  /* 0x00100000f114783b */ /* 0x000fee0000000200 */
        /* <DEDUP_REMOVED lines=8> */
[C---:B------:R-:W-:Y:S08]  /*4730*/  HMMA.16816.F32 R40, R188.reuse, R20, R32 ;  /* 0x00000014bc28723c */ /* 0x040ff00000001820 */
[----:B------:R-:W-:Y:S01]  /*4740*/  HMMA.16816.F32 R36, R188, R22, R16 ;  /* 0x00000016bc24723c */ /* 0x000fe20000001810 */
[----:B------:R-:W4:Y:S07]  /*4750*/  LDSM.16.M88.4 R20, [R247+0x1800] ;  /* 0x00180000f714783b */ /* 0x000f2e0000000200 */
[C---:B------:R-:W-:Y:S08]  /*4760*/  HMMA.16816.F32 R32, R192.reuse, R28, R4 ;  /* 0x0000001cc020723c */ /* 0x040ff00000001804 */
[C---:B------:R-:W-:Y:S01]  /*4770*/  HMMA.16816.F32 R16, R192.reuse, R30, R12 ;  /* 0x0000001ec010723c */ /* 0x040fe2000000180c */
[----:B------:R-:W5:Y:S07]  /*4780*/  LDSM.16.M88.4 R28, [R247+0x2000] ;  /* 0x00200000f71c783b */ /* 0x000f6e0000000200 */
[C---:B-1----:R-:W-:Y:S08]  /*4790*/  HMMA.16816.F32 R4, R192.reuse, R8, R48 ;  /* 0x00000008c004723c */ /* 0x042ff00000001830 */
[C---:B------:R-:W-:Y:S01]  /*47a0*/  HMMA.16816.F32 R12, R192.reuse, R10, R44 ;  /* 0x0000000ac00c723c */ /* 0x040fe2000000182c */
[----:B------:R-:W1:Y:S07]  /*47b0*/  LDSM.16.M88.4 R8, [R247+0x2800] ;  /* 0x00280000f708783b */ /* 0x000e6e0000000200 */
[C---:B---3--:R-:W-:Y:S08]  /*47c0*/  HMMA.16816.F32 R48, R192.reuse, R24, R40 ;  /* 0x00000018c030723c */ /* 0x048ff00000001828 */
[----:B------:R-:W-:Y:S01]  /*47d0*/  HMMA.16816.F32 R44, R192, R26, R36 ;  /* 0x0000001ac02c723c */ /* 0x000fe20000001824 */
[----:B------:R-:W3:Y:S07]  /*47e0*/  LDSM.16.M88.4 R24, [R242+0x1800] ;  /* 0x00180000f218783b */ /* 0x000eee0000000200 */
[C---:B----4-:R-:W-:Y:S08]  /*47f0*/  HMMA.16816.F32 R40, R196.reuse, R20, R32 ;  /* 0x00000014c428723c */ /* 0x050ff00000001820 */
[C---:B------:R-:W-:Y:S01]  /*4800*/  HMMA.16816.F32 R36, R196.reuse, R22, R16 ;  /* 0x00000016c424723c */ /* 0x040fe20000001810 */
[----:B------:R-:W4:Y:S07]  /*4810*/  LDSM.16.M88.4 R20, [R242+0x2000] ;  /* 0x00200000f214783b */ /* 0x000f2e0000000200 */
[C---:B-----5:R-:W-:Y:S08]  /*4820*/  HMMA.16816.F32 R32, R196.reuse, R28, R4 ;  /* 0x0000001cc420723c */ /* 0x060ff00000001804 */
[C---:B------:R-:W-:Y:S01]  /*4830*/  HMMA.16816.F32 R16, R196.reuse, R30, R12 ;  /* 0x0000001ec410723c */ /* 0x040fe2000000180c */
[----:B------:R-:W5:Y:S07]  /*4840*/  LDSM.16.M88.4 R28, [R242+0x2800] ;  /* 0x00280000f21c783b */ /* 0x000f6e0000000200 */
[C---:B-1----:R-:W-:Y:S08]  /*4850*/  HMMA.16816.F32 R4, R196.reuse, R8, R48 ;  /* 0x00000008c404723c */ /* 0x042ff00000001830 */
[----:B------:R-:W-:Y:S01]  /*4860*/  HMMA.16816.F32 R12, R196, R10, R44 ;  /* 0x0000000ac40c723c */ /* 0x000fe2000000182c */
[----:B------:R-:W1:Y:S07]  /*4870*/  LDSM.16.M88.4 R8, [R241+0x1800] ;  /* 0x00180000f108783b */ /* 0x000e6e0000000200 */
[C---:B---3--:R-:W-:Y:S08]  /*4880*/  HMMA.16816.F32 R48, R200.reuse, R24, R40 ;  /* 0x00000018c830723c */ /* 0x048ff00000001828 */
[C---:B------:R-:W-:Y:S01]  /*4890*/  HMMA.16816.F32 R44, R200.reuse, R26, R36 ;  /* 0x0000001ac82c723c */ /* 0x040fe20000001824 */
[----:B------:R-:W3:Y:S07]  /*48a0*/  LDSM.16.M88.4 R24, [R241+0x2000] ;  /* 0x00200000f118783b */ /* 0x000eee0000000200 */
[C---:B----4-:R-:W-:Y:S08]  /*48b0*/  HMMA.16816.F32 R40, R200.reuse, R20, R32 ;  /* 0x00000014c828723c */ /* 0x050ff00000001820 */
[C---:B------:R-:W-:Y:S01]  /*48c0*/  HMMA.16816.F32 R36, R200.reuse, R22, R16 ;  /* 0x00000016c824723c */ /* 0x040fe20000001810 */
[----:B------:R-:W4:Y:S07]  /*48d0*/  LDSM.16.M88.4 R20, [R241+0x2800] ;  /* 0x00280000f114783b */ /* 0x000f2e0000000200 */
[C---:B-----5:R-:W-:Y:S08]  /*48e0*/  HMMA.16816.F32 R32, R200.reuse, R28, R4 ;  /* 0x0000001cc820723c */ /* 0x060ff00000001804 */
[----:B------:R-:W-:Y:S01]  /*48f0*/  HMMA.16816.F32 R16, R200, R30, R12 ;  /* 0x0000001ec810723c */ /* 0x000fe2000000180c */
[----:B------:R-:W5:Y:S07]  /*4900*/  LDSM.16.M88.4 R28, [R240+0x3000] ;  /* 0x00300000f01c783b */ /* 0x000f6e0000000200 */
        /* <DEDUP_REMOVED lines=8> */
[----:B------:R-:W4:Y:S04]  /*4990*/  LDSM.16.M88.4 R20, [R240+0x4000] ;  /* 0x00400000f014783b */ /* 0x000f280000000200 */
[----:B------:R-:W2:Y:S03]  /*49a0*/  LDSM.16.M88.4 R16, [R247+0x3000] ;  /* 0x00300000f710783b */ /* 0x000ea60000000200 */
[C---:B-----5:R-:W-:Y:S08]  /*49b0*/  HMMA.16816.F32 R32, R208.reuse, R28, R4 ;  /* 0x0000001cd020723c */ /* 0x060ff00000001804 */
[C---:B-1----:R-:W-:Y:S08]  /*49c0*/  HMMA.16816.F32 R4, R208.reuse, R8, R48 ;  /* 0x00000008d004723c */ /* 0x042ff00000001830 */
[C---:B------:R-:W-:Y:S08]  /*49d0*/  HMMA.16816.F32 R12, R208.reuse, R30, R12 ;  /* 0x0000001ed00c723c */ /* 0x040ff0000000180c */
[----:B------:R-:W-:Y:S08]  /*49e0*/  HMMA.16816.F32 R8, R208, R10, R44 ;  /* 0x0000000ad008723c */ /* 0x000ff0000000182c */
[----:B---3--:R-:W-:Y:S01]  /*49f0*/  HMMA.16816.F32 R28, R212, R24, R4 ;  /* 0x00000018d41c723c */ /* 0x008fe20000001804 */
[----:B------:R-:W1:Y:S07]  /*4a00*/  LDSM.16.M88.4 R4, [R247+0x4000] ;  /* 0x00400000f704783b */ /* 0x000e6e0000000200 */
[C---:B----4-:R-:W-:Y:S08]  /*4a10*/  HMMA.16816.F32 R44, R208.reuse, R20, R40 ;  /* 0x00000014d02c723c */ /* 0x050ff00000001828 */
[----:B------:R-:W-:Y:S01]  /*4a20*/  HMMA.16816.F32 R40, R208, R22, R36 ;  /* 0x00000016d028723c */ /* 0x000fe20000001824 */
[----:B------:R-:W3:Y:S07]  /*4a30*/  LDSM.16.M88.4 R20, [R242+0x3000] ;  /* 0x00300000f214783b */ /* 0x000eee0000000200 */
[C---:B--2---:R-:W-:Y:S08]  /*4a40*/  HMMA.16816.F32 R36, R212.reuse, R16, R32 ;  /* 0x00000010d424723c */ /* 0x044ff00000001820 */
[C---:B------:R-:W-:Y:S01]  /*4a50*/  HMMA.16816.F32 R32, R212.reuse, R18, R12 ;  /* 0x00000012d420723c */ /* 0x040fe2000000180c */
[----:B------:R-:W2:Y:S07]  /*4a60*/  LDSM.16.M88.4 R16, [R242+0x3800] ;  /* 0x00380000f210783b */ /* 0x000eae0000000200 */
[C---:B------:R-:W-:Y:S01]  /*4a70*/  HMMA.16816.F32 R12, R212.reuse, R26, R8 ;  /* 0x0000001ad40c723c */ /* 0x040fe20000001808 */
[----:B------:R-:W4:Y:S07]  /*4a80*/  LDSM.16.M88.4 R24, [R242+0x4000] ;  /* 0x00400000f218783b */ /* 0x000f2e0000000200 */
[C---:B-1----:R-:W-:Y:S08]  /*4a90*/  HMMA.16816.F32 R8, R212.reuse, R4, R44 ;  /* 0x00000004d408723c */ /* 0x042ff0000000182c */
[----:B------:R-:W-:Y:S08]  /*4aa0*/  HMMA.16816.F32 R4, R212, R6, R40 ;  /* 0x00000006d404723c */ /* 0x000ff00000001828 */
[C---:B---3--:R-:W-:Y:S08]  /*4ab0*/  HMMA.16816.F32 R44, R216.reuse, R20, R36 ;  /* 0x00000014d82c723c */ /* 0x048ff00000001824 */
[C---:B------:R-:W-:Y:S01]  /*4ac0*/  HMMA.16816.F32 R40, R216.reuse, R22, R32 ;  /* 0x00000016d828723c */ /* 0x040fe20000001820 */
[----:B------:R-:W1:Y:S07]  /*4ad0*/  LDSM.16.M88.4 R20, [R241+0x3000] ;  /* 0x00300000f114783b */ /* 0x000e6e0000000200 */
[C---:B--2---:R-:W-:Y:S01]  /*4ae0*/  HMMA.16816.F32 R32, R216.reuse, R18, R12 ;  /* 0x00000012d820723c */ /* 0x044fe2000000180c */
[----:B------:R-:W2:Y:S07]  /*4af0*/  LDSM.16.M88.4 R12, [R241+0x4000] ;  /* 0x00400000f10c783b */ /* 0x000eae0000000200 */
[C---:B------:R-:W-:Y:S01]  /*4b00*/  HMMA.16816.F32 R36, R216.reuse, R16, R28 ;  /* 0x00000010d824723c */ /* 0x040fe2000000181c */
[----:B------:R-:W3:Y:S07]  /*4b10*/  LDSM.16.M88.4 R16, [R241+0x3800] ;  /* 0x00380000f110783b */ /* 0x000eee0000000200 */
[C---:B----4-:R-:W-:Y:S08]  /*4b20*/  HMMA.16816.F32 R28, R216.reuse, R24, R8 ;  /* 0x00000018d81c723c */ /* 0x050ff00000001808 */
[----:B------:R-:W-:Y:S01]  /*4b30*/  HMMA.16816.F32 R8, R216, R26, R4 ;  /* 0x0000001ad808723c */ /* 0x000fe20000001804 */
[----:B------:R-:W4:Y:S07]  /*4b40*/  LDSM.16.M88.4 R24, [R240+0x4800] ;  /* 0x00480000f018783b */ /* 0x000f2e0000000200 */
[C---:B-1----:R-:W-:Y:S08]  /*4b50*/  HMMA.16816.F32 R4, R220.reuse, R20, R44 ;  /* 0x00000014dc04723c */ /* 0x042ff0000000182c */
[C---:B------:R-:W-:Y:S08]  /*4b60*/  HMMA.16816.F32 R20, R220.reuse, R22, R40 ;  /* 0x00000016dc14723c */ /* 0x040ff00000001828 */
[C---:B--2---:R-:W-:Y:S08]  /*4b70*/  HMMA.16816.F32 R40, R220.reuse, R12, R28 ;  /* 0x0000000cdc28723c */ /* 0x044ff0000000181c */
[C---:B------:R-:W-:Y:S01]  /*4b80*/  HMMA.16816.F32 R28, R220.reuse, R14, R8 ;  /* 0x0000000edc1c723c */ /* 0x040fe20000001808 */
[----:B------:R-:W1:Y:S07]  /*4b90*/  LDSM.16.M88.4 R8, [R240+0x5000] ;  /* 0x00500000f008783b */ /* 0x000e6e0000000200 */
[C---:B---3--:R-:W-:Y:S01]  /*4ba0*/  HMMA.16816.F32 R44, R220.reuse, R16, R36 ;  /* 0x00000010dc2c723c */ /* 0x048fe20000001824 */
[----:B------:R-:W-:Y:S07]  /*4bb0*/  LDSM.16.M88.4 R36, [R247+0x5000] ;  /* 0x00500000f724783b */ /* 0x000fee0000000200 */
[----:B------:R-:W-:Y:S08]  /*4bc0*/  HMMA.16816.F32 R32, R220, R18, R32 ;  /* 0x00000012dc20723c */ /* 0x000ff00000001820 */
[C---:B----4-:R-:W-:Y:S08]  /*4bd0*/  HMMA.16816.F32 R16, R224.reuse, R24, R4 ;  /* 0x00000018e010723c */ /* 0x050ff00000001804 */
[C---:B------:R-:W-:Y:S01]  /*4be0*/  HMMA.16816.F32 R12, R224.reuse, R26, R20 ;  /* 0x0000001ae00c723c */ /* 0x040fe20000001814 */
[----:B------:R-:W2:Y:S04]  /*4bf0*/  LDSM.16.M88.4 R24, [R240+0x5800] ;  /* 0x00580000f018783b */ /* 0x000ea80000000200 */
[----:B------:R-:W3:Y:S03]  /*4c00*/  LDSM.16.M88.4 R20, [R247+0x4800] ;  /* 0x00480000f714783b */ /* 0x000ee60000000200 */
[C---:B-1----:R-:W-:Y:S08]  /*4c10*/  HMMA.16816.F32 R4, R224.reuse, R8, R44 ;  /* 0x00000008e004723c */ /* 0x042ff0000000182c */
[C---:B------:R-:W-:Y:S01]  /*4c20*/  HMMA.16816.F32 R32, R224.reuse, R10, R32 ;  /* 0x0000000ae020723c */ /* 0x040fe20000001820 */
[----:B------:R-:W1:Y:S07]  /*4c30*/  LDSM.16.M88.4 R8, [R247+0x5800] ;  /* 0x00580000f708783b */ /* 0x000e6e0000000200 */
[C---:B--2---:R-:W-:Y:S08]  /*4c40*/  HMMA.16816.F32 R48, R224.reuse, R24, R40 ;  /* 0x00000018e030723c */ /* 0x044ff00000001828 */
[----:B------:R-:W-:Y:S01]  /*4c50*/  HMMA.16816.F32 R44, R224, R26, R28 ;  /* 0x0000001ae02c723c */ /* 0x000fe2000000181c */
[----:B------:R-:W2:Y:S07]  /*4c60*/  LDSM.16.M88.4 R24, [R242+0x4800] ;  /* 0x00480000f218783b */ /* 0x000eae0000000200 */
[C---:B---3--:R-:W-:Y:S08]  /*4c70*/  HMMA.16816.F32 R40, R228.reuse, R20, R16 ;  /* 0x00000014e428723c */ /* 0x048ff00000001810 */
[C---:B------:R-:W-:Y:S01]  /*4c80*/  HMMA.16816.F32 R28, R228.reuse, R22, R12 ;  /* 0x00000016e41c723c */ /* 0x040fe2000000180c */
[----:B------:R-:W3:Y:S07]  /*4c90*/  LDSM.16.M88.4 R20, [R242+0x5000] ;  /* 0x00500000f214783b */ /* 0x000eee0000000200 */
[C---:B------:R-:W-:Y:S08]  /*4ca0*/  HMMA.16816.F32 R16, R228.reuse, R36, R4 ;  /* 0x00000024e410723c */ /* 0x040ff00000001804 */
[C---:B------:R-:W-:Y:S01]  /*4cb0*/  HMMA.16816.F32 R12, R228.reuse, R38, R32 ;  /* 0x00000026e40c723c */ /* 0x040fe20000001820 */
[----:B------:R-:W4:Y:S07]  /*4cc0*/  LDSM.16.M88.4 R36, [R242+0x5800] ;  /* 0x00580000f224783b */ /* 0x000f2e0000000200 */
[C---:B-1----:R-:W-:Y:S08]  /*4cd0*/  HMMA.16816.F32 R4, R228.reuse, R8, R48 ;  /* 0x00000008e404723c */ /* 0x042ff00000001830 */
[----:B------:R-:W-:Y:S08]  /*4ce0*/  HMMA.16816.F32 R44, R228, R10, R44 ;  /* 0x0000000ae42c723c */ /* 0x000ff0000000182c */
[C---:B--2---:R-:W-:Y:S08]  /*4cf0*/  HMMA.16816.F32 R40, R232.reuse, R24, R40 ;  /* 0x00000018e828723c */ /* 0x044ff00000001828 */
[C---:B------:R-:W-:Y:S08]  /*4d00*/  HMMA.16816.F32 R32, R232.reuse, R26, R28 ;  /* 0x0000001ae820723c */ /* 0x040ff0000000181c */
[C---:B---3--:R-:W-:Y:S01]  /*4d10*/  HMMA.16816.F32 R28, R232.reuse, R20, R16 ;  /* 0x00000014e81c723c */ /* 0x048fe20000001810 */
[----:B------:R-:W-:Y:S07]  /*4d20*/  LDSM.16.M88.4 R16, [R241+0x5000] ;  /* 0x00500000f110783b */ /* 0x000fee0000000200 */
[----:B------:R-:W-:Y:S01]  /*4d30*/  HMMA.16816.F32 R24, R232, R22, R12 ;  /* 0x00000016e818723c */ /* 0x000fe2000000180c */
[----:B------:R-:W1:Y:S04]  /*4d40*/  LDSM.16.M88.4 R20, [R241+0x4800] ;  /* 0x00480000f114783b */ /* 0x000e680000000200 */
[----:B------:R-:W2:Y:S01]  /*4d50*/  LDSM.16.M88.4 R12, [R241+0x5800] ;  /* 0x00580000f10c783b */ /* 0x000ea20000000200 */
[----:B------:R-:W-:Y:S01]  /*4d60*/  IADD3 R0, R247, 0x4800, RZ ;  /* 0x00004800f7007810 */ /* 0x000fe20007ffe0ff */
[----:B------:R-:W-:-:S04]  /*4d70*/  DEPBAR.LE SB0, 0x0 ;  /* 0x000080000000791a */ /* 0x000fc80000000000 */
[----:B----4-:R-:W-:Y:S01]  /*4d80*/  HMMA.16816.F32 R8, R232, R36, R4 ;  /* 0x00000024e808723c */ /* 0x010fe20000001804 */
[----:B------:R-:W-:Y:S01]  /*4d90*/  ISETP.GT.AND P0, PT, R57, R2, PT ;  /* 0x000000023900720c */ /* 0x000fe20003f04270 */
[----:B------:R3:W-:Y:S01]  /*4da0*/  STL [R1+0xc], R0 ;  /* 0x00000c0001007387 */ /* 0x0007e20000100800 */
[C---:B------:R-:W-:Y:S02]  /*4db0*/  IADD3 R3, R247.reuse, 0x5800, RZ ;  /* 0x00005800f7037810 */ /* 0x040fe40007ffe0ff */
[----:B------:R-:W-:-:S03]  /*4dc0*/  IADD3 R2, R247, 0x5000, RZ ;  /* 0x00005000f7027810 */ /* 0x000fc60007ffe0ff */
[----:B------:R-:W-:Y:S01]  /*4dd0*/  HMMA.16816.F32 R4, R232, R38, R44 ;  /* 0x00000026e804723c */ /* 0x000fe2000000182c */
[----:B------:R4:W-:Y:S04]  /*4de0*/  STL [R1+0x8], R3 ;  /* 0x0000080301007387 */ /* 0x0009e80000100800 */
[----:B------:R4:W-:Y:S01]  /*4df0*/  STL [R1+0x4], R2 ;  /* 0x0000040201007387 */ /* 0x0009e20000100800 */
[----:B---3--:R-:W-:-:S05]  /*4e00*/  IADD3 R0, R247, 0x3000, RZ ;  /* 0x00003000f7007810 */ /* 0x008fca0007ffe0ff */
[----:B------:R4:W-:Y:S01]  /*4e10*/  STL [R1], R0 ;  /* 0x0000000001007387 */ /* 0x0009e20000100800 */
[----:B-1----:R-:W-:Y:S01]  /*4e20*/  HMMA.16816.F32 R40, R236, R20, R40 ;  /* 0x00000014ec28723c */ /* 0x002fe20000001828 */
[----:B------:R-:W-:Y:S01]  /*4e30*/  BSSY B1, `(.L_x_1124) ;  /* 0x0000084000017945 */ /* 0x000fe20003800000 */
[----:B------:R-:W-:-:S06]  /*4e40*/  IADD3 R252, R247, 0x4000, RZ ;  /* 0x00004000f7fc7810 */ /* 0x000fcc0007ffe0ff */
[----:B------:R-:W-:Y:S01]  /*4e50*/  HMMA.16816.F32 R36, R236, R22, R32 ;  /* 0x00000016ec24723c */ /* 0x000fe20000001820 */
[C---:B------:R-:W-:Y:S02]  /*4e60*/  IADD3 R251, R247.reuse, 0x3800, RZ ;  /* 0x00003800f7fb7810 */ /* 0x040fe40007ffe0ff */
[----:B------:R-:W-:-:S05]  /*4e70*/  IADD3 R250, R247, 0x1800, RZ ;  /* 0x00001800f7fa7810 */ /* 0x000fca0007ffe0ff */
[----:B------:R-:W-:Y:S01]  /*4e80*/  HMMA.16816.F32 R32, R236, R16, R28 ;  /* 0x00000010ec20723c */ /* 0x000fe2000000181c */
[C---:B------:R-:W-:Y:S02]  /*4e90*/  IADD3 R249, R247.reuse, 0x2800, RZ ;  /* 0x00002800f7f97810 */ /* 0x040fe40007ffe0ff */
[----:B------:R-:W-:-:S05]  /*4ea0*/  IADD3 R248, R247, 0x2000, RZ ;  /* 0x00002000f7f87810 */ /* 0x000fca0007ffe0ff */
[C---:B------:R-:W-:Y:S08]  /*4eb0*/  HMMA.16816.F32 R20, R236.reuse, R18, R24 ;  /* 0x00000012ec14723c */ /* 0x040ff00000001818 */
[C---:B--2---:R-:W-:Y:S08]  /*4ec0*/  HMMA.16816.F32 R28, R236.reuse, R12, R8 ;  /* 0x0000000cec1c723c */ /* 0x044ff00000001808 */
[----:B------:R-:W-:Y:S01]  /*4ed0*/  HMMA.16816.F32 R24, R236, R14, R4 ;  /* 0x0000000eec18723c */ /* 0x000fe20000001804 */
[----:B------:R-:W-:Y:S06]  /*4ee0*/  BAR.SYNC.DEFER_BLOCKING 0x0 ;  /* 0x0000000000007b1d */ /* 0x000fec0000010000 */
[----:B------:R-:W-:Y:S01]  /*4ef0*/  @!UPT UIADD3 URZ, URZ, URZ, URZ ;  /* 0x0000003f3f3ff290 */ /* 0x000fe2000fffe03f */
[----:B------:R-:W-:Y:S11]  /*4f00*/  @!P0 BRA `(.L_x_1125) ;  /* 0x0000076000008947 */ /* 0x000ff60003800000 */
[----:B----4-:R-:W2:Y:S04]  /*4f10*/  LDL R3, [R1+0x70] ;  /* 0x0000700001037983 */ /* 0x010ea80000100800 */
        /* <DEDUP_REMOVED lines=43> */
.L_x_1228:
[----:B------:R-:W-:Y:S05]  /*51d0*/  BRA.DIV ~URZ, `(.L_x_1127) ;  /* 0x0000ecc27f007947 */ /* 0x000fea000b800000 */
[----:B------:R4:W1:Y:S02]  /*51e0*/  SHFL.IDX PT, R0, R6, RZ, 0x181f ;  /* 0x00181fff06007589 */ /* 0x00086400000e0000 */
.L_x_1229:
        /* <DEDUP_REMOVED lines=34> */
.L_x_1129:
[----:B------:R-:W-:Y:S05]  /*5410*/  BSYNC B0 ;  /* 0x0000000000007941 */ /* 0x000fea0003800000 */
.L_x_1128:
[----:B------:R-:W-:Y:S01]  /*5420*/  ISETP.GE.AND P0, PT, R7, 0x21, PT ;  /* 0x000000210700780c */ /* 0x000fe20003f06270 */
[----:B------:R-:W-:Y:S06]  /*5430*/  BRA.DIV ~URZ, `(.L_x_1130) ;  /* 0x0000eac27f007947 */ /* 0x000fec000b800000 */
[----:B---3--:R3:W2:Y:S04]  /*5440*/  SHFL.IDX PT, R4, R5, 0x1, 0x181f ;  /* 0x00381f0005047f89 */ /* 0x0086a800000e0000 */
[----:B-1----:R3:W1:Y:S02]  /*5450*/  SHFL.IDX PT, R0, R6, 0x1, 0x181f ;  /* 0x00381f0006007f89 */ /* 0x00266400000e0000 */
.L_x_1230:
        /* <DEDUP_REMOVED lines=33> */
.L_x_1125:
[----:B----4-:R-:W-:Y:S05]  /*5670*/  BSYNC B1 ;  /* 0x0000000000017941 */ /* 0x010fea0003800000 */
.L_x_1124:
[----:B-1----:R-:W4:Y:S01]  /*5680*/  LDL R2, [R1+0xa0] ;  /* 0x0000a00001027983 */ /* 0x002f220000100800 */
[----:B--2---:R-:W-:-:S03]  /*5690*/  IMAD.MOV.U32 R4, RZ, RZ, c[0x0][0x2c4] ;  /* 0x0000b100ff047624 */ /* 0x004fc600078e00ff */
[----:B------:R-:W4:Y:S04]  /*56a0*/  LDL R0, [R1+0xb8] ;  /* 0x0000b80001007983 */ /* 0x000f280000100800 */
[----:B---3--:R-:W2:Y:S04]  /*56b0*/  LDL R5, [R1+0xa4] ;  /* 0x0000a40001057983 */ /* 0x008ea80000100800 */
[----:B------:R-:W3:Y:S01]  /*56c0*/  LDL R3, [R1+0x98] ;  /* 0x0000980001037983 */ /* 0x000ee20000100800 */
[----:B------:R-:W-:-:S03]  /*56d0*/  ISETP.NE.AND P0, PT, R4, 0x1, PT ;  /* 0x000000010400780c */ /* 0x000fc60003f05270 */
[----:B------:R-:W0:Y:S01]  /*56e0*/  LDGDEPBAR ;  /* 0x00000000000079af */ /* 0x000e220000000000 */
[----:B----4-:R-:W-:Y:S02]  /*56f0*/  IADD3 R0, R0, R2, RZ ;  /* 0x0000000200007210 */ /* 0x010fe40007ffe0ff */
[----:B--2---:R-:W-:-:S07]  /*5700*/  IADD3 R6, -R5, R56, RZ ;  /* 0x0000003805067210 */ /* 0x004fce0007ffe1ff */
[----:B------:R-:W-:-:S04]  /*5710*/  @P0 IMAD.HI.U32 R2, R0, c[0x0][0x2c8], RZ ;  /* 0x0000b20000020a27 */ /* 0x000fc800078e00ff */
[----:B------:R-:W-:Y:S01]  /*5720*/  IMAD.MOV.U32 R4, RZ, RZ, R0 ;  /* 0x000000ffff047224 */ /* 0x000fe200078e0000 */
[----:B------:R-:W-:Y:S02]  /*5730*/  IADD3 R0, -R5, 0x1, R56 ;  /* 0x0000000105007810 */ /* 0x000fe40007ffe138 */
[----:B------:R-:W-:-:S03]  /*5740*/  @P0 SHF.R.U32.HI R4, RZ, c[0x0][0x2cc], R2 ;  /* 0x0000b300ff040a19 */ /* 0x000fc60000011602 */
[----:B---3--:R-:W-:Y:S01]  /*5750*/  IMAD.IADD R5, R0, 0x1, -R3 ;  /* 0x0000000100057824 */ /* 0x008fe200078e0a03 */
[----:B------:R-:W-:Y:S05]  /*5760*/  BRA.DIV ~URZ, `(.L_x_1131) ;  /* 0x0000e8527f007947 */ /* 0x000fea000b800000 */
[----:B------:R1:W2:Y:S02]  /*5770*/  SHFL.IDX PT, R0, R4, RZ, 0x1c1f ;  /* 0x001c1fff04007589 */ /* 0x0002a400000e0000 */
.L_x_1231:
[----:B--2---:R-:W-:-:S05]  /*5780*/  IMAD.IADD R0, R5, 0x1, R0 ;  /* 0x0000000105007824 */ /* 0x004fca00078e0200 */
[----:B------:R-:W-:-:S04]  /*5790*/  IMNMX R0, R6, R0, PT ;  /* 0x0000000006007217 */ /* 0x000fc80003800200 */
[C---:B------:R-:W-:Y:S02]  /*57a0*/  ISETP.GT.AND P1, PT, R0.reuse, RZ, PT ;  /* 0x000000ff0000720c */ /* 0x040fe40003f24270 */
[----:B------:R-:W-:Y:S02]  /*57b0*/  ISETP.GT.AND P0, PT, R0, 0x1, PT ;  /* 0x000000010000780c */ /* 0x000fe40003f04270 */
        /* <DEDUP_REMOVED lines=21> */
[----:B------:R-:W-:Y:S01]  /*5910*/  FSEL R72, R25, -INF , P0 ;  /* 0xff80000019487808 */ /* 0x000fe20000000000 */
[----:B------:R-:W-:Y:S05]  /*5920*/  BRA.DIV ~URZ, `(.L_x_1132) ;  /* 0x0000e6f27f007947 */ /* 0x000fea000b800000 */
[----:B------:R-:W2:Y:S02]  /*5930*/  SHFL.IDX PT, R0, R4, 0x1, 0x1c1f ;  /* 0x003c1f0004007f89 */ /* 0x000ea400000e0000 */
[----:B--2---:R-:W-:-:S05]  /*5940*/  IMAD.IADD R0, R5, 0x1, R0 ;  /* 0x0000000105007824 */ /* 0x004fca00078e0200 */
        /* <DEDUP_REMOVED lines=34> */
[----:B------:R-:W-:Y:S02]  /*5b70*/  FSEL R71, R30, -INF , P3 ;  /* 0xff8000001e477808 */ /* 0x000fe40001800000 */
[----:B------:R-:W-:Y:S02]  /*5b80*/  FMNMX.FTZ R0, R75, R0, !PT ;  /* 0x000000004b007209 */ /* 0x000fe40007810000 */
[----:B------:R-:W-:-:S02]  /*5b90*/  FMNMX.FTZ R2, R12, R2, !PT ;  /* 0x000000020c027209 */ /* 0x000fc40007810000 */
[----:B------:R-:W-:Y:S02]  /*5ba0*/  FSEL R70, R31, -INF , P2 ;  /* 0xff8000001f467808 */ /* 0x000fe40001000000 */
[----:B------:R-:W-:Y:S02]  /*5bb0*/  FMNMX.FTZ R0, R74, R0, !PT ;  /* 0x000000004a007209 */ /* 0x000fe40007810000 */
[----:B------:R-:W-:Y:S02]  /*5bc0*/  FMNMX.FTZ R2, R71, R2, !PT ;  /* 0x0000000247027209 */ /* 0x000fe40007810000 */
[----:B------:R-:W-:Y:S02]  /*5bd0*/  FSEL R69, R26, -INF , P1 ;  /* 0xff8000001a457808 */ /* 0x000fe40000800000 */
[----:B------:R-:W-:Y:S02]  /*5be0*/  FMNMX.FTZ R0, R73, R0, !PT ;  /* 0x0000000049007209 */ /* 0x000fe40007810000 */
[----:B------:R-:W-:-:S02]  /*5bf0*/  FMNMX.FTZ R2, R70, R2, !PT ;  /* 0x0000000246027209 */ /* 0x000fc40007810000 */
[----:B------:R-:W-:Y:S02]  /*5c00*/  FSEL R68, R27, -INF , P0 ;  /* 0xff8000001b447808 */ /* 0x000fe40000000000 */
[----:B------:R-:W-:Y:S02]  /*5c10*/  FMNMX.FTZ R0, R72, R0, !PT ;  /* 0x0000000048007209 */ /* 0x000fe40007810000 */
[----:B------:R-:W-:-:S03]  /*5c20*/  FMNMX.FTZ R2, R69, R2, !PT ;  /* 0x0000000245027209 */ /* 0x000fc60007810000 */
[----:B------:R-:W2:Y:S01]  /*5c30*/  SHFL.BFLY PT, R3, R0, 0x2, 0x1f ;  /* 0x0c401f0000037f89 */ /* 0x000ea200000e0000 */
[----:B------:R-:W-:-:S05]  /*5c40*/  FMNMX.FTZ R2, R68, R2, !PT ;  /* 0x0000000244027209 */ /* 0x000fca0007810000 */
[----:B-1----:R-:W1:Y:S01]  /*5c50*/  SHFL.BFLY PT, R4, R2, 0x2, 0x1f ;  /* 0x0c401f0002047f89 */ /* 0x002e6200000e0000 */
[----:B--2---:R-:W-:Y:S02]  /*5c60*/  FMNMX.FTZ R0, R3, R0, !PT ;  /* 0x0000000003007209 */ /* 0x004fe40007810000 */
[----:B-1----:R-:W-:-:S03]  /*5c70*/  FMNMX.FTZ R4, R2, R4, !PT ;  /* 0x0000000402047209 */ /* 0x002fc60007810000 */
[----:B------:R-:W1:Y:S04]  /*5c80*/  SHFL.BFLY PT, R2, R0, 0x1, 0x1f ;  /* 0x0c201f0000027f89 */ /* 0x000e6800000e0000 */
[----:B------:R2:W3:Y:S01]  /*5c90*/  SHFL.BFLY PT, R3, R4, 0x1, 0x1f ;  /* 0x0c201f0004037f89 */ /* 0x0004e200000e0000 */
[----:B-1----:R-:W-:-:S04]  /*5ca0*/  FMNMX.FTZ R134, R0, R2, !PT ;  /* 0x0000000200867209 */ /* 0x002fc80007810000 */
.L_x_1232:
[----:B------:R-:W4:Y:S01]  /*5cb0*/  LDL R44, [R1+0x10] ;  /* 0x00001000012c7983 */ /* 0x000f220000100800 */
[C---:B------:R-:W-:Y:S01]  /*5cc0*/  FMUL.FTZ R2, R134.reuse, c[0x0][0x2d0] ;  /* 0x0000b40086027a20 */ /* 0x040fe20000410000 */
[----:B------:R-:W-:Y:S01]  /*5cd0*/  FSETP.NEU.FTZ.AND P0, PT, R134, -INF , PT ;  /* 0xff8000008600780b */ /* 0x000fe20003f1d000 */
[----:B------:R-:W-:Y:S01]  /*5ce0*/  WARPSYNC 0xffffffff ;  /* 0xffffffff00007948 */ /* 0x000fe20003800000 */
[----:B---3--:R-:W-:Y:S01]  /*5cf0*/  FMNMX.FTZ R133, R3, R4, !PT ;  /* 0x0000000403857209 */ /* 0x008fe20007810000 */
[----:B------:R-:W-:Y:S01]  /*5d00*/  LDSM.16.MT88.4 R32, [R245] ;  /* 0x00000000f520783b */ /* 0x000fe20000004200 */
[----:B------:R-:W-:-:S02]  /*5d10*/  FSEL R2, R2, RZ, P0 ;  /* 0x000000ff02027208 */ /* 0x000fc40000000000 */
[C---:B------:R-:W-:Y:S01]  /*5d20*/  FSETP.NEU.FTZ.AND P0, PT, R133.reuse, -INF , PT ;  /* 0xff8000008500780b */ /* 0x040fe20003f1d000 */
[----:B--2---:R-:W-:Y:S01]  /*5d30*/  FMUL.FTZ R4, R133, c[0x0][0x2d0] ;  /* 0x0000b40085047a20 */ /* 0x004fe20000410000 */
[----:B------:R-:W-:Y:S01]  /*5d40*/  LDSM.16.MT88.4 R36, [R245+0x800] ;  /* 0x00080000f524783b */ /* 0x000fe20000004200 */
[--C-:B------:R-:W-:Y:S02]  /*5d50*/  FFMA.FTZ R0, R11, c[0x0][0x2d0], -R2.reuse ;  /* 0x0000b4000b007a23 */ /* 0x100fe40000010802 */
[--C-:B------:R-:W-:Y:S01]  /*5d60*/  FFMA.FTZ R3, R18, c[0x0][0x2d0], -R2.reuse ;  /* 0x0000b40012037a23 */ /* 0x100fe20000010802 */
[----:B------:R-:W-:Y:S01]  /*5d70*/  LDSM.16.MT88.4 R40, [R243+0x800] ;  /* 0x00080000f328783b */ /* 0x000fe20000004200 */
[----:B------:R1:W-:Y:S03]  /*5d80*/  MUFU.EX2 R101, R0 ;  /* 0x0000000000657308 */ /* 0x0003e60000000800 */
[----:B------:R-:W-:Y:S04]  /*5d90*/  LDSM.16.MT88.4 R24, [R244] ;  /* 0x00000000f418783b */ /* 0x000fe80000004200 */
[----:B------:R-:W-:Y:S01]  /*5da0*/  LDSM.16.MT88.4 R60, [R243+0x1800] ;  /* 0x00180000f33c783b */ /* 0x000fe20000004200 */
[----:B------:R-:W-:Y:S03]  /*5db0*/  MUFU.EX2 R127, R3 ;  /* 0x00000003007f7308 */ /* 0x000fe60000000800 */
[----:B------:R-:W-:Y:S04]  /*5dc0*/  LDSM.16.MT88.4 R48, [R244+0x800] ;  /* 0x00080000f430783b */ /* 0x000fe80000004200 */
[----:B------:R-:W-:Y:S01]  /*5dd0*/  LDSM.16.MT88.4 R56, [R245+0x1800] ;  /* 0x00180000f538783b */ /* 0x000fe20000004200 */
[----:B-1----:R-:W-:-:S03]  /*5de0*/  FFMA.FTZ R0, R10, c[0x0][0x2d0], -R2 ;  /* 0x0000b4000a007a23 */ /* 0x002fc60000010802 */
[----:B------:R-:W-:Y:S01]  /*5df0*/  LDSM.16.MT88.4 R64, [R245+0x2000] ;  /* 0x00200000f540783b */ /* 0x000fe20000004200 */
[----:B------:R1:W-:Y:S02]  /*5e00*/  MUFU.EX2 R100, R0 ;  /* 0x0000000000647308 */ /* 0x0003e40000000800 */
[----:B-1----:R-:W-:-:S06]  /*5e10*/  FFMA.FTZ R0, R17, c[0x0][0x2d0], -R2 ;  /* 0x0000b40011007a23 */ /* 0x002fcc0000010802 */
[----:B------:R1:W-:Y:S02]  /*5e20*/  MUFU.EX2 R116, R0 ;  /* 0x0000000000747308 */ /* 0x0003e40000000800 */
[----:B-1----:R-:W-:-:S06]  /*5e30*/  FFMA.FTZ R0, R16, c[0x0][0x2d0], -R2 ;  /* 0x0000b40010007a23 */ /* 0x002fcc0000010802 */
[----:B------:R1:W2:Y:S02]  /*5e40*/  MUFU.EX2 R111, R0 ;  /* 0x00000000006f7308 */ /* 0x0002a40000000800 */
[----:B-1----:R-:W-:Y:S01]  /*5e50*/  FFMA.FTZ R0, R15, c[0x0][0x2d0], -R2 ;  /* 0x0000b4000f007a23 */ /* 0x002fe20000010802 */
[----:B--2---:R-:W-:-:S05]  /*5e60*/  F2FP.PACK_AB R10, R111, R116 ;  /* 0x000000746f0a723e */ /* 0x004fca00000000ff */
[----:B------:R1:W-:Y:S02]  /*5e70*/  MUFU.EX2 R117, R0 ;  /* 0x0000000000757308 */ /* 0x0003e40000000800 */
[----:B-1----:R-:W-:Y:S02]  /*5e80*/  FFMA.FTZ R0, R19, c[0x0][0x2d0], -R2 ;  /* 0x0000b40013007a23 */ /* 0x002fe40000010802 */
[----:B------:R-:W1:Y:S04]  /*5e90*/  LDSM.16.MT88.4 R16, [R243] ;  /* 0x00000000f310783b */ /* 0x000e680000004200 */
[----:B------:R2:W3:Y:S02]  /*5ea0*/  MUFU.EX2 R126, R0 ;  /* 0x00000000007e7308 */ /* 0x0004e40000000800 */
[----:B--2---:R-:W-:-:S02]  /*5eb0*/  FSEL R0, R4, RZ, P0 ;  /* 0x000000ff04007208 */ /* 0x004fc40000000000 */
[----:B---3--:R-:W-:-:S03]  /*5ec0*/  F2FP.PACK_AB R4, R126, R117 ;  /* 0x000000757e04723e */ /* 0x008fc600000000ff */
[----:B------:R-:W-:-:S04]  /*5ed0*/  FFMA.FTZ R3, R6, c[0x0][0x2d0], -R0 ;  /* 0x0000b40006037a23 */ /* 0x000fc80000010800 */
[----:B------:R2:W-:Y:S02]  /*5ee0*/  MUFU.EX2 R109, R3 ;  /* 0x00000003006d7308 */ /* 0x0005e40000000800 */
[----:B--2---:R-:W-:-:S06]  /*5ef0*/  FFMA.FTZ R3, R5, c[0x0][0x2d0], -R0 ;  /* 0x0000b40005037a23 */ /* 0x004fcc0000010800 */
[----:B------:R2:W3:Y:S02]  /*5f00*/  MUFU.EX2 R108, R3 ;  /* 0x00000003006c7308 */ /* 0x0004e40000000800 */
[----:B--2---:R-:W-:Y:S01]  /*5f10*/  FFMA.FTZ R3, R9, c[0x0][0x2d0], -R0 ;  /* 0x0000b40009037a23 */ /* 0x004fe20000010800 */
[----:B---3--:R-:W-:-:S05]  /*5f20*/  F2FP.PACK_AB R9, R108, R109 ;  /* 0x0000006d6c09723e */ /* 0x008fca00000000ff */
[----:B------:R2:W-:Y:S02]  /*5f30*/  MUFU.EX2 R110, R3 ;  /* 0x00000003006e7308 */ /* 0x0005e40000000800 */
[----:B--2---:R-:W-:Y:S01]  /*5f40*/  FFMA.FTZ R3, R8, c[0x0][0x2d0], -R0 ;  /* 0x0000b40008037a23 */ /* 0x004fe20000010800 */
[----:B------:R-:W-:-:S05]  /*5f50*/  F2FP.PACK_AB R8, R100, R101 ;  /* 0x000000656408723e */ /* 0x000fca00000000ff */
[----:B------:R2:W3:Y:S02]  /*5f60*/  MUFU.EX2 R118, R3 ;  /* 0x0000000300767308 */ /* 0x0004e40000000800 */
[----:B--2---:R-:W-:Y:S01]  /*5f70*/  FFMA.FTZ R3, R20, c[0x0][0x2d0], -R2 ;  /* 0x0000b40014037a23 */ /* 0x004fe20000010802 */
[----:B---3--:R-:W-:-:S05]  /*5f80*/  F2FP.PACK_AB R11, R118, R110 ;  /* 0x0000006e760b723e */ /* 0x008fca00000000ff */
[----:B------:R2:W3:Y:S02]  /*5f90*/  MUFU.EX2 R125, R3 ;  /* 0x00000003007d7308 */ /* 0x0004e40000000800 */
[C---:B-1----:R-:W-:Y:S08]  /*5fa0*/  HMMA.16816.F32 R28, R8.reuse, R16, RZ ;  /* 0x00000010081c723c */ /* 0x042ff000000018ff */
[----:B------:R-:W-:Y:S01]  /*5fb0*/  HMMA.16816.F32 R20, R8, R18, RZ ;  /* 0x000000120814723c */ /* 0x000fe200000018ff */
[----:B--2---:R-:W-:Y:S01]  /*5fc0*/  FFMA.FTZ R3, R7, c[0x0][0x2d0], -R0 ;  /* 0x0000b40007037a23 */ /* 0x004fe20000010800 */
[----:B---3--:R-:W-:-:S03]  /*5fd0*/  F2FP.PACK_AB R6, R125, R127 ;  /* 0x0000007f7d06723e */ /* 0x008fc600000000ff */
[----:B------:R1:W-:Y:S03]  /*5fe0*/  MUFU.EX2 R119, R3 ;  /* 0x0000000300777308 */ /* 0x0003e60000000800 */
[----:B------:R-:W-:Y:S01]  /*5ff0*/  HMMA.16816.F32 R16, R8, R32, RZ ;  /* 0x000000200810723c */ /* 0x000fe200000018ff */
[----:B-1----:R-:W-:-:S04]  /*6000*/  FFMA.FTZ R3, R14, c[0x0][0x2d0], -R0 ;  /* 0x0000b4000e037a23 */ /* 0x002fc80000010800 */
[----:B------:R1:W2:Y:S02]  /*6010*/  MUFU.EX2 R124, R3 ;  /* 0x00000003007c7308 */ /* 0x0002a40000000800 */
[----:B-1----:R-:W-:Y:S01]  /*6020*/  FFMA.FTZ R3, R13, c[0x0][0x2d0], -R0 ;  /* 0x0000b4000d037a23 */ /* 0x002fe20000010800 */
[----:B--2---:R-:W-:-:S05]  /*6030*/  F2FP.PACK_AB R5, R124, R119 ;  /* 0x000000777c05723e */ /* 0x004fca00000000ff */
[----:B------:R1:W-:Y:S02]  /*6040*/  MUFU.EX2 R129, R3 ;  /* 0x0000000300817308 */ /* 0x0003e40000000800 */
[----:B-1----:R-:W-:Y:S02]  /*6050*/  FFMA.FTZ R3, R12, c[0x0][0x2d0], -R0 ;  /* 0x0000b4000c037a23 */ /* 0x002fe40000010800 */
[----:B------:R-:W-:Y:S01]  /*6060*/  HMMA.16816.F32 R12, R8, R34, RZ ;  /* 0x00000022080c723c */ /* 0x000fe200000018ff */
[----:B------:R-:W-:Y:S03]  /*6070*/  LDSM.16.MT88.4 R32, [R243+0x2000] ;  /* 0x00200000f320783b */ /* 0x000fe60000004200 */
[----:B------:R-:W1:Y:S01]  /*6080*/  MUFU.EX2 R128, R3 ;  /* 0x0000000300807308 */ /* 0x000e620000000800 */
[----:B----4-:R-:W2:Y:S01]  /*6090*/  LDSM.16.MT88.4 R44, [R44] ;  /* 0x000000002c2c783b */ /* 0x010ea20000004200 */
[----:B-1----:R-:W-:-:S07]  /*60a0*/  F2FP.PACK_AB R7, R128, R129 ;  /* 0x000000818007723e */ /* 0x002fce00000000ff */
[C---:B------:R-:W-:Y:S11]  /*60b0*/  HMMA.16816.F32 R152, R4.reuse, R36, R16 ;  /* 0x000000240498723c */ /* 0x040ff60000001810 */
[C---:B------:R-:W-:Y:S01]  /*60c0*/  HMMA.16816.F32 R52, R4.reuse, R38, R12 ;  /* 0x000000260434723c */ /* 0x040fe2000000180c */
[----:B------:R-:W1:Y:S07]  /*60d0*/  LDSM.16.MT88.4 R36, [R246+0x800] ;  /* 0x00080000f624783b */ /* 0x000e6e0000004200 */
[C---:B------:R-:W-:Y:S08]  /*60e0*/  HMMA.16816.F32 R160, R4.reuse, R40, R28 ;  /* 0x0000002804a0723c */ /* 0x040ff0000000181c */
[----:B------:R-:W-:Y:S08]  /*60f0*/  HMMA.16816.F32 R140, R4, R42, R20 ;  /* 0x0000002a048c723c */ /* 0x000ff00000001814 */
[----:B------:R-:W-:Y:S01]  /*6100*/  HMMA.16816.F32 R40, R8, R24, RZ ;  /* 0x000000180828723c */ /* 0x000fe200000018ff */
[----:B------:R-:W-:Y:S01]  /*6110*/  MOV R159, R52 ;  /* 0x00000034009f7202 */ /* 0x000fe20000000f00 */
[----:B------:R-:W-:Y:S01]  /*6120*/  IMAD.MOV.U32 R157, RZ, RZ, R54 ;  /* 0x000000ffff9d7224 */ /* 0x000fe200078e0036 */
[----:B------:R-:W-:-:S02]  /*6130*/  MOV R158, R53 ;  /* 0x00000035009e7202 */ /* 0x000fc40000000f00 */
[----:B------:R-:W-:Y:S02]  /*6140*/  MOV R156, R55 ;  /* 0x00000037009c7202 */ /* 0x000fe40000000f00 */
[----:B------:R-:W-:Y:S01]  /*6150*/  LDSM.16.MT88.4 R52, [R246+0x1800] ;  /* 0x00180000f634783b */ /* 0x000fe20000004200 */
[C---:B------:R-:W-:Y:S08]  /*6160*/  HMMA.16816.F32 R28, R8.reuse, R26, RZ ;  /* 0x0000001a081c723c */ /* 0x040ff000000018ff */
[C---:B--2---:R-:W-:Y:S08]  /*6170*/  HMMA.16816.F32 R24, R8.reuse, R44, RZ ;  /* 0x0000002c0818723c */ /* 0x044ff000000018ff */
[C---:B------:R-:W-:Y:S01]  /*6180*/  HMMA.16816.F32 R20, R8.reuse, R46, RZ ;  /* 0x0000002e0814723c */ /* 0x040fe200000018ff */
[----:B------:R-:W2:Y:S07]  /*6190*/  LDSM.16.MT88.4 R44, [R244+0x1800] ;  /* 0x00180000f42c783b */ /* 0x000eae0000004200 */
[C---:B------:R-:W-:Y:S08]  /*61a0*/  HMMA.16816.F32 R16, R8.reuse, R60, RZ ;  /* 0x0000003c0810723c */ /* 0x040ff000000018ff */
[----:B------:R-:W-:Y:S01]  /*61b0*/  HMMA.16816.F32 R12, R8, R62, RZ ;  /* 0x0000003e080c723c */ /* 0x000fe200000018ff */
[----:B------:R-:W3:Y:S07]  /*61c0*/  LDSM.16.MT88.4 R60, [R244+0x2000] ;  /* 0x00200000f43c783b */ /* 0x000eee0000004200 */
        /* <DEDUP_REMOVED lines=8> */
[----:B------:R-:W4:Y:S01]  /*6250*/  LDSM.16.MT88.4 R48, [R246+0x2000] ;  /* 0x00200000f630783b */ /* 0x000f220000004200 */
[----:B------:R-:W-:-:S03]  /*6260*/  MOV R148, R79 ;  /* 0x0000004f00947202 */ /* 0x000fc60000000f00 */
[----:B------:R-:W-:Y:S01]  /*6270*/  HMMA.16816.F32 R40, R8, R56, RZ ;  /* 0x000000380828723c */ /* 0x000fe200000018ff */
[----:B------:R-:W-:Y:S01]  /*6280*/  IMAD.MOV.U32 R81, RZ, RZ, R26 ;  /* 0x000000ffff517224 */ /* 0x000fe200078e001a */
[----:B------:R-:W-:Y:S01]  /*6290*/  MOV R80, R27 ;  /* 0x0000001b00507202 */ /* 0x000fe20000000f00 */
[----:B------:R-:W-:Y:S01]  /*62a0*/  IMAD.MOV.U32 R78, RZ, RZ, R24 ;  /* 0x000000ffff4e7224 */ /* 0x000fe200078e0018 */
[----:B------:R-:W-:-:S04]  /*62b0*/  MOV R79, R25 ;  /* 0x00000019004f7202 */ /* 0x000fc80000000f00 */
[----:B------:R-:W-:Y:S01]  /*62c0*/  HMMA.16816.F32 R16, R4, R32, R16 ;  /* 0x000000200410723c */ /* 0x000fe20000001810 */
[----:B------:R-:W-:Y:S01]  /*62d0*/  MOV R77, R22 ;  /* 0x00000016004d7202 */ /* 0x000fe20000000f00 */
[----:B------:R-:W-:Y:S01]  /*62e0*/  IMAD.MOV.U32 R92, RZ, RZ, R21 ;  /* 0x000000ffff5c7224 */ /* 0x000fe200078e0015 */
[----:B------:R-:W-:Y:S02]  /*62f0*/  MOV R76, R23 ;  /* 0x00000017004c7202 */ /* 0x000fe40000000f00 */
[----:B------:R-:W-:-:S03]  /*6300*/  MOV R87, R20 ;  /* 0x0000001400577202 */ /* 0x000fc60000000f00 */
[----:B------:R-:W-:Y:S01]  /*6310*/  HMMA.16816.F32 R12, R4, R34, R12 ;  /* 0x00000022040c723c */ /* 0x000fe2000000180c */
[----:B------:R-:W-:Y:S07]  /*6320*/  LDSM.16.MT88.4 R32, [R245+0x3800] ;  /* 0x00380000f520783b */ /* 0x000fee0000004200 */
[C---:B------:R-:W-:Y:S08]  /*6330*/  HMMA.16816.F32 R28, R8.reuse, R58, RZ ;  /* 0x0000003a081c723c */ /* 0x040ff000000018ff */
[----:B--2---:R-:W-:Y:S01]  /*6340*/  HMMA.16816.F32 R24, R8, R44, RZ ;  /* 0x0000002c0818723c */ /* 0x004fe200000018ff */
[----:B------:R-:W-:Y:S01]  /*6350*/  MOV R135, R16 ;  /* 0x0000001000877202 */ /* 0x000fe20000000f00 */
[----:B------:R-:W-:Y:S01]  /*6360*/  IMAD.MOV.U32 R132, RZ, RZ, R17 ;  /* 0x000000ffff847224 */ /* 0x000fe200078e0011 */
[----:B------:R-:W-:-:S02]  /*6370*/  MOV R131, R18 ;  /* 0x0000001200837202 */ /* 0x000fc40000000f00 */
[----:B------:R-:W-:-:S03]  /*6380*/  MOV R130, R19 ;  /* 0x0000001300827202 */ /* 0x000fc60000000f00 */
[----:B------:R-:W-:Y:S01]  /*6390*/  HMMA.16816.F32 R20, R8, R46, RZ ;  /* 0x0000002e0814723c */ /* 0x000fe200000018ff */
[----:B------:R-:W2:Y:S01]  /*63a0*/  LDSM.16.MT88.4 R44, [R245+0x3000] ;  /* 0x00300000f52c783b */ /* 0x000ea20000004200 */
[----:B------:R-:W-:Y:S01]  /*63b0*/  IMAD.MOV.U32 R86, RZ, RZ, R13 ;  /* 0x000000ffff567224 */ /* 0x000fe200078e000d */
[----:B------:R-:W-:Y:S01]  /*63c0*/  MOV R85, R14 ;  /* 0x0000000e00557202 */ /* 0x000fe20000000f00 */
[----:B------:R-:W-:Y:S01]  /*63d0*/  IMAD.MOV.U32 R3, RZ, RZ, R12 ;  /* 0x000000ffff037224 */ /* 0x000fe200078e000c */
[----:B------:R-:W-:-:S03]  /*63e0*/  MOV R84, R15 ;  /* 0x0000000f00547202 */ /* 0x000fc60000000f00 */
[----:B------:R-:W-:Y:S01]  /*63f0*/  HMMA.16816.F32 R56, R4, R64, R40 ;  /* 0x000000400438723c */ /* 0x000fe20000001828 */
[----:B------:R-:W5:Y:S07]  /*6400*/  LDSM.16.MT88.4 R40, [R243+0x3800] ;  /* 0x00380000f328783b */ /* 0x000f6e0000004200 */
[C---:B------:R-:W-:Y:S08]  /*6410*/  HMMA.16816.F32 R16, R8.reuse, R52, RZ ;  /* 0x000000340810723c */ /* 0x040ff000000018ff */
[----:B------:R-:W-:Y:S01]  /*6420*/  HMMA.16816.F32 R12, R8, R54, RZ ;  /* 0x00000036080c723c */ /* 0x000fe200000018ff */
[----:B------:R-:W2:Y:S07]  /*6430*/  LDSM.16.MT88.4 R52, [R244+0x3000] ;  /* 0x00300000f434783b */ /* 0x000eae0000004200 */
[C---:B------:R-:W-:Y:S08]  /*6440*/  HMMA.16816.F32 R180, R4.reuse, R66, R28 ;  /* 0x0000004204b4723c */ /* 0x040ff0000000181c */
[----:B---3--:R-:W-:Y:S08]  /*6450*/  HMMA.16816.F32 R64, R4, R60, R24 ;  /* 0x0000003c0440723c */ /* 0x008ff00000001818 */
[C---:B-1----:R-:W-:Y:S08]  /*6460*/  HMMA.16816.F32 R28, R8.reuse, R36, RZ ;  /* 0x00000024081c723c */ /* 0x042ff000000018ff */
[----:B------:R-:W-:Y:S01]  /*6470*/  HMMA.16816.F32 R24, R8, R38, RZ ;  /* 0x000000260818723c */ /* 0x000fe200000018ff */
[----:B------:R-:W1:Y:S07]  /*6480*/  LDSM.16.MT88.4 R36, [R246+0x3000] ;  /* 0x00300000f624783b */ /* 0x000e6e0000004200 */
[C---:B------:R-:W-:Y:S08]  /*6490*/  HMMA.16816.F32 R176, R4.reuse, R62, R20 ;  /* 0x0000003e04b0723c */ /* 0x040ff00000001814 */
[C---:B----4-:R-:W-:Y:S08]  /*64a0*/  HMMA.16816.F32 R60, R4.reuse, R48, R16 ;  /* 0x00000030043c723c */ /* 0x050ff00000001810 */
[----:B------:R-:W-:Y:S01]  /*64b0*/  HMMA.16816.F32 R172, R4, R50, R12 ;  /* 0x0000003204ac723c */ /* 0x000fe2000000180c */
[----:B------:R-:W3:Y:S07]  /*64c0*/  LDSM.16.MT88.4 R48, [R244+0x3800] ;  /* 0x00380000f430783b */ /* 0x000eee0000004200 */
[----:B--2---:R-:W-:Y:S07]  /*64d0*/  HMMA.16816.F32 R16, R8, R46, RZ ;  /* 0x0000002e0810723c */ /* 0x004fee00000018ff */
[----:B------:R-:W-:Y:S01]  /*64e0*/  MOV R46, R85 ;  /* 0x00000055002e7202 */ /* 0x000fe20000000f00 */
[----:B-----5:R-:W-:Y:S01]  /*64f0*/  HMMA.16816.F32 R88, R4, R42, R24 ;  /* 0x0000002a0458723c */ /* 0x020fe20000001818 */
[----:B------:R-:W2:Y:S01]  /*6500*/  LDSM.16.MT88.4 R24, [R246+0x3800] ;  /* 0x00380000f618783b */ /* 0x000ea20000004200 */
[----:B------:R-:W-:-:S05]  /*6510*/  MOV R47, R84 ;  /* 0x00000054002f7202 */ /* 0x000fca0000000f00 */
[----:B------:R-:W-:Y:S01]  /*6520*/  MOV R42, R77 ;  /* 0x0000004d002a7202 */ /* 0x000fe20000000f00 */
[----:B------:R-:W-:Y:S01]  /*6530*/  HMMA.16816.F32 R20, R8, R44, RZ ;  /* 0x0000002c0814723c */ /* 0x000fe200000018ff */
[----:B------:R-:W-:-:S06]  /*6540*/  MOV R43, R76 ;  /* 0x0000004c002b7202 */ /* 0x000fcc0000000f00 */
[----:B------:R-:W-:Y:S01]  /*6550*/  MOV R45, R86 ;  /* 0x00000056002d7202 */ /* 0x000fe20000000f00 */
[----:B------:R-:W-:Y:S01]  /*6560*/  HMMA.16816.F32 R12, R8, R52, RZ ;  /* 0x00000034080c723c */ /* 0x000fe200000018ff */
[----:B------:R-:W-:Y:S02]  /*6570*/  IMAD.MOV.U32 R44, RZ, RZ, R3 ;  /* 0x000000ffff2c7224 */ /* 0x000fe400078e0003 */
[----:B------:R-:W-:-:S04]  /*6580*/  FADD.FTZ R3, R101, R100 ;  /* 0x0000006465037221 */ /* 0x000fc80000010000 */
[----:B------:R-:W-:Y:S01]  /*6590*/  MOV R52, R81 ;  /* 0x0000005100347202 */ /* 0x000fe20000000f00 */
[----:B------:R-:W-:Y:S01]  /*65a0*/  HMMA.16816.F32 R96, R4, R34, R16 ;  /* 0x000000220460723c */ /* 0x000fe20000001810 */
[----:B------:R-:W-:Y:S01]  /*65b0*/  MOV R53, R80 ;  /* 0x0000005000357202 */ /* 0x000fe20000000f00 */
[----:B------:R-:W-:-:S04]  /*65c0*/  FADD.FTZ R3, R116, R3 ;  /* 0x0000000374037221 */ /* 0x000fc80000010000 */
[----:B------:R-:W-:Y:S01]  /*65d0*/  FADD.FTZ R3, R111, R3 ;  /* 0x000000036f037221 */ /* 0x000fe20000010000 */
[----:B------:R-:W-:Y:S01]  /*65e0*/  MOV R34, R157 ;  /* 0x0000009d00227202 */ /* 0x000fe20000000f00 */
[----:B------:R-:W-:Y:S01]  /*65f0*/  HMMA.16816.F32 R80, R4, R40, R28 ;  /* 0x000000280450723c */ /* 0x000fe2000000181c */
[----:B------:R-:W4:Y:S01]  /*6600*/  LDSM.16.MT88.4 R28, [R243+0x4800] ;  /* 0x00480000f31c783b */ /* 0x000f220000004200 */
[----:B------:R-:W-:-:S05]  /*6610*/  MOV R35, R156 ;  /* 0x0000009c00237202 */ /* 0x000fca0000000f00 */
[----:B------:R-:W-:Y:S01]  /*6620*/  MOV R41, R79 ;  /* 0x0000004f00297202 */ /* 0x000fe20000000f00 */
[----:B-1----:R-:W-:Y:S01]  /*6630*/  HMMA.16816.F32 R16, R8, R36, RZ ;  /* 0x000000240810723c */ /* 0x002fe200000018ff */
[----:B------:R-:W-:-:S07]  /*6640*/  IMAD.MOV.U32 R40, RZ, RZ, R78 ;  /* 0x000000ffff287224 */ /* 0x000fce00078e004e */
[C---:B------:R-:W-:Y:S07]  /*6650*/  HMMA.16816.F32 R76, R4.reuse, R32, R20 ;  /* 0x00000020044c723c */ /* 0x040fee0000001814 */
[----:B------:R-:W-:Y:S01]  /*6660*/  IMAD.MOV.U32 R32, RZ, RZ, R87 ;  /* 0x000000ffff207224 */ /* 0x000fe200078e0057 */
[----:B------:R-:W-:Y:S01]  /*6670*/  MOV R33, R92 ;  /* 0x0000005c00217202 */ /* 0x000fe20000000f00 */
[----:B---3--:R-:W-:Y:S03]  /*6680*/  HMMA.16816.F32 R84, R4, R48, R12 ;  /* 0x000000300454723c */ /* 0x008fe6000000180c */
[----:B------:R-:W-:-:S02]  /*6690*/  MOV R36, R32 ;  /* 0x0000002000247202 */ /* 0x000fc40000000f00 */
[----:B------:R-:W-:Y:S01]  /*66a0*/  MOV R37, R33 ;  /* 0x0000002100257202 */ /* 0x000fe20000000f00 */
[----:B------:R-:W-:Y:S01]  /*66b0*/  IMAD.MOV.U32 R33, RZ, RZ, R158 ;  /* 0x000000ffff217224 */ /* 0x000fe200078e009e */
[----:B------:R-:W-:Y:S01]  /*66c0*/  MOV R48, R151 ;  /* 0x0000009700307202 */ /* 0x000fe20000000f00 */
[----:B------:R-:W-:Y:S01]  /*66d0*/  HMMA.16816.F32 R12, R8, R38, RZ ;  /* 0x00000026080c723c */ /* 0x000fe200000018ff */
[----:B------:R-:W-:Y:S01]  /*66e0*/  IMAD.MOV.U32 R49, RZ, RZ, R150 ;  /* 0x000000ffff317224 */ /* 0x000fe200078e0096 */
[----:B------:R-:W-:Y:S02]  /*66f0*/  MOV R32, R159 ;  /* 0x0000009f00207202 */ /* 0x000fe40000000f00 */
[----:B------:R-:W-:Y:S03]  /*6700*/  LDSM.16.MT88.4 R156, [R243+0x1000] ;  /* 0x00100000f39c783b */ /* 0x000fe60000004200 */
[----:B------:R-:W-:Y:S01]  /*6710*/  MOV R38, R42 ;  /* 0x0000002a00267202 */ /* 0x000fe20000000f00 */
[----:B--2---:R-:W-:Y:S01]  /*6720*/  HMMA.16816.F32 R92, R4, R24, R16 ;  /* 0x00000018045c723c */ /* 0x004fe20000001810 */
[----:B------:R-:W1:Y:S01]  /*6730*/  LDSM.16.MT88.4 R16, [R243+0x5000] ;  /* 0x00500000f310783b */ /* 0x000e620000004200 */
[----:B------:R-:W-:Y:S01]  /*6740*/  IMAD.MOV.U32 R39, RZ, RZ, R43 ;  /* 0x000000ffff277224 */ /* 0x000fe200078e002b */
[----:B------:R-:W-:-:S02]  /*6750*/  MOV R42, R52 ;  /* 0x00000034002a7202 */ /* 0x000fc40000000f00 */
[----:B------:R-:W-:Y:S01]  /*6760*/  MOV R43, R53 ;  /* 0x00000035002b7202 */ /* 0x000fe20000000f00 */
[----:B------:R-:W-:Y:S01]  /*6770*/  IMAD.MOV.U32 R53, RZ, RZ, R132 ;  /* 0x000000ffff357224 */ /* 0x000fe200078e0084 */
[----:B------:R-:W-:Y:S01]  /*6780*/  MOV R52, R135 ;  /* 0x0000008700347202 */ /* 0x000fe20000000f00 */
[----:B------:R-:W-:Y:S01]  /*6790*/  HMMA.16816.F32 R20, R8, R54, RZ ;  /* 0x000000360814723c */ /* 0x000fe200000018ff */
[----:B------:R-:W-:-:S06]  /*67a0*/  FADD.FTZ R25, R117, R3 ;  /* 0x0000000375197221 */ /* 0x000fcc0000010000 */
[----:B------:R-:W-:Y:S01]  /*67b0*/  MOV R55, R130 ;  /* 0x0000008200377202 */ /* 0x000fe20000000f00 */
[----:B------:R-:W-:Y:S01]  /*67c0*/  HMMA.16816.F32 R112, R4, R26, R12 ;  /* 0x0000001a0470723c */ /* 0x000fe2000000180c */
[----:B------:R-:W-:-:S06]  /*67d0*/  MOV R54, R131 ;  /* 0x0000008300367202 */ /* 0x000fcc0000000f00 */
[--C-:B------:R-:W-:Y:S01]  /*67e0*/  FFMA.FTZ R27, R74, c[0x0][0x2d0], -R2.reuse ;  /* 0x0000b4004a1b7a23 */ /* 0x100fe20000010802 */
[----:B----4-:R-:W-:Y:S01]  /*67f0*/  HMMA.16816.F32 R12, R8, R28, RZ ;  /* 0x0000001c080c723c */ /* 0x010fe200000018ff */
[----:B------:R-:W-:-:S06]  /*6800*/  FFMA.FTZ R26, R73, c[0x0][0x2d0], -R2 ;  /* 0x0000b400491a7a23 */ /* 0x000fcc0000010802 */
[----:B------:R-:W-:Y:S01]  /*6810*/  FFMA.FTZ R28, R75, c[0x0][0x2d0], -R2 ;  /* 0x0000b4004b1c7a23 */ /* 0x000fe20000010802 */
[----:B------:R-:W-:Y:S01]  /*6820*/  HMMA.16816.F32 R104, R4, R50, R20 ;  /* 0x000000320468723c */ /* 0x000fe20000001814 */
[----:B------:R-:W2:Y:S01]  /*6830*/  LDSM.16.MT88.4 R20, [R245+0x4800] ;  /* 0x00480000f514783b */ /* 0x000ea20000004200 */
[----:B------:R-:W-:-:S05]  /*6840*/  FFMA.FTZ R29, R70, c[0x0][0x2d0], -R0 ;  /* 0x0000b400461d7a23 */ /* 0x000fca0000010800 */
[----:B------:R-:W-:Y:S02]  /*6850*/  MOV R50, R149 ;  /* 0x0000009500327202 */ /* 0x000fe40000000f00 */
[----:B------:R-:W-:Y:S02]  /*6860*/  MOV R51, R148 ;  /* 0x0000009400337202 */ /* 0x000fe40000000f00 */
[----:B------:R-:W-:Y:S05]  /*6870*/  LDSM.16.MT88.4 R148, [R245+0x1000] ;  /* 0x00100000f594783b */ /* 0x000fea0000004200 */
        /* <DEDUP_REMOVED lines=72> */
[C---:B----4-:R-:W-:Y:S01]  /*6d00*/  HMMA.16816.F32 R16, R4.reuse, R8, R16 ;  /* 0x000000080410723c */ /* 0x050fe20000001810 */
[----:B------:R-:W2:Y:S07]  /*6d10*/  LDL R9, [R1+0x9c] ;  /* 0x00009c0001097983 */ /* 0x000eae0000100800 */
[----:B------:R-:W-:Y:S01]  /*6d20*/  HMMA.16816.F32 R12, R4, R10, R12 ;  /* 0x0000000a040c723c */ /* 0x000fe2000000180c */
[----:B------:R-:W2:Y:S04]  /*6d30*/  LDL R10, [R1+0x98] ;  /* 0x00009800010a7983 */ /* 0x000ea80000100800 */
[----:B------:R-:W4:Y:S03]  /*6d40*/  LDL.LU R8, [R1+0x34] ;  /* 0x0000340001087983 */ /* 0x000f260000300800 */
[C---:B------:R-:W-:Y:S01]  /*6d50*/  HMMA.16816.F32 R72, R128.reuse, R74, R88 ;  /* 0x0000004a8048723c */ /* 0x040fe20000001858 */
[----:B------:R-:W4:Y:S04]  /*6d60*/  LDL R3, [R1+0x64] ;  /* 0x0000640001037983 */ /* 0x000f280000100800 */
[----:B------:R-:W1:Y:S03]  /*6d70*/  LDSM.16.MT88.4 R88, [R244+0x4000] ;  /* 0x00400000f458783b */ /* 0x000e660000004200 */
[----:B------:R-:W-:Y:S01]  /*6d80*/  HMMA.16816.F32 R140, R128, R142, R48 ;  /* 0x0000008e808c723c */ /* 0x000fe20000001830 */
[----:B------:R-:W1:Y:S01]  /*6d90*/  LDSM.16.MT88.4 R48, [R245+0x2800] ;  /* 0x00280000f530783b */ /* 0x000e620000004200 */
[----:B------:R-:W-:-:S03]  /*6da0*/  MOV R2, c[0x0][0x2c4] ;  /* 0x0000b10000027a02 */ /* 0x000fc60000000f00 */
[----:B------:R-:W-:Y:S03]  /*6db0*/  LDSM.16.MT88.4 R4, [R246+0x5800] ;  /* 0x00580000f604783b */ /* 0x000fe60000004200 */
        /* <DEDUP_REMOVED lines=10> */
[----:B------:R-:W3:Y:S01]  /*6e60*/  LDSM.16.MT88.4 R56, [R244+0x2800] ;  /* 0x00280000f438783b */ /* 0x000ee20000004200 */
[----:B------:R-:W-:-:S06]  /*6e70*/  ISETP.NE.AND P1, PT, R2, 0x1, PT ;  /* 0x000000010200780c */ /* 0x000fcc0003f25270 */
[C---:B-1----:R-:W-:Y:S08]  /*6e80*/  HMMA.16816.F32 R100, R128.reuse, R104, R100 ;  /* 0x000000688064723c */ /* 0x042ff00000001864 */
[C---:B---3--:R-:W-:Y:S08]  /*6e90*/  HMMA.16816.F32 R92, R128.reuse, R96, R92 ;  /* 0x00000060805c723c */ /* 0x048ff0000000185c */
[C---:B------:R-:W-:Y:S01]  /*6ea0*/  HMMA.16816.F32 R104, R128.reuse, R106, R120 ;  /* 0x0000006a8068723c */ /* 0x040fe20000001878 */
[----:B------:R-:W1:Y:S07]  /*6eb0*/  LDSM.16.MT88.4 R120, [R244+0x5800] ;  /* 0x00580000f478783b */ /* 0x000e6e0000004200 */
[C---:B------:R-:W-:Y:S01]  /*6ec0*/  HMMA.16816.F32 R52, R128.reuse, R56, R64 ;  /* 0x000000388034723c */ /* 0x040fe20000001840 */
[----:B------:R-:W3:Y:S07]  /*6ed0*/  LDSM.16.MT88.4 R64, [R246+0x2800] ;  /* 0x00280000f640783b */ /* 0x000eee0000004200 */
[C---:B------:R-:W-:Y:S01]  /*6ee0*/  HMMA.16816.F32 R96, R128.reuse, R98, R112 ;  /* 0x000000628060723c */ /* 0x040fe20000001870 */
[----:B------:R-:W3:Y:S07]  /*6ef0*/  LDSM.16.MT88.4 R112, [R245+0x5800] ;  /* 0x00580000f570783b */ /* 0x000eee0000004200 */
[C---:B------:R-:W-:Y:S08]  /*6f00*/  HMMA.16816.F32 R48, R128.reuse, R50, R180 ;  /* 0x000000328030723c */ /* 0x040ff000000018b4 */
[C---:B------:R-:W-:Y:S08]  /*6f10*/  HMMA.16816.F32 R56, R128.reuse, R58, R176 ;  /* 0x0000003a8038723c */ /* 0x040ff000000018b0 */
[C---:B-1----:R-:W-:Y:S08]  /*6f20*/  HMMA.16816.F32 R116, R128.reuse, R120, R116 ;  /* 0x000000788074723c */ /* 0x042ff00000001874 */
        /* <DEDUP_REMOVED lines=8> */
[----:B------:R-:W-:-:S04]  /*6fb0*/  @P1 SHF.R.U32.HI R0, RZ, c[0x0][0x2cc], R2 ;  /* 0x0000b300ff001a19 */ /* 0x000fc80000011602 */
[----:B--2---:R-:W-:-:S05]  /*6fc0*/  IADD3 R0, R0, R9, -R10 ;  /* 0x0000000900007210 */ /* 0x004fca0007ffe80a */
[----:B------:R-:W-:-:S05]  /*6fd0*/  IMAD.HI R0, R0, 0x2aaaaaab, RZ ;  /* 0x2aaaaaab00007827 */ /* 0x000fca00078e02ff */
[----:B------:R-:W-:-:S04]  /*6fe0*/  SHF.R.U32.HI R2, RZ, 0x1f, R0 ;  /* 0x0000001fff027819 */ /* 0x000fc80000011600 */
[----:B------:R-:W-:-:S04]  /*6ff0*/  LEA.HI.SX32 R0, R0, R2, 0x1d ;  /* 0x0000000200007211 */ /* 0x000fc800078feaff */
[----:B----4-:R-:W-:Y:S02]  /*7000*/  IMNMX R0, R3, R0, !PT ;  /* 0x0000000003007217 */ /* 0x010fe40007800200 */
[----:B------:R-:W-:-:S03]  /*7010*/  IADD3 R180, R8, -0x2, RZ ;  /* 0xfffffffe08b47810 */ /* 0x000fc60007ffe0ff */
[----:B------:R1:W-:Y:S01]  /*7020*/  STL [R1+0x6c], R0 ;  /* 0x00006c0001007387 */ /* 0x0003e20000100800 */
[----:B------:R-:W-:Y:S11]  /*7030*/  ISETP.GE.AND P0, PT, R180, R0, PT ;  /* 0x00000000b400720c */ /* 0x000ff60003f06270 */
[----:B------:R-:W-:Y:S02]  /*7040*/  @!UPT UIADD3 URZ, URZ, URZ, URZ ;  /* 0x0000003f3f3ff290 */ /* 0x000fe4000fffe03f */
[----:B------:R-:W-:Y:S05]  /*7050*/  @!P0 BRA `(.L_x_1133) ;  /* 0x0000367000008947 */ /* 0x000fea0003800000 */
[----:B------:R2:W-:Y:S01]  /*7060*/  STL [R1+0x34], R180 ;  /* 0x000034b401007387 */ /* 0x0005e20000100800 */
[----:B------:R-:W-:Y:S02]  /*7070*/  MOV R136, R133 ;  /* 0x0000008500887202 */ /* 0x000fe40000000f00 */
[----:B------:R-:W-:Y:S02]  /*7080*/  MOV R135, R134 ;  /* 0x0000008600877202 */ /* 0x000fe40000000f00 */
.L_x_1146:
[----:B------:R-:W3:Y:S01]  /*7090*/  LDL R4, [R1+0x14] ;  /* 0x0000140001047983 */ /* 0x000ee20000100800 */
[----:B------:R-:W-:Y:S04]  /*70a0*/  DEPBAR.LE SB0, 0x0 ;  /* 0x000080000000791a */ /* 0x000fe80000000000 */
[----:B------:R-:W4:Y:S01]  /*70b0*/  LDL R2, [R1+0x34] ;  /* 0x0000340001027983 */ /* 0x000f220000100800 */
[----:B------:R-:W-:Y:S01]  /*70c0*/  WARPSYNC 0xffffffff ;  /* 0xffffffff00007948 */ /* 0x000fe20003800000 */
[----:B------:R-:W-:Y:S02]  /*70d0*/  BSSY B0, `(.L_x_1134) ;  /* 0x0000061000007945 */ /* 0x000fe40003800000 */
[----:B------:R-:W5:Y:S04]  /*70e0*/  LDL R3, [R1+0x18] ;  /* 0x0000180001037983 */ /* 0x000f680000100800 */
[----:B-1----:R-:W4:Y:S04]  /*70f0*/  LDL R0, [R1+0x64] ;  /* 0x0000640001007983 */ /* 0x002f280000100800 */
[----:B------:R-:W-:Y:S06]  /*7100*/  BAR.SYNC.DEFER_BLOCKING 0x0 ;  /* 0x0000000000007b1d */ /* 0x000fec0000010000 */
[----:B------:R1:W2:Y:S04]  /*7110*/  LDSM.16.M88.4 R8, [R240] ;  /* 0x00000000f008783b */ /* 0x0002a80000000200 */
[----:B------:R1:W1:Y:S04]  /*7120*/  LDSM.16.M88.4 R16, [R240+0x800] ;  /* 0x00080000f010783b */ /* 0x0002680000000200 */
[----:B------:R1:W1:Y:S04]  /*7130*/  LDSM.16.M88.4 R24, [R240+0x1000] ;  /* 0x00100000f018783b */ /* 0x0002680000000200 */
[----:B------:R1:W1:Y:S04]  /*7140*/  LDSM.16.M88.4 R172, [R247] ;  /* 0x00000000f7ac783b */ /* 0x0002680000000200 */
[----:B---3--:R3:W1:Y:S04]  /*7150*/  LDSM.16.M88.4 R176, [R4] ;  /* 0x0000000004b0783b */ /* 0x0086680000000200 */
[----:B--2--5:R3:W2:Y:S01]  /*7160*/  LDSM.16.M88.4 R180, [R3] ;  /* 0x0000000003b4783b */ /* 0x0246a20000000200 */
[----:B----4-:R-:W-:Y:S11]  /*7170*/  ISETP.GT.AND P0, PT, R0, R2, PT ;  /* 0x000000020000720c */ /* 0x010ff60003f04270 */
[----:B------:R-:W-:Y:S02]  /*7180*/  @!UPT UIADD3 URZ, URZ, URZ, URZ ;  /* 0x0000003f3f3ff290 */ /* 0x000fe4000fffe03f */
[----:B------:R-:W-:-:S05]  /*7190*/  @P0 BRA `(.L_x_1135) ;  /* 0x0000054000000947 */ /* 0x000fca0003800000 */
[----:B---3--:R-:W3:Y:S04]  /*71a0*/  LDL R4, [R1+0x30] ;  /* 0x0000300001047983 */ /* 0x008ee80000100800 */
[----:B------:R-:W4:Y:S04]  /*71b0*/  LDL R12, [R1+0x2c] ;  /* 0x00002c00010c7983 */ /* 0x000f280000100800 */
[----:B------:R-:W5:Y:S04]  /*71c0*/  LDL.64 R6, [R1+0x88] ;  /* 0x0000880001067983 */ /* 0x000f680000100a00 */
[----:B--2---:R-:W2:Y:S01]  /*71d0*/  LDL R5, [R1+0x94] ;  /* 0x0000940001057983 */ /* 0x004ea20000100800 */
[----:B---3--:R-:W-:Y:S01]  /*71e0*/  IMAD.WIDE.U32 R2, R4, c[0x0][0x208], RZ ;  /* 0x0000820004027a25 */ /* 0x008fe200078e00ff */
[----:B------:R-:W-:Y:S05]  /*71f0*/  SHF.R.S32.HI R0, RZ, 0x1f, R4 ;  /* 0x0000001fff007819 */ /* 0x000fea0000011404 */
[----:B------:R-:W-:Y:S04]  /*7200*/  IMAD R0, R0, c[0x0][0x208], RZ ;  /* 0x0000820000007a24 */ /* 0x000fe800078e02ff */
[----:B------:R-:W-:Y:S05]  /*7210*/  IMAD R0, R4, c[0x0][0x20c], R0 ;  /* 0x0000830004007a24 */ /* 0x000fea00078e0200 */
[----:B------:R-:W-:Y:S02]  /*7220*/  IADD3 R3, R3, R0, RZ ;  /* 0x0000000003037210 */ /* 0x000fe40007ffe0ff */
[----:B----4-:R-:W-:Y:S03]  /*7230*/  SHF.R.S32.HI R0, RZ, 0x1f, R12 ;  /* 0x0000001fff007819 */ /* 0x010fe6000001140c */
[----:B------:R-:W-:Y:S04]  /*7240*/  IMAD.WIDE.U32 R2, R12, c[0x0][0x218], R2 ;  /* 0x000086000c027a25 */ /* 0x000fe800078e0002 */
[----:B------:R-:W-:Y:S01]  /*7250*/  IMAD R4, R0, c[0x0][0x218], RZ ;  /* 0x0000860000047a24 */ /* 0x000fe200078e02ff */
[----:B-----5:R-:W-:Y:S03]  /*7260*/  IADD3 R0, P0, R6, R2, RZ ;  /* 0x0000000206007210 */ /* 0x020fe60007f1e0ff */
[----:B------:R-:W-:Y:S05]  /*7270*/  IMAD R4, R12, c[0x0][0x21c], R4 ;  /* 0x000087000c047a24 */ /* 0x000fea00078e0204 */
[----:B--2---:R-:W-:Y:S02]  /*7280*/  IADD3.X R2, R5, R3, R4, P0, !PT ;  /* 0x0000000305027210 */ /* 0x004fe400007fe404 */
[C---:B------:R-:W-:Y:S04]  /*7290*/  LEA R12, P0, R0.reuse, c[0x0][0x1f8], 0x1 ;  /* 0x00007e00000c7a11 */ /* 0x040fe800078008ff */
[----:B------:R-:W-:Y:S01]  /*72a0*/  LEA.HI.X R5, R0, c[0x0][0x1fc], R2, 0x1, P0 ;  /* 0x00007f0000057a11 */ /* 0x000fe200000f0c02 */
[----:B------:R-:W-:-:S06]  /*72b0*/  BRA.DIV ~URZ, `(.L_x_1136) ;  /* 0x0000d2027f007947 */ /* 0x000fcc000b800000 */
[----:B------:R2:W3:Y:S02]  /*72c0*/  SHFL.IDX PT, R4, R5, RZ, 0x181f ;  /* 0x00181fff05047589 */ /* 0x0004e400000e0000 */
.L_x_1233:
[----:B------:R-:W-:-:S05]  /*72d0*/  BRA.DIV ~URZ, `(.L_x_1137) ;  /* 0x0000d2527f007947 */ /* 0x000fca000b800000 */
[----:B------:R4:W2:Y:S02]  /*72e0*/  SHFL.IDX PT, R0, R12, RZ, 0x181f ;  /* 0x00181fff0c007589 */ /* 0x0008a400000e0000 */
.L_x_1234:
        /* <DEDUP_REMOVED lines=27> */
[----:B------:R-:W-:Y:S05]  /*74a0*/  IMAD.X R3, R4, 0x1, R21, P0 ;  /* 0x0000000104037824 */ /* 0x000fea00000e0615 */
[----:B------:R3:W-:Y:S02]  /*74b0*/  LDGSTS.E.BYPASS.LTC128B.128 [R14+0x7080], [R2.64], !P4 ;  /* 0x07080000020e7fae */ /* 0x0007e4000e101d46 */
[----:B---3--:R-:W-:Y:S02]  /*74c0*/  IADD3 R2, P0, R0, R13, RZ ;  /* 0x0000000d00027210 */ /* 0x008fe40007f1e0ff */
[----:B------:R-:W3:Y:S03]  /*74d0*/  S2R R13, SR_TID.X ;  /* 0x00000000000d7919 */ /* 0x000ee60000002100 */
[----:B------:R-:W-:Y:S05]  /*74e0*/  IMAD.X R3, R4, 0x1, R20, P0 ;  /* 0x0000000104037824 */ /* 0x000fea00000e0614 */
[----:B------:R2:W-:Y:S01]  /*74f0*/  LDGSTS.E.BYPASS.LTC128B.128 [R14+0x8880], [R2.64], !P1 ;  /* 0x08880000020e7fae */ /* 0x0005e2000c901d46 */
[----:B---3--:R-:W-:Y:S11]  /*7500*/  ISETP.GT.AND P0, PT, R13, 0x7f, PT ;  /* 0x0000007f0d00780c */ /* 0x008ff60003f04270 */
[----:B------:R-:W-:Y:S02]  /*7510*/  @!UPT UIADD3 URZ, URZ, URZ, URZ ;  /* 0x0000003f3f3ff290 */ /* 0x000fe4000fffe03f */
[----:B------:R-:W-:-:S05]  /*7520*/  @P0 BRA `(.L_x_1135) ;  /* 0x000001b000000947 */ /* 0x000fca0003800000 */
[----:B--2---:R-:W-:-:S05]  /*7530*/  BRA.DIV ~URZ, `(.L_x_1138) ;  /* 0x0000d0527f007947 */ /* 0x004fca000b800000 */
[----:B------:R2:W3:Y:S04]  /*7540*/  SHFL.IDX PT, R4, R5, 0x1, 0x181f ;  /* 0x00381f0005047f89 */ /* 0x0004e800000e0000 */
[----:B------:R2:W4:Y:S02]  /*7550*/  SHFL.IDX PT, R0, R12, 0x1, 0x181f ;  /* 0x00381f000c007f89 */ /* 0x00052400000e0000 */
.L_x_1235:
        /* <DEDUP_REMOVED lines=9> */
[----:B-----5:R-:W-:Y:S05]  /*75f0*/  IADD3 R2, P0, R0, R2, RZ ;  /* 0x0000000200027210 */ /* 0x020fea0007f1e0ff */
[----:B--2---:R-:W-:Y:S05]  /*7600*/  IMAD.X R3, R4, 0x1, R20, P0 ;  /* 0x0000000104037824 */ /* 0x004fea00000e0614 */
[----:B------:R-:W-:Y:S01]  /*7610*/  @!PT LDS RZ, [RZ] ;  /* 0x00000000fffff984 */ /* 0x000fe20000000800 */
[----:B------:R-:W-:Y:S01]  /*7620*/  @!PT LDS RZ, [RZ] ;  /* 0x00000000fffff984 */ /* 0x000fe20000000800 */
[----:B------:R-:W-:Y:S01]  /*7630*/  @!PT LDS RZ, [RZ] ;  /* 0x00000000fffff984 */ /* 0x000fe20000000800 */
[----:B----4-:R3:W-:Y:S02]  /*7640*/  LDGSTS.E.BYPASS.LTC128B.128 [R5+0x5080], [R2.64], !P3 ;  /* 0x0508000002057fae */ /* 0x0107e4000d901d46 */
[----:B---3--:R-:W-:Y:S05]  /*7650*/  IADD3 R2, P0, R0, R15, RZ ;  /* 0x0000000f00027210 */ /* 0x008fea0007f1e0ff */
        /* <DEDUP_REMOVED lines=8> */
.L_x_1135:
[----:B--2---:R-:W-:Y:S05]  /*76e0*/  BSYNC B0 ;  /* 0x0000000000007941 */ /* 0x004fea0003800000 */
.L_x_1134:
[----:B------:R-:W0:Y:S01]  /*76f0*/  LDGDEPBAR ;  /* 0x00000000000079af */ /* 0x000e220000000000 */
[----:B------:R-:W-:Y:S01]  /*7700*/  WARPSYNC 0xffffffff ;  /* 0xffffffff00007948 */ /* 0x000fe20003800000 */
[C---:B---3--:R-:W-:Y:S01]  /*7710*/  HMMA.16816.F32 R4, R164.reuse, R8, RZ ;  /* 0x00000008a404723c */ /* 0x048fe200000018ff */
        /* <DEDUP_REMOVED lines=156> */
[----:B------:R-:W5:Y:S04]  /*80e0*/  LDL R134, [R1+0x74] ;  /* 0x0000740001867983 */ /* 0x000f680000100800 */
[----:B------:R-:W1:Y:S01]  /*80f0*/  S2R R137, SR_TID.X ;  /* 0x0000000000897919 */ /* 0x000e620000002100 */
[----:B--2---:R-:W-:Y:S05]  /*8100*/  IMAD R2, R2, 0x30, R3 ;  /* 0x0000003002027824 */ /* 0x004fea00078e0203 */
[----:B---3--:R-:W-:Y:S05]  /*8110*/  IADD3 R2, R2, -0x30, R0 ;  /* 0xffffffd002027810 */ /* 0x008fea0007ffe000 */
        /* <DEDUP_REMOVED lines=33> */
.L_x_1236:
[----:B------:R-:W-:-:S05]  /*8330*/  BRA.DIV ~URZ, `(.L_x_1142) ;  /* 0x0000c3827f007947 */ /* 0x000fca000b800000 */
[----:B------:R3:W4:Y:S02]  /*8340*/  SHFL.IDX PT, R0, R137, RZ, 0x181f ;  /* 0x00181fff89007589 */ /* 0x00072400000e0000 */
.L_x_1237:
        /* <DEDUP_REMOVED lines=13> */
[----:B-----5:R-:W-:Y:S02]  /*8420*/  @P0 ISETP.GE.AND P1, PT, R139, c[0x0][0x1d4], PT ;  /* 0x000075008b000a0c */ /* 0x020fe40003f26270 */
[----:B---3--:R-:W-:Y:S05]  /*8430*/  @P0 IADD3 R138, P2, R0, R138, RZ ;  /* 0x0000008a008a0210 */ /* 0x008fea0007f5e0ff */
[----:B----4-:R-:W-:Y:S06]  /*8440*/  @P0 IMAD.X R139, R132, 0x1, R180, P2 ;  /* 0x00000001848b0824 */ /* 0x010fec00010e06b4 */
[----:B------:R-:W-:Y:S01]  /*8450*/  @!PT LDS RZ, [RZ] ;  /* 0x00000000fffff984 */ /* 0x000fe20000000800 */
[----:B------:R-:W-:Y:S01]  /*8460*/  @!PT LDS RZ, [RZ] ;  /* 0x00000000fffff984 */ /* 0x000fe20000000800 */
[----:B------:R-:W-:Y:S01]  /*8470*/  @!PT LDS RZ, [RZ] ;  /* 0x00000000fffff984 */ /* 0x000fe20000000800 */
[----:B--2---:R2:W-:Y:S01]  /*8480*/  @P0 LDGSTS.E.BYPASS.LTC128B.128 [R172+0x14080], [R138.64], !P1 ;  /* 0x140800008aac0fae */ /* 0x0045e2000c901d46 */
[----:B------:R-:W-:Y:S02]  /*8490*/  @P0 ISETP.GE.AND P1, PT, R3, c[0x0][0x1d4], PT ;  /* 0x0000750003000a0c */ /* 0x000fe40003f26270 */
[----:B------:R-:W-:Y:S05]  /*84a0*/  @P0 IADD3 R2, P2, R0, R2, RZ ;  /* 0x0000000200020210 */ /* 0x000fea0007f5e0ff */
[----:B------:R-:W-:Y:S06]  /*84b0*/  @P0 IMAD.X R3, R132, 0x1, R179, P2 ;  /* 0x0000000184030824 */ /* 0x000fec00010e06b3 */
[----:B------:R3:W-:Y:S01]  /*84c0*/  @P0 LDGSTS.E.BYPASS.LTC128B.128 [R172+0x15880], [R2.64], !P1 ;  /* 0x1588000002ac0fae */ /* 0x0007e2000c901d46 */
[----:B------:R-:W-:Y:S02]  /*84d0*/  @P0 ISETP.GE.AND P1, PT, R178, c[0x0][0x1d4], PT ;  /* 0x00007500b2000a0c */ /* 0x000fe40003f26270 */
[----:B---3--:R-:W-:Y:S05]  /*84e0*/  @P0 IADD3 R2, P2, R0, R177, RZ ;  /* 0x000000b100020210 */ /* 0x008fea0007f5e0ff */
[----:B------:R-:W-:Y:S06]  /*84f0*/  @P0 IMAD.X R3, R132, 0x1, R176, P2 ;  /* 0x0000000184030824 */ /* 0x000fec00010e06b0 */
[----:B------:R3:W-:Y:S01]  /*8500*/  @P0 LDGSTS.E.BYPASS.LTC128B.128 [R172+0x17080], [R2.64], !P1 ;  /* 0x1708000002ac0fae */ /* 0x0007e2000c901d46 */
[----:B------:R-:W-:Y:S02]  /*8510*/  @P0 ISETP.GE.AND P1, PT, R175, c[0x0][0x1d4], PT ;  /* 0x00007500af000a0c */ /* 0x000fe40003f26270 */
[----:B---3--:R-:W-:Y:S05]  /*8520*/  @P0 IADD3 R2, P2, R0, R174, RZ ;  /* 0x000000ae00020210 */ /* 0x008fea0007f5e0ff */
[----:B------:R-:W-:Y:S06]  /*8530*/  @P0 IMAD.X R3, R132, 0x1, R173, P2 ;  /* 0x0000000184030824 */ /* 0x000fec00010e06ad */
[----:B------:R2:W-:Y:S01]  /*8540*/  @P0 LDGSTS.E.BYPASS.LTC128B.128 [R172+0x18880], [R2.64], !P1 ;  /* 0x1888000002ac0fae */ /* 0x0005e2000c901d46 */
[----:B------:R-:W-:Y:S01]  /*8550*/  ISETP.GE.AND P0, PT, R133, 0x21, PT ;  /* 0x000000218500780c */ /* 0x000fe20003f06270 */
[----:B------:R-:W-:-:S06]  /*8560*/  BRA.DIV ~URZ, `(.L_x_1143) ;  /* 0x0000c1b27f007947 */ /* 0x000fcc000b800000 */
[----:B------:R3:W4:Y:S04]  /*8570*/  SHFL.IDX PT, R132, R134, 0x1, 0x181f ;  /* 0x00381f0086847f89 */ /* 0x00072800000e0000 */
[----:B------:R3:W1:Y:S02]  /*8580*/  SHFL.IDX PT, R0, R137, 0x1, 0x181f ;  /* 0x00381f0089007f89 */ /* 0x00066400000e0000 */
.L_x_1238:
        /* <DEDUP_REMOVED lines=13> */
[----:B--2---:R-:W-:Y:S02]  /*8660*/  @P0 ISETP.GE.AND P1, PT, R139, c[0x0][0x1d4], PT ;  /* 0x000075008b000a0c */ /* 0x004fe40003f26270 */
[----:B-----5:R-:W-:Y:S05]  /*8670*/  @P0 IADD3 R138, P2, R0, R138, RZ ;  /* 0x0000008a008a0210 */ /* 0x020fea0007f5e0ff */
[----:B---3--:R-:W-:Y:S06]  /*8680*/  @P0 IMAD.X R139, R132, 0x1, R177, P2 ;  /* 0x00000001848b0824 */ /* 0x008fec00010e06b1 */
[----:B------:R-:W-:Y:S01]  /*8690*/  @!PT LDS RZ, [RZ] ;  /* 0x00000000fffff984 */ /* 0x000fe20000000800 */
[----:B------:R-:W-:Y:S01]  /*86a0*/  @!PT LDS RZ, [RZ] ;  /* 0x00000000fffff984 */ /* 0x000fe20000000800 */
[----:B------:R-:W-:Y:S01]  /*86b0*/  @!PT LDS RZ, [RZ] ;  /* 0x00000000fffff984 */ /* 0x000fe20000000800 */
[----:B----4-:R1:W-:Y:S01]  /*86c0*/  @P0 LDGSTS.E.BYPASS.LTC128B.128 [R133+0x15080], [R138.64], !P1 ;  /* 0x150800008a850fae */ /* 0x0103e2000c901d46 */
[----:B------:R-:W-:Y:S02]  /*86d0*/  @P0 ISETP.GE.AND P1, PT, R3, c[0x0][0x1d4], PT ;  /* 0x0000750003000a0c */ /* 0x000fe40003f26270 */
[----:B------:R-:W-:Y:S05]  /*86e0*/  @P0 IADD3 R2, P2, R0, R2, RZ ;  /* 0x0000000200020210 */ /* 0x000fea0007f5e0ff */
[----:B------:R-:W-:Y:S06]  /*86f0*/  @P0 IMAD.X R3, R132, 0x1, R176, P2 ;  /* 0x0000000184030824 */ /* 0x000fec00010e06b0 */
[----:B------:R2:W-:Y:S01]  /*8700*/  @P0 LDGSTS.E.BYPASS.LTC128B.128 [R133+0x16880], [R2.64], !P1 ;  /* 0x1688000002850fae */ /* 0x0005e2000c901d46 */
[----:B------:R-:W-:Y:S02]  /*8710*/  @P0 ISETP.GE.AND P1, PT, R175, c[0x0][0x1d4], PT ;  /* 0x00007500af000a0c */ /* 0x000fe40003f26270 */
[----:B--2---:R-:W-:Y:S05]  /*8720*/  @P0 IADD3 R2, P2, R0, R174, RZ ;  /* 0x000000ae00020210 */ /* 0x004fea0007f5e0ff */
[----:B------:R-:W-:Y:S06]  /*8730*/  @P0 IMAD.X R3, R132, 0x1, R173, P2 ;  /* 0x0000000184030824 */ /* 0x000fec00010e06ad */
[----:B------:R2:W-:Y:S01]  /*8740*/  @P0 LDGSTS.E.BYPASS.LTC128B.128 [R133+0x18080], [R2.64], !P1 ;  /* 0x1808000002850fae */ /* 0x0005e2000c901d46 */
[----:B------:R-:W-:Y:S02]  /*8750*/  @P0 ISETP.GE.AND P1, PT, R172, c[0x0][0x1d4], PT ;  /* 0x00007500ac000a0c */ /* 0x000fe40003f26270 */
[----:B--2---:R-:W-:Y:S05]  /*8760*/  @P0 IADD3 R2, P2, R0, R137, RZ ;  /* 0x0000008900020210 */ /* 0x004fea0007f5e0ff */
[----:B------:R-:W-:Y:S06]  /*8770*/  @P0 IMAD.X R3, R132, 0x1, R134, P2 ;  /* 0x0000000184030824 */ /* 0x000fec00010e0686 */
[----:B------:R1:W-:Y:S02]  /*8780*/  @P0 LDGSTS.E.BYPASS.LTC128B.128 [R133+0x19880], [R2.64], !P1 ;  /* 0x1988000002850fae */ /* 0x0003e4000c901d46 */
.L_x_1140:
[----:B------:R-:W-:Y:S05]  /*8790*/  BSYNC B0 ;  /* 0x0000000000007941 */ /* 0x000fea0003800000 */
.L_x_1139:
[----:B------:R-:W2:Y:S01]  /*87a0*/  LDL R132, [R1+0xa0] ;  /* 0x0000a00001847983 */ /* 0x000ea20000100800 */
[----:B------:R-:W-:Y:S03]  /*87b0*/  IMAD.MOV.U32 R137, RZ, RZ, c[0x0][0x2c4] ;  /* 0x0000b100ff897624 */ /* 0x000fe600078e00ff */
[----:B------:R-:W2:Y:S02]  /*87c0*/  LDL R0, [R1+0xb8] ;  /* 0x0000b80001007983 */ /* 0x000ea40000100800 */
[----:B------:R-:W-:Y:S02]  /*87d0*/  ISETP.NE.AND P0, PT, R137, 0x1, PT ;  /* 0x000000018900780c */ /* 0x000fe40003f05270 */
[----:B------:R-:W3:Y:S04]  /*87e0*/  LDL R134, [R1+0x34] ;  /* 0x0000340001867983 */ /* 0x000ee80000100800 */
[----:B-1----:R-:W4:Y:S04]  /*87f0*/  LDL R133, [R1+0xa4] ;  /* 0x0000a40001857983 */ /* 0x002f280000100800 */
[----:B------:R-:W5:Y:S04]  /*8800*/  LDL R3, [R1+0x9c] ;  /* 0x00009c0001037983 */ /* 0x000f680000100800 */
[----:B------:R-:W5:Y:S04]  /*8810*/  LDL R2, [R1+0x98] ;  /* 0x0000980001027983 */ /* 0x000f680000100800 */
[----:B------:R-:W0:Y:S01]  /*8820*/  LDGDEPBAR ;  /* 0x00000000000079af */ /* 0x000e220000000000 */
[----:B--2---:R-:W-:Y:S04]  /*8830*/  IMAD.IADD R132, R0, 0x1, R132 ;  /* 0x0000000100847824 */ /* 0x004fe800078e0284 */
[----:B------:R-:W-:Y:S05]  /*8840*/  @P0 IMAD.HI.U32 R0, R132, c[0x0][0x2c8], RZ ;  /* 0x0000b20084000a27 */ /* 0x000fea00078e00ff */
[----:B------:R-:W-:Y:S01]  /*8850*/  @P0 SHF.R.U32.HI R132, RZ, c[0x0][0x2cc], R0 ;  /* 0x0000b300ff840a19 */ /* 0x000fe20000011600 */
[----:B---3--:R-:W-:Y:S05]  /*8860*/  IMAD R0, R134, -0x30, RZ ;  /* 0xffffffd086007824 */ /* 0x008fea00078e02ff */
[----:B----4-:R-:W-:Y:S04]  /*8870*/  IADD3 R0, -R133, 0x1, R0 ;  /* 0x0000000185007810 */ /* 0x010fe80007ffe100 */
[----:B-----5:R-:W-:Y:S01]  /*8880*/  IADD3 R133, -R2, R0, R3 ;  /* 0x0000000002857210 */ /* 0x020fe20007ffe103 */
[----:B------:R-:W-:-:S05]  /*8890*/  BRA.DIV ~URZ, `(.L_x_1144) ;  /* 0x0000bf427f007947 */ /* 0x000fca000b800000 */
[----:B------:R1:W2:Y:S02]  /*88a0*/  SHFL.IDX PT, R0, R132, RZ, 0x1c1f ;  /* 0x001c1fff84007589 */ /* 0x0002a400000e0000 */
.L_x_1239:
[----:B--2---:R-:W-:Y:S05]  /*88b0*/  IMAD.IADD R0, R133, 0x1, R0 ;  /* 0x0000000185007824 */ /* 0x004fea00078e0200 */
[C---:B------:R-:W-:Y:S02]  /*88c0*/  ISETP.GT.AND P1, PT, R0.reuse, RZ, PT ;  /* 0x000000ff0000720c */ /* 0x040fe40003f24270 */
[C---:B------:R-:W-:Y:S02]  /*88d0*/  ISETP.GT.AND P0, PT, R0.reuse, 0x1, PT ;  /* 0x000000010000780c */ /* 0x040fe40003f04270 */
[C---:B------:R-:W-:Y:S02]  /*88e0*/  ISETP.GT.AND P3, PT, R0.reuse, 0x8, PT ;  /* 0x000000080000780c */ /* 0x040fe40003f64270 */
        /* <DEDUP_REMOVED lines=77> */
[----:B-12---:R-:W-:Y:S06]  /*8dc0*/  FMNMX.FTZ R132, R0, R2, !PT ;  /* 0x0000000200847209 */ /* 0x006fec0007810000 */
[----:B------:R1:W2:Y:S02]  /*8dd0*/  SHFL.BFLY PT, R0, R132, 0x1, 0x1f ;  /* 0x0c201f0084007f89 */ /* 0x0002a400000e0000 */
.L_x_1240:
[----:B------:R-:W3:Y:S01]  /*8de0*/  LDL.LU R23, [R1+0x54] ;  /* 0x0000540001177983 */ /* 0x000ee20000300800 */
[C---:B------:R-:W-:Y:S01]  /*8df0*/  FSETP.NEU.FTZ.AND P0, PT, R134.reuse, -INF , PT ;  /* 0xff8000008600780b */ /* 0x040fe20003f1d000 */
[----:B------:R-:W-:Y:S01]  /*8e00*/  FMUL.FTZ R2, R134, c[0x0][0x2d0] ;  /* 0x0000b40086027a20 */ /* 0x000fe20000410000 */
        /* <DEDUP_REMOVED lines=20> */
[----:B------:R-:W-:Y:S03]  /*8f50*/  FFMA.FTZ R24, R21, c[0x0][0x2d0], -R2 ;  /* 0x0000b40015187a23 */ /* 0x000fe60000010802 */
[----:B------:R-:W2:Y:S10]  /*8f60*/  MUFU.EX2 R4, R18 ;  /* 0x0000001200047308 */ /* 0x000eb40000000800 */
[----:B------:R-:W-:Y:S01]  /*8f70*/  MUFU.EX2 R135, R135 ;  /* 0x0000008700877308 */ /* 0x000fe20000000800 */
[----:B---3--:R-:W-:Y:S01]  /*8f80*/  FFMA.FTZ R2, R0, R23, R20 ;  /* 0x0000001700027223 */ /* 0x008fe20000010014 */
[----:B--2---:R-:W-:Y:S01]  /*8f90*/  F2FP.PACK_AB R172, R4, R20 ;  /* 0x0000001404ac723e */ /* 0x004fe200000000ff */
[----:B------:R-:W-:Y:S07]  /*8fa0*/  FMUL.FTZ R21, R0, R145 ;  /* 0x0000009100157220 */ /* 0x000fee0000410000 */
[----:B------:R-:W-:Y:S01]  /*8fb0*/  MUFU.EX2 R20, R19 ;  /* 0x0000001300147308 */ /* 0x000fe20000000800 */
        /* <DEDUP_REMOVED lines=8> */
[----:B------:R-:W2:Y:S01]  /*9040*/  LDL.LU R136, [R1+0x50] ;  /* 0x0000500001887983 */ /* 0x000ea20000300800 */
[----:B------:R-:W3:Y:S01]  /*9050*/  MUFU.EX2 R19, R22 ;  /* 0x0000001600137308 */ /* 0x000ee20000000800 */
[----:B------:R-:W-:Y:S01]  /*9060*/  FMUL.FTZ R25, R0, R141 ;  /* 0x0000008d00197220 */ /* 0x000fe20000410000 */
[----:B------:R-:W-:Y:S01]  /*9070*/  MOV R141, R27 ;  /* 0x0000001b008d7202 */ /* 0x000fe20000000f00 */
[--C-:B------:R-:W-:Y:S02]  /*9080*/  FFMA.FTZ R12, R12, c[0x0][0x2d0], -R4.reuse ;  /* 0x0000b4000c0c7a23 */ /* 0x100fe40000010804 */
[--C-:B------:R-:W-:Y:S02]  /*9090*/  FFMA.FTZ R18, R17, c[0x0][0x2d0], -R4.reuse ;  /* 0x0000b40011127a23 */ /* 0x100fe40000010804 */
[--C-:B-1----:R-:W-:Y:S02]  /*90a0*/  FFMA.FTZ R132, R16, c[0x0][0x2d0], -R4.reuse ;  /* 0x0000b40010847a23 */ /* 0x102fe40000010804 */
[--C-:B------:R-:W-:Y:S01]  /*90b0*/  FFMA.FTZ R133, R13, c[0x0][0x2d0], -R4.reuse ;  /* 0x0000b4000d857a23 */ /* 0x100fe20000010804 */
[----:B------:R1:W-:Y:S01]  /*90c0*/  MUFU.EX2 R173, R12 ;  /* 0x0000000c00ad7308 */ /* 0x0003e20000000800 */
[--C-:B------:R-:W-:Y:S02]  /*90d0*/  FFMA.FTZ R178, R14, c[0x0][0x2d0], -R4.reuse ;  /* 0x0000b4000eb27a23 */ /* 0x100fe40000010804 */
[--C-:B------:R-:W-:Y:S02]  /*90e0*/  FFMA.FTZ R179, R10, c[0x0][0x2d0], -R4.reuse ;  /* 0x0000b4000ab37a23 */ /* 0x100fe40000010804 */
[--C-:B------:R-:W-:Y:S02]  /*90f0*/  FFMA.FTZ R180, R9, c[0x0][0x2d0], -R4.reuse ;  /* 0x0000b40009b47a23 */ /* 0x100fe40000010804 */
[--C-:B------:R-:W-:Y:S02]  /*9100*/  FFMA.FTZ R26, R8, c[0x0][0x2d0], -R4.reuse ;  /* 0x0000b400081a7a23 */ /* 0x100fe40000010804 */
[--C-:B------:R-:W-:Y:S02]  /*9110*/  FFMA.FTZ R7, R7, c[0x0][0x2d0], -R4.reuse ;  /* 0x0000b40007077a23 */ /* 0x100fe40000010804 */
[--C-:B------:R-:W-:Y:S01]  /*9120*/  FFMA.FTZ R23, R5, c[0x0][0x2d0], -R4.reuse ;  /* 0x0000b40005177a23 */ /* 0x100fe20000010804 */
[----:B------:R-:W-:Y:S01]  /*9130*/  MUFU.EX2 R180, R180 ;  /* 0x000000b400b47308 */ /* 0x000fe20000000800 */
[--C-:B------:R-:W-:Y:S01]  /*9140*/  FFMA.FTZ R176, R11, c[0x0][0x2d0], -R4.reuse ;  /* 0x0000b4000bb07a23 */ /* 0x100fe20000010804 */
[----:B---3--:R-:W-:Y:S01]  /*9150*/  F2FP.PACK_AB R174, R19, R20 ;  /* 0x0000001413ae723e */ /* 0x008fe200000000ff */
        /* <DEDUP_REMOVED lines=8> */
[C---:B-1----:R-:W-:Y:S02]  /*91e0*/  FMUL.FTZ R12, R0.reuse, R152 ;  /* 0x00000098000c7220 */ /* 0x042fe40000410000 */
        /* <DEDUP_REMOVED lines=70> */
[----:B------:R-:W3:Y:S01]  /*9650*/  LDL R0, [R1+0x10] ;  /* 0x0000100001007983 */ /* 0x000ee20000100800 */
        /* <DEDUP_REMOVED lines=66> */
[C---:B--2---:R-:W-:Y:S01]  /*9a80*/  FFMA.FTZ R148, R2.reuse, R136, R173 ;  /* 0x0000008802947223 */ /* 0x044fe200000100ad */
        /* <DEDUP_REMOVED lines=8> */
[----:B------:R-:W2:Y:S10]  /*9b10*/  MUFU.EX2 R2, R182 ;  /* 0x000000b600027308 */ /* 0x000eb40000000800 */
        /* <DEDUP_REMOVED lines=10> */
[----:B---3--:R1:W3:Y:S03]  /*9bc0*/  LDSM.16.MT88.4 R136, [R0] ;  /* 0x000000000088783b */ /* 0x0082e60000004200 */
[----:B-1----:R-:W-:Y:S02]  /*9bd0*/  FADD.FTZ R0, R132, R177 ;  /* 0x000000b184007221 */ /* 0x002fe40000010000 */
[----:B------:R-:W1:Y:S02]  /*9be0*/  MUFU.EX2 R177, R160 ;  /* 0x000000a000b17308 */ /* 0x000e640000000800 */
[C---:B--2---:R-:W-:Y:S04]  /*9bf0*/  FADD.FTZ R0, R2.reuse, R0 ;  /* 0x0000000002007221 */ /* 0x044fe80000010000 */
[----:B------:R-:W-:Y:S04]  /*9c00*/  FADD.FTZ R0, R135, R0 ;  /* 0x0000000087007221 */ /* 0x000fe80000010000 */
[C---:B------:R-:W-:Y:S01]  /*9c10*/  FADD.FTZ R0, R133.reuse, R0 ;  /* 0x0000000085007221 */ /* 0x040fe20000010000 */
[C---:B---3--:R-:W-:Y:S08]  /*9c20*/  HMMA.16816.F32 R28, R172.reuse, R136, R28 ;  /* 0x00000088ac1c723c */ /* 0x048ff0000000181c */
        /* <DEDUP_REMOVED lines=134> */
[C---:B---3--:R-:W-:Y:S01]  /*a490*/  HMMA.16816.F32 R44, R172.reuse, R12, R44 ;  /* 0x0000000cac2c723c */ /* 0x048fe2000000182c */
[----:B------:R-:W-:Y:S07]  /*a4a0*/  STL [R1+0x50], R0 ;  /* 0x0000500001007387 */ /* 0x000fee0000100800 */
        /* <DEDUP_REMOVED lines=32> */
[----:B------:R1:W-:Y:S10]  /*a6b0*/  STL [R1+0x34], R180 ;  /* 0x000034b401007387 */ /* 0x0003f40000100800 */
[----:B-1----:R-:W-:-:S05]  /*a6c0*/  @P0 BRA `(.L_x_1146) ;  /* 0xffffc9c000000947 */ /* 0x002fca000383ffff */
.L_x_1133:
[----:B-1----:R-:W2:Y:S02]  /*a6d0*/  LDL R0, [R1+0x64] ;  /* 0x0000640001007983 */ /* 0x002ea40000100800 */
[----:B--2---:R-:W-:-:S13]  /*a6e0*/  ISETP.GE.AND P0, PT, R180, R0, PT ;  /* 0x00000000b400720c */ /* 0x004fda0003f06270 */
[----:B------:R-:W-:Y:S05]  /*a6f0*/  @!P0 BRA `(.L_x_1147) ;  /* 0x0000305000008947 */ /* 0x000fea0003800000 */
.L_x_1159:
[----:B------:R-:W2:Y:S01]  /*a700*/  LDL R4, [R1+0x30] ;  /* 0x0000300001047983 */ /* 0x000ea20000100800 */
[----:B------:R-:W-:Y:S04]  /*a710*/  DEPBAR.LE SB0, 0x0 ;  /* 0x000080000000791a */ /* 0x000fe80000000000 */
[----:B------:R-:W3:Y:S01]  /*a720*/  LDL R6, [R1+0x94] ;  /* 0x0000940001067983 */ /* 0x000ee20000100800 */
[----:B------:R-:W-:Y:S01]  /*a730*/  WARPSYNC 0xffffffff ;  /* 0xffffffff00007948 */ /* 0x000fe20003800000 */
[----:B------:R-:W-:Y:S02]  /*a740*/  MOV R135, R134 ;  /* 0x0000008600877202 */ /* 0x000fe40000000f00 */
        /* <DEDUP_REMOVED lines=26> */
.L_x_1241:
        /* <DEDUP_REMOVED lines=27> */
[----:B------:R2:W-:Y:S02]  /*aaa0*/  LDGSTS.E.BYPASS.LTC128B.128 [R13+0x5880], [R4.64], !P3 ;  /* 0x05880000040d7fae */ /* 0x0005e4000d901d46 */
[----:B--2---:R-:W-:Y:S05]  /*aab0*/  IADD3 R4, P0, R2, R20, RZ ;  /* 0x0000001402047210 */ /* 0x004fea0007f1e0ff */
[----:B------:R-:W-:Y:S01]  /*aac0*/  IMAD.X R5, R0, 0x1, R15, P0 ;  /* 0x0000000100057824 */ /* 0x000fe200000e060f */
[----:B------:R-:W-:Y:S04]  /*aad0*/  IADD3 R2, P0, R2, R3, RZ ;  /* 0x0000000302027210 */ /* 0x000fe80007f1e0ff */
[----:B------:R2:W-:Y:S01]  /*aae0*/  LDGSTS.E.BYPASS.LTC128B.128 [R13+0x7080], [R4.64], !P5 ;  /* 0x07080000040d7fae */ /* 0x0005e2000e901d46 */
[----:B------:R-:W-:Y:S01]  /*aaf0*/  IMAD.X R3, R0, 0x1, R14, P0 ;  /* 0x0000000100037824 */ /* 0x000fe200000e060e */
[----:B---3--:R-:W-:Y:S04]  /*ab00*/  ISETP.GT.AND P0, PT, R12, 0x7f, PT ;  /* 0x0000007f0c00780c */ /* 0x008fe80003f04270 */
[----:B------:R2:W-:Y:S09]  /*ab10*/  LDGSTS.E.BYPASS.LTC128B.128 [R13+0x8880], [R2.64], !P2 ;  /* 0x08880000020d7fae */ /* 0x0005f2000d101d46 */
[----:B------:R-:W-:-:S05]  /*ab20*/  @P0 BRA `(.L_x_1150) ;  /* 0x000001b000000947 */ /* 0x000fca0003800000 */
[----:B------:R-:W-:-:S05]  /*ab30*/  BRA.DIV ~URZ, `(.L_x_1151) ;  /* 0x0000a1d27f007947 */ /* 0x000fca000b800000 */
[----:B--2---:R2:W3:Y:S04]  /*ab40*/  SHFL.IDX PT, R4, R6, 0x1, 0x181f ;  /* 0x00381f0006047f89 */ /* 0x0044e800000e0000 */
[----:B------:R2:W4:Y:S02]  /*ab50*/  SHFL.IDX PT, R0, R7, 0x1, 0x181f ;  /* 0x00381f0007007f89 */ /* 0x00052400000e0000 */
.L_x_1242:
        /* <DEDUP_REMOVED lines=24> */
.L_x_1150:
[----:B------:R-:W-:Y:S05]  /*ace0*/  BSYNC B0 ;  /* 0x0000000000007941 */ /* 0x000fea0003800000 */
.L_x_1149:
[----:B------:R-:W0:Y:S01]  /*acf0*/  LDGDEPBAR ;  /* 0x00000000000079af */ /* 0x000e220000000000 */
[----:B------:R-:W-:Y:S01]  /*ad00*/  WARPSYNC 0xffffffff ;  /* 0xffffffff00007948 */ /* 0x000fe20003800000 */
[C---:B-123--:R-:W-:Y:S01]  /*ad10*/  HMMA.16816.F32 R4, R164.reuse, R8, RZ ;  /* 0x00000008a404723c */ /* 0x04efe200000018ff */
[----:B------:R-:W-:Y:S03]  /*ad20*/  BSSY B0, `(.L_x_1152) ;  /* 0x00000f6000007945 */ /* 0x000fe60003800000 */
[----:B------:R-:W2:Y:S04]  /*ad30*/  LDL R0, [R1] ;  /* 0x0000000001007983 */ /* 0x000ea80000100800 */
[C---:B------:R-:W-:Y:S02]  /*ad40*/  HMMA.16816.F32 R8, R164.reuse, R10, RZ ;  /* 0x0000000aa408723c */ /* 0x040fe400000018ff */
[----:B------:R-:W3:Y:S06]  /*ad50*/  LDL R3, [R1+0x4] ;  /* 0x0000040001037983 */ /* 0x000eec0000100800 */
[C---:B------:R-:W-:Y:S01]  /*ad60*/  HMMA.16816.F32 R12, R164.reuse, R16, RZ ;  /* 0x00000010a40c723c */ /* 0x040fe200000018ff */
[----:B------:R-:W4:Y:S07]  /*ad70*/  LDL R2, [R1+0x8] ;  /* 0x0000080001027983 */ /* 0x000f2e0000100800 */
        /* <DEDUP_REMOVED lines=8> */
[----:B------:R-:W5:Y:S07]  /*ae00*/  LDSM.16.M88.4 R172, [R242+0x800] ;  /* 0x00080000f2ac783b */ /* 0x000f6e0000000200 */
[C---:B------:R-:W-:Y:S08]  /*ae10*/  HMMA.16816.F32 R20, R168.reuse, R176, R20 ;  /* 0x000000b0a814723c */ /* 0x040ff00000001814 */
[----:B------:R-:W-:Y:S01]  /*ae20*/  HMMA.16816.F32 R24, R168, R178, R24 ;  /* 0x000000b2a818723c */ /* 0x000fe20000001818 */
[----:B------:R-:W5:Y:S07]  /*ae30*/  LDSM.16.M88.4 R176, [R242+0x1000] ;  /* 0x00100000f2b0783b */ /* 0x000f6e0000000200 */
[C---:B-1----:R-:W-:Y:S08]  /*ae40*/  HMMA.16816.F32 R4, R184.reuse, R136, R4 ;  /* 0x00000088b804723c */ /* 0x042ff00000001804 */
[C---:B------:R-:W-:Y:S01]  /*ae50*/  HMMA.16816.F32 R8, R184.reuse, R138, R8 ;  /* 0x0000008ab808723c */ /* 0x040fe20000001808 */
[----:B------:R-:W1:Y:S07]  /*ae60*/  LDSM.16.M88.4 R136, [R241] ;  /* 0x00000000f188783b */ /* 0x000e6e0000000200 */
[C---:B-----5:R-:W-:Y:S08]  /*ae70*/  HMMA.16816.F32 R12, R184.reuse, R172, R12 ;  /* 0x000000acb80c723c */ /* 0x060ff0000000180c */
[C---:B------:R-:W-:Y:S01]  /*ae80*/  HMMA.16816.F32 R16, R184.reuse, R174, R16 ;  /* 0x000000aeb810723c */ /* 0x040fe20000001810 */
[----:B------:R-:W5:Y:S07]  /*ae90*/  LDSM.16.M88.4 R172, [R241+0x800] ;  /* 0x00080000f1ac783b */ /* 0x000f6e0000000200 */
[C---:B------:R-:W-:Y:S08]  /*aea0*/  HMMA.16816.F32 R20, R184.reuse, R176, R20 ;  /* 0x000000b0b814723c */ /* 0x040ff00000001814 */
[----:B------:R-:W-:Y:S01]  /*aeb0*/  HMMA.16816.F32 R24, R184, R178, R24 ;  /* 0x000000b2b818723c */ /* 0x000fe20000001818 */
[----:B------:R-:W5:Y:S07]  /*aec0*/  LDSM.16.M88.4 R176, [R241+0x1000] ;  /* 0x00100000f1b0783b */ /* 0x000f6e0000000200 */
[C---:B-1----:R-:W-:Y:S08]  /*aed0*/  HMMA.16816.F32 R4, R188.reuse, R136, R4 ;  /* 0x00000088bc04723c */ /* 0x042ff00000001804 */
[C---:B------:R-:W-:Y:S01]  /*aee0*/  HMMA.16816.F32 R8, R188.reuse, R138, R8 ;  /* 0x0000008abc08723c */ /* 0x040fe20000001808 */
[----:B------:R-:W1:Y:S07]  /*aef0*/  LDSM.16.M88.4 R136, [R240+0x1800] ;  /* 0x00180000f088783b */ /* 0x000e6e0000000200 */
        /* <DEDUP_REMOVED lines=11> */
[----:B------:R-:W5:Y:S07]  /*afb0*/  LDSM.16.M88.4 R172, [R248] ;  /* 0x00000000f8ac783b */ /* 0x000f6e0000000200 */
[C---:B------:R-:W-:Y:S08]  /*afc0*/  HMMA.16816.F32 R20, R192.reuse, R176, R20 ;  /* 0x000000b0c014723c */ /* 0x040ff00000001814 */
[----:B------:R-:W-:Y:S01]  /*afd0*/  HMMA.16816.F32 R24, R192, R178, R24 ;  /* 0x000000b2c018723c */ /* 0x000fe20000001818 */
[----:B------:R-:W5:Y:S07]  /*afe0*/  LDSM.16.M88.4 R176, [R249] ;  /* 0x00000000f9b0783b */ /* 0x000f6e0000000200 */
        /* <DEDUP_REMOVED lines=8> */
[----:B------:R-:W2:Y:S07]  /*b070*/  LDSM.16.M88.4 R176, [R242+0x2800] ;  /* 0x00280000f2b0783b */ /* 0x000eae0000000200 */
[C---:B-1----:R-:W-:Y:S08]  /*b080*/  HMMA.16816.F32 R4, R200.reuse, R136, R4 ;  /* 0x00000088c804723c */ /* 0x042ff00000001804 */
[C---:B------:R-:W-:Y:S01]  /*b090*/  HMMA.16816.F32 R8, R200.reuse, R138, R8 ;  /* 0x0000008ac808723c */ /* 0x040fe20000001808 */
[----:B------:R-:W1:Y:S07]  /*b0a0*/  LDSM.16.M88.4 R136, [R241+0x1800] ;  /* 0x00180000f188783b */ /* 0x000e6e0000000200 */
[C---:B-----5:R-:W-:Y:S08]  /*b0b0*/  HMMA.16816.F32 R12, R200.reuse, R172, R12 ;  /* 0x000000acc80c723c */ /* 0x060ff0000000180c */
[C---:B------:R-:W-:Y:S01]  /*b0c0*/  HMMA.16816.F32 R16, R200.reuse, R174, R16 ;  /* 0x000000aec810723c */ /* 0x040fe20000001810 */
[----:B------:R-:W5:Y:S07]  /*b0d0*/  LDSM.16.M88.4 R172, [R241+0x2000] ;  /* 0x00200000f1ac783b */ /* 0x000f6e0000000200 */
[C---:B--2---:R-:W-:Y:S08]  /*b0e0*/  HMMA.16816.F32 R20, R200.reuse, R176, R20 ;  /* 0x000000b0c814723c */ /* 0x044ff00000001814 */
        /* <DEDUP_REMOVED lines=13> */
[----:B------:R1:W3:Y:S07]  /*b1c0*/  LDSM.16.M88.4 R136, [R0] ;  /* 0x000000000088783b */ /* 0x0002ee0000000200 */
[C---:B-----5:R-:W-:Y:S08]  /*b1d0*/  HMMA.16816.F32 R12, R208.reuse, R172, R12 ;  /* 0x000000acd00c723c */ /* 0x060ff0000000180c */
[C---:B------:R-:W-:Y:S01]  /*b1e0*/  HMMA.16816.F32 R16, R208.reuse, R174, R16 ;  /* 0x000000aed010723c */ /* 0x040fe20000001810 */
[----:B------:R-:W5:Y:S07]  /*b1f0*/  LDSM.16.M88.4 R172, [R251] ;  /* 0x00000000fbac783b */ /* 0x000f6e0000000200 */
[C---:B--2---:R-:W-:Y:S01]  /*b200*/  HMMA.16816.F32 R20, R208.reuse, R176, R20 ;  /* 0x000000b0d014723c */ /* 0x044fe20000001814 */
[----:B-1----:R-:W2:Y:S07]  /*b210*/  LDL R0, [R1+0xc] ;  /* 0x00000c0001007983 */ /* 0x002eae0000100800 */
[----:B------:R-:W-:Y:S01]  /*b220*/  HMMA.16816.F32 R24, R208, R178, R24 ;  /* 0x000000b2d018723c */ /* 0x000fe20000001818 */
[----:B------:R-:W1:Y:S07]  /*b230*/  LDSM.16.M88.4 R176, [R252] ;  /* 0x00000000fcb0783b */ /* 0x000e6e0000000200 */
[C---:B---3--:R-:W-:Y:S08]  /*b240*/  HMMA.16816.F32 R4, R212.reuse, R136, R4 ;  /* 0x00000088d404723c */ /* 0x048ff00000001804 */
[C---:B------:R-:W-:Y:S01]  /*b250*/  HMMA.16816.F32 R8, R212.reuse, R138, R8 ;  /* 0x0000008ad408723c */ /* 0x040fe20000001808 */
[----:B------:R-:W3:Y:S07]  /*b260*/  LDSM.16.M88.4 R136, [R242+0x3000] ;  /* 0x00300000f288783b */ /* 0x000eee0000000200 */
        /* <DEDUP_REMOVED lines=22> */
[----:B------:R-:W-:Y:S08]  /*b3d0*/  HMMA.16816.F32 R24, R220, R178, R24 ;  /* 0x000000b2dc18723c */ /* 0x000ff00000001818 */
[C---:B---3--:R-:W-:Y:S08]  /*b3e0*/  HMMA.16816.F32 R4, R224.reuse, R136, R4 ;  /* 0x00000088e004723c */ /* 0x048ff00000001804 */
[C---:B------:R-:W-:Y:S01]  /*b3f0*/  HMMA.16816.F32 R8, R224.reuse, R138, R8 ;  /* 0x0000008ae008723c */ /* 0x040fe20000001808 */
[----:B------:R-:W1:Y:S07]  /*b400*/  LDSM.16.M88.4 R136, [R240+0x5800] ;  /* 0x00580000f088783b */ /* 0x000e6e0000000200 */
[C---:B-----5:R-:W-:Y:S08]  /*b410*/  HMMA.16816.F32 R12, R224.reuse, R172, R12 ;  /* 0x000000ace00c723c */ /* 0x060ff0000000180c */
[C---:B------:R-:W-:Y:S01]  /*b420*/  HMMA.16816.F32 R16, R224.reuse, R174, R16 ;  /* 0x000000aee010723c */ /* 0x040fe20000001810 */
[----:B----4-:R-:W-:Y:S07]  /*b430*/  LDSM.16.M88.4 R172, [R2] ;  /* 0x0000000002ac783b */ /* 0x010fee0000000200 */
[C---:B-1----:R-:W-:Y:S08]  /*b440*/  HMMA.16816.F32 R20, R224.reuse, R136, R20 ;  /* 0x00000088e014723c */ /* 0x042ff00000001814 */
[----:B------:R-:W-:Y:S01]  /*b450*/  HMMA.16816.F32 R24, R224, R138, R24 ;  /* 0x0000008ae018723c */ /* 0x000fe20000001818 */
[----:B------:R-:W-:Y:S06]  /*b460*/  LDSM.16.M88.4 R136, [R3] ;  /* 0x000000000388783b */ /* 0x000fec0000000200 */
[----:B--2---:R1:W2:Y:S06]  /*b470*/  LDSM.16.M88.4 R176, [R0] ;  /* 0x0000000000b0783b */ /* 0x0042ac0000000200 */
        /* <DEDUP_REMOVED lines=31> */
[----:B------:R-:W-:Y:S02]  /*b670*/  IMAD.MOV.U32 R136, RZ, RZ, RZ ;  /* 0x000000ffff887224 */ /* 0x000fe400078e00ff */
[----:B------:R-:W-:Y:S01]  /*b680*/  IMAD.MOV.U32 R3, RZ, RZ, c[0x0][0x2b8] ;  /* 0x0000ae00ff037624 */ /* 0x000fe200078e00ff */
[----:B------:R-:W3:Y:S04]  /*b690*/  LDL R0, [R1+0x68] ;  /* 0x0000680001007983 */ /* 0x000ee80000100800 */
[----:B------:R-:W-:Y:S01]  /*b6a0*/  ISETP.NE.AND P1, PT, R3, 0x1, PT ;  /* 0x000000010300780c */ /* 0x000fe20003f25270 */
[----:B------:R-:W4:Y:S04]  /*b6b0*/  LDL.64 R172, [R1+0x80] ;  /* 0x0000800001ac7983 */ /* 0x000f280000100a00 */
[----:B------:R-:W5:Y:S04]  /*b6c0*/  LDL R181, [R1+0x90] ;  /* 0x0000900001b57983 */ /* 0x000f680000100800 */
[----:B------:R-:W4:Y:S04]  /*b6d0*/  LDL.64 R182, [R1+0x78] ;  /* 0x0000780001b67983 */ /* 0x000f280000100a00 */
[----:B------:R-:W5:Y:S01]  /*b6e0*/  LDL R137, [R1+0x74] ;  /* 0x0000740001897983 */ /* 0x000f620000100800 */
        /* <DEDUP_REMOVED lines=10> */
[----:B------:R-:W1:Y:S03]  /*b790*/  S2R R181, SR_TID.X ;  /* 0x0000000000b57919 */ /* 0x000e660000002100 */
        /* <DEDUP_REMOVED lines=24> */
.L_x_1243:
[----:B------:R-:W-:-:S05]  /*b920*/  BRA.DIV ~URZ, `(.L_x_1155) ;  /* 0x000095127f007947 */ /* 0x000fca000b800000 */
[----:B------:R3:W4:Y:S02]  /*b930*/  SHFL.IDX PT, R0, R172, RZ, 0x181f ;  /* 0x00181fffac007589 */ /* 0x00072400000e0000 */
.L_x_1244:
        /* <DEDUP_REMOVED lines=8> */
[----:B------:R-:W2:Y:S01]  /*b9c0*/  LDL R174, [R1+0x48] ;  /* 0x0000480001ae7983 */ /* 0x000ea20000100800 */
[----:B-----5:R-:W-:Y:S05]  /*b9d0*/  @P0 IADD3 R138, P1, R0, R138, RZ ;  /* 0x0000008a008a0210 */ /* 0x020fea0007f3e0ff */
[----:B---3--:R-:W-:Y:S01]  /*b9e0*/  @P0 IMAD.X R139, R132, 0x1, R3, P1 ;  /* 0x00000001848b0824 */ /* 0x008fe200008e0603 */
[----:B----4-:R-:W-:Y:S05]  /*b9f0*/  @P0 IADD3 R2, P1, R0, R2, RZ ;  /* 0x0000000200020210 */ /* 0x010fea0007f3e0ff */
[----:B--2---:R-:W-:Y:S01]  /*ba00*/  @P0 IMAD.X R3, R132, 0x1, R178, P1 ;  /* 0x0000000184030824 */ /* 0x004fe200008e06b2 */
[----:B------:R-:W-:Y:S01]  /*ba10*/  @!PT LDS RZ, [RZ] ;  /* 0x00000000fffff984 */ /* 0x000fe20000000800 */
[----:B------:R-:W-:Y:S01]  /*ba20*/  @!PT LDS RZ, [RZ] ;  /* 0x00000000fffff984 */ /* 0x000fe20000000800 */
[----:B------:R-:W-:Y:S01]  /*ba30*/  @!PT LDS RZ, [RZ] ;  /* 0x00000000fffff984 */ /* 0x000fe20000000800 */
[----:B------:R2:W-:Y:S04]  /*ba40*/  @P0 LDGSTS.E.BYPASS.LTC128B.128 [R173+0x14080], [R138.64], !P4 ;  /* 0x140800008aad0fae */ /* 0x0005e8000e101d46 */
[----:B------:R3:W-:Y:S02]  /*ba50*/  @P0 LDGSTS.E.BYPASS.LTC128B.128 [R173+0x15880], [R2.64], !P3 ;  /* 0x1588000002ad0fae */ /* 0x0007e4000d901d46 */
[----:B---3--:R-:W-:Y:S05]  /*ba60*/  @P0 IADD3 R2, P1, R0, R177, RZ ;  /* 0x000000b100020210 */ /* 0x008fea0007f3e0ff */
[----:B------:R-:W-:Y:S05]  /*ba70*/  @P0 IMAD.X R3, R132, 0x1, R176, P1 ;  /* 0x0000000184030824 */ /* 0x000fea00008e06b0 */
[----:B------:R3:W-:Y:S02]  /*ba80*/  @P0 LDGSTS.E.BYPASS.LTC128B.128 [R173+0x17080], [R2.64], !P5 ;  /* 0x1708000002ad0fae */ /* 0x0007e4000e901d46 */
[----:B---3--:R-:W-:Y:S05]  /*ba90*/  @P0 IADD3 R2, P1, R0, R175, RZ ;  /* 0x000000af00020210 */ /* 0x008fea0007f3e0ff */
[----:B------:R-:W-:Y:S05]  /*baa0*/  @P0 IMAD.X R3, R132, 0x1, R174, P1 ;  /* 0x0000000184030824 */ /* 0x000fea00008e06ae */
[----:B------:R2:W-:Y:S01]  /*bab0*/  @P0 LDGSTS.E.BYPASS.LTC128B.128 [R173+0x18880], [R2.64], !P2 ;  /* 0x1888000002ad0fae */ /* 0x0005e2000d101d46 */
[----:B------:R-:W-:Y:S01]  /*bac0*/  ISETP.GE.AND P0, PT, R136, 0x21, PT ;  /* 0x000000218800780c */ /* 0x000fe20003f06270 */
[----:B------:R-:W-:-:S06]  /*bad0*/  BRA.DIV ~URZ, `(.L_x_1156) ;  /* 0x000093c27f007947 */ /* 0x000fcc000b800000 */
[----:B------:R3:W4:Y:S04]  /*bae0*/  SHFL.IDX PT, R132, R137, 0x1, 0x181f ;  /* 0x00381f0089847f89 */ /* 0x00072800000e0000 */
[----:B------:R3:W1:Y:S02]  /*baf0*/  SHFL.IDX PT, R0, R172, 0x1, 0x181f ;  /* 0x00381f00ac007f89 */ /* 0x00066400000e0000 */
.L_x_1245:
[----:B--2---:R-:W2:Y:S04]  /*bb00*/  LDL R2, [R1+0x104] ;  /* 0x0001040001027983 */ /* 0x004ea80000100800 */
[----:B------:R-:W5:Y:S04]  /*bb10*/  LDL R175, [R1+0x3c] ;  /* 0x00003c0001af7983 */ /* 0x000f680000100800 */
[----:B---3--:R-:W3:Y:S04]  /*bb20*/  LDL R138, [R1+0x28] ;  /* 0x00002800018a7983 */ /* 0x008ee80000100800 */
[----:B----4-:R-:W4:Y:S04]  /*bb30*/  LDL R174, [R1+0x108] ;  /* 0x0001080001ae7983 */ /* 0x010f280000100800 */
[----:B-1----:R-:W4:Y:S04]  /*bb40*/  LDL R137, [R1+0x40] ;  /* 0x0000400001897983 */ /* 0x002f280000100800 */
[----:B------:R-:W4:Y:S04]  /*bb50*/  LDL R136, [R1+0x100] ;  /* 0x0001000001887983 */ /* 0x000f280000100800 */
[----:B------:R-:W4:Y:S04]  /*bb60*/  LDL R173, [R1+0x44] ;  /* 0x0000440001ad7983 */ /* 0x000f280000100800 */
[----:B------:R-:W4:Y:S04]  /*bb70*/  LDL R172, [R1+0xfc] ;  /* 0x0000fc0001ac7983 */ /* 0x000f280000100800 */
[----:B------:R-:W4:Y:S01]  /*bb80*/  LDL R139, [R1+0x48] ;  /* 0x00004800018b7983 */ /* 0x000f220000100800 */
[----:B--2---:R-:W-:Y:S05]  /*bb90*/  @P0 IADD3 R2, P1, R0, R2, RZ ;  /* 0x0000000200020210 */ /* 0x004fea0007f3e0ff */
[----:B-----5:R-:W-:Y:S05]  /*bba0*/  @P0 IMAD.X R3, R132, 0x1, R175, P1 ;  /* 0x0000000184030824 */ /* 0x020fea00008e06af */
[----:B------:R-:W-:Y:S01]  /*bbb0*/  @!PT LDS RZ, [RZ] ;  /* 0x00000000fffff984 */ /* 0x000fe20000000800 */
[----:B------:R-:W-:Y:S01]  /*bbc0*/  @!PT LDS RZ, [RZ] ;  /* 0x00000000fffff984 */ /* 0x000fe20000000800 */
[----:B------:R-:W-:Y:S01]  /*bbd0*/  @!PT LDS RZ, [RZ] ;  /* 0x00000000fffff984 */ /* 0x000fe20000000800 */
[----:B---3--:R4:W-:Y:S02]  /*bbe0*/  @P0 LDGSTS.E.BYPASS.LTC128B.128 [R138+0x15080], [R2.64], !P4 ;  /* 0x15080000028a0fae */ /* 0x0089e4000e101d46 */
[----:B----4-:R-:W-:Y:S05]  /*bbf0*/  @P0 IADD3 R2, P1, R0, R174, RZ ;  /* 0x000000ae00020210 */ /* 0x010fea0007f3e0ff */
[----:B------:R-:W-:Y:S01]  /*bc00*/  @P0 IMAD.X R3, R132, 0x1, R137, P1 ;  /* 0x0000000184030824 */ /* 0x000fe200008e0689 */
[----:B------:R-:W-:Y:S04]  /*bc10*/  @P0 IADD3 R136, P1, R0, R136, RZ ;  /* 0x0000008800880210 */ /* 0x000fe80007f3e0ff */
[----:B------:R1:W-:Y:S01]  /*bc20*/  @P0 LDGSTS.E.BYPASS.LTC128B.128 [R138+0x16880], [R2.64], !P3 ;  /* 0x16880000028a0fae */ /* 0x0003e2000d901d46 */
[----:B------:R-:W-:Y:S05]  /*bc30*/  @P0 IMAD.X R137, R132, 0x1, R173, P1 ;  /* 0x0000000184890824 */ /* 0x000fea00008e06ad */
[----:B------:R2:W-:Y:S01]  /*bc40*/  @P0 LDGSTS.E.BYPASS.LTC128B.128 [R138+0x18080], [R136.64], !P5 ;  /* 0x18080000888a0fae */ /* 0x0005e2000e901d46 */
[----:B-1----:R-:W-:Y:S05]  /*bc50*/  @P0 IADD3 R2, P1, R0, R172, RZ ;  /* 0x000000ac00020210 */ /* 0x002fea0007f3e0ff */
[----:B------:R-:W-:Y:S05]  /*bc60*/  @P0 IMAD.X R3, R132, 0x1, R139, P1 ;  /* 0x0000000184030824 */ /* 0x000fea00008e068b */
[----:B------:R2:W-:Y:S03]  /*bc70*/  @P0 LDGSTS.E.BYPASS.LTC128B.128 [R138+0x19880], [R2.64], !P2 ;  /* 0x19880000028a0fae */ /* 0x0005e6000d101d46 */
.L_x_1153:
[----:B------:R-:W-:Y:S05]  /*bc80*/  BSYNC B0 ;  /* 0x0000000000007941 */ /* 0x000fea0003800000 */
.L_x_1152:
        /* <DEDUP_REMOVED lines=27> */
.L_x_1246:
[----:B-12---:R-:W-:Y:S01]  /*be40*/  FMNMX.FTZ R132, R132, R0, !PT ;  /* 0x0000000084847209 */ /* 0x006fe20007810000 */
[----:B------:R-:W-:-:S05]  /*be50*/  BRA.DIV ~URZ, `(.L_x_1158) ;  /* 0x000091427f007947 */ /* 0x000fca000b800000 */
[----:B------:R-:W1:Y:S02]  /*be60*/  SHFL.BFLY PT, R0, R132, 0x1, 0x1f ;  /* 0x0c201f0084007f89 */ /* 0x000e6400000e0000 */
[----:B-1----:R-:W-:Y:S02]  /*be70*/  FMNMX.FTZ R134, R132, R0, !PT ;  /* 0x0000000084867209 */ /* 0x002fe40007810000 */
[----:B------:R-:W1:Y:S02]  /*be80*/  SHFL.BFLY PT, R0, R136, 0x2, 0x1f ;  /* 0x0c401f0088007f89 */ /* 0x000e6400000e0000 */
[----:B-1----:R-:W-:Y:S05]  /*be90*/  FMNMX.FTZ R132, R136, R0, !PT ;  /* 0x0000000088847209 */ /* 0x002fea0007810000 */
[----:B------:R1:W2:Y:S02]  /*bea0*/  SHFL.BFLY PT, R0, R132, 0x1, 0x1f ;  /* 0x0c201f0084007f89 */ /* 0x0002a400000e0000 */
.L_x_1247:
[----:B------:R-:W3:Y:S01]  /*beb0*/  LDL.LU R137, [R1+0x54] ;  /* 0x0000540001897983 */ /* 0x000ee20000300800 */
[----:B--2---:R-:W-:Y:S01]  /*bec0*/  FMNMX.FTZ R3, R0, R132, !PT ;  /* 0x0000008400037209 */ /* 0x004fe20007810000 */
[C---:B------:R-:W-:Y:S01]  /*bed0*/  FADD.FTZ R0, -R134.reuse, R135 ;  /* 0x0000008786007221 */ /* 0x040fe20000010100 */
[----:B------:R-:W-:Y:S01]  /*bee0*/  WARPSYNC 0xffffffff ;  /* 0xffffffff00007948 */ /* 0x000fe20003800000 */
[----:B-1----:R-:W-:Y:S02]  /*bef0*/  FMUL.FTZ R132, R134, c[0x0][0x2d0] ;  /* 0x0000b40086847a20 */ /* 0x002fe40000410000 */
        /* <DEDUP_REMOVED lines=14> */
[----:B------:R-:W1:Y:S01]  /*bfe0*/  MUFU.EX2 R8, R135 ;  /* 0x0000008700087308 */ /* 0x000e620000000800 */
[----:B------:R-:W-:Y:S09]  /*bff0*/  FFMA.FTZ R132, R25, c[0x0][0x2d0], -R132 ;  /* 0x0000b40019847a23 */ /* 0x000ff20000010884 */
[----:B------:R-:W-:Y:S10]  /*c000*/  MUFU.EX2 R13, R5 ;  /* 0x00000005000d7308 */ /* 0x000ff40000000800 */
[----:B------:R2:W4:Y:S10]  /*c010*/  MUFU.EX2 R12, R4 ;  /* 0x00000004000c7308 */ /* 0x0005340000000800 */
[----:B------:R-:W-:Y:S01]  /*c020*/  MUFU.EX2 R132, R132 ;  /* 0x0000008400847308 */ /* 0x000fe20000000800 */
[----:B--2---:R-:W-:Y:S04]  /*c030*/  FMUL.FTZ R4, R3, c[0x0][0x2d0] ;  /* 0x0000b40003047a20 */ /* 0x004fe80000410000 */
        /* <DEDUP_REMOVED lines=12> */
[----:B-1----:R-:W-:Y:S01]  /*c100*/  F2FP.PACK_AB R136, R8, R9 ;  /* 0x000000090888723e */ /* 0x002fe200000000ff */
[C---:B------:R-:W-:Y:S01]  /*c110*/  FMUL.FTZ R20, R2.reuse, R144 ;  /* 0x0000009002147220 */ /* 0x040fe20000410000 */
[----:B------:R-:W-:Y:S01]  /*c120*/  MOV R144, R139 ;  /* 0x0000008b00907202 */ /* 0x000fe20000000f00 */
[C---:B------:R-:W-:Y:S01]  /*c130*/  FMUL.FTZ R9, R2.reuse, R157 ;  /* 0x0000009d02097220 */ /* 0x040fe20000410000 */
[----:B------:R-:W2:Y:S01]  /*c140*/  LDL.LU R139, [R1+0x50] ;  /* 0x00005000018b7983 */ /* 0x000ea20000300800 */
[----:B------:R-:W-:Y:S01]  /*c150*/  MOV R157, R21 ;  /* 0x00000015009d7202 */ /* 0x000fe20000000f00 */
[----:B------:R-:W-:Y:S01]  /*c160*/  FMUL.FTZ R21, R2, R145 ;  /* 0x0000009102157220 */ /* 0x000fe20000410000 */
[----:B----4-:R-:W-:Y:S01]  /*c170*/  F2FP.PACK_AB R138, R12, R13 ;  /* 0x0000000d0c8a723e */ /* 0x010fe200000000ff */
[----:B------:R-:W3:Y:S01]  /*c180*/  LDL R145, [R1+0x10] ;  /* 0x0000100001917983 */ /* 0x000ee20000100800 */
[----:B------:R-:W-:Y:S01]  /*c190*/  FADD.FTZ R5, R8, R0 ;  /* 0x0000000008057221 */ /* 0x000fe20000010000 */
[----:B------:R-:W-:Y:S01]  /*c1a0*/  MUFU.EX2 R137, R6 ;  /* 0x0000000600897308 */ /* 0x000fe20000000800 */
[----:B------:R-:W-:Y:S02]  /*c1b0*/  FADD.FTZ R0, -R3, R133 ;  /* 0x0000008503007221 */ /* 0x000fe40000010100 */
[----:B------:R-:W-:Y:S02]  /*c1c0*/  FMUL.FTZ R25, R2, R141 ;  /* 0x0000008d02197220 */ /* 0x000fe40000410000 */
[----:B------:R-:W-:Y:S02]  /*c1d0*/  FMUL.FTZ R0, R0, c[0x0][0x2d0] ;  /* 0x0000b40000007a20 */ /* 0x000fe40000410000 */
[C---:B------:R-:W-:Y:S01]  /*c1e0*/  FMUL.FTZ R8, R2.reuse, R156 ;  /* 0x0000009c02087220 */ /* 0x040fe20000410000 */
[----:B------:R-:W-:Y:S01]  /*c1f0*/  MOV R156, R24 ;  /* 0x00000018009c7202 */ /* 0x000fe20000000f00 */
[----:B------:R-:W-:Y:S02]  /*c200*/  FMUL.FTZ R24, R2, R140 ;  /* 0x0000008c02187220 */ /* 0x000fe40000410000 */
[----:B------:R-:W1:Y:S01]  /*c210*/  MUFU.EX2 R0, R0 ;  /* 0x0000000000007308 */ /* 0x000e620000000800 */
[----:B------:R-:W-:Y:S02]  /*c220*/  FADD.FTZ R5, R13, R5 ;  /* 0x000000050d057221 */ /* 0x000fe40000010000 */
[----:B------:R-:W-:Y:S02]  /*c230*/  FFMA.FTZ R133, R10, c[0x0][0x2d0], -R4 ;  /* 0x0000b4000a857a23 */ /* 0x000fe40000010804 */
[----:B------:R-:W-:Y:S02]  /*c240*/  FADD.FTZ R181, R12, R5 ;  /* 0x000000050cb57221 */ /* 0x000fe40000010000 */
[C---:B------:R-:W-:Y:S01]  /*c250*/  FMUL.FTZ R4, R2.reuse, R160 ;  /* 0x000000a002047220 */ /* 0x040fe20000410000 */
[----:B------:R-:W-:Y:S01]  /*c260*/  MOV R160, R17 ;  /* 0x0000001100a07202 */ /* 0x000fe20000000f00 */
[C---:B------:R-:W-:Y:S02]  /*c270*/  FMUL.FTZ R12, R2.reuse, R152 ;  /* 0x00000098020c7220 */ /* 0x040fe40000410000 */
[C---:B------:R-:W-:Y:S01]  /*c280*/  FMUL.FTZ R13, R2.reuse, R153 ;  /* 0x00000099020d7220 */ /* 0x040fe20000410000 */
[----:B------:R-:W-:Y:S01]  /*c290*/  MUFU.EX2 R152, R133 ;  /* 0x0000008500987308 */ /* 0x000fe20000000800 */
[C---:B------:R-:W-:Y:S02]  /*c2a0*/  FMUL.FTZ R17, R2.reuse, R149 ;  /* 0x0000009502117220 */ /* 0x040fe40000410000 */
[C---:B------:R-:W-:Y:S01]  /*c2b0*/  FMUL.FTZ R5, R2.reuse, R161 ;  /* 0x000000a102057220 */ /* 0x040fe20000410000 */
[----:B------:R-:W-:Y:S01]  /*c2c0*/  MOV R161, R16 ;  /* 0x0000001000a17202 */ /* 0x000fe20000000f00 */
[C---:B------:R-:W-:Y:S02]  /*c2d0*/  FMUL.FTZ R16, R2.reuse, R148 ;  /* 0x0000009402107220 */ /* 0x040fe40000410000 */
[C---:B------:R-:W-:Y:S02]  /*c2e0*/  FMUL.FTZ R28, R2.reuse, R28 ;  /* 0x0000001c021c7220 */ /* 0x040fe40000410000 */
[C---:B------:R-:W-:Y:S01]  /*c2f0*/  FMUL.FTZ R29, R2.reuse, R29 ;  /* 0x0000001d021d7220 */ /* 0x040fe20000410000 */
[----:B------:R4:W-:Y:S01]  /*c300*/  MUFU.EX2 R149, R7 ;  /* 0x0000000700957308 */ /* 0x0009e20000000800 */
[----:B------:R-:W-:Y:S02]  /*c310*/  FMUL.FTZ R32, R2, R32 ;  /* 0x0000002002207220 */ /* 0x000fe40000410000 */
[C---:B-1----:R-:W-:Y:S02]  /*c320*/  FMUL.FTZ R26, R0.reuse, R142 ;  /* 0x0000008e001a7220 */ /* 0x042fe40000410000 */
[C---:B------:R-:W-:Y:S02]  /*c330*/  FMUL.FTZ R27, R0.reuse, R143 ;  /* 0x0000008f001b7220 */ /* 0x040fe40000410000 */
[----:B------:R-:W1:Y:S01]  /*c340*/  LDSM.16.MT88.4 R140, [R243] ;  /* 0x00000000f38c783b */ /* 0x000e620000004200 */
[C---:B------:R-:W-:Y:S01]  /*c350*/  FMUL.FTZ R6, R0.reuse, R162 ;  /* 0x000000a200067220 */ /* 0x040fe20000410000 */
[----:B------:R-:W-:Y:S01]  /*c360*/  MOV R162, R157 ;  /* 0x0000009d00a27202 */ /* 0x000fe20000000f00 */
[----:B------:R-:W-:Y:S01]  /*c370*/  MUFU.EX2 R153, R135 ;  /* 0x0000008700997308 */ /* 0x000fe20000000800 */
        /* <DEDUP_REMOVED lines=10> */
[C---:B------:R-:W-:Y:S02]  /*c420*/  FMUL.FTZ R23, R0.reuse, R147 ;  /* 0x0000009300177220 */ /* 0x040fe40000410000 */
[C---:B----4-:R-:W-:Y:S02]  /*c430*/  FMUL.FTZ R7, R0.reuse, R163 ;  /* 0x000000a300077220 */ /* 0x050fe40000410000 */
[C---:B------:R-:W-:Y:S02]  /*c440*/  FMUL.FTZ R22, R0.reuse, R146 ;  /* 0x0000009200167220 */ /* 0x040fe40000410000 */
[C---:B------:R-:W-:Y:S01]  /*c450*/  FMUL.FTZ R30, R0.reuse, R30 ;  /* 0x0000001e001e7220 */ /* 0x040fe20000410000 */
[----:B------:R-:W-:Y:S01]  /*c460*/  MUFU.EX2 R146, R175 ;  /* 0x000000af00927308 */ /* 0x000fe20000000800 */
[----:B------:R-:W-:Y:S02]  /*c470*/  FMUL.FTZ R31, R0, R31 ;  /* 0x0000001f001f7220 */ /* 0x000fe40000410000 */
        /* <DEDUP_REMOVED lines=22> */
[----:B------:R-:W4:Y:S01]  /*c5e0*/  MUFU.EX2 R155, R172 ;  /* 0x000000ac009b7308 */ /* 0x000f220000000800 */
        /* <DEDUP_REMOVED lines=11> */
[----:B------:R4:W-:Y:S01]  /*c6a0*/  MUFU.EX2 R179, R182 ;  /* 0x000000b600b37308 */ /* 0x0009e20000000800 */
        /* <DEDUP_REMOVED lines=12> */
[----:B----4-:R-:W-:Y:S01]  /*c770*/  MOV R182, R155 ;  /* 0x0000009b00b67202 */ /* 0x010fe20000000f00 */
        /* <DEDUP_REMOVED lines=54> */
[C---:B------:R-:W-:Y:S01]  /*cae0*/  FMUL.FTZ R126, R0.reuse, R126 ;  /* 0x0000007e007e7220 */ /* 0x040fe20000410000 */
[----:B------:R-:W-:Y:S01]  /*caf0*/  MUFU.EX2 R2, R178 ;  /* 0x000000b200027308 */ /* 0x000fe20000000800 */
[C---:B------:R-:W-:Y:S02]  /*cb00*/  FMUL.FTZ R127, R0.reuse, R127 ;  /* 0x0000007f007f7220 */ /* 0x040fe40000410000 */
[C---:B------:R-:W-:Y:S02]  /*cb10*/  FMUL.FTZ R130, R0.reuse, R130 ;  /* 0x0000008200827220 */ /* 0x040fe40000410000 */
[C---:B------:R-:W-:Y:S05]  /*cb20*/  FMUL.FTZ R131, R0.reuse, R131 ;  /* 0x0000008300837220 */ /* 0x040fea0000410000 */
[----:B------:R-:W4:Y:S02]  /*cb30*/  MUFU.EX2 R178, R183 ;  /* 0x000000b700b27308 */ /* 0x000f240000000800 */
[----:B----4-:R-:W-:Y:S02]  /*cb40*/  F2FP.PACK_AB R173, R179, R178 ;  /* 0x000000b2b3ad723e */ /* 0x010fe400000000ff */
[----:B------:R-:W-:Y:S01]  /*cb50*/  MOV R183, R160 ;  /* 0x000000a000b77202 */ /* 0x000fe20000000f00 */
[----:B--2---:R-:W-:Y:S01]  /*cb60*/  FFMA.FTZ R148, R0, R139, R137 ;  /* 0x0000008b00947223 */ /* 0x004fe20000010089 */
[----:B------:R-:W-:Y:S01]  /*cb70*/  F2FP.PACK_AB R137, R149, R137 ;  /* 0x000000899589723e */ /* 0x000fe200000000ff */
[----:B------:R-:W-:Y:S01]  /*cb80*/  FADD.FTZ R0, R133, R181 ;  /* 0x000000b585007221 */ /* 0x000fe20000010000 */
[----:B------:R-:W-:Y:S02]  /*cb90*/  F2FP.PACK_AB R139, R153, R152 ;  /* 0x00000098998b723e */ /* 0x000fe400000000ff */
[----:B------:R-:W-:Y:S01]  /*cba0*/  MOV R181, R146 ;  /* 0x0000009200b57202 */ /* 0x000fe20000000f00 */
[----:B------:R-:W-:Y:S04]  /*cbb0*/  FADD.FTZ R0, R2, R0 ;  /* 0x0000000002007221 */ /* 0x000fe80000010000 */
        /* <DEDUP_REMOVED lines=8> */
[----:B---3--:R1:W2:Y:S03]  /*cc40*/  LDSM.16.MT88.4 R140, [R145] ;  /* 0x00000000918c783b */ /* 0x0082a60000004200 */
[----:B-1----:R-:W-:Y:S02]  /*cc50*/  MOV R145, R144 ;  /* 0x0000009000917202 */ /* 0x002fe40000000f00 */
[----:B------:R-:W1:Y:S02]  /*cc60*/  MUFU.EX2 R144, R177 ;  /* 0x000000b100907308 */ /* 0x000e640000000800 */
[----:B------:R-:W-:Y:S08]  /*cc70*/  MOV R163, R145 ;  /* 0x0000009100a37202 */ /* 0x000ff00000000f00 */
[----:B------:R-:W3:Y:S01]  /*cc80*/  MUFU.EX2 R177, R161 ;  /* 0x000000a100b17308 */ /* 0x000ee20000000800 */
[C---:B--2---:R-:W-:Y:S08]  /*cc90*/  HMMA.16816.F32 R28, R136.reuse, R140, R28 ;  /* 0x0000008c881c723c */ /* 0x044ff0000000181c */
[C---:B------:R-:W-:Y:S01]  /*cca0*/  HMMA.16816.F32 R32, R136.reuse, R142, R32 ;  /* 0x0000008e8820723c */ /* 0x040fe20000001820 */
[----:B------:R-:W2:Y:S03]  /*ccb0*/  LDSM.16.MT88.4 R140, [R243+0x1800] ;  /* 0x00180000f38c783b */ /* 0x000ea60000004200 */
[----:B-1----:R-:W-:Y:S04]  /*ccc0*/  FADD.FTZ R0, R144, R0 ;  /* 0x0000000090007221 */ /* 0x002fe80000010000 */
[----:B------:R-:W-:Y:S01]  /*ccd0*/  FADD.FTZ R0, R135, R0 ;  /* 0x0000000087007221 */ /* 0x000fe20000010000 */
[----:B---3--:R-:W-:Y:S01]  /*cce0*/  F2FP.PACK_AB R175, R177, R176 ;  /* 0x000000b0b1af723e */ /* 0x008fe200000000ff */
        /* <DEDUP_REMOVED lines=38> */
[----:B------:R3:W4:Y:S02]  /*cf50*/  MUFU.EX2 R135, R157 ;  /* 0x0000009d00877308 */ /* 0x0007240000000800 */
[----:B------:R-:W-:Y:S02]  /*cf60*/  F2FP.PACK_AB R136, R2, R133 ;  /* 0x000000850288723e */ /* 0x000fe400000000ff */
[----:B------:R-:W-:Y:S02]  /*cf70*/  F2FP.PACK_AB R137, R155, R154 ;  /* 0x0000009a9b89723e */ /* 0x000fe400000000ff */
[----:B------:R-:W-:Y:S04]  /*cf80*/  F2FP.PACK_AB R139, R181, R160 ;  /* 0x000000a0b58b723e */ /* 0x000fe800000000ff */
[----:B------:R-:W5:Y:S10]  /*cf90*/  MUFU.EX2 R133, R163 ;  /* 0x000000a300857308 */ /* 0x000f740000000800 */
[----:B------:R-:W2:Y:S01]  /*cfa0*/  MUFU.EX2 R2, R162 ;  /* 0x000000a200027308 */ /* 0x000ea20000000800 */
[----:B---3--:R-:W-:Y:S01]  /*cfb0*/  LDSM.16.MT88.4 R156, [R243+0x1000] ;  /* 0x00100000f39c783b */ /* 0x008fe20000004200 */
[----:B----4-:R-:W-:Y:S01]  /*cfc0*/  F2FP.PACK_AB R174, R132, R135 ;  /* 0x0000008784ae723e */ /* 0x010fe200000000ff */
[C---:B-1----:R-:W-:Y:S03]  /*cfd0*/  HMMA.16816.F32 R4, R136.reuse, R140, R4 ;  /* 0x0000008c8804723c */ /* 0x042fe60000001804 */
[----:B-----5:R-:W-:Y:S05]  /*cfe0*/  FADD.FTZ R0, R133, R0 ;  /* 0x0000000085007221 */ /* 0x020fea0000010000 */
[C---:B------:R-:W-:Y:S01]  /*cff0*/  HMMA.16816.F32 R8, R136.reuse, R142, R8 ;  /* 0x0000008e8808723c */ /* 0x040fe20000001808 */
[----:B------:R-:W1:Y:S03]  /*d000*/  LDSM.16.MT88.4 R140, [R244+0x800] ;  /* 0x00080000f48c783b */ /* 0x000e660000004200 */
[C---:B--2---:R-:W-:Y:S01]  /*d010*/  F2FP.PACK_AB R172, R2.reuse, R133 ;  /* 0x0000008502ac723e */ /* 0x044fe200000000ff */
[----:B------:R-:W-:Y:S03]  /*d020*/  FADD.FTZ R0, R2, R0 ;  /* 0x0000000002007221 */ /* 0x000fe60000010000 */
[C---:B------:R-:W-:Y:S04]  /*d030*/  HMMA.16816.F32 R12, R136.reuse, R144, R12 ;  /* 0x00000090880c723c */ /* 0x040fe8000000180c */
[----:B------:R-:W-:Y:S02]  /*d040*/  FADD.FTZ R2, R149, R148 ;  /* 0x0000009495027221 */ /* 0x000fe40000010000 */
[----:B------:R-:W-:Y:S01]  /*d050*/  LDSM.16.MT88.4 R148, [R245+0x1000] ;  /* 0x00100000f594783b */ /* 0x000fe20000004200 */
[----:B------:R-:W-:Y:S01]  /*d060*/  FADD.FTZ R0, R135, R0 ;  /* 0x0000000087007221 */ /* 0x000fe20000010000 */
[C---:B------:R-:W-:Y:S04]  /*d070*/  HMMA.16816.F32 R16, R136.reuse, R146, R16 ;  /* 0x000000928810723c */ /* 0x040fe80000001810 */
[----:B------:R-:W-:Y:S02]  /*d080*/  FADD.FTZ R0, R132, R0 ;  /* 0x0000000084007221 */ /* 0x000fe40000010000 */
[----:B------:R-:W2:Y:S08]  /*d090*/  LDSM.16.MT88.4 R144, [R246+0x800] ;  /* 0x00080000f690783b */ /* 0x000eb00000004200 */
[----:B------:R3:W-:Y:S04]  /*d0a0*/  STL [R1+0x54], R0 ;  /* 0x0000540001007387 */ /* 0x0007e80000100800 */
[----:B------:R-:W4:Y:S01]  /*d0b0*/  LDL R133, [R1+0x64] ;  /* 0x0000640001857983 */ /* 0x000f220000100800 */
[C---:B-1----:R-:W-:Y:S08]  /*d0c0*/  HMMA.16816.F32 R20, R136.reuse, R140, R20 ;  /* 0x0000008c8814723c */ /* 0x042ff00000001814 */
[C---:B------:R-:W-:Y:S01]  /*d0d0*/  HMMA.16816.F32 R24, R136.reuse, R142, R24 ;  /* 0x0000008e8818723c */ /* 0x040fe20000001818 */
[----:B------:R-:W1:Y:S03]  /*d0e0*/  LDSM.16.MT88.4 R140, [R243+0x2000] ;  /* 0x00200000f38c783b */ /* 0x000e660000004200 */
[----:B---3--:R-:W-:Y:S04]  /*d0f0*/  FADD.FTZ R0, R152, R2 ;  /* 0x0000000298007221 */ /* 0x008fe80000010000 */
        /* <DEDUP_REMOVED lines=32> */
[----:B------:R-:W2:Y:S02]  /*d300*/  LDSM.16.MT88.4 R144, [R246+0x5000] ;  /* 0x00500000f690783b */ /* 0x000ea40000004200 */
[----:B----4-:R-:W-:Y:S05]  /*d310*/  ISETP.GT.AND P0, PT, R180, R133, PT ;  /* 0x00000085b400720c */ /* 0x010fea0003f04270 */
[C---:B-1----:R-:W-:Y:S04]  /*d320*/  HMMA.16816.F32 R116, R136.reuse, R140, R116 ;  /* 0x0000008c8874723c */ /* 0x042fe80000001874 */
[----:B------:R-:W-:Y:S04]  /*d330*/  MOV R133, R3 ;  /* 0x0000000300857202 */ /* 0x000fe80000000f00 */
[C---:B------:R-:W-:Y:S01]  /*d340*/  HMMA.16816.F32 R120, R136.reuse, R142, R120 ;  /* 0x0000008e8878723c */ /* 0x040fe20000001878 */
[----:B------:R-:W1:Y:S07]  /*d350*/  LDSM.16.MT88.4 R140, [R244+0x1000] ;  /* 0x00100000f48c783b */ /* 0x000e6e0000004200 */
[C---:B--2---:R-:W-:Y:S08]  /*d360*/  HMMA.16816.F32 R124, R136.reuse, R144, R124 ;  /* 0x00000090887c723c */ /* 0x044ff0000000187c */
[----:B------:R-:W-:Y:S07]  /*d370*/  HMMA.16816.F32 R128, R136, R146, R128 ;  /* 0x000000928880723c */ /* 0x000fee0000001880 */
[----:B------:R-:W-:Y:S01]  /*d380*/  MOV R139, R154 ;  /* 0x0000009a008b7202 */ /* 0x000fe20000000f00 */
[C---:B------:R-:W-:Y:S01]  /*d390*/  HMMA.16816.F32 R160, R172.reuse, R156, R4 ;  /* 0x0000009caca0723c */ /* 0x040fe20000001804 */
[----:B------:R-:W2:Y:S04]  /*d3a0*/  LDSM.16.MT88.4 R4, [R246+0x1000] ;  /* 0x00100000f604783b */ /* 0x000ea80000004200 */
[----:B------:R-:W-:Y:S03]  /*d3b0*/  MOV R138, R153 ;  /* 0x00000099008a7202 */ /* 0x000fe60000000f00 */
[C---:B------:R-:W-:Y:S01]  /*d3c0*/  HMMA.16816.F32 R156, R172.reuse, R158, R8 ;  /* 0x0000009eac9c723c */ /* 0x040fe20000001808 */
[----:B------:R-:W3:Y:S03]  /*d3d0*/  LDSM.16.MT88.4 R8, [R243+0x2800] ;  /* 0x00280000f308783b */ /* 0x000ee60000004200 */
[----:B------:R-:W-:Y:S04]  /*d3e0*/  FADD.FTZ R0, R138, R0 ;  /* 0x000000008a007221 */ /* 0x000fe80000010000 */
[C---:B------:R-:W-:Y:S01]  /*d3f0*/  HMMA.16816.F32 R152, R172.reuse, R148, R12 ;  /* 0x00000094ac98723c */ /* 0x040fe2000000180c */
[----:B------:R-:W4:Y:S03]  /*d400*/  LDSM.16.MT88.4 R12, [R245+0x2800] ;  /* 0x00280000f50c783b */ /* 0x000f260000004200 */
[----:B------:R-:W-:Y:S04]  /*d410*/  FADD.FTZ R0, R139, R0 ;  /* 0x000000008b007221 */ /* 0x000fe80000010000 */
[C---:B------:R-:W-:Y:S04]  /*d420*/  HMMA.16816.F32 R148, R172.reuse, R150, R16 ;  /* 0x00000096ac94723c */ /* 0x040fe80000001810 */
[----:B------:R-:W-:Y:S04]  /*d430*/  FADD.FTZ R0, R182, R0 ;  /* 0x00000000b6007221 */ /* 0x000fe80000010000 */
[C---:B-1----:R-:W-:Y:S04]  /*d440*/  HMMA.16816.F32 R144, R172.reuse, R140, R20 ;  /* 0x0000008cac90723c */ /* 0x042fe80000001814 */
[----:B------:R-:W-:Y:S04]  /*d450*/  FADD.FTZ R0, R183, R0 ;  /* 0x00000000b7007221 */ /* 0x000fe80000010000 */
[C---:B------:R-:W-:Y:S04]  /*d460*/  HMMA.16816.F32 R140, R172.reuse, R142, R24 ;  /* 0x0000008eac8c723c */ /* 0x040fe80000001818 */
[----:B------:R-:W-:Y:S04]  /*d470*/  FADD.FTZ R0, R181, R0 ;  /* 0x00000000b5007221 */ /* 0x000fe80000010000 */
[C---:B--2---:R-:W-:Y:S04]  /*d480*/  HMMA.16816.F32 R28, R172.reuse, R4, R28 ;  /* 0x00000004ac1c723c */ /* 0x044fe8000000181c */
[----:B------:R-:W-:Y:S04]  /*d490*/  FADD.FTZ R0, R178, R0 ;  /* 0x00000000b2007221 */ /* 0x000fe80000010000 */
[C---:B------:R-:W-:Y:S01]  /*d4a0*/  HMMA.16816.F32 R32, R172.reuse, R6, R32 ;  /* 0x00000006ac20723c */ /* 0x040fe20000001820 */
[----:B------:R-:W1:Y:S03]  /*d4b0*/  LDSM.16.MT88.4 R4, [R244+0x2800] ;  /* 0x00280000f404783b */ /* 0x000e660000004200 */
[----:B------:R-:W-:Y:S04]  /*d4c0*/  FADD.FTZ R0, R179, R0 ;  /* 0x00000000b3007221 */ /* 0x000fe80000010000 */
[C---:B---3--:R-:W-:Y:S04]  /*d4d0*/  HMMA.16816.F32 R36, R172.reuse, R8, R36 ;  /* 0x00000008ac24723c */ /* 0x048fe80000001824 */
[----:B------:R-:W-:Y:S01]  /*d4e0*/  FADD.FTZ R2, R176, R0 ;  /* 0x00000000b0027221 */ /* 0x000fe20000010000 */
[----:B------:R-:W-:Y:S03]  /*d4f0*/  IADD3 R0, R180, -0x1, RZ ;  /* 0xffffffffb4007810 */ /* 0x000fe60007ffe0ff */
[C---:B------:R-:W-:Y:S01]  /*d500*/  HMMA.16816.F32 R40, R172.reuse, R10, R40 ;  /* 0x0000000aac28723c */ /* 0x040fe20000001828 */
[----:B------:R-:W2:Y:S03]  /*d510*/  LDSM.16.MT88.4 R8, [R246+0x2800] ;  /* 0x00280000f608783b */ /* 0x000ea60000004200 */
[----:B------:R-:W-:Y:S01]  /*d520*/  FADD.FTZ R2, R177, R2 ;  /* 0x00000002b1027221 */ /* 0x000fe20000010000 */
[----:B------:R-:W-:Y:S03]  /*d530*/  MOV R180, R0 ;  /* 0x0000000000b47202 */ /* 0x000fe60000000f00 */
[C---:B----4-:R-:W-:Y:S01]  /*d540*/  HMMA.16816.F32 R44, R172.reuse, R12, R44 ;  /* 0x0000000cac2c723c */ /* 0x050fe2000000182c */
[----:B------:R-:W-:Y:S07]  /*d550*/  STL [R1+0x50], R2 ;  /* 0x0000500201007387 */ /* 0x000fee0000100800 */
        /* <DEDUP_REMOVED lines=26> */
[C---:B------:R-:W-:Y:S08]  /*d700*/  HMMA.16816.F32 R120, R172.reuse, R14, R120 ;  /* 0x0000000eac78723c */ /* 0x040ff00000001878 */
[C---:B-1----:R-:W-:Y:S08]  /*d710*/  HMMA.16816.F32 R124, R172.reuse, R4, R124 ;  /* 0x00000004ac7c723c */ /* 0x042ff0000000187c */
[----:B------:R-:W-:Y:S01]  /*d720*/  HMMA.16816.F32 R128, R172, R6, R128 ;  /* 0x00000006ac80723c */ /* 0x000fe20000001880 */
[----:B------:R-:W-:Y:S07]  /*d730*/  @!UPT UIADD3 URZ, URZ, URZ, URZ ;  /* 0x0000003f3f3ff290 */ /* 0x000fee000fffe03f */
[----:B------:R-:W-:-:S11]  /*d740*/  @P0 BRA `(.L_x_1159) ;  /* 0xffffcfb000000947 */ /* 0x000fd6000383ffff */
.L_x_1147:
[----:B------:R-:W-:Y:S05]  /*d750*/  BRA.DIV ~URZ, `(.L_x_1160) ;  /* 0x000079127f007947 */ /* 0x000fea000b800000 */
[----:B------:R-:W2:Y:S04]  /*d760*/  LDL R2, [R1+0x54] ;  /* 0x0000540001027983 */ /* 0x000ea80000100800 */
[----:B--2---:R1:W2:Y:S02]  /*d770*/  SHFL.BFLY PT, R0, R2, 0x2, 0x1f ;  /* 0x0c401f0002007f89 */ /* 0x0042a400000e0000 */
.L_x_1248:
[----:B-1----:R-:W3:Y:S02]  /*d780*/  LDL.LU R2, [R1+0x54] ;  /* 0x0000540001027983 */ /* 0x002ee40000300800 */
[----:B--23--:R-:W-:Y:S01]  /*d790*/  FADD.FTZ R4, R0, R2 ;  /* 0x0000000200047221 */ /* 0x00cfe20000010000 */
[----:B------:R-:W-:Y:S05]  /*d7a0*/  BRA.DIV ~URZ, `(.L_x_1161) ;  /* 0x000079127f007947 */ /* 0x000fea000b800000 */
[----:B------:R-:W2:Y:S04]  /*d7b0*/  LDL.LU R2, [R1+0x50] ;  /* 0x0000500001027983 */ /* 0x000ea80000300800 */
[----:B--2---:R-:W1:Y:S02]  /*d7c0*/  SHFL.BFLY PT, R0, R2, 0x2, 0x1f ;  /* 0x0c401f0002007f89 */ /* 0x004e6400000e0000 */
[----:B-1----:R-:W-:-:S02]  /*d7d0*/  FADD.FTZ R5, R0, R2 ;  /* 0x0000000200057221 */ /* 0x002fc40000010000 */
[----:B------:R-:W1:Y:S04]  /*d7e0*/  SHFL.BFLY PT, R0, R4, 0x1, 0x1f ;  /* 0x0c201f0004007f89 */ /* 0x000e6800000e0000 */
[----:B------:R2:W3:Y:S01]  /*d7f0*/  SHFL.BFLY PT, R3, R5, 0x1, 0x1f ;  /* 0x0c201f0005037f89 */ /* 0x0004e200000e0000 */
[----:B-1----:R-:W-:-:S05]  /*d800*/  FADD.FTZ R4, R4, R0 ;  /* 0x0000000004047221 */ /* 0x002fca0000010000 */
.L_x_1249:
        /* <DEDUP_REMOVED lines=148> */
.L_x_1120:
        /* <DEDUP_REMOVED lines=19> */
.L_x_1163:
[----:B-1----:R-:W-:Y:S05]  /*e280*/  BSYNC B0 ;  /* 0x0000000000007941 */ /* 0x002fea0003800000 */
.L_x_1162:
        /* <DEDUP_REMOVED lines=166> */
.L_x_1166:
        /* <DEDUP_REMOVED lines=12> */
[----:B-----5:R-:W-:-:S07]  /*edb0*/  SHF.R.S32.HI R11, RZ, 0x1f, R0 ;  /* 0x0000001fff0b7819 */ /* 0x020fce0000011400 */
[----:B------:R-:W1:Y:S08]  /*edc0*/  LDC.64 R12, c[0x0][R15+0x168] ;  /* 0x00005a000f0c7b82 */ /* 0x000e700000000a00 */
[----:B------:R-:W1:Y:S01]  /*edd0*/  LDC.64 R16, c[0x0][R15+0x178] ;  /* 0x00005e000f107b82 */ /* 0x000e620000000a00 */
[----:B--2---:R-:W-:Y:S02]  /*ede0*/  SEL R8, R6, RZ, !P0 ;  /* 0x000000ff06087207 */ /* 0x004fe40004000000 */
[----:B---3--:R-:W-:-:S02]  /*edf0*/  LOP3.LUT R10, R3, 0xffff, RZ, 0xc0, !PT ;  /* 0x0000ffff030a7812 */ /* 0x008fc400078ec0ff */
[----:B----4-:R-:W-:Y:S01]  /*ee00*/  SEL R3, R2, RZ, !P0 ;  /* 0x000000ff02037207 */ /* 0x010fe20004000000 */
[----:B-1----:R-:W-:Y:S02]  /*ee10*/  IMAD R2, R5, R8, RZ ;  /* 0x0000000805027224 */ /* 0x002fe400078e02ff */
[----:B------:R-:W-:Y:S02]  /*ee20*/  IMAD R6, R13, R10, RZ ;  /* 0x0000000a0d067224 */ /* 0x000fe400078e02ff */
[C---:B------:R-:W-:Y:S02]  /*ee30*/  IMAD R7, R4.reuse, R3, R2 ;  /* 0x0000000304077224 */ /* 0x040fe400078e0202 */
[----:B------:R-:W-:-:S04]  /*ee40*/  IMAD.WIDE.U32 R2, R4, R8, RZ ;  /* 0x0000000804027225 */ /* 0x000fc800078e00ff */
[----:B------:R-:W-:-:S04]  /*ee50*/  IMAD.WIDE.U32 R4, R12, R10, RZ ;  /* 0x0000000a0c047225 */ /* 0x000fc800078e00ff */
[----:B------:R-:W-:Y:S01]  /*ee60*/  IMAD.IADD R7, R3, 0x1, R7 ;  /* 0x0000000103077824 */ /* 0x000fe200078e0207 */
[----:B------:R-:W-:Y:S01]  /*ee70*/  IADD3 R12, P1, P0, R2, R4, R0 ;  /* 0x00000004020c7210 */ /* 0x000fe2000783e000 */
[----:B------:R-:W-:Y:S02]  /*ee80*/  IMAD.MOV.U32 R2, RZ, RZ, c[0x0][0x4e8] ;  /* 0x00013a00ff027624 */ /* 0x000fe400078e00ff */
[----:B------:R-:W-:Y:S02]  /*ee90*/  IMAD.IADD R4, R5, 0x1, R6 ;  /* 0x0000000105047824 */ /* 0x000fe400078e0206 */
[----:B------:R-:W-:Y:S01]  /*eea0*/  IMAD.IADD R9, R9, 0x1, R110 ;  /* 0x0000000109097824 */ /* 0x000fe200078e026e */
[----:B------:R-:W-:Y:S02]  /*eeb0*/  ISETP.NE.AND P3, PT, R2, 0x1, PT ;  /* 0x000000010200780c */ /* 0x000fe40003f65270 */
[----:B------:R-:W-:Y:S02]  /*eec0*/  SEL R2, R107, RZ, P2 ;  /* 0x000000ff6b027207 */ /* 0x000fe40001000000 */
[----:B------:R-:W-:-:S03]  /*eed0*/  IADD3.X R7, R7, R4, R11, P1, P0 ;  /* 0x0000000407077210 */ /* 0x000fc60000fe040b */
        /* <DEDUP_REMOVED lines=8> */
[--C-:B------:R-:W-:Y:S01]  /*ef60*/  SHF.R.S32.HI R3, RZ, 0x1f, R2.reuse ;  /* 0x0000001fff037819 */ /* 0x100fe20000011402 */
[----:B------:R-:W3:Y:S01]  /*ef70*/  S2R R111, SR_TID.X ;  /* 0x00000000006f7919 */ /* 0x000ee20000002100 */
[----:B------:R-:W-:Y:S02]  /*ef80*/  IMAD.MOV R2, RZ, RZ, -R2 ;  /* 0x000000ffff027224 */ /* 0x000fe400078e0a02 */
[----:B------:R-:W-:Y:S02]  /*ef90*/  IMAD.IADD R6, R5, 0x1, R6 ;  /* 0x0000000105067824 */ /* 0x000fe400078e0206 */
[----:B------:R-:W-:-:S03]  /*efa0*/  IMAD R2, R2, c[0x0][0x4e8], R9 ;  /* 0x00013a0002027a24 */ /* 0x000fc600078e0209 */
[----:B------:R-:W-:Y:S02]  /*efb0*/  IADD3.X R5, R3, R7, R6, P1, P0 ;  /* 0x0000000703057210 */ /* 0x000fe40000fe0406 */
[----:B------:R-:W-:Y:S02]  /*efc0*/  SHF.R.S32.HI R6, RZ, 0x1f, R2 ;  /* 0x0000001fff067819 */ /* 0x000fe40000011402 */
[----:B---3--:R-:W-:-:S04]  /*efd0*/  SHF.R.S32.HI R107, RZ, 0x1f, R111 ;  /* 0x0000001fff6b7819 */ /* 0x008fc8000001146f */
[----:B------:R-:W-:Y:S01]  /*efe0*/  LEA.HI R107, R107, R111, RZ, 0x5 ;  /* 0x0000006f6b6b7211 */ /* 0x000fe200078f28ff */
        /* <DEDUP_REMOVED lines=9> */
[----:B------:R-:W-:Y:S02]  /*f080*/  LOP3.LUT R107, R107, 0xffffffe0, RZ, 0xc0, !PT ;  /* 0xffffffe06b6b7812 */ /* 0x000fe400078ec0ff */
[----:B------:R-:W-:Y:S01]  /*f090*/  LEA.HI.X R2, R2, R5, R3, 0x2, P0 ;  /* 0x0000000502027211 */ /* 0x000fe200000f1403 */
[----:B------:R-:W-:Y:S02]  /*f0a0*/  SHFL.IDX PT, R6, R4, RZ, 0x1c1f ;  /* 0x001c1fff04067589 */ /* 0x000fe400000e0000 */
[----:B------:R-:W-:-:S02]  /*f0b0*/  IMAD.IADD R107, R111, 0x1, -R107 ;  /* 0x000000016f6b7824 */ /* 0x000fc400078e0a6b */
[----:B------:R-:W1:Y:S01]  /*f0c0*/  SHFL.IDX PT, R7, R2, RZ, 0x1c1f ;  /* 0x001c1fff02077589 */ /* 0x000e6200000e0000 */
[----:B------:R-:W-:-:S03]  /*f0d0*/  IMAD R13, R14, c[0x0][0x4e8], RZ ;  /* 0x00013a000e0d7a24 */ /* 0x000fc600078e02ff */
[----:B------:R-:W-:Y:S01]  /*f0e0*/  SHFL.IDX PT, R4, R4, 0x1, 0x1c1f ;  /* 0x003c1f0004047f89 */ /* 0x000fe200000e0000 */
[----:B------:R-:W-:-:S03]  /*f0f0*/  LOP3.LUT P0, RZ, R107, 0x3, RZ, 0xc0, !PT ;  /* 0x000000036bff7812 */ /* 0x000fc6000780c0ff */
[----:B------:R2:W3:Y:S02]  /*f100*/  SHFL.IDX PT, R5, R2, 0x1, 0x1c1f ;  /* 0x003c1f0002057f89 */ /* 0x0004e400000e0000 */
        /* <DEDUP_REMOVED lines=15> */
[----:B------:R-:W-:Y:S02]  /*f200*/  IMAD R0, R0, c[0x0][0x3a4], R11 ;  /* 0x0000e90000007a24 */ /* 0x000fe400078e020b */
[----:B------:R-:W-:-:S03]  /*f210*/  IMAD R5, R5, c[0x0][0x3f0], RZ ;  /* 0x0000fc0005057a24 */ /* 0x000fc600078e02ff */
[----:B------:R-:W-:Y:S01]  /*f220*/  IADD3 R3, R3, R0, RZ ;  /* 0x0000000003037210 */ /* 0x000fe20007ffe0ff */
[----:B------:R-:W-:-:S04]  /*f230*/  IMAD R7, R8, c[0x0][0x3f4], R5 ;  /* 0x0000fd0008077a24 */ /* 0x000fc800078e0205 */
[----:B------:R-:W-:-:S04]  /*f240*/  IMAD.WIDE.U32 R2, R10, c[0x0][0x3e8], R2 ;  /* 0x0000fa000a027a25 */ /* 0x000fc800078e0002 */
[----:B------:R-:W-:-:S04]  /*f250*/  IMAD R3, R10, c[0x0][0x3ec], R3 ;  /* 0x0000fb000a037a24 */ /* 0x000fc800078e0203 */
[----:B------:R-:W-:-:S05]  /*f260*/  IMAD.WIDE.U32 R2, R8, c[0x0][0x3f0], R2 ;  /* 0x0000fc0008027a25 */ /* 0x000fca00078e0002 */
[----:B------:R-:W-:Y:S02]  /*f270*/  IADD3 R3, R3, R7, RZ ;  /* 0x0000000703037210 */ /* 0x000fe40007ffe0ff */
[----:B--2---:R-:W-:Y:S01]  /*f280*/  IADD3 R4, R16, R110, RZ ;  /* 0x0000006e10047210 */ /* 0x004fe20007ffe0ff */
[----:B---3--:R1:W2:Y:S04]  /*f290*/  LDS.128 R28, [R107+0x80] ;  /* 0x000080006b1c7984 */ /* 0x0082a80000000c00 */
[----:B------:R-:W-:Y:S01]  /*f2a0*/  @P3 IMAD.HI.U32 R6, R4, c[0x0][0x4ec], RZ ;  /* 0x00013b0004063a27 */ /* 0x000fe200078e00ff */
[----:B------:R-:W-:Y:S01]  /*f2b0*/  MOV R0, R4 ;  /* 0x0000000400007202 */ /* 0x000fe20000000f00 */
[----:B------:R1:W3:Y:S03]  /*f2c0*/  LDS.128 R44, [R107+0x1080] ;  /* 0x001080006b2c7984 */ /* 0x0002e60000000c00 */
[----:B------:R-:W-:Y:S01]  /*f2d0*/  @P3 SHF.R.U32.HI R0, RZ, c[0x0][0x4f0], R6 ;  /* 0x00013c00ff003a19 */ /* 0x000fe20000011606 */
[----:B------:R1:W4:Y:S03]  /*f2e0*/  LDS.128 R60, [R107+0x2080] ;  /* 0x002080006b3c7984 */ /* 0x0003260000000c00 */
[----:B------:R-:W-:Y:S01]  /*f2f0*/  SHF.R.S32.HI R6, RZ, 0x1f, R0 ;  /* 0x0000001fff067819 */ /* 0x000fe20000011400 */
[C---:B------:R-:W-:Y:S01]  /*f300*/  IMAD.WIDE.U32 R2, R0.reuse, c[0x0][0x3e0], R2 ;  /* 0x0000f80000027a25 */ /* 0x040fe200078e0002 */
[----:B------:R1:W1:Y:S01]  /*f310*/  LDS.128 R72, [R107+0x3080] ;  /* 0x003080006b487984 */ /* 0x0002620000000c00 */
[----:B------:R-:W-:-:S02]  /*f320*/  IADD3 R5, -R0, RZ, RZ ;  /* 0x000000ff00057210 */ /* 0x000fc40007ffe1ff */
[----:B------:R-:W-:Y:S01]  /*f330*/  IMAD R6, R6, c[0x0][0x3e0], RZ ;  /* 0x0000f80006067a24 */ /* 0x000fe200078e02ff */
[----:B------:R1:W1:Y:S02]  /*f340*/  LDS.128 R24, [R107+0x4080] ;  /* 0x004080006b187984 */ /* 0x0002640000000c00 */
[----:B------:R-:W-:Y:S02]  /*f350*/  IMAD R4, R5, c[0x0][0x4e8], R4 ;  /* 0x00013a0005047a24 */ /* 0x000fe400078e0204 */
[----:B------:R1:W1:Y:S01]  /*f360*/  LDS.128 R40, [R107+0x5080] ;  /* 0x005080006b287984 */ /* 0x0002620000000c00 */
[----:B------:R-:W-:Y:S02]  /*f370*/  IMAD R5, R0, c[0x0][0x3e4], R6 ;  /* 0x0000f90000057a24 */ /* 0x000fe400078e0206 */
[----:B------:R-:W-:Y:S01]  /*f380*/  SHF.R.S32.HI R0, RZ, 0x1f, R4 ;  /* 0x0000001fff007819 */ /* 0x000fe20000011404 */
[----:B------:R1:W1:Y:S02]  /*f390*/  LDS.128 R56, [R107+0x6080] ;  /* 0x006080006b387984 */ /* 0x0002640000000c00 */
[----:B------:R-:W-:-:S02]  /*f3a0*/  IADD3 R3, R3, R5, RZ ;  /* 0x0000000503037210 */ /* 0x000fc40007ffe0ff */
[----:B------:R1:W1:Y:S01]  /*f3b0*/  LDS.128 R68, [R107+0x7080] ;  /* 0x007080006b447984 */ /* 0x0002620000000c00 */
[----:B------:R-:W-:Y:S02]  /*f3c0*/  IMAD R0, R0, c[0x0][0x3d8], RZ ;  /* 0x0000f60000007a24 */ /* 0x000fe400078e02ff */
[C---:B------:R-:W-:Y:S01]  /*f3d0*/  IMAD.WIDE.U32 R2, R4.reuse, c[0x0][0x3d8], R2 ;  /* 0x0000f60004027a25 */ /* 0x040fe200078e0002 */
[----:B------:R1:W1:Y:S03]  /*f3e0*/  LDS.128 R20, [R107+0x8080] ;  /* 0x008080006b147984 */ /* 0x0002660000000c00 */
[----:B------:R-:W-:Y:S01]  /*f3f0*/  IMAD R0, R4, c[0x0][0x3dc], R0 ;  /* 0x0000f70004007a24 */ /* 0x000fe200078e0200 */
[----:B------:R1:W1:Y:S01]  /*f400*/  LDS.128 R36, [R107+0x9080] ;  /* 0x009080006b247984 */ /* 0x0002620000000c00 */
[----:B------:R-:W-:-:S03]  /*f410*/  LEA R14, P0, R2, c[0x0][0x380], 0x1 ;  /* 0x0000e000020e7a11 */ /* 0x000fc600078008ff */
[----:B------:R1:W1:Y:S01]  /*f420*/  LDS.128 R52, [R107+0xa080] ;  /* 0x00a080006b347984 */ /* 0x0002620000000c00 */
[----:B------:R-:W-:-:S03]  /*f430*/  IADD3 R0, R3, R0, RZ ;  /* 0x0000000003007210 */ /* 0x000fc60007ffe0ff */
[----:B------:R1:W1:Y:S01]  /*f440*/  LDS.128 R64, [R107+0xb080] ;  /* 0x00b080006b407984 */ /* 0x0002620000000c00 */
[----:B------:R-:W-:-:S03]  /*f450*/  LEA.HI.X R5, R2, c[0x0][0x384], R0, 0x1, P0 ;  /* 0x0000e10002057a11 */ /* 0x000fc600000f0c00 */
[----:B------:R1:W1:Y:S04]  /*f460*/  LDS.128 R16, [R107+0xc080] ;  /* 0x00c080006b107984 */ /* 0x0002680000000c00 */
[----:B------:R1:W1:Y:S04]  /*f470*/  LDS.128 R32, [R107+0xd080] ;  /* 0x00d080006b207984 */ /* 0x0002680000000c00 */
[----:B------:R1:W1:Y:S04]  /*f480*/  LDS.128 R48, [R107+0xe080] ;  /* 0x00e080006b307984 */ /* 0x0002680000000c00 */
[----:B------:R1:W1:Y:S01]  /*f490*/  LDS.128 R76, [R107+0xf080] ;  /* 0x00f080006b4c7984 */ /* 0x0002620000000c00 */
[----:B------:R-:W-:Y:S05]  /*f4a0*/  BRA.DIV ~URZ, `(.L_x_1168) ;  /* 0x00005d227f007947 */ /* 0x000fea000b800000 */
[----:B--234-:R2:W3:Y:S02]  /*f4b0*/  SHFL.IDX PT, R4, R5, RZ, 0x181f ;  /* 0x00181fff05047589 */ /* 0x01c4e400000e0000 */
.L_x_1250:
[----:B------:R-:W-:Y:S05]  /*f4c0*/  BRA.DIV ~URZ, `(.L_x_1169) ;  /* 0x00005d727f007947 */ /* 0x000fea000b800000 */
[----:B------:R4:W2:Y:S02]  /*f4d0*/  SHFL.IDX PT, R0, R14, RZ, 0x181f ;  /* 0x00181fff0e007589 */ /* 0x0008a400000e0000 */
.L_x_1251:
        /* <DEDUP_REMOVED lines=33> */
.L_x_1171:
[----:B------:R-:W-:Y:S05]  /*f6f0*/  BSYNC B0 ;  /* 0x0000000000007941 */ /* 0x000fea0003800000 */
.L_x_1170:
[----:B------:R-:W-:Y:S05]  /*f700*/  BRA.DIV ~URZ, `(.L_x_1172) ;  /* 0x00005b927f007947 */ /* 0x000fea000b800000 */
[----:B---3--:R3:W4:Y:S04]  /*f710*/  SHFL.IDX PT, R4, R5, 0x1, 0x181f ;  /* 0x00381f0005047f89 */ /* 0x00872800000e0000 */
[----:B--2---:R3:W2:Y:S02]  /*f720*/  SHFL.IDX PT, R0, R14, 0x1, 0x181f ;  /* 0x00381f000e007f89 */ /* 0x0046a400000e0000 */
.L_x_1252:
        /* <DEDUP_REMOVED lines=28> */
.L_x_1174:
[----:B------:R-:W-:Y:S05]  /*f8f0*/  BSYNC B0 ;  /* 0x0000000000007941 */ /* 0x000fea0003800000 */
.L_x_1173:
[----:B------:R-:W-:Y:S05]  /*f900*/  BRA.DIV ~URZ, `(.L_x_1175) ;  /* 0x00005a527f007947 */ /* 0x000fea000b800000 */
[----:B----4-:R4:W3:Y:S02]  /*f910*/  SHFL.IDX PT, R4, R5, 0x2, 0x181f ;  /* 0x00581f0005047f89 */ /* 0x0108e400000e0000 */
.L_x_1253:
[----:B------:R-:W-:Y:S05]  /*f920*/  BRA.DIV ~URZ, `(.L_x_1176) ;  /* 0x00005aa27f007947 */ /* 0x000fea000b800000 */
[----:B--2---:R2:W4:Y:S02]  /*f930*/  SHFL.IDX PT, R0, R14, 0x2, 0x181f ;  /* 0x00581f000e007f89 */ /* 0x00452400000e0000 */
.L_x_1254:
        /* <DEDUP_REMOVED lines=28> */
.L_x_1178:
[----:B------:R-:W-:Y:S05]  /*fb00*/  BSYNC B0 ;  /* 0x0000000000007941 */ /* 0x000fea0003800000 */
.L_x_1177:
[----:B------:R-:W-:Y:S05]  /*fb10*/  BRA.DIV ~URZ, `(.L_x_1179) ;  /* 0x000059127f007947 */ /* 0x000fea000b800000 */
[----:B---3--:R3:W1:Y:S04]  /*fb20*/  SHFL.IDX PT, R4, R5, 0x3, 0x181f ;  /* 0x00781f0005047f89 */ /* 0x00866800000e0000 */
[----:B----4-:R3:W4:Y:S02]  /*fb30*/  SHFL.IDX PT, R0, R14, 0x3, 0x181f ;  /* 0x00781f000e007f89 */ /* 0x01072400000e0000 */
.L_x_1255:
        /* <DEDUP_REMOVED lines=29> */
.L_x_1167:
[----:B-1----:R-:W2:Y:S01]  /*fd10*/  LDL.LU R5, [R1+0xf4] ;  /* 0x0000f40001057983 */ /* 0x002ea20000300800 */
[----:B------:R-:W-:-:S04]  /*fd20*/  IMAD R2, R11, c[0x0][0x408], RZ ;  /* 0x000102000b027a24 */ /* 0x000fc800078e02ff */
[C---:B------:R-:W-:Y:S02]  /*fd30*/  IMAD R4, R0.reuse, c[0x0][0x40c], R2 ;  /* 0x0001030000047a24 */ /* 0x040fe400078e0202 */
[----:B------:R-:W-:Y:S01]  /*fd40*/  IMAD.WIDE.U32 R2, R0, c[0x0][0x408], RZ ;  /* 0x0001020000027a25 */ /* 0x000fe200078e00ff */
[----:B------:R-:W-:-:S04]  /*fd50*/  SHF.R.S32.HI R0, RZ, 0x1f, R8 ;  /* 0x0000001fff007819 */ /* 0x000fc80000011408 */
[----:B------:R-:W-:Y:S01]  /*fd60*/  IADD3 R3, R3, R4, RZ ;  /* 0x0000000403037210 */ /* 0x000fe20007ffe0ff */
[----:B------:R-:W-:Y:S02]  /*fd70*/  IMAD R0, R0, c[0x0][0x440], RZ ;  /* 0x0001100000007a24 */ /* 0x000fe400078e02ff */
[----:B------:R-:W-:-:S04]  /*fd80*/  @P3 IMAD.HI.U32 R4, R9, c[0x0][0x4ec], RZ ;  /* 0x00013b0009043a27 */ /* 0x000fc800078e00ff */
        /* <DEDUP_REMOVED lines=25> */
.L_x_1256:
[----:B------:R-:W-:Y:S05]  /*ff20*/  BRA.DIV ~URZ, `(.L_x_1182) ;  /* 0x000056327f007947 */ /* 0x000fea000b800000 */
[----:B------:R3:W4:Y:S02]  /*ff30*/  SHFL.IDX PT, R0, R12, RZ, 0x1c1f ;  /* 0x001c1fff0c007589 */ /* 0x00072400000e0000 */
.L_x_1257:
        /* <DEDUP_REMOVED lines=194> */
.L_x_1184:
[----:B------:R-:W-:Y:S05]  /*10b60*/  BSYNC B0 ;  /* 0x0000000000007941 */ /* 0x000fea0003800000 */
.L_x_1183:
[----:B------:R-:W-:Y:S05]  /*10b70*/  BRA.DIV ~URZ, `(.L_x_1185) ;  /* 0x00004a427f007947 */ /* 0x000fea000b800000 */
[----:B--2---:R2:W1:Y:S04]  /*10b80*/  SHFL.IDX PT, R4, R5, 0x1, 0x1c1f ;  /* 0x003c1f0005047f89 */ /* 0x00446800000e0000 */
[----:B----4-:R2:W4:Y:S02]  /*10b90*/  SHFL.IDX PT, R0, R12, 0x1, 0x1c1f ;  /* 0x003c1f000c007f89 */ /* 0x01052400000e0000 */
.L_x_1258:
        /* <DEDUP_REMOVED lines=212> */
.L_x_1165:
        /* <DEDUP_REMOVED lines=22> */
.L_x_1186:
        /* <DEDUP_REMOVED lines=60> */
.L_x_1188:
[----:B------:R-:W-:Y:S05]  /*11e00*/  BSYNC B0 ;  /* 0x0000000000007941 */ /* 0x000fea0003800000 */
.L_x_1187:
        /* <DEDUP_REMOVED lines=36> */
.L_x_1259:
[----:B------:R-:W-:Y:S05]  /*12050*/  BRA.DIV ~URZ, `(.L_x_1190) ;  /* 0x000036927f007947 */ /* 0x000fea000b800000 */
[----:B------:R3:W4:Y:S02]  /*12060*/  SHFL.IDX PT, R0, R14, RZ, 0x181f ;  /* 0x00181fff0e007589 */ /* 0x00072400000e0000 */
.L_x_1260:
        /* <DEDUP_REMOVED lines=34> */
.L_x_1192:
[----:B------:R-:W-:Y:S05]  /*12290*/  BSYNC B0 ;  /* 0x0000000000007941 */ /* 0x000fea0003800000 */
.L_x_1191:
[----:B------:R-:W-:Y:S05]  /*122a0*/  BRA.DIV ~URZ, `(.L_x_1193) ;  /* 0x000034a27f007947 */ /* 0x000fea000b800000 */
[----:B--2---:R2:W1:Y:S04]  /*122b0*/  SHFL.IDX PT, R4, R5, 0x1, 0x181f ;  /* 0x00381f0005047f89 */ /* 0x00446800000e0000 */
[----:B----4-:R2:W4:Y:S02]  /*122c0*/  SHFL.IDX PT, R0, R14, 0x1, 0x181f ;  /* 0x00381f000e007f89 */ /* 0x01052400000e0000 */
.L_x_1261:
        /* <DEDUP_REMOVED lines=28> */
.L_x_1195:
[----:B------:R-:W-:Y:S05]  /*12490*/  BSYNC B0 ;  /* 0x0000000000007941 */ /* 0x000fea0003800000 */
.L_x_1194:
[----:B------:R-:W-:Y:S05]  /*124a0*/  BRA.DIV ~URZ, `(.L_x_1196) ;  /* 0x000033627f007947 */ /* 0x000fea000b800000 */
[----:B------:R1:W2:Y:S02]  /*124b0*/  SHFL.IDX PT, R4, R5, 0x2, 0x181f ;  /* 0x00581f0005047f89 */ /* 0x0002a400000e0000 */
.L_x_1262:
[----:B------:R-:W-:Y:S05]  /*124c0*/  BRA.DIV ~URZ, `(.L_x_1197) ;  /* 0x000033b27f007947 */ /* 0x000fea000b800000 */
[----:B----4-:R4:W1:Y:S02]  /*124d0*/  SHFL.IDX PT, R0, R14, 0x2, 0x181f ;  /* 0x00581f000e007f89 */ /* 0x01086400000e0000 */
.L_x_1263:
        /* <DEDUP_REMOVED lines=28> */
.L_x_1199:
[----:B------:R-:W-:Y:S05]  /*126a0*/  BSYNC B0 ;  /* 0x0000000000007941 */ /* 0x000fea0003800000 */
.L_x_1198:
[----:B------:R-:W-:Y:S05]  /*126b0*/  BRA.DIV ~URZ, `(.L_x_1200) ;  /* 0x000032227f007947 */ /* 0x000fea000b800000 */
[----:B--2---:R2:W1:Y:S04]  /*126c0*/  SHFL.IDX PT, R4, R5, 0x3, 0x181f ;  /* 0x00781f0005047f89 */ /* 0x00446800000e0000 */
[----:B------:R2:W3:Y:S02]  /*126d0*/  SHFL.IDX PT, R0, R14, 0x3, 0x181f ;  /* 0x00781f000e007f89 */ /* 0x0004e400000e0000 */
.L_x_1264:
        /* <DEDUP_REMOVED lines=27> */
.L_x_1180:
[----:B------:R-:W-:Y:S05]  /*12890*/  BSYNC B1 ;  /* 0x0000000000017941 */ /* 0x000fea0003800000 */
.L_x_1164:
        /* <DEDUP_REMOVED lines=15> */
.L_x_1265:
[----:B------:R-:W-:Y:S05]  /*12990*/  BRA.DIV ~URZ, `(.L_x_1203) ;  /* 0x000030727f007947 */ /* 0x000fea000b800000 */
[----:B------:R3:W4:Y:S02]  /*129a0*/  SHFL.IDX PT, R8, R106, 0x1, 0x1f ;  /* 0x00201f006a087f89 */ /* 0x00072400000e0000 */
.L_x_1266:
        /* <DEDUP_REMOVED lines=19> */
.L_x_1267:
        /* <DEDUP_REMOVED lines=16> */
.L_x_1268:
[----:B---3--:R-:W-:Y:S01]  /*12be0*/  IMAD R0, R0, c[0x0][0x538], RZ ;  /* 0x00014e0000007a24 */ /* 0x008fe200078e02ff */
[----:B------:R-:W-:Y:S04]  /*12bf0*/  BSSY B1, `(.L_x_1206) ;  /* 0x00000cf000017945 */ /* 0x000fe80003800000 */
[----:B----4-:R-:W-:-:S04]  /*12c00*/  IADD3 R8, R0, R8, RZ ;  /* 0x0000000800087210 */ /* 0x010fc80007ffe0ff */
[----:B--2---:R-:W-:-:S13]  /*12c10*/  ISETP.GT.AND P0, PT, R8, R9, PT ;  /* 0x000000090800720c */ /* 0x004fda0003f04270 */
[----:B------:R-:W-:Y:S05]  /*12c20*/  @P0 BRA `(.L_x_1207) ;  /* 0x0000025000000947 */ /* 0x000fea0003800000 */
.L_x_1211:
        /* <DEDUP_REMOVED lines=17> */
.L_x_1269:
        /* <DEDUP_REMOVED lines=16> */
.L_x_1270:
[----:B--2---:R-:W-:-:S05]  /*12e40*/  IMAD R0, R0, c[0x0][0x538], RZ ;  /* 0x00014e0000007a24 */ /* 0x004fca00078e02ff */
[----:B------:R-:W-:-:S04]  /*12e50*/  IADD3 R8, R0, R8, RZ ;  /* 0x0000000800087210 */ /* 0x000fc80007ffe0ff */
[----:B------:R-:W-:-:S13]  /*12e60*/  ISETP.GT.AND P0, PT, R8, R9, PT ;  /* 0x000000090800720c */ /* 0x000fda0003f04270 */
[----:B-1----:R-:W-:Y:S05]  /*12e70*/  @!P0 BRA `(.L_x_1211) ;  /* 0xfffffdb000008947 */ /* 0x002fea000383ffff */
.L_x_1207:
[----:B------:R-:W-:-:S05]  /*12e80*/  IADD3 R8, -R0, R8, RZ ;  /* 0x0000000800087210 */ /* 0x000fca0007ffe1ff */
[----:B------:R-:W-:-:S05]  /*12e90*/  IMAD R0, R4, c[0x0][0x538], R8 ;  /* 0x00014e0004007a24 */ /* 0x000fca00078e0208 */
[----:B------:R-:W-:Y:S01]  /*12ea0*/  ISETP.GT.AND P0, PT, R0, R9, PT ;  /* 0x000000090000720c */ /* 0x000fe20003f04270 */
[----:B------:R-:W-:-:S12]  /*12eb0*/  BRA.DIV ~URZ, `(.L_x_1212) ;  /* 0x00002f927f007947 */ /* 0x000fd8000b800000 */
[----:B------:R-:W-:-:S03]  /*12ec0*/  VOTE.ANY R10, PT, !P0 ;  /* 0x00000000000a7806 */ /* 0x000fc600040e0100 */
.L_x_1271:
[----:B------:R-:W2:Y:S01]  /*12ed0*/  LDL.LU R0, [R1+0xb4] ;  /* 0x0000b40001007983 */ /* 0x000ea20000300800 */
[----:B------:R-:W2:Y:S02]  /*12ee0*/  POPC R5, R10 ;  /* 0x0000000a00057309 */ /* 0x000ea40000000000 */
[----:B--2---:R-:W-:-:S05]  /*12ef0*/  IADD3 R0, R5, R0, RZ ;  /* 0x0000000005007210 */ /* 0x004fca0007ffe0ff */
[----:B------:R2:W-:Y:S01]  /*12f00*/  STL [R1+0xb4], R0 ;  /* 0x0000b40001007387 */ /* 0x0005e20000100800 */
[----:B------:R-:W-:Y:S05]  /*12f10*/  BRA.DIV ~URZ, `(.L_x_1213) ;  /* 0x00002f827f007947 */ /* 0x000fea000b800000 */
[----:B------:R3:W4:Y:S04]  /*12f20*/  SHFL.IDX PT, R11, R6, R5, 0x1f ;  /* 0x00001f05060b7589 */ /* 0x00072800000e0000 */
[----:B------:R3:W1:Y:S02]  /*12f30*/  SHFL.IDX PT, R7, R7, R5, 0x1f ;  /* 0x00001f0507077589 */ /* 0x00066400000e0000 */
.L_x_1272:
[----:B------:R-:W-:Y:S01]  /*12f40*/  ISETP.NE.AND P0, PT, R10, RZ, PT ;  /* 0x000000ff0a00720c */ /* 0x000fe20003f05270 */
[----:B------:R-:W-:-:S12]  /*12f50*/  BSSY B0, `(.L_x_1214) ;  /* 0x0000005000007945 */ /* 0x000fd80003800000 */
[----:B------:R-:W-:Y:S05]  /*12f60*/  @!P0 BRA `(.L_x_1215) ;  /* 0x0000003000008947 */ /* 0x000fea0003800000 */
[----:B---3--:R-:W-:Y:S01]  /*12f70*/  IADD3 R5, R5, -0x1, RZ ;  /* 0xffffffff05057810 */ /* 0x008fe20007ffe0ff */
[----:B------:R-:W-:Y:S05]  /*12f80*/  BRA.DIV ~URZ, `(.L_x_1216) ;  /* 0x00002fe27f007947 */ /* 0x000fea000b800000 */
[----:B------:R3:W2:Y:S02]  /*12f90*/  SHFL.IDX PT, R12, R4, R5, 0x1f ;  /* 0x00001f05040c7589 */ /* 0x0006a400000e0000 */
.L_x_1215:
[----:B------:R-:W-:Y:S05]  /*12fa0*/  BSYNC B0 ;  /* 0x0000000000007941 */ /* 0x000fea0003800000 */
.L_x_1214:
[----:B--2---:R-:W-:Y:S01]  /*12fb0*/  IMAD R0, R12, c[0x0][0x538], R8 ;  /* 0x00014e000c007a24 */ /* 0x004fe200078e0208 */
        /* <DEDUP_REMOVED lines=10> */
[----:B---3--:R-:W1:Y:S02]  /*13060*/  F2I.FTZ.U32.TRUNC.NTZ R5, R0 ;  /* 0x0000000000057305 */ /* 0x008e64000021f000 */
        /* <DEDUP_REMOVED lines=56> */
.L_x_1218:
[----:B-1----:R-:W2:Y:S01]  /*133f0*/  LDL R0, [R1+0xb4] ;  /* 0x0000b40001007983 */ /* 0x002ea20000100800 */
[----:B------:R-:W-:-:S04]  /*13400*/  IMAD.MOV.U32 R2, RZ, RZ, 0x4 ;  /* 0x00000004ff027424 */ /* 0x000fc800078e00ff */
[----:B--2---:R-:W-:-:S05]  /*13410*/  IMAD.WIDE R2, R0, R2, c[0x0][0x590] ;  /* 0x0001640000027625 */ /* 0x004fca00078e0202 */
[----:B---3--:R-:W2:Y:S02]  /*13420*/  LDG.E R4, [R2.64] ;  /* 0x0000000602047981 */ /* 0x008ea4000c1e1900 */
        /* <DEDUP_REMOVED lines=65> */
.L_x_1219:
[----:B------:R-:W-:Y:S05]  /*13840*/  BSYNC B0 ;  /* 0x0000000000007941 */ /* 0x000fea0003800000 */
.L_x_1217:
[----:B------:R-:W-:-:S04]  /*13850*/  LOP3.LUT R2, RZ, R2, RZ, 0x33, !PT ;  /* 0x00000002ff027212 */ /* 0x000fc800078e33ff */
[----:B-1----:R-:W-:-:S05]  /*13860*/  IADD3 R0, R2, R11, RZ ;  /* 0x0000000b02007210 */ /* 0x002fca0007ffe0ff */
[----:B------:R1:W-:Y:S01]  /*13870*/  STL [R1+0xac], R0 ;  /* 0x0000ac0001007387 */ /* 0x0003e20000100800 */
[----:B------:R-:W-:Y:S05]  /*13880*/  BRA `(.L_x_1220) ;  /* 0x0000005000007947 */ /* 0x000fea0003800000 */
.L_x_1208:
[----:B------:R-:W-:Y:S01]  /*13890*/  MOV R0, c[0x0][0x53c] ;  /* 0x00014f0000007a02 */ /* 0x000fe20000000f00 */
[----:B------:R2:W-:Y:S04]  /*138a0*/  STL [R1+0xa8], R9 ;  /* 0x0000a80901007387 */ /* 0x0005e80000100800 */
[----:B------:R2:W-:Y:S04]  /*138b0*/  STL [R1+0xac], RZ ;  /* 0x0000acff01007387 */ /* 0x0005e80000100800 */
[----:B------:R2:W-:Y:S04]  /*138c0*/  STL [R1+0xb0], RZ ;  /* 0x0000b0ff01007387 */ /* 0x0005e80000100800 */
[----:B------:R2:W-:Y:S02]  /*138d0*/  STL [R1+0xb4], R0 ;  /* 0x0000b40001007387 */ /* 0x0005e40000100800 */
.L_x_1220:
[----:B------:R-:W-:Y:S05]  /*138e0*/  BSYNC B1 ;  /* 0x0000000000017941 */ /* 0x000fea0003800000 */
.L_x_1206:
        /* <DEDUP_REMOVED lines=9> */
.L_x_1201:
[----:B--2---:R-:W2:Y:S02]  /*13980*/  LDL R0, [R1+0xb4] ;  /* 0x0000b40001007983 */ /* 0x004ea40000100800 */
[----:B--2---:R-:W-:-:S13]  /*13990*/  ISETP.GE.AND P0, PT, R0, c[0x0][0x53c], PT ;  /* 0x00014f0000007a0c */ /* 0x004fda0003f06270 */
[----:B-1----:R-:W-:Y:S01]  /*139a0*/  @P0 CALL.REL.NOINC `(.L_x_1221) ;  /* 0x0000001000000944 */ /* 0x002fe20003c00000 */
[----:B------:R-:W-:Y:S05]  /*139b0*/  BRA `(.L_x_1222) ;  /* 0xfffee7d000007947 */ /* 0x000fea000383ffff */
.L_x_1221:
[----:B------:R-:W-:Y:S05]  /*139c0*/  EXIT ;  /* 0x000000000000794d */ /* 0x000fea0003800000 */
.L_x_1103:
[----:B------:R-:W-:Y:S01]  /*139d0*/  IMAD.MOV.U32 R0, RZ, RZ, R5 ;  /* 0x000000ffff007224 */ /* 0x000fe200078e0005 */
[----:B------:R-:W-:Y:S02]  /*139e0*/  MOV R3, 0x1 ;  /* 0x0000000100037802 */ /* 0x000fe40000000f00 */
[----:B------:R-:W-:Y:S02]  /*139f0*/  MOV R2, 0x13a10 ;  /* 0x00013a1000027802 */ /* 0x000fe40000000f00 */
[----:B------:R-:W-:Y:S05]  /*13a00*/  CALL.REL.NOINC `($__internal_21_$__cuda_sm70_shflsync_up_p) ;  /* 0x000026d000007944 */ /* 0x000fea0003c00000 */
[----:B------:R-:W-:Y:S01]  /*13a10*/  MOV R0, R4 ;  /* 0x0000000400007202 */ /* 0x000fe20000000f00 */
[----:B------:R-:W-:Y:S05]  /*13a20*/  BRA `(.L_x_1223) ;  /* 0xfffeca3000007947 */ /* 0x000fea000383ffff */
.L_x_1104:
[----:B------:R-:W-:Y:S01]  /*13a30*/  IMAD.MOV.U32 R0, RZ, RZ, R5 ;  /* 0x000000ffff007224 */ /* 0x000fe200078e0005 */
[----:B------:R-:W-:Y:S02]  /*13a40*/  MOV R3, 0x2 ;  /* 0x0000000200037802 */ /* 0x000fe40000000f00 */
[----:B------:R-:W-:Y:S02]  /*13a50*/  MOV R2, 0x13a70 ;  /* 0x00013a7000027802 */ /* 0x000fe40000000f00 */
[----:B------:R-:W-:Y:S05]  /*13a60*/  CALL.REL.NOINC `($__internal_21_$__cuda_sm70_shflsync_up_p) ;  /* 0x0000267000007944 */ /* 0x000fea0003c00000 */
[----:B------:R-:W-:Y:S01]  /*13a70*/  SEL R4, R4, RZ, P4 ;  /* 0x000000ff04047207 */ /* 0x000fe20002000000 */
[----:B------:R-:W-:Y:S01]  /*13a80*/  IMAD.MOV.U32 R3, RZ, RZ, 0x4 ;  /* 0x00000004ff037424 */ /* 0x000fe200078e00ff */
[----:B------:R-:W-:-:S03]  /*13a90*/  MOV R2, 0x13ac0 ;  /* 0x00013ac000027802 */ /* 0x000fc60000000f00 */
[----:B------:R-:W-:Y:S02]  /*13aa0*/  IMAD.IADD R0, R5, 0x1, R4 ;  /* 0x0000000105007824 */ /* 0x000fe400078e0204 */
        /* <DEDUP_REMOVED lines=14> */
[----:B------:R-:W-:Y:S01]  /*13b90*/  IMAD.IADD R4, R0, 0x1, R4 ;  /* 0x0000000100047824 */ /* 0x000fe200078e0204 */
[----:B------:R-:W-:-:S04]  /*13ba0*/  MOV R0, 0x1f ;  /* 0x0000001f00007802 */ /* 0x000fc80000000f00 */
[----:B------:R1:W-:Y:S03]  /*13bb0*/  STL [R1+0x4c], R4 ;  /* 0x00004c0401007387 */ /* 0x0003e60000100800 */
[----:B-1----:R-:W-:Y:S05]  /*13bc0*/  CALL.REL.NOINC `($__internal_20_$__cuda_sm70_shflsync_idx_p) ;  /* 0x0000247000007944 */ /* 0x002fea0003c00000 */
[----:B-1---5:R-:W-:Y:S05]  /*13bd0*/  BRA `(.L_x_1224) ;  /* 0xfffec98000007947 */ /* 0x022fea000383ffff */
.L_x_1106:
[----:B------:R-:W-:Y:S02]  /*13be0*/  SEL R0, RZ, 0x1, P0 ;  /* 0x00000001ff007807 */ /* 0x000fe40000000000 */
[----:B------:R-:W-:Y:S02]  /*13bf0*/  MOV R2, 0x13c10 ;  /* 0x00013c1000027802 */ /* 0x000fe40000000f00 */
[----:B------:R-:W-:Y:S05]  /*13c00*/  CALL.REL.NOINC `($__internal_22_$__cuda_sm70_votesync_ballot) ;  /* 0x0000253000007944 */ /* 0x000fea0003c00000 */
[----:B------:R-:W-:Y:S01]  /*13c10*/  MOV R10, R0 ;  /* 0x00000000000a7202 */ /* 0x000fe20000000f00 */
[----:B------:R-:W-:Y:S05]  /*13c20*/  BRA `(.L_x_1225) ;  /* 0xfffec9c000007947 */ /* 0x000fea000383ffff */
.L_x_1107:
[----:B------:R2:W-:Y:S01]  /*13c30*/  STL [R1+0x4c], R9 ;  /* 0x00004c0901007387 */ /* 0x0005e20000100800 */
[----:B-1----:R-:W-:Y:S01]  /*13c40*/  IMAD.MOV.U32 R0, RZ, RZ, R5 ;  /* 0x000000ffff007224 */ /* 0x002fe200078e0005 */
[----:B------:R-:W-:Y:S02]  /*13c50*/  MOV R3, 0x1f ;  /* 0x0000001f00037802 */ /* 0x000fe40000000f00 */
[----:B------:R-:W-:Y:S02]  /*13c60*/  MOV R2, 0x13c80 ;  /* 0x00013c8000027802 */ /* 0x000fe40000000f00 */
[----:B--2---:R-:W-:Y:S05]  /*13c70*/  CALL.REL.NOINC `($__internal_20_$__cuda_sm70_shflsync_idx_p) ;  /* 0x000023c000007944 */ /* 0x004fea0003c00000 */
[----:B------:R2:W-:Y:S01]  /*13c80*/  STL [R1+0x4c], R8 ;  /* 0x00004c0801007387 */ /* 0x0005e20000100800 */
[----:B------:R-:W-:Y:S01]  /*13c90*/  IMAD.MOV.U32 R12, RZ, RZ, R0 ;  /* 0x000000ffff0c7224 */ /* 0x000fe200078e0000 */
[----:B-----5:R-:W-:Y:S01]  /*13ca0*/  MOV R0, R5 ;  /* 0x0000000500007202 */ /* 0x020fe20000000f00 */
[----:B------:R-:W-:Y:S01]  /*13cb0*/  IMAD.MOV.U32 R6, RZ, RZ, RZ ;  /* 0x000000ffff067224 */ /* 0x000fe200078e00ff */
[----:B------:R-:W-:-:S02]  /*13cc0*/  MOV R3, 0x1f ;  /* 0x0000001f00037802 */ /* 0x000fc40000000f00 */
[----:B------:R-:W-:Y:S02]  /*13cd0*/  MOV R2, 0x13cf0 ;  /* 0x00013cf000027802 */ /* 0x000fe40000000f00 */
[----:B-12---:R-:W-:Y:S05]  /*13ce0*/  CALL.REL.NOINC `($__internal_20_$__cuda_sm70_shflsync_idx_p) ;  /* 0x0000235000007944 */ /* 0x006fea0003c00000 */
[----:B------:R-:W-:Y:S01]  /*13cf0*/  MOV R9, R0 ;  /* 0x0000000000097202 */ /* 0x000fe20000000f00 */
[----:B-1---5:R-:W-:Y:S05]  /*13d00*/  BRA `(.L_x_1226) ;  /* 0xfffec95000007947 */ /* 0x022fea000383ffff */
.L_x_1110:
[----:B------:R1:W-:Y:S01]  /*13d10*/  STL [R1+0x4c], R4 ;  /* 0x00004c0401007387 */ /* 0x0003e20000100800 */
[----:B------:R-:W-:Y:S02]  /*13d20*/  MOV R3, 0x1f ;  /* 0x0000001f00037802 */ /* 0x000fe40000000f00 */
[----:B------:R-:W-:Y:S02]  /*13d30*/  MOV R2, 0x13d50 ;  /* 0x00013d5000027802 */ /* 0x000fe40000000f00 */
[----:B-1234-:R-:W-:Y:S05]  /*13d40*/  CALL.REL.NOINC `($__internal_20_$__cuda_sm70_shflsync_idx_p) ;  /* 0x000022f000007944 */ /* 0x01efea0003c00000 */
[----:B------:R-:W-:Y:S01]  /*13d50*/  MOV R6, R0 ;  /* 0x0000000000067202 */ /* 0x000fe20000000f00 */
[----:B-1---5:R-:W-:Y:S05]  /*13d60*/  BRA `(.L_x_1109) ;  /* 0xfffec95000007947 */ /* 0x022fea000383ffff */
.L_x_1123:
[----:B------:R1:W-:Y:S01]  /*13d70*/  STL [R1+0x4c], R12 ;  /* 0x00004c0c01007387 */ /* 0x0003e20000100800 */
[----:B--2---:R-:W-:Y:S01]  /*13d80*/  IMAD.MOV.U32 R0, RZ, RZ, 0x1 ;  /* 0x00000001ff007424 */ /* 0x004fe200078e00ff */
[----:B------:R-:W-:Y:S02]  /*13d90*/  MOV R3, 0x181f ;  /* 0x0000181f00037802 */ /* 0x000fe40000000f00 */
[----:B------:R-:W-:Y:S02]  /*13da0*/  MOV R2, 0x13dc0 ;  /* 0x00013dc000027802 */ /* 0x000fe40000000f00 */
[----:B-1----:R-:W-:Y:S05]  /*13db0*/  CALL.REL.NOINC `($__internal_20_$__cuda_sm70_shflsync_idx_p) ;  /* 0x0000228000007944 */ /* 0x002fea0003c00000 */
[----:B------:R2:W-:Y:S01]  /*13dc0*/  STL [R1+0x4c], R13 ;  /* 0x00004c0d01007387 */ /* 0x0005e20000100800 */
[----:B-----5:R-:W-:Y:S01]  /*13dd0*/  IMAD.MOV.U32 R5, RZ, RZ, R0 ;  /* 0x000000ffff057224 */ /* 0x020fe200078e0000 */
[----:B------:R-:W-:Y:S01]  /*13de0*/  MOV R0, 0x1 ;  /* 0x0000000100007802 */ /* 0x000fe20000000f00 */
[----:B------:R-:W-:Y:S01]  /*13df0*/  IMAD.MOV.U32 R3, RZ, RZ, 0x181f ;  /* 0x0000181fff037424 */ /* 0x000fe200078e00ff */
[----:B------:R-:W-:-:S02]  /*13e00*/  MOV R2, 0x13e20 ;  /* 0x00013e2000027802 */ /* 0x000fc40000000f00 */
[----:B-12---:R-:W-:Y:S05]  /*13e10*/  CALL.REL.NOINC `($__internal_20_$__cuda_sm70_shflsync_idx_p) ;  /* 0x0000222000007944 */ /* 0x006fea0003c00000 */
[----:B-1---5:R-:W-:Y:S05]  /*13e20*/  BRA `(.L_x_1227) ;  /* 0xffff045000007947 */ /* 0x022fea000383ffff */
.L_x_1126:
[----:B------:R2:W-:Y:S01]  /*13e30*/  STL [R1+0x4c], R5 ;  /* 0x00004c0501007387 */ /* 0x0005e20000100800 */
[----:B------:R-:W-:Y:S01]  /*13e40*/  IMAD.MOV.U32 R0, RZ, RZ, RZ ;  /* 0x000000ffff007224 */ /* 0x000fe200078e00ff */
[----:B------:R-:W-:-:S02]  /*13e50*/  MOV R3, 0x181f ;  /* 0x0000181f00037802 */ /* 0x000fc40000000f00 */
[----:B------:R-:W-:Y:S02]  /*13e60*/  MOV R2, 0x13e80 ;  /* 0x00013e8000027802 */ /* 0x000fe40000000f00 */
[----:B-12---:R-:W-:Y:S05]  /*13e70*/  CALL.REL.NOINC `($__internal_20_$__cuda_sm70_shflsync_idx_p) ;  /* 0x000021c000007944 */ /* 0x006fea0003c00000 */
[----:B-----5:R-:W-:Y:S01]  /*13e80*/  MOV R4, R0 ;  /* 0x0000000000047202 */ /* 0x020fe20000000f00 */
[----:B-1----:R-:W-:Y:S05]  /*13e90*/  BRA `(.L_x_1228) ;  /* 0xffff133000007947 */ /* 0x002fea000383ffff */
.L_x_1127:
[----:B------:R4:W-:Y:S01]  /*13ea0*/  STL [R1+0x4c], R6 ;  /* 0x00004c0601007387 */ /* 0x0009e20000100800 */
[----:B------:R-:W-:Y:S01]  /*13eb0*/  IMAD.MOV.U32 R0, RZ, RZ, RZ ;  /* 0x000000ffff007224 */ /* 0x000fe200078e00ff */
[----:B------:R-:W-:Y:S02]  /*13ec0*/  MOV R3, 0x181f ;  /* 0x0000181f00037802 */ /* 0x000fe40000000f00 */
[----:B------:R-:W-:Y:S02]  /*13ed0*/  MOV R2, 0x13ef0 ;  /* 0x00013ef000027802 */ /* 0x000fe40000000f00 */
[----:B-1234-:R-:W-:Y:S05]  /*13ee0*/  CALL.REL.NOINC `($__internal_20_$__cuda_sm70_shflsync_idx_p) ;  /* 0x0000215000007944 */ /* 0x01efea0003c00000 */
[----:B-1---5:R-:W-:Y:S05]  /*13ef0*/  BRA `(.L_x_1229) ;  /* 0xffff12f000007947 */ /* 0x022fea000383ffff */
.L_x_1130:
[----:B------:R2:W-:Y:S01]  /*13f00*/  STL [R1+0x4c], R5 ;  /* 0x00004c0501007387 */ /* 0x0005e20000100800 */
[----:B-1----:R-:W-:Y:S01]  /*13f10*/  IMAD.MOV.U32 R0, RZ, RZ, 0x1 ;  /* 0x00000001ff007424 */ /* 0x002fe200078e00ff */
[----:B------:R-:W-:Y:S02]  /*13f20*/  MOV R3, 0x181f ;  /* 0x0000181f00037802 */ /* 0x000fe40000000f00 */
[----:B------:R-:W-:Y:S02]  /*13f30*/  MOV R2, 0x13f50 ;  /* 0x00013f5000027802 */ /* 0x000fe40000000f00 */
[----:B--234-:R-:W-:Y:S05]  /*13f40*/  CALL.REL.NOINC `($__internal_20_$__cuda_sm70_shflsync_idx_p) ;  /* 0x000020f000007944 */ /* 0x01cfea0003c00000 */
[----:B------:R2:W-:Y:S01]  /*13f50*/  STL [R1+0x4c], R6 ;  /* 0x00004c0601007387 */ /* 0x0005e20000100800 */
[----:B-----5:R-:W-:Y:S01]  /*13f60*/  IMAD.MOV.U32 R4, RZ, RZ, R0 ;  /* 0x000000ffff047224 */ /* 0x020fe200078e0000 */
[----:B------:R-:W-:Y:S01]  /*13f70*/  MOV R0, 0x1 ;  /* 0x0000000100007802 */ /* 0x000fe20000000f00 */
[----:B------:R-:W-:Y:S01]  /*13f80*/  IMAD.MOV.U32 R3, RZ, RZ, 0x181f ;  /* 0x0000181fff037424 */ /* 0x000fe200078e00ff */
[----:B------:R-:W-:-:S02]  /*13f90*/  MOV R2, 0x13fb0 ;  /* 0x00013fb000027802 */ /* 0x000fc40000000f00 */
[----:B-12---:R-:W-:Y:S05]  /*13fa0*/  CALL.REL.NOINC `($__internal_20_$__cuda_sm70_shflsync_idx_p) ;  /* 0x0000209000007944 */ /* 0x006fea0003c00000 */
[----:B-1---5:R-:W-:Y:S05]  /*13fb0*/  BRA `(.L_x_1230) ;  /* 0xffff14a000007947 */ /* 0x022fea000383ffff */
.L_x_1131:
[----:B------:R1:W-:Y:S01]  /*13fc0*/  STL [R1+0x4c], R4 ;  /* 0x00004c0401007387 */ /* 0x0003e20000100800 */
[----:B------:R-:W-:Y:S01]  /*13fd0*/  IMAD.MOV.U32 R0, RZ, RZ, RZ ;  /* 0x000000ffff007224 */ /* 0x000fe200078e00ff */
[----:B------:R-:W-:-:S02]  /*13fe0*/  MOV R3, 0x1c1f ;  /* 0x00001c1f00037802 */ /* 0x000fc40000000f00 */
[----:B------:R-:W-:Y:S02]  /*13ff0*/  MOV R2, 0x14010 ;  /* 0x0001401000027802 */ /* 0x000fe40000000f00 */
[----:B-1----:R-:W-:Y:S05]  /*14000*/  CALL.REL.NOINC `($__internal_20_$__cuda_sm70_shflsync_idx_p) ;  /* 0x0000203000007944 */ /* 0x002fea0003c00000 */
[----:B-1---5:R-:W-:Y:S05]  /*14010*/  BRA `(.L_x_1231) ;  /* 0xffff176000007947 */ /* 0x022fea000383ffff */
.L_x_1132:
[----:B------:R2:W-:Y:S01]  /*14020*/  STL [R1+0x4c], R4 ;  /* 0x00004c0401007387 */ /* 0x0005e20000100800 */
[----:B------:R-:W-:Y:S01]  /*14030*/  IMAD.MOV.U32 R0, RZ, RZ, 0x1 ;  /* 0x00000001ff007424 */ /* 0x000fe200078e00ff */
[----:B------:R-:W-:Y:S02]  /*14040*/  MOV R3, 0x1c1f ;  /* 0x00001c1f00037802 */ /* 0x000fe40000000f00 */
[----:B------:R-:W-:Y:S02]  /*14050*/  MOV R2, 0x14070 ;  /* 0x0001407000027802 */ /* 0x000fe40000000f00 */
[----:B-12---:R-:W-:Y:S05]  /*14060*/  CALL.REL.NOINC `($__internal_20_$__cuda_sm70_shflsync_idx_p) ;  /* 0x00001fd000007944 */ /* 0x006fea0003c00000 */
        /* <DEDUP_REMOVED lines=38> */
[----:B------:R-:W-:Y:S02]  /*142d0*/  FMNMX.FTZ R0, R74, R0, !PT ;  /* 0x000000004a007209 */ /* 0x000fe40007810000 */
[----:B------:R-:W-:Y:S02]  /*142e0*/  FSEL R70, R31, -INF , P2 ;  /* 0xff8000001f467808 */ /* 0x000fe40001000000 */
[----:B------:R-:W-:Y:S02]  /*142f0*/  FMNMX.FTZ R4, R71, R4, !PT ;  /* 0x0000000447047209 */ /* 0x000fe40007810000 */
[----:B------:R-:W-:Y:S02]  /*14300*/  FMNMX.FTZ R0, R73, R0, !PT ;  /* 0x0000000049007209 */ /* 0x000fe40007810000 */
[----:B------:R-:W-:Y:S02]  /*14310*/  FSEL R69, R26, -INF , P1 ;  /* 0xff8000001a457808 */ /* 0x000fe40000800000 */
[----:B------:R-:W-:-:S02]  /*14320*/  FMNMX.FTZ R4, R70, R4, !PT ;  /* 0x0000000446047209 */ /* 0x000fc40007810000 */
[----:B------:R-:W-:Y:S01]  /*14330*/  FMNMX.FTZ R134, R72, R0, !PT ;  /* 0x0000000048867209 */ /* 0x000fe20007810000 */
[----:B------:R-:W-:Y:S01]  /*14340*/  IMAD.MOV.U32 R0, RZ, RZ, 0x2 ;  /* 0x00000002ff007424 */ /* 0x000fe200078e00ff */
[----:B------:R-:W-:Y:S02]  /*14350*/  FSEL R68, R27, -INF , P0 ;  /* 0xff8000001b447808 */ /* 0x000fe40000000000 */
[----:B------:R-:W-:Y:S01]  /*14360*/  FMNMX.FTZ R4, R69, R4, !PT ;  /* 0x0000000445047209 */ /* 0x000fe20007810000 */
[----:B------:R-:W-:Y:S01]  /*14370*/  IMAD.MOV.U32 R132, RZ, RZ, R134 ;  /* 0x000000ffff847224 */ /* 0x000fe200078e0086 */
[----:B------:R-:W-:Y:S02]  /*14380*/  MOV R2, 0x143b0 ;  /* 0x000143b000027802 */ /* 0x000fe40000000f00 */
[----:B------:R-:W-:Y:S02]  /*14390*/  FMNMX.FTZ R4, R68, R4, !PT ;  /* 0x0000000444047209 */ /* 0x000fe40007810000 */
[----:B-1----:R-:W-:Y:S05]  /*143a0*/  CALL.REL.NOINC `($__internal_19_$__cuda_sm70_shflsync_bfly_p) ;  /* 0x00001c3000007944 */ /* 0x002fea0003c00000 */
[----:B------:R-:W-:Y:S01]  /*143b0*/  FMNMX.FTZ R134, R134, R0, !PT ;  /* 0x0000000086867209 */ /* 0x000fe20007810000 */
[----:B------:R-:W-:Y:S01]  /*143c0*/  IMAD.MOV.U32 R0, RZ, RZ, 0x1 ;  /* 0x00000001ff007424 */ /* 0x000fe200078e00ff */
[----:B------:R-:W-:-:S03]  /*143d0*/  MOV R2, 0x14400 ;  /* 0x0001440000027802 */ /* 0x000fc60000000f00 */
[----:B------:R-:W-:Y:S02]  /*143e0*/  IMAD.MOV.U32 R132, RZ, RZ, R134 ;  /* 0x000000ffff847224 */ /* 0x000fe400078e0086 */
[----:B------:R-:W-:Y:S05]  /*143f0*/  CALL.REL.NOINC `($__internal_19_$__cuda_sm70_shflsync_bfly_p) ;  /* 0x00001be000007944 */ /* 0x000fea0003c00000 */
[----:B------:R-:W-:Y:S01]  /*14400*/  FMNMX.FTZ R134, R134, R0, !PT ;  /* 0x0000000086867209 */ /* 0x000fe20007810000 */
[----:B------:R-:W-:Y:S01]  /*14410*/  IMAD.MOV.U32 R132, RZ, RZ, R4 ;  /* 0x000000ffff847224 */ /* 0x000fe200078e0004 */
[----:B------:R-:W-:Y:S01]  /*14420*/  MOV R2, 0x14450 ;  /* 0x0001445000027802 */ /* 0x000fe20000000f00 */
[----:B------:R-:W-:Y:S02]  /*14430*/  IMAD.MOV.U32 R0, RZ, RZ, 0x2 ;  /* 0x00000002ff007424 */ /* 0x000fe400078e00ff */
[----:B------:R-:W-:Y:S05]  /*14440*/  CALL.REL.NOINC `($__internal_19_$__cuda_sm70_shflsync_bfly_p) ;  /* 0x00001b9000007944 */ /* 0x000fea0003c00000 */
[----:B------:R-:W-:Y:S01]  /*14450*/  FMNMX.FTZ R4, R4, R0, !PT ;  /* 0x0000000004047209 */ /* 0x000fe20007810000 */
[----:B------:R-:W-:Y:S01]  /*14460*/  IMAD.MOV.U32 R0, RZ, RZ, 0x1 ;  /* 0x00000001ff007424 */ /* 0x000fe200078e00ff */
[----:B------:R-:W-:-:S03]  /*14470*/  MOV R2, 0x144a0 ;  /* 0x000144a000027802 */ /* 0x000fc60000000f00 */
[----:B------:R-:W-:Y:S02]  /*14480*/  IMAD.MOV.U32 R132, RZ, RZ, R4 ;  /* 0x000000ffff847224 */ /* 0x000fe400078e0004 */
[----:B------:R-:W-:Y:S05]  /*14490*/  CALL.REL.NOINC `($__internal_19_$__cuda_sm70_shflsync_bfly_p) ;  /* 0x00001b4000007944 */ /* 0x000fea0003c00000 */
[----:B------:R-:W-:Y:S01]  /*144a0*/  MOV R3, R0 ;  /* 0x0000000000037202 */ /* 0x000fe20000000f00 */
[----:B------:R-:W-:Y:S05]  /*144b0*/  BRA `(.L_x_1232) ;  /* 0xffff17f000007947 */ /* 0x000fea000383ffff */
.L_x_1136:
[----:B------:R-:W-:Y:S01]  /*144c0*/  MOV R3, 0x181f ;  /* 0x0000181f00037802 */ /* 0x000fe20000000f00 */
[----:B------:R2:W-:Y:S01]  /*144d0*/  STL [R1+0x4c], R5 ;  /* 0x00004c0501007387 */ /* 0x0005e20000100800 */
[----:B------:R-:W-:Y:S01]  /*144e0*/  MOV R2, 0x14510 ;  /* 0x0001451000027802 */ /* 0x000fe20000000f00 */
[----:B------:R-:W-:Y:S02]  /*144f0*/  IMAD.MOV.U32 R0, RZ, RZ, RZ ;  /* 0x000000ffff007224 */ /* 0x000fe400078e00ff */
[----:B-12---:R-:W-:Y:S05]  /*14500*/  CALL.REL.NOINC `($__internal_20_$__cuda_sm70_shflsync_idx_p) ;  /* 0x00001b3000007944 */ /* 0x006fea0003c00000 */
[----:B-----5:R-:W-:Y:S01]  /*14510*/  MOV R4, R0 ;  /* 0x0000000000047202 */ /* 0x020fe20000000f00 */
[----:B-1----:R-:W-:-:S05]  /*14520*/  BRA `(.L_x_1233) ;  /* 0xffff2da000007947 */ /* 0x002fca000383ffff */
.L_x_1137:
[----:B------:R-:W-:Y:S01]  /*14530*/  MOV R3, 0x181f ;  /* 0x0000181f00037802 */ /* 0x000fe20000000f00 */
[----:B------:R4:W-:Y:S01]  /*14540*/  STL [R1+0x4c], R12 ;  /* 0x00004c0c01007387 */ /* 0x0009e20000100800 */
[----:B------:R-:W-:Y:S01]  /*14550*/  MOV R2, 0x14580 ;  /* 0x0001458000027802 */ /* 0x000fe20000000f00 */
[----:B------:R-:W-:Y:S02]  /*14560*/  IMAD.MOV.U32 R0, RZ, RZ, RZ ;  /* 0x000000ffff007224 */ /* 0x000fe400078e00ff */
[----:B-1234-:R-:W-:Y:S05]  /*14570*/  CALL.REL.NOINC `($__internal_20_$__cuda_sm70_shflsync_idx_p) ;  /* 0x00001ac000007944 */ /* 0x01efea0003c00000 */
[----:B-1---5:R-:W-:-:S05]  /*14580*/  BRA `(.L_x_1234) ;  /* 0xffff2d6000007947 */ /* 0x022fca000383ffff */
.L_x_1138:
[----:B------:R-:W-:Y:S01]  /*14590*/  MOV R3, 0x181f ;  /* 0x0000181f00037802 */ /* 0x000fe20000000f00 */
[----:B------:R2:W-:Y:S01]  /*145a0*/  STL [R1+0x4c], R5 ;  /* 0x00004c0501007387 */ /* 0x0005e20000100800 */
[----:B------:R-:W-:Y:S01]  /*145b0*/  MOV R2, 0x145e0 ;  /* 0x000145e000027802 */ /* 0x000fe20000000f00 */
[----:B------:R-:W-:Y:S02]  /*145c0*/  IMAD.MOV.U32 R0, RZ, RZ, 0x1 ;  /* 0x00000001ff007424 */ /* 0x000fe400078e00ff */
[----:B-12---:R-:W-:Y:S05]  /*145d0*/  CALL.REL.NOINC `($__internal_20_$__cuda_sm70_shflsync_idx_p) ;  /* 0x00001a6000007944 */ /* 0x006fea0003c00000 */
[----:B------:R-:W-:Y:S01]  /*145e0*/  MOV R2, 0x14640 ;  /* 0x0001464000027802 */ /* 0x000fe20000000f00 */
[----:B------:R2:W-:Y:S01]  /*145f0*/  STL [R1+0x4c], R12 ;  /* 0x00004c0c01007387 */ /* 0x0005e20000100800 */
[----:B-----5:R-:W-:Y:S01]  /*14600*/  IMAD.MOV.U32 R4, RZ, RZ, R0 ;  /* 0x000000ffff047224 */ /* 0x020fe200078e0000 */
[----:B------:R-:W-:Y:S01]  /*14610*/  MOV R0, 0x1 ;  /* 0x0000000100007802 */ /* 0x000fe20000000f00 */
[----:B------:R-:W-:Y:S02]  /*14620*/  IMAD.MOV.U32 R3, RZ, RZ, 0x181f ;  /* 0x0000181fff037424 */ /* 0x000fe400078e00ff */
[----:B-12---:R-:W-:Y:S05]  /*14630*/  CALL.REL.NOINC `($__internal_20_$__cuda_sm70_shflsync_idx_p) ;  /* 0x00001a0000007944 */ /* 0x006fea0003c00000 */
[----:B-1---5:R-:W-:-:S05]  /*14640*/  BRA `(.L_x_1235) ;  /* 0xffff2f1000007947 */ /* 0x022fca000383ffff */
.L_x_1141:
[----:B------:R-:W-:Y:S01]  /*14650*/  MOV R3, 0x181f ;  /* 0x0000181f00037802 */ /* 0x000fe20000000f00 */
[----:B------:R1:W-:Y:S01]  /*14660*/  STL [R1+0x4c], R134 ;  /* 0x00004c8601007387 */ /* 0x0003e20000100800 */
[----:B------:R-:W-:Y:S01]  /*14670*/  MOV R2, 0x146a0 ;  /* 0x000146a000027802 */ /* 0x000fe20000000f00 */
[----:B------:R-:W-:Y:S02]  /*14680*/  IMAD.MOV.U32 R0, RZ, RZ, RZ ;  /* 0x000000ffff007224 */ /* 0x000fe400078e00ff */
[----:B-1----:R-:W-:Y:S05]  /*14690*/  CALL.REL.NOINC `($__internal_20_$__cuda_sm70_shflsync_idx_p) ;  /* 0x000019a000007944 */ /* 0x002fea0003c00000 */
[----:B------:R-:W-:Y:S01]  /*146a0*/  MOV R132, R0 ;  /* 0x0000000000847202 */ /* 0x000fe20000000f00 */
[----:B-1---5:R-:W-:-:S05]  /*146b0*/  BRA `(.L_x_1236) ;  /* 0xffff3c7000007947 */ /* 0x022fca000383ffff */
.L_x_1142:
[----:B------:R-:W-:Y:S01]  /*146c0*/  MOV R3, 0x181f ;  /* 0x0000181f00037802 */ /* 0x000fe20000000f00 */
[----:B------:R3:W-:Y:S01]  /*146d0*/  STL [R1+0x4c], R137 ;  /* 0x00004c8901007387 */ /* 0x0007e20000100800 */
[----:B------:R-:W-:Y:S01]  /*146e0*/  MOV R2, 0x14710 ;  /* 0x0001471000027802 */ /* 0x000fe20000000f00 */
[----:B------:R-:W-:Y:S02]  /*146f0*/  IMAD.MOV.U32 R0, RZ, RZ, RZ ;  /* 0x000000ffff007224 */ /* 0x000fe400078e00ff */
[----:B-123--:R-:W-:Y:S05]  /*14700*/  CALL.REL.NOINC `($__internal_20_$__cuda_sm70_shflsync_idx_p) ;  /* 0x0000193000007944 */ /* 0x00efea0003c00000 */
[----:B-1---5:R-:W-:-:S05]  /*14710*/  BRA `(.L_x_1237) ;  /* 0xffff3c3000007947 */ /* 0x022fca000383ffff */
.L_x_1143:
[----:B--2---:R-:W-:Y:S01]  /*14720*/  MOV R3, 0x181f ;  /* 0x0000181f00037802 */ /* 0x004fe20000000f00 */
[----:B------:R2:W-:Y:S01]  /*14730*/  STL [R1+0x4c], R134 ;  /* 0x00004c8601007387 */ /* 0x0005e20000100800 */
[----:B------:R-:W-:Y:S01]  /*14740*/  MOV R2, 0x14770 ;  /* 0x0001477000027802 */ /* 0x000fe20000000f00 */
[----:B------:R-:W-:Y:S03]  /*14750*/  IMAD.MOV.U32 R0, RZ, RZ, 0x1 ;  /* 0x00000001ff007424 */ /* 0x000fe600078e00ff */
[----:B-12---:R-:W-:Y:S05]  /*14760*/  CALL.REL.NOINC `($__internal_20_$__cuda_sm70_shflsync_idx_p) ;  /* 0x000018d000007944 */ /* 0x006fea0003c00000 */
[----:B------:R-:W-:Y:S01]  /*14770*/  MOV R2, 0x147d0 ;  /* 0x000147d000027802 */ /* 0x000fe20000000f00 */
[----:B------:R2:W-:Y:S01]  /*14780*/  STL [R1+0x4c], R137 ;  /* 0x00004c8901007387 */ /* 0x0005e20000100800 */
[----:B------:R-:W-:Y:S01]  /*14790*/  IMAD.MOV.U32 R132, RZ, RZ, R0 ;  /* 0x000000ffff847224 */ /* 0x000fe200078e0000 */
[----:B------:R-:W-:Y:S01]  /*147a0*/  MOV R0, 0x1 ;  /* 0x0000000100007802 */ /* 0x000fe20000000f00 */
[----:B------:R-:W-:Y:S02]  /*147b0*/  IMAD.MOV.U32 R3, RZ, RZ, 0x181f ;  /* 0x0000181fff037424 */ /* 0x000fe400078e00ff */
[----:B-12--5:R-:W-:Y:S05]  /*147c0*/  CALL.REL.NOINC `($__internal_20_$__cuda_sm70_shflsync_idx_p) ;  /* 0x0000187000007944 */ /* 0x026fea0003c00000 */
[----:B-1---5:R-:W-:-:S05]  /*147d0*/  BRA `(.L_x_1238) ;  /* 0xffff3db000007947 */ /* 0x022fca000383ffff */
.L_x_1144:
[----:B------:R-:W-:Y:S01]  /*147e0*/  MOV R3, 0x1c1f ;  /* 0x00001c1f00037802 */ /* 0x000fe20000000f00 */
[----:B------:R1:W-:Y:S01]  /*147f0*/  STL [R1+0x4c], R132 ;  /* 0x00004c8401007387 */ /* 0x0003e20000100800 */
[----:B------:R-:W-:Y:S01]  /*14800*/  MOV R2, 0x14830 ;  /* 0x0001483000027802 */ /* 0x000fe20000000f00 */
[----:B------:R-:W-:Y:S02]  /*14810*/  IMAD.MOV.U32 R0, RZ, RZ, RZ ;  /* 0x000000ffff007224 */ /* 0x000fe400078e00ff */
[----:B-1----:R-:W-:Y:S05]  /*14820*/  CALL.REL.NOINC `($__internal_20_$__cuda_sm70_shflsync_idx_p) ;  /* 0x0000181000007944 */ /* 0x002fea0003c00000 */
[----:B-1---5:R-:W-:-:S05]  /*14830*/  BRA `(.L_x_1239) ;  /* 0xffff407000007947 */ /* 0x022fca000383ffff */
.L_x_1145:
[----:B------:R-:W-:Y:S01]  /*14840*/  MOV R3, 0x1c1f ;  /* 0x00001c1f00037802 */ /* 0x000fe20000000f00 */
[----:B------:R2:W-:Y:S01]  /*14850*/  STL [R1+0x4c], R132 ;  /* 0x00004c8401007387 */ /* 0x0005e20000100800 */
[----:B------:R-:W-:Y:S01]  /*14860*/  MOV R2, 0x14890 ;  /* 0x0001489000027802 */ /* 0x000fe20000000f00 */
[----:B------:R-:W-:Y:S02]  /*14870*/  IMAD.MOV.U32 R0, RZ, RZ, 0x1 ;  /* 0x00000001ff007424 */ /* 0x000fe400078e00ff */
[----:B-12---:R-:W-:Y:S05]  /*14880*/  CALL.REL.NOINC `($__internal_20_$__cuda_sm70_shflsync_idx_p) ;  /* 0x000017b000007944 */ /* 0x006fea0003c00000 */
        /* <DEDUP_REMOVED lines=46> */
[----:B-----5:R-:W-:Y:S02]  /*14b70*/  FSEL R5, R27, -INF , P0 ;  /* 0xff8000001b057808 */ /* 0x020fe40000000000 */
[----:B------:R-:W-:Y:S02]  /*14b80*/  FMNMX.FTZ R15, R6, R15, !PT ;  /* 0x0000000f060f7209 */ /* 0x000fe40007810000 */
[----:B------:R-:W-:Y:S02]  /*14b90*/  FMNMX.FTZ R132, R4, R132, !PT ;  /* 0x0000008404847209 */ /* 0x000fe40007810000 */
[----:B------:R-:W-:Y:S02]  /*14ba0*/  FMNMX.FTZ R15, R5, R15, !PT ;  /* 0x0000000f050f7209 */ /* 0x000fe40007810000 */
[----:B------:R-:W-:Y:S02]  /*14bb0*/  MOV R2, 0x14bd0 ;  /* 0x00014bd000027802 */ /* 0x000fe40000000f00 */
[----:B-1----:R-:W-:Y:S05]  /*14bc0*/  CALL.REL.NOINC `($__internal_19_$__cuda_sm70_shflsync_bfly_p) ;  /* 0x0000141000007944 */ /* 0x002fea0003c00000 */
[----:B------:R-:W-:Y:S01]  /*14bd0*/  FMNMX.FTZ R132, R132, R0, !PT ;  /* 0x0000000084847209 */ /* 0x000fe20007810000 */
[----:B------:R-:W-:Y:S01]  /*14be0*/  IMAD.MOV.U32 R0, RZ, RZ, 0x1 ;  /* 0x00000001ff007424 */ /* 0x000fe200078e00ff */
[----:B------:R-:W-:Y:S02]  /*14bf0*/  MOV R2, 0x14c10 ;  /* 0x00014c1000027802 */ /* 0x000fe40000000f00 */
        /* <DEDUP_REMOVED lines=8> */
[----:B------:R-:W-:Y:S02]  /*14c80*/  MOV R2, 0x14ca0 ;  /* 0x00014ca000027802 */ /* 0x000fe40000000f00 */
[----:B------:R-:W-:Y:S05]  /*14c90*/  CALL.REL.NOINC `($__internal_19_$__cuda_sm70_shflsync_bfly_p) ;  /* 0x0000134000007944 */ /* 0x000fea0003c00000 */
[----:B------:R-:W-:-:S05]  /*14ca0*/  BRA `(.L_x_1240) ;  /* 0xffff413000007947 */ /* 0x000fca000383ffff */
.L_x_1148:
[----:B------:R-:W-:Y:S01]  /*14cb0*/  MOV R3, 0x181f ;  /* 0x0000181f00037802 */ /* 0x000fe20000000f00 */
[----:B------:R2:W-:Y:S01]  /*14cc0*/  STL [R1+0x4c], R6 ;  /* 0x00004c0601007387 */ /* 0x0005e20000100800 */
[----:B------:R-:W-:Y:S01]  /*14cd0*/  MOV R2, 0x14d00 ;  /* 0x00014d0000027802 */ /* 0x000fe20000000f00 */
[----:B------:R-:W-:Y:S02]  /*14ce0*/  IMAD.MOV.U32 R0, RZ, RZ, RZ ;  /* 0x000000ffff007224 */ /* 0x000fe400078e00ff */
[----:B-1234-:R-:W-:Y:S05]  /*14cf0*/  CALL.REL.NOINC `($__internal_20_$__cuda_sm70_shflsync_idx_p) ;  /* 0x0000134000007944 */ /* 0x01efea0003c00000 */
[----:B-1---5:R-:W-:-:S05]  /*14d00*/  BRA `(.L_x_1241) ;  /* 0xffff5be000007947 */ /* 0x022fca000383ffff */
.L_x_1151:
[----:B--2---:R-:W-:Y:S01]  /*14d10*/  MOV R3, 0x181f ;  /* 0x0000181f00037802 */ /* 0x004fe20000000f00 */
        /* <DEDUP_REMOVED lines=11> */
.L_x_1154:
[----:B------:R-:W-:Y:S01]  /*14dd0*/  MOV R3, 0x181f ;  /* 0x0000181f00037802 */ /* 0x000fe20000000f00 */
[----:B------:R1:W-:Y:S01]  /*14de0*/  STL [R1+0x4c], R137 ;  /* 0x00004c8901007387 */ /* 0x0003e20000100800 */
[----:B------:R-:W-:Y:S01]  /*14df0*/  MOV R2, 0x14e20 ;  /* 0x00014e2000027802 */ /* 0x000fe20000000f00 */
[----:B------:R-:W-:Y:S02]  /*14e00*/  IMAD.MOV.U32 R0, RZ, RZ, RZ ;  /* 0x000000ffff007224 */ /* 0x000fe400078e00ff */
[----:B-1----:R-:W-:Y:S05]  /*14e10*/  CALL.REL.NOINC `($__internal_20_$__cuda_sm70_shflsync_idx_p) ;  /* 0x0000122000007944 */ /* 0x002fea0003c00000 */
[----:B------:R-:W-:Y:S01]  /*14e20*/  MOV R132, R0 ;  /* 0x0000000000847202 */ /* 0x000fe20000000f00 */
[----:B-1---5:R-:W-:-:S05]  /*14e30*/  BRA `(.L_x_1243) ;  /* 0xffff6ae000007947 */ /* 0x022fca000383ffff */
.L_x_1155:
[----:B------:R-:W-:Y:S01]  /*14e40*/  MOV R3, 0x181f ;  /* 0x0000181f00037802 */ /* 0x000fe20000000f00 */
[----:B------:R3:W-:Y:S01]  /*14e50*/  STL [R1+0x4c], R172 ;  /* 0x00004cac01007387 */ /* 0x0007e20000100800 */
[----:B------:R-:W-:Y:S01]  /*14e60*/  MOV R2, 0x14e90 ;  /* 0x00014e9000027802 */ /* 0x000fe20000000f00 */
[----:B------:R-:W-:Y:S02]  /*14e70*/  IMAD.MOV.U32 R0, RZ, RZ, RZ ;  /* 0x000000ffff007224 */ /* 0x000fe400078e00ff */
[----:B-123--:R-:W-:Y:S05]  /*14e80*/  CALL.REL.NOINC `($__internal_20_$__cuda_sm70_shflsync_idx_p) ;  /* 0x000011b000007944 */ /* 0x00efea0003c00000 */
[----:B-1---5:R-:W-:-:S05]  /*14e90*/  BRA `(.L_x_1244) ;  /* 0xffff6aa000007947 */ /* 0x022fca000383ffff */
.L_x_1156:
        /* <DEDUP_REMOVED lines=12> */
.L_x_1157:
[----:B------:R-:W-:Y:S02]  /*14f60*/  MOV R0, 0x2 ;  /* 0x0000000200007802 */ /* 0x000fe40000000f00 */
[----:B------:R-:W-:Y:S02]  /*14f70*/  MOV R2, 0x14f90 ;  /* 0x00014f9000027802 */ /* 0x000fe40000000f00 */
[----:B------:R-:W-:Y:S05]  /*14f80*/  CALL.REL.NOINC `($__internal_19_$__cuda_sm70_shflsync_bfly_p) ;  /* 0x0000105000007944 */ /* 0x000fea0003c00000 */
[----:B------:R-:W-:-:S05]  /*14f90*/  BRA `(.L_x_1246) ;  /* 0xffff6ea000007947 */ /* 0x000fca000383ffff */
.L_x_1158:
[----:B------:R-:W-:Y:S02]  /*14fa0*/  MOV R0, 0x1 ;  /* 0x0000000100007802 */ /* 0x000fe40000000f00 */
        /* <DEDUP_REMOVED lines=12> */
.L_x_1160:
[----:B------:R1:W5:Y:S01]  /*15070*/  LDL R132, [R1+0x54] ;  /* 0x0000540001847983 */ /* 0x0003620000100800 */
[----:B------:R-:W-:-:S02]  /*15080*/  MOV R0, 0x2 ;  /* 0x0000000200007802 */ /* 0x000fc40000000f00 */
[----:B------:R-:W-:Y:S02]  /*15090*/  MOV R2, 0x150b0 ;  /* 0x000150b000027802 */ /* 0x000fe40000000f00 */
[----:B-1---5:R-:W-:Y:S05]  /*150a0*/  CALL.REL.NOINC `($__internal_19_$__cuda_sm70_shflsync_bfly_p) ;  /* 0x00000f3000007944 */ /* 0x022fea0003c00000 */
[----:B------:R-:W-:Y:S05]  /*150b0*/  BRA `(.L_x_1248) ;  /* 0xffff86c000007947 */ /* 0x000fea000383ffff */
.L_x_1161:
[----:B------:R-:W-:Y:S01]  /*150c0*/  IMAD.MOV.U32 R132, RZ, RZ, R4 ;  /* 0x000000ffff847224 */ /* 0x000fe200078e0004 */
[----:B------:R-:W-:Y:S02]  /*150d0*/  MOV R0, 0x1 ;  /* 0x0000000100007802 */ /* 0x000fe40000000f00 */
[----:B------:R-:W-:Y:S02]  /*150e0*/  MOV R2, 0x15100 ;  /* 0x0001510000027802 */ /* 0x000fe40000000f00 */
[----:B------:R-:W-:Y:S05]  /*150f0*/  CALL.REL.NOINC `($__internal_19_$__cuda_sm70_shflsync_bfly_p) ;  /* 0x00000ee000007944 */ /* 0x000fea0003c00000 */
[----:B------:R1:W5:Y:S01]  /*15100*/  LDL R132, [R1+0x50] ;  /* 0x0000500001847983 */ /* 0x0003620000100800 */
[----:B------:R-:W-:Y:S01]  /*15110*/  FADD.FTZ R4, R4, R0 ;  /* 0x0000000004047221 */ /* 0x000fe20000010000 */
[----:B------:R-:W-:Y:S02]  /*15120*/  MOV R0, 0x2 ;  /* 0x0000000200007802 */ /* 0x000fe40000000f00 */
[----:B------:R-:W-:Y:S02]  /*15130*/  MOV R2, 0x15150 ;  /* 0x0001515000027802 */ /* 0x000fe40000000f00 */
[----:B-1---5:R-:W-:Y:S05]  /*15140*/  CALL.REL.NOINC `($__internal_19_$__cuda_sm70_shflsync_bfly_p) ;  /* 0x00000e9000007944 */ /* 0x022fea0003c00000 */
[----:B------:R-:W2:Y:S02]  /*15150*/  LDL.LU R2, [R1+0x50] ;  /* 0x0000500001027983 */ /* 0x000ea40000300800 */
[----:B--2---:R-:W-:Y:S01]  /*15160*/  FADD.FTZ R5, R2, R0 ;  /* 0x0000000002057221 */ /* 0x004fe20000010000 */
[----:B------:R-:W-:-:S02]  /*15170*/  MOV R0, 0x1 ;  /* 0x0000000100007802 */ /* 0x000fc40000000f00 */
[----:B------:R-:W-:Y:S02]  /*15180*/  MOV R2, 0x151b0 ;  /* 0x000151b000027802 */ /* 0x000fe40000000f00 */
[----:B------:R-:W-:Y:S02]  /*15190*/  MOV R132, R5 ;  /* 0x0000000500847202 */ /* 0x000fe40000000f00 */
[----:B------:R-:W-:Y:S05]  /*151a0*/  CALL.REL.NOINC `($__internal_19_$__cuda_sm70_shflsync_bfly_p) ;  /* 0x00000e3000007944 */ /* 0x000fea0003c00000 */
[----:B------:R-:W-:Y:S01]  /*151b0*/  MOV R3, R0 ;  /* 0x0000000000037202 */ /* 0x000fe20000000f00 */
[----:B------:R-:W-:Y:S05]  /*151c0*/  BRA `(.L_x_1249) ;  /* 0xffff864000007947 */ /* 0x000fea000383ffff */
.L_x_1168:
[----:B--234-:R2:W-:Y:S01]  /*151d0*/  STL [R1+0x4c], R5 ;  /* 0x00004c0501007387 */ /* 0x01c5e20000100800 */
[----:B------:R-:W-:Y:S01]  /*151e0*/  IMAD.MOV.U32 R0, RZ, RZ, RZ ;  /* 0x000000ffff007224 */ /* 0x000fe200078e00ff */
[----:B------:R-:W-:Y:S02]  /*151f0*/  MOV R3, 0x181f ;  /* 0x0000181f00037802 */ /* 0x000fe40000000f00 */
[----:B------:R-:W-:Y:S02]  /*15200*/  MOV R2, 0x15220 ;  /* 0x0001522000027802 */ /* 0x000fe40000000f00 */
[----:B-12---:R-:W-:Y:S05]  /*15210*/  CALL.REL.NOINC `($__internal_20_$__cuda_sm70_shflsync_idx_p) ;  /* 0x00000e2000007944 */ /* 0x006fea0003c00000 */
[----:B-----5:R-:W-:Y:S01]  /*15220*/  MOV R4, R0 ;  /* 0x0000000000047202 */ /* 0x020fe20000000f00 */
[----:B-1----:R-:W-:Y:S05]  /*15230*/  BRA `(.L_x_1250) ;  /* 0xffffa28000007947 */ /* 0x002fea000383ffff */
.L_x_1169:
[----:B------:R4:W-:Y:S01]  /*15240*/  STL [R1+0x4c], R14 ;  /* 0x00004c0e01007387 */ /* 0x0009e20000100800 */
[----:B------:R-:W-:Y:S01]  /*15250*/  IMAD.MOV.U32 R0, RZ, RZ, RZ ;  /* 0x000000ffff007224 */ /* 0x000fe200078e00ff */
[----:B------:R-:W-:-:S02]  /*15260*/  MOV R3, 0x181f ;  /* 0x0000181f00037802 */ /* 0x000fc40000000f00 */
[----:B------:R-:W-:Y:S02]  /*15270*/  MOV R2, 0x15290 ;  /* 0x0001529000027802 */ /* 0x000fe40000000f00 */
[----:B-1234-:R-:W-:Y:S05]  /*15280*/  CALL.REL.NOINC `($__internal_20_$__cuda_sm70_shflsync_idx_p) ;  /* 0x00000db000007944 */ /* 0x01efea0003c00000 */
[----:B-1---5:R-:W-:Y:S05]  /*15290*/  BRA `(.L_x_1251) ;  /* 0xffffa24000007947 */ /* 0x022fea000383ffff */
.L_x_1172:
[----:B------:R4:W-:Y:S01]  /*152a0*/  STL [R1+0x4c], R5 ;  /* 0x00004c0501007387 */ /* 0x0009e20000100800 */
[----:B--2---:R-:W-:Y:S01]  /*152b0*/  IMAD.MOV.U32 R0, RZ, RZ, 0x1 ;  /* 0x00000001ff007424 */ /* 0x004fe200078e00ff */
[----:B------:R-:W-:Y:S02]  /*152c0*/  MOV R3, 0x181f ;  /* 0x0000181f00037802 */ /* 0x000fe40000000f00 */
[----:B------:R-:W-:Y:S02]  /*152d0*/  MOV R2, 0x152f0 ;  /* 0x000152f000027802 */ /* 0x000fe40000000f00 */
[----:B-1-34-:R-:W-:Y:S05]  /*152e0*/  CALL.REL.NOINC `($__internal_20_$__cuda_sm70_shflsync_idx_p) ;  /* 0x00000d5000007944 */ /* 0x01afea0003c00000 */
[----:B------:R2:W-:Y:S01]  /*152f0*/  STL [R1+0x4c], R14 ;  /* 0x00004c0e01007387 */ /* 0x0005e20000100800 */
[----:B-----5:R-:W-:Y:S01]  /*15300*/  IMAD.MOV.U32 R4, RZ, RZ, R0 ;  /* 0x000000ffff047224 */ /* 0x020fe200078e0000 */
[----:B------:R-:W-:Y:S01]  /*15310*/  MOV R0, 0x1 ;  /* 0x0000000100007802 */ /* 0x000fe20000000f00 */
[----:B------:R-:W-:Y:S01]  /*15320*/  IMAD.MOV.U32 R3, RZ, RZ, 0x181f ;  /* 0x0000181fff037424 */ /* 0x000fe200078e00ff */
[----:B------:R-:W-:Y:S02]  /*15330*/  MOV R2, 0x15350 ;  /* 0x0001535000027802 */ /* 0x000fe40000000f00 */
[----:B-12---:R-:W-:Y:S05]  /*15340*/  CALL.REL.NOINC `($__internal_20_$__cuda_sm70_shflsync_idx_p) ;  /* 0x00000cf000007944 */ /* 0x006fea0003c00000 */
[----:B-1---5:R-:W-:Y:S05]  /*15350*/  BRA `(.L_x_1252) ;  /* 0xffffa3d000007947 */ /* 0x022fea000383ffff */
.L_x_1175:
[----:B------:R3:W-:Y:S01]  /*15360*/  STL [R1+0x4c], R5 ;  /* 0x00004c0501007387 */ /* 0x0007e20000100800 */
[----:B--2---:R-:W-:Y:S01]  /*15370*/  IMAD.MOV.U32 R0, RZ, RZ, 0x2 ;  /* 0x00000002ff007424 */ /* 0x004fe200078e00ff */
[----:B-1----:R-:W-:-:S02]  /*15380*/  MOV R3, 0x181f ;  /* 0x0000181f00037802 */ /* 0x002fc40000000f00 */
[----:B------:R-:W-:Y:S02]  /*15390*/  MOV R2, 0x153b0 ;  /* 0x000153b000027802 */ /* 0x000fe40000000f00 */
[----:B---34-:R-:W-:Y:S05]  /*153a0*/  CALL.REL.NOINC `($__internal_20_$__cuda_sm70_shflsync_idx_p) ;  /* 0x00000c9000007944 */ /* 0x018fea0003c00000 */
[----:B-----5:R-:W-:Y:S01]  /*153b0*/  MOV R4, R0 ;  /* 0x0000000000047202 */ /* 0x020fe20000000f00 */
[----:B-1----:R-:W-:Y:S05]  /*153c0*/  BRA `(.L_x_1253) ;  /* 0xffffa55000007947 */ /* 0x002fea000383ffff */
.L_x_1176:
[----:B------:R4:W-:Y:S01]  /*153d0*/  STL [R1+0x4c], R14 ;  /* 0x00004c0e01007387 */ /* 0x0009e20000100800 */
[----:B--2---:R-:W-:Y:S01]  /*153e0*/  IMAD.MOV.U32 R0, RZ, RZ, 0x2 ;  /* 0x00000002ff007424 */ /* 0x004fe200078e00ff */
[----:B-1----:R-:W-:Y:S02]  /*153f0*/  MOV R3, 0x181f ;  /* 0x0000181f00037802 */ /* 0x002fe40000000f00 */
[----:B------:R-:W-:Y:S02]  /*15400*/  MOV R2, 0x15420 ;  /* 0x0001542000027802 */ /* 0x000fe40000000f00 */
[----:B---34-:R-:W-:Y:S05]  /*15410*/  CALL.REL.NOINC `($__internal_20_$__cuda_sm70_shflsync_idx_p) ;  /* 0x00000c2000007944 */ /* 0x018fea0003c00000 */
[----:B-1---5:R-:W-:Y:S05]  /*15420*/  BRA `(.L_x_1254) ;  /* 0xffffa51000007947 */ /* 0x022fea000383ffff */
.L_x_1179:
[----:B------:R1:W-:Y:S01]  /*15430*/  STL [R1+0x4c], R5 ;  /* 0x00004c0501007387 */ /* 0x0003e20000100800 */
[----:B----4-:R-:W-:Y:S01]  /*15440*/  IMAD.MOV.U32 R0, RZ, RZ, 0x3 ;  /* 0x00000003ff007424 */ /* 0x010fe200078e00ff */
[----:B-1----:R-:W-:Y:S02]  /*15450*/  MOV R3, 0x181f ;  /* 0x0000181f00037802 */ /* 0x002fe40000000f00 */
[----:B------:R-:W-:Y:S02]  /*15460*/  MOV R2, 0x15480 ;  /* 0x0001548000027802 */ /* 0x000fe40000000f00 */
[----:B--23--:R-:W-:Y:S05]  /*15470*/  CALL.REL.NOINC `($__internal_20_$__cuda_sm70_shflsync_idx_p) ;  /* 0x00000bc000007944 */ /* 0x00cfea0003c00000 */
[----:B------:R2:W-:Y:S01]  /*15480*/  STL [R1+0x4c], R14 ;  /* 0x00004c0e01007387 */ /* 0x0005e20000100800 */
[----:B-----5:R-:W-:Y:S01]  /*15490*/  IMAD.MOV.U32 R4, RZ, RZ, R0 ;  /* 0x000000ffff047224 */ /* 0x020fe200078e0000 */
[----:B------:R-:W-:Y:S01]  /*154a0*/  MOV R0, 0x3 ;  /* 0x0000000300007802 */ /* 0x000fe20000000f00 */
[----:B------:R-:W-:Y:S01]  /*154b0*/  IMAD.MOV.U32 R3, RZ, RZ, 0x181f ;  /* 0x0000181fff037424 */ /* 0x000fe200078e00ff */
[----:B------:R-:W-:-:S02]  /*154c0*/  MOV R2, 0x154e0 ;  /* 0x000154e000027802 */ /* 0x000fc40000000f00 */
[----:B-12---:R-:W-:Y:S05]  /*154d0*/  CALL.REL.NOINC `($__internal_20_$__cuda_sm70_shflsync_idx_p) ;  /* 0x00000b6000007944 */ /* 0x006fea0003c00000 */
[----:B-1---5:R-:W-:Y:S05]  /*154e0*/  BRA `(.L_x_1255) ;  /* 0xffffa65000007947 */ /* 0x022fea000383ffff */
.L_x_1181:
[----:B------:R1:W-:Y:S01]  /*154f0*/  STL [R1+0x4c], R5 ;  /* 0x00004c0501007387 */ /* 0x0003e20000100800 */
[----:B------:R-:W-:Y:S01]  /*15500*/  IMAD.MOV.U32 R0, RZ, RZ, RZ ;  /* 0x000000ffff007224 */ /* 0x000fe200078e00ff */
[----:B------:R-:W-:-:S02]  /*15510*/  MOV R3, 0x1c1f ;  /* 0x00001c1f00037802 */ /* 0x000fc40000000f00 */
[----:B------:R-:W-:Y:S02]  /*15520*/  MOV R2, 0x15540 ;  /* 0x0001554000027802 */ /* 0x000fe40000000f00 */
[----:B-1----:R-:W-:Y:S05]  /*15530*/  CALL.REL.NOINC `($__internal_20_$__cuda_sm70_shflsync_idx_p) ;  /* 0x00000b0000007944 */ /* 0x002fea0003c00000 */
[----:B-----5:R-:W-:Y:S01]  /*15540*/  MOV R4, R0 ;  /* 0x0000000000047202 */ /* 0x020fe20000000f00 */
[----:B-1----:R-:W-:Y:S05]  /*15550*/  BRA `(.L_x_1256) ;  /* 0xffffa9c000007947 */ /* 0x002fea000383ffff */
.L_x_1182:
[----:B------:R3:W-:Y:S01]  /*15560*/  STL [R1+0x4c], R12 ;  /* 0x00004c0c01007387 */ /* 0x0007e20000100800 */
[----:B------:R-:W-:Y:S01]  /*15570*/  IMAD.MOV.U32 R0, RZ, RZ, RZ ;  /* 0x000000ffff007224 */ /* 0x000fe200078e00ff */
[----:B------:R-:W-:Y:S02]  /*15580*/  MOV R3, 0x1c1f ;  /* 0x00001c1f00037802 */ /* 0x000fe40000000f00 */
[----:B------:R-:W-:Y:S02]  /*15590*/  MOV R2, 0x155b0 ;  /* 0x000155b000027802 */ /* 0x000fe40000000f00 */
[----:B-123--:R-:W-:Y:S05]  /*155a0*/  CALL.REL.NOINC `($__internal_20_$__cuda_sm70_shflsync_idx_p) ;  /* 0x00000a9000007944 */ /* 0x00efea0003c00000 */
[----:B-1---5:R-:W-:Y:S05]  /*155b0*/  BRA `(.L_x_1257) ;  /* 0xffffa98000007947 */ /* 0x022fea000383ffff */
.L_x_1185:
[----:B------:R1:W-:Y:S01]  /*155c0*/  STL [R1+0x4c], R5 ;  /* 0x00004c0501007387 */ /* 0x0003e20000100800 */
[----:B----4-:R-:W-:Y:S01]  /*155d0*/  IMAD.MOV.U32 R0, RZ, RZ, 0x1 ;  /* 0x00000001ff007424 */ /* 0x010fe200078e00ff */
[----:B--2---:R-:W-:Y:S02]  /*155e0*/  MOV R3, 0x1c1f ;  /* 0x00001c1f00037802 */ /* 0x004fe40000000f00 */
[----:B------:R-:W-:Y:S02]  /*155f0*/  MOV R2, 0x15610 ;  /* 0x0001561000027802 */ /* 0x000fe40000000f00 */
[----:B-1-3--:R-:W-:Y:S05]  /*15600*/  CALL.REL.NOINC `($__internal_20_$__cuda_sm70_shflsync_idx_p) ;  /* 0x00000a3000007944 */ /* 0x00afea0003c00000 */
[----:B------:R2:W-:Y:S01]  /*15610*/  STL [R1+0x4c], R12 ;  /* 0x00004c0c01007387 */ /* 0x0005e20000100800 */
[----:B-----5:R-:W-:Y:S01]  /*15620*/  IMAD.MOV.U32 R4, RZ, RZ, R0 ;  /* 0x000000ffff047224 */ /* 0x020fe200078e0000 */
[----:B------:R-:W-:Y:S01]  /*15630*/  MOV R0, 0x1 ;  /* 0x0000000100007802 */ /* 0x000fe20000000f00 */
[----:B------:R-:W-:Y:S01]  /*15640*/  IMAD.MOV.U32 R3, RZ, RZ, 0x1c1f ;  /* 0x00001c1fff037424 */ /* 0x000fe200078e00ff */
[----:B------:R-:W-:-:S02]  /*15650*/  MOV R2, 0x15670 ;  /* 0x0001567000027802 */ /* 0x000fc40000000f00 */
[----:B-12---:R-:W-:Y:S05]  /*15660*/  CALL.REL.NOINC `($__internal_20_$__cuda_sm70_shflsync_idx_p) ;  /* 0x000009d000007944 */ /* 0x006fea0003c00000 */
[----:B-1---5:R-:W-:Y:S05]  /*15670*/  BRA `(.L_x_1258) ;  /* 0xffffb52000007947 */ /* 0x022fea000383ffff */
.L_x_1189:
[----:B------:R1:W-:Y:S01]  /*15680*/  STL [R1+0x4c], R5 ;  /* 0x00004c0501007387 */ /* 0x0003e20000100800 */
[----:B------:R-:W-:Y:S01]  /*15690*/  IMAD.MOV.U32 R0, RZ, RZ, RZ ;  /* 0x000000ffff007224 */ /* 0x000fe200078e00ff */
[----:B------:R-:W-:-:S02]  /*156a0*/  MOV R3, 0x181f ;  /* 0x0000181f00037802 */ /* 0x000fc40000000f00 */
[----:B------:R-:W-:Y:S02]  /*156b0*/  MOV R2, 0x156d0 ;  /* 0x000156d000027802 */ /* 0x000fe40000000f00 */
[----:B-1----:R-:W-:Y:S05]  /*156c0*/  CALL.REL.NOINC `($__internal_20_$__cuda_sm70_shflsync_idx_p) ;  /* 0x0000097000007944 */ /* 0x002fea0003c00000 */
[----:B-----5:R-:W-:Y:S01]  /*156d0*/  MOV R4, R0 ;  /* 0x0000000000047202 */ /* 0x020fe20000000f00 */
[----:B-1----:R-:W-:Y:S05]  /*156e0*/  BRA `(.L_x_1259) ;  /* 0xffffc96000007947 */ /* 0x002fea000383ffff */
.L_x_1190:
[----:B------:R3:W-:Y:S01]  /*156f0*/  STL [R1+0x4c], R14 ;  /* 0x00004c0e01007387 */ /* 0x0007e20000100800 */
[----:B------:R-:W-:Y:S01]  /*15700*/  IMAD.MOV.U32 R0, RZ, RZ, RZ ;  /* 0x000000ffff007224 */ /* 0x000fe200078e00ff */
[----:B------:R-:W-:Y:S02]  /*15710*/  MOV R3, 0x181f ;  /* 0x0000181f00037802 */ /* 0x000fe40000000f00 */
[----:B------:R-:W-:Y:S02]  /*15720*/  MOV R2, 0x15740 ;  /* 0x0001574000027802 */ /* 0x000fe40000000f00 */
[----:B-123--:R-:W-:Y:S05]  /*15730*/  CALL.REL.NOINC `($__internal_20_$__cuda_sm70_shflsync_idx_p) ;  /* 0x0000090000007944 */ /* 0x00efea0003c00000 */
[----:B-1---5:R-:W-:Y:S05]  /*15740*/  BRA `(.L_x_1260) ;  /* 0xffffc92000007947 */ /* 0x022fea000383ffff */
.L_x_1193:
        /* <DEDUP_REMOVED lines=12> */
.L_x_1196:
[----:B------:R1:W-:Y:S01]  /*15810*/  STL [R1+0x4c], R5 ;  /* 0x00004c0501007387 */ /* 0x0003e20000100800 */
[----:B----4-:R-:W-:Y:S01]  /*15820*/  IMAD.MOV.U32 R0, RZ, RZ, 0x2 ;  /* 0x00000002ff007424 */ /* 0x010fe200078e00ff */
[----:B-1----:R-:W-:-:S02]  /*15830*/  MOV R3, 0x181f ;  /* 0x0000181f00037802 */ /* 0x002fc40000000f00 */
[----:B------:R-:W-:Y:S02]  /*15840*/  MOV R2, 0x15860 ;  /* 0x0001586000027802 */ /* 0x000fe40000000f00 */
[----:B--23--:R-:W-:Y:S05]  /*15850*/  CALL.REL.NOINC `($__internal_20_$__cuda_sm70_shflsync_idx_p) ;  /* 0x000007e000007944 */ /* 0x00cfea0003c00000 */
[----:B-----5:R-:W-:Y:S01]  /*15860*/  MOV R4, R0 ;  /* 0x0000000000047202 */ /* 0x020fe20000000f00 */
[----:B-1----:R-:W-:Y:S05]  /*15870*/  BRA `(.L_x_1262) ;  /* 0xffffcc4000007947 */ /* 0x002fea000383ffff */
.L_x_1197:
[----:B------:R1:W-:Y:S01]  /*15880*/  STL [R1+0x4c], R14 ;  /* 0x00004c0e01007387 */ /* 0x0003e20000100800 */
[----:B----4-:R-:W-:Y:S01]  /*15890*/  IMAD.MOV.U32 R0, RZ, RZ, 0x2 ;  /* 0x00000002ff007424 */ /* 0x010fe200078e00ff */
[----:B-1----:R-:W-:Y:S02]  /*158a0*/  MOV R3, 0x181f ;  /* 0x0000181f00037802 */ /* 0x002fe40000000f00 */
[----:B------:R-:W-:Y:S02]  /*158b0*/  MOV R2, 0x158d0 ;  /* 0x000158d000027802 */ /* 0x000fe40000000f00 */
[----:B--23--:R-:W-:Y:S05]  /*158c0*/  CALL.REL.NOINC `($__internal_20_$__cuda_sm70_shflsync_idx_p) ;  /* 0x0000077000007944 */ /* 0x00cfea0003c00000 */
[----:B-1---5:R-:W-:Y:S05]  /*158d0*/  BRA `(.L_x_1263) ;  /* 0xffffcc0000007947 */ /* 0x022fea000383ffff */
.L_x_1200:
[----:B------:R1:W-:Y:S01]  /*158e0*/  STL [R1+0x4c], R5 ;  /* 0x00004c0501007387 */ /* 0x0003e20000100800 */
[----:B------:R-:W-:Y:S01]  /*158f0*/  IMAD.MOV.U32 R0, RZ, RZ, 0x3 ;  /* 0x00000003ff007424 */ /* 0x000fe200078e00ff */
[----:B-1----:R-:W-:Y:S02]  /*15900*/  MOV R3, 0x181f ;  /* 0x0000181f00037802 */ /* 0x002fe40000000f00 */
        /* <DEDUP_REMOVED lines=9> */
.L_x_1202:
[----:B------:R1:W-:Y:S01]  /*159a0*/  STL [R1+0x4c], R106 ;  /* 0x00004c6a01007387 */ /* 0x0003e20000100800 */
[----:B------:R-:W-:Y:S01]  /*159b0*/  IMAD.MOV.U32 R0, RZ, RZ, RZ ;  /* 0x000000ffff007224 */ /* 0x000fe200078e00ff */
[----:B------:R-:W-:-:S02]  /*159c0*/  MOV R3, 0x1f ;  /* 0x0000001f00037802 */ /* 0x000fc40000000f00 */
[----:B------:R-:W-:Y:S02]  /*159d0*/  MOV R2, 0x159f0 ;  /* 0x000159f000027802 */ /* 0x000fe40000000f00 */
[----:B-1----:R-:W-:Y:S05]  /*159e0*/  CALL.REL.NOINC `($__internal_20_$__cuda_sm70_shflsync_idx_p) ;  /* 0x0000065000007944 */ /* 0x002fea0003c00000 */
[----:B------:R-:W-:Y:S01]  /*159f0*/  MOV R9, R0 ;  /* 0x0000000000097202 */ /* 0x000fe20000000f00 */
[----:B-1---5:R-:W-:Y:S05]  /*15a00*/  BRA `(.L_x_1265) ;  /* 0xffffcf8000007947 */ /* 0x022fea000383ffff */
.L_x_1203:
[----:B------:R3:W-:Y:S01]  /*15a10*/  STL [R1+0x4c], R106 ;  /* 0x00004c6a01007387 */ /* 0x0007e20000100800 */
[----:B------:R-:W-:Y:S01]  /*15a20*/  IMAD.MOV.U32 R0, RZ, RZ, 0x1 ;  /* 0x00000001ff007424 */ /* 0x000fe200078e00ff */
[----:B------:R-:W-:Y:S02]  /*15a30*/  MOV R3, 0x1f ;  /* 0x0000001f00037802 */ /* 0x000fe40000000f00 */
[----:B------:R-:W-:Y:S02]  /*15a40*/  MOV R2, 0x15a60 ;  /* 0x00015a6000027802 */ /* 0x000fe40000000f00 */
[----:B-123--:R-:W-:Y:S05]  /*15a50*/  CALL.REL.NOINC `($__internal_20_$__cuda_sm70_shflsync_idx_p) ;  /* 0x000005e000007944 */ /* 0x00efea0003c00000 */
[----:B------:R-:W-:Y:S01]  /*15a60*/  MOV R8, R0 ;  /* 0x0000000000087202 */ /* 0x000fe20000000f00 */
[----:B-1---5:R-:W-:Y:S05]  /*15a70*/  BRA `(.L_x_1266) ;  /* 0xffffcf3000007947 */ /* 0x022fea000383ffff */
.L_x_1204:
[----:B------:R-:W-:Y:S02]  /*15a80*/  MOV R3, 0x1 ;  /* 0x0000000100037802 */ /* 0x000fe40000000f00 */
[----:B------:R-:W-:Y:S02]  /*15a90*/  MOV R2, 0x15ab0 ;  /* 0x00015ab000027802 */ /* 0x000fe40000000f00 */
[----:B-1234-:R-:W-:Y:S05]  /*15aa0*/  CALL.REL.NOINC `($__internal_21_$__cuda_sm70_shflsync_up_p) ;  /* 0x0000063000007944 */ /* 0x01efea0003c00000 */
[----:B------:R-:W-:Y:S05]  /*15ab0*/  BRA `(.L_x_1267) ;  /* 0xffffd02000007947 */ /* 0x000fea000383ffff */
.L_x_1205:
[----:B------:R-:W-:Y:S02]  /*15ac0*/  MOV R3, 0x2 ;  /* 0x0000000200037802 */ /* 0x000fe40000000f00 */
[----:B------:R-:W-:-:S02]  /*15ad0*/  MOV R2, 0x15af0 ;  /* 0x00015af000027802 */ /* 0x000fc40000000f00 */
[----:B--2-4-:R-:W-:Y:S05]  /*15ae0*/  CALL.REL.NOINC `($__internal_21_$__cuda_sm70_shflsync_up_p) ;  /* 0x000005f000007944 */ /* 0x014fea0003c00000 */
        /* <DEDUP_REMOVED lines=23> */
.L_x_1209:
[----:B------:R-:W-:Y:S02]  /*15c60*/  MOV R3, 0x1 ;  /* 0x0000000100037802 */ /* 0x000fe40000000f00 */
[----:B------:R-:W-:Y:S02]  /*15c70*/  MOV R2, 0x15c90 ;  /* 0x00015c9000027802 */ /* 0x000fe40000000f00 */
[----:B------:R-:W-:Y:S05]  /*15c80*/  CALL.REL.NOINC `($__internal_21_$__cuda_sm70_shflsync_up_p) ;  /* 0x0000045000007944 */ /* 0x000fea0003c00000 */
[----:B------:R-:W-:Y:S01]  /*15c90*/  MOV R2, R4 ;  /* 0x0000000400027202 */ /* 0x000fe20000000f00 */
[----:B------:R-:W-:Y:S05]  /*15ca0*/  BRA `(.L_x_1269) ;  /* 0xffffd09000007947 */ /* 0x000fea000383ffff */
.L_x_1210:
        /* <DEDUP_REMOVED lines=26> */
.L_x_1212:
[----:B------:R-:W-:Y:S02]  /*15e50*/  SEL R0, RZ, 0x1, P0 ;  /* 0x00000001ff007807 */ /* 0x000fe40000000000 */
[----:B------:R-:W-:Y:S02]  /*15e60*/  MOV R2, 0x15e80 ;  /* 0x00015e8000027802 */ /* 0x000fe40000000f00 */
[----:B-1----:R-:W-:Y:S05]  /*15e70*/  CALL.REL.NOINC `($__internal_22_$__cuda_sm70_votesync_ballot) ;  /* 0x000002c000007944 */ /* 0x002fea0003c00000 */
[----:B------:R-:W-:Y:S01]  /*15e80*/  MOV R10, R0 ;  /* 0x00000000000a7202 */ /* 0x000fe20000000f00 */
[----:B------:R-:W-:Y:S05]  /*15e90*/  BRA `(.L_x_1271) ;  /* 0xffffd03000007947 */ /* 0x000fea000383ffff */
.L_x_1213:
[----:B------:R3:W-:Y:S01]  /*15ea0*/  STL [R1+0x4c], R6 ;  /* 0x00004c0601007387 */ /* 0x0007e20000100800 */
[----:B--2---:R-:W-:Y:S01]  /*15eb0*/  IMAD.MOV.U32 R0, RZ, RZ, R5 ;  /* 0x000000ffff007224 */ /* 0x004fe200078e0005 */
[----:B------:R-:W-:Y:S02]  /*15ec0*/  MOV R3, 0x1f ;  /* 0x0000001f00037802 */ /* 0x000fe40000000f00 */
[----:B------:R-:W-:Y:S02]  /*15ed0*/  MOV R2, 0x15ef0 ;  /* 0x00015ef000027802 */ /* 0x000fe40000000f00 */
[----:B-1-3--:R-:W-:Y:S05]  /*15ee0*/  CALL.REL.NOINC `($__internal_20_$__cuda_sm70_shflsync_idx_p) ;  /* 0x0000015000007944 */ /* 0x00afea0003c00000 */
[----:B------:R2:W-:Y:S01]  /*15ef0*/  STL [R1+0x4c], R7 ;  /* 0x00004c0701007387 */ /* 0x0005e20000100800 */
[----:B------:R-:W-:Y:S01]  /*15f00*/  IMAD.MOV.U32 R11, RZ, RZ, R0 ;  /* 0x000000ffff0b7224 */ /* 0x000fe200078e0000 */
[----:B-----5:R-:W-:Y:S01]  /*15f10*/  MOV R0, R5 ;  /* 0x0000000500007202 */ /* 0x020fe20000000f00 */
[----:B------:R-:W-:Y:S01]  /*15f20*/  IMAD.MOV.U32 R3, RZ, RZ, 0x1f ;  /* 0x0000001fff037424 */ /* 0x000fe200078e00ff */
[----:B------:R-:W-:-:S02]  /*15f30*/  MOV R2, 0x15f50 ;  /* 0x00015f5000027802 */ /* 0x000fc40000000f00 */
[----:B-12---:R-:W-:Y:S05]  /*15f40*/  CALL.REL.NOINC `($__internal_20_$__cuda_sm70_shflsync_idx_p) ;  /* 0x000000f000007944 */ /* 0x006fea0003c00000 */
[----:B------:R-:W-:Y:S01]  /*15f50*/  MOV R7, R0 ;  /* 0x0000000000077202 */ /* 0x000fe20000000f00 */
[----:B-1---5:R-:W-:Y:S05]  /*15f60*/  BRA `(.L_x_1272) ;  /* 0xffffcfd000007947 */ /* 0x022fea000383ffff */
.L_x_1216:
[----:B------:R3:W-:Y:S01]  /*15f70*/  STL [R1+0x4c], R4 ;  /* 0x00004c0401007387 */ /* 0x0007e20000100800 */
[----:B--2---:R-:W-:Y:S01]  /*15f80*/  IMAD.MOV.U32 R0, RZ, RZ, R5 ;  /* 0x000000ffff007224 */ /* 0x004fe200078e0005 */
[----:B------:R-:W-:-:S02]  /*15f90*/  MOV R3, 0x1f ;  /* 0x0000001f00037802 */ /* 0x000fc40000000f00 */
[----:B------:R-:W-:Y:S02]  /*15fa0*/  MOV R2, 0x15fc0 ;  /* 0x00015fc000027802 */ /* 0x000fe40000000f00 */
[----:B-1-34-:R-:W-:Y:S05]  /*15fb0*/  CALL.REL.NOINC `($__internal_20_$__cuda_sm70_shflsync_idx_p) ;  /* 0x0000008000007944 */ /* 0x01afea0003c00000 */
[----:B------:R-:W-:Y:S01]  /*15fc0*/  MOV R12, R0 ;  /* 0x00000000000c7202 */ /* 0x000fe20000000f00 */
[----:B-1---5:R-:W-:Y:S05]  /*15fd0*/  BRA `(.L_x_1215) ;  /* 0xffffcfc000007947 */ /* 0x022fea000383ffff */
        .weak           $__internal_19_$__cuda_sm70_shflsync_bfly_p
        .type           $__internal_19_$__cuda_sm70_shflsync_bfly_p,@function
        .size           $__internal_19_$__cuda_sm70_shflsync_bfly_p,($__internal_20_$__cuda_sm70_shflsync_idx_p - $__internal_19_$__cuda_sm70_shflsync_bfly_p)
$__internal_19_$__cuda_sm70_shflsync_bfly_p:
[----:B------:R-:W-:Y:S02]  /*15fe0*/  MOV R178, 0xffffffff ;  /* 0xffffffff00b27802 */ /* 0x000fe40000000f00 */
[----:B------:R-:W-:Y:S02]  /*15ff0*/  MOV R3, 0x1f ;  /* 0x0000001f00037802 */ /* 0x000fe40000000f00 */
[----:B------:R-:W-:Y:S04]  /*16000*/  WARPSYNC R178 ;  /* 0x000000b200007348 */ /* 0x000fe80003800000 */
[----:B------:R1:W2:Y:S02]  /*16010*/  SHFL.BFLY PT, R0, R132, R0, R3 ;  /* 0x0c00000084007389 */ /* 0x0002a400000e0003 */
[----:B-1----:R-:W-:-:S04]  /*16020*/  MOV R3, 0x0 ;  /* 0x0000000000037802 */ /* 0x002fc80000000f00 */
[----:B--2---:R-:W-:Y:S05]  /*16030*/  RET.REL.NODEC R2 `(_ZN7cutlass13device_kernelIN5flash19enable_sm80_to_sm89INS1_16FlashAttnFwdSm80INS1_25CollectiveMainloopFwdSm80ILi8ELi1ELb1EN4cute5tupleIJNS5_1CILi128EEENS7_ILi48EEENS7_ILi256EEEEEELi256ENS_6half_tEfNS_4arch4Sm80ELb1ELb0ELb0ELb1ELb1ELb0ELb1ELb1EEENS1_21CollectiveEpilogueFwdINS6_IJS8_SA_S9_EEENS6_IJNS7_ILi1EEESI_SI_EEESC_SE_Li256ELb1ELb1ELb1ELb0EEENS1_36VarlenDynamicPersistentTileSchedulerILi128ELi48ELi256ELi256ELb1ELb1ELb0ELb1ELb1ELb1EEEEEEEEEvNT_6ParamsE) ;  /* 0xfffe9fc002007950 */ /* 0x004fea0003c3ffff */
        .weak           $__internal_20_$__cuda_sm70_shflsync_idx_p
        .type           $__internal_20_$__cuda_sm70_shflsync_idx_p,@function
        .size           $__internal_20_$__cuda_sm70_shflsync_idx_p,($__internal_21_$__cuda_sm70_shflsync_up_p - $__internal_20_$__cuda_sm70_shflsync_idx_p)
$__internal_20_$__cuda_sm70_shflsync_idx_p:
        /* <DEDUP_REMOVED lines=9> */
[----:B--2---:R-:W-:Y:S05]  /*160d0*/  RET.REL.NODEC R2 `(_ZN7cutlass13device_kernelIN5flash19enable_sm80_to_sm89INS1_16FlashAttnFwdSm80INS1_25CollectiveMainloopFwdSm80ILi8ELi1ELb1EN4cute5tupleIJNS5_1CILi128EEENS7_ILi48EEENS7_ILi256EEEEEELi256ENS_6half_tEfNS_4arch4Sm80ELb1ELb0ELb0ELb1ELb1ELb0ELb1ELb1EEENS1_21CollectiveEpilogueFwdINS6_IJS8_SA_S9_EEENS6_IJNS7_ILi1EEESI_SI_EEESC_SE_Li256ELb1ELb1ELb1ELb0EEENS1_36VarlenDynamicPersistentTileSchedulerILi128ELi48ELi256ELi256ELb1ELb1ELb0ELb1ELb1ELb1EEEEEEEEEvNT_6ParamsE) ;  /* 0xfffe9f2002007950 */ /* 0x004fea0003c3ffff */
        .weak           $__internal_21_$__cuda_sm70_shflsync_up_p
        .type           $__internal_21_$__cuda_sm70_shflsync_up_p,@function
        .size           $__internal_21_$__cuda_sm70_shflsync_up_p,($__internal_22_$__cuda_sm70_votesync_ballot - $__internal_21_$__cuda_sm70_shflsync_up_p)
$__internal_21_$__cuda_sm70_shflsync_up_p:
[----:B------:R-:W-:Y:S02]  /*160e0*/  MOV R4, RZ ;  /* 0x000000ff00047202 */ /* 0x000fe40000000f00 */
[----:B------:R-:W-:-:S04]  /*160f0*/  MOV R10, 0xffffffff ;  /* 0xffffffff000a7802 */ /* 0x000fc80000000f00 */
[----:B------:R-:W-:Y:S04]  /*16100*/  WARPSYNC R10 ;  /* 0x0000000a00007348 */ /* 0x000fe80003800000 */
[----:B------:R1:W2:Y:S02]  /*16110*/  SHFL.UP PT, R4, R0, R3, R4 ;  /* 0x0400000300047389 */ /* 0x0002a400000e0004 */
[----:B-1----:R-:W-:-:S04]  /*16120*/  MOV R3, 0x0 ;  /* 0x0000000000037802 */ /* 0x002fc80000000f00 */
[----:B--2---:R-:W-:Y:S05]  /*16130*/  RET.REL.NODEC R2 `(_ZN7cutlass13device_kernelIN5flash19enable_sm80_to_sm89INS1_16FlashAttnFwdSm80INS1_25CollectiveMainloopFwdSm80ILi8ELi1ELb1EN4cute5tupleIJNS5_1CILi128EEENS7_ILi48EEENS7_ILi256EEEEEELi256ENS_6half_tEfNS_4arch4Sm80ELb1ELb0ELb0ELb1ELb1ELb0ELb1ELb1EEENS1_21CollectiveEpilogueFwdINS6_IJS8_SA_S9_EEENS6_IJNS7_ILi1EEESI_SI_EEESC_SE_Li256ELb1ELb1ELb1ELb0EEENS1_36VarlenDynamicPersistentTileSchedulerILi128ELi48ELi256ELi256ELb1ELb1ELb0ELb1ELb1ELb1EEEEEEEEEvNT_6ParamsE) ;  /* 0xfffe9ec002007950 */ /* 0x004fea0003c3ffff */
        .weak           $__internal_22_$__cuda_sm70_votesync_ballot
        .type           $__internal_22_$__cuda_sm70_votesync_ballot,@function
        .size           $__internal_22_$__cuda_sm70_votesync_ballot,(.L_x_3254 - $__internal_22_$__cuda_sm70_votesync_ballot)
$__internal_22_$__cuda_sm70_votesync_ballot:
[----:B------:R-:W-:Y:S01]  /*16140*/  ISETP.NE.U32.AND P0, PT, R0, 0x1, PT ;  /* 0x000000010000780c */ /* 0x000fe20003f05070 */
[----:B------:R-:W-:-:S04]  /*16150*/  IMAD.MOV.U32 R3, RZ, RZ, -0x1 ;  /* 0xffffffffff037424 */ /* 0x000fc800078e00ff */
[----:B------:R-:W-:Y:S08]  /*16160*/  WARPSYNC R3 ;  /* 0x0000000300007348 */ /* 0x000ff00003800000 */
[----:B------:R-:W-:-:S04]  /*16170*/  VOTE.ANY R0, PT, !P0 ;  /* 0x0000000000007806 */ /* 0x000fc800040e0100 */
[----:B------:R-:W-:Y:S01]  /*16180*/  LOP3.LUT R0, R0, R3, RZ, 0xc0, !PT ;  /* 0x0000000300007212 */ /* 0x000fe200078ec0ff */
[----:B------:R-:W-:-:S04]  /*16190*/  IMAD.MOV.U32 R3, RZ, RZ, 0x0 ;  /* 0x00000000ff037424 */ /* 0x000fc800078e00ff */
[----:B------:R-:W-:Y:S05]  /*161a0*/  RET.REL.NODEC R2 `(_ZN7cutlass13device_kernelIN5flash19enable_sm80_to_sm89INS1_16FlashAttnFwdSm80INS1_25CollectiveMainloopFwdSm80ILi8ELi1ELb1EN4cute5tupleIJNS5_1CILi128EEENS7_ILi48EEENS7_ILi256EEEEEELi256ENS_6half_tEfNS_4arch4Sm80ELb1ELb0ELb0ELb1ELb1ELb0ELb1ELb1EEENS1_21CollectiveEpilogueFwdINS6_IJS8_SA_S9_EEENS6_IJNS7_ILi1EEESI_SI_EEESC_SE_Li256ELb1ELb1ELb1ELb0EEENS1_36VarlenDynamicPersistentTileSchedulerILi128ELi48ELi256ELi256ELb1ELb1ELb0ELb1ELb1ELb1EEEEEEEEEvNT_6ParamsE) ;  /* 0xfffe9e5002007950 */ /* 0x000fea0003c3ffff */
.L_x_1273:
        /* <DEDUP_REMOVED lines=13> */
.L_x_3254:


//--------------------- .text._ZN7cutlass13device_kernelIN5flash19enable_sm80_to_sm89INS1_16FlashAttnFwdSm80INS1_25CollectiveMainloopFwdSm80ILi8ELi1ELb0EN4cute5tupleIJNS5_1CILi128EEENS7_ILi32EEENS7_ILi256EEEEEELi256ENS_6half_tEfNS_4arch4Sm80ELb1ELb0ELb0ELb1ELb1ELb1ELb1ELb1EEENS1_21CollectiveEpilogueFwdINS6_IJS8_SA_S9_EEENS6_IJNS7_ILi1EEESI_SI_EEESC_SE_Li256ELb1ELb1ELb1ELb0EEENS1_36VarlenDynamicPersistentTileSchedulerILi128ELi32ELi256ELi256ELb1ELb1ELb0ELb1ELb1ELb1EEEEEEEEEvNT_6ParamsE --------------------------
	.section	.text._ZN7cutlass13device_kernelIN5flash19enable_sm80_to_sm89INS1_16FlashAttnFwdSm80INS1_25CollectiveMainloopFwdSm80ILi8ELi1ELb0EN4cute5tupleIJNS5_1CILi128EEENS7_ILi32EEENS7_ILi256EEEEEELi256ENS_6half_tEfNS_4arch4Sm80ELb1ELb0ELb0ELb1ELb1ELb1ELb1ELb1EEENS1_21CollectiveEpilogueFwdINS6_IJS8_SA_S9_EEENS6_IJNS7_ILi1EEESI_SI_EEESC_SE_Li256ELb1ELb1ELb1ELb0EEENS1_36VarlenDynamicPersistentTileSchedulerILi128ELi32ELi256ELi256ELb1ELb1ELb0ELb1ELb1ELb1EEEEEEEEEvNT_6ParamsE,"ax",@progbits
	.sectioninfo	@"SHI_REGISTERS=255"
	.align	128
.text._ZN7cutlass13device_kernelIN5flash19enable_sm80_to_sm89INS1_16FlashAttnFwdSm80INS1_25CollectiveMainloopFwdSm80ILi8ELi1ELb0EN4cute5tupleIJNS5_1CILi128EEENS7_ILi32EEENS7_ILi256EEEEEELi256ENS_6half_tEfNS_4arch4Sm80ELb1ELb0ELb0ELb1ELb1ELb1ELb1ELb1EEENS1_21CollectiveEpilogueFwdINS6_IJS8_SA_S9_EEENS6_IJNS7_ILi1EEESI_SI_EEESC_SE_Li256ELb1ELb1ELb1ELb0EEENS1_36VarlenDynamicPersistentTileSchedulerILi128ELi32ELi256ELi256ELb1ELb1ELb0ELb1ELb1ELb1EEEEEEEEEvNT_6ParamsE:
        .type           _ZN7cutlass13device_kernelIN5flash19enable_sm80_to_sm89INS1_16FlashAttnFwdSm80INS1_25CollectiveMainloopFwdSm80ILi8ELi1ELb0EN4cute5tupleIJNS5_1CILi128EEENS7_ILi32EEENS7_ILi256EEEEEELi256ENS_6half_tEfNS_4arch4Sm80ELb1ELb0ELb0ELb1ELb1ELb1ELb1ELb1EEENS1_21CollectiveEpilogueFwdINS6_IJS8_SA_S9_EEENS6_IJNS7_ILi1EEESI_SI_EEESC_SE_Li256ELb1ELb1ELb1ELb0EEENS1_36VarlenDynamicPersistentTileSchedulerILi128ELi32ELi256ELi256ELb1ELb1ELb0ELb1ELb1ELb1EEEEEEEEEvNT_6ParamsE,@function
        .size           _ZN7cutlass13device_kernelIN5flash19enable_sm80_to_sm89INS1_16FlashAttnFwdSm80INS1_25CollectiveMainloopFwdSm80ILi8ELi1ELb0EN4cute5tupleIJNS5_1CILi128EEENS7_ILi32EEENS7_ILi256EEEEEELi256ENS_6half_tEfNS_4arch4Sm80ELb1ELb0ELb0ELb1ELb1ELb1ELb1ELb1EEENS1_21CollectiveEpilogueFwdINS6_IJS8_SA_S9_EEENS6_IJNS7_ILi1EEESI_SI_EEESC_SE_Li256ELb1ELb1ELb1ELb0EEENS1_36VarlenDynamicPersistentTileSchedulerILi128ELi32ELi256ELi256ELb1ELb1ELb0ELb1ELb1ELb1EEEEEEEEEvNT_6ParamsE,(.L_x_3259 - _ZN7cutlass13device_kernelIN5flash19enable_sm80_to_sm89INS1_16FlashAttnFwdSm80INS1_25CollectiveMainloopFwdSm80ILi8ELi1ELb0EN4cute5tupleIJNS5_1CILi128EEENS7_ILi32EEENS7_ILi256EEEEEELi256ENS_6half_tEfNS_4arch4Sm80ELb1ELb0ELb0ELb1ELb1ELb1ELb1ELb1EEENS1_21CollectiveEpilogueFwdINS6_IJS8_SA_S9_EEENS6_IJNS7_ILi1EEESI_SI_EEESC_SE_Li256ELb1ELb1ELb1ELb0EEENS1_36VarlenDynamicPersistentTileSchedulerILi128ELi32ELi256ELi256ELb1ELb1ELb0ELb1ELb1ELb1EEEEEEEEEvNT_6ParamsE)
        .other          _ZN7cutlass13device_kernelIN5flash19enable_sm80_to_sm89INS1_16FlashAttnFwdSm80INS1_25CollectiveMainloopFwdSm80ILi8ELi1ELb0EN4cute5tupleIJNS5_1CILi128EEENS7_ILi32EEENS7_ILi256EEEEEELi256ENS_6half_tEfNS_4arch4Sm80ELb1ELb0ELb0ELb1ELb1ELb1ELb1ELb1EEENS1_21CollectiveEpilogueFwdINS6_IJS8_SA_S9_EEENS6_IJNS7_ILi1EEESI_SI_EEESC_SE_Li256ELb1ELb1ELb1ELb0EEENS1_36VarlenDynamicPersistentTileSchedulerILi128ELi32ELi256ELi256ELb1ELb1ELb0ELb1ELb1ELb1EEEEEEEEEvNT_6ParamsE,@"STO_CUDA_ENTRY STV_DEFAULT"
_ZN7cutlass13device_kernelIN5flash19enable_sm80_to_sm89INS1_16FlashAttnFwdSm80INS1_25CollectiveMainloopFwdSm80ILi8ELi1ELb0EN4cute5tupleIJNS5_1CILi128EEENS7_ILi32EEENS7_ILi256EEEEEELi256ENS_6half_tEfNS_4arch4Sm80ELb1ELb0ELb0ELb1ELb1ELb1ELb1ELb1EEENS1_21CollectiveEpilogueFwdINS6_IJS8_SA_S9_EEENS6_IJNS7_ILi1EEESI_SI_EEESC_SE_Li256ELb1ELb1ELb1ELb0EEENS1_36VarlenDynamicPersistentTileSchedulerILi128ELi32ELi256ELi256ELb1ELb1ELb0ELb1ELb1ELb1EEEEEEEEEvNT_6ParamsE:
        /* <DEDUP_REMOVED lines=52> */
.L_x_1279:
        /* <DEDUP_REMOVED lines=16> */
.L_x_1482:
        /* <DEDUP_REMOVED lines=16> */
.L_x_1483:
[----:B---3--:R-:W-:-:S05]  /*0540*/  IMAD R0, R0, c[0x0][0x538], RZ ;  /* 0x00014e0000007a24 */ /* 0x008fca00078e02ff */
[----:B------:R-:W-:-:S04]  /*0550*/  IADD3 R6, R0, R6, RZ ;  /* 0x0000000600067210 */ /* 0x000fc80007ffe0ff */
[----:B------:R-:W-:-:S13]  /*0560*/  ISETP.GT.AND P0, PT, R6, UR4, PT ;  /* 0x0000000406007c0c */ /* 0x000fda000bf04270 */
[----:B-12---:R-:W-:Y:S05]  /*0570*/  @!P0 BRA `(.L_x_1279) ;  /* 0xfffffdc000008947 */ /* 0x006fea000383ffff */
.L_x_1275:
[----:B------:R-:W-:-:S05]  /*0580*/  IADD3 R11, -R0, R6, RZ ;  /* 0x00000006000b7210 */ /* 0x000fca0007ffe1ff */
[----:B------:R-:W-:-:S05]  /*0590*/  IMAD R0, R4, c[0x0][0x538], R11 ;  /* 0x00014e0004007a24 */ /* 0x000fca00078e020b */
[----:B------:R-:W-:Y:S01]  /*05a0*/  ISETP.GT.AND P0, PT, R0, UR4, PT ;  /* 0x0000000400007c0c */ /* 0x000fe2000bf04270 */
[----:B------:R-:W-:-:S12]  /*05b0*/  BRA.DIV ~URZ, `(.L_x_1280) ;  /* 0x0001c3227f007947 */ /* 0x000fd8000b800000 */
[----:B------:R-:W-:-:S04]  /*05c0*/  VOTE.ANY R10, PT, !P0 ;  /* 0x00000000000a7806 */ /* 0x000fc800040e0100 */
.L_x_1484:
[----:B------:R-:W1:Y:S02]  /*05d0*/  POPC R5, R10 ;  /* 0x0000000a00057309 */ /* 0x000e640000000000 */
[----:B-12---:R-:W-:Y:S01]  /*05e0*/  IADD3 R235, R5, R7, RZ ;  /* 0x0000000705eb7210 */ /* 0x006fe20007ffe0ff */
[----:B------:R-:W-:Y:S05]  /*05f0*/  BRA.DIV ~URZ, `(.L_x_1281) ;  /* 0x0001c3327f007947 */ /* 0x000fea000b800000 */
[----:B------:R1:W2:Y:S01]  /*0600*/  SHFL.IDX PT, R12, R9, R5, 0x1f ;  /* 0x00001f05090c7589 */ /* 0x0002a200000e0000 */
[----:B------:R-:W-:-:S03]  /*0610*/  MOV R6, RZ ;  /* 0x000000ff00067202 */ /* 0x000fc60000000f00 */
[----:B------:R1:W3:Y:S04]  /*0620*/  SHFL.IDX PT, R9, R8, R5, 0x1f ;  /* 0x00001f0508097589 */ /* 0x0002e800000e0000 */
.L_x_1485:
[----:B------:R-:W-:Y:S01]  /*0630*/  ISETP.NE.AND P0, PT, R10, RZ, PT ;  /* 0x000000ff0a00720c */ /* 0x000fe20003f05270 */
[----:B------:R-:W-:-:S12]  /*0640*/  BSSY B0, `(.L_x_1282) ;  /* 0x0000005000007945 */ /* 0x000fd80003800000 */
[----:B------:R-:W-:Y:S05]  /*0650*/  @!P0 BRA `(.L_x_1283) ;  /* 0x0000003000008947 */ /* 0x000fea0003800000 */
[----:B------:R-:W-:Y:S01]  /*0660*/  IADD3 R2, R5, -0x1, RZ ;  /* 0xffffffff05027810 */ /* 0x000fe20007ffe0ff */
[----:B------:R-:W-:Y:S05]  /*0670*/  BRA.DIV ~URZ, `(.L_x_1284) ;  /* 0x0001c3927f007947 */ /* 0x000fea000b800000 */
[----:B------:R4:W1:Y:S02]  /*0680*/  SHFL.IDX PT, R6, R4, R2, 0x1f ;  /* 0x00001f0204067589 */ /* 0x00086400000e0000 */
.L_x_1283:
[----:B------:R-:W-:Y:S05]  /*0690*/  BSYNC B0 ;  /* 0x0000000000007941 */ /* 0x000fea0003800000 */
.L_x_1282:
        /* <DEDUP_REMOVED lines=67> */
.L_x_1286:
        /* <DEDUP_REMOVED lines=68> */
.L_x_1287:
[----:B------:R-:W-:Y:S05]  /*0f10*/  BSYNC B0 ;  /* 0x0000000000007941 */ /* 0x000fea0003800000 */
.L_x_1285:
[----:B------:R-:W-:-:S04]  /*0f20*/  LOP3.LUT R0, RZ, R0, RZ, 0x33, !PT ;  /* 0x00000000ff007212 */ /* 0x000fc800078e33ff */
[----:B------:R-:W-:Y:S01]  /*0f30*/  IADD3 R233, R0, R12, RZ ;  /* 0x0000000c00e97210 */ /* 0x000fe20007ffe0ff */
[----:B------:R-:W-:Y:S05]  /*0f40*/  BRA `(.L_x_1288) ;  /* 0x0000004000007947 */ /* 0x000fea0003800000 */
.L_x_1276:
[----:B--2---:R-:W-:Y:S01]  /*0f50*/  IMAD.MOV.U32 R233, RZ, RZ, RZ ;  /* 0x000000ffffe97224 */ /* 0x004fe200078e00ff */
[----:B------:R-:W-:Y:S01]  /*0f60*/  MOV R234, RZ ;  /* 0x000000ff00ea7202 */ /* 0x000fe20000000f00 */
[----:B------:R-:W-:Y:S01]  /*0f70*/  IMAD.U32 R232, RZ, RZ, UR4 ;  /* 0x00000004ffe87e24 */ /* 0x000fe2000f8e00ff */
[----:B------:R-:W-:Y:S02]  /*0f80*/  MOV R235, c[0x0][0x53c] ;  /* 0x00014f0000eb7a02 */ /* 0x000fe40000000f00 */
.L_x_1288:
[----:B------:R-:W-:Y:S01]  /*0f90*/  ISETP.NE.AND P0, PT, R13, RZ, PT ;  /* 0x000000ff0d00720c */ /* 0x000fe20003f05270 */
[----:B------:R-:W-:-:S12]  /*0fa0*/  WARPSYNC 0xffffffff ;  /* 0xffffffff00007948 */ /* 0x000fd80003800000 */
[----:B------:R1:W-:Y:S04]  /*0fb0*/  @!P0 STS.128 [0x20080], R232 ;  /* 0x020080e8ff008388 */ /* 0x0003e80000000c00 */
[----:B------:R-:W-:Y:S06]  /*0fc0*/  BAR.ARV 0x5, 0x100 ;  /* 0x0144000000007b1d */ /* 0x000fec0000002000 */
.L_x_1274:
        /* <DEDUP_REMOVED lines=73> */
[C---:B------:R-:W-:Y:S01]  /*1460*/  IMAD.IADD R231, R6.reuse, 0x1, -R8 ;  /* 0x0000000106e77824 */ /* 0x040fe200078e0a08 */
        /* <DEDUP_REMOVED lines=44> */
[----:B------:R-:W-:Y:S02]  /*1730*/  LOP3.LUT R8, R4, R30, RZ, 0x3c, !PT ;  /* 0x0000001e04087212 */ /* 0x000fe400078e3cff */
[----:B------:R-:W-:Y:S01]  /*1740*/  LOP3.LUT R6, R3, R24, RZ, 0x3c, !PT ;  /* 0x0000001803067212 */ /* 0x000fe200078e3cff */
[----:B------:R-:W-:Y:S01]  /*1750*/  STL [R1+0x14], R21 ;  /* 0x0000141501007387 */ /* 0x000fe20000100800 */
[----:B------:R-:W-:-:S02]  /*1760*/  LOP3.LUT R2, R2, 0xffffe000, RZ, 0xc0, !PT ;  /* 0xffffe00002027812 */ /* 0x000fc400078ec0ff */
[----:B------:R-:W-:Y:S01]  /*1770*/  LOP3.LUT R4, R7, R22, RZ, 0x3c, !PT ;  /* 0x0000001607047212 */ /* 0x000fe200078e3cff */
[----:B------:R-:W-:Y:S01]  /*1780*/  STL [R1+0x10], R19 ;  /* 0x0000101301007387 */ /* 0x000fe20000100800 */
[----:B------:R-:W-:Y:S02]  /*1790*/  LOP3.LUT R3, R10, R20, RZ, 0x3c, !PT ;  /* 0x000000140a037212 */ /* 0x000fe400078e3cff */
[-C--:B------:R-:W-:Y:S02]  /*17a0*/  IADD3 R16, R8, R2.reuse, R227 ;  /* 0x0000000208107210 */ /* 0x080fe40007ffe0e3 */
[-C--:B------:R-:W-:Y:S02]  /*17b0*/  IADD3 R15, R6, R2.reuse, R23 ;  /* 0x00000002060f7210 */ /* 0x080fe40007ffe017 */
[-C--:B------:R-:W-:Y:S02]  /*17c0*/  IADD3 R14, R4, R2.reuse, R21 ;  /* 0x00000002040e7210 */ /* 0x080fe40007ffe015 */
[----:B------:R-:W-:-:S02]  /*17d0*/  IADD3 R13, R3, R2, R19 ;  /* 0x00000002030d7210 */ /* 0x000fc40007ffe013 */
[C---:B------:R-:W-:Y:S02]  /*17e0*/  IADD3 R2, R240.reuse, 0x80, RZ ;  /* 0x00000080f0027810 */ /* 0x040fe40007ffe0ff */
[----:B------:R-:W-:Y:S02]  /*17f0*/  IADD3 R241, R240, 0x70, RZ ;  /* 0x00000070f0f17810 */ /* 0x000fe40007ffe0ff */
[----:B------:R-:W-:Y:S02]  /*1800*/  @P0 IADD3 R241, R2, 0x10, RZ ;  /* 0x0000001002f10810 */ /* 0x000fe40007ffe0ff */
[----:B------:R-:W-:Y:S02]  /*1810*/  LOP3.LUT R2, R223, 0x38, R134, 0xf8, !PT ;  /* 0x00000038df027812 */ /* 0x000fe400078ef886 */
[----:B------:R-:W-:Y:S02]  /*1820*/  IADD3 R159, R156, 0x20, RZ ;  /* 0x000000209c9f7810 */ /* 0x000fe40007ffe0ff */
[----:B------:R-:W-:-:S02]  /*1830*/  SHF.R.S32.HI R6, RZ, 0x1f, R209 ;  /* 0x0000001fff067819 */ /* 0x000fc400000114d1 */
[----:B------:R-:W-:Y:S02]  /*1840*/  IADD3 R158, R156, 0x60, RZ ;  /* 0x000000609c9e7810 */ /* 0x000fe40007ffe0ff */
[----:B------:R-:W-:Y:S02]  /*1850*/  LOP3.LUT R6, R17, 0x7ffffffc, RZ, 0xc0, !PT ;  /* 0x7ffffffc11067812 */ /* 0x000fe400078ec0ff */
[----:B------:R-:W-:Y:S02]  /*1860*/  LOP3.LUT R8, R2, R30, RZ, 0x3c, !PT ;  /* 0x0000001e02087212 */ /* 0x000fe400078e3cff */
[----:B------:R-:W-:Y:S02]  /*1870*/  SHF.R.S32.HI R17, RZ, 0x1f, R159 ;  /* 0x0000001fff117819 */ /* 0x000fe4000001149f */
[----:B------:R-:W-:Y:S01]  /*1880*/  SHF.R.S32.HI R7, RZ, 0x1f, R139 ;  /* 0x0000001fff077819 */ /* 0x000fe2000001148b */
[----:B------:R1:W-:Y:S01]  /*1890*/  STL [R1+0x3c], R8 ;  /* 0x00003c0801007387 */ /* 0x0003e20000100800 */
[----:B------:R-:W-:-:S02]  /*18a0*/  SHF.R.S32.HI R2, RZ, 0x1f, R158 ;  /* 0x0000001fff027819 */ /* 0x000fc4000001149e */
[CC--:B------:R-:W-:Y:S01]  /*18b0*/  IADD3 R3, R11.reuse, R9.reuse, R12 ;  /* 0x000000090b037210 */ /* 0x0c0fe20007ffe00c */
[----:B------:R-:W-:Y:S01]  /*18c0*/  STL [R1+0x8], R17 ;  /* 0x0000081101007387 */ /* 0x000fe20000100800 */
[----:B------:R-:W-:Y:S01]  /*18d0*/  LOP3.LUT R4, R11, R9, RZ, 0xfc, !PT ;  /* 0x000000090b047212 */ /* 0x000fe200078efcff */
[----:B------:R-:W-:Y:S01]  /*18e0*/  IMAD.MOV.U32 R12, RZ, RZ, 0x20 ;  /* 0x00000020ff0c7424 */ /* 0x000fe200078e00ff */
[--C-:B------:R-:W-:Y:S01]  /*18f0*/  LOP3.LUT R11, R29, 0x38, R134.reuse, 0xf8, !PT ;  /* 0x000000381d0b7812 */ /* 0x100fe200078ef886 */
[----:B------:R2:W-:Y:S01]  /*1900*/  STL [R1+0x4], R7 ;  /* 0x0000040701007387 */ /* 0x0005e20000100800 */
[--C-:B------:R-:W-:Y:S02]  /*1910*/  LOP3.LUT R10, R28, 0x38, R134.reuse, 0xf8, !PT ;  /* 0x000000381c0a7812 */ /* 0x100fe400078ef886 */
[----:B------:R-:W-:Y:S01]  /*1920*/  LOP3.LUT R9, R27, 0x38, R134, 0xf8, !PT ;  /* 0x000000381b097812 */ /* 0x000fe200078ef886 */
[----:B------:R3:W-:Y:S01]  /*1930*/  STL [R1], R2 ;  /* 0x0000000201007387 */ /* 0x0007e20000100800 */
[----:B------:R-:W-:-:S02]  /*1940*/  LOP3.LUT R11, R23, R11, R24, 0xf6, !PT ;  /* 0x0000000b170b7212 */ /* 0x000fc400078ef618 */
[----:B------:R-:W-:Y:S02]  /*1950*/  LOP3.LUT R10, R21, R10, R22, 0xf6, !PT ;  /* 0x0000000a150a7212 */ /* 0x000fe400078ef616 */
[----:B------:R-:W-:Y:S02]  /*1960*/  LOP3.LUT R9, R19, R9, R20, 0xf6, !PT ;  /* 0x0000000913097212 */ /* 0x000fe400078ef614 */
[----:B------:R-:W-:Y:S02]  /*1970*/  LEA R178, R0, 0xc080, 0x1 ;  /* 0x0000c08000b27811 */ /* 0x000fe400078e08ff */
[----:B------:R-:W-:Y:S02]  /*1980*/  SHF.R.S32.HI R0, RZ, 0x3, R5 ;  /* 0x00000003ff007819 */ /* 0x000fe40000011405 */
[----:B------:R-:W-:Y:S02]  /*1990*/  LEA R11, R11, 0x10080, 0x1 ;  /* 0x000100800b0b7811 */ /* 0x000fe400078e08ff */
[----:B-1----:R-:W-:Y:S01]  /*19a0*/  LOP3.LUT R8, R8, R227, RZ, 0xfc, !PT ;  /* 0x000000e308087212 */ /* 0x002fe200078efcff */
[----:B------:R1:W-:Y:S01]  /*19b0*/  STL [R1+0xc], R0 ;  /* 0x00000c0001007387 */ /* 0x0003e20000100800 */
[----:B------:R-:W-:-:S02]  /*19c0*/  LOP3.LUT R202, R5, 0xfffffff8, RZ, 0xc0, !PT ;  /* 0xfffffff805ca7812 */ /* 0x000fc400078ec0ff */
[----:B------:R-:W-:Y:S01]  /*19d0*/  LEA R5, R9, 0x10080, 0x1 ;  /* 0x0001008009057811 */ /* 0x000fe200078e08ff */
[----:B------:R-:W-:Y:S01]  /*19e0*/  IMAD.SHL.U32 R216, R8, 0x2, RZ ;  /* 0x0000000208d87824 */ /* 0x000fe200078e00ff */
[----:B------:R-:W-:Y:S01]  /*19f0*/  LEA R8, R10, 0x10080, 0x1 ;  /* 0x000100800a087811 */ /* 0x000fe200078e08ff */
[----:B------:R4:W-:Y:S01]  /*1a00*/  STL [R1+0x34], R11 ;  /* 0x0000340b01007387 */ /* 0x0009e20000100800 */
[----:B--2---:R-:W-:Y:S02]  /*1a10*/  SEL R7, R18, 0xffffffc0, !P2 ;  /* 0xffffffc012077807 */ /* 0x004fe40005000000 */
[----:B------:R-:W-:Y:S01]  /*1a20*/  LEA R183, R3, 0x10080, 0x1 ;  /* 0x0001008003b77811 */ /* 0x000fe200078e08ff */
[----:B------:R-:W-:Y:S01]  /*1a30*/  STL [R1+0x30], R8 ;  /* 0x0000300801007387 */ /* 0x000fe20000100800 */
[----:B---3--:R-:W-:Y:S01]  /*1a40*/  IMAD.IADD R2, R26, 0x1, -R6 ;  /* 0x000000011a027824 */ /* 0x008fe200078e0a06 */
[----:B------:R-:W-:Y:S01]  /*1a50*/  SEL R6, R12, 0xffffffe0, !P1 ;  /* 0xffffffe00c067807 */ /* 0x000fe20004800000 */
[----:B------:R-:W-:Y:S01]  /*1a60*/  IMAD.IADD R247, R240, 0x1, R7 ;  /* 0x00000001f0f77824 */ /* 0x000fe200078e0207 */
[----:B------:R2:W-:Y:S01]  /*1a70*/  STL [R1+0x2c], R5 ;  /* 0x00002c0501007387 */ /* 0x0005e20000100800 */
[----:B------:R-:W-:Y:S01]  /*1a80*/  IMAD.SHL.U32 R230, R2, 0x2, RZ ;  /* 0x0000000202e67824 */ /* 0x000fe200078e00ff */
[----:B------:R-:W-:Y:S01]  /*1a90*/  SEL R2, R12, 0xffffffe0, !P4 ;  /* 0xffffffe00c027807 */ /* 0x000fe20006000000 */
[----:B------:R-:W-:Y:S01]  /*1aa0*/  IMAD.IADD R243, R240, 0x1, R6 ;  /* 0x00000001f0f37824 */ /* 0x000fe200078e0206 */
[----:B------:R-:W-:Y:S01]  /*1ab0*/  LEA R179, R4, 0x8080, 0x1 ;  /* 0x0000808004b37811 */ /* 0x000fe200078e08ff */
[----:B------:R-:W-:Y:S01]  /*1ac0*/  IMAD.IADD R242, R6, 0x1, R241 ;  /* 0x0000000106f27824 */ /* 0x000fe200078e02f1 */
[C---:B------:R-:W-:Y:S01]  /*1ad0*/  IADD3 R37, R230.reuse, 0x10, RZ ;  /* 0x00000010e6257810 */ /* 0x040fe20007ffe0ff */
[----:B------:R-:W-:Y:S01]  /*1ae0*/  IMAD.IADD R184, R183, 0x1, R2 ;  /* 0x00000001b7b87824 */ /* 0x000fe200078e0202 */
[----:B------:R-:W-:Y:S01]  /*1af0*/  IADD3 R249, R230, 0x28, RZ ;  /* 0x00000028e6f97810 */ /* 0x000fe20007ffe0ff */
[----:B------:R-:W-:Y:S01]  /*1b00*/  IMAD.IADD R180, R2, 0x1, R179 ;  /* 0x0000000102b47824 */ /* 0x000fe200078e02b3 */
[C---:B------:R-:W-:Y:S01]  /*1b10*/  IADD3 R33, R230.reuse, 0x40, RZ ;  /* 0x00000040e6217810 */ /* 0x040fe20007ffe0ff */
[C---:B------:R-:W-:Y:S01]  /*1b20*/  IMAD.IADD R246, R7.reuse, 0x1, R243 ;  /* 0x0000000107f67824 */ /* 0x040fe200078e02f3 */
[C---:B------:R-:W-:Y:S01]  /*1b30*/  IADD3 R30, R230.reuse, 0x58, RZ ;  /* 0x00000058e61e7810 */ /* 0x040fe20007ffe0ff */
[----:B------:R-:W-:Y:S01]  /*1b40*/  IMAD.IADD R245, R7, 0x1, R241 ;  /* 0x0000000107f57824 */ /* 0x000fe200078e02f1 */
[----:B------:R-:W-:Y:S01]  /*1b50*/  IADD3 R27, R230, 0x70, RZ ;  /* 0x00000070e61b7810 */ /* 0x000fe20007ffe0ff */
[----:B------:R-:W-:Y:S01]  /*1b60*/  IMAD.IADD R244, R242, 0x1, R7 ;  /* 0x00000001f2f47824 */ /* 0x000fe200078e0207 */
[----:B------:R-:W-:-:S02]  /*1b70*/  SHF.R.S32.HI R9, RZ, 0x1f, R37 ;  /* 0x0000001fff097819 */ /* 0x000fc40000011425 */
[----:B------:R-:W-:Y:S02]  /*1b80*/  IADD3 R24, R230, 0x88, RZ ;  /* 0x00000088e6187810 */ /* 0x000fe40007ffe0ff */
[----:B------:R-:W-:Y:S02]  /*1b90*/  SHF.R.S32.HI R9, RZ, 0x1f, R249 ;  /* 0x0000001fff097819 */ /* 0x000fe400000114f9 */
[----:B-1----:R-:W-:Y:S02]  /*1ba0*/  SEL R0, R18, 0xffffffc0, !P3 ;  /* 0xffffffc012007807 */ /* 0x002fe40005800000 */
[C---:B------:R-:W-:Y:S02]  /*1bb0*/  IADD3 R21, R230.reuse, 0xa0, RZ ;  /* 0x000000a0e6157810 */ /* 0x040fe40007ffe0ff */
[----:B------:R-:W-:Y:S01]  /*1bc0*/  SHF.R.S32.HI R9, RZ, 0x1f, R33 ;  /* 0x0000001fff097819 */ /* 0x000fe20000011421 */
[----:B------:R-:W-:Y:S01]  /*1bd0*/  IMAD.IADD R186, R183, 0x1, R0 ;  /* 0x00000001b7ba7824 */ /* 0x000fe200078e0200 */
[----:B------:R-:W-:Y:S01]  /*1be0*/  IADD3 R18, R230, 0xb8, RZ ;  /* 0x000000b8e6127810 */ /* 0x000fe20007ffe0ff */
[----:B------:R-:W-:Y:S01]  /*1bf0*/  IMAD.IADD R182, R0, 0x1, R179 ;  /* 0x0000000100b67824 */ /* 0x000fe200078e02b3 */
[----:B------:R-:W-:Y:S01]  /*1c00*/  SHF.R.S32.HI R9, RZ, 0x1f, R30 ;  /* 0x0000001fff097819 */ /* 0x000fe2000001141e */
[----:B------:R-:W-:Y:S01]  /*1c10*/  IMAD.IADD R185, R184, 0x1, R0 ;  /* 0x00000001b8b97824 */ /* 0x000fe200078e0200 */
[----:B----4-:R-:W-:Y:S01]  /*1c20*/  IADD3 R11, R230, 0xd0, RZ ;  /* 0x000000d0e60b7810 */ /* 0x010fe20007ffe0ff */
[----:B------:R-:W-:Y:S01]  /*1c30*/  IMAD.IADD R181, R0, 0x1, R180 ;  /* 0x0000000100b57824 */ /* 0x000fe200078e02b4 */
[----:B------:R-:W-:-:S02]  /*1c40*/  SHF.R.S32.HI R9, RZ, 0x1f, R27 ;  /* 0x0000001fff097819 */ /* 0x000fc4000001141b */
[C---:B--2---:R-:W-:Y:S02]  /*1c50*/  IADD3 R5, R230.reuse, 0xe8, RZ ;  /* 0x000000e8e6057810 */ /* 0x044fe40007ffe0ff */
[----:B------:R-:W-:Y:S02]  /*1c60*/  SHF.R.S32.HI R9, RZ, 0x1f, R24 ;  /* 0x0000001fff097819 */ /* 0x000fe40000011418 */
[----:B------:R-:W-:Y:S02]  /*1c70*/  IADD3 R251, R230, 0xf8, RZ ;  /* 0x000000f8e6fb7810 */ /* 0x000fe40007ffe0ff */
[----:B------:R-:W-:Y:S02]  /*1c80*/  SHF.R.S32.HI R9, RZ, 0x1f, R21 ;  /* 0x0000001fff097819 */ /* 0x000fe40000011415 */
[----:B------:R-:W-:Y:S02]  /*1c90*/  SHF.R.S32.HI R9, RZ, 0x1f, R18 ;  /* 0x0000001fff097819 */ /* 0x000fe40000011412 */
[----:B------:R-:W-:-:S02]  /*1ca0*/  SHF.R.S32.HI R9, RZ, 0x1f, R11 ;  /* 0x0000001fff097819 */ /* 0x000fc4000001140b */
[C---:B------:R-:W-:Y:S02]  /*1cb0*/  IADD3 R10, R230.reuse, 0xd8, RZ ;  /* 0x000000d8e60a7810 */ /* 0x040fe40007ffe0ff */
[----:B------:R-:W-:Y:S02]  /*1cc0*/  SHF.R.S32.HI R9, RZ, 0x1f, R5 ;  /* 0x0000001fff097819 */ /* 0x000fe40000011405 */
[C---:B------:R-:W-:Y:S02]  /*1cd0*/  IADD3 R8, R230.reuse, 0xe0, RZ ;  /* 0x000000e0e6087810 */ /* 0x040fe40007ffe0ff */
[----:B------:R-:W-:Y:S02]  /*1ce0*/  SHF.R.S32.HI R5, RZ, 0x1f, R251 ;  /* 0x0000001fff057819 */ /* 0x000fe400000114fb */
[----:B------:R-:W-:Y:S02]  /*1cf0*/  IADD3 R252, R230, 0xf0, RZ ;  /* 0x000000f0e6fc7810 */ /* 0x000fe40007ffe0ff */
[----:B------:R-:W-:-:S02]  /*1d00*/  LEA R5, R16, 0x10080, 0x1 ;  /* 0x0001008010057811 */ /* 0x000fc400078e08ff */
[----:B------:R-:W-:Y:S02]  /*1d10*/  SHF.R.S32.HI R11, RZ, 0x1f, R10 ;  /* 0x0000001fff0b7819 */ /* 0x000fe4000001140a */
[----:B------:R-:W-:Y:S01]  /*1d20*/  SHF.R.S32.HI R10, RZ, 0x1f, R8 ;  /* 0x0000001fff0a7819 */ /* 0x000fe20000011408 */
[----:B------:R1:W-:Y:S01]  /*1d30*/  STL [R1+0x28], R5 ;  /* 0x0000280501007387 */ /* 0x0003e20000100800 */
[----:B------:R-:W-:Y:S02]  /*1d40*/  SHF.R.S32.HI R8, RZ, 0x1f, R252 ;  /* 0x0000001fff087819 */ /* 0x000fe400000114fc */
[----:B------:R-:W-:Y:S02]  /*1d50*/  LEA R9, R15, 0x10080, 0x1 ;  /* 0x000100800f097811 */ /* 0x000fe400078e08ff */
[----:B------:R-:W-:Y:S02]  /*1d60*/  LEA R8, R14, 0x10080, 0x1 ;  /* 0x000100800e087811 */ /* 0x000fe400078e08ff */
[----:B------:R-:W-:Y:S01]  /*1d70*/  IADD3 R36, R230, 0x18, RZ ;  /* 0x00000018e6247810 */ /* 0x000fe20007ffe0ff */
[----:B------:R2:W-:Y:S01]  /*1d80*/  STL [R1+0x24], R9 ;  /* 0x0000240901007387 */ /* 0x0005e20000100800 */
[----:B------:R-:W-:-:S02]  /*1d90*/  IADD3 R198, R134, 0x80, RZ ;  /* 0x0000008086c67810 */ /* 0x000fc40007ffe0ff */
[----:B------:R-:W-:Y:S01]  /*1da0*/  IADD3 R199, R134, 0xc0, RZ ;  /* 0x000000c086c77810 */ /* 0x000fe20007ffe0ff */
[----:B------:R2:W-:Y:S01]  /*1db0*/  STL [R1+0x20], R8 ;  /* 0x0000200801007387 */ /* 0x0005e20000100800 */
[C---:B------:R-:W-:Y:S02]  /*1dc0*/  IADD3 R38, R230.reuse, 0x8, RZ ;  /* 0x00000008e6267810 */ /* 0x040fe40007ffe0ff */
[C---:B------:R-:W-:Y:S02]  /*1dd0*/  IADD3 R250, R230.reuse, 0x20, RZ ;  /* 0x00000020e6fa7810 */ /* 0x040fe40007ffe0ff */
[C---:B------:R-:W-:Y:S02]  /*1de0*/  IADD3 R35, R230.reuse, 0x30, RZ ;  /* 0x00000030e6237810 */ /* 0x040fe40007ffe0ff */
[C---:B------:R-:W-:Y:S02]  /*1df0*/  IADD3 R34, R230.reuse, 0x38, RZ ;  /* 0x00000038e6227810 */ /* 0x040fe40007ffe0ff */
[----:B------:R-:W-:-:S02]  /*1e00*/  IADD3 R32, R230, 0x48, RZ ;  /* 0x00000048e6207810 */ /* 0x000fc40007ffe0ff */
[C---:B------:R-:W-:Y:S02]  /*1e10*/  IADD3 R31, R230.reuse, 0x50, RZ ;  /* 0x00000050e61f7810 */ /* 0x040fe40007ffe0ff */
[----:B-1----:R-:W-:Y:S02]  /*1e20*/  LEA R5, R13, 0x10080, 0x1 ;  /* 0x000100800d057811 */ /* 0x002fe400078e08ff */
[C---:B------:R-:W-:Y:S02]  /*1e30*/  IADD3 R29, R230.reuse, 0x60, RZ ;  /* 0x00000060e61d7810 */ /* 0x040fe40007ffe0ff */
[C---:B------:R-:W-:Y:S01]  /*1e40*/  IADD3 R28, R230.reuse, 0x68, RZ ;  /* 0x00000068e61c7810 */ /* 0x040fe20007ffe0ff */
[----:B------:R2:W-:Y:S01]  /*1e50*/  STL [R1+0x1c], R5 ;  /* 0x00001c0501007387 */ /* 0x0005e20000100800 */
[C---:B------:R-:W-:Y:S02]  /*1e60*/  IADD3 R26, R230.reuse, 0x78, RZ ;  /* 0x00000078e61a7810 */ /* 0x040fe40007ffe0ff */
[----:B------:R-:W-:-:S02]  /*1e70*/  IADD3 R25, R230, 0x80, RZ ;  /* 0x00000080e6197810 */ /* 0x000fc40007ffe0ff */
[C---:B------:R-:W-:Y:S02]  /*1e80*/  IADD3 R23, R230.reuse, 0x90, RZ ;  /* 0x00000090e6177810 */ /* 0x040fe40007ffe0ff */
[C---:B------:R-:W-:Y:S02]  /*1e90*/  IADD3 R22, R230.reuse, 0x98, RZ ;  /* 0x00000098e6167810 */ /* 0x040fe40007ffe0ff */
[C---:B------:R-:W-:Y:S02]  /*1ea0*/  IADD3 R20, R230.reuse, 0xa8, RZ ;  /* 0x000000a8e6147810 */ /* 0x040fe40007ffe0ff */
[C---:B------:R-:W-:Y:S02]  /*1eb0*/  IADD3 R19, R230.reuse, 0xb0, RZ ;  /* 0x000000b0e6137810 */ /* 0x040fe40007ffe0ff */
[C---:B------:R-:W-:Y:S02]  /*1ec0*/  IADD3 R17, R230.reuse, 0xc0, RZ ;  /* 0x000000c0e6117810 */ /* 0x040fe40007ffe0ff */
[----:B------:R-:W-:-:S02]  /*1ed0*/  IADD3 R12, R230, 0xc8, RZ ;  /* 0x000000c8e60c7810 */ /* 0x000fc40007ffe0ff */
        /* <DEDUP_REMOVED lines=21> */
[----:B--2---:R-:W-:Y:S02]  /*2030*/  SHF.R.S32.HI R12, RZ, 0x1f, R12 ;  /* 0x0000001fff0c7819 */ /* 0x004fe4000001140c */
.L_x_1481:
        /* <DEDUP_REMOVED lines=14> */
[----:B------:R-:W-:Y:S01]  /*2120*/  IMAD.MOV.U32 R110, RZ, RZ, RZ ;  /* 0x000000ffff6e7224 */ /* 0x000fe200078e00ff */
[----:B------:R-:W-:Y:S01]  /*2130*/  CS2R R12, SRZ ;  /* 0x00000000000c7805 */ /* 0x000fe2000001ff00 */
        /* <DEDUP_REMOVED lines=25> */
.L_x_1289:
[----:B------:R-:W-:-:S04]  /*22d0*/  ISETP.NE.U32.AND P0, PT, RZ, c[0x0][0x368], PT ;  /* 0x0000da00ff007a0c */ /* 0x000fc80003f05070 */
[----:B------:R-:W-:-:S13]  /*22e0*/  ISETP.NE.AND.EX P0, PT, RZ, c[0x0][0x36c], PT, P0 ;  /* 0x0000db00ff007a0c */ /* 0x000fda0003f05300 */
[----:B------:R-:W-:Y:S05]  /*22f0*/  @!P0 BRA `(.L_x_1290) ;  /* 0x0000004000008947 */ /* 0x000fea0003800000 */
[----:B---3--:R-:W-:-:S04]  /*2300*/  IADD3 R4, P0, R236, c[0x0][0x368], RZ ;  /* 0x0000da00ec047a10 */ /* 0x008fc80007f1e0ff */
[----:B------:R-:W-:-:S05]  /*2310*/  IADD3.X R5, R237, c[0x0][0x36c], RZ, P0, !PT ;  /* 0x0000db00ed057a10 */ /* 0x000fca00007fe4ff */
[----:B------:R1:W5:Y:S01]  /*2320*/  LDG.E R11, [R4.64] ;  /* 0x00000008040b7981 */ /* 0x000362000c1e1900 */
[----:B------:R-:W-:Y:S05]  /*2330*/  BRA `(.L_x_1291) ;  /* 0x0000005000007947 */ /* 0x000fea0003800000 */
.L_x_1290:
[----:B------:R-:W-:Y:S01]  /*2340*/  MOV R11, UR6 ;  /* 0x00000006000b7c02 */ /* 0x000fe20008000f00 */
[----:B------:R-:W-:Y:S05]  /*2350*/  @!P5 BRA `(.L_x_1291) ;  /* 0x000000300000d947 */ /* 0x000fea0003800000 */
[----:B---3--:R-:W2:Y:S04]  /*2360*/  LDG.E R6, [R4.64] ;  /* 0x0000000804067981 */ /* 0x008ea8000c1e1900 */
[----:B------:R-:W2:Y:S02]  /*2370*/  LDG.E R0, [R4.64+0x4] ;  /* 0x0000040804007981 */ /* 0x000ea4000c1e1900 */
[----:B--2---:R-:W-:Y:S02]  /*2380*/  IADD3 R11, -R6, R0, RZ ;  /* 0x00000000060b7210 */ /* 0x004fe40007ffe1ff */
.L_x_1291:
[----:B-1-3--:R1:W2:Y:S04]  /*2390*/  @P6 LDG.E R5, [R2.64] ;  /* 0x0000000802056981 */ /* 0x00a2a8000c1e1900 */
[----:B------:R1:W2:Y:S01]  /*23a0*/  @P6 LDG.E R4, [R2.64+0x4] ;  /* 0x0000040802046981 */ /* 0x0002a2000c1e1900 */
[----:B------:R-:W-:Y:S01]  /*23b0*/  ISETP.NE.U32.AND P0, PT, RZ, c[0x0][0x378], PT ;  /* 0x0000de00ff007a0c */ /* 0x000fe20003f05070 */
[----:B-----5:R-:W-:-:S03]  /*23c0*/  IMAD.MOV.U32 R99, RZ, RZ, R11 ;  /* 0x000000ffff637224 */ /* 0x020fc600078e000b */
[----:B------:R-:W-:Y:S01]  /*23d0*/  ISETP.NE.AND.EX P1, PT, RZ, c[0x0][0x37c], PT, P0 ;  /* 0x0000df00ff007a0c */ /* 0x000fe20003f25300 */
[----:B------:R-:W-:Y:S02]  /*23e0*/  IMAD.MOV.U32 R0, RZ, RZ, c[0x0][0x2c4] ;  /* 0x0000b100ff007624 */ /* 0x000fe400078e00ff */
[----:B------:R-:W-:-:S03]  /*23f0*/  IMAD.SHL.U32 R226, R233, 0x80, RZ ;  /* 0x00000080e9e27824 */ /* 0x000fc600078e00ff */
[----:B------:R-:W-:Y:S01]  /*2400*/  ISETP.NE.AND P2, PT, R0, 0x1, PT ;  /* 0x000000010000780c */ /* 0x000fe20003f45270 */
[----:B------:R-:W-:Y:S01]  /*2410*/  IMAD.MOV.U32 R55, RZ, RZ, c[0x0][0x228] ;  /* 0x00008a00ff377624 */ /* 0x000fe200078e00ff */
[----:B------:R-:W-:Y:S01]  /*2420*/  IADD3 R0, R226, 0x7f, RZ ;  /* 0x0000007fe2007810 */ /* 0x000fe20007ffe0ff */
[----:B------:R-:W-:-:S04]  /*2430*/  IMAD.IADD R8, R11, 0x1, -R224 ;  /* 0x000000010b087824 */ /* 0x000fc800078e0ae0 */
[----:B-1----:R-:W-:-:S04]  /*2440*/  @P1 IADD3 R2, P0, R236, c[0x0][0x378], RZ ;  /* 0x0000de00ec021a10 */ /* 0x002fc80007f1e0ff */
[----:B------:R-:W-:-:S05]  /*2450*/  @P1 IADD3.X R3, R237, c[0x0][0x37c], RZ, P0, !PT ;  /* 0x0000df00ed031a10 */ /* 0x000fca00007fe4ff */
[----:B------:R1:W5:Y:S01]  /*2460*/  @P1 LDG.E R99, [R2.64] ;  /* 0x0000000802631981 */ /* 0x000362000c1e1900 */
[----:B------:R-:W-:Y:S01]  /*2470*/  LOP3.LUT R7, R234, 0xff0000, RZ, 0xc0, !PT ;  /* 0x00ff0000ea077812 */ /* 0x000fe200078ec0ff */
[----:B------:R-:W-:Y:S01]  /*2480*/  BSSY B0, `(.L_x_1292) ;  /* 0x0000038000007945 */ /* 0x000fe20003800000 */
[----:B------:R-:W-:-:S04]  /*2490*/  LOP3.LUT R208, R208, 0xffffffdf, RZ, 0xc0, !PT ;  /* 0xffffffdfd0d07812 */ /* 0x000fc800078ec0ff */
[----:B------:R-:W-:Y:S01]  /*24a0*/  @P2 LOP3.LUT R208, R208, 0x20, RZ, 0xfc, !PT ;  /* 0x00000020d0d02812 */ /* 0x000fe200078efcff */
[----:B-1----:R-:W-:Y:S01]  /*24b0*/  @P2 IMAD.HI.U32 R2, R0, c[0x0][0x2c8], RZ ;  /* 0x0000b20000022a27 */ /* 0x002fe200078e00ff */
[----:B------:R-:W-:-:S04]  /*24c0*/  LOP3.LUT R3, R234, 0xff000000, RZ, 0xc0, !PT ;  /* 0xff000000ea037812 */ /* 0x000fc800078ec0ff */
[----:B------:R-:W-:Y:S02]  /*24d0*/  @P2 SHF.R.U32.HI R0, RZ, c[0x0][0x2cc], R2 ;  /* 0x0000b300ff002a19 */ /* 0x000fe40000011602 */
[----:B------:R-:W-:Y:S01]  /*24e0*/  SHF.R.U32.HI R6, RZ, 0x8, R3 ;  /* 0x00000008ff067819 */ /* 0x000fe20000011603 */
[----:B--2---:R-:W-:-:S04]  /*24f0*/  @P6 IMAD.IADD R55, R4, 0x1, -R5 ;  /* 0x0000000104376824 */ /* 0x004fc800078e0a05 */
[----:B------:R-:W-:-:S05]  /*2500*/  IMAD.IADD R228, R8, 0x1, R55 ;  /* 0x0000000108e47824 */ /* 0x000fca00078e0237 */
[C---:B------:R-:W-:Y:S02]  /*2510*/  IADD3 R102, R228.reuse, 0x20, -R229 ;  /* 0x00000020e4667810 */ /* 0x040fe40007ffe8e5 */
[----:B------:R-:W-:-:S03]  /*2520*/  IADD3 R2, R228, 0x1f, RZ ;  /* 0x0000001fe4027810 */ /* 0x000fc60007ffe0ff */
[----:B------:R-:W-:Y:S01]  /*2530*/  IMAD.IADD R0, R102, 0x1, R0 ;  /* 0x0000000166007824 */ /* 0x000fe200078e0200 */
[----:B------:R-:W-:-:S04]  /*2540*/  SHF.R.S32.HI R4, RZ, 0x1f, R2 ;  /* 0x0000001fff047819 */ /* 0x000fc80000011402 */
[----:B------:R-:W-:Y:S02]  /*2550*/  SHF.R.S32.HI R5, RZ, 0x1f, R0 ;  /* 0x0000001fff057819 */ /* 0x000fe40000011400 */
[----:B------:R-:W-:Y:S02]  /*2560*/  LEA.HI R3, R4, R2, RZ, 0x5 ;  /* 0x0000000204037211 */ /* 0x000fe400078f28ff */
[----:B------:R-:W-:Y:S02]  /*2570*/  LEA.HI R0, R5, R0, RZ, 0x5 ;  /* 0x0000000005007211 */ /* 0x000fe400078f28ff */
[----:B------:R-:W-:Y:S02]  /*2580*/  SHF.R.S32.HI R101, RZ, 0x5, R3 ;  /* 0x00000005ff657819 */ /* 0x000fe40000011403 */
[----:B------:R-:W-:Y:S02]  /*2590*/  SHF.R.S32.HI R0, RZ, 0x5, R0 ;  /* 0x00000005ff007819 */ /* 0x000fe40000011400 */
[----:B------:R-:W-:-:S02]  /*25a0*/  LEA.HI R2, R7, R6, RZ, 0x10 ;  /* 0x0000000607027211 */ /* 0x000fc400078f80ff */
[----:B------:R-:W-:Y:S01]  /*25b0*/  IMNMX R5, R101, R0, PT ;  /* 0x0000000065057217 */ /* 0x000fe20003800200 */
[----:B------:R-:W-:Y:S01]  /*25c0*/  IMAD.MOV.U32 R0, RZ, RZ, RZ ;  /* 0x000000ffff007224 */ /* 0x000fe200078e00ff */
[----:B------:R-:W-:Y:S02]  /*25d0*/  SHF.R.U32.HI R233, RZ, 0x10, R2 ;  /* 0x00000010ffe97819 */ /* 0x000fe40000011602 */
[----:B------:R-:W-:Y:S02]  /*25e0*/  ISETP.GE.AND P0, PT, R5, 0x1, PT ;  /* 0x000000010500780c */ /* 0x000fe40003f06270 */
[C---:B------:R-:W-:Y:S02]  /*25f0*/  ISETP.NE.AND P1, PT, R233.reuse, RZ, PT ;  /* 0x000000ffe900720c */ /* 0x040fe40003f25270 */
[----:B------:R-:W-:Y:S02]  /*2600*/  LOP3.LUT R248, R2, 0xff, RZ, 0xc0, !PT ;  /* 0x000000ff02f87812 */ /* 0x000fe400078ec0ff */
[----:B------:R-:W-:-:S07]  /*2610*/  SEL R97, R233, c[0x0][0x338], P1 ;  /* 0x0000ce00e9617a07 */ /* 0x000fce0000800000 */
        /* <DEDUP_REMOVED lines=30> */
.L_x_1293:
[----:B------:R-:W-:Y:S05]  /*2800*/  BSYNC B0 ;  /* 0x0000000000007941 */ /* 0x000fea0003800000 */
.L_x_1292:
        /* <DEDUP_REMOVED lines=30> */
[----:B------:R-:W-:Y:S01]  /*29f0*/  ISETP.NE.U32.AND P1, PT, RZ, c[0x0][0x340], PT ;  /* 0x0000d000ff007a0c */ /* 0x000fe20003f25070 */
[----:B------:R-:W-:Y:S01]  /*2a00*/  IMAD R0, R45, -0x20, R95 ;  /* 0xffffffe02d007824 */ /* 0x000fe200078e025f */
[----:B------:R-:W-:Y:S01]  /*2a10*/  SEL R10, R238, RZ, !P6 ;  /* 0x000000ffee0a7207 */ /* 0x000fe20007000000 */
[----:B------:R-:W-:Y:S01]  /*2a20*/  IMAD R4, R58, c[0x0][0x23c], R4 ;  /* 0x00008f003a047a24 */ /* 0x000fe200078e0204 */
[----:B------:R-:W-:-:S02]  /*2a30*/  ISETP.NE.AND.EX P1, PT, RZ, c[0x0][0x344], PT, P1 ;  /* 0x0000d100ff007a0c */ /* 0x000fc40003f25310 */
[----:B------:R-:W-:Y:S01]  /*2a40*/  ISETP.GT.AND P0, PT, R0, RZ, PT ;  /* 0x000000ff0000720c */ /* 0x000fe20003f04270 */
[----:B------:R-:W-:Y:S01]  /*2a50*/  IMAD.IADD R3, R3, 0x1, R4 ;  /* 0x0000000103037824 */ /* 0x000fe200078e0204 */
[----:B------:R-:W-:Y:S01]  /*2a60*/  SHF.L.U64.HI R105, R108, R104, c[0x0][0x23c] ;  /* 0x00008f006c697619 */ /* 0x000fe20000010268 */
[----:B------:R-:W-:Y:S01]  /*2a70*/  IMAD R0, R8, c[0x0][0x248], RZ ;  /* 0x0000920008007a24 */ /* 0x000fe200078e02ff */
[----:B------:R-:W-:Y:S01]  /*2a80*/  ISETP.GE.AND P4, PT, R134, c[0x0][0x1d4], PT ;  /* 0x0000750086007a0c */ /* 0x000fe20003f86270 */
[----:B------:R-:W-:Y:S01]  /*2a90*/  IMAD.WIDE.U32 R2, R20, c[0x0][0x240], R2 ;  /* 0x0000900014027a25 */ /* 0x000fe200078e0002 */
[----:B------:R-:W-:Y:S02]  /*2aa0*/  LOP3.LUT R208, R208, 0xfffffffe, RZ, 0xc0, !PT ;  /* 0xfffffffed0d07812 */ /* 0x000fe400078ec0ff */
[----:B------:R-:W-:Y:S01]  /*2ab0*/  ISETP.GE.AND P6, PT, R138, c[0x0][0x1d4], PT ;  /* 0x000075008a007a0c */ /* 0x000fe20003fc6270 */
[----:B------:R-:W-:Y:S01]  /*2ac0*/  IMAD R3, R20, c[0x0][0x244], R3 ;  /* 0x0000910014037a24 */ /* 0x000fe200078e0203 */
[----:B------:R-:W-:Y:S01]  /*2ad0*/  ISETP.GE.AND P5, PT, R198, c[0x0][0x1d4], PT ;  /* 0x00007500c6007a0c */ /* 0x000fe20003fa6270 */
[----:B------:R-:W-:Y:S01]  /*2ae0*/  IMAD R4, R10, c[0x0][0x24c], R0 ;  /* 0x000093000a047a24 */ /* 0x000fe200078e0200 */
[----:B------:R-:W-:Y:S01]  /*2af0*/  @P1 IADD3 R6, P3, R236, c[0x0][0x340], RZ ;  /* 0x0000d000ec061a10 */ /* 0x000fe20007f7e0ff */
[----:B------:R-:W-:Y:S01]  /*2b00*/  IMAD.WIDE.U32 R62, R10, c[0x0][0x248], R2 ;  /* 0x000092000a3e7a25 */ /* 0x000fe200078e0002 */
[----:B------:R-:W-:-:S02]  /*2b10*/  @P0 SHF.R.S32.HI R2, RZ, 0x1f, R45 ;  /* 0x0000001fff020819 */ /* 0x000fc4000001142d */
[----:B------:R-:W-:Y:S01]  /*2b20*/  @P1 IADD3.X R7, R237, c[0x0][0x344], RZ, P3, !PT ;  /* 0x0000d100ed071a10 */ /* 0x000fe20001ffe4ff */
[----:B------:R-:W-:Y:S01]  /*2b30*/  IMAD.SHL.U32 R108, R108, 0x20, RZ ;  /* 0x000000206c6c7824 */ /* 0x000fe200078e00ff */
[----:B------:R-:W-:Y:S01]  /*2b40*/  @P4 LOP3.LUT R208, R208, 0x1, RZ, 0xfc, !PT ;  /* 0x00000001d0d04812 */ /* 0x000fe200078efcff */
[----:B------:R-:W-:Y:S01]  /*2b50*/  @P0 IMAD R0, R105, R45, RZ ;  /* 0x0000002d69000224 */ /* 0x000fe200078e02ff */
[----:B------:R-:W-:Y:S01]  /*2b60*/  ISETP.GE.AND P4, PT, R199, c[0x0][0x1d4], PT ;  /* 0x00007500c7007a0c */ /* 0x000fe20003f86270 */
[----:B------:R-:W-:Y:S02]  /*2b70*/  IMAD.IADD R61, R63, 0x1, R4 ;  /* 0x000000013f3d7824 */ /* 0x000fe400078e0204 */
[----:B------:R-:W-:Y:S02]  /*2b80*/  @P0 IMAD.MOV.U32 R60, RZ, RZ, R62 ;  /* 0x000000ffff3c0224 */ /* 0x000fe400078e003e */
[-C--:B------:R-:W-:Y:S02]  /*2b90*/  @P0 IMAD R0, R2, R108.reuse, R0 ;  /* 0x0000006c02000224 */ /* 0x080fe400078e0200 */
[----:B------:R-:W-:-:S04]  /*2ba0*/  @P0 IMAD.WIDE.U32 R4, R45, R108, R60 ;  /* 0x0000006c2d040225 */ /* 0x000fc800078e003c */
[----:B------:R-:W-:Y:S01]  /*2bb0*/  @P0 IMAD.IADD R0, R5, 0x1, R0 ;  /* 0x0000000105000824 */ /* 0x000fe200078e0200 */
[----:B------:R-:W-:-:S04]  /*2bc0*/  @P0 LEA R2, P2, R4, c[0x0][0x220], 0x1 ;  /* 0x0000880004020a11 */ /* 0x000fc800078408ff */
[----:B------:R-:W-:Y:S02]  /*2bd0*/  @P0 LEA.HI.X R3, R4, c[0x0][0x224], R0, 0x1, P2 ;  /* 0x0000890004030a11 */ /* 0x000fe400010f0c00 */
[C---:B------:R-:W-:Y:S01]  /*2be0*/  LOP3.LUT P2, RZ, R208.reuse, 0x1, RZ, 0xc0, !PT ;  /* 0x00000001d0ff7812 */ /* 0x040fe2000784c0ff */
[----:B------:R-:W2:Y:S01]  /*2bf0*/  @P1 LDG.E R0, [R6.64] ;  /* 0x0000000806001981 */ /* 0x000ea2000c1e1900 */
[----:B------:R-:W-:Y:S01]  /*2c00*/  IMAD.MOV.U32 R100, RZ, RZ, c[0x0][0x27c] ;  /* 0x00009f00ff647624 */ /* 0x000fe200078e00ff */
[----:B------:R-:W-:-:S10]  /*2c10*/  LOP3.LUT R208, R208, 0xfffffffd, RZ, 0xc0, !PT ;  /* 0xfffffffdd0d07812 */ /* 0x000fd400078ec0ff */
[----:B------:R-:W-:Y:S01]  /*2c20*/  @!PT LDS RZ, [RZ] ;  /* 0x00000000fffff984 */ /* 0x000fe20000000800 */
[----:B------:R-:W-:Y:S01]  /*2c30*/  @!PT LDS RZ, [RZ] ;  /* 0x00000000fffff984 */ /* 0x000fe20000000800 */
[----:B------:R-:W-:Y:S01]  /*2c40*/  @!PT LDS RZ, [RZ] ;  /* 0x00000000fffff984 */ /* 0x000fe20000000800 */
[----:B------:R1:W-:Y:S01]  /*2c50*/  @P0 LDGSTS.E.BYPASS.LTC128B.128 [R195+0xc080], [R2.64], !P2 ;  /* 0x0c08000002c30fae */ /* 0x0003e2000d101d48 */
[----:B------:R-:W-:-:S03]  /*2c60*/  ISETP.GE.AND P2, PT, R134, c[0x0][0x27c], PT ;  /* 0x00009f0086007a0c */ /* 0x000fc60003f46270 */
[----:B------:R1:W-:Y:S04]  /*2c70*/  @P0 LDGSTS.E.BYPASS.LTC128B.128 [R195+0xd080], [R2.64+0x80], !P6 ;  /* 0x0d08008002c30fae */ /* 0x0003e8000f101d48 */
[----:B------:R1:W-:Y:S04]  /*2c80*/  @P0 LDGSTS.E.BYPASS.LTC128B.128 [R195+0xe080], [R2.64+0x100], !P5 ;  /* 0x0e08010002c30fae */ /* 0x0003e8000e901d48 */
[----:B------:R1:W-:Y:S01]  /*2c90*/  @P0 LDGSTS.E.BYPASS.LTC128B.128 [R195+0xf080], [R2.64+0x180], !P4 ;  /* 0x0f08018002c30fae */ /* 0x0003e2000e101d48 */
[----:B-----5:R-:W-:-:S03]  /*2ca0*/  SHF.R.S32.HI R19, RZ, 0x1f, R99 ;  /* 0x0000001fff137819 */ /* 0x020fc60000011463 */
[----:B------:R-:W0:Y:S01]  /*2cb0*/  LDGDEPBAR ;  /* 0x00000000000079af */ /* 0x000e220000000000 */
[----:B------:R-:W-:Y:S01]  /*2cc0*/  WARPSYNC 0xffffffff ;  /* 0xffffffff00007948 */ /* 0x000fe20003800000 */
[----:B------:R-:W-:Y:S01]  /*2cd0*/  @P2 LOP3.LUT R208, R208, 0x2, RZ, 0xfc, !PT ;  /* 0x00000002d0d02812 */ /* 0x000fe200078efcff */
[----:B------:R-:W-:Y:S01]  /*2ce0*/  IMAD.SHL.U32 R100, R100, 0x2, RZ ;  /* 0x0000000264647824 */ /* 0x000fe200078e00ff */
[----:B--2---:R-:W-:Y:S01]  /*2cf0*/  @P1 SHF.R.S32.HI R18, RZ, 0x1f, R0 ;  /* 0x0000001fff121819 */ /* 0x004fe20000011400 */
[----:B------:R-:W-:Y:S02]  /*2d00*/  @!P1 IMAD.MOV.U32 R0, RZ, RZ, R238 ;  /* 0x000000ffff009224 */ /* 0x000fe400078e00ee */
[----:B------:R-:W-:Y:S02]  /*2d10*/  @!P1 IMAD.MOV.U32 R18, RZ, RZ, R239 ;  /* 0x000000ffff129224 */ /* 0x000fe400078e00ef */
[----:B-1----:R-:W-:Y:S01]  /*2d20*/  IMAD.WIDE.U32 R2, R20, c[0x0][0x260], R134 ;  /* 0x0000980014027a25 */ /* 0x002fe200078e0086 */
[----:B------:R-:W-:Y:S01]  /*2d30*/  ISETP.GE.AND P0, PT, R138, c[0x0][0x27c], PT ;  /* 0x00009f008a007a0c */ /* 0x000fe20003f06270 */
[----:B------:R-:W-:Y:S01]  /*2d40*/  BAR.SYNC.DEFER_BLOCKING 0x0 ;  /* 0x0000000000007b1d */ /* 0x000fe20000010000 */
[----:B------:R-:W-:Y:S01]  /*2d50*/  LOP3.LUT R208, R208, 0xfffffffb, RZ, 0xc0, !PT ;  /* 0xfffffffbd0d07812 */ /* 0x000fe200078ec0ff */
[----:B------:R-:W-:Y:S01]  /*2d60*/  IMAD R6, R9, c[0x0][0x290], RZ ;  /* 0x0000a40009067a24 */ /* 0x000fe200078e02ff */
        /* <DEDUP_REMOVED lines=61> */
[----:B------:R-:W-:Y:S01]  /*3140*/  IMAD R10, R99, c[0x0][0x294], R10 ;  /* 0x0000a500630a7a24 */ /* 0x000fe200078e020a */
[----:B------:R-:W-:Y:S01]  /*3150*/  SHF.L.U64.HI R104, R107, R104, c[0x0][0x284] ;  /* 0x0000a1006b687619 */ /* 0x000fe20000010268 */
[----:B------:R-:W-:Y:S01]  /*3160*/  IMAD R0, R99, c[0x0][0x284], R14 ;  /* 0x0000a10063007a24 */ /* 0x000fe200078e020e */
        /* <DEDUP_REMOVED lines=21> */
.L_x_1313:
        /* <DEDUP_REMOVED lines=92> */
.L_x_1299:
[----:B------:R-:W-:Y:S05]  /*3880*/  BSYNC B0 ;  /* 0x0000000000007941 */ /* 0x000fea0003800000 */
.L_x_1298:
        /* <DEDUP_REMOVED lines=38> */
[----:B------:R-:W-:Y:S02]  /*3af0*/  @!P0 SHF.R.U32.HI R25, RZ, 0x10, R25 ;  /* 0x00000010ff198819 */ /* 0x000fe40000011619 */
[----:B-1----:R-:W-:Y:S02]  /*3b00*/  @!P0 MOV R0, R8 ;  /* 0x0000000800008202 */ /* 0x002fe40000000f00 */
[----:B------:R-:W-:Y:S03]  /*3b10*/  @!P0 MOV R4, R9 ;  /* 0x0000000900048202 */ /* 0x000fe60000000f00 */
[--C-:B------:R-:W-:Y:S02]  /*3b20*/  @!P0 HADD2.F32 R21, -RZ, R0.reuse.H1_H1 ;  /* 0x30000000ff158230 */ /* 0x100fe40000004100 */
[----:B------:R-:W-:Y:S03]  /*3b30*/  @!P0 HADD2.F32 R2, -RZ, R0.H0_H0 ;  /* 0x20000000ff028230 */ /* 0x000fe60000004100 */
[CC--:B------:R-:W-:Y:S02]  /*3b40*/  @!P0 FMUL.FTZ R23, R21.reuse, R3.reuse ;  /* 0x0000000315178220 */ /* 0x0c0fe40000410000 */
[C---:B------:R-:W-:Y:S02]  /*3b50*/  @!P0 FMUL.FTZ R0, R2.reuse, R3 ;  /* 0x0000000302008220 */ /* 0x040fe40000410000 */
[-C--:B------:R-:W-:Y:S01]  /*3b60*/  @!P0 FFMA.FTZ R41, R2, R22.reuse, -R23 ;  /* 0x0000001602298223 */ /* 0x080fe20000010817 */
[----:B------:R-:W-:Y:S01]  /*3b70*/  @!P0 HADD2.F32 R2, -RZ, R5.H0_H0 ;  /* 0x20000005ff028230 */ /* 0x000fe20000004100 */
[----:B------:R-:W-:Y:S01]  /*3b80*/  @!P0 IMAD.MOV.U32 R3, RZ, RZ, R10 ;  /* 0x000000ffff038224 */ /* 0x000fe200078e000a */
[--C-:B------:R-:W-:Y:S01]  /*3b90*/  @!P0 HADD2.F32 R23, -RZ, R4.reuse.H1_H1 ;  /* 0x30000004ff178230 */ /* 0x100fe20000004100 */
[----:B------:R-:W-:Y:S01]  /*3ba0*/  @!P0 FFMA.FTZ R0, R21, R22, R0 ;  /* 0x0000001615008223 */ /* 0x000fe20000010000 */
[----:B------:R-:W-:Y:S02]  /*3bb0*/  @!P0 HADD2.F32 R4, -RZ, R4.H0_H0 ;  /* 0x20000004ff048230 */ /* 0x000fe40000004100 */
[----:B------:R-:W-:Y:S01]  /*3bc0*/  @!P0 HADD2.F32 R21, -RZ, R24.H0_H0 ;  /* 0x20000018ff158230 */ /* 0x000fe20000004100 */
[CC--:B------:R-:W-:Y:S01]  /*3bd0*/  @!P0 FMUL.FTZ R5, R23.reuse, R2.reuse ;  /* 0x0000000217058220 */ /* 0x0c0fe20000410000 */
[--C-:B------:R-:W-:Y:S01]  /*3be0*/  @!P0 HADD2.F32 R22, -RZ, R3.reuse.H1_H1 ;  /* 0x30000003ff168230 */ /* 0x100fe20000004100 */
[C---:B------:R-:W-:Y:S01]  /*3bf0*/  @!P0 FMUL.FTZ R2, R4.reuse, R2 ;  /* 0x0000000204028220 */ /* 0x040fe20000410000 */
[----:B------:R-:W-:Y:S01]  /*3c00*/  @!P0 HADD2.F32 R24, -RZ, R32.H0_H0 ;  /* 0x20000020ff188230 */ /* 0x000fe20000004100 */
[----:B------:R-:W-:Y:S01]  /*3c10*/  @!P0 FFMA.FTZ R38, R4, R21, -R5 ;  /* 0x0000001504268223 */ /* 0x000fe20000010805 */
[----:B------:R-:W-:Y:S01]  /*3c20*/  @!P0 MOV R5, R11 ;  /* 0x0000000b00058202 */ /* 0x000fe20000000f00 */
[-C--:B------:R-:W-:Y:S01]  /*3c30*/  @!P0 FMUL.FTZ R32, R22, R16.reuse ;  /* 0x0000001016208220 */ /* 0x080fe20000410000 */
[----:B------:R-:W-:Y:S01]  /*3c40*/  @!P0 HADD2.F32 R4, -RZ, R3.H0_H0 ;  /* 0x20000003ff048230 */ /* 0x000fe20000004100 */
[----:B------:R-:W-:Y:S04]  /*3c50*/  @!P0 FFMA.FTZ R2, R23, R21, R2 ;  /* 0x0000001517028223 */ /* 0x000fe80000010002 */
[----:B------:R-:W-:Y:S01]  /*3c60*/  @!P0 FMUL.FTZ R3, R4, R16 ;  /* 0x0000001004038220 */ /* 0x000fe20000410000 */
[----:B------:R-:W-:Y:S01]  /*3c70*/  @!P0 F2FP.PACK_AB R2, R2, R38 ;  /* 0x000000260202823e */ /* 0x000fe200000000ff */
[-C--:B------:R-:W-:Y:S01]  /*3c80*/  @!P0 FFMA.FTZ R32, R4, R24.reuse, -R32 ;  /* 0x0000001804208223 */ /* 0x080fe20000010820 */
[----:B------:R-:W-:Y:S01]  /*3c90*/  @!P0 HADD2.F32 R4, -RZ, R17.H0_H0 ;  /* 0x20000011ff048230 */ /* 0x000fe20000004100 */
[----:B------:R-:W-:Y:S01]  /*3ca0*/  @!P0 FFMA.FTZ R3, R22, R24, R3 ;  /* 0x0000001816038223 */ /* 0x000fe20000010003 */
[--C-:B------:R-:W-:Y:S01]  /*3cb0*/  @!P0 HADD2.F32 R16, -RZ, R5.reuse.H1_H1 ;  /* 0x30000005ff108230 */ /* 0x100fe20000004100 */
[----:B------:R-:W-:Y:S01]  /*3cc0*/  @!P0 IMAD.MOV.U32 R9, RZ, RZ, R2 ;  /* 0x000000ffff098224 */ /* 0x000fe200078e0002 */
[----:B------:R-:W-:Y:S02]  /*3cd0*/  @!P0 HADD2.F32 R5, -RZ, R5.H0_H0 ;  /* 0x20000005ff058230 */ /* 0x000fe40000004100 */
[----:B------:R-:W-:Y:S01]  /*3ce0*/  @!P0 F2FP.PACK_AB R3, R3, R32 ;  /* 0x000000200303823e */ /* 0x000fe200000000ff */
[----:B------:R-:W-:Y:S01]  /*3cf0*/  @!P0 HADD2.F32 R17, -RZ, R25.H0_H0 ;  /* 0x20000019ff118230 */ /* 0x000fe20000004100 */
[-C--:B------:R-:W-:Y:S02]  /*3d00*/  @!P0 FMUL.FTZ R25, R16, R4.reuse ;  /* 0x0000000410198220 */ /* 0x080fe40000410000 */
[----:B------:R-:W-:Y:S01]  /*3d10*/  @!P0 MOV R10, R3 ;  /* 0x00000003000a8202 */ /* 0x000fe20000000f00 */
[C---:B------:R-:W-:Y:S02]  /*3d20*/  @!P0 FMUL.FTZ R4, R5.reuse, R4 ;  /* 0x0000000405048220 */ /* 0x040fe40000410000 */
[----:B------:R-:W-:Y:S01]  /*3d30*/  @!P0 FFMA.FTZ R25, R5, R17, -R25 ;  /* 0x0000001105198223 */ /* 0x000fe20000010819 */
[----:B------:R-:W-:Y:S01]  /*3d40*/  @!P0 F2FP.PACK_AB R5, R0, R41 ;  /* 0x000000290005823e */ /* 0x000fe200000000ff */
[----:B------:R-:W-:Y:S03]  /*3d50*/  @!P0 FFMA.FTZ R4, R16, R17, R4 ;  /* 0x0000001110048223 */ /* 0x000fe60000010004 */
[----:B------:R-:W-:Y:S02]  /*3d60*/  @!P0 MOV R8, R5 ;  /* 0x0000000500088202 */ /* 0x000fe40000000f00 */
[----:B------:R-:W-:Y:S04]  /*3d70*/  @!P0 F2FP.PACK_AB R0, R4, R25 ;  /* 0x000000190400823e */ /* 0x000fe800000000ff */
[----:B------:R-:W-:Y:S05]  /*3d80*/  @!P0 MOV R11, R0 ;  /* 0x00000000000b8202 */ /* 0x000fea0000000f00 */
[----:B------:R1:W-:Y:S02]  /*3d90*/  ST.E.128 [R36.64], R8 ;  /* 0x0000000824007985 */ /* 0x0003e4000c101d08 */
.L_x_1302:
[----:B------:R-:W-:Y:S05]  /*3da0*/  BSYNC B0 ;  /* 0x0000000000007941 */ /* 0x000fea0003800000 */
.L_x_1301:
        /* <DEDUP_REMOVED lines=39> */
[--C-:B------:R-:W-:Y:S02]  /*4020*/  @!P0 HADD2.F32 R5, -RZ, R4.reuse.H0_H0 ;  /* 0x20000004ff058230 */ /* 0x100fe40000004100 */
        /* <DEDUP_REMOVED lines=18> */
.L_x_1304:
[----:B------:R-:W-:Y:S05]  /*4150*/  BSYNC B0 ;  /* 0x0000000000007941 */ /* 0x000fea0003800000 */
.L_x_1303:
        /* <DEDUP_REMOVED lines=58> */
.L_x_1306:
[----:B------:R-:W-:Y:S05]  /*4500*/  BSYNC B0 ;  /* 0x0000000000007941 */ /* 0x000fea0003800000 */
.L_x_1305:
        /* <DEDUP_REMOVED lines=58> */
.L_x_1297:
        /* <DEDUP_REMOVED lines=31> */
.L_x_1308:
[----:B------:R-:W-:Y:S05]  /*4aa0*/  BSYNC B0 ;  /* 0x0000000000007941 */ /* 0x000fea0003800000 */
.L_x_1307:
        /* <DEDUP_REMOVED lines=147> */
.L_x_1310:
[----:B------:R-:W-:Y:S05]  /*53e0*/  BSYNC B0 ;  /* 0x0000000000007941 */ /* 0x000fea0003800000 */
.L_x_1309:
        /* <DEDUP_REMOVED lines=25> */
[----:B------:R-:W-:Y:S01]  /*5580*/  @!P0 SHF.R.U32.HI R21, RZ, 0x10, R29 ;  /* 0x00000010ff158819 */ /* 0x000fe2000001161d */
[----:B------:R-:W-:Y:S01]  /*5590*/  IMAD.SHL.U32 R0, R0, 0x2, RZ ;  /* 0x0000000200007824 */ /* 0x000fe200078e00ff */
[----:B------:R-:W-:Y:S02]  /*55a0*/  @!P0 SHF.R.U32.HI R7, RZ, 0x10, R13 ;  /* 0x00000010ff078819 */ /* 0x000fe4000001160d */
[----:B------:R-:W-:Y:S02]  /*55b0*/  @!P0 SHF.R.U64 R13, R28, 0x10, R29 ;  /* 0x000000101c0d8819 */ /* 0x000fe4000000121d */
[----:B------:R-:W1:Y:S01]  /*55c0*/  LDS.128 R32, [R0+0xc080] ;  /* 0x00c0800000207984 */ /* 0x000e620000000c00 */
[----:B------:R-:W-:Y:S01]  /*55d0*/  @!P0 HADD2.F32 R7, -RZ, R7.H0_H0 ;  /* 0x20000007ff078230 */ /* 0x000fe20000004100 */
[--C-:B------:R-:W-:Y:S01]  /*55e0*/  @!P0 SHF.R.U64 R10, R14, 0x10, R15.reuse ;  /* 0x000000100e0a8819 */ /* 0x100fe2000000120f */
[----:B------:R-:W-:Y:S01]  /*55f0*/  @!P0 HADD2.F32 R13, -RZ, R13.H0_H0 ;  /* 0x2000000dff0d8230 */ /* 0x000fe20000004100 */
[----:B------:R-:W-:Y:S02]  /*5600*/  @!P0 SHF.R.U32.HI R8, RZ, 0x10, R15 ;  /* 0x00000010ff088819 */ /* 0x000fe4000001160f */
[----:B------:R-:W-:Y:S01]  /*5610*/  @!P0 SHF.R.U32.HI R15, RZ, 0x10, R31 ;  /* 0x00000010ff0f8819 */ /* 0x000fe2000001161f */
[----:B------:R-:W-:Y:S02]  /*5620*/  @!P0 HADD2.F32 R10, -RZ, R10.H0_H0 ;  /* 0x2000000aff0a8230 */ /* 0x000fe40000004100 */
[----:B------:R-:W-:Y:S02]  /*5630*/  @!P0 HADD2.F32 R8, -RZ, R8.H0_H0 ;  /* 0x20000008ff088230 */ /* 0x000fe40000004100 */
[----:B------:R-:W-:Y:S01]  /*5640*/  @!P0 HADD2.F32 R24, -RZ, R15.H0_H0 ;  /* 0x2000000fff188230 */ /* 0x000fe20000004100 */
[----:B-1----:R-:W-:Y:S01]  /*5650*/  @!P0 IMAD.MOV.U32 R12, RZ, RZ, R32 ;  /* 0x000000ffff0c8224 */ /* 0x002fe200078e0020 */
[----:B------:R-:W-:Y:S02]  /*5660*/  @!P0 MOV R0, R16 ;  /* 0x0000001000008202 */ /* 0x000fe40000000f00 */
[----:B------:R-:W-:Y:S02]  /*5670*/  @!P0 MOV R25, R34 ;  /* 0x0000002200198202 */ /* 0x000fe40000000f00 */
        /* <DEDUP_REMOVED lines=13> */
[----:B------:R-:W-:Y:S01]  /*5750*/  @!P0 HADD2.F32 R22, -RZ, R39.H0_H0 ;  /* 0x20000027ff168230 */ /* 0x000fe20000004100 */
[-C--:B------:R-:W-:Y:S01]  /*5760*/  @!P0 FFMA.FTZ R37, R3, R13.reuse, -R14 ;  /* 0x0000000d03258223 */ /* 0x080fe2000001080e */
[----:B------:R-:W-:Y:S01]  /*5770*/  @!P0 HADD2.F32 R14, -RZ, R21.H0_H0 ;  /* 0x20000015ff0e8230 */ /* 0x000fe20000004100 */
[----:B------:R-:W-:Y:S01]  /*5780*/  @!P0 FFMA.FTZ R2, R12, R13, R2 ;  /* 0x0000000d0c028223 */ /* 0x000fe20000010002 */
[----:B------:R-:W-:Y:S02]  /*5790*/  @!P0 HADD2.F32 R13, -RZ, R5.H1_H1 ;  /* 0x30000005ff0d8230 */ /* 0x000fe40000004100 */
[----:B------:R-:W-:Y:S02]  /*57a0*/  @!P0 HADD2.F32 R3, -RZ, R11.H1_H1 ;  /* 0x3000000bff038230 */ /* 0x000fe40000004100 */
[----:B------:R-:W-:Y:S01]  /*57b0*/  @!P0 HADD2.F32 R11, -RZ, R5.H0_H0 ;  /* 0x20000005ff0b8230 */ /* 0x000fe20000004100 */
[----:B------:R-:W-:Y:S01]  /*57c0*/  @!P0 FMUL.FTZ R21, R13, R7 ;  /* 0x000000070d158220 */ /* 0x000fe20000410000 */
[----:B------:R-:W-:Y:S02]  /*57d0*/  @!P0 HADD2.F32 R5, -RZ, R4.H1_H1 ;  /* 0x30000004ff058230 */ /* 0x000fe40000004100 */
[----:B------:R-:W-:Y:S02]  /*57e0*/  @!P0 HADD2.F32 R12, -RZ, R38.H1_H1 ;  /* 0x30000026ff0c8230 */ /* 0x000fe40000004100 */
[----:B------:R-:W-:Y:S01]  /*57f0*/  @!P0 HADD2.F32 R6, -RZ, R4.H0_H0 ;  /* 0x20000004ff068230 */ /* 0x000fe20000004100 */
[----:B------:R-:W-:Y:S01]  /*5800*/  @!P0 FMUL.FTZ R4, R11, R3 ;  /* 0x000000030b048220 */ /* 0x000fe20000410000 */
[--C-:B------:R-:W-:Y:S01]  /*5810*/  @!P0 HADD2.F32 R23, -RZ, R9.reuse.H1_H1 ;  /* 0x30000009ff178230 */ /* 0x100fe20000004100 */
[C---:B------:R-:W-:Y:S01]  /*5820*/  @!P0 FFMA.FTZ R27, R5.reuse, R14, -R21 ;  /* 0x0000000e051b8223 */ /* 0x040fe20000010815 */
[----:B------:R-:W-:Y:S01]  /*5830*/  @!P0 HADD2.F32 R21, -RZ, R9.H0_H0 ;  /* 0x20000009ff158230 */ /* 0x000fe20000004100 */
[C---:B------:R-:W-:Y:S02]  /*5840*/  @!P0 FFMA.FTZ R31, R6.reuse, R12, -R4 ;  /* 0x0000000c061f8223 */ /* 0x040fe40000010804 */
[----:B------:R-:W-:Y:S01]  /*5850*/  @!P0 FMUL.FTZ R4, R5, R7 ;  /* 0x0000000705048220 */ /* 0x000fe20000410000 */
[--C-:B------:R-:W-:Y:S01]  /*5860*/  @!P0 HADD2.F32 R7, -RZ, R20.reuse.H0_H0 ;  /* 0x20000014ff078230 */ /* 0x100fe20000004100 */
[----:B------:R-:W-:Y:S01]  /*5870*/  @!P0 IMAD.MOV.U32 R5, RZ, RZ, R19 ;  /* 0x000000ffff058224 */ /* 0x000fe200078e0013 */
[----:B------:R-:W-:Y:S01]  /*5880*/  @!P0 F2FP.PACK_AB R27, R27, R31 ;  /* 0x0000001f1b1b823e */ /* 0x000fe200000000ff */
[----:B------:R-:W-:Y:S02]  /*5890*/  @!P0 FMUL.FTZ R3, R6, R3 ;  /* 0x0000000306038220 */ /* 0x000fe40000410000 */
[----:B------:R-:W-:Y:S01]  /*58a0*/  @!P0 FMUL.FTZ R9, R23, R8 ;  /* 0x0000000817098220 */ /* 0x000fe20000410000 */
[--C-:B------:R-:W-:Y:S01]  /*58b0*/  @!P0 HADD2.F32 R6, -RZ, R5.reuse.H0_H0 ;  /* 0x20000005ff068230 */ /* 0x100fe20000004100 */
[-C--:B------:R-:W-:Y:S01]  /*58c0*/  @!P0 FMUL.FTZ R15, R21, R7.reuse ;  /* 0x00000007150f8220 */ /* 0x080fe20000410000 */
[----:B------:R-:W-:Y:S01]  /*58d0*/  @!P0 HADD2.F32 R5, -RZ, R5.H1_H1 ;  /* 0x30000005ff058230 */ /* 0x000fe20000004100 */
[----:B------:R-:W-:Y:S01]  /*58e0*/  @!P0 FFMA.FTZ R3, R11, R12, R3 ;  /* 0x0000000c0b038223 */ /* 0x000fe20000010003 */
[----:B------:R-:W-:Y:S01]  /*58f0*/  @!P0 HADD2.F32 R11, -RZ, R39.H1_H1 ;  /* 0x30000027ff0b8230 */ /* 0x000fe20000004100 */
[C---:B------:R-:W-:Y:S01]  /*5900*/  @!P0 FFMA.FTZ R30, R6.reuse, R22, -R15 ;  /* 0x00000016061e8223 */ /* 0x040fe2000001080f */
[--C-:B------:R-:W-:Y:S01]  /*5910*/  @!P0 HADD2.F32 R15, -RZ, R25.reuse.H0_H0 ;  /* 0x20000019ff0f8230 */ /* 0x100fe20000004100 */
[C---:B------:R-:W-:Y:S01]  /*5920*/  @!P0 FFMA.FTZ R29, R5.reuse, R24, -R9 ;  /* 0x00000018051d8223 */ /* 0x040fe20000010809 */
[----:B------:R-:W-:Y:S01]  /*5930*/  @!P0 HADD2.F32 R12, -RZ, R25.H1_H1 ;  /* 0x30000019ff0c8230 */ /* 0x000fe20000004100 */
[----:B------:R-:W-:Y:S02]  /*5940*/  @!P0 IMAD.MOV.U32 R9, RZ, RZ, R18 ;  /* 0x000000ffff098224 */ /* 0x000fe400078e0012 */
[----:B------:R-:W-:Y:S01]  /*5950*/  @!P0 FMUL.FTZ R8, R5, R8 ;  /* 0x0000000805088220 */ /* 0x000fe20000410000 */
[----:B------:R-:W-:Y:S01]  /*5960*/  @!P0 HADD2.F32 R5, -RZ, R20.H1_H1 ;  /* 0x30000014ff058230 */ /* 0x000fe20000004100 */
[----:B------:R-:W-:Y:S01]  /*5970*/  @!P0 FMUL.FTZ R7, R6, R7 ;  /* 0x0000000706078220 */ /* 0x000fe20000410000 */
[--C-:B------:R-:W-:Y:S01]  /*5980*/  @!P0 HADD2.F32 R6, -RZ, R9.reuse.H0_H0 ;  /* 0x20000009ff068230 */ /* 0x100fe20000004100 */
[----:B------:R-:W-:Y:S01]  /*5990*/  @!P0 FMUL.FTZ R25, R12, R10 ;  /* 0x0000000a0c198220 */ /* 0x000fe20000410000 */
[----:B------:R-:W-:Y:S01]  /*59a0*/  @!P0 HADD2.F32 R9, -RZ, R9.H1_H1 ;  /* 0x30000009ff098230 */ /* 0x000fe20000004100 */
[-C--:B------:R-:W-:Y:S02]  /*59b0*/  @!P0 FMUL.FTZ R20, R15, R5.reuse ;  /* 0x000000050f148220 */ /* 0x080fe40000410000 */
[C---:B------:R-:W-:Y:S02]  /*59c0*/  @!P0 FMUL.FTZ R5, R6.reuse, R5 ;  /* 0x0000000506058220 */ /* 0x040fe40000410000 */
[-C--:B------:R-:W-:Y:S01]  /*59d0*/  @!P0 FFMA.FTZ R28, R6, R11.reuse, -R20 ;  /* 0x0000000b061c8223 */ /* 0x080fe20000010814 */
[----:B------:R-:W-:Y:S01]  /*59e0*/  @!P0 HADD2.F32 R20, -RZ, R26.H0_H0 ;  /* 0x2000001aff148230 */ /* 0x000fe20000004100 */
[----:B------:R-:W-:Y:S01]  /*59f0*/  @!P0 F2FP.PACK_AB R26, R37, R44 ;  /* 0x0000002c251a823e */ /* 0x000fe200000000ff */
[----:B------:R-:W-:Y:S02]  /*5a00*/  @!P0 FMUL.FTZ R6, R9, R10 ;  /* 0x0000000a09068220 */ /* 0x000fe40000410000 */
[----:B------:R-:W-:Y:S01]  /*5a10*/  @!P0 FFMA.FTZ R4, R13, R14, R4 ;  /* 0x0000000e0d048223 */ /* 0x000fe20000010004 */
[----:B------:R-:W-:Y:S01]  /*5a20*/  @!P0 MOV R16, R26 ;  /* 0x0000001a00108202 */ /* 0x000fe20000000f00 */
[----:B------:R-:W-:Y:S01]  /*5a30*/  @!P0 FFMA.FTZ R10, R9, R20, -R25 ;  /* 0x00000014090a8223 */ /* 0x000fe20000010819 */
[----:B------:R-:W-:Y:S01]  /*5a40*/  @!P0 F2FP.PACK_AB R25, R29, R30 ;  /* 0x0000001e1d19823e */ /* 0x000fe200000000ff */
[----:B------:R-:W-:Y:S01]  /*5a50*/  @!P0 FFMA.FTZ R5, R15, R11, R5 ;  /* 0x0000000b0f058223 */ /* 0x000fe20000010005 */
[----:B------:R-:W-:Y:S01]  /*5a60*/  @!P0 F2FP.PACK_AB R9, R2, R0 ;  /* 0x000000000209823e */ /* 0x000fe200000000ff */
[----:B------:R-:W-:Y:S01]  /*5a70*/  @!P0 IMAD.MOV.U32 R17, RZ, RZ, R27 ;  /* 0x000000ffff118224 */ /* 0x000fe200078e001b */
        /* <DEDUP_REMOVED lines=21> */
.L_x_1296:
        /* <DEDUP_REMOVED lines=27> */
.L_x_1300:
[----:B------:R-:W-:Y:S05]  /*5d80*/  BSYNC B1 ;  /* 0x0000000000017941 */ /* 0x000fea0003800000 */
.L_x_1295:
        /* <DEDUP_REMOVED lines=59> */
.L_x_1312:
[----:B-123--:R-:W-:Y:S05]  /*6140*/  BSYNC B0 ;  /* 0x0000000000007941 */ /* 0x00efea0003800000 */
.L_x_1311:
        /* <DEDUP_REMOVED lines=23> */
.L_x_1294:
[----:B------:R-:W-:Y:S01]  /*62c0*/  IMAD.MOV.U32 R0, RZ, RZ, c[0x0][0x2c4] ;  /* 0x0000b100ff007624 */ /* 0x000fe200078e00ff */
[----:B------:R-:W-:Y:S04]  /*62d0*/  BSSY B0, `(.L_x_1314) ;  /* 0x000002a000007945 */ /* 0x000fe80003800000 */
[----:B------:R-:W-:-:S02]  /*62e0*/  ISETP.NE.AND P3, PT, R0, 0x1, PT ;  /* 0x000000010000780c */ /* 0x000fc40003f65270 */
[----:B------:R-:W-:-:S11]  /*62f0*/  IADD3 R0, R226, 0x7f, RZ ;  /* 0x0000007fe2007810 */ /* 0x000fd60007ffe0ff */
[----:B------:R-:W-:-:S05]  /*6300*/  @P3 IMAD.HI.U32 R2, R0, c[0x0][0x2c8], RZ ;  /* 0x0000b20000023a27 */ /* 0x000fca00078e00ff */
[----:B------:R-:W-:-:S05]  /*6310*/  @P3 SHF.R.U32.HI R0, RZ, c[0x0][0x2cc], R2 ;  /* 0x0000b300ff003a19 */ /* 0x000fca0000011602 */
[----:B------:R-:W-:-:S05]  /*6320*/  IMAD.IADD R0, R102, 0x1, R0 ;  /* 0x0000000166007824 */ /* 0x000fca00078e0200 */
[----:B------:R-:W-:-:S04]  /*6330*/  SHF.R.S32.HI R2, RZ, 0x1f, R0 ;  /* 0x0000001fff027819 */ /* 0x000fc80000011400 */
[----:B------:R-:W-:-:S04]  /*6340*/  LEA.HI R0, R2, R0, RZ, 0x5 ;  /* 0x0000000002007211 */ /* 0x000fc800078f28ff */
[----:B------:R-:W-:-:S04]  /*6350*/  SHF.R.S32.HI R0, RZ, 0x5, R0 ;  /* 0x00000005ff007819 */ /* 0x000fc80000011400 */
[----:B-1----:R-:W-:Y:S01]  /*6360*/  IMNMX R5, R101, R0, PT ;  /* 0x0000000065057217 */ /* 0x002fe20003800200 */
[----:B------:R-:W-:-:S03]  /*6370*/  IMAD.MOV.U32 R0, RZ, RZ, RZ ;  /* 0x000000ffff007224 */ /* 0x000fc600078e00ff */
[----:B------:R-:W-:-:S13]  /*6380*/  ISETP.GE.AND P0, PT, R5, 0x1, PT ;  /* 0x000000010500780c */ /* 0x000fda0003f06270 */
        /* <DEDUP_REMOVED lines=30> */
.L_x_1315:
[----:B------:R-:W-:Y:S05]  /*6570*/  BSYNC B0 ;  /* 0x0000000000007941 */ /* 0x000fea0003800000 */
.L_x_1314:
        /* <DEDUP_REMOVED lines=77> */
[----:B------:R-:W-:Y:S01]  /*6a50*/  SHF.R.S32.HI R0, RZ, 0x1f, R110 ;  /* 0x0000001fff007819 */ /* 0x000fe2000001146e */
[--C-:B------:R-:W-:Y:S01]  /*6a60*/  IMAD.IADD R4, R214, 0x1, R226.reuse ;  /* 0x00000001d6047824 */ /* 0x100fe200078e02e2 */
[----:B------:R-:W-:Y:S01]  /*6a70*/  ISETP.NE.U32.AND P0, PT, RZ, c[0x0][0x348], PT ;  /* 0x0000d200ff007a0c */ /* 0x000fe20003f05070 */
[----:B------:R-:W-:Y:S01]  /*6a80*/  IMAD.IADD R13, R209, 0x1, R226 ;  /* 0x00000001d10d7824 */ /* 0x000fe200078e02e2 */
[----:B------:R-:W-:Y:S01]  /*6a90*/  LOP3.LUT R215, R234, 0xffff, RZ, 0xc0, !PT ;  /* 0x0000ffffead77812 */ /* 0x000fe200078ec0ff */
[----:B------:R-:W-:Y:S01]  /*6aa0*/  IMAD R0, R0, c[0x0][0x178], RZ ;  /* 0x00005e0000007a24 */ /* 0x000fe200078e02ff */
[----:B------:R-:W-:Y:S01]  /*6ab0*/  ISETP.NE.AND.EX P0, PT, RZ, c[0x0][0x34c], PT, P0 ;  /* 0x0000d300ff007a0c */ /* 0x000fe20003f05300 */
[----:B------:R-:W-:Y:S01]  /*6ac0*/  @P3 IMAD.HI.U32 R7, R4, c[0x0][0x2c8], RZ ;  /* 0x0000b20004073a27 */ /* 0x000fe200078e00ff */
[----:B------:R-:W-:Y:S02]  /*6ad0*/  ISETP.GE.AND P5, PT, R134, c[0x0][0x198], PT ;  /* 0x0000660086007a0c */ /* 0x000fe40003fa6270 */
[----:B------:R-:W-:Y:S01]  /*6ae0*/  SEL R6, R239, RZ, !P0 ;  /* 0x000000ffef067207 */ /* 0x000fe20004000000 */
[----:B------:R-:W-:Y:S01]  /*6af0*/  IMAD R0, R110, c[0x0][0x17c], R0 ;  /* 0x00005f006e007a24 */ /* 0x000fe200078e0200 */
[----:B------:R-:W-:-:S02]  /*6b00*/  SEL R5, R238, RZ, !P0 ;  /* 0x000000ffee057207 */ /* 0x000fc40004000000 */
[----:B------:R-:W-:Y:S01]  /*6b10*/  ISETP.GE.AND P4, PT, R138, c[0x0][0x198], PT ;  /* 0x000066008a007a0c */ /* 0x000fe20003f86270 */
[----:B------:R-:W-:Y:S01]  /*6b20*/  IMAD R6, R6, c[0x0][0x1c0], RZ ;  /* 0x0000700006067a24 */ /* 0x000fe200078e02ff */
[----:B------:R-:W-:Y:S02]  /*6b30*/  ISETP.GE.AND P2, PT, R199, c[0x0][0x198], PT ;  /* 0x00006600c7007a0c */ /* 0x000fe40003f46270 */
[----:B------:R-:W-:Y:S01]  /*6b40*/  IADD3 R114, R196, -0x1, RZ ;  /* 0xffffffffc4727810 */ /* 0x000fe20007ffe0ff */
[----:B------:R-:W-:Y:S02]  /*6b50*/  IMAD R6, R5, c[0x0][0x1c4], R6 ;  /* 0x0000710005067a24 */ /* 0x000fe400078e0206 */
[----:B-1----:R-:W-:-:S04]  /*6b60*/  IMAD.WIDE.U32 R2, R110, c[0x0][0x178], RZ ;  /* 0x00005e006e027a25 */ /* 0x002fc800078e00ff */
[----:B------:R-:W-:Y:S01]  /*6b70*/  IMAD.IADD R3, R3, 0x1, R0 ;  /* 0x0000000103037824 */ /* 0x000fe200078e0200 */
[----:B------:R-:W-:Y:S02]  /*6b80*/  MOV R0, R4 ;  /* 0x0000000400007202 */ /* 0x000fe40000000f00 */
[----:B------:R-:W-:Y:S01]  /*6b90*/  @P3 SHF.R.U32.HI R0, RZ, c[0x0][0x2cc], R7 ;  /* 0x0000b300ff003a19 */ /* 0x000fe20000011607 */
[C---:B------:R-:W-:Y:S01]  /*6ba0*/  IMAD.WIDE.U32 R2, R215.reuse, c[0x0][0x1b8], R2 ;  /* 0x00006e00d7027a25 */ /* 0x040fe200078e0002 */
[----:B------:R-:W-:Y:S02]  /*6bb0*/  ISETP.GE.AND P3, PT, R198, c[0x0][0x198], PT ;  /* 0x00006600c6007a0c */ /* 0x000fe40003f66270 */
[----:B------:R-:W-:Y:S01]  /*6bc0*/  SHF.R.S32.HI R7, RZ, 0x1f, R0 ;  /* 0x0000001fff077819 */ /* 0x000fe20000011400 */
[----:B------:R-:W-:-:S04]  /*6bd0*/  IMAD R3, R215, c[0x0][0x1bc], R3 ;  /* 0x00006f00d7037a24 */ /* 0x000fc800078e0203 */
        /* <DEDUP_REMOVED lines=18> */
.L_x_1486:
[----:B------:R-:W-:Y:S05]  /*6d00*/  BRA.DIV ~URZ, `(.L_x_1318) ;  /* 0x00015dd27f007947 */ /* 0x000fea000b800000 */
[----:B------:R3:W4:Y:S02]  /*6d10*/  SHFL.IDX PT, R0, R12, RZ, 0x181f ;  /* 0x00181fff0c007589 */ /* 0x00072400000e0000 */
.L_x_1487:
        /* <DEDUP_REMOVED lines=21> */
.L_x_1320:
[----:B------:R-:W-:Y:S05]  /*6e70*/  BSYNC B0 ;  /* 0x0000000000007941 */ /* 0x000fea0003800000 */
.L_x_1319:
[----:B------:R-:W-:Y:S05]  /*6e80*/  BRA.DIV ~URZ, `(.L_x_1321) ;  /* 0x00015cb27f007947 */ /* 0x000fea000b800000 */
[----:B--2---:R2:W1:Y:S04]  /*6e90*/  SHFL.IDX PT, R4, R5, 0x1, 0x181f ;  /* 0x00381f0005047f89 */ /* 0x00446800000e0000 */
[----:B----4-:R2:W4:Y:S02]  /*6ea0*/  SHFL.IDX PT, R0, R12, 0x1, 0x181f ;  /* 0x00381f000c007f89 */ /* 0x01052400000e0000 */
.L_x_1488:
        /* <DEDUP_REMOVED lines=21> */
.L_x_1323:
[----:B------:R-:W-:Y:S05]  /*7000*/  BSYNC B0 ;  /* 0x0000000000007941 */ /* 0x000fea0003800000 */
.L_x_1322:
[----:B------:R-:W-:Y:S05]  /*7010*/  BRA.DIV ~URZ, `(.L_x_1324) ;  /* 0x00015be27f007947 */ /* 0x000fea000b800000 */
[----:B-1----:R1:W2:Y:S02]  /*7020*/  SHFL.IDX PT, R4, R5, 0x2, 0x181f ;  /* 0x00581f0005047f89 */ /* 0x0022a400000e0000 */
.L_x_1489:
[----:B------:R-:W-:Y:S05]  /*7030*/  BRA.DIV ~URZ, `(.L_x_1325) ;  /* 0x00015c327f007947 */ /* 0x000fea000b800000 */
[----:B----4-:R4:W1:Y:S02]  /*7040*/  SHFL.IDX PT, R0, R12, 0x2, 0x181f ;  /* 0x00581f000c007f89 */ /* 0x01086400000e0000 */
.L_x_1490:
        /* <DEDUP_REMOVED lines=21> */
.L_x_1327:
[----:B------:R-:W-:Y:S05]  /*71a0*/  BSYNC B0 ;  /* 0x0000000000007941 */ /* 0x000fea0003800000 */
.L_x_1326:
[----:B------:R-:W-:Y:S05]  /*71b0*/  BRA.DIV ~URZ, `(.L_x_1328) ;  /* 0x00015b127f007947 */ /* 0x000fea000b800000 */
[----:B--2---:R2:W3:Y:S04]  /*71c0*/  SHFL.IDX PT, R4, R5, 0x3, 0x181f ;  /* 0x00781f0005047f89 */ /* 0x0044e800000e0000 */
[----:B-1----:R2:W1:Y:S02]  /*71d0*/  SHFL.IDX PT, R0, R12, 0x3, 0x181f ;  /* 0x00781f000c007f89 */ /* 0x00246400000e0000 */
.L_x_1491:
[----:B------:R-:W-:Y:S01]  /*71e0*/  IADD3 R2, R13, 0x60, RZ ;  /* 0x000000600d027810 */ /* 0x000fe20007ffe0ff */
[----:B-----5:R-:W-:Y:S01]  /*71f0*/  IMAD.WIDE.U32 R220, R14, c[0x0][0x2b0], RZ ;  /* 0x0000ac000edc7a25 */ /* 0x020fe200078e00ff */
[----:B------:R-:W-:Y:S02]  /*7200*/  LOP3.LUT R208, R208, 0xfffffffe, RZ, 0xc0, !PT ;  /* 0xfffffffed0d07812 */ /* 0x000fe400078ec0ff */
[----:B------:R-:W-:-:S13]  /*7210*/  ISETP.GE.AND P1, PT, R2, R64, PT ;  /* 0x000000400200720c */ /* 0x000fda0003f26270 */
[----:B-1----:R-:W-:Y:S02]  /*7220*/  @!P1 LEA R10, P0, R134, R0, 0x1 ;  /* 0x00000000860a9211 */ /* 0x002fe400078008ff */
[----:B------:R-:W-:Y:S02]  /*7230*/  @P1 LOP3.LUT R208, R208, 0x1, RZ, 0xfc, !PT ;  /* 0x00000001d0d01812 */ /* 0x000fe400078efcff */
        /* <DEDUP_REMOVED lines=9> */
[----:B------:R-:W-:Y:S02]  /*72d0*/  @!P1 LEA.HI.X R7, R198, R4, R207, 0x1, P0 ;  /* 0x00000004c6079211 */ /* 0x000fe400000f0ccf */
[C---:B------:R-:W-:Y:S02]  /*72e0*/  @!P1 LEA R2, P0, R199.reuse, R0, 0x1 ;  /* 0x00000000c7029211 */ /* 0x040fe400078008ff */
[----:B------:R-:W-:Y:S01]  /*72f0*/  SHF.R.S32.HI R0, RZ, 0x1f, R14 ;  /* 0x0000001fff007819 */ /* 0x000fe2000001140e */
[----:B------:R1:W-:Y:S01]  /*7300*/  @!P1 LDGSTS.E.BYPASS.LTC128B.128 [R216+0x1b080], [R6.64], !P3 ;  /* 0x1b08000006d89fae */ /* 0x0003e2000d901d48 */
        /* <DEDUP_REMOVED lines=9> */
[----:B-1----:R-:W-:Y:S01]  /*73a0*/  IMAD R2, R114, 0x20, R214 ;  /* 0x0000002072027824 */ /* 0x002fe200078e02d6 */
[----:B------:R-:W-:Y:S01]  /*73b0*/  LOP3.LUT R208, R208, 0xfffffffd, RZ, 0xc0, !PT ;  /* 0xfffffffdd0d07812 */ /* 0x000fe200078ec0ff */
[----:B------:R-:W-:Y:S01]  /*73c0*/  IMAD.MOV.U32 R197, RZ, RZ, RZ ;  /* 0x000000ffffc57224 */ /* 0x000fe200078e00ff */
[----:B------:R-:W-:-:S02]  /*73d0*/  ISETP.NE.AND P1, PT, R122, 0x1, PT ;  /* 0x000000017a00780c */ /* 0x000fc40003f25270 */
[C---:B------:R-:W-:Y:S01]  /*73e0*/  ISETP.GE.AND P0, PT, R2.reuse, R228, PT ;  /* 0x000000e40200720c */ /* 0x040fe20003f06270 */
[----:B------:R-:W-:-:S03]  /*73f0*/  IMAD.IADD R2, R2, 0x1, R224 ;  /* 0x0000000102027824 */ /* 0x000fc600078e02e0 */
[----:B------:R-:W-:Y:S01]  /*7400*/  ISETP.GT.OR P0, PT, R214, 0x1f, P0 ;  /* 0x0000001fd600780c */ /* 0x000fe20000704670 */
[----:B------:R-:W-:-:S06]  /*7410*/  IMAD.MOV.U32 R0, RZ, RZ, R2 ;  /* 0x000000ffff007224 */ /* 0x000fcc00078e0002 */
[----:B------:R-:W-:Y:S01]  /*7420*/  @P1 IMAD.HI.U32 R3, R2, c[0x0][0x2bc], RZ ;  /* 0x0000af0002031a27 */ /* 0x000fe200078e00ff */
[----:B------:R-:W-:-:S04]  /*7430*/  @P1 LOP3.LUT R208, R208, 0x2, RZ, 0xfc, !PT ;  /* 0x00000002d0d01812 */ /* 0x000fc800078efcff */
[----:B------:R-:W-:-:S04]  /*7440*/  @P1 SHF.R.U32.HI R0, RZ, c[0x0][0x2c0], R3 ;  /* 0x0000b000ff001a19 */ /* 0x000fc80000011603 */
        /* <DEDUP_REMOVED lines=50> */
.L_x_1329:
        /* <DEDUP_REMOVED lines=54> */
[----:B------:R-:W-:-:S02]  /*7ad0*/  ISETP.GE.AND P2, PT, R159, c[0x0][0x27c], PT ;  /* 0x00009f009f007a0c */ /* 0x000fc40003f46270 */
[----:B------:R-:W-:-:S09]  /*7ae0*/  ISETP.GE.AND P1, PT, R139, c[0x0][0x27c], PT ;  /* 0x00009f008b007a0c */ /* 0x000fd20003f26270 */
[C---:B------:R-:W-:Y:S01]  /*7af0*/  @!P3 IMAD.SHL.U32 R6, R156.reuse, 0x2, RZ ;  /* 0x000000029c06b824 */ /* 0x040fe200078e00ff */
[----:B------:R-:W-:-:S04]  /*7b00*/  @!P3 SHF.L.U64.HI R5, R156, 0x1, R157 ;  /* 0x000000019c05b819 */ /* 0x000fc8000001029d */
[----:B--2---:R-:W-:-:S05]  /*7b10*/  @!P3 IADD3 R18, P0, R3, R6, RZ ;  /* 0x000000060312b210 */ /* 0x004fca0007f1e0ff */
[----:B----4-:R-:W-:Y:S01]  /*7b20*/  @!P3 IMAD.X R19, R4, 0x1, R5, P0 ;  /* 0x000000010413b824 */ /* 0x010fe200000e0605 */
[----:B---3--:R-:W-:Y:S02]  /*7b30*/  @!P3 IADD3 R16, P0, R0, R6, RZ ;  /* 0x000000060010b210 */ /* 0x008fe40007f1e0ff */
[----:B-----5:R-:W-:-:S03]  /*7b40*/  @!P2 SHF.L.U64.HI R6, R159, 0x1, R105 ;  /* 0x000000019f06a819 */ /* 0x020fc60000010269 */
[----:B-1----:R-:W-:Y:S02]  /*7b50*/  @!P3 IMAD.X R17, R2, 0x1, R5, P0 ;  /* 0x000000010211b824 */ /* 0x002fe400000e0605 */
[----:B------:R-:W-:-:S03]  /*7b60*/  @!P2 IMAD.SHL.U32 R5, R159, 0x2, RZ ;  /* 0x000000029f05a824 */ /* 0x000fc600078e00ff */
[----:B------:R1:W5:Y:S02]  /*7b70*/  @!P3 LD.E.64 R22, [R16.64] ;  /* 0x000000081016b980 */ /* 0x000364000c101b00 */
[----:B------:R-:W-:-:S05]  /*7b80*/  @!P2 IADD3 R14, P0, R3, R5, RZ ;  /* 0x00000005030ea210 */ /* 0x000fca0007f1e0ff */
        /* <DEDUP_REMOVED lines=9> */
[----:B------:R-:W-:-:S13]  /*7c20*/  ISETP.GE.AND P0, PT, R158, c[0x0][0x27c], PT ;  /* 0x00009f009e007a0c */ /* 0x000fda0003f06270 */
[C---:B------:R-:W-:Y:S01]  /*7c30*/  @!P0 IMAD.SHL.U32 R5, R158.reuse, 0x2, RZ ;  /* 0x000000029e058824 */ /* 0x040fe200078e00ff */
[----:B------:R-:W-:-:S04]  /*7c40*/  @!P0 SHF.L.U64.HI R20, R158, 0x1, R100 ;  /* 0x000000019e148819 */ /* 0x000fc80000010264 */
[----:B------:R-:W-:-:S05]  /*7c50*/  @!P0 IADD3 R6, P4, R3, R5, RZ ;  /* 0x0000000503068210 */ /* 0x000fca0007f9e0ff */
[----:B------:R-:W-:Y:S01]  /*7c60*/  @!P0 IMAD.X R7, R4, 0x1, R20, P4 ;  /* 0x0000000104078824 */ /* 0x000fe200020e0614 */
[----:B------:R-:W-:Y:S01]  /*7c70*/  @!P0 IADD3 R4, P4, R0, R5, RZ ;  /* 0x0000000500048210 */ /* 0x000fe20007f9e0ff */
[----:B-1----:R-:W-:-:S04]  /*7c80*/  CS2R R16, SRZ ;  /* 0x0000000000107805 */ /* 0x002fc8000001ff00 */
[----:B------:R-:W-:Y:S02]  /*7c90*/  @!P0 IMAD.X R5, R2, 0x1, R20, P4 ;  /* 0x0000000102058824 */ /* 0x000fe400020e0614 */
[----:B------:R-:W-:Y:S01]  /*7ca0*/  CS2R R20, SRZ ;  /* 0x0000000000147805 */ /* 0x000fe2000001ff00 */
[----:B------:R1:W5:Y:S01]  /*7cb0*/  @!P2 LD.E.64 R16, [R14.64] ;  /* 0x000000080e10a980 */ /* 0x000362000c101b00 */
[----:B------:R-:W-:Y:S01]  /*7cc0*/  CS2R R28, SRZ ;  /* 0x00000000001c7805 */ /* 0x000fe2000001ff00 */
[----:B------:R-:W-:Y:S01]  /*7cd0*/  CS2R R30, SRZ ;  /* 0x00000000001e7805 */ /* 0x000fe2000001ff00 */
[----:B------:R-:W-:Y:S02]  /*7ce0*/  CS2R R32, SRZ ;  /* 0x0000000000207805 */ /* 0x000fe4000001ff00 */
[----:B------:R2:W5:Y:S04]  /*7cf0*/  @!P3 LD.E.64 R20, [R18.64] ;  /* 0x000000081214b980 */ /* 0x000568000c101b00 */
[----:B------:R3:W5:Y:S04]  /*7d00*/  @!P1 LD.E.64 R28, [R8.64] ;  /* 0x00000008081c9980 */ /* 0x000768000c101b00 */
[----:B------:R3:W5:Y:S04]  /*7d10*/  @!P0 LD.E.64 R30, [R6.64] ;  /* 0x00000008061e8980 */ /* 0x000768000c101b00 */
[----:B------:R3:W5:Y:S01]  /*7d20*/  @!P0 LD.E.64 R32, [R4.64] ;  /* 0x0000000804208980 */ /* 0x000762000c101b00 */
[----:B-1----:R-:W-:Y:S01]  /*7d30*/  CS2R R14, SRZ ;  /* 0x00000000000e7805 */ /* 0x002fe2000001ff00 */
[----:B--2---:R-:W-:-:S05]  /*7d40*/  CS2R R18, SRZ ;  /* 0x0000000000127805 */ /* 0x004fca000001ff00 */
[----:B------:R3:W5:Y:S04]  /*7d50*/  @!P1 LD.E.64 R14, [R10.64] ;  /* 0x000000080a0e9980 */ /* 0x000768000c101b00 */
[----:B------:R3:W5:Y:S02]  /*7d60*/  @!P2 LD.E.64 R18, [R12.64] ;  /* 0x000000080c12a980 */ /* 0x000764000c101b00 */
.L_x_1333:
[----:B------:R-:W-:Y:S05]  /*7d70*/  BSYNC B0 ;  /* 0x0000000000007941 */ /* 0x000fea0003800000 */
.L_x_1332:
[----:B---345:R-:W-:Y:S01]  /*7d80*/  IMAD.MOV.U32 R4, RZ, RZ, R14 ;  /* 0x000000ffff047224 */ /* 0x038fe200078e000e */
[----:B------:R-:W-:Y:S01]  /*7d90*/  LOP3.LUT P0, RZ, R208, 0x8, RZ, 0xc0, !PT ;  /* 0x00000008d0ff7812 */ /* 0x000fe2000780c0ff */
[----:B--2---:R-:W-:Y:S01]  /*7da0*/  IMAD.MOV.U32 R3, RZ, RZ, R15 ;  /* 0x000000ffff037224 */ /* 0x004fe200078e000f */
[----:B------:R2:W3:Y:S01]  /*7db0*/  SHFL.IDX PT, R8, R24, 0x1, 0x181f ;  /* 0x00381f0018087f89 */ /* 0x0004e200000e0000 */
[----:B-1----:R-:W-:Y:S01]  /*7dc0*/  IMAD.MOV.U32 R2, RZ, RZ, R30 ;  /* 0x000000ffff027224 */ /* 0x002fe200078e001e */
[----:B------:R-:W-:Y:S01]  /*7dd0*/  BSSY B0, `(.L_x_1334) ;  /* 0x000004e000007945 */ /* 0x000fe20003800000 */
[----:B------:R-:W-:Y:S01]  /*7de0*/  IMAD.MOV.U32 R0, RZ, RZ, R31 ;  /* 0x000000ffff007224 */ /* 0x000fe200078e001f */
[----:B------:R-:W-:Y:S01]  /*7df0*/  PRMT R83, R4, 0x5410, R3 ;  /* 0x0000541004537816 */ /* 0x000fe20000000003 */
[----:B------:R-:W-:Y:S01]  /*7e00*/  IMAD.MOV.U32 R4, RZ, RZ, R20 ;  /* 0x000000ffff047224 */ /* 0x000fe200078e0014 */
[----:B------:R-:W-:Y:S01]  /*7e10*/  CS2R R42, SRZ ;  /* 0x00000000002a7805 */ /* 0x000fe2000001ff00 */
        /* <DEDUP_REMOVED lines=11> */
[----:B------:R-:W-:Y:S01]  /*7ed0*/  MOV R2, R32 ;  /* 0x0000002000027202 */ /* 0x000fe20000000f00 */
[----:B------:R2:W1:Y:S01]  /*7ee0*/  SHFL.IDX PT, R3, R26, 0x1, 0x181f ;  /* 0x00381f001a037f89 */ /* 0x00046200000e0000 */
[----:B------:R-:W-:Y:S01]  /*7ef0*/  PRMT R82, R5, 0x5410, R4 ;  /* 0x0000541005527816 */ /* 0x000fe20000000004 */
[----:B------:R-:W-:Y:S01]  /*7f00*/  IMAD.MOV.U32 R4, RZ, RZ, R23 ;  /* 0x000000ffff047224 */ /* 0x000fe200078e0017 */
[----:B------:R-:W-:Y:S01]  /*7f10*/  PRMT R85, R2, 0x7610, R85 ;  /* 0x0000761002557816 */ /* 0x000fe20000000055 */
[----:B------:R-:W-:Y:S01]  /*7f20*/  CS2R R40, SRZ ;  /* 0x0000000000287805 */ /* 0x000fe2000001ff00 */
[----:B------:R-:W-:Y:S01]  /*7f30*/  PRMT R86, R0, 0x7610, R86 ;  /* 0x0000761000567816 */ /* 0x000fe20000000056 */
[----:B------:R2:W4:Y:S01]  /*7f40*/  SHFL.IDX PT, R2, R27, 0x1, 0x181f ;  /* 0x00381f001b027f89 */ /* 0x00052200000e0000 */
[----:B------:R-:W-:Y:S01]  /*7f50*/  MOV R5, R22 ;  /* 0x0000001600057202 */ /* 0x000fe20000000f00 */
[----:B------:R-:W-:Y:S01]  /*7f60*/  CS2R R36, SRZ ;  /* 0x0000000000247805 */ /* 0x000fe2000001ff00 */
[----:B------:R-:W-:Y:S01]  /*7f70*/  PRMT R80, R7, 0x5410, R6 ;  /* 0x0000541007507816 */ /* 0x000fe20000000006 */
[----:B------:R2:W1:Y:S01]  /*7f80*/  SHFL.IDX PT, R0, R25, 0x1, 0x181f ;  /* 0x00381f0019007f89 */ /* 0x00046200000e0000 */
[----:B------:R-:W-:Y:S01]  /*7f90*/  PRMT R13, R5, 0x5410, R4 ;  /* 0x00005410050d7816 */ /* 0x000fe20000000004 */
[----:B------:R-:W-:Y:S01]  /*7fa0*/  CS2R R46, SRZ ;  /* 0x00000000002e7805 */ /* 0x000fe2000001ff00 */
[----:B------:R-:W-:Y:S01]  /*7fb0*/  CS2R R44, SRZ ;  /* 0x00000000002c7805 */ /* 0x000fe2000001ff00 */
[----:B------:R-:W-:Y:S01]  /*7fc0*/  CS2R R38, SRZ ;  /* 0x0000000000267805 */ /* 0x000fe2000001ff00 */
[----:B------:R-:W-:Y:S01]  /*7fd0*/  CS2R R34, SRZ ;  /* 0x0000000000227805 */ /* 0x000fe2000001ff00 */
[----:B------:R-:W-:Y:S05]  /*7fe0*/  @P0 BRA `(.L_x_1335) ;  /* 0x000002c000000947 */ /* 0x000fea0003800000 */
[----:B---3--:R-:W-:Y:S01]  /*7ff0*/  ISETP.GE.AND P0, PT, R156, c[0x0][0x27c], PT ;  /* 0x00009f009c007a0c */ /* 0x008fe20003f06270 */
[----:B------:R-:W-:Y:S01]  /*8000*/  CS2R R36, SRZ ;  /* 0x0000000000247805 */ /* 0x000fe2000001ff00 */
[----:B------:R-:W-:Y:S01]  /*8010*/  ISETP.GE.AND P2, PT, R159, c[0x0][0x27c], PT ;  /* 0x00009f009f007a0c */ /* 0x000fe20003f46270 */
[----:B------:R-:W-:-:S10]  /*8020*/  CS2R R34, SRZ ;  /* 0x0000000000227805 */ /* 0x000fd4000001ff00 */
[C---:B------:R-:W-:Y:S01]  /*8030*/  @!P0 IMAD.SHL.U32 R4, R156.reuse, 0x2, RZ ;  /* 0x000000029c048824 */ /* 0x040fe200078e00ff */
[----:B------:R-:W-:-:S04]  /*8040*/  @!P0 SHF.L.U64.HI R5, R156, 0x1, R157 ;  /* 0x000000019c058819 */ /* 0x000fc8000001029d */
[----:B----4-:R-:W-:-:S05]  /*8050*/  @!P0 IADD3 R6, P1, R2, R4, RZ ;  /* 0x0000000402068210 */ /* 0x010fca0007f3e0ff */
[----:B-1----:R-:W-:Y:S01]  /*8060*/  @!P0 IMAD.X R7, R3, 0x1, R5, P1 ;  /* 0x0000000103078824 */ /* 0x002fe200008e0605 */
[----:B------:R-:W-:Y:S01]  /*8070*/  @!P0 IADD3 R4, P1, R0, R4, RZ ;  /* 0x0000000400048210 */ /* 0x000fe20007f3e0ff */
[----:B------:R-:W-:-:S03]  /*8080*/  @!P2 IMAD.SHL.U32 R9, R159, 0x2, RZ ;  /* 0x000000029f09a824 */ /* 0x000fc600078e00ff */
[----:B------:R1:W5:Y:S01]  /*8090*/  @!P0 LD.E.64 R36, [R6.64] ;  /* 0x0000000806248980 */ /* 0x000362000c101b00 */
[----:B------:R-:W-:Y:S01]  /*80a0*/  @!P0 IMAD.X R5, R8, 0x1, R5, P1 ;  /* 0x0000000108058824 */ /* 0x000fe200008e0605 */
[----:B------:R-:W-:-:S04]  /*80b0*/  ISETP.GE.AND P1, PT, R139, c[0x0][0x27c], PT ;  /* 0x00009f008b007a0c */ /* 0x000fc80003f26270 */
[----:B------:R3:W5:Y:S01]  /*80c0*/  @!P0 LD.E.64 R34, [R4.64] ;  /* 0x0000000804228980 */ /* 0x000762000c101b00 */
[----:B------:R-:W-:Y:S01]  /*80d0*/  CS2R R40, SRZ ;  /* 0x0000000000287805 */ /* 0x000fe2000001ff00 */
[----:B------:R-:W-:Y:S01]  /*80e0*/  CS2R R38, SRZ ;  /* 0x0000000000267805 */ /* 0x000fe2000001ff00 */
[----:B-1----:R-:W-:Y:S02]  /*80f0*/  @!P2 IADD3 R6, P0, R2, R9, RZ ;  /* 0x000000090206a210 */ /* 0x002fe40007f1e0ff */
[----:B---3--:R-:W-:-:S05]  /*8100*/  @!P2 SHF.L.U64.HI R5, R159, 0x1, R105 ;  /* 0x000000019f05a819 */ /* 0x008fca0000010269 */
        /* <DEDUP_REMOVED lines=8> */
[----:B---3--:R-:W-:-:S05]  /*8190*/  @!P1 SHF.L.U64.HI R5, R139, 0x1, R104 ;  /* 0x000000018b059819 */ /* 0x008fca0000010268 */
        /* <DEDUP_REMOVED lines=11> */
[----:B---3--:R-:W-:-:S05]  /*8250*/  @!P0 IADD3 R4, P1, R2, R6, RZ ;  /* 0x0000000602048210 */ /* 0x008fca0007f3e0ff */
[----:B------:R-:W-:Y:S01]  /*8260*/  @!P0 IMAD.X R5, R3, 0x1, R7, P1 ;  /* 0x0000000103058824 */ /* 0x000fe200008e0607 */
[----:B------:R-:W-:-:S04]  /*8270*/  @!P0 IADD3 R2, P1, R0, R6, RZ ;  /* 0x0000000600028210 */ /* 0x000fc80007f3e0ff */
[----:B------:R1:W5:Y:S01]  /*8280*/  @!P0 LD.E.64 R52, [R4.64] ;  /* 0x0000000804348980 */ /* 0x000362000c101b00 */
[----:B------:R-:W-:-:S05]  /*8290*/  @!P0 IMAD.X R3, R8, 0x1, R7, P1 ;  /* 0x0000000108038824 */ /* 0x000fca00008e0607 */
[----:B------:R1:W5:Y:S03]  /*82a0*/  @!P0 LD.E.64 R46, [R2.64] ;  /* 0x00000008022e8980 */ /* 0x000366000c101b00 */
.L_x_1335:
[----:B---3--:R-:W-:Y:S05]  /*82b0*/  BSYNC B0 ;  /* 0x0000000000007941 */ /* 0x008fea0003800000 */
.L_x_1334:
[----:B-1---5:R-:W-:Y:S01]  /*82c0*/  IMAD.MOV.U32 R4, RZ, RZ, R52 ;  /* 0x000000ffff047224 */ /* 0x022fe200078e0034 */
[----:B------:R-:W-:Y:S01]  /*82d0*/  LOP3.LUT P0, RZ, R208, 0x10, RZ, 0xc0, !PT ;  /* 0x00000010d0ff7812 */ /* 0x000fe2000780c0ff */
[----:B----4-:R-:W-:Y:S01]  /*82e0*/  IMAD.MOV.U32 R2, RZ, RZ, R42 ;  /* 0x000000ffff027224 */ /* 0x010fe200078e002a */
[----:B------:R-:W-:Y:S01]  /*82f0*/  MOV R7, R39 ;  /* 0x0000002700077202 */ /* 0x000fe20000000f00 */
[----:B------:R-:W-:Y:S01]  /*8300*/  IMAD.MOV.U32 R0, RZ, RZ, R43 ;  /* 0x000000ffff007224 */ /* 0x000fe200078e002b */
[----:B------:R-:W-:Y:S01]  /*8310*/  PRMT R94, R94, 0x5410, R4 ;  /* 0x000054105e5e7816 */ /* 0x000fe20000000004 */
[----:B------:R-:W-:Y:S01]  /*8320*/  IMAD.MOV.U32 R3, RZ, RZ, R53 ;  /* 0x000000ffff037224 */ /* 0x000fe200078e0035 */
[----:B------:R-:W-:Y:S01]  /*8330*/  BSSY B0, `(.L_x_1336) ;  /* 0x0000050000007945 */ /* 0x000fe20003800000 */
        /* <DEDUP_REMOVED lines=18> */
[----:B------:R1:W3:Y:S01]  /*8460*/  SHFL.IDX PT, R4, R26, 0x2, 0x181f ;  /* 0x00581f001a047f89 */ /* 0x0002e200000e0000 */
[----:B------:R-:W-:Y:S01]  /*8470*/  PRMT R90, R2, 0x5410, R0 ;  /* 0x00005410025a7816 */ /* 0x000fe20000000000 */
[----:B------:R-:W-:Y:S01]  /*8480*/  CS2R R78, SRZ ;  /* 0x00000000004e7805 */ /* 0x000fe2000001ff00 */
[----:B------:R-:W-:Y:S01]  /*8490*/  PRMT R88, R8, 0x5410, R7 ;  /* 0x0000541008587816 */ /* 0x000fe20000000007 */
[----:B------:R1:W4:Y:S01]  /*84a0*/  SHFL.IDX PT, R3, R27, 0x2, 0x181f ;  /* 0x00581f001b037f89 */ /* 0x00032200000e0000 */
[----:B------:R-:W-:Y:S01]  /*84b0*/  PRMT R84, R6, 0x5410, R5 ;  /* 0x0000541006547816 */ /* 0x000fe20000000005 */
[----:B------:R-:W-:Y:S01]  /*84c0*/  CS2R R66, SRZ ;  /* 0x0000000000427805 */ /* 0x000fe2000001ff00 */
[----:B------:R-:W-:Y:S01]  /*84d0*/  CS2R R60, SRZ ;  /* 0x00000000003c7805 */ /* 0x000fe2000001ff00 */
[----:B------:R1:W2:Y:S01]  /*84e0*/  SHFL.IDX PT, R2, R24, 0x2, 0x181f ;  /* 0x00581f0018027f89 */ /* 0x0002a200000e0000 */
[----:B------:R-:W-:Y:S01]  /*84f0*/  CS2R R56, SRZ ;  /* 0x0000000000387805 */ /* 0x000fe2000001ff00 */
[----:B------:R-:W-:Y:S01]  /*8500*/  CS2R R48, SRZ ;  /* 0x0000000000307805 */ /* 0x000fe2000001ff00 */
[----:B------:R-:W-:Y:S01]  /*8510*/  CS2R R62, SRZ ;  /* 0x00000000003e7805 */ /* 0x000fe2000001ff00 */
[----:B------:R1:W1:Y:S01]  /*8520*/  SHFL.IDX PT, R0, R25, 0x2, 0x181f ;  /* 0x00581f0019007f89 */ /* 0x00026200000e0000 */
        /* <DEDUP_REMOVED lines=9> */
[----:B------:R-:W-:Y:S01]  /*85c0*/  @!P0 SHF.L.U64.HI R8, R156, 0x1, R157 ;  /* 0x000000019c088819 */ /* 0x000fe2000001029d */
[----:B------:R-:W-:-:S03]  /*85d0*/  @!P2 IMAD.SHL.U32 R12, R159, 0x2, RZ ;  /* 0x000000029f0ca824 */ /* 0x000fc600078e00ff */
[----:B----4-:R-:W-:-:S05]  /*85e0*/  @!P0 IADD3 R6, P1, R3, R5, RZ ;  /* 0x0000000503068210 */ /* 0x010fca0007f3e0ff */
[----:B---3--:R-:W-:Y:S01]  /*85f0*/  @!P0 IMAD.X R7, R4, 0x1, R8, P1 ;  /* 0x0000000104078824 */ /* 0x008fe200008e0608 */
[----:B-1----:R-:W-:-:S04]  /*8600*/  @!P0 IADD3 R10, P1, R0, R5, RZ ;  /* 0x00000005000a8210 */ /* 0x002fc80007f3e0ff */
[----:B------:R1:W5:Y:S01]  /*8610*/  @!P0 LD.E.64 R48, [R6.64] ;  /* 0x0000000806308980 */ /* 0x000362000c101b00 */
[----:B--2---:R-:W-:Y:S01]  /*8620*/  @!P0 IMAD.X R11, R2, 0x1, R8, P1 ;  /* 0x00000001020b8824 */ /* 0x004fe200008e0608 */
[----:B------:R-:W-:Y:S02]  /*8630*/  ISETP.GE.AND P1, PT, R139, c[0x0][0x27c], PT ;  /* 0x00009f008b007a0c */ /* 0x000fe40003f26270 */
[----:B------:R-:W-:Y:S02]  /*8640*/  @!P2 SHF.L.U64.HI R5, R159, 0x1, R105 ;  /* 0x000000019f05a819 */ /* 0x000fe40000010269 */
[----:B------:R2:W5:Y:S01]  /*8650*/  @!P0 LD.E.64 R50, [R10.64] ;  /* 0x000000080a328980 */ /* 0x000562000c101b00 */
[----:B------:R-:W-:Y:S01]  /*8660*/  @!P2 IADD3 R8, P3, R3, R12, RZ ;  /* 0x0000000c0308a210 */ /* 0x000fe20007f7e0ff */
[----:B------:R-:W-:Y:S01]  /*8670*/  CS2R R56, SRZ ;  /* 0x0000000000387805 */ /* 0x000fe2000001ff00 */
[----:B------:R-:W-:-:S03]  /*8680*/  CS2R R54, SRZ ;  /* 0x0000000000367805 */ /* 0x000fc6000001ff00 */
[----:B------:R-:W-:-:S05]  /*8690*/  @!P2 IMAD.X R9, R4, 0x1, R5, P3 ;  /* 0x000000010409a824 */ /* 0x000fca00018e0605 */
[----:B------:R3:W5:Y:S01]  /*86a0*/  @!P2 LD.E.64 R56, [R8.64] ;  /* 0x000000080838a980 */ /* 0x000762000c101b00 */
[----:B-1----:R-:W-:-:S05]  /*86b0*/  @!P2 IADD3 R6, P0, R0, R12, RZ ;  /* 0x0000000c0006a210 */ /* 0x002fca0007f1e0ff */
[----:B------:R-:W-:Y:S02]  /*86c0*/  @!P2 IMAD.X R7, R2, 0x1, R5, P0 ;  /* 0x000000010207a824 */ /* 0x000fe400000e0605 */
[----:B------:R-:W-:-:S03]  /*86d0*/  @!P1 IMAD.SHL.U32 R5, R139, 0x2, RZ ;  /* 0x000000028b059824 */ /* 0x000fc600078e00ff */
[----:B------:R1:W5:Y:S01]  /*86e0*/  @!P2 LD.E.64 R54, [R6.64] ;  /* 0x000000080636a980 */ /* 0x000362000c101b00 */
[----:B------:R-:W-:Y:S01]  /*86f0*/  CS2R R60, SRZ ;  /* 0x00000000003c7805 */ /* 0x000fe2000001ff00 */
[----:B---3--:R-:W-:Y:S01]  /*8700*/  @!P1 SHF.L.U64.HI R8, R139, 0x1, R104 ;  /* 0x000000018b089819 */ /* 0x008fe20000010268 */
        /* <DEDUP_REMOVED lines=18> */
.L_x_1337:
[----:B------:R-:W-:Y:S05]  /*8830*/  BSYNC B0 ;  /* 0x0000000000007941 */ /* 0x000fea0003800000 */
.L_x_1336:
[----:B--2--5:R-:W-:Y:S01]  /*8840*/  IMAD.MOV.U32 R2, RZ, RZ, R66 ;  /* 0x000000ffff027224 */ /* 0x024fe200078e0042 */
[----:B------:R-:W-:Y:S01]  /*8850*/  LOP3.LUT P0, RZ, R208, 0x1, RZ, 0xc0, !PT ;  /* 0x00000001d0ff7812 */ /* 0x000fe2000780c0ff */
[----:B-1----:R-:W-:Y:S01]  /*8860*/  IMAD.MOV.U32 R0, RZ, RZ, R67 ;  /* 0x000000ffff007224 */ /* 0x002fe200078e0043 */
[----:B------:R-:W1:Y:S01]  /*8870*/  SHFL.IDX PT, R7, R26, 0x3, 0x181f ;  /* 0x00781f001a077f89 */ /* 0x000e6200000e0000 */
[----:B----4-:R-:W-:Y:S01]  /*8880*/  IMAD.MOV.U32 R3, RZ, RZ, R54 ;  /* 0x000000ffff037224 */ /* 0x010fe200078e0036 */
[----:B------:R-:W-:Y:S01]  /*8890*/  BSSY B0, `(.L_x_1338) ;  /* 0x000004f000007945 */ /* 0x000fe20003800000 */
[----:B------:R-:W-:Y:S01]  /*88a0*/  CS2R R74, SRZ ;  /* 0x00000000004a7805 */ /* 0x000fe2000001ff00 */
[----:B------:R-:W-:Y:S01]  /*88b0*/  PRMT R103, R2, 0x5410, R0 ;  /* 0x0000541002677816 */ /* 0x000fe20000000000 */
[----:B------:R-:W-:Y:S01]  /*88c0*/  IMAD.MOV.U32 R2, RZ, RZ, R60 ;  /* 0x000000ffff027224 */ /* 0x000fe200078e003c */
[----:B------:R-:W2:Y:S01]  /*88d0*/  SHFL.IDX PT, R6, R24, 0x3, 0x181f ;  /* 0x00781f0018067f89 */ /* 0x000ea200000e0000 */
[----:B------:R-:W-:Y:S01]  /*88e0*/  IMAD.MOV.U32 R0, RZ, RZ, R61 ;  /* 0x000000ffff007224 */ /* 0x000fe200078e003d */
[----:B------:R-:W-:Y:S01]  /*88f0*/  CS2R R70, SRZ ;  /* 0x0000000000467805 */ /* 0x000fe2000001ff00 */
[----:B------:R-:W-:Y:S01]  /*8900*/  CS2R R76, SRZ ;  /* 0x00000000004c7805 */ /* 0x000fe2000001ff00 */
[----:B------:R4:W3:Y:S01]  /*8910*/  SHFL.IDX PT, R5, R25, 0x3, 0x181f ;  /* 0x00781f0019057f89 */ /* 0x0008e200000e0000 */
[----:B------:R-:W-:Y:S01]  /*8920*/  CS2R R72, SRZ ;  /* 0x0000000000487805 */ /* 0x000fe2000001ff00 */
[----:B------:R-:W-:Y:S01]  /*8930*/  PRMT R99, R2, 0x5410, R0 ;  /* 0x0000541002637816 */ /* 0x000fe20000000000 */
[----:B------:R-:W-:Y:S01]  /*8940*/  IMAD.MOV.U32 R0, RZ, RZ, R57 ;  /* 0x000000ffff007224 */ /* 0x000fe200078e0039 */
[----:B------:R-:W-:Y:S01]  /*8950*/  MOV R2, R56 ;  /* 0x0000003800027202 */ /* 0x000fe20000000f00 */
[----:B------:R-:W-:-:S03]  /*8960*/  CS2R R68, SRZ ;  /* 0x0000000000447805 */ /* 0x000fc6000001ff00 */
[----:B------:R-:W-:Y:S01]  /*8970*/  PRMT R97, R2, 0x5410, R0 ;  /* 0x0000541002617816 */ /* 0x000fe20000000000 */
[----:B------:R-:W-:Y:S02]  /*8980*/  IMAD.MOV.U32 R2, RZ, RZ, R48 ;  /* 0x000000ffff027224 */ /* 0x000fe400078e0030 */
[----:B------:R-:W-:-:S03]  /*8990*/  IMAD.MOV.U32 R0, RZ, RZ, R49 ;  /* 0x000000ffff007224 */ /* 0x000fc600078e0031 */
[----:B------:R-:W-:Y:S02]  /*89a0*/  PRMT R93, R93, 0x5410, R2 ;  /* 0x000054105d5d7816 */ /* 0x000fe40000000002 */
[----:B------:R-:W-:Y:S01]  /*89b0*/  PRMT R95, R0, 0x7610, R95 ;  /* 0x00007610005f7816 */ /* 0x000fe2000000005f */
[----:B------:R-:W-:Y:S01]  /*89c0*/  IMAD.MOV.U32 R0, RZ, RZ, R63 ;  /* 0x000000ffff007224 */ /* 0x000fe200078e003f */
[----:B------:R-:W-:-:S04]  /*89d0*/  MOV R2, R62 ;  /* 0x0000003e00027202 */ /* 0x000fc80000000f00 */
[----:B------:R-:W-:Y:S01]  /*89e0*/  PRMT R101, R2, 0x7610, R101 ;  /* 0x0000761002657816 */ /* 0x000fe20000000065 */
[----:B------:R-:W-:Y:S01]  /*89f0*/  IMAD.MOV.U32 R2, RZ, RZ, R58 ;  /* 0x000000ffff027224 */ /* 0x000fe200078e003a */
[----:B------:R-:W-:Y:S01]  /*8a00*/  PRMT R102, R0, 0x7610, R102 ;  /* 0x0000761000667816 */ /* 0x000fe20000000066 */
[----:B----4-:R-:W-:Y:S01]  /*8a10*/  CS2R R24, SRZ ;  /* 0x0000000000187805 */ /* 0x010fe2000001ff00 */
[----:B------:R-:W-:-:S04]  /*8a20*/  MOV R0, R59 ;  /* 0x0000003b00007202 */ /* 0x000fc80000000f00 */
[----:B------:R-:W-:Y:S01]  /*8a30*/  PRMT R98, R2, 0x5410, R0 ;  /* 0x0000541002627816 */ /* 0x000fe20000000000 */
[----:B------:R-:W-:Y:S01]  /*8a40*/  IMAD.MOV.U32 R2, RZ, RZ, R55 ;  /* 0x000000ffff027224 */ /* 0x000fe200078e0037 */
[----:B------:R4:W1:Y:S04]  /*8a50*/  SHFL.IDX PT, R0, R27, 0x3, 0x181f ;  /* 0x00781f001b007f89 */ /* 0x00086800000e0000 */
[----:B------:R-:W-:Y:S01]  /*8a60*/  PRMT R96, R3, 0x5410, R2 ;  /* 0x0000541003607816 */ /* 0x000fe20000000002 */
[----:B------:R-:W-:Y:S01]  /*8a70*/  IMAD.MOV.U32 R2, RZ, RZ, R51 ;  /* 0x000000ffff027224 */ /* 0x000fe200078e0033 */
[----:B------:R-:W-:-:S04]  /*8a80*/  MOV R3, R50 ;  /* 0x0000003200037202 */ /* 0x000fc80000000f00 */
[----:B------:R-:W-:Y:S01]  /*8a90*/  PRMT R92, R3, 0x5410, R2 ;  /* 0x00005410035c7816 */ /* 0x000fe20000000002 */
[----:B----4-:R-:W-:Y:S01]  /*8aa0*/  CS2R R26, SRZ ;  /* 0x00000000001a7805 */ /* 0x010fe2000001ff00 */
[----:B------:R-:W-:Y:S05]  /*8ab0*/  @P0 BRA `(.L_x_1339) ;  /* 0x000002c000000947 */ /* 0x000fea0003800000 */
[----:B-123--:R-:W-:Y:S01]  /*8ac0*/  ISETP.GE.AND P0, PT, R156, c[0x0][0x27c], PT ;  /* 0x00009f009c007a0c */ /* 0x00efe20003f06270 */
        /* <DEDUP_REMOVED lines=43> */
.L_x_1339:
[----:B-123--:R-:W-:Y:S05]  /*8d80*/  BSYNC B0 ;  /* 0x0000000000007941 */ /* 0x00efea0003800000 */
.L_x_1338:
        /* <DEDUP_REMOVED lines=80> */
.L_x_1343:
[----:B------:R-:W-:Y:S05]  /*9290*/  BSYNC B0 ;  /* 0x0000000000007941 */ /* 0x000fea0003800000 */
.L_x_1342:
        /* <DEDUP_REMOVED lines=24> */
[----:B------:R-:W-:Y:S01]  /*9420*/  HADD2.F32 R4, -RZ, R6.H0_H0 ;  /* 0x20000006ff047230 */ /* 0x000fe20000004100 */
        /* <DEDUP_REMOVED lines=20> */
.L_x_1345:
[----:B------:R-:W-:Y:S05]  /*9570*/  BSYNC B0 ;  /* 0x0000000000007941 */ /* 0x000fea0003800000 */
.L_x_1344:
        /* <DEDUP_REMOVED lines=45> */
.L_x_1347:
[----:B------:R-:W-:Y:S05]  /*9850*/  BSYNC B0 ;  /* 0x0000000000007941 */ /* 0x000fea0003800000 */
.L_x_1346:
[----:B------:R-:W-:-:S13]  /*9860*/  ISETP.GE.AND P0, PT, R158, c[0x0][0x27c], PT ;  /* 0x00009f009e007a0c */ /* 0x000fda0003f06270 */
[----:B------:R-:W-:Y:S05]  /*9870*/  @P0 BRA `(.L_x_1341) ;  /* 0x000002a000000947 */ /* 0x000fea0003800000 */
[----:B------:R-:W2:Y:S01]  /*9880*/  LDS.128 R8, [R195+0x1c080] ;  /* 0x01c08000c3087984 */ /* 0x000ea20000000c00 */
[----:B------:R-:W-:Y:S02]  /*9890*/  SHF.R.U32.HI R0, RZ, 0x10, R33 ;  /* 0x00000010ff007819 */ /* 0x000fe40000011621 */
[----:B------:R-:W-:Y:S02]  /*98a0*/  SHF.R.U32.HI R3, RZ, 0x10, R31 ;  /* 0x00000010ff037819 */ /* 0x000fe4000001161f */
[----:B------:R-:W-:Y:S01]  /*98b0*/  SHF.R.U64 R12, R32, 0x10, R33 ;  /* 0x00000010200c7819 */ /* 0x000fe20000001221 */
[----:B-1----:R-:W-:Y:S01]  /*98c0*/  HADD2.F32 R6, -RZ, R0.H0_H0 ;  /* 0x20000000ff067230 */ /* 0x002fe20000004100 */
[----:B------:R-:W-:Y:S01]  /*98d0*/  SHF.R.U64 R14, R30, 0x10, R31 ;  /* 0x000000101e0e7819 */ /* 0x000fe2000000121f */
[----:B------:R-:W-:Y:S02]  /*98e0*/  HADD2.F32 R5, -RZ, R3.H0_H0 ;  /* 0x20000003ff057230 */ /* 0x000fe40000004100 */
[----:B--2---:R-:W-:-:S02]  /*98f0*/  HADD2.F32 R2, -RZ, R11.H0_H0 ;  /* 0x2000000bff027230 */ /* 0x004fc40000004100 */
[----:B------:R-:W-:-:S03]  /*9900*/  HADD2.F32 R0, -RZ, R11.H1_H1 ;  /* 0x3000000bff007230 */ /* 0x000fc60000004100 */
[-C--:B------:R-:W-:Y:S02]  /*9910*/  FMUL.FTZ R3, R2, R6.reuse ;  /* 0x0000000602037220 */ /* 0x080fe40000410000 */
[C---:B------:R-:W-:Y:S02]  /*9920*/  FMUL.FTZ R4, R0.reuse, R6 ;  /* 0x0000000600047220 */ /* 0x040fe40000410000 */
[-C--:B------:R-:W-:Y:S01]  /*9930*/  FFMA.FTZ R7, R0, R5.reuse, R3 ;  /* 0x0000000500077223 */ /* 0x080fe20000010003 */
[--C-:B------:R-:W-:Y:S01]  /*9940*/  HADD2.F32 R3, -RZ, R8.reuse.H1_H1 ;  /* 0x30000008ff037230 */ /* 0x100fe20000004100 */
[----:B------:R-:W-:Y:S01]  /*9950*/  FFMA.FTZ R13, R2, R5, -R4 ;  /* 0x00000005020d7223 */ /* 0x000fe20000010804 */
[----:B------:R-:W-:Y:S02]  /*9960*/  HADD2.F32 R0, -RZ, R85.H0_H0 ;  /* 0x20000055ff007230 */ /* 0x000fe40000004100 */
[----:B------:R-:W-:Y:S02]  /*9970*/  HADD2.F32 R4, -RZ, R8.H0_H0 ;  /* 0x20000008ff047230 */ /* 0x000fe40000004100 */
[----:B------:R-:W-:Y:S01]  /*9980*/  HADD2.F32 R2, -RZ, R87.H0_H0 ;  /* 0x20000057ff027230 */ /* 0x000fe20000004100 */
        /* <DEDUP_REMOVED lines=8> */
[----:B------:R-:W-:-:S03]  /*9a10*/  HADD2.F32 R2, -RZ, R87.H1_H1 ;  /* 0x30000057ff027230 */ /* 0x000fc60000004100 */
[CC--:B------:R-:W-:Y:S02]  /*9a20*/  FMUL.FTZ R5, R3.reuse, R0.reuse ;  /* 0x0000000003057220 */ /* 0x0c0fe40000410000 */
[C---:B------:R-:W-:Y:S02]  /*9a30*/  FMUL.FTZ R0, R4.reuse, R0 ;  /* 0x0000000004007220 */ /* 0x040fe40000410000 */
[-C--:B------:R-:W-:Y:S02]  /*9a40*/  FFMA.FTZ R5, R4, R2.reuse, -R5 ;  /* 0x0000000204057223 */ /* 0x080fe40000010805 */
[----:B------:R-:W-:Y:S01]  /*9a50*/  FFMA.FTZ R6, R3, R2, R0 ;  /* 0x0000000203067223 */ /* 0x000fe20000010000 */
[----:B------:R-:W-:Y:S02]  /*9a60*/  HADD2.F32 R3, -RZ, R12.H0_H0 ;  /* 0x2000000cff037230 */ /* 0x000fe40000004100 */
        /* <DEDUP_REMOVED lines=11> */
.L_x_1341:
[----:B------:R-:W-:Y:S05]  /*9b20*/  BSYNC B1 ;  /* 0x0000000000017941 */ /* 0x000fea0003800000 */
.L_x_1340:
        /* <DEDUP_REMOVED lines=49> */
.L_x_1351:
[----:B------:R-:W-:Y:S05]  /*9e40*/  BSYNC B0 ;  /* 0x0000000000007941 */ /* 0x000fea0003800000 */
.L_x_1350:
        /* <DEDUP_REMOVED lines=45> */
.L_x_1353:
[----:B------:R-:W-:Y:S05]  /*a120*/  BSYNC B0 ;  /* 0x0000000000007941 */ /* 0x000fea0003800000 */
.L_x_1352:
[----:B------:R-:W-:Y:S01]  /*a130*/  ISETP.GE.AND P0, PT, R139, c[0x0][0x27c], PT ;  /* 0x00009f008b007a0c */ /* 0x000fe20003f06270 */
[----:B------:R-:W-:-:S12]  /*a140*/  BSSY B0, `(.L_x_1354) ;  /* 0x000002c000007945 */ /* 0x000fd80003800000 */
[----:B------:R-:W-:Y:S05]  /*a150*/  @P0 BRA `(.L_x_1355) ;  /* 0x000002a000000947 */ /* 0x000fea0003800000 */
[----:B------:R-:W2:Y:S01]  /*a160*/  LDS.128 R8, [R195+0x19080] ;  /* 0x01908000c3087984 */ /* 0x000ea20000000c00 */
[----:B------:R-:W-:Y:S01]  /*a170*/  SHF.R.U32.HI R0, RZ, 0x10, R45 ;  /* 0x00000010ff007819 */ /* 0x000fe2000001162d */
[----:B-1----:R-:W-:Y:S01]  /*a180*/  HADD2.F32 R6, -RZ, R91.H0_H0 ;  /* 0x2000005bff067230 */ /* 0x002fe20000004100 */
[----:B------:R-:W-:Y:S02]  /*a190*/  SHF.R.U32.HI R2, RZ, 0x10, R43 ;  /* 0x00000010ff027819 */ /* 0x000fe4000001162b */
[----:B------:R-:W-:Y:S01]  /*a1a0*/  SHF.R.U64 R12, R44, 0x10, R45 ;  /* 0x000000102c0c7819 */ /* 0x000fe2000000122d */
[----:B------:R-:W-:Y:S01]  /*a1b0*/  HADD2.F32 R0, -RZ, R0.H0_H0 ;  /* 0x20000000ff007230 */ /* 0x000fe20000004100 */
[----:B------:R-:W-:Y:S01]  /*a1c0*/  SHF.R.U64 R13, R42, 0x10, R43 ;  /* 0x000000102a0d7819 */ /* 0x000fe2000000122b */
[----:B------:R-:W-:-:S04]  /*a1d0*/  HADD2.F32 R2, -RZ, R2.H0_H0 ;  /* 0x20000002ff027230 */ /* 0x000fc80000004100 */
[----:B------:R-:W-:Y:S02]  /*a1e0*/  HADD2.F32 R13, -RZ, R13.H0_H0 ;  /* 0x2000000dff0d7230 */ /* 0x000fe40000004100 */
        /* <DEDUP_REMOVED lines=33> */
.L_x_1355:
[----:B------:R-:W-:Y:S05]  /*a400*/  BSYNC B0 ;  /* 0x0000000000007941 */ /* 0x000fea0003800000 */
.L_x_1354:
        /* <DEDUP_REMOVED lines=44> */
.L_x_1349:
[----:B------:R-:W-:Y:S05]  /*a6d0*/  BSYNC B1 ;  /* 0x0000000000017941 */ /* 0x000fea0003800000 */
.L_x_1348:
        /* <DEDUP_REMOVED lines=49> */
.L_x_1359:
[----:B------:R-:W-:Y:S05]  /*a9f0*/  BSYNC B0 ;  /* 0x0000000000007941 */ /* 0x000fea0003800000 */
.L_x_1358:
        /* <DEDUP_REMOVED lines=45> */
.L_x_1361:
[----:B------:R-:W-:Y:S05]  /*acd0*/  BSYNC B0 ;  /* 0x0000000000007941 */ /* 0x000fea0003800000 */
.L_x_1360:
        /* <DEDUP_REMOVED lines=45> */
.L_x_1363:
[----:B------:R-:W-:Y:S05]  /*afb0*/  BSYNC B0 ;  /* 0x0000000000007941 */ /* 0x000fea0003800000 */
.L_x_1362:
        /* <DEDUP_REMOVED lines=44> */
.L_x_1357:
[----:B------:R-:W-:Y:S05]  /*b280*/  BSYNC B1 ;  /* 0x0000000000017941 */ /* 0x000fea0003800000 */
.L_x_1356:
        /* <DEDUP_REMOVED lines=48> */
.L_x_1366:
[----:B------:R-:W-:Y:S05]  /*b590*/  BSYNC B0 ;  /* 0x0000000000007941 */ /* 0x000fea0003800000 */
.L_x_1365:
        /* <DEDUP_REMOVED lines=45> */
.L_x_1368:
[----:B------:R-:W-:Y:S05]  /*b870*/  BSYNC B0 ;  /* 0x0000000000007941 */ /* 0x000fea0003800000 */
.L_x_1367:
        /* <DEDUP_REMOVED lines=45> */
.L_x_1370:
[----:B------:R-:W-:Y:S05]  /*bb50*/  BSYNC B0 ;  /* 0x0000000000007941 */ /* 0x000fea0003800000 */
.L_x_1369:
        /* <DEDUP_REMOVED lines=45> */
.L_x_1331:
        /* <DEDUP_REMOVED lines=61> */
.L_x_1372:
[----:B------:R-:W-:Y:S05]  /*c200*/  BSYNC B0 ;  /* 0x0000000000007941 */ /* 0x000fea0003800000 */
.L_x_1371:
[----:B-1--45:R-:W-:Y:S01]  /*c210*/  IMAD.MOV.U32 R2, RZ, RZ, R26 ;  /* 0x000000ffff027224 */ /* 0x032fe200078e001a */
[----:B------:R-:W-:Y:S01]  /*c220*/  LOP3.LUT P0, RZ, R208, 0x8, RZ, 0xc0, !PT ;  /* 0x00000008d0ff7812 */ /* 0x000fe2000780c0ff */
[----:B------:R-:W-:Y:S01]  /*c230*/  IMAD.MOV.U32 R0, RZ, RZ, R27 ;  /* 0x000000ffff007224 */ /* 0x000fe200078e001b */
[----:B------:R1:W4:Y:S01]  /*c240*/  SHFL.IDX PT, R8, R14, 0x1, 0x181f ;  /* 0x00381f000e087f89 */ /* 0x00032200000e0000 */
        /* <DEDUP_REMOVED lines=9> */
[----:B------:R1:W3:Y:S01]  /*c2e0*/  SHFL.IDX PT, R6, R15, 0x1, 0x181f ;  /* 0x00381f000f067f89 */ /* 0x0002e200000e0000 */
[----:B------:R-:W-:Y:S01]  /*c2f0*/  IMAD.MOV.U32 R3, RZ, RZ, R17 ;  /* 0x000000ffff037224 */ /* 0x000fe200078e0011 */
[----:B------:R-:W-:Y:S01]  /*c300*/  PRMT R65, R2, 0x5410, R0 ;  /* 0x0000541002417816 */ /* 0x000fe20000000000 */
[----:B------:R-:W-:Y:S01]  /*c310*/  IMAD.MOV.U32 R0, RZ, RZ, R31 ;  /* 0x000000ffff007224 */ /* 0x000fe200078e001f */
[----:B------:R-:W-:Y:S01]  /*c320*/  MOV R2, R30 ;  /* 0x0000001e00027202 */ /* 0x000fe20000000f00 */
[----:B------:R1:W2:Y:S01]  /*c330*/  SHFL.IDX PT, R9, R12, 0x1, 0x181f ;  /* 0x00381f000c097f89 */ /* 0x0002a200000e0000 */
[----:B------:R-:W-:Y:S01]  /*c340*/  PRMT R34, R34, 0x5410, R4 ;  /* 0x0000541022227816 */ /* 0x000fe20000000004 */
[----:B------:R-:W-:Y:S01]  /*c350*/  IMAD.MOV.U32 R4, RZ, RZ, R22 ;  /* 0x000000ffff047224 */ /* 0x000fe200078e0016 */
[----:B------:R-:W-:Y:S01]  /*c360*/  PRMT R67, R67, 0x5410, R2 ;  /* 0x0000541043437816 */ /* 0x000fe20000000002 */
[----:B------:R-:W-:Y:S01]  /*c370*/  IMAD.MOV.U32 R2, RZ, RZ, R28 ;  /* 0x000000ffff027224 */ /* 0x000fe200078e001c */
[----:B------:R-:W-:Y:S01]  /*c380*/  PRMT R92, R92, 0x5410, R0 ;  /* 0x000054105c5c7816 */ /* 0x000fe20000000000 */
[----:B------:R-:W-:Y:S01]  /*c390*/  IMAD.MOV.U32 R0, RZ, RZ, R29 ;  /* 0x000000ffff007224 */ /* 0x000fe200078e001d */
[----:B------:R-:W-:Y:S01]  /*c3a0*/  PRMT R33, R33, 0x5410, R3 ;  /* 0x0000541021217816 */ /* 0x000fe20000000003 */
[----:B------:R1:W1:Y:S01]  /*c3b0*/  SHFL.IDX PT, R7, R13, 0x1, 0x181f ;  /* 0x00381f000d077f89 */ /* 0x00026200000e0000 */
[----:B------:R-:W-:Y:S01]  /*c3c0*/  PRMT R67, R2, 0x7610, R67 ;  /* 0x0000761002437816 */ /* 0x000fe20000000043 */
[----:B------:R-:W-:Y:S01]  /*c3d0*/  IMAD.MOV.U32 R2, RZ, RZ, R20 ;  /* 0x000000ffff027224 */ /* 0x000fe200078e0014 */
[----:B------:R-:W-:Y:S01]  /*c3e0*/  PRMT R66, R0, 0x7610, R66 ;  /* 0x0000761000427816 */ /* 0x000fe20000000042 */
[----:B------:R-:W-:Y:S01]  /*c3f0*/  IMAD.MOV.U32 R0, RZ, RZ, R21 ;  /* 0x000000ffff007224 */ /* 0x000fe200078e0015 */
[----:B------:R-:W-:Y:S01]  /*c400*/  MOV R3, R23 ;  /* 0x0000001700037202 */ /* 0x000fe20000000f00 */
[----:B------:R-:W-:Y:S01]  /*c410*/  CS2R R52, SRZ ;  /* 0x0000000000347805 */ /* 0x000fe2000001ff00 */
        /* <DEDUP_REMOVED lines=10> */
[----:B--234-:R-:W-:Y:S01]  /*c4c0*/  ISETP.GE.AND P1, PT, R134, c[0x0][0x27c], PT ;  /* 0x00009f0086007a0c */ /* 0x01cfe20003f26270 */
        /* <DEDUP_REMOVED lines=10> */
[----:B------:R-:W-:Y:S01]  /*c570*/  @!P1 IMAD.X R3, R9, 0x1, R0, P0 ;  /* 0x0000000109039824 */ /* 0x000fe200000e0600 */
        /* <DEDUP_REMOVED lines=14> */
.L_x_1374:
[----:B--234-:R-:W-:Y:S05]  /*c660*/  BSYNC B0 ;  /* 0x0000000000007941 */ /* 0x01cfea0003800000 */
.L_x_1373:
        /* <DEDUP_REMOVED lines=44> */
[----:B--23--:R-:W-:Y:S01]  /*c930*/  ISETP.GE.AND P1, PT, R134, c[0x0][0x27c], PT ;  /* 0x00009f0086007a0c */ /* 0x00cfe20003f26270 */
[----:B------:R-:W-:Y:S01]  /*c940*/  CS2R R58, SRZ ;  /* 0x00000000003a7805 */ /* 0x000fe2000001ff00 */
[----:B------:R-:W-:Y:S01]  /*c950*/  ISETP.GE.AND P0, PT, R138, c[0x0][0x27c], PT ;  /* 0x00009f008a007a0c */ /* 0x000fe20003f06270 */
[----:B------:R-:W-:-:S10]  /*c960*/  CS2R R56, SRZ ;  /* 0x0000000000387805 */ /* 0x000fd4000001ff00 */
[C---:B------:R-:W-:Y:S01]  /*c970*/  @!P1 IMAD.SHL.U32 R2, R134.reuse, 0x2, RZ ;  /* 0x0000000286029824 */ /* 0x040fe200078e00ff */
[----:B------:R-:W-:-:S04]  /*c980*/  @!P1 SHF.L.U64.HI R0, R134, 0x1, R135 ;  /* 0x0000000186009819 */ /* 0x000fc80000010287 */
[----:B------:R-:W-:-:S05]  /*c990*/  @!P1 IADD3 R4, P2, R6, R2, RZ ;  /* 0x0000000206049210 */ /* 0x000fca0007f5e0ff */
[--C-:B------:R-:W-:Y:S01]  /*c9a0*/  @!P1 IMAD.X R5, R9, 0x1, R0.reuse, P2 ;  /* 0x0000000109059824 */ /* 0x100fe200010e0600 */
[----:B-1----:R-:W-:Y:S01]  /*c9b0*/  @!P1 IADD3 R2, P2, R7, R2, RZ ;  /* 0x0000000207029210 */ /* 0x002fe20007f5e0ff */
[----:B------:R-:W-:Y:S01]  /*c9c0*/  CS2R R62, SRZ ;  /* 0x00000000003e7805 */ /* 0x000fe2000001ff00 */
[----:B------:R-:W-:Y:S02]  /*c9d0*/  CS2R R60, SRZ ;  /* 0x00000000003c7805 */ /* 0x000fe4000001ff00 */
[----:B------:R1:W5:Y:S01]  /*c9e0*/  @!P1 LD.E.128 R56, [R4.64] ;  /* 0x0000000804389980 */ /* 0x000362000c101d00 */
[----:B----4-:R-:W-:Y:S02]  /*c9f0*/  @!P1 IMAD.X R3, R8, 0x1, R0, P2 ;  /* 0x0000000108039824 */ /* 0x010fe400010e0600 */
[----:B------:R-:W-:-:S03]  /*ca00*/  @!P0 IMAD.SHL.U32 R0, R202, 0x2, RZ ;  /* 0x00000002ca008824 */ /* 0x000fc600078e00ff */
[----:B------:R2:W5:Y:S01]  /*ca10*/  @!P1 LD.E.128 R60, [R2.64] ;  /* 0x00000008023c9980 */ /* 0x000562000c101d00 */
[----:B------:R-:W-:Y:S01]  /*ca20*/  CS2R R74, SRZ ;  /* 0x00000000004a7805 */ /* 0x000fe2000001ff00 */
[----:B------:R-:W-:Y:S01]  /*ca30*/  CS2R R72, SRZ ;  /* 0x0000000000487805 */ /* 0x000fe2000001ff00 */
[----:B------:R-:W-:Y:S01]  /*ca40*/  CS2R R70, SRZ ;  /* 0x0000000000467805 */ /* 0x000fe2000001ff00 */
[----:B------:R-:W-:Y:S01]  /*ca50*/  CS2R R68, SRZ ;  /* 0x0000000000447805 */ /* 0x000fe2000001ff00 */
[-C--:B-1----:R-:W-:Y:S02]  /*ca60*/  @!P0 IADD3 R4, P2, R6, R0.reuse, RZ ;  /* 0x0000000006048210 */ /* 0x082fe40007f5e0ff */
[----:B--2---:R-:W-:Y:S02]  /*ca70*/  @!P0 SHF.L.U64.HI R3, R202, 0x1, R205 ;  /* 0x00000001ca038819 */ /* 0x004fe400000102cd */
[----:B------:R-:W-:-:S03]  /*ca80*/  @!P0 IADD3 R2, P1, R7, R0, RZ ;  /* 0x0000000007028210 */ /* 0x000fc60007f3e0ff */
[--C-:B------:R-:W-:Y:S02]  /*ca90*/  @!P0 IMAD.X R5, R9, 0x1, R3.reuse, P2 ;  /* 0x0000000109058824 */ /* 0x100fe400010e0603 */
[----:B------:R-:W-:-:S03]  /*caa0*/  @!P0 IMAD.X R3, R8, 0x1, R3, P1 ;  /* 0x0000000108038824 */ /* 0x000fc600008e0603 */
[----:B------:R1:W5:Y:S04]  /*cab0*/  @!P0 LD.E.128 R72, [R4.64] ;  /* 0x0000000804488980 */ /* 0x000368000c101d00 */
[----:B------:R1:W5:Y:S02]  /*cac0*/  @!P0 LD.E.128 R68, [R2.64] ;  /* 0x0000000802448980 */ /* 0x000364000c101d00 */
.L_x_1376:
[----:B--23--:R-:W-:Y:S05]  /*cad0*/  BSYNC B0 ;  /* 0x0000000000007941 */ /* 0x00cfea0003800000 */
.L_x_1375:
[----:B-1---5:R-:W-:Y:S01]  /*cae0*/  IMAD.MOV.U32 R2, RZ, RZ, R74 ;  /* 0x000000ffff027224 */ /* 0x022fe200078e004a */
[----:B------:R-:W-:Y:S01]  /*caf0*/  LOP3.LUT P0, RZ, R208, 0x1, RZ, 0xc0, !PT ;  /* 0x00000001d0ff7812 */ /* 0x000fe2000780c0ff */
[----:B------:R-:W-:Y:S01]  /*cb00*/  IMAD.MOV.U32 R0, RZ, RZ, R75 ;  /* 0x000000ffff007224 */ /* 0x000fe200078e004b */
[----:B----4-:R1:W2:Y:S01]  /*cb10*/  SHFL.IDX PT, R8, R14, 0x3, 0x181f ;  /* 0x00781f000e087f89 */ /* 0x0102a200000e0000 */
[----:B------:R-:W-:Y:S01]  /*cb20*/  BSSY B0, `(.L_x_1377) ;  /* 0x0000040000007945 */ /* 0x000fe20003800000 */
[----:B------:R-:W-:Y:S01]  /*cb30*/  CS2R R88, SRZ ;  /* 0x0000000000587805 */ /* 0x000fe2000001ff00 */
        /* <DEDUP_REMOVED lines=10> */
[----:B------:R1:W4:Y:S01]  /*cbe0*/  SHFL.IDX PT, R7, R12, 0x3, 0x181f ;  /* 0x00781f000c077f89 */ /* 0x00032200000e0000 */
[----:B------:R-:W-:Y:S01]  /*cbf0*/  MOV R0, R59 ;  /* 0x0000003b00007202 */ /* 0x000fe20000000f00 */
[----:B------:R-:W-:Y:S01]  /*cc00*/  CS2R R84, SRZ ;  /* 0x0000000000547805 */ /* 0x000fe2000001ff00 */
[----:B------:R-:W-:Y:S01]  /*cc10*/  CS2R R78, SRZ ;  /* 0x00000000004e7805 */ /* 0x000fe2000001ff00 */
[----:B------:R1:W1:Y:S01]  /*cc20*/  SHFL.IDX PT, R6, R13, 0x3, 0x181f ;  /* 0x00781f000d067f89 */ /* 0x00026200000e0000 */
[----:B------:R-:W-:Y:S01]  /*cc30*/  PRMT R105, R2, 0x5410, R0 ;  /* 0x0000541002697816 */ /* 0x000fe20000000000 */
[----:B------:R-:W-:Y:S01]  /*cc40*/  IMAD.MOV.U32 R2, RZ, RZ, R56 ;  /* 0x000000ffff027224 */ /* 0x000fe200078e0038 */
[----:B------:R-:W-:Y:S01]  /*cc50*/  CS2R R76, SRZ ;  /* 0x00000000004c7805 */ /* 0x000fe2000001ff00 */
        /* <DEDUP_REMOVED lines=44> */
.L_x_1378:
[----:B-1234-:R-:W-:Y:S05]  /*cf20*/  BSYNC B0 ;  /* 0x0000000000007941 */ /* 0x01efea0003800000 */
.L_x_1377:
        /* <DEDUP_REMOVED lines=136> */
.L_x_1382:
[----:B------:R-:W-:Y:S05]  /*d7b0*/  BSYNC B0 ;  /* 0x0000000000007941 */ /* 0x000fea0003800000 */
.L_x_1381:
        /* <DEDUP_REMOVED lines=99> */
.L_x_1380:
[----:B------:R-:W-:Y:S05]  /*ddf0*/  BSYNC B1 ;  /* 0x0000000000017941 */ /* 0x000fea0003800000 */
.L_x_1379:
        /* <DEDUP_REMOVED lines=17> */
[----:B------:R-:W-:Y:S02]  /*df10*/  SHF.R.U64 R16, R40, 0x10, R41 ;  /* 0x0000001028107819 */ /* 0x000fe40000001229 */
        /* <DEDUP_REMOVED lines=13> */
[----:B------:R-:W4:Y:S02]  /*dff0*/  LDS.128 R12, [R17+0x10080] ;  /* 0x01008000110c7984 */ /* 0x000f240000000c00 */
[----:B----4-:R-:W-:-:S05]  /*e000*/  HADD2.F32 R3, -RZ, R13.H0_H0 ;  /* 0x2000000dff037230 */ /* 0x010fca0000004100 */
[----:B-1----:R-:W-:Y:S01]  /*e010*/  FMUL.FTZ R5, R3, R0 ;  /* 0x0000000003057220 */ /* 0x002fe20000410000 */
[----:B---3--:R-:W1:Y:S02]  /*e020*/  LDS.128 R8, [R31] ;  /* 0x000000001f087984 */ /* 0x008e640000000c00 */
[----:B-1----:R-:W-:-:S05]  /*e030*/  HADD2.F32 R4, -RZ, R9.H0_H0 ;  /* 0x20000009ff047230 */ /* 0x002fca0000004100 */
[C---:B------:R-:W-:Y:S02]  /*e040*/  FMUL.FTZ R0, R4.reuse, R0 ;  /* 0x0000000004007220 */ /* 0x040fe40000410000 */
[-C--:B------:R-:W-:Y:S01]  /*e050*/  FFMA.FTZ R27, R4, R2.reuse, -R5 ;  /* 0x00000002041b7223 */ /* 0x080fe20000010805 */
[----:B------:R-:W-:Y:S01]  /*e060*/  SHF.R.U32.HI R4, RZ, 0x10, R37 ;  /* 0x00000010ff047819 */ /* 0x000fe20000011625 */
[----:B------:R-:W-:Y:S01]  /*e070*/  FFMA.FTZ R26, R3, R2, R0 ;  /* 0x00000002031a7223 */ /* 0x000fe20000010000 */
[----:B------:R-:W-:Y:S01]  /*e080*/  SHF.R.U32.HI R0, RZ, 0x10, R41 ;  /* 0x00000010ff007819 */ /* 0x000fe20000011629 */
[----:B------:R-:W-:Y:S01]  /*e090*/  HADD2.F32 R3, -RZ, R9.H1_H1 ;  /* 0x30000009ff037230 */ /* 0x000fe20000004100 */
[----:B------:R-:W-:Y:S01]  /*e0a0*/  SHF.R.U64 R9, R38, 0x10, R39 ;  /* 0x0000001026097819 */ /* 0x000fe20000001227 */
[----:B------:R-:W-:Y:S02]  /*e0b0*/  HADD2.F32 R2, -RZ, R13.H1_H1 ;  /* 0x3000000dff027230 */ /* 0x000fe40000004100 */
[----:B------:R-:W-:-:S02]  /*e0c0*/  HADD2.F32 R0, -RZ, R0.H0_H0 ;  /* 0x20000000ff007230 */ /* 0x000fc40000004100 */
[----:B------:R-:W-:Y:S02]  /*e0d0*/  HADD2.F32 R5, -RZ, R4.H0_H0 ;  /* 0x20000004ff057230 */ /* 0x000fe40000004100 */
[----:B------:R-:W-:Y:S01]  /*e0e0*/  HADD2.F32 R9, -RZ, R9.H0_H0 ;  /* 0x20000009ff097230 */ /* 0x000fe20000004100 */
[CC--:B------:R-:W-:Y:S02]  /*e0f0*/  FMUL.FTZ R4, R3.reuse, R0.reuse ;  /* 0x0000000003047220 */ /* 0x0c0fe40000410000 */
[C---:B------:R-:W-:Y:S02]  /*e100*/  FMUL.FTZ R0, R2.reuse, R0 ;  /* 0x0000000002007220 */ /* 0x040fe40000410000 */
[-C--:B------:R-:W-:Y:S01]  /*e110*/  FFMA.FTZ R24, R2, R5.reuse, R4 ;  /* 0x0000000502187223 */ /* 0x080fe20000010004 */
[----:B------:R-:W-:Y:S01]  /*e120*/  HADD2.F32 R4, -RZ, R8.H0_H0 ;  /* 0x20000008ff047230 */ /* 0x000fe20000004100 */
[----:B------:R-:W-:Y:S01]  /*e130*/  FFMA.FTZ R25, R3, R5, -R0 ;  /* 0x0000000503197223 */ /* 0x000fe20000010800 */
        /* <DEDUP_REMOVED lines=8> */
[----:B------:R-:W-:-:S02]  /*e1c0*/  HADD2.F32 R0, -RZ, R95.H1_H1 ;  /* 0x3000005fff007230 */ /* 0x000fc40000004100 */
        /* <DEDUP_REMOVED lines=13> */
[--C-:B------:R-:W-:Y:S01]  /*e2a0*/  SHF.R.U64 R5, R42, 0x10, R43.reuse ;  /* 0x000000102a057819 */ /* 0x100fe2000000122b */
[----:B------:R-:W-:Y:S01]  /*e2b0*/  FFMA.FTZ R13, R3, R2, R0 ;  /* 0x00000002030d7223 */ /* 0x000fe20000010000 */
[----:B------:R-:W-:Y:S01]  /*e2c0*/  SHF.R.U32.HI R0, RZ, 0x10, R43 ;  /* 0x00000010ff007819 */ /* 0x000fe2000001162b */
[----:B------:R-:W-:Y:S01]  /*e2d0*/  HADD2.F32 R2, -RZ, R11.H1_H1 ;  /* 0x3000000bff027230 */ /* 0x000fe20000004100 */
[----:B------:R-:W-:Y:S01]  /*e2e0*/  SHF.R.U32.HI R3, RZ, 0x10, R39 ;  /* 0x00000010ff037819 */ /* 0x000fe20000011627 */
[----:B------:R-:W-:-:S02]  /*e2f0*/  HADD2.F32 R5, -RZ, R5.H0_H0 ;  /* 0x20000005ff057230 */ /* 0x000fc40000004100 */
[----:B------:R-:W-:Y:S02]  /*e300*/  HADD2.F32 R4, -RZ, R0.H0_H0 ;  /* 0x20000000ff047230 */ /* 0x000fe40000004100 */
[----:B------:R-:W-:Y:S02]  /*e310*/  HADD2.F32 R0, -RZ, R15.H1_H1 ;  /* 0x3000000fff007230 */ /* 0x000fe40000004100 */
[----:B------:R-:W-:Y:S01]  /*e320*/  HADD2.F32 R6, -RZ, R3.H0_H0 ;  /* 0x20000003ff067230 */ /* 0x000fe20000004100 */
[-C--:B------:R-:W-:Y:S02]  /*e330*/  FMUL.FTZ R3, R2, R4.reuse ;  /* 0x0000000402037220 */ /* 0x080fe40000410000 */
[C---:B------:R-:W-:Y:S02]  /*e340*/  FMUL.FTZ R4, R0.reuse, R4 ;  /* 0x0000000400047220 */ /* 0x040fe40000410000 */
[-C--:B------:R-:W-:Y:S01]  /*e350*/  FFMA.FTZ R7, R0, R6.reuse, R3 ;  /* 0x0000000600077223 */ /* 0x080fe20000010003 */
[----:B------:R-:W-:Y:S01]  /*e360*/  HADD2.F32 R0, -RZ, R12.H1_H1 ;  /* 0x3000000cff007230 */ /* 0x000fe20000004100 */
[----:B------:R-:W-:Y:S01]  /*e370*/  FFMA.FTZ R11, R2, R6, -R4 ;  /* 0x00000006020b7223 */ /* 0x000fe20000010804 */
[----:B------:R-:W-:-:S02]  /*e380*/  HADD2.F32 R2, -RZ, R8.H1_H1 ;  /* 0x30000008ff027230 */ /* 0x000fc40000004100 */
[----:B------:R-:W-:Y:S01]  /*e390*/  HADD2.F32 R4, -RZ, R16.H0_H0 ;  /* 0x20000010ff047230 */ /* 0x000fe20000004100 */
[----:B------:R-:W-:Y:S01]  /*e3a0*/  F2FP.PACK_AB R7, R7, R13 ;  /* 0x0000000d0707723e */ /* 0x000fe200000000ff */
[----:B------:R-:W-:Y:S01]  /*e3b0*/  HADD2.F32 R8, -RZ, R20.H0_H0 ;  /* 0x20000014ff087230 */ /* 0x000fe20000004100 */
[----:B------:R-:W-:Y:S02]  /*e3c0*/  F2FP.PACK_AB R11, R11, R18 ;  /* 0x000000120b0b723e */ /* 0x000fe400000000ff */
[-C--:B------:R-:W-:Y:S02]  /*e3d0*/  FMUL.FTZ R3, R2, R4.reuse ;  /* 0x0000000402037220 */ /* 0x080fe40000410000 */
[C---:B------:R-:W-:Y:S02]  /*e3e0*/  FMUL.FTZ R4, R0.reuse, R4 ;  /* 0x0000000400047220 */ /* 0x040fe40000410000 */
[-C--:B------:R-:W-:Y:S01]  /*e3f0*/  FFMA.FTZ R6, R0, R8.reuse, R3 ;  /* 0x0000000800067223 */ /* 0x080fe20000010003 */
[----:B------:R-:W-:Y:S01]  /*e400*/  HADD2.F32 R0, -RZ, R14.H1_H1 ;  /* 0x3000000eff007230 */ /* 0x000fe20000004100 */
[----:B------:R-:W-:Y:S01]  /*e410*/  FFMA.FTZ R8, R2, R8, -R4 ;  /* 0x0000000802087223 */ /* 0x000fe20000010804 */
[----:B------:R-:W-:-:S03]  /*e420*/  HADD2.F32 R2, -RZ, R10.H1_H1 ;  /* 0x3000000aff027230 */ /* 0x000fc60000004100 */
[----:B------:R-:W-:Y:S01]  /*e430*/  FMUL.FTZ R4, R0, R5 ;  /* 0x0000000500047220 */ /* 0x000fe20000410000 */
[----:B------:R-:W-:Y:S01]  /*e440*/  F2FP.PACK_AB R8, R8, R23 ;  /* 0x000000170808723e */ /* 0x000fe200000000ff */
[----:B------:R-:W-:Y:S01]  /*e450*/  FMUL.FTZ R3, R2, R5 ;  /* 0x0000000502037220 */ /* 0x000fe20000410000 */
[----:B------:R-:W-:Y:S01]  /*e460*/  F2FP.PACK_AB R5, R24, R26 ;  /* 0x0000001a1805723e */ /* 0x000fe200000000ff */
[-C--:B------:R-:W-:Y:S01]  /*e470*/  FFMA.FTZ R2, R2, R9.reuse, -R4 ;  /* 0x0000000902027223 */ /* 0x080fe20000010804 */
[----:B------:R-:W-:Y:S01]  /*e480*/  F2FP.PACK_AB R4, R6, R22 ;  /* 0x000000160604723e */ /* 0x000fe200000000ff */
[----:B------:R-:W-:Y:S01]  /*e490*/  FFMA.FTZ R3, R0, R9, R3 ;  /* 0x0000000900037223 */ /* 0x000fe20000010003 */
[----:B------:R-:W-:Y:S02]  /*e4a0*/  F2FP.PACK_AB R9, R25, R27 ;  /* 0x0000001b1909723e */ /* 0x000fe400000000ff */
[----:B------:R-:W-:Y:S02]  /*e4b0*/  F2FP.PACK_AB R10, R2, R21 ;  /* 0x00000015020a723e */ /* 0x000fe400000000ff */
[----:B------:R-:W-:-:S03]  /*e4c0*/  F2FP.PACK_AB R6, R3, R19 ;  /* 0x000000130306723e */ /* 0x000fc600000000ff */
[----:B------:R1:W-:Y:S04]  /*e4d0*/  STS.128 [R31], R8 ;  /* 0x000000081f007388 */ /* 0x0003e80000000c00 */
[----:B------:R1:W-:Y:S02]  /*e4e0*/  STS.128 [R17+0x10080], R4 ;  /* 0x0100800411007388 */ /* 0x0003e40000000c00 */
.L_x_1386:
[----:B------:R-:W-:Y:S05]  /*e4f0*/  BSYNC B0 ;  /* 0x0000000000007941 */ /* 0x000fea0003800000 */
.L_x_1385:
[----:B------:R-:W-:-:S13]  /*e500*/  ISETP.GE.AND P0, PT, R138, c[0x0][0x27c], PT ;  /* 0x00009f008a007a0c */ /* 0x000fda0003f06270 */
[----:B------:R-:W-:Y:S05]  /*e510*/  @P0 BRA `(.L_x_1384) ;  /* 0x0000061000000947 */ /* 0x000fea0003800000 */
[----:B------:R-:W3:Y:S04]  /*e520*/  LDL R2, [R1+0xc] ;  /* 0x00000c0001027983 */ /* 0x000ee80000100800 */
[----:B------:R-:W4:Y:S01]  /*e530*/  LDL R25, [R1+0x24] ;  /* 0x0000240001197983 */ /* 0x000f220000100800 */
[----:B------:R-:W-:Y:S02]  /*e540*/  MOV R0, c[0x0][0x27c] ;  /* 0x00009f0000007a02 */ /* 0x000fe40000000f00 */
[----:B-1----:R-:W-:-:S05]  /*e550*/  SHF.R.U64 R6, R54, 0x10, R55 ;  /* 0x0000001036067819 */ /* 0x002fca0000001237 */
[----:B------:R-:W-:Y:S01]  /*e560*/  HADD2.F32 R6, -RZ, R6.H0_H0 ;  /* 0x20000006ff067230 */ /* 0x000fe20000004100 */
        /* <DEDUP_REMOVED lines=69> */
[----:B------:R-:W-:Y:S01]  /*e9c0*/  F2FP.PACK_AB R7, R7, R9 ;  /* 0x000000090707723e */ /* 0x000fe200000000ff */
[----:B------:R-:W-:Y:S01]  /*e9d0*/  HADD2.F32 R0, -RZ, R12.H1_H1 ;  /* 0x3000000cff007230 */ /* 0x000fe20000004100 */
[----:B------:R-:W-:Y:S01]  /*e9e0*/  F2FP.PACK_AB R11, R11, R13 ;  /* 0x0000000d0b0b723e */ /* 0x000fe200000000ff */
[----:B------:R-:W-:Y:S01]  /*e9f0*/  HADD2.F32 R12, -RZ, R2.H0_H0 ;  /* 0x20000002ff0c7230 */ /* 0x000fe20000004100 */
[-C--:B------:R-:W-:Y:S01]  /*ea00*/  FMUL.FTZ R2, R3, R4.reuse ;  /* 0x0000000403027220 */ /* 0x080fe20000410000 */
[----:B------:R-:W-:Y:S01]  /*ea10*/  HADD2.F32 R5, -RZ, R5.H0_H0 ;  /* 0x20000005ff057230 */ /* 0x000fe20000004100 */
[----:B------:R-:W-:Y:S01]  /*ea20*/  FMUL.FTZ R4, R0, R4 ;  /* 0x0000000400047220 */ /* 0x000fe20000410000 */
[----:B------:R-:W-:Y:S01]  /*ea30*/  F2FP.PACK_AB R9, R22, R24 ;  /* 0x000000181609723e */ /* 0x000fe200000000ff */
[----:B------:R-:W-:Y:S01]  /*ea40*/  FFMA.FTZ R8, R0, R12, R2 ;  /* 0x0000000c00087223 */ /* 0x000fe20000010002 */
[----:B------:R-:W-:-:S02]  /*ea50*/  HADD2.F32 R0, -RZ, R14.H1_H1 ;  /* 0x3000000eff007230 */ /* 0x000fc40000004100 */
[----:B------:R-:W-:Y:S01]  /*ea60*/  HADD2.F32 R2, -RZ, R10.H1_H1 ;  /* 0x3000000aff027230 */ /* 0x000fe20000004100 */
[----:B------:R-:W-:Y:S02]  /*ea70*/  FFMA.FTZ R10, R3, R12, -R4 ;  /* 0x0000000c030a7223 */ /* 0x000fe40000010804 */
[-C--:B------:R-:W-:Y:S02]  /*ea80*/  FMUL.FTZ R4, R0, R5.reuse ;  /* 0x0000000500047220 */ /* 0x080fe40000410000 */
[C---:B------:R-:W-:Y:S01]  /*ea90*/  FMUL.FTZ R3, R2.reuse, R5 ;  /* 0x0000000502037220 */ /* 0x040fe20000410000 */
[----:B------:R-:W-:Y:S01]  /*eaa0*/  F2FP.PACK_AB R5, R21, R23 ;  /* 0x000000171505723e */ /* 0x000fe200000000ff */
[-C--:B------:R-:W-:Y:S01]  /*eab0*/  FFMA.FTZ R2, R2, R6.reuse, -R4 ;  /* 0x0000000602027223 */ /* 0x080fe20000010804 */
[----:B------:R-:W-:Y:S01]  /*eac0*/  F2FP.PACK_AB R4, R8, R19 ;  /* 0x000000130804723e */ /* 0x000fe200000000ff */
[----:B------:R-:W-:Y:S01]  /*ead0*/  FFMA.FTZ R3, R0, R6, R3 ;  /* 0x0000000600037223 */ /* 0x000fe20000010003 */
[----:B------:R-:W-:-:S02]  /*eae0*/  F2FP.PACK_AB R8, R10, R20 ;  /* 0x000000140a08723e */ /* 0x000fc400000000ff */
[----:B------:R-:W-:Y:S02]  /*eaf0*/  F2FP.PACK_AB R10, R2, R17 ;  /* 0x00000011020a723e */ /* 0x000fe400000000ff */
[----:B------:R-:W-:-:S03]  /*eb00*/  F2FP.PACK_AB R6, R3, R18 ;  /* 0x000000120306723e */ /* 0x000fc600000000ff */
[----:B------:R1:W-:Y:S04]  /*eb10*/  STS.128 [R25], R8 ;  /* 0x0000000819007388 */ /* 0x0003e80000000c00 */
[----:B------:R1:W-:Y:S02]  /*eb20*/  STS.128 [R16+0x10080], R4 ;  /* 0x0100800410007388 */ /* 0x0003e40000000c00 */
.L_x_1384:
[----:B------:R-:W-:Y:S05]  /*eb30*/  BSYNC B1 ;  /* 0x0000000000017941 */ /* 0x000fea0003800000 */
.L_x_1383:
        /* <DEDUP_REMOVED lines=18> */
[----:B-1----:R-:W-:Y:S01]  /*ec60*/  SHF.R.U32.HI R9, RZ, 0x10, R57 ;  /* 0x00000010ff097819 */ /* 0x002fe20000011639 */
[----:B------:R-:W-:Y:S01]  /*ec70*/  HADD2.F32 R15, -RZ, R104.H0_H0 ;  /* 0x20000068ff0f7230 */ /* 0x000fe20000004100 */
[----:B------:R-:W-:Y:S01]  /*ec80*/  LEA.HI R0, R0, R225, RZ, 0x1d ;  /* 0x000000e100007211 */ /* 0x000fe200078fe8ff */
[----:B------:R-:W-:Y:S01]  /*ec90*/  HADD2.F32 R11, -RZ, R105.H0_H0 ;  /* 0x20000069ff0b7230 */ /* 0x000fe20000004100 */
[----:B------:R-:W-:Y:S01]  /*eca0*/  SHF.R.U32.HI R23, RZ, 0x10, R63 ;  /* 0x00000010ff177819 */ /* 0x000fe2000001163f */
[----:B------:R-:W-:Y:S01]  /*ecb0*/  HADD2.F32 R39, -RZ, R9.H0_H0 ;  /* 0x20000009ff277230 */ /* 0x000fe20000004100 */
[----:B------:R-:W-:-:S02]  /*ecc0*/  SHF.R.S32.HI R3, RZ, 0x1f, R0 ;  /* 0x0000001fff037819 */ /* 0x000fc40000011400 */
[----:B------:R-:W-:Y:S01]  /*ecd0*/  SHF.L.U32 R2, R0, 0x3, RZ ;  /* 0x0000000300027819 */ /* 0x000fe200000006ff */
[----:B------:R-:W-:Y:S01]  /*ece0*/  HADD2.F32 R23, -RZ, R23.H0_H0 ;  /* 0x20000017ff177230 */ /* 0x000fe20000004100 */
[----:B------:R-:W-:Y:S02]  /*ecf0*/  LEA.HI R0, R3, R0, RZ, 0x3 ;  /* 0x0000000003007211 */ /* 0x000fe400078f18ff */
[----:B------:R-:W-:Y:S02]  /*ed00*/  LOP3.LUT R2, R43, 0x38, R2, 0xf8, !PT ;  /* 0x000000382b027812 */ /* 0x000fe400078ef802 */
[----:B------:R-:W-:Y:S02]  /*ed10*/  SHF.L.U32 R0, R0, 0xa, RZ ;  /* 0x0000000a00007819 */ /* 0x000fe400000006ff */
[----:B------:R-:W-:Y:S02]  /*ed20*/  LOP3.LUT R2, R2, R41, RZ, 0x3c, !PT ;  /* 0x0000002902027212 */ /* 0x000fe400078e3cff */
[----:B------:R-:W-:-:S02]  /*ed30*/  LOP3.LUT R0, R0, 0x7fffe000, RZ, 0xc0, !PT ;  /* 0x7fffe00000007812 */ /* 0x000fc400078ec0ff */
        /* <DEDUP_REMOVED lines=12> */
[----:B------:R-:W-:Y:S02]  /*ee00*/  HADD2.F32 R27, -RZ, R32.H0_H0 ;  /* 0x20000020ff1b7230 */ /* 0x000fe40000004100 */
[----:B-1----:R-:W-:Y:S02]  /*ee10*/  HADD2.F32 R2, -RZ, R17.H0_H0 ;  /* 0x20000011ff027230 */ /* 0x002fe40000004100 */
[----:B------:R-:W-:-:S03]  /*ee20*/  HADD2.F32 R3, -RZ, R16.H0_H0 ;  /* 0x20000010ff037230 */ /* 0x000fc60000004100 */
[-C--:B------:R-:W-:Y:S01]  /*ee30*/  FMUL.FTZ R22, R2, R0.reuse ;  /* 0x0000000002167220 */ /* 0x080fe20000410000 */
[----:B----4-:R-:W1:Y:S02]  /*ee40*/  LDS.128 R4, [R42] ;  /* 0x000000002a047984 */ /* 0x010e640000000c00 */
[--C-:B-1----:R-:W-:Y:S02]  /*ee50*/  HADD2.F32 R14, -RZ, R5.reuse.H0_H0 ;  /* 0x20000005ff0e7230 */ /* 0x102fe40000004100 */
[----:B------:R-:W-:Y:S02]  /*ee60*/  HADD2.F32 R21, -RZ, R5.H1_H1 ;  /* 0x30000005ff157230 */ /* 0x000fe40000004100 */
[----:B------:R-:W-:Y:S01]  /*ee70*/  HADD2.F32 R20, -RZ, R4.H0_H0 ;  /* 0x20000004ff147230 */ /* 0x000fe20000004100 */
[----:B------:R-:W-:Y:S01]  /*ee80*/  FMUL.FTZ R8, R14, R0 ;  /* 0x000000000e087220 */ /* 0x000fe20000410000 */
[----:B------:R-:W-:Y:S01]  /*ee90*/  HADD2.F32 R0, -RZ, R102.H1_H1 ;  /* 0x30000066ff007230 */ /* 0x000fe20000004100 */
[----:B------:R-:W-:Y:S01]  /*eea0*/  FMUL.FTZ R5, R21, R10 ;  /* 0x0000000a15057220 */ /* 0x000fe20000410000 */
[--C-:B------:R-:W-:Y:S01]  /*eeb0*/  HADD2.F32 R12, -RZ, R6.reuse.H0_H0 ;  /* 0x20000006ff0c7230 */ /* 0x100fe20000004100 */
[----:B------:R-:W-:Y:S01]  /*eec0*/  FFMA.FTZ R37, R2, R13, R8 ;  /* 0x0000000d02257223 */ /* 0x000fe20000010008 */
[----:B------:R-:W-:Y:S01]  /*eed0*/  HADD2.F32 R2, -RZ, R17.H1_H1 ;  /* 0x30000011ff027230 */ /* 0x000fe20000004100 */
[-C--:B------:R-:W-:Y:S01]  /*eee0*/  FMUL.FTZ R8, R20, R0.reuse ;  /* 0x0000000014087220 */ /* 0x080fe20000410000 */
[----:B------:R-:W-:Y:S01]  /*eef0*/  HADD2.F32 R9, -RZ, R6.H1_H1 ;  /* 0x30000006ff097230 */ /* 0x000fe20000004100 */
[C---:B------:R-:W-:Y:S01]  /*ef00*/  FMUL.FTZ R28, R3.reuse, R0 ;  /* 0x00000000031c7220 */ /* 0x040fe20000410000 */
[----:B------:R-:W-:Y:S01]  /*ef10*/  HADD2.F32 R0, -RZ, R103.H1_H1 ;  /* 0x30000067ff007230 */ /* 0x000fe20000004100 */
[C---:B------:R-:W-:Y:S01]  /*ef20*/  FMUL.FTZ R31, R2.reuse, R10 ;  /* 0x0000000a021f7220 */ /* 0x040fe20000410000 */
[----:B------:R-:W-:Y:S01]  /*ef30*/  HADD2.F32 R10, -RZ, R4.H1_H1 ;  /* 0x30000004ff0a7230 */ /* 0x000fe20000004100 */
[----:B------:R-:W-:Y:S01]  /*ef40*/  FFMA.FTZ R36, R2, R39, R5 ;  /* 0x0000002702247223 */ /* 0x000fe20000010005 */
[----:B------:R-:W-:Y:S01]  /*ef50*/  HADD2.F32 R2, -RZ, R18.H0_H0 ;  /* 0x20000012ff027230 */ /* 0x000fe20000004100 */
[----:B------:R-:W-:Y:S01]  /*ef60*/  FFMA.FTZ R35, R3, R15, R8 ;  /* 0x0000000f03237223 */ /* 0x000fe20000010008 */
[----:B------:R-:W-:Y:S01]  /*ef70*/  HADD2.F32 R8, -RZ, R7.H0_H0 ;  /* 0x20000007ff087230 */ /* 0x000fe20000004100 */
[-C--:B------:R-:W-:Y:S01]  /*ef80*/  FMUL.FTZ R3, R12, R0.reuse ;  /* 0x000000000c037220 */ /* 0x080fe20000410000 */
[----:B------:R-:W-:Y:S01]  /*ef90*/  HADD2.F32 R4, -RZ, R19.H0_H0 ;  /* 0x20000013ff047230 */ /* 0x000fe20000004100 */
[C---:B------:R-:W-:Y:S01]  /*efa0*/  FMUL.FTZ R25, R2.reuse, R0 ;  /* 0x0000000002197220 */ /* 0x040fe20000410000 */
[----:B------:R-:W-:Y:S01]  /*efb0*/  HADD2.F32 R0, -RZ, R104.H1_H1 ;  /* 0x30000068ff007230 */ /* 0x000fe20000004100 */
[----:B------:R-:W-:Y:S01]  /*efc0*/  FFMA.FTZ R34, R2, R11, R3 ;  /* 0x0000000b02227223 */ /* 0x000fe20000010003 */
[----:B------:R-:W-:Y:S01]  /*efd0*/  HADD2.F32 R2, -RZ, R105.H1_H1 ;  /* 0x30000069ff027230 */ /* 0x000fe20000004100 */
[----:B------:R-:W-:Y:S01]  /*efe0*/  FFMA.FTZ R26, R14, R13, -R22 ;  /* 0x0000000d0e1a7223 */ /* 0x000fe20000010816 */
[----:B------:R-:W-:Y:S01]  /*eff0*/  HADD2.F32 R7, -RZ, R7.H1_H1 ;  /* 0x30000007ff077230 */ /* 0x000fe20000004100 */
[-C--:B------:R-:W-:Y:S01]  /*f000*/  FMUL.FTZ R13, R8, R0.reuse ;  /* 0x00000000080d7220 */ /* 0x080fe20000410000 */
[----:B------:R-:W-:Y:S01]  /*f010*/  HADD2.F32 R3, -RZ, R19.H1_H1 ;  /* 0x30000013ff037230 */ /* 0x000fe20000004100 */
[C---:B------:R-:W-:Y:S01]  /*f020*/  FMUL.FTZ R17, R4.reuse, R0 ;  /* 0x0000000004117220 */ /* 0x040fe20000410000 */
[----:B------:R-:W-:Y:S01]  /*f030*/  HADD2.F32 R6, -RZ, R16.H1_H1 ;  /* 0x30000010ff067230 */ /* 0x000fe20000004100 */
[----:B------:R-:W-:Y:S01]  /*f040*/  FFMA.FTZ R19, R4, R2, R13 ;  /* 0x0000000204137223 */ /* 0x000fe2000001000d */
[----:B------:R-:W-:Y:S01]  /*f050*/  HADD2.F32 R4, -RZ, R29.H0_H0 ;  /* 0x2000001dff047230 */ /* 0x000fe20000004100 */
[-C--:B------:R-:W-:Y:S01]  /*f060*/  FMUL.FTZ R0, R7, R23.reuse ;  /* 0x0000001707007220 */ /* 0x080fe20000410000 */
[----:B------:R-:W-:Y:S01]  /*f070*/  HADD2.F32 R14, -RZ, R30.H0_H0 ;  /* 0x2000001eff0e7230 */ /* 0x000fe20000004100 */
[C---:B------:R-:W-:Y:S01]  /*f080*/  FMUL.FTZ R13, R3.reuse, R23 ;  /* 0x00000017030d7220 */ /* 0x040fe20000410000 */
[----:B------:R-:W-:Y:S01]  /*f090*/  HADD2.F32 R5, -RZ, R18.H1_H1 ;  /* 0x30000012ff057230 */ /* 0x000fe20000004100 */
[----:B------:R-:W-:Y:S01]  /*f0a0*/  FFMA.FTZ R16, R3, R38, R0 ;  /* 0x0000002603107223 */ /* 0x000fe20000010000 */
[----:B------:R-:W-:Y:S01]  /*f0b0*/  HADD2.F32 R23, -RZ, R33.H0_H0 ;  /* 0x20000021ff177230 */ /* 0x000fe20000004100 */
[----:B------:R-:W-:-:S02]  /*f0c0*/  FMUL.FTZ R3, R10, R4 ;  /* 0x000000040a037220 */ /* 0x000fc40000410000 */
[----:B------:R-:W-:Y:S02]  /*f0d0*/  FMUL.FTZ R0, R9, R14 ;  /* 0x0000000e09007220 */ /* 0x000fe40000410000 */
[C---:B------:R-:W-:Y:S02]  /*f0e0*/  FFMA.FTZ R18, R6.reuse, R27, R3 ;  /* 0x0000001b06127223 */ /* 0x040fe40000010003 */
[----:B------:R-:W-:Y:S02]  /*f0f0*/  FMUL.FTZ R4, R6, R4 ;  /* 0x0000000406047220 */ /* 0x000fe40000410000 */
[C---:B------:R-:W-:Y:S02]  /*f100*/  FMUL.FTZ R3, R5.reuse, R14 ;  /* 0x0000000e05037220 */ /* 0x040fe40000410000 */
[----:B------:R-:W-:Y:S01]  /*f110*/  FFMA.FTZ R22, R5, R23, R0 ;  /* 0x0000001705167223 */ /* 0x000fe20000010000 */
[----:B------:R-:W-:Y:S01]  /*f120*/  F2FP.PACK_AB R5, R36, R37 ;  /* 0x000000252405723e */ /* 0x000fe200000000ff */
[----:B------:R-:W-:-:S02]  /*f130*/  FFMA.FTZ R14, R21, R39, -R31 ;  /* 0x00000027150e7223 */ /* 0x000fc4000001081f */
[----:B------:R-:W-:Y:S02]  /*f140*/  FFMA.FTZ R15, R20, R15, -R28 ;  /* 0x0000000f140f7223 */ /* 0x000fe4000001081c */
[----:B------:R-:W-:Y:S02]  /*f150*/  FFMA.FTZ R12, R12, R11, -R25 ;  /* 0x0000000b0c0c7223 */ /* 0x000fe40000010819 */
[----:B------:R-:W-:Y:S02]  /*f160*/  FFMA.FTZ R2, R8, R2, -R17 ;  /* 0x0000000208027223 */ /* 0x000fe40000010811 */
[----:B------:R-:W-:Y:S01]  /*f170*/  FFMA.FTZ R0, R7, R38, -R13 ;  /* 0x0000002607007223 */ /* 0x000fe2000001080d */
[----:B------:R-:W-:Y:S01]  /*f180*/  F2FP.PACK_AB R7, R16, R19 ;  /* 0x000000131007723e */ /* 0x000fe200000000ff */
[----:B------:R-:W-:Y:S01]  /*f190*/  FFMA.FTZ R6, R10, R27, -R4 ;  /* 0x0000001b0a067223 */ /* 0x000fe20000010804 */
[----:B------:R-:W-:Y:S01]  /*f1a0*/  F2FP.PACK_AB R4, R18, R35 ;  /* 0x000000231204723e */ /* 0x000fe200000000ff */
[----:B------:R-:W-:Y:S01]  /*f1b0*/  FFMA.FTZ R3, R9, R23, -R3 ;  /* 0x0000001709037223 */ /* 0x000fe20000010803 */
[----:B------:R-:W-:-:S02]  /*f1c0*/  F2FP.PACK_AB R11, R0, R2 ;  /* 0x00000002000b723e */ /* 0x000fc400000000ff */
[----:B------:R-:W-:Y:S02]  /*f1d0*/  F2FP.PACK_AB R9, R14, R26 ;  /* 0x0000001a0e09723e */ /* 0x000fe400000000ff */
[----:B------:R-:W-:Y:S02]  /*f1e0*/  F2FP.PACK_AB R8, R6, R15 ;  /* 0x0000000f0608723e */ /* 0x000fe400000000ff */
[----:B------:R-:W-:Y:S02]  /*f1f0*/  F2FP.PACK_AB R10, R3, R12 ;  /* 0x0000000c030a723e */ /* 0x000fe400000000ff */
[----:B------:R-:W-:-:S03]  /*f200*/  F2FP.PACK_AB R6, R22, R34 ;  /* 0x000000221606723e */ /* 0x000fc600000000ff */
[----:B------:R1:W-:Y:S04]  /*f210*/  STS.128 [R42], R8 ;  /* 0x000000082a007388 */ /* 0x0003e80000000c00 */
[----:B------:R1:W-:Y:S02]  /*f220*/  STS.128 [R24+0x10080], R4 ;  /* 0x0100800418007388 */ /* 0x0003e40000000c00 */
.L_x_1390:
[----:B------:R-:W-:Y:S05]  /*f230*/  BSYNC B0 ;  /* 0x0000000000007941 */ /* 0x000fea0003800000 */
.L_x_1389:
        /* <DEDUP_REMOVED lines=8> */
[----:B------:R-:W-:Y:S02]  /*f2c0*/  SHF.R.U32.HI R27, RZ, 0x10, R75 ;  /* 0x00000010ff1b7819 */ /* 0x000fe4000001164b */
        /* <DEDUP_REMOVED lines=14> */
[----:B-----5:R-:W-:Y:S01]  /*f3b0*/  IADD3 R0, R2, R0, R40 ;  /* 0x0000000002007210 */ /* 0x020fe20007ffe028 */
        /* <DEDUP_REMOVED lines=75> */
.L_x_1388:
[----:B------:R-:W-:Y:S05]  /*f870*/  BSYNC B1 ;  /* 0x0000000000017941 */ /* 0x000fea0003800000 */
.L_x_1387:
        /* <DEDUP_REMOVED lines=110> */
.L_x_1392:
[----:B------:R-:W-:Y:S05]  /*ff60*/  BSYNC B0 ;  /* 0x0000000000007941 */ /* 0x000fea0003800000 */
.L_x_1391:
        /* <DEDUP_REMOVED lines=8> */
[----:B------:R-:W-:Y:S01]  /*fff0*/  SHF.R.U32.HI R27, RZ, 0x10, R91 ;  /* 0x00000010ff1b7819 */ /* 0x000fe2000001165b */
[----:B------:R-:W-:Y:S01]  /*10000*/  HADD2.F32 R41, -RZ, R23.H0_H0 ;  /* 0x20000017ff297230 */ /* 0x000fe20000004100 */
[----:B------:R-:W-:Y:S02]  /*10010*/  SHF.R.U64 R32, R84, 0x10, R85 ;  /* 0x0000001054207819 */ /* 0x000fe40000001255 */
[----:B------:R-:W-:Y:S01]  /*10020*/  SHF.R.U64 R33, R86, 0x10, R87 ;  /* 0x0000001056217819 */ /* 0x000fe20000001257 */
[----:B-----5:R-:W-:Y:S01]  /*10030*/  HADD2.F32 R40, -RZ, R27.H0_H0 ;  /* 0x2000001bff287230 */ /* 0x020fe20000004100 */
        /* <DEDUP_REMOVED lines=86> */
.L_x_1364:
[----:B------:R-:W-:Y:S05]  /*105a0*/  BSYNC B2 ;  /* 0x0000000000027941 */ /* 0x000fea0003800000 */
.L_x_1330:
[----:B------:R-:W-:Y:S01]  /*105b0*/  IMAD R0, R120, c[0x0][0x208], RZ ;  /* 0x0000820078007a24 */ /* 0x000fe200078e02ff */
[----:B------:R-:W-:-:S04]  /*105c0*/  DEPBAR.LE SB0, 0x0 ;  /* 0x000080000000791a */ /* 0x000fc80000000000 */
[----:B------:R-:W-:Y:S01]  /*105d0*/  IMAD.WIDE.U32 R2, R200, c[0x0][0x208], RZ ;  /* 0x00008200c8027a25 */ /* 0x000fe200078e00ff */
        /* <DEDUP_REMOVED lines=17> */
[----:B------:R-:W1:Y:S01]  /*106f0*/  SHFL.IDX PT, R0, R3, RZ, 0x181f ;  /* 0x00181fff03007589 */ /* 0x000e6200000e0000 */
[----:B------:R-:W-:-:S03]  /*10700*/  ISETP.GT.AND P0, PT, R119, R209, PT ;  /* 0x000000d17700720c */ /* 0x000fc60003f04270 */
[----:B------:R-:W2:Y:S01]  /*10710*/  SHFL.IDX PT, R2, R2, RZ, 0x181f ;  /* 0x00181fff02027589 */ /* 0x000ea200000e0000 */
[----:B------:R-:W-:-:S03]  /*10720*/  ISETP.GE.OR P4, PT, R134, c[0x0][0x1d4], !P0 ;  /* 0x0000750086007a0c */ /* 0x000fc60004786670 */
[----:B------:R-:W3:Y:S04]  /*10730*/  LDSM.16.M88.4 R20, [R178+0x800] ;  /* 0x00080000b214783b */ /* 0x000ee80000000200 */
[----:B------:R-:W-:Y:S01]  /*10740*/  @P1 IADD3 R187, R178, -0x20, RZ ;  /* 0xffffffe0b2bb1810 */ /* 0x000fe20007ffe0ff */
[----:B----4-:R-:W-:Y:S03]  /*10750*/  LDSM.16.M88.4 R12, [R184] ;  /* 0x00000000b80c783b */ /* 0x010fe60000000200 */
[C---:B------:R-:W-:Y:S01]  /*10760*/  IADD3 R188, R187.reuse, 0x3000, RZ ;  /* 0x00003000bbbc7810 */ /* 0x040fe20007ffe0ff */
[----:B------:R-:W-:Y:S01]  /*10770*/  LDSM.16.M88.4 R36, [R187] ;  /* 0x00000000bb24783b */ /* 0x000fe20000000200 */
[----:B------:R-:W-:-:S02]  /*10780*/  IADD3 R190, R187, 0x1000, RZ ;  /* 0x00001000bbbe7810 */ /* 0x000fc40007ffe0ff */
[C---:B------:R-:W-:Y:S01]  /*10790*/  IADD3 R189, R187.reuse, 0x1800, RZ ;  /* 0x00001800bbbd7810 */ /* 0x040fe20007ffe0ff */
[----:B------:R-:W4:Y:S01]  /*107a0*/  LDSM.16.M88.4 R44, [R187+0x800] ;  /* 0x00080000bb2c783b */ /* 0x000f220000000200 */
[----:B------:R-:W-:Y:S02]  /*107b0*/  IADD3 R192, R187, 0x2000, RZ ;  /* 0x00002000bbc07810 */ /* 0x000fe40007ffe0ff */
[-C--:B-1----:R-:W-:Y:S02]  /*107c0*/  LEA R16, P1, R202, R0.reuse, 0x1 ;  /* 0x00000000ca107211 */ /* 0x082fe400078208ff */
[----:B------:R-:W-:Y:S02]  /*107d0*/  LEA R8, P3, R134, R0, 0x1 ;  /* 0x0000000086087211 */ /* 0x000fe400078608ff */
[----:B--2---:R-:W-:Y:S02]  /*107e0*/  LEA.HI.X R17, R202, R2, R205, 0x1, P1 ;  /* 0x00000002ca117211 */ /* 0x004fe400008f0ccd */
[----:B------:R-:W-:-:S02]  /*107f0*/  LEA R18, P1, R198, R0, 0x1 ;  /* 0x00000000c6127211 */ /* 0x000fc400078208ff */
[-C--:B------:R-:W-:Y:S02]  /*10800*/  LEA.HI.X R9, R134, R2.reuse, R135, 0x1, P3 ;  /* 0x0000000286097211 */ /* 0x080fe400018f0c87 */
[----:B------:R-:W-:Y:S02]  /*10810*/  LEA.HI.X R19, R198, R2, R207, 0x1, P1 ;  /* 0x00000002c6137211 */ /* 0x000fe400008f0ccf */
[C---:B------:R-:W-:Y:S01]  /*10820*/  LEA R10, P1, R199.reuse, R0, 0x1 ;  /* 0x00000000c70a7211 */ /* 0x040fe200078208ff */
[----:B------:R-:W-:Y:S01]  /*10830*/  IMAD.MOV.U32 R0, RZ, RZ, 0x40 ;  /* 0x00000040ff007424 */ /* 0x000fe200078e00ff */
[----:B------:R-:W-:Y:S01]  /*10840*/  ISETP.GE.OR P3, PT, R138, c[0x0][0x1d4], !P0 ;  /* 0x000075008a007a0c */ /* 0x000fe20004766670 */
[----:B-----5:R-:W-:Y:S01]  /*10850*/  HMMA.16816.F32 R28, R4, R24, RZ ;  /* 0x00000018041c723c */ /* 0x020fe200000018ff */
[----:B------:R-:W-:Y:S01]  /*10860*/  LEA.HI.X R11, R199, R2, R206, 0x1, P1 ;  /* 0x00000002c70b7211 */ /* 0x000fe200008f0cce */
[----:B------:R-:W-:Y:S01]  /*10870*/  @!PT LDS RZ, [RZ] ;  /* 0x00000000fffff984 */ /* 0x000fe20000000800 */
[----:B------:R-:W-:Y:S01]  /*10880*/  @!PT LDS RZ, [RZ] ;  /* 0x00000000fffff984 */ /* 0x000fe20000000800 */
[----:B------:R-:W-:Y:S01]  /*10890*/  @!PT LDS RZ, [RZ] ;  /* 0x00000000fffff984 */ /* 0x000fe20000000800 */
[----:B------:R1:W-:Y:S01]  /*108a0*/  LDGSTS.E.BYPASS.LTC128B.128 [R195+0x8080], [R8.64], !P4 ;  /* 0x0808000008c37fae */ /* 0x0003e2000e101d48 */
[----:B------:R-:W-:-:S02]  /*108b0*/  ISETP.GE.OR P1, PT, R198, c[0x0][0x1d4], !P0 ;  /* 0x00007500c6007a0c */ /* 0x000fc40004726670 */
[----:B------:R-:W-:Y:S02]  /*108c0*/  ISETP.GE.OR P0, PT, R199, c[0x0][0x1d4], !P0 ;  /* 0x00007500c7007a0c */ /* 0x000fe40004706670 */
[----:B------:R-:W-:Y:S01]  /*108d0*/  SEL R0, R0, 0xffffffc0, !P2 ;  /* 0xffffffc000007807 */ /* 0x000fe20005000000 */
[C---:B------:R-:W-:Y:S01]  /*108e0*/  HMMA.16816.F32 R32, R4.reuse, R26, RZ ;  /* 0x0000001a0420723c */ /* 0x040fe200000018ff */
[C---:B------:R-:W-:Y:S02]  /*108f0*/  IADD3 R191, R187.reuse, 0x2800, RZ ;  /* 0x00002800bbbf7810 */ /* 0x040fe40007ffe0ff */
[C---:B------:R-:W-:Y:S01]  /*10900*/  IADD3 R193, R187.reuse, 0x3800, RZ ;  /* 0x00003800bbc17810 */ /* 0x040fe20007ffe0ff */
[--C-:B------:R-:W-:Y:S01]  /*10910*/  IMAD.IADD R177, R178, 0x1, R0.reuse ;  /* 0x00000001b2b17824 */ /* 0x100fe200078e0200 */
[----:B------:R2:W-:Y:S01]  /*10920*/  LDGSTS.E.BYPASS.LTC128B.128 [R195+0x9080], [R16.64], !P3 ;  /* 0x0908000010c37fae */ /* 0x0005e2000d901d48 */
[----:B------:R-:W-:Y:S01]  /*10930*/  IMAD.IADD R176, R188, 0x1, R0 ;  /* 0x00000001bcb07824 */ /* 0x000fe200078e0200 */
[----:B------:R-:W-:Y:S01]  /*10940*/  IADD3 R194, R187, 0x800, RZ ;  /* 0x00000800bbc27810 */ /* 0x000fe20007ffe0ff */
[----:B---3--:R-:W-:Y:S01]  /*10950*/  HMMA.16816.F32 R24, R4, R20, RZ ;  /* 0x000000140418723c */ /* 0x008fe200000018ff */
[----:B------:R2:W-:Y:S04]  /*10960*/  LDGSTS.E.BYPASS.LTC128B.128 [R195+0xa080], [R18.64], !P1 ;  /* 0x0a08000012c37fae */ /* 0x0005e8000c901d48 */
[----:B------:R1:W-:Y:S01]  /*10970*/  LDGSTS.E.BYPASS.LTC128B.128 [R195+0xb080], [R10.64], !P0 ;  /* 0x0b0800000ac37fae */ /* 0x0003e2000c101d48 */
[----:B------:R-:W-:-:S02]  /*10980*/  ISETP.GT.AND P0, PT, R114, R211, PT ;  /* 0x000000d37200720c */ /* 0x000fc40003f04270 */
[----:B------:R-:W-:Y:S01]  /*10990*/  HMMA.16816.F32 R4, R4, R22, RZ ;  /* 0x000000160404723c */ /* 0x000fe200000018ff */
[----:B------:R-:W-:Y:S04]  /*109a0*/  LDSM.16.M88.4 R40, [R177] ;  /* 0x00000000b128783b */ /* 0x000fe80000000200 */
[----:B------:R-:W-:Y:S04]  /*109b0*/  LDSM.16.M88.4 R48, [R177+0x800] ;  /* 0x00080000b130783b */ /* 0x000fe80000000200 */
[----:B------:R-:W0:Y:S07]  /*109c0*/  LDGDEPBAR ;  /* 0x00000000000079af */ /* 0x000e2e0000000000 */
[C---:B----4-:R-:W-:Y:S01]  /*109d0*/  HMMA.16816.F32 R24, R12.reuse, R44, R24 ;  /* 0x0000002c0c18723c */ /* 0x050fe20000001818 */
[----:B-1----:R-:W1:Y:S07]  /*109e0*/  LDSM.16.M88.4 R8, [R186] ;  /* 0x00000000ba08783b */ /* 0x002e6e0000000200 */
        /* <DEDUP_REMOVED lines=131> */
.L_x_1492:
[----:B------:R-:W-:Y:S05]  /*11220*/  BRA.DIV ~URZ, `(.L_x_1396) ;  /* 0x0000bbc27f007947 */ /* 0x000fea000b800000 */
[----:B-1----:R1:W3:Y:S02]  /*11230*/  SHFL.IDX PT, R0, R5, RZ, 0x181f ;  /* 0x00181fff05007589 */ /* 0x0022e400000e0000 */
.L_x_1493:
        /* <DEDUP_REMOVED lines=19> */
.L_x_1394:
[----:B------:R-:W-:Y:S05]  /*11370*/  BSYNC B0 ;  /* 0x0000000000007941 */ /* 0x000fea0003800000 */
.L_x_1393:
[----:B------:R-:W-:Y:S01]  /*11380*/  IMAD.MOV.U32 R0, RZ, RZ, c[0x0][0x2c4] ;  /* 0x0000b100ff007624 */ /* 0x000fe200078e00ff */
[----:B------:R-:W0:Y:S01]  /*11390*/  LDGDEPBAR ;  /* 0x00000000000079af */ /* 0x000e220000000000 */
[----:B---3--:R-:W-:Y:S01]  /*113a0*/  IMAD.MOV.U32 R2, RZ, RZ, -0x20 ;  /* 0xffffffe0ff027424 */ /* 0x008fe200078e00ff */
[----:B------:R-:W-:Y:S02]  /*113b0*/  IADD3 R6, -R230, R119, RZ ;  /* 0x00000077e6067210 */ /* 0x000fe40007ffe1ff */
[----:B------:R-:W-:Y:S01]  /*113c0*/  ISETP.NE.AND P0, PT, R0, 0x1, PT ;  /* 0x000000010000780c */ /* 0x000fe20003f05270 */
[----:B------:R-:W-:Y:S01]  /*113d0*/  IMAD R2, R114, R2, 0x1 ;  /* 0x0000000172027424 */ /* 0x000fe200078e0202 */
[----:B------:R-:W-:-:S05]  /*113e0*/  IADD3 R0, R231, R226, RZ ;  /* 0x000000e2e7007210 */ /* 0x000fca0007ffe0ff */
[----:B------:R-:W-:-:S06]  /*113f0*/  IMAD.MOV.U32 R4, RZ, RZ, R0 ;  /* 0x000000ffff047224 */ /* 0x000fcc00078e0000 */
[----:B------:R-:W-:Y:S01]  /*11400*/  @P0 IMAD.HI.U32 R3, R0, c[0x0][0x2c8], RZ ;  /* 0x0000b20000030a27 */ /* 0x000fe200078e00ff */
[----:B------:R-:W-:-:S04]  /*11410*/  IADD3 R0, -R230, R2, R228 ;  /* 0x00000002e6007210 */ /* 0x000fc80007ffe1e4 */
[----:B------:R-:W-:Y:S02]  /*11420*/  @P0 SHF.R.U32.HI R4, RZ, c[0x0][0x2cc], R3 ;  /* 0x0000b300ff040a19 */ /* 0x000fe40000011603 */
[----:B-1----:R-:W-:Y:S01]  /*11430*/  IADD3 R5, R0, -R229, RZ ;  /* 0x800000e500057210 */ /* 0x002fe20007ffe0ff */
[----:B------:R-:W-:Y:S05]  /*11440*/  BRA.DIV ~URZ, `(.L_x_1397) ;  /* 0x0000ba027f007947 */ /* 0x000fea000b800000 */
[----:B------:R1:W2:Y:S02]  /*11450*/  SHFL.IDX PT, R0, R4, RZ, 0x1c1f ;  /* 0x001c1fff04007589 */ /* 0x0002a400000e0000 */
.L_x_1494:
        /* <DEDUP_REMOVED lines=10> */
[C---:B------:R-:W-:Y:S02]  /*11500*/  ISETP.GT.AND P1, PT, R0.reuse, 0x18, PT ;  /* 0x000000180000780c */ /* 0x040fe40003f24270 */
[----:B------:R-:W-:Y:S02]  /*11510*/  ISETP.GT.AND P0, PT, R0, 0x19, PT ;  /* 0x000000190000780c */ /* 0x000fe40003f04270 */
[----:B------:R-:W-:Y:S02]  /*11520*/  FSEL R12, R32, -INF , P3 ;  /* 0xff800000200c7808 */ /* 0x000fe40001800000 */
[----:B------:R-:W-:-:S02]  /*11530*/  FSEL R13, R33, -INF , P5 ;  /* 0xff800000210d7808 */ /* 0x000fc40002800000 */
[----:B------:R-:W-:Y:S02]  /*11540*/  FSEL R14, R16, -INF , P4 ;  /* 0xff800000100e7808 */ /* 0x000fe40002000000 */
[----:B------:R-:W-:Y:S02]  /*11550*/  FSEL R23, R17, -INF , P2 ;  /* 0xff80000011177808 */ /* 0x000fe40001000000 */
        /* <DEDUP_REMOVED lines=10> */
[----:B--2---:R-:W-:-:S05]  /*11600*/  IMAD.IADD R0, R5, 0x1, R0 ;  /* 0x0000000105007824 */ /* 0x004fca00078e0200 */
[----:B------:R-:W-:-:S04]  /*11610*/  IMNMX R0, R6, R0, PT ;  /* 0x0000000006007217 */ /* 0x000fc80003800200 */
[C---:B------:R-:W-:Y:S02]  /*11620*/  ISETP.GT.AND P1, PT, R0.reuse, RZ, PT ;  /* 0x000000ff0000720c */ /* 0x040fe40003f24270 */
[C---:B------:R-:W-:Y:S02]  /*11630*/  ISETP.GT.AND P0, PT, R0.reuse, 0x1, PT ;  /* 0x000000010000780c */ /* 0x040fe40003f04270 */
[----:B------:R-:W-:Y:S02]  /*11640*/  ISETP.GT.AND P2, PT, R0, 0x8, PT ;  /* 0x000000080000780c */ /* 0x000fe40003f44270 */
[----:B------:R-:W-:Y:S02]  /*11650*/  FSEL R6, R38, -INF , P1 ;  /* 0xff80000026067808 */ /* 0x000fe40000800000 */
[----:B------:R-:W-:Y:S02]  /*11660*/  FSEL R7, R39, -INF , P0 ;  /* 0xff80000027077808 */ /* 0x000fe40000000000 */
[----:B------:R-:W-:-:S02]  /*11670*/  ISETP.GT.AND P0, PT, R0, 0x9, PT ;  /* 0x000000090000780c */ /* 0x000fc40003f04270 */
[----:B------:R-:W-:Y:S02]  /*11680*/  FSEL R9, R34, -INF , P2 ;  /* 0xff80000022097808 */ /* 0x000fe40001000000 */
[----:B------:R-:W-:Y:S02]  /*11690*/  FMNMX.FTZ R3, R6, R7, !PT ;  /* 0x0000000706037209 */ /* 0x000fe40007810000 */
[----:B------:R-:W-:Y:S02]  /*116a0*/  FSEL R8, R35, -INF , P0 ;  /* 0xff80000023087808 */ /* 0x000fe40000000000 */
[C---:B------:R-:W-:Y:S02]  /*116b0*/  ISETP.GT.AND P1, PT, R0.reuse, 0x10, PT ;  /* 0x000000100000780c */ /* 0x040fe40003f24270 */
[----:B------:R-:W-:Y:S02]  /*116c0*/  FMNMX.FTZ R3, R9, R3, !PT ;  /* 0x0000000309037209 */ /* 0x000fe40007810000 */
        /* <DEDUP_REMOVED lines=9> */
[----:B------:R-:W-:Y:S02]  /*11760*/  FMNMX.FTZ R0, R26, R2, !PT ;  /* 0x000000021a007209 */ /* 0x000fe40007810000 */
[----:B------:R-:W-:Y:S02]  /*11770*/  FSEL R25, R31, -INF , P0 ;  /* 0xff8000001f197808 */ /* 0x000fe40000000000 */
[----:B------:R-:W-:Y:S02]  /*11780*/  FMNMX.FTZ R2, R22, R3, !PT ;  /* 0x0000000316027209 */ /* 0x000fe40007810000 */
[----:B------:R-:W2:Y:S02]  /*11790*/  SHFL.BFLY PT, R3, R0, 0x2, 0x1f ;  /* 0x0c401f0000037f89 */ /* 0x000ea400000e0000 */
[----:B------:R-:W-:-:S05]  /*117a0*/  FMNMX.FTZ R2, R25, R2, !PT ;  /* 0x0000000219027209 */ /* 0x000fca0007810000 */
[----:B-1----:R-:W1:Y:S01]  /*117b0*/  SHFL.BFLY PT, R4, R2, 0x2, 0x1f ;  /* 0x0c401f0002047f89 */ /* 0x002e6200000e0000 */
[----:B--2---:R-:W-:-:S05]  /*117c0*/  FMNMX.FTZ R0, R3, R0, !PT ;  /* 0x0000000003007209 */ /* 0x004fca0007810000 */
[----:B------:R-:W2:Y:S01]  /*117d0*/  SHFL.BFLY PT, R3, R0, 0x1, 0x1f ;  /* 0x0c201f0000037f89 */ /* 0x000ea200000e0000 */
[----:B-1----:R-:W-:-:S05]  /*117e0*/  FMNMX.FTZ R4, R2, R4, !PT ;  /* 0x0000000402047209 */ /* 0x002fca0007810000 */
[----:B------:R1:W3:Y:S01]  /*117f0*/  SHFL.BFLY PT, R5, R4, 0x1, 0x1f ;  /* 0x0c201f0004057f89 */ /* 0x0002e200000e0000 */
[----:B--2---:R-:W-:-:S05]  /*11800*/  FMNMX.FTZ R133, R0, R3, !PT ;  /* 0x0000000300857209 */ /* 0x004fca0007810000 */
.L_x_1495:
[C---:B------:R-:W-:Y:S01]  /*11810*/  FMUL.FTZ R2, R133.reuse, c[0x0][0x2d0] ;  /* 0x0000b40085027a20 */ /* 0x040fe20000410000 */
[----:B------:R-:W-:Y:S01]  /*11820*/  FSETP.NEU.FTZ.AND P0, PT, R133, -INF , PT ;  /* 0xff8000008500780b */ /* 0x000fe20003f1d000 */
[----:B------:R-:W-:Y:S01]  /*11830*/  WARPSYNC 0xffffffff ;  /* 0xffffffff00007948 */ /* 0x000fe20003800000 */
[----:B-1-3--:R-:W-:Y:S01]  /*11840*/  FMNMX.FTZ R4, R5, R4, !PT ;  /* 0x0000000405047209 */ /* 0x00afe20007810000 */
        /* <DEDUP_REMOVED lines=11> */
[----:B------:R-:W-:Y:S04]  /*11900*/  LDSM.16.MT88.4 R36, [R181] ;  /* 0x00000000b524783b */ /* 0x000fe80000004200 */
[----:B------:R-:W-:Y:S01]  /*11910*/  LDSM.16.MT88.4 R40, [R179+0x1000] ;  /* 0x00100000b328783b */ /* 0x000fe20000004200 */
[----:B------:R2:W-:Y:S03]  /*11920*/  MUFU.EX2 R119, R3 ;  /* 0x0000000300777308 */ /* 0x0005e60000000800 */
[----:B------:R-:W-:Y:S04]  /*11930*/  LDSM.16.MT88.4 R52, [R181+0x800] ;  /* 0x00080000b534783b */ /* 0x000fe80000004200 */
[----:B------:R-:W-:Y:S01]  /*11940*/  LDSM.16.MT88.4 R56, [R182+0x1000] ;  /* 0x00100000b638783b */ /* 0x000fe20000004200 */
[----:B-1----:R-:W-:-:S03]  /*11950*/  FFMA.FTZ R0, R11, c[0x0][0x2d0], -R2 ;  /* 0x0000b4000b007a23 */ /* 0x002fc60000010802 */
[----:B------:R-:W-:Y:S01]  /*11960*/  LDSM.16.MT88.4 R16, [R180] ;  /* 0x00000000b410783b */ /* 0x000fe20000004200 */
[----:B------:R1:W-:Y:S03]  /*11970*/  MUFU.EX2 R108, R0 ;  /* 0x00000000006c7308 */ /* 0x0003e60000000800 */
[----:B------:R-:W-:Y:S01]  /*11980*/  LDSM.16.MT88.4 R68, [R182+0x1800] ;  /* 0x00180000b644783b */ /* 0x000fe20000004200 */
[----:B--2---:R-:W-:-:S03]  /*11990*/  FFMA.FTZ R3, R14, c[0x0][0x2d0], -R2 ;  /* 0x0000b4000e037a23 */ /* 0x004fc60000010802 */
[----:B------:R-:W-:Y:S01]  /*119a0*/  LDSM.16.MT88.4 R72, [R179+0x2000] ;  /* 0x00200000b348783b */ /* 0x000fe20000004200 */
[----:B------:R-:W-:Y:S03]  /*119b0*/  MUFU.EX2 R118, R3 ;  /* 0x0000000300767308 */ /* 0x000fe60000000800 */
[----:B------:R-:W-:Y:S04]  /*119c0*/  LDSM.16.MT88.4 R140, [R180+0x800] ;  /* 0x00080000b48c783b */ /* 0x000fe80000004200 */
[----:B------:R-:W-:Y:S01]  /*119d0*/  LDSM.16.MT88.4 R60, [R180+0x1000] ;  /* 0x00100000b43c783b */ /* 0x000fe20000004200 */
[----:B-1----:R-:W-:-:S03]  /*119e0*/  FFMA.FTZ R0, R12, c[0x0][0x2d0], -R2 ;  /* 0x0000b4000c007a23 */ /* 0x002fc60000010802 */
[----:B------:R-:W1:Y:S01]  /*119f0*/  LDSM.16.MT88.4 R12, [R179] ;  /* 0x00000000b30c783b */ /* 0x000e620000004200 */
[----:B------:R2:W3:Y:S03]  /*11a00*/  MUFU.EX2 R109, R0 ;  /* 0x00000000006d7308 */ /* 0x0004e60000000800 */
[----:B------:R-:W-:Y:S04]  /*11a10*/  LDSM.16.MT88.4 R64, [R181+0x1000] ;  /* 0x00100000b540783b */ /* 0x000fe80000004200 */
[----:B------:R-:W-:Y:S04]  /*11a20*/  LDSM.16.MT88.4 R80, [R181+0x1800] ;  /* 0x00180000b550783b */ /* 0x000fe80000004200 */
[----:B------:R-:W4:Y:S04]  /*11a30*/  LDSM.16.MT88.4 R84, [R180+0x2000] ;  /* 0x00200000b454783b */ /* 0x000f280000004200 */
[----:B------:R-:W-:Y:S01]  /*11a40*/  LDSM.16.MT88.4 R92, [R180+0x2800] ;  /* 0x00280000b45c783b */ /* 0x000fe20000004200 */
[----:B--2---:R-:W-:Y:S01]  /*11a50*/  FMUL.FTZ R0, R4, c[0x0][0x2d0] ;  /* 0x0000b40004007a20 */ /* 0x004fe20000410000 */
[----:B---3--:R-:W-:-:S02]  /*11a60*/  F2FP.PACK_AB R10, R119, R109 ;  /* 0x0000006d770a723e */ /* 0x008fc400000000ff */
[----:B------:R-:W-:Y:S02]  /*11a70*/  LDSM.16.MT88.4 R96, [R181+0x2800] ;  /* 0x00280000b560783b */ /* 0x000fe40000004200 */
[----:B------:R-:W-:Y:S02]  /*11a80*/  FSEL R0, R0, RZ, P0 ;  /* 0x000000ff00007208 */ /* 0x000fe40000000000 */
[----:B------:R-:W-:Y:S03]  /*11a90*/  LDSM.16.MT88.4 R112, [R180+0x3000] ;  /* 0x00300000b470783b */ /* 0x000fe60000004200 */
[--C-:B------:R-:W-:Y:S01]  /*11aa0*/  FFMA.FTZ R3, R6, c[0x0][0x2d0], -R0.reuse ;  /* 0x0000b40006037a23 */ /* 0x100fe20000010800 */
[----:B------:R-:W-:Y:S03]  /*11ab0*/  LDSM.16.MT88.4 R120, [R182+0x3000] ;  /* 0x00300000b678783b */ /* 0x000fe60000004200 */
[----:B------:R2:W-:Y:S01]  /*11ac0*/  MUFU.EX2 R6, R3 ;  /* 0x0000000300067308 */ /* 0x0005e20000000800 */
[----:B------:R-:W-:Y:S04]  /*11ad0*/  LDSM.16.MT88.4 R48, [R180+0x1800] ;  /* 0x00180000b430783b */ /* 0x000fe80000004200 */
[----:B------:R-:W-:Y:S04]  /*11ae0*/  LDSM.16.MT88.4 R88, [R182+0x2000] ;  /* 0x00200000b658783b */ /* 0x000fe80000004200 */
[----:B------:R-:W3:Y:S01]  /*11af0*/  LDSM.16.MT88.4 R104, [R179+0x3000] ;  /* 0x00300000b368783b */ /* 0x000ee20000004200 */
[----:B--2---:R-:W-:-:S04]  /*11b00*/  FFMA.FTZ R3, R7, c[0x0][0x2d0], -R0 ;  /* 0x0000b40007037a23 */ /* 0x004fc80000010800 */
[----:B------:R2:W5:Y:S02]  /*11b10*/  MUFU.EX2 R5, R3 ;  /* 0x0000000300057308 */ /* 0x0005640000000800 */
[----:B--2---:R-:W-:Y:S01]  /*11b20*/  FFMA.FTZ R3, R9, c[0x0][0x2d0], -R0 ;  /* 0x0000b40009037a23 */ /* 0x004fe20000010800 */
[----:B-----5:R-:W-:-:S05]  /*11b30*/  F2FP.PACK_AB R9, R5, R6 ;  /* 0x000000060509723e */ /* 0x020fca00000000ff */
[----:B------:R2:W-:Y:S02]  /*11b40*/  MUFU.EX2 R116, R3 ;  /* 0x0000000300747308 */ /* 0x0005e40000000800 */
[----:B--2---:R-:W-:Y:S01]  /*11b50*/  FFMA.FTZ R3, R8, c[0x0][0x2d0], -R0 ;  /* 0x0000b40008037a23 */ /* 0x004fe20000010800 */
[----:B------:R-:W-:-:S05]  /*11b60*/  F2FP.PACK_AB R8, R108, R110 ;  /* 0x0000006e6c08723e */ /* 0x000fca00000000ff */
[----:B------:R2:W5:Y:S02]  /*11b70*/  MUFU.EX2 R7, R3 ;  /* 0x0000000300077308 */ /* 0x0005640000000800 */
[----:B--2---:R-:W-:Y:S01]  /*11b80*/  FFMA.FTZ R3, R23, c[0x0][0x2d0], -R2 ;  /* 0x0000b40017037a23 */ /* 0x004fe20000010802 */
[----:B-----5:R-:W-:-:S05]  /*11b90*/  F2FP.PACK_AB R11, R7, R116 ;  /* 0x00000074070b723e */ /* 0x020fca00000000ff */
[----:B------:R2:W5:Y:S02]  /*11ba0*/  MUFU.EX2 R124, R3 ;  /* 0x00000003007c7308 */ /* 0x0005640000000800 */
[C---:B-1----:R-:W-:Y:S08]  /*11bb0*/  HMMA.16816.F32 R152, R8.reuse, R12, RZ ;  /* 0x0000000c0898723c */ /* 0x042ff000000018ff */
[----:B------:R-:W-:Y:S01]  /*11bc0*/  HMMA.16816.F32 R12, R8, R14, RZ ;  /* 0x0000000e080c723c */ /* 0x000fe200000018ff */
[--C-:B--2---:R-:W-:Y:S01]  /*11bd0*/  FFMA.FTZ R3, R24, c[0x0][0x2d0], -R2.reuse ;  /* 0x0000b40018037a23 */ /* 0x104fe20000010802 */
[----:B-----5:R-:W-:Y:S01]  /*11be0*/  F2FP.PACK_AB R128, R124, R118 ;  /* 0x000000767c80723e */ /* 0x020fe200000000ff */
[----:B------:R-:W-:-:S02]  /*11bf0*/  FFMA.FTZ R2, R26, c[0x0][0x2d0], -R2 ;  /* 0x0000b4001a027a23 */ /* 0x000fc40000010802 */
[----:B------:R-:W-:Y:S03]  /*11c00*/  MUFU.EX2 R125, R3 ;  /* 0x00000003007d7308 */ /* 0x000fe60000000800 */
[C---:B------:R-:W-:Y:S05]  /*11c10*/  HMMA.16816.F32 R144, R8.reuse, R16, RZ ;  /* 0x000000100890723c */ /* 0x040fea00000018ff */
[----:B------:R1:W2:Y:S03]  /*11c20*/  MUFU.EX2 R204, R2 ;  /* 0x0000000200cc7308 */ /* 0x0002a60000000800 */
[C---:B------:R-:W-:Y:S08]  /*11c30*/  HMMA.16816.F32 R16, R8.reuse, R18, RZ ;  /* 0x000000120810723c */ /* 0x040ff000000018ff */
[----:B------:R-:W-:Y:S01]  /*11c40*/  HMMA.16816.F32 R44, R8, R60, RZ ;  /* 0x0000003c082c723c */ /* 0x000fe200000018ff */
[----:B-1----:R-:W-:Y:S01]  /*11c50*/  FFMA.FTZ R2, R21, c[0x0][0x2d0], -R0 ;  /* 0x0000b40015027a23 */ /* 0x002fe20000010800 */
[----:B--2---:R-:W-:-:S06]  /*11c60*/  F2FP.PACK_AB R130, R204, R125 ;  /* 0x0000007dcc82723e */ /* 0x004fcc00000000ff */
[C---:B----4-:R-:W-:Y:S01]  /*11c70*/  HMMA.16816.F32 R76, R8.reuse, R84, RZ ;  /* 0x00000054084c723c */ /* 0x050fe200000018ff */
[----:B------:R1:W-:Y:S07]  /*11c80*/  MUFU.EX2 R3, R2 ;  /* 0x0000000200037308 */ /* 0x0003ee0000000800 */
[C---:B---3--:R-:W-:Y:S08]  /*11c90*/  HMMA.16816.F32 R100, R8.reuse, R104, RZ ;  /* 0x000000680864723c */ /* 0x048ff000000018ff */
[----:B------:R-:W-:Y:S01]  /*11ca0*/  HMMA.16816.F32 R104, R8, R106, RZ ;  /* 0x0000006a0868723c */ /* 0x000fe200000018ff */
[----:B-1----:R-:W-:-:S04]  /*11cb0*/  FFMA.FTZ R2, R20, c[0x0][0x2d0], -R0 ;  /* 0x0000b40014027a23 */ /* 0x002fc80000010800 */
[----:B------:R1:W2:Y:S02]  /*11cc0*/  MUFU.EX2 R117, R2 ;  /* 0x0000000200757308 */ /* 0x0002a40000000800 */
[--C-:B-1----:R-:W-:Y:S01]  /*11cd0*/  FFMA.FTZ R2, R22, c[0x0][0x2d0], -R0.reuse ;  /* 0x0000b40016027a23 */ /* 0x102fe20000010800 */
[----:B--2---:R-:W-:Y:S01]  /*11ce0*/  F2FP.PACK_AB R129, R117, R3 ;  /* 0x000000037581723e */ /* 0x004fe200000000ff */
[----:B------:R-:W-:Y:S01]  /*11cf0*/  FFMA.FTZ R0, R25, c[0x0][0x2d0], -R0 ;  /* 0x0000b40019007a23 */ /* 0x000fe20000010800 */
[C---:B------:R-:W-:Y:S03]  /*11d00*/  HMMA.16816.F32 R20, R8.reuse, R28, RZ ;  /* 0x0000001c0814723c */ /* 0x040fe600000018ff */
[----:B------:R1:W-:Y:S05]  /*11d10*/  MUFU.EX2 R126, R2 ;  /* 0x00000002007e7308 */ /* 0x0003ea0000000800 */
[C---:B------:R-:W-:Y:S03]  /*11d20*/  HMMA.16816.F32 R24, R8.reuse, R30, RZ ;  /* 0x0000001e0818723c */ /* 0x040fe600000018ff */
[----:B------:R-:W2:Y:S05]  /*11d30*/  MUFU.EX2 R203, R0 ;  /* 0x0000000000cb7308 */ /* 0x000eaa0000000800 */
[----:B------:R-:W-:Y:S01]  /*11d40*/  HMMA.16816.F32 R28, R8, R36, RZ ;  /* 0x00000024081c723c */ /* 0x000fe200000018ff */
[----:B-1----:R-:W-:-:S04]  /*11d50*/  FADD.FTZ R2, R6, R5 ;  /* 0x0000000506027221 */ /* 0x002fc80000010000 */
[----:B------:R-:W-:Y:S01]  /*11d60*/  FADD.FTZ R2, R116, R2 ;  /* 0x0000000274027221 */ /* 0x000fe20000010000 */
[----:B--2---:R-:W-:Y:S01]  /*11d70*/  F2FP.PACK_AB R131, R203, R126 ;  /* 0x0000007ecb83723e */ /* 0x004fe200000000ff */
        /* <DEDUP_REMOVED lines=12> */
[C---:B------:R-:W-:Y:S03]  /*11e40*/  HMMA.16816.F32 R20, R128.reuse, R32, R20 ;  /* 0x000000208014723c */ /* 0x040fe60000001814 */
[----:B------:R-:W-:Y:S02]  /*11e50*/  FADD.FTZ R204, R204, R0 ;  /* 0x00000000cccc7221 */ /* 0x000fe40000010000 */
[----:B------:R-:W-:Y:S02]  /*11e60*/  FADD.FTZ R0, R126, R2 ;  /* 0x000000027e007221 */ /* 0x000fe40000010000 */
[----:B------:R-:W-:Y:S01]  /*11e70*/  @P1 IMAD.HI.U32 R2, R226, c[0x0][0x2c8], RZ ;  /* 0x0000b200e2021a27 */ /* 0x000fe200078e00ff */
[----:B------:R-:W-:Y:S03]  /*11e80*/  HMMA.16816.F32 R24, R128, R34, R24 ;  /* 0x000000228018723c */ /* 0x000fe60000001818 */
[----:B------:R-:W-:Y:S01]  /*11e90*/  FADD.FTZ R203, R203, R0 ;  /* 0x00000000cbcb7221 */ /* 0x000fe20000010000 */
[----:B------:R-:W-:-:S02]  /*11ea0*/  MOV R0, R226 ;  /* 0x000000e200007202 */ /* 0x000fc40000000f00 */
[----:B------:R-:W-:Y:S02]  /*11eb0*/  @P1 SHF.R.U32.HI R0, RZ, c[0x0][0x2cc], R2 ;  /* 0x0000b300ff001a19 */ /* 0x000fe40000011602 */
[----:B------:R-:W-:Y:S02]  /*11ec0*/  HMMA.16816.F32 R32, R8, R38, RZ ;  /* 0x000000260820723c */ /* 0x000fe400000018ff */
[----:B------:R-:W-:-:S04]  /*11ed0*/  IADD3 R0, R0, R228, -R229 ;  /* 0x000000e400007210 */ /* 0x000fc80007ffe8e5 */
[----:B------:R-:W-:Y:S02]  /*11ee0*/  SHF.R.S32.HI R2, RZ, 0x1f, R0 ;  /* 0x0000001fff027819 */ /* 0x000fe40000011400 */
[----:B------:R-:W-:Y:S02]  /*11ef0*/  HMMA.16816.F32 R36, R8, R40, RZ ;  /* 0x000000280824723c */ /* 0x000fe400000018ff */
[----:B------:R-:W-:-:S04]  /*11f00*/  LEA.HI R0, R2, R0, RZ, 0x5 ;  /* 0x0000000002007211 */ /* 0x000fc800078f28ff */
[----:B------:R-:W-:Y:S02]  /*11f10*/  SHF.R.S32.HI R0, RZ, 0x5, R0 ;  /* 0x00000005ff007819 */ /* 0x000fe40000011400 */
[----:B------:R-:W-:Y:S02]  /*11f20*/  HMMA.16816.F32 R40, R8, R42, RZ ;  /* 0x0000002a0828723c */ /* 0x000fe400000018ff */
[----:B------:R-:W-:-:S04]  /*11f30*/  IMNMX R210, R211, R0, !PT ;  /* 0x00000000d3d27217 */ /* 0x000fc80007800200 */
[----:B------:R-:W-:Y:S02]  /*11f40*/  ISETP.GE.AND P0, PT, R196, R210, PT ;  /* 0x000000d2c400720c */ /* 0x000fe40003f06270 */
        /* <DEDUP_REMOVED lines=10> */
[----:B------:R-:W-:Y:S08]  /*11ff0*/  HMMA.16816.F32 R72, R8, R74, RZ ;  /* 0x0000004a0848723c */ /* 0x000ff000000018ff */
[C---:B------:R-:W-:Y:S08]  /*12000*/  HMMA.16816.F32 R144, R128.reuse, R140, R144 ;  /* 0x0000008c8090723c */ /* 0x040ff00000001890 */
        /* <DEDUP_REMOVED lines=44> */
[----:B------:R-:W-:Y:S03]  /*122d0*/  @!UPT UIADD3 URZ, URZ, URZ, URZ ;  /* 0x0000003f3f3ff290 */ /* 0x000fe6000fffe03f */
[----:B------:R-:W-:Y:S11]  /*122e0*/  @!P0 BRA `(.L_x_1399) ;  /* 0x0000251000008947 */ /* 0x000ff60003800000 */
[----:B------:R-:W-:Y:S02]  /*122f0*/  MOV R137, R4 ;  /* 0x0000000400897202 */ /* 0x000fe40000000f00 */
[----:B------:R-:W-:-:S07]  /*12300*/  MOV R136, R133 ;  /* 0x0000008500887202 */ /* 0x000fce0000000f00 */
.L_x_1410:
        /* <DEDUP_REMOVED lines=12> */
[----:B------:R-:W-:Y:S01]  /*123d0*/  IMAD.WIDE.U32 R2, R200, c[0x0][0x208], RZ ;  /* 0x00008200c8027a25 */ /* 0x000fe200078e00ff */
[----:B------:R-:W-:Y:S05]  /*123e0*/  SHF.R.S32.HI R0, RZ, 0x1f, R200 ;  /* 0x0000001fff007819 */ /* 0x000fea00000114c8 */
[----:B------:R-:W-:Y:S04]  /*123f0*/  IMAD R0, R0, c[0x0][0x208], RZ ;  /* 0x0000820000007a24 */ /* 0x000fe800078e02ff */
[----:B------:R-:W-:Y:S05]  /*12400*/  IMAD R0, R200, c[0x0][0x20c], R0 ;  /* 0x00008300c8007a24 */ /* 0x000fea00078e0200 */
[----:B------:R-:W-:Y:S02]  /*12410*/  IADD3 R3, R3, R0, RZ ;  /* 0x0000000003037210 */ /* 0x000fe40007ffe0ff */
[----:B------:R-:W-:Y:S03]  /*12420*/  SHF.R.S32.HI R0, RZ, 0x1f, R197 ;  /* 0x0000001fff007819 */ /* 0x000fe600000114c5 */
        /* <DEDUP_REMOVED lines=9> */
.L_x_1496:
[----:B------:R-:W-:-:S05]  /*124c0*/  BRA.DIV ~URZ, `(.L_x_1403) ;  /* 0x0000ade27f007947 */ /* 0x000fca000b800000 */
[----:B----4-:R4:W3:Y:S02]  /*124d0*/  SHFL.IDX PT, R0, R5, RZ, 0x181f ;  /* 0x00181fff05007589 */ /* 0x0108e400000e0000 */
.L_x_1497:
        /* <DEDUP_REMOVED lines=20> */
.L_x_1401:
[----:B------:R-:W-:Y:S05]  /*12620*/  BSYNC B0 ;  /* 0x0000000000007941 */ /* 0x000fea0003800000 */
.L_x_1400:
        /* <DEDUP_REMOVED lines=144> */
.L_x_1498:
[----:B------:R-:W-:-:S05]  /*12f30*/  BRA.DIV ~URZ, `(.L_x_1407) ;  /* 0x0000a4327f007947 */ /* 0x000fca000b800000 */
[----:B-1----:R1:W3:Y:S02]  /*12f40*/  SHFL.IDX PT, R0, R133, RZ, 0x181f ;  /* 0x00181fff85007589 */ /* 0x0022e400000e0000 */
.L_x_1499:
        /* <DEDUP_REMOVED lines=20> */
.L_x_1405:
[----:B------:R-:W-:Y:S05]  /*13090*/  BSYNC B0 ;  /* 0x0000000000007941 */ /* 0x000fea0003800000 */
.L_x_1404:
[----:B------:R-:W-:Y:S01]  /*130a0*/  IMAD.MOV.U32 R0, RZ, RZ, c[0x0][0x2c4] ;  /* 0x0000b100ff007624 */ /* 0x000fe200078e00ff */
[----:B------:R-:W0:Y:S01]  /*130b0*/  LDGDEPBAR ;  /* 0x00000000000079af */ /* 0x000e220000000000 */
[----:B------:R-:W-:Y:S03]  /*130c0*/  IMAD.IADD R132, R231, 0x1, R226 ;  /* 0x00000001e7847824 */ /* 0x000fe600078e02e2 */
[----:B------:R-:W-:Y:S11]  /*130d0*/  ISETP.NE.AND P0, PT, R0, 0x1, PT ;  /* 0x000000010000780c */ /* 0x000ff60003f05270 */
[----:B------:R-:W-:Y:S02]  /*130e0*/  @!UPT UIADD3 URZ, URZ, URZ, URZ ;  /* 0x0000003f3f3ff290 */ /* 0x000fe4000fffe03f */
[----:B------:R-:W-:Y:S05]  /*130f0*/  @P0 IMAD.HI.U32 R0, R132, c[0x0][0x2c8], RZ ;  /* 0x0000b20084000a27 */ /* 0x000fea00078e00ff */
[----:B------:R-:W-:Y:S02]  /*13100*/  @P0 SHF.R.U32.HI R132, RZ, c[0x0][0x2cc], R0 ;  /* 0x0000b300ff840a19 */ /* 0x000fe40000011600 */
[----:B------:R-:W-:Y:S05]  /*13110*/  MOV R0, 0x1 ;  /* 0x0000000100007802 */ /* 0x000fea0000000f00 */
[----:B------:R-:W-:Y:S05]  /*13120*/  IMAD R0, R196, -0x20, R0 ;  /* 0xffffffe0c4007824 */ /* 0x000fea00078e0200 */
[----:B------:R-:W-:Y:S04]  /*13130*/  IADD3 R0, R228, R0, -R230 ;  /* 0x00000000e4007210 */ /* 0x000fe80007ffe8e6 */
[----:B-1----:R-:W-:Y:S01]  /*13140*/  IADD3 R133, R0, -R229, RZ ;  /* 0x800000e500857210 */ /* 0x002fe20007ffe0ff */
[----:B------:R-:W-:-:S05]  /*13150*/  BRA.DIV ~URZ, `(.L_x_1408) ;  /* 0x0000a2727f007947 */ /* 0x000fca000b800000 */
[----:B------:R1:W3:Y:S02]  /*13160*/  SHFL.IDX PT, R0, R132, RZ, 0x1c1f ;  /* 0x001c1fff84007589 */ /* 0x0002e400000e0000 */
.L_x_1500:
[----:B---3--:R-:W-:Y:S05]  /*13170*/  IMAD.IADD R0, R133, 0x1, R0 ;  /* 0x0000000185007824 */ /* 0x008fea00078e0200 */
        /* <DEDUP_REMOVED lines=8> */
[C---:B------:R-:W-:Y:S02]  /*13200*/  ISETP.GT.AND P1, PT, R0.reuse, 0x18, PT ;  /* 0x000000180000780c */ /* 0x040fe40003f24270 */
[----:B------:R-:W-:Y:S02]  /*13210*/  ISETP.GT.AND P0, PT, R0, 0x19, PT ;  /* 0x000000190000780c */ /* 0x000fe40003f04270 */
[----:B------:R-:W-:Y:S02]  /*13220*/  FSEL R164, R8, -INF , P3 ;  /* 0xff80000008a47808 */ /* 0x000fe40001800000 */
[----:B------:R-:W-:Y:S02]  /*13230*/  FSEL R163, R9, -INF , P5 ;  /* 0xff80000009a37808 */ /* 0x000fe40002800000 */
[----:B--2---:R-:W-:Y:S02]  /*13240*/  FSEL R161, R12, -INF , P4 ;  /* 0xff8000000ca17808 */ /* 0x004fe40002000000 */
        /* <DEDUP_REMOVED lines=29> */
[----:B------:R-:W-:Y:S05]  /*13420*/  FMNMX.FTZ R0, R4, R0, !PT ;  /* 0x0000000004007209 */ /* 0x000fea0007810000 */
[----:B------:R-:W2:Y:S02]  /*13430*/  SHFL.BFLY PT, R2, R0, 0x2, 0x1f ;  /* 0x0c401f0000027f89 */ /* 0x000ea400000e0000 */
[----:B--2---:R-:W-:Y:S05]  /*13440*/  FMNMX.FTZ R0, R2, R0, !PT ;  /* 0x0000000002007209 */ /* 0x004fea0007810000 */
        /* <DEDUP_REMOVED lines=11> */
[----:B-12---:R-:W-:Y:S05]  /*13500*/  FMNMX.FTZ R132, R0, R2, !PT ;  /* 0x0000000200847209 */ /* 0x006fea0007810000 */
[----:B------:R1:W2:Y:S02]  /*13510*/  SHFL.BFLY PT, R0, R132, 0x1, 0x1f ;  /* 0x0c201f0084007f89 */ /* 0x0002a400000e0000 */
.L_x_1501:
        /* <DEDUP_REMOVED lines=17> */
[----:B------:R-:W2:Y:S01]  /*13630*/  MUFU.EX2 R0, R0 ;  /* 0x0000000000007308 */ /* 0x000ea20000000800 */
[----:B------:R-:W-:Y:S09]  /*13640*/  FFMA.FTZ R170, R13, c[0x0][0x2d0], -R2 ;  /* 0x0000b4000daa7a23 */ /* 0x000ff20000010802 */
[----:B------:R-:W3:Y:S10]  /*13650*/  MUFU.EX2 R4, R16 ;  /* 0x0000001000047308 */ /* 0x000ef40000000800 */
[----:B------:R-:W-:Y:S10]  /*13660*/  MUFU.EX2 R16, R15 ;  /* 0x0000000f00107308 */ /* 0x000ff40000000800 */
[----:B------:R2:W4:Y:S02]  /*13670*/  MUFU.EX2 R15, R17 ;  /* 0x00000011000f7308 */ /* 0x0005240000000800 */
[----:B--2---:R-:W-:Y:S01]  /*13680*/  FMUL.FTZ R17, R0, R141 ;  /* 0x0000008d00117220 */ /* 0x004fe20000410000 */
[----:B---3--:R-:W-:Y:S01]  /*13690*/  F2FP.PACK_AB R160, R4, R14 ;  /* 0x0000000e04a0723e */ /* 0x008fe200000000ff */
[C---:B------:R-:W-:Y:S01]  /*136a0*/  FFMA.FTZ R2, R0.reuse, R204, R14 ;  /* 0x000000cc00027223 */ /* 0x040fe2000001000e */
[----:B----4-:R-:W-:Y:S01]  /*136b0*/  F2FP.PACK_AB R162, R15, R16 ;  /* 0x000000100fa2723e */ /* 0x010fe200000000ff */
        /* <DEDUP_REMOVED lines=10> */
[----:B------:R-:W-:Y:S01]  /*13760*/  IADD3 R196, R196, -0x1, RZ ;  /* 0xffffffffc4c47810 */ /* 0x000fe20007ffe0ff */
        /* <DEDUP_REMOVED lines=23> */
[C---:B------:R-:W-:Y:S02]  /*138e0*/  FMUL.FTZ R8, R0.reuse, R148 ;  /* 0x0000009400087220 */ /* 0x040fe40000410000 */
[----:B--2---:R-:W-:Y:S02]  /*138f0*/  FMUL.FTZ R9, R0, R149 ;  /* 0x0000009500097220 */ /* 0x004fe40000410000 */
        /* <DEDUP_REMOVED lines=240> */
.L_x_1399:
[----:B------:R-:W-:-:S13]  /*14800*/  ISETP.GE.AND P0, PT, R196, R211, PT ;  /* 0x000000d3c400720c */ /* 0x000fda0003f06270 */
[----:B------:R-:W-:Y:S05]  /*14810*/  @!P0 BRA `(.L_x_1411) ;  /* 0x0000211000008947 */ /* 0x000fea0003800000 */
[----:B------:R-:W-:Y:S02]  /*14820*/  MOV R137, R4 ;  /* 0x0000000400897202 */ /* 0x000fe40000000f00 */
[----:B------:R-:W-:Y:S02]  /*14830*/  MOV R136, R133 ;  /* 0x0000008500887202 */ /* 0x000fe40000000f00 */
.L_x_1418:
[----:B------:R-:W-:Y:S04]  /*14840*/  DEPBAR.LE SB0, 0x0 ;  /* 0x000080000000791a */ /* 0x000fe80000000000 */
[----:B------:R-:W-:Y:S01]  /*14850*/  WARPSYNC 0xffffffff ;  /* 0xffffffff00007948 */ /* 0x000fe20003800000 */
[----:B------:R-:W-:Y:S01]  /*14860*/  BAR.SYNC.DEFER_BLOCKING 0x0 ;  /* 0x0000000000007b1d */ /* 0x000fe20000010000 */
[----:B------:R-:W-:Y:S01]  /*14870*/  SHF.R.S32.HI R0, RZ, 0x1f, R200 ;  /* 0x0000001fff007819 */ /* 0x000fe200000114c8 */
[----:B------:R-:W-:Y:S01]  /*14880*/  IMAD.WIDE.U32 R2, R200, c[0x0][0x208], RZ ;  /* 0x00008200c8027a25 */ /* 0x000fe200078e00ff */
[----:B------:R-:W-:Y:S03]  /*14890*/  SHF.R.S32.HI R4, RZ, 0x1f, R197 ;  /* 0x0000001fff047819 */ /* 0x000fe600000114c5 */
[----:B------:R-:W-:Y:S02]  /*148a0*/  IMAD R0, R0, c[0x0][0x208], RZ ;  /* 0x0000820000007a24 */ /* 0x000fe400078e02ff */
[----:B------:R-:W-:Y:S02]  /*148b0*/  IMAD R4, R4, c[0x0][0x218], RZ ;  /* 0x0000860004047a24 */ /* 0x000fe400078e02ff */
[----:B------:R-:W-:Y:S02]  /*148c0*/  IMAD R0, R200, c[0x0][0x20c], R0 ;  /* 0x00008300c8007a24 */ /* 0x000fe400078e0200 */
[----:B------:R-:W-:Y:S03]  /*148d0*/  IMAD R4, R197, c[0x0][0x21c], R4 ;  /* 0x00008700c5047a24 */ /* 0x000fe600078e0204 */
        /* <DEDUP_REMOVED lines=14> */
.L_x_1502:
[C---:B--23--:R-:W-:Y:S01]  /*149c0*/  HMMA.16816.F32 R4, R16.reuse, R8, RZ ;  /* 0x000000081004723c */ /* 0x04cfe200000018ff */
[----:B------:R-:W2:Y:S01]  /*149d0*/  SHFL.IDX PT, R2, R132, RZ, 0x181f ;  /* 0x00181fff84027589 */ /* 0x000ea200000e0000 */
[----:B------:R-:W-:Y:S01]  /*149e0*/  BSSY B0, `(.L_x_1413) ;  /* 0x00000b1000007945 */ /* 0x000fe20003800000 */
[----:B------:R-:W-:Y:S02]  /*149f0*/  ISETP.GE.AND P3, PT, R134, c[0x0][0x1d4], PT ;  /* 0x0000750086007a0c */ /* 0x000fe40003f66270 */
[----:B------:R-:W-:Y:S02]  /*14a00*/  ISETP.GE.AND P2, PT, R138, c[0x0][0x1d4], PT ;  /* 0x000075008a007a0c */ /* 0x000fe40003f46270 */
[----:B------:R-:W-:Y:S01]  /*14a10*/  ISETP.GE.AND P4, PT, R198, c[0x0][0x1d4], PT ;  /* 0x00007500c6007a0c */ /* 0x000fe20003f86270 */
[C---:B------:R-:W-:Y:S08]  /*14a20*/  HMMA.16816.F32 R8, R16.reuse, R10, RZ ;  /* 0x0000000a1008723c */ /* 0x040ff000000018ff */
[C---:B----4-:R-:W-:Y:S08]  /*14a30*/  HMMA.16816.F32 R12, R16.reuse, R160, RZ ;  /* 0x000000a0100c723c */ /* 0x050ff000000018ff */
[----:B------:R-:W-:Y:S01]  /*14a40*/  HMMA.16816.F32 R16, R16, R162, RZ ;  /* 0x000000a21010723c */ /* 0x000fe200000018ff */
[-C--:B--2---:R-:W-:Y:S03]  /*14a50*/  LEA R132, P0, R134, R2.reuse, 0x1 ;  /* 0x0000000286847211 */ /* 0x084fe600078008ff */
[----:B------:R-:W-:Y:S02]  /*14a60*/  LEA R160, P1, R202, R2, 0x1 ;  /* 0x00000002caa07211 */ /* 0x000fe400078208ff */
[-C--:B------:R-:W-:Y:S02]  /*14a70*/  LEA.HI.X R133, R134, R0.reuse, R135, 0x1, P0 ;  /* 0x0000000086857211 */ /* 0x080fe400000f0c87 */
[C---:B-1----:R-:W-:Y:S03]  /*14a80*/  HMMA.16816.F32 R4, R164.reuse, R168, R4 ;  /* 0x000000a8a404723c */ /* 0x042fe60000001804 */
[----:B------:R-:W-:Y:S01]  /*14a90*/  @!PT LDS RZ, [RZ] ;  /* 0x00000000fffff984 */ /* 0x000fe20000000800 */
[----:B------:R-:W-:Y:S01]  /*14aa0*/  @!PT LDS RZ, [RZ] ;  /* 0x00000000fffff984 */ /* 0x000fe20000000800 */
[----:B------:R1:W-:Y:S02]  /*14ab0*/  LDGSTS.E.BYPASS.LTC128B.128 [R216+0x8080], [R132.64], !P3 ;  /* 0x0808000084d87fae */ /* 0x0003e4000d901d48 */
[----:B------:R-:W-:Y:S02]  /*14ac0*/  LEA.HI.X R161, R202, R0, R205, 0x1, P1 ;  /* 0x00000000caa17211 */ /* 0x000fe400008f0ccd */
[C---:B------:R-:W-:Y:S01]  /*14ad0*/  ISETP.GE.AND P1, PT, R199.reuse, c[0x0][0x1d4], PT ;  /* 0x00007500c7007a0c */ /* 0x040fe20003f26270 */
[C---:B------:R-:W-:Y:S02]  /*14ae0*/  HMMA.16816.F32 R8, R164.reuse, R170, R8 ;  /* 0x000000aaa408723c */ /* 0x040fe40000001808 */
[----:B------:R2:W-:Y:S06]  /*14af0*/  LDGSTS.E.BYPASS.LTC128B.128 [R216+0x9080], [R160.64], !P2 ;  /* 0x09080000a0d87fae */ /* 0x0005ec000d101d48 */
[C---:B------:R-:W-:Y:S08]  /*14b00*/  HMMA.16816.F32 R12, R164.reuse, R172, R12 ;  /* 0x000000aca40c723c */ /* 0x040ff0000000180c */
[----:B------:R-:W-:Y:S04]  /*14b10*/  HMMA.16816.F32 R16, R164, R174, R16 ;  /* 0x000000aea410723c */ /* 0x000fe80000001810 */
[C---:B-1----:R-:W-:Y:S04]  /*14b20*/  LEA R132, P0, R198.reuse, R2, 0x1 ;  /* 0x00000002c6847211 */ /* 0x042fe800078008ff */
[----:B------:R-:W-:Y:S04]  /*14b30*/  LEA.HI.X R133, R198, R0, R207, 0x1, P0 ;  /* 0x00000000c6857211 */ /* 0x000fe800000f0ccf */
[C---:B------:R-:W-:Y:S01]  /*14b40*/  LEA R2, P0, R199.reuse, R2, 0x1 ;  /* 0x00000002c7027211 */ /* 0x040fe200078008ff */
[----:B------:R1:W-:Y:S03]  /*14b50*/  LDGSTS.E.BYPASS.LTC128B.128 [R216+0xa080], [R132.64], !P4 ;  /* 0x0a08000084d87fae */ /* 0x0003e6000e101d48 */
[----:B------:R-:W-:Y:S02]  /*14b60*/  LEA.HI.X R3, R199, R0, R206, 0x1, P0 ;  /* 0x00000000c7037211 */ /* 0x000fe400000f0cce */
[----:B------:R-:W-:Y:S03]  /*14b70*/  ISETP.GT.AND P0, PT, R196, R211, PT ;  /* 0x000000d3c400720c */ /* 0x000fe60003f04270 */
[----:B------:R1:W-:Y:S04]  /*14b80*/  LDGSTS.E.BYPASS.LTC128B.128 [R216+0xb080], [R2.64], !P1 ;  /* 0x0b08000002d87fae */ /* 0x0003e8000c901d48 */
[----:B--2---:R-:W-:Y:S04]  /*14b90*/  LDSM.16.M88.4 R160, [R186] ;  /* 0x00000000baa0783b */ /* 0x004fe80000000200 */
[----:B------:R-:W2:Y:S04]  /*14ba0*/  LDSM.16.M88.4 R168, [R177] ;  /* 0x00000000b1a8783b */ /* 0x000ea80000000200 */
[----:B------:R-:W3:Y:S04]  /*14bb0*/  LDSM.16.M88.4 R164, [R177+0x800] ;  /* 0x00080000b1a4783b */ /* 0x000ee80000000200 */
[----:B------:R-:W0:Y:S04]  /*14bc0*/  LDGDEPBAR ;  /* 0x00000000000079af */ /* 0x000e280000000000 */
[----:B------:R-:W-:Y:S01]  /*14bd0*/  LDSM.16.M88.4 R172, [R176+-0x3000] ;  /* 0xffd00000b0ac783b */ /* 0x000fe20000000200 */
[C---:B--2---:R-:W-:Y:S08]  /*14be0*/  HMMA.16816.F32 R4, R160.reuse, R168, R4 ;  /* 0x000000a8a004723c */ /* 0x044ff00000001804 */
[C---:B------:R-:W-:Y:S01]  /*14bf0*/  HMMA.16816.F32 R8, R160.reuse, R170, R8 ;  /* 0x000000aaa008723c */ /* 0x040fe20000001808 */
[----:B------:R-:W2:Y:S07]  /*14c00*/  LDSM.16.M88.4 R168, [R185] ;  /* 0x00000000b9a8783b */ /* 0x000eae0000000200 */
        /* <DEDUP_REMOVED lines=125> */
.L_x_1503:
[----:B------:R-:W-:-:S05]  /*153e0*/  BRA.DIV ~URZ, `(.L_x_1416) ;  /* 0x000084627f007947 */ /* 0x000fca000b800000 */
[----:B-1----:R1:W3:Y:S02]  /*153f0*/  SHFL.IDX PT, R0, R133, RZ, 0x181f ;  /* 0x00181fff85007589 */ /* 0x0022e400000e0000 */
.L_x_1504:
        /* <DEDUP_REMOVED lines=15> */
.L_x_1414:
[----:B-1----:R-:W-:Y:S05]  /*154f0*/  BSYNC B0 ;  /* 0x0000000000007941 */ /* 0x002fea0003800000 */
.L_x_1413:
        /* <DEDUP_REMOVED lines=25> */
.L_x_1505:
        /* <DEDUP_REMOVED lines=298> */
.L_x_1411:
[----:B------:R-:W-:Y:S05]  /*16930*/  BRA.DIV ~URZ, `(.L_x_1419) ;  /* 0x000070827f007947 */ /* 0x000fea000b800000 */
[----:B------:R1:W2:Y:S02]  /*16940*/  SHFL.BFLY PT, R0, R204, 0x2, 0x1f ;  /* 0x0c401f00cc007f89 */ /* 0x0002a400000e0000 */
.L_x_1506:
[----:B--2---:R-:W-:Y:S01]  /*16950*/  FADD.FTZ R5, R0, R204 ;  /* 0x000000cc00057221 */ /* 0x004fe20000010000 */
[----:B------:R-:W-:Y:S05]  /*16960*/  BRA.DIV ~URZ, `(.L_x_1420) ;  /* 0x000070a27f007947 */ /* 0x000fea000b800000 */
[----:B------:R-:W2:Y:S02]  /*16970*/  SHFL.BFLY PT, R0, R5, 0x1, 0x1f ;  /* 0x0c201f0005007f89 */ /* 0x000ea400000e0000 */
[----:B--2---:R-:W-:-:S02]  /*16980*/  FADD.FTZ R5, R5, R0 ;  /* 0x0000000005057221 */ /* 0x004fc40000010000 */
[----:B------:R-:W2:Y:S02]  /*16990*/  SHFL.BFLY PT, R0, R203, 0x2, 0x1f ;  /* 0x0c401f00cb007f89 */ /* 0x000ea400000e0000 */
[----:B--2---:R-:W-:-:S05]  /*169a0*/  FADD.FTZ R6, R0, R203 ;  /* 0x000000cb00067221 */ /* 0x004fca0000010000 */
[----:B------:R2:W3:Y:S02]  /*169b0*/  SHFL.BFLY PT, R3, R6, 0x1, 0x1f ;  /* 0x0c201f0006037f89 */ /* 0x0004e400000e0000 */
.L_x_1507:
        /* <DEDUP_REMOVED lines=37> */
[C---:B------:R-:W-:Y:S02]  /*16c10*/  FMUL.FTZ R121, R0.reuse, R143 ;  /* 0x0000008f00797220 */ /* 0x040fe40000410000 */
[C---:B------:R-:W-:Y:S02]  /*16c20*/  FMUL.FTZ R128, R0.reuse, R26 ;  /* 0x0000001a00807220 */ /* 0x040fe40000410000 */
[----:B------:R-:W-:Y:S02]  /*16c30*/  FMUL.FTZ R129, R0, R27 ;  /* 0x0000001b00817220 */ /* 0x000fe40000410000 */
        /* <DEDUP_REMOVED lines=8> */
[----:B---3--:R-:W-:Y:S02]  /*16cc0*/  @P0 FMUL.FTZ R3, R3, 0.69314718246459960938 ;  /* 0x3f31721803030820 */ /* 0x008fe40000410000 */
        /* <DEDUP_REMOVED lines=54> */
[----:B------:R-:W-:Y:S01]  /*17030*/  FMUL.FTZ R67, R0, R131 ;  /* 0x0000008300437220 */ /* 0x000fe20000410000 */
[----:B------:R-:W-:Y:S01]  /*17040*/  MOV R0, 0x1 ;  /* 0x0000000100007802 */ /* 0x000fe20000000f00 */
[----:B------:R-:W-:Y:S02]  /*17050*/  @P0 FFMA.FTZ R18, R5, R4, R3 ;  /* 0x0000000405120223 */ /* 0x000fe40000010003 */
        /* <DEDUP_REMOVED lines=42> */
.L_x_1316:
        /* <DEDUP_REMOVED lines=17> */
.L_x_1422:
[----:B------:R-:W-:Y:S05]  /*17410*/  BSYNC B0 ;  /* 0x0000000000007941 */ /* 0x000fea0003800000 */
.L_x_1421:
        /* <DEDUP_REMOVED lines=143> */
[----:B------:R-:W-:-:S03]  /*17d10*/  IADD3 R4, P0, R236, c[0x0][0x500], RZ ;  /* 0x00014000ec047a10 */ /* 0x000fc60007f1e0ff */
[----:B------:R2:W5:Y:S01]  /*17d20*/  @P1 LDG.E R12, [R2.64] ;  /* 0x00000008020c1981 */ /* 0x000562000c1e1900 */
[----:B------:R-:W-:Y:S01]  /*17d30*/  IADD3.X R5, R237, c[0x0][0x504], RZ, P0, !PT ;  /* 0x00014100ed057a10 */ /* 0x000fe200007fe4ff */
        /* <DEDUP_REMOVED lines=9> */
.L_x_1425:
        /* <DEDUP_REMOVED lines=8> */
[----:B---3--:R-:W-:Y:S02]  /*17e50*/  LOP3.LUT R4, R234, 0xffff, RZ, 0xc0, !PT ;  /* 0x0000ffffea047812 */ /* 0x008fe400078ec0ff */
[----:B------:R-:W-:Y:S02]  /*17e60*/  SEL R0, R238, RZ, !P0 ;  /* 0x000000ffee007207 */ /* 0x000fe40004000000 */
[----:B------:R-:W-:Y:S02]  /*17e70*/  SEL R5, R239, RZ, !P0 ;  /* 0x000000ffef057207 */ /* 0x000fe40004000000 */
[----:B------:R-:W-:Y:S01]  /*17e80*/  SHF.R.S32.HI R19, RZ, 0x1f, R110 ;  /* 0x0000001fff137819 */ /* 0x000fe2000001146e */
[----:B------:R-:W3:Y:S03]  /*17e90*/  LDC.64 R10, c[0x0][R16+0x168] ;  /* 0x00005a00100a7b82 */ /* 0x000ee60000000a00 */
[----:B------:R-:W-:-:S04]  /*17ea0*/  LEA.HI R19, R19, R110, RZ, 0x5 ;  /* 0x0000006e13137211 */ /* 0x000fc800078f28ff */
[----:B------:R-:W-:Y:S01]  /*17eb0*/  LOP3.LUT R19, R19, 0xffffffe0, RZ, 0xc0, !PT ;  /* 0xffffffe013137812 */ /* 0x000fe200078ec0ff */
[----:B------:R-:W1:Y:S04]  /*17ec0*/  LDC.64 R14, c[0x0][R16+0x178] ;  /* 0x00005e00100e7b82 */ /* 0x000e680000000a00 */
        /* <DEDUP_REMOVED lines=103> */
.L_x_1508:
[----:B------:R-:W-:Y:S05]  /*18540*/  BRA.DIV ~URZ, `(.L_x_1428) ;  /* 0x000056327f007947 */ /* 0x000fea000b800000 */
[----:B------:R4:W2:Y:S02]  /*18550*/  SHFL.IDX PT, R0, R14, RZ, 0x181f ;  /* 0x00181fff0e007589 */ /* 0x0008a400000e0000 */
.L_x_1509:
        /* <DEDUP_REMOVED lines=19> */
.L_x_1430:
[----:B------:R-:W-:Y:S05]  /*18690*/  BSYNC B0 ;  /* 0x0000000000007941 */ /* 0x000fea0003800000 */
.L_x_1429:
[----:B------:R-:W-:Y:S05]  /*186a0*/  BRA.DIV ~URZ, `(.L_x_1431) ;  /* 0x000055327f007947 */ /* 0x000fea000b800000 */
[----:B---3--:R3:W4:Y:S04]  /*186b0*/  SHFL.IDX PT, R4, R13, 0x1, 0x181f ;  /* 0x00381f000d047f89 */ /* 0x00872800000e0000 */
[----:B--2---:R3:W2:Y:S02]  /*186c0*/  SHFL.IDX PT, R0, R14, 0x1, 0x181f ;  /* 0x00381f000e007f89 */ /* 0x0046a400000e0000 */
.L_x_1510:
        /* <DEDUP_REMOVED lines=20> */
.L_x_1433:
[----:B------:R-:W-:Y:S05]  /*18810*/  BSYNC B0 ;  /* 0x0000000000007941 */ /* 0x000fea0003800000 */
.L_x_1432:
[----:B------:R-:W-:Y:S05]  /*18820*/  BRA.DIV ~URZ, `(.L_x_1434) ;  /* 0x000054727f007947 */ /* 0x000fea000b800000 */
[----:B----4-:R4:W3:Y:S02]  /*18830*/  SHFL.IDX PT, R4, R13, 0x2, 0x181f ;  /* 0x00581f000d047f89 */ /* 0x0108e400000e0000 */
.L_x_1511:
[----:B------:R-:W-:Y:S05]  /*18840*/  BRA.DIV ~URZ, `(.L_x_1435) ;  /* 0x000054c27f007947 */ /* 0x000fea000b800000 */
[----:B--2---:R2:W4:Y:S02]  /*18850*/  SHFL.IDX PT, R0, R14, 0x2, 0x181f ;  /* 0x00581f000e007f89 */ /* 0x00452400000e0000 */
.L_x_1512:
        /* <DEDUP_REMOVED lines=20> */
.L_x_1437:
[----:B------:R-:W-:Y:S05]  /*189a0*/  BSYNC B0 ;  /* 0x0000000000007941 */ /* 0x000fea0003800000 */
.L_x_1436:
[----:B------:R-:W-:Y:S05]  /*189b0*/  BRA.DIV ~URZ, `(.L_x_1438) ;  /* 0x000053b27f007947 */ /* 0x000fea000b800000 */
[----:B---3--:R3:W2:Y:S04]  /*189c0*/  SHFL.IDX PT, R4, R13, 0x3, 0x181f ;  /* 0x00781f000d047f89 */ /* 0x0086a800000e0000 */
[----:B----4-:R3:W4:Y:S02]  /*189d0*/  SHFL.IDX PT, R0, R14, 0x3, 0x181f ;  /* 0x00781f000e007f89 */ /* 0x01072400000e0000 */
.L_x_1513:
        /* <DEDUP_REMOVED lines=21> */
.L_x_1426:
        /* <DEDUP_REMOVED lines=33> */
.L_x_1514:
[----:B------:R-:W-:Y:S05]  /*18d40*/  BRA.DIV ~URZ, `(.L_x_1441) ;  /* 0x000051527f007947 */ /* 0x000fea000b800000 */
[----:B------:R3:W4:Y:S02]  /*18d50*/  SHFL.IDX PT, R0, R12, RZ, 0x1c1f ;  /* 0x001c1fff0c007589 */ /* 0x00072400000e0000 */
.L_x_1515:
        /* <DEDUP_REMOVED lines=8> */
[----:B------:R-:W-:Y:S01]  /*18de0*/  IADD3 R14, R230, 0x60, RZ ;  /* 0x00000060e60e7810 */ /* 0x000fe20007ffe0ff */
[----:B----4-:R-:W-:Y:S01]  /*18df0*/  @!P0 IMAD.MOV.U32 R2, RZ, RZ, R0 ;  /* 0x000000ffff028224 */ /* 0x010fe200078e0000 */
[----:B------:R-:W-:Y:S01]  /*18e00*/  ISETP.GE.AND P2, PT, R6, c[0x0][0x3c8], PT ;  /* 0x0000f20006007a0c */ /* 0x000fe20003f46270 */
[----:B--2---:R-:W-:Y:S01]  /*18e10*/  @!P0 IMAD.MOV.U32 R3, RZ, RZ, R4 ;  /* 0x000000ffff038224 */ /* 0x004fe200078e0004 */
[C---:B------:R-:W-:Y:S02]  /*18e20*/  IADD3 R11, R230.reuse, 0x58, RZ ;  /* 0x00000058e60b7810 */ /* 0x040fe40007ffe0ff */
[C---:B------:R-:W-:Y:S01]  /*18e30*/  IADD3 R10, R230.reuse, 0x70, RZ ;  /* 0x00000070e60a7810 */ /* 0x040fe20007ffe0ff */
[----:B------:R-:W-:Y:S01]  /*18e40*/  @!P0 IMAD.WIDE R2, R230, 0x4, R2 ;  /* 0x00000004e6028825 */ /* 0x000fe200078e0202 */
[----:B------:R-:W-:-:S02]  /*18e50*/  SHF.R.S32.HI R11, RZ, 0x1f, R11 ;  /* 0x0000001fff0b7819 */ /* 0x000fc4000001140b */
[----:B------:R-:W-:Y:S02]  /*18e60*/  IADD3 R15, R230, 0x60, RZ ;  /* 0x00000060e60f7810 */ /* 0x000fe40007ffe0ff */
[----:B------:R2:W-:Y:S01]  /*18e70*/  @!P0 ST.E.64 [R2.64], R132 ;  /* 0x0000008402008985 */ /* 0x0005e2000c101b08 */
[----:B------:R-:W-:Y:S02]  /*18e80*/  ISETP.GE.AND P0, PT, R8, c[0x0][0x3c8], PT ;  /* 0x0000f20008007a0c */ /* 0x000fe40003f06270 */
[----:B------:R-:W-:Y:S02]  /*18e90*/  SHF.R.S32.HI R15, RZ, 0x1f, R15 ;  /* 0x0000001fff0f7819 */ /* 0x000fe4000001140f */
[C---:B------:R-:W-:Y:S02]  /*18ea0*/  IADD3 R16, R230.reuse, 0xa0, RZ ;  /* 0x000000a0e6107810 */ /* 0x040fe40007ffe0ff */
[C---:B------:R-:W-:Y:S02]  /*18eb0*/  IADD3 R17, R230.reuse, 0xb0, RZ ;  /* 0x000000b0e6117810 */ /* 0x040fe40007ffe0ff */
        /* <DEDUP_REMOVED lines=12> */
[----:B------:R-:W-:Y:S02]  /*18f80*/  IADD3 R7, R230, 0x18, RZ ;  /* 0x00000018e6077810 */ /* 0x000fe40007ffe0ff */
[----:B------:R-:W-:Y:S01]  /*18f90*/  ISETP.GE.AND P1, PT, R250, c[0x0][0x3c8], PT ;  /* 0x0000f200fa007a0c */ /* 0x000fe20003f26270 */
[----:B------:R2:W-:Y:S01]  /*18fa0*/  @!P0 ST.E.64 [R2.64], R144 ;  /* 0x0000009002008985 */ /* 0x0005e2000c101b08 */
[----:B------:R-:W-:Y:S02]  /*18fb0*/  SHF.R.S32.HI R7, RZ, 0x1f, R7 ;  /* 0x0000001fff077819 */ /* 0x000fe40000011407 */
[----:B------:R-:W-:Y:S02]  /*18fc0*/  SHF.R.S32.HI R8, RZ, 0x1f, R249 ;  /* 0x0000001fff087819 */ /* 0x000fe400000114f9 */
        /* <DEDUP_REMOVED lines=26> */
[----:B------:R-:W-:Y:S01]  /*19170*/  ISETP.GE.AND P0, PT, R7, c[0x0][0x3c8], PT ;  /* 0x0000f20007007a0c */ /* 0x000fe20003f06270 */
[----:B------:R2:W-:Y:S01]  /*19180*/  @!P2 ST.E.64 [R2.64], R32 ;  /* 0x000000200200a985 */ /* 0x0005e2000c101b08 */
[----:B------:R-:W-:Y:S02]  /*19190*/  SHF.R.S32.HI R9, RZ, 0x1f, R9 ;  /* 0x0000001fff097819 */ /* 0x000fe40000011409 */
[----:B------:R-:W-:-:S04]  /*191a0*/  IADD3 R6, R230, 0x50, RZ ;  /* 0x00000050e6067810 */ /* 0x000fc80007ffe0ff */
        /* <DEDUP_REMOVED lines=8> */
[----:B------:R-:W-:-:S02]  /*19230*/  ISETP.GE.AND P2, PT, R14, c[0x0][0x3c8], PT ;  /* 0x0000f2000e007a0c */ /* 0x000fc40003f46270 */
        /* <DEDUP_REMOVED lines=12> */
[C---:B------:R-:W-:Y:S02]  /*19300*/  IADD3 R8, R230.reuse, 0x78, RZ ;  /* 0x00000078e6087810 */ /* 0x040fe40007ffe0ff */
[----:B------:R-:W-:Y:S01]  /*19310*/  IADD3 R11, R230, 0x68, RZ ;  /* 0x00000068e60b7810 */ /* 0x000fe20007ffe0ff */
[----:B------:R4:W-:Y:S01]  /*19320*/  @!P4 ST.E.64 [R6.64], R48 ;  /* 0x000000300600c985 */ /* 0x0009e2000c101b08 */
[----:B------:R-:W-:Y:S02]  /*19330*/  ISETP.GE.AND P3, PT, R10, c[0x0][0x3c8], PT ;  /* 0x0000f2000a007a0c */ /* 0x000fe40003f66270 */
[----:B------:R-:W-:Y:S02]  /*19340*/  ISETP.GE.AND P4, PT, R8, c[0x0][0x3c8], PT ;  /* 0x0000f20008007a0c */ /* 0x000fe40003f86270 */
[----:B------:R-:W-:-:S02]  /*19350*/  SHF.R.S32.HI R11, RZ, 0x1f, R11 ;  /* 0x0000001fff0b7819 */ /* 0x000fc4000001140b */
[----:B--2---:R-:W-:-:S04]  /*19360*/  @!P2 LEA R2, P5, R14, R0, 0x2 ;  /* 0x000000000e02a211 */ /* 0x004fc800078a10ff */
[----:B------:R-:W-:Y:S02]  /*19370*/  @!P2 LEA.HI.X R3, R14, R4, R15, 0x2, P5 ;  /* 0x000000040e03a211 */ /* 0x000fe400028f140f */
[C---:B----4-:R-:W-:Y:S02]  /*19380*/  @!P1 LEA R6, P0, R9.reuse, R0, 0x2 ;  /* 0x0000000009069211 */ /* 0x050fe400078010ff */
[C---:B------:R-:W-:Y:S01]  /*19390*/  IADD3 R14, R230.reuse, 0x80, RZ ;  /* 0x00000080e60e7810 */ /* 0x040fe20007ffe0ff */
[----:B------:R2:W-:Y:S01]  /*193a0*/  @!P2 ST.E.64 [R2.64], R52 ;  /* 0x000000340200a985 */ /* 0x0005e2000c101b08 */
[----:B------:R-:W-:Y:S02]  /*193b0*/  @!P1 LEA.HI.X R7, R9, R4, R11, 0x2, P0 ;  /* 0x0000000409079211 */ /* 0x000fe400000f140b */
[C---:B------:R-:W-:Y:S02]  /*193c0*/  IADD3 R9, R230.reuse, 0x88, RZ ;  /* 0x00000088e6097810 */ /* 0x040fe40007ffe0ff */
[----:B------:R-:W-:Y:S01]  /*193d0*/  IADD3 R15, R230, 0x70, RZ ;  /* 0x00000070e60f7810 */ /* 0x000fe20007ffe0ff */
[----:B------:R4:W-:Y:S01]  /*193e0*/  @!P1 ST.E.64 [R6.64], R56 ;  /* 0x0000003806009985 */ /* 0x0009e2000c101b08 */
[----:B------:R-:W-:-:S02]  /*193f0*/  ISETP.GE.AND P2, PT, R14, c[0x0][0x3c8], PT ;  /* 0x0000f2000e007a0c */ /* 0x000fc40003f46270 */
[----:B------:R-:W-:Y:S02]  /*19400*/  IADD3 R11, R230, 0x78, RZ ;  /* 0x00000078e60b7810 */ /* 0x000fe40007ffe0ff */
[----:B------:R-:W-:Y:S02]  /*19410*/  ISETP.GE.AND P1, PT, R9, c[0x0][0x3c8], PT ;  /* 0x0000f20009007a0c */ /* 0x000fe40003f26270 */
[----:B------:R-:W-:Y:S02]  /*19420*/  SHF.R.S32.HI R15, RZ, 0x1f, R15 ;  /* 0x0000001fff0f7819 */ /* 0x000fe4000001140f */
[----:B------:R-:W-:Y:S02]  /*19430*/  SHF.R.S32.HI R11, RZ, 0x1f, R11 ;  /* 0x0000001fff0b7819 */ /* 0x000fe4000001140b */
[----:B--2---:R-:W-:-:S04]  /*19440*/  @!P3 LEA R2, P5, R10, R0, 0x2 ;  /* 0x000000000a02b211 */ /* 0x004fc800078a10ff */
[----:B------:R-:W-:Y:S02]  /*19450*/  @!P3 LEA.HI.X R3, R10, R4, R15, 0x2, P5 ;  /* 0x000000040a03b211 */ /* 0x000fe400028f140f */
[----:B----4-:R-:W-:Y:S02]  /*19460*/  @!P4 LEA R6, P0, R8, R0, 0x2 ;  /* 0x000000000806c211 */ /* 0x010fe400078010ff */
[----:B------:R-:W-:Y:S01]  /*19470*/  IADD3 R10, R230, 0x90, RZ ;  /* 0x00000090e60a7810 */ /* 0x000fe20007ffe0ff */
[----:B------:R2:W-:Y:S01]  /*19480*/  @!P3 ST.E.64 [R2.64], R60 ;  /* 0x0000003c0200b985 */ /* 0x0005e2000c101b08 */
[----:B------:R-:W-:Y:S02]  /*19490*/  @!P4 LEA.HI.X R7, R8, R4, R11, 0x2, P0 ;  /* 0x000000040807c211 */ /* 0x000fe400000f140b */
[C---:B------:R-:W-:Y:S02]  /*194a0*/  IADD3 R15, R230.reuse, 0x80, RZ ;  /* 0x00000080e60f7810 */ /* 0x040fe40007ffe0ff */
[C---:B------:R-:W-:Y:S01]  /*194b0*/  IADD3 R8, R230.reuse, 0x98, RZ ;  /* 0x00000098e6087810 */ /* 0x040fe20007ffe0ff */
[----:B------:R4:W-:Y:S01]  /*194c0*/  @!P4 ST.E.64 [R6.64], R64 ;  /* 0x000000400600c985 */ /* 0x0009e2000c101b08 */
[----:B------:R-:W-:-:S02]  /*194d0*/  IADD3 R11, R230, 0x88, RZ ;  /* 0x00000088e60b7810 */ /* 0x000fc40007ffe0ff */
[----:B------:R-:W-:Y:S02]  /*194e0*/  ISETP.GE.AND P3, PT, R10, c[0x0][0x3c8], PT ;  /* 0x0000f2000a007a0c */ /* 0x000fe40003f66270 */
[----:B------:R-:W-:Y:S02]  /*194f0*/  SHF.R.S32.HI R15, RZ, 0x1f, R15 ;  /* 0x0000001fff0f7819 */ /* 0x000fe4000001140f */
[----:B------:R-:W-:Y:S02]  /*19500*/  ISETP.GE.AND P4, PT, R8, c[0x0][0x3c8], PT ;  /* 0x0000f20008007a0c */ /* 0x000fe40003f86270 */
[----:B------:R-:W-:Y:S02]  /*19510*/  SHF.R.S32.HI R11, RZ, 0x1f, R11 ;  /* 0x0000001fff0b7819 */ /* 0x000fe4000001140b */
[----:B--2---:R-:W-:-:S04]  /*19520*/  @!P2 LEA R2, P5, R14, R0, 0x2 ;  /* 0x000000000e02a211 */ /* 0x004fc800078a10ff */
[----:B------:R-:W-:Y:S02]  /*19530*/  @!P2 LEA.HI.X R3, R14, R4, R15, 0x2, P5 ;  /* 0x000000040e03a211 */ /* 0x000fe400028f140f */
[C---:B----4-:R-:W-:Y:S02]  /*19540*/  @!P1 LEA R6, P0, R9.reuse, R0, 0x2 ;  /* 0x0000000009069211 */ /* 0x050fe400078010ff */
[C---:B------:R-:W-:Y:S01]  /*19550*/  IADD3 R14, R230.reuse, 0x90, RZ ;  /* 0x00000090e60e7810 */ /* 0x040fe20007ffe0ff */
[----:B------:R2:W-:Y:S01]  /*19560*/  @!P2 ST.E.64 [R2.64], R68 ;  /* 0x000000440200a985 */ /* 0x0005e2000c101b08 */
[----:B------:R-:W-:Y:S02]  /*19570*/  @!P1 LEA.HI.X R7, R9, R4, R11, 0x2, P0 ;  /* 0x0000000409079211 */ /* 0x000fe400000f140b */
[----:B------:R-:W-:Y:S02]  /*19580*/  IADD3 R11, R230, 0xa8, RZ ;  /* 0x000000a8e60b7810 */ /* 0x000fe40007ffe0ff */
[----:B------:R-:W-:Y:S01]  /*19590*/  ISETP.GE.AND P2, PT, R16, c[0x0][0x3c8], PT ;  /* 0x0000f20010007a0c */ /* 0x000fe20003f46270 */
[----:B------:R4:W-:Y:S01]  /*195a0*/  @!P1 ST.E.64 [R6.64], R72 ;  /* 0x0000004806009985 */ /* 0x0009e2000c101b08 */
[----:B------:R-:W-:-:S02]  /*195b0*/  IADD3 R9, R230, 0x98, RZ ;  /* 0x00000098e6097810 */ /* 0x000fc40007ffe0ff */
[----:B------:R-:W-:Y:S02]  /*195c0*/  ISETP.GE.AND P1, PT, R11, c[0x0][0x3c8], PT ;  /* 0x0000f2000b007a0c */ /* 0x000fe40003f26270 */
[----:B------:R-:W-:Y:S02]  /*195d0*/  SHF.R.S32.HI R14, RZ, 0x1f, R14 ;  /* 0x0000001fff0e7819 */ /* 0x000fe4000001140e */
[----:B------:R-:W-:Y:S02]  /*195e0*/  SHF.R.S32.HI R9, RZ, 0x1f, R9 ;  /* 0x0000001fff097819 */ /* 0x000fe40000011409 */
[----:B------:R-:W-:-:S04]  /*195f0*/  IADD3 R15, R230, 0xa8, RZ ;  /* 0x000000a8e60f7810 */ /* 0x000fc80007ffe0ff */
[----:B------:R-:W-:Y:S02]  /*19600*/  SHF.R.S32.HI R15, RZ, 0x1f, R15 ;  /* 0x0000001fff0f7819 */ /* 0x000fe4000001140f */
[----:B--2---:R-:W-:-:S04]  /*19610*/  @!P3 LEA R2, P5, R10, R0, 0x2 ;  /* 0x000000000a02b211 */ /* 0x004fc800078a10ff */
[----:B------:R-:W-:Y:S02]  /*19620*/  @!P3 LEA.HI.X R3, R10, R4, R14, 0x2, P5 ;  /* 0x000000040a03b211 */ /* 0x000fe400028f140e */
[----:B----4-:R-:W-:Y:S02]  /*19630*/  @!P4 LEA R6, P0, R8, R0, 0x2 ;  /* 0x000000000806c211 */ /* 0x010fe400078010ff */
[----:B------:R-:W-:Y:S01]  /*19640*/  IADD3 R10, R230, 0xb8, RZ ;  /* 0x000000b8e60a7810 */ /* 0x000fe20007ffe0ff */
[----:B------:R2:W-:Y:S01]  /*19650*/  @!P3 ST.E.64 [R2.64], R76 ;  /* 0x0000004c0200b985 */ /* 0x0005e2000c101b08 */
[----:B------:R-:W-:Y:S02]  /*19660*/  @!P4 LEA.HI.X R7, R8, R4, R9, 0x2, P0 ;  /* 0x000000040807c211 */ /* 0x000fe400000f1409 */
[----:B------:R-:W-:Y:S02]  /*19670*/  ISETP.GE.AND P3, PT, R17, c[0x0][0x3c8], PT ;  /* 0x0000f20011007a0c */ /* 0x000fe40003f66270 */
[----:B------:R-:W-:Y:S01]  /*19680*/  @!P1 LEA R8, P0, R11, R0, 0x2 ;  /* 0x000000000b089211 */ /* 0x000fe200078010ff */
[----:B------:R4:W-:Y:S01]  /*19690*/  @!P4 ST.E.64 [R6.64], R80 ;  /* 0x000000500600c985 */ /* 0x0009e2000c101b08 */
[----:B------:R-:W-:-:S02]  /*196a0*/  ISETP.GE.AND P4, PT, R10, c[0x0][0x3c8], PT ;  /* 0x0000f2000a007a0c */ /* 0x000fc40003f86270 */
[----:B------:R-:W-:Y:S02]  /*196b0*/  @!P1 LEA.HI.X R9, R11, R4, R15, 0x2, P0 ;  /* 0x000000040b099211 */ /* 0x000fe400000f140f */
[C---:B------:R-:W-:Y:S02]  /*196c0*/  IADD3 R15, R230.reuse, 0xc8, RZ ;  /* 0x000000c8e60f7810 */ /* 0x040fe40007ffe0ff */
[C---:B------:R-:W-:Y:S02]  /*196d0*/  IADD3 R14, R230.reuse, 0xc0, RZ ;  /* 0x000000c0e60e7810 */ /* 0x040fe40007ffe0ff */
[----:B------:R-:W-:-:S04]  /*196e0*/  IADD3 R11, R230, 0xd0, RZ ;  /* 0x000000d0e60b7810 */ /* 0x000fc80007ffe0ff */
[----:B------:R-:W-:Y:S02]  /*196f0*/  ISETP.GE.AND P6, PT, R11, c[0x0][0x3c8], PT ;  /* 0x0000f2000b007a0c */ /* 0x000fe40003fc6270 */
[----:B--2---:R-:W-:-:S04]  /*19700*/  @!P2 LEA R2, P5, R16, R0, 0x2 ;  /* 0x000000001002a211 */ /* 0x004fc800078a10ff */
[----:B------:R-:W-:Y:S02]  /*19710*/  @!P2 LEA.HI.X R3, R16, R4, R18, 0x2, P5 ;  /* 0x000000041003a211 */ /* 0x000fe400028f1412 */
[C---:B------:R-:W-:Y:S02]  /*19720*/  IADD3 R18, R230.reuse, 0xb0, RZ ;  /* 0x000000b0e6127810 */ /* 0x040fe40007ffe0ff */
[----:B------:R-:W-:Y:S01]  /*19730*/  IADD3 R16, R230, 0xb8, RZ ;  /* 0x000000b8e6107810 */ /* 0x000fe20007ffe0ff */
[----:B------:R2:W-:Y:S01]  /*19740*/  @!P2 ST.E.64 [R2.64], R84 ;  /* 0x000000540200a985 */ /* 0x0005e2000c101b08 */
[----:B------:R-:W-:Y:S02]  /*19750*/  ISETP.GE.AND P2, PT, R14, c[0x0][0x3c8], PT ;  /* 0x0000f2000e007a0c */ /* 0x000fe40003f46270 */
[----:B----4-:R-:W-:Y:S01]  /*19760*/  @!P3 LEA R6, P5, R17, R0, 0x2 ;  /* 0x000000001106b211 */ /* 0x010fe200078a10ff */
[----:B------:R4:W-:Y:S01]  /*19770*/  @!P1 ST.E.64 [R8.64], R88 ;  /* 0x0000005808009985 */ /* 0x0009e2000c101b08 */
[----:B------:R-:W-:-:S02]  /*19780*/  ISETP.GE.AND P1, PT, R15, c[0x0][0x3c8], PT ;  /* 0x0000f2000f007a0c */ /* 0x000fc40003f26270 */
[----:B------:R-:W-:Y:S02]  /*19790*/  SHF.R.S32.HI R18, RZ, 0x1f, R18 ;  /* 0x0000001fff127819 */ /* 0x000fe40000011412 */
[----:B------:R-:W-:Y:S02]  /*197a0*/  SHF.R.S32.HI R16, RZ, 0x1f, R16 ;  /* 0x0000001fff107819 */ /* 0x000fe40000011410 */
[----:B------:R-:W-:Y:S02]  /*197b0*/  @!P3 LEA.HI.X R7, R17, R4, R18, 0x2, P5 ;  /* 0x000000041107b211 */ /* 0x000fe400028f1412 */
[----:B------:R-:W-:-:S03]  /*197c0*/  IADD3 R17, R230, 0xc0, RZ ;  /* 0x000000c0e6117810 */ /* 0x000fc60007ffe0ff */
[----:B------:R5:W-:Y:S01]  /*197d0*/  @!P3 ST.E.64 [R6.64], R92 ;  /* 0x0000005c0600b985 */ /* 0x000be2000c101b08 */
[----:B------:R-:W-:Y:S02]  /*197e0*/  SHF.R.S32.HI R17, RZ, 0x1f, R17 ;  /* 0x0000001fff117819 */ /* 0x000fe40000011411 */
[----:B--2---:R-:W-:-:S04]  /*197f0*/  @!P4 LEA R2, P0, R10, R0, 0x2 ;  /* 0x000000000a02c211 */ /* 0x004fc800078010ff */
[----:B------:R-:W-:Y:S02]  /*19800*/  @!P4 LEA.HI.X R3, R10, R4, R16, 0x2, P0 ;  /* 0x000000040a03c211 */ /* 0x000fe400000f1410 */
[C---:B------:R-:W-:Y:S02]  /*19810*/  IADD3 R16, R230.reuse, 0xc8, RZ ;  /* 0x000000c8e6107810 */ /* 0x040fe40007ffe0ff */
[----:B------:R-:W-:Y:S01]  /*19820*/  IADD3 R10, R230, 0xd8, RZ ;  /* 0x000000d8e60a7810 */ /* 0x000fe20007ffe0ff */
[----:B------:R2:W-:Y:S01]  /*19830*/  @!P4 ST.E.64 [R2.64], R96 ;  /* 0x000000600200c985 */ /* 0x0005e2000c101b08 */
[----:B------:R-:W-:Y:S02]  /*19840*/  SHF.R.S32.HI R16, RZ, 0x1f, R16 ;  /* 0x0000001fff107819 */ /* 0x000fe40000011410 */
[----:B----4-:R-:W-:Y:S02]  /*19850*/  @!P2 LEA R8, P0, R14, R0, 0x2 ;  /* 0x000000000e08a211 */ /* 0x010fe400078010ff */
[----:B------:R-:W-:-:S02]  /*19860*/  ISETP.GE.AND P5, PT, R10, c[0x0][0x3c8], PT ;  /* 0x0000f2000a007a0c */ /* 0x000fc40003fa6270 */
[----:B------:R-:W-:Y:S02]  /*19870*/  @!P2 LEA.HI.X R9, R14, R4, R17, 0x2, P0 ;  /* 0x000000040e09a211 */ /* 0x000fe400000f1411 */
[----:B------:R-:W-:Y:S02]  /*19880*/  IADD3 R14, R230, 0xe0, RZ ;  /* 0x000000e0e60e7810 */ /* 0x000fe40007ffe0ff */
[----:B-----5:R-:W-:Y:S01]  /*19890*/  @!P6 LEA R6, P0, R11, R0, 0x2 ;  /* 0x000000000b06e211 */ /* 0x020fe200078010ff */
[----:B------:R-:W-:Y:S01]  /*198a0*/  @!P2 ST.E.64 [R8.64], R152 ;  /* 0x000000980800a985 */ /* 0x000fe2000c101b08 */
[----:B------:R-:W-:Y:S02]  /*198b0*/  ISETP.GE.AND P4, PT, R14, c[0x0][0x3c8], PT ;  /* 0x0000f2000e007a0c */ /* 0x000fe40003f86270 */
[----:B------:R-:W-:-:S04]  /*198c0*/  IADD3 R17, R230, 0xe8, RZ ;  /* 0x000000e8e6117810 */ /* 0x000fc80007ffe0ff */
[----:B------:R-:W-:Y:S02]  /*198d0*/  SHF.R.S32.HI R17, RZ, 0x1f, R17 ;  /* 0x0000001fff117819 */ /* 0x000fe40000011411 */
[----:B--2---:R-:W-:-:S04]  /*198e0*/  @!P1 LEA R2, P3, R15, R0, 0x2 ;  /* 0x000000000f029211 */ /* 0x004fc800078610ff */
[-C--:B------:R-:W-:Y:S02]  /*198f0*/  @!P1 LEA.HI.X R3, R15, R4.reuse, R16, 0x2, P3 ;  /* 0x000000040f039211 */ /* 0x080fe400018f1410 */
[C---:B------:R-:W-:Y:S02]  /*19900*/  IADD3 R15, R230.reuse, 0xd0, RZ ;  /* 0x000000d0e60f7810 */ /* 0x040fe40007ffe0ff */
[----:B------:R-:W-:Y:S01]  /*19910*/  IADD3 R16, R230, 0xe8, RZ ;  /* 0x000000e8e6107810 */ /* 0x000fe20007ffe0ff */
[----:B------:R2:W-:Y:S01]  /*19920*/  @!P1 ST.E.64 [R2.64], R100 ;  /* 0x0000006402009985 */ /* 0x0005e2000c101b08 */
[----:B------:R-:W-:Y:S02]  /*19930*/  SHF.R.S32.HI R15, RZ, 0x1f, R15 ;  /* 0x0000001fff0f7819 */ /* 0x000fe4000001140f */
[----:B------:R-:W-:Y:S02]  /*19940*/  ISETP.GE.AND P2, PT, R16, c[0x0][0x3c8], PT ;  /* 0x0000f20010007a0c */ /* 0x000fe40003f46270 */
[----:B------:R-:W-:-:S02]  /*19950*/  @!P6 LEA.HI.X R7, R11, R4, R15, 0x2, P0 ;  /* 0x000000040b07e211 */ /* 0x000fc400000f140f */
[----:B------:R-:W-:Y:S02]  /*19960*/  IADD3 R11, R230, 0xd8, RZ ;  /* 0x000000d8e60b7810 */ /* 0x000fe40007ffe0ff */
[----:B------:R-:W-:Y:S01]  /*19970*/  ISETP.GE.AND P1, PT, R252, c[0x0][0x3c8], PT ;  /* 0x0000f200fc007a0c */ /* 0x000fe20003f26270 */
[----:B------:R4:W-:Y:S01]  /*19980*/  @!P6 ST.E.64 [R6.64], R104 ;  /* 0x000000680600e985 */ /* 0x0009e2000c101b08 */
[----:B------:R-:W-:Y:S02]  /*19990*/  ISETP.GE.AND P0, PT, R251, c[0x0][0x3c8], PT ;  /* 0x0000f200fb007a0c */ /* 0x000fe40003f06270 */
[----:B------:R-:W-:Y:S02]  /*199a0*/  SHF.R.S32.HI R11, RZ, 0x1f, R11 ;  /* 0x0000001fff0b7819 */ /* 0x000fe4000001140b */
[----:B------:R-:W-:-:S04]  /*199b0*/  IADD3 R15, R230, 0xe0, RZ ;  /* 0x000000e0e60f7810 */ /* 0x000fc80007ffe0ff */
[----:B------:R-:W-:Y:S02]  /*199c0*/  SHF.R.S32.HI R15, RZ, 0x1f, R15 ;  /* 0x0000001fff0f7819 */ /* 0x000fe4000001140f */
        /* <DEDUP_REMOVED lines=17> */
.L_x_1443:
[----:B------:R-:W-:Y:S05]  /*19ae0*/  BSYNC B0 ;  /* 0x0000000000007941 */ /* 0x000fea0003800000 */
.L_x_1442:
[----:B------:R-:W-:Y:S05]  /*19af0*/  BRA.DIV ~URZ, `(.L_x_1444) ;  /* 0x000044027f007947 */ /* 0x000fea000b800000 */
[----:B--2---:R2:W1:Y:S04]  /*19b00*/  SHFL.IDX PT, R4, R5, 0x1, 0x1c1f ;  /* 0x003c1f0005047f89 */ /* 0x00446800000e0000 */
[----:B----4-:R2:W4:Y:S02]  /*19b10*/  SHFL.IDX PT, R0, R12, 0x1, 0x1c1f ;  /* 0x003c1f000c007f89 */ /* 0x01052400000e0000 */
.L_x_1516:
        /* <DEDUP_REMOVED lines=8> */
[----:B------:R-:W-:Y:S01]  /*19ba0*/  IADD3 R10, R230, 0x18, RZ ;  /* 0x00000018e60a7810 */ /* 0x000fe20007ffe0ff */
        /* <DEDUP_REMOVED lines=30> */
[----:B--2---:R-:W-:Y:S02]  /*19d90*/  @!P4 LEA R8, P0, R250, R0, 0x2 ;  /* 0x00000000fa08c211 */ /* 0x004fe400078010ff */
        /* <DEDUP_REMOVED lines=39> */
[C---:B------:R-:W-:Y:S02]  /*1a010*/  IADD3 R11, R230.reuse, 0x68, RZ ;  /* 0x00000068e60b7810 */ /* 0x040fe40007ffe0ff */
        /* <DEDUP_REMOVED lines=28> */
[----:B------:R-:W-:Y:S02]  /*1a1e0*/  IADD3 R10, R230, 0x80, RZ ;  /* 0x00000080e60a7810 */ /* 0x000fe40007ffe0ff */
        /* <DEDUP_REMOVED lines=38> */
[C---:B-1----:R-:W-:Y:S02]  /*1a450*/  @!P5 LEA R8, P0, R5.reuse, R0, 0x2 ;  /* 0x000000000508d211 */ /* 0x042fe400078010ff */
[----:B------:R-:W-:Y:S02]  /*1a460*/  SHF.R.S32.HI R13, RZ, 0x1f, R13 ;  /* 0x0000001fff0d7819 */ /* 0x000fe4000001140d */
[----:B------:R-:W-:Y:S02]  /*1a470*/  IADD3 R15, R230, 0xa0, RZ ;  /* 0x000000a0e60f7810 */ /* 0x000fe40007ffe0ff */
[----:B------:R-:W-:Y:S02]  /*1a480*/  ISETP.GE.AND P1, PT, R12, c[0x0][0x3c8], PT ;  /* 0x0000f2000c007a0c */ /* 0x000fe40003f26270 */
[----:B------:R-:W-:-:S02]  /*1a490*/  @!P5 LEA.HI.X R9, R5, R4, R13, 0x2, P0 ;  /* 0x000000040509d211 */ /* 0x000fc400000f140d */
[C---:B------:R-:W-:Y:S02]  /*1a4a0*/  IADD3 R11, R230.reuse, 0xb0, RZ ;  /* 0x000000b0e60b7810 */ /* 0x040fe40007ffe0ff */
[----:B------:R-:W-:Y:S01]  /*1a4b0*/  SHF.R.S32.HI R15, RZ, 0x1f, R15 ;  /* 0x0000001fff0f7819 */ /* 0x000fe2000001140f */
[----:B------:R1:W-:Y:S01]  /*1a4c0*/  @!P5 ST.E.64 [R8.64], R168 ;  /* 0x000000a80800d985 */ /* 0x0003e2000c101b08 */
[C---:B------:R-:W-:Y:S02]  /*1a4d0*/  IADD3 R13, R230.reuse, 0xa8, RZ ;  /* 0x000000a8e60d7810 */ /* 0x040fe40007ffe0ff */
        /* <DEDUP_REMOVED lines=12> */
[C---:B------:R-:W-:Y:S01]  /*1a5a0*/  IADD3 R13, R230.reuse, 0xc8, RZ ;  /* 0x000000c8e60d7810 */ /* 0x040fe20007ffe0ff */
[----:B------:R3:W-:Y:S01]  /*1a5b0*/  @!P3 ST.E.64 [R2.64], R54 ;  /* 0x000000360200b985 */ /* 0x0007e2000c101b08 */
[----:B-1----:R-:W-:Y:S02]  /*1a5c0*/  @!P2 LEA R8, P3, R11, R0, 0x2 ;  /* 0x000000000b08a211 */ /* 0x002fe400078610ff */
[----:B------:R-:W-:Y:S02]  /*1a5d0*/  SHF.R.S32.HI R14, RZ, 0x1f, R14 ;  /* 0x0000001fff0e7819 */ /* 0x000fe4000001140e */
[----:B------:R-:W-:Y:S02]  /*1a5e0*/  ISETP.GE.AND P5, PT, R13, c[0x0][0x3c8], PT ;  /* 0x0000f2000d007a0c */ /* 0x000fe40003fa6270 */
[----:B------:R-:W-:Y:S02]  /*1a5f0*/  @!P2 LEA.HI.X R9, R11, R4, R14, 0x2, P3 ;  /* 0x000000040b09a211 */ /* 0x000fe400018f140e */
[----:B------:R-:W-:-:S02]  /*1a600*/  IADD3 R11, R230, 0xc0, RZ ;  /* 0x000000c0e60b7810 */ /* 0x000fc40007ffe0ff */
[C---:B------:R-:W-:Y:S01]  /*1a610*/  IADD3 R14, R230.reuse, 0xb8, RZ ;  /* 0x000000b8e60e7810 */ /* 0x040fe20007ffe0ff */
[----:B------:R-:W-:Y:S01]  /*1a620*/  @!P2 ST.E.64 [R8.64], R94 ;  /* 0x0000005e0800a985 */ /* 0x000fe2000c101b08 */
[C---:B------:R-:W-:Y:S02]  /*1a630*/  IADD3 R10, R230.reuse, 0xd0, RZ ;  /* 0x000000d0e60a7810 */ /* 0x040fe40007ffe0ff */
[----:B------:R-:W-:Y:S02]  /*1a640*/  SHF.R.S32.HI R11, RZ, 0x1f, R11 ;  /* 0x0000001fff0b7819 */ /* 0x000fe4000001140b */
[----:B------:R-:W-:Y:S02]  /*1a650*/  SHF.R.S32.HI R14, RZ, 0x1f, R14 ;  /* 0x0000001fff0e7819 */ /* 0x000fe4000001140e */
[----:B------:R-:W-:-:S04]  /*1a660*/  IADD3 R15, R230, 0xc8, RZ ;  /* 0x000000c8e60f7810 */ /* 0x000fc80007ffe0ff */
        /* <DEDUP_REMOVED lines=9> */
[C---:B------:R-:W-:Y:S01]  /*1a700*/  IADD3 R11, R230.reuse, 0xd0, RZ ;  /* 0x000000d0e60b7810 */ /* 0x040fe20007ffe0ff */
[----:B------:R1:W-:Y:S01]  /*1a710*/  @!P1 ST.E.64 [R6.64], R78 ;  /* 0x0000004e06009985 */ /* 0x0003e2000c101b08 */
[----:B------:R-:W-:Y:S02]  /*1a720*/  ISETP.GE.AND P3, PT, R5, c[0x0][0x3c8], PT ;  /* 0x0000f20005007a0c */ /* 0x000fe40003f66270 */
[----:B------:R-:W-:Y:S01]  /*1a730*/  SHF.R.S32.HI R11, RZ, 0x1f, R11 ;  /* 0x0000001fff0b7819 */ /* 0x000fe2000001140b */
[----:B------:R2:W-:Y:S01]  /*1a740*/  @!P0 ST.E.64 [R2.64], R62 ;  /* 0x0000003e02008985 */ /* 0x0005e2000c101b08 */
[C---:B------:R-:W-:Y:S02]  /*1a750*/  IADD3 R14, R230.reuse, 0xe0, RZ ;  /* 0x000000e0e60e7810 */ /* 0x040fe40007ffe0ff */
[----:B------:R-:W-:Y:S02]  /*1a760*/  IADD3 R12, R230, 0xe8, RZ ;  /* 0x000000e8e60c7810 */ /* 0x000fe40007ffe0ff */
[----:B------:R-:W-:-:S02]  /*1a770*/  ISETP.GE.AND P2, PT, R14, c[0x0][0x3c8], PT ;  /* 0x0000f2000e007a0c */ /* 0x000fc40003f46270 */
[----:B------:R-:W-:Y:S02]  /*1a780*/  ISETP.GE.AND P1, PT, R12, c[0x0][0x3c8], PT ;  /* 0x0000f2000c007a0c */ /* 0x000fe40003f26270 */
[----:B-1----:R-:W-:-:S04]  /*1a790*/  @!P5 LEA R6, P0, R13, R0, 0x2 ;  /* 0x000000000d06d211 */ /* 0x002fc800078010ff */
[----:B------:R-:W-:Y:S02]  /*1a7a0*/  @!P5 LEA.HI.X R7, R13, R4, R15, 0x2, P0 ;  /* 0x000000040d07d211 */ /* 0x000fe400000f140f */
[----:B--2---:R-:W-:Y:S02]  /*1a7b0*/  @!P4 LEA R2, P6, R10, R0, 0x2 ;  /* 0x000000000a02c211 */ /* 0x004fe400078c10ff */
[----:B------:R-:W-:Y:S01]  /*1a7c0*/  IADD3 R13, R230, 0xd8, RZ ;  /* 0x000000d8e60d7810 */ /* 0x000fe20007ffe0ff */
[----:B------:R-:W-:Y:S01]  /*1a7d0*/  @!P5 ST.E.64 [R6.64], R82 ;  /* 0x000000520600d985 */ /* 0x000fe2000c101b08 */
[----:B------:R-:W-:Y:S02]  /*1a7e0*/  @!P4 LEA.HI.X R3, R10, R4, R11, 0x2, P6 ;  /* 0x000000040a03c211 */ /* 0x000fe400030f140b */
[----:B------:R-:W-:Y:S02]  /*1a7f0*/  @!P3 LEA R10, P5, R5, R0, 0x2 ;  /* 0x00000000050ab211 */ /* 0x000fe400078a10ff */
[----:B------:R-:W-:Y:S01]  /*1a800*/  ISETP.GE.AND P0, PT, R252, c[0x0][0x3c8], PT ;  /* 0x0000f200fc007a0c */ /* 0x000fe20003f06270 */
[----:B------:R1:W-:Y:S01]  /*1a810*/  @!P4 ST.E.64 [R2.64], R86 ;  /* 0x000000560200c985 */ /* 0x0003e2000c101b08 */
[----:B------:R-:W-:-:S02]  /*1a820*/  SHF.R.S32.HI R13, RZ, 0x1f, R13 ;  /* 0x0000001fff0d7819 */ /* 0x000fc4000001140d */
[----:B------:R-:W-:Y:S02]  /*1a830*/  IADD3 R15, R230, 0xe0, RZ ;  /* 0x000000e0e60f7810 */ /* 0x000fe40007ffe0ff */
[----:B------:R-:W-:Y:S02]  /*1a840*/  @!P2 LEA R8, P6, R14, R0, 0x2 ;  /* 0x000000000e08a211 */ /* 0x000fe400078c10ff */
[----:B------:R-:W-:-:S04]  /*1a850*/  SHF.R.S32.HI R15, RZ, 0x1f, R15 ;  /* 0x0000001fff0f7819 */ /* 0x000fc8000001140f */
[----:B------:R-:W-:Y:S02]  /*1a860*/  @!P2 LEA.HI.X R9, R14, R4, R15, 0x2, P6 ;  /* 0x000000040e09a211 */ /* 0x000fe400030f140f */
[----:B-1----:R-:W-:Y:S02]  /*1a870*/  P2R R2, PR, RZ, 0x20 ;  /* 0x00000020ff027803 */ /* 0x002fe40000000000 */
[----:B------:R-:W-:Y:S02]  /*1a880*/  @!P1 LEA R6, P5, R12, R0, 0x2 ;  /* 0x000000000c069211 */ /* 0x000fe400078a10ff */
[----:B------:R-:W-:-:S04]  /*1a890*/  ISETP.NE.AND P4, PT, R2, RZ, PT ;  /* 0x000000ff0200720c */ /* 0x000fc80003f85270 */
[----:B------:R-:W-:Y:S02]  /*1a8a0*/  @!P3 LEA.HI.X R11, R5, R4, R13, 0x2, P4 ;  /* 0x00000004050bb211 */ /* 0x000fe400020f140d */
[----:B------:R-:W-:Y:S02]  /*1a8b0*/  IADD3 R13, R230, 0xe8, RZ ;  /* 0x000000e8e60d7810 */ /* 0x000fe40007ffe0ff */
[----:B------:R-:W-:Y:S01]  /*1a8c0*/  SHF.R.S32.HI R5, RZ, 0x1f, R252 ;  /* 0x0000001fff057819 */ /* 0x000fe200000114fc */
[----:B------:R1:W-:Y:S01]  /*1a8d0*/  @!P3 ST.E.64 [R10.64], R106 ;  /* 0x0000006a0a00b985 */ /* 0x0003e2000c101b08 */
[----:B------:R-:W-:Y:S02]  /*1a8e0*/  SHF.R.S32.HI R13, RZ, 0x1f, R13 ;  /* 0x0000001fff0d7819 */ /* 0x000fe4000001140d */
[----:B------:R-:W-:Y:S01]  /*1a8f0*/  @!P0 LEA R2, P4, R252, R0, 0x2 ;  /* 0x00000000fc028211 */ /* 0x000fe200078810ff */
[----:B------:R1:W-:Y:S01]  /*1a900*/  @!P2 ST.E.64 [R8.64], R102 ;  /* 0x000000660800a985 */ /* 0x0003e2000c101b08 */
[----:B------:R-:W-:-:S02]  /*1a910*/  @!P1 LEA.HI.X R7, R12, R4, R13, 0x2, P5 ;  /* 0x000000040c079211 */ /* 0x000fc400028f140d */
        /* <DEDUP_REMOVED lines=10> */
.L_x_1424:
        /* <DEDUP_REMOVED lines=8> */
[----:B------:R-:W-:Y:S02]  /*1aa40*/  @P2 IADD3 R4, P0, R236, c[0x0][0x508], RZ ;  /* 0x00014200ec042a10 */ /* 0x000fe40007f1e0ff */
[----:B------:R2:W5:Y:S02]  /*1aa50*/  @P3 LDG.E R6, [R2.64] ;  /* 0x0000000802063981 */ /* 0x000564000c1e1900 */
[----:B------:R-:W-:-:S05]  /*1aa60*/  @P2 IADD3.X R5, R237, c[0x0][0x50c], RZ, P0, !PT ;  /* 0x00014300ed052a10 */ /* 0x000fca00007fe4ff */
[----:B------:R2:W5:Y:S01]  /*1aa70*/  @P2 LDG.E R20, [R4.64] ;  /* 0x0000000804142981 */ /* 0x000562000c1e1900 */
[----:B------:R-:W-:-:S04]  /*1aa80*/  ISETP.NE.AND P0, PT, R233, RZ, PT ;  /* 0x000000ffe900720c */ /* 0x000fc80003f05270 */
[----:B------:R-:W-:Y:S01]  /*1aa90*/  SEL R19, R233, c[0x0][0x3d4], P0 ;  /* 0x0000f500e9137a07 */ /* 0x000fe20000000000 */
[----:B------:R-:W-:Y:S05]  /*1aaa0*/  @P2 BRA `(.L_x_1445) ;  /* 0x0000004000002947 */ /* 0x000fea0003800000 */
[----:B------:R-:W-:Y:S05]  /*1aab0*/  @!P3 BRA `(.L_x_1445) ;  /* 0x000000300000b947 */ /* 0x000fea0003800000 */
[----:B------:R3:W4:Y:S04]  /*1aac0*/  LDG.E R0, [R2.64] ;  /* 0x0000000802007981 */ /* 0x000728000c1e1900 */
[----:B--23--:R-:W4:Y:S02]  /*1aad0*/  LDG.E R2, [R2.64+0x4] ;  /* 0x0000040802027981 */ /* 0x00cf24000c1e1900 */
[----:B----45:R-:W-:Y:S02]  /*1aae0*/  IADD3 R20, -R0, R2, RZ ;  /* 0x0000000200147210 */ /* 0x030fe40007ffe1ff */
.L_x_1445:
[----:B--2---:R-:W2:Y:S01]  /*1aaf0*/  S2R R2, SR_TID.X ;  /* 0x0000000000027919 */ /* 0x004ea20000002100 */
[----:B------:R-:W-:Y:S01]  /*1ab00*/  BSSY B0, `(.L_x_1446) ;  /* 0x0000036000007945 */ /* 0x000fe20003800000 */
[----:B------:R-:W-:Y:S02]  /*1ab10*/  LOP3.LUT R12, R234, 0xffff, RZ, 0xc0, !PT ;  /* 0x0000ffffea0c7812 */ /* 0x000fe400078ec0ff */
[----:B------:R-:W-:-:S02]  /*1ab20*/  SEL R13, R238, RZ, !P3 ;  /* 0x000000ffee0d7207 */ /* 0x000fc40005800000 */
[----:B------:R-:W-:Y:S02]  /*1ab30*/  SEL R21, R239, RZ, !P3 ;  /* 0x000000ffef157207 */ /* 0x000fe40005800000 */
[----:B-----5:R-:W-:Y:S02]  /*1ab40*/  SHF.R.S32.HI R18, RZ, 0x1f, R6 ;  /* 0x0000001fff127819 */ /* 0x020fe40000011406 */
        /* <DEDUP_REMOVED lines=21> */
[----:B------:R-:W-:Y:S01]  /*1aca0*/  IMAD.WIDE.U32 R4, R4, R12, RZ ;  /* 0x0000000c04047225 */ /* 0x000fe200078e00ff */
[----:B------:R-:W-:-:S03]  /*1acb0*/  IADD3 R3, R3, R8, RZ ;  /* 0x0000000803037210 */ /* 0x000fc60007ffe0ff */
[----:B------:R-:W-:Y:S02]  /*1acc0*/  IMAD.IADD R9, R5, 0x1, R9 ;  /* 0x0000000105097824 */ /* 0x000fe400078e0209 */
[----:B------:R-:W-:-:S04]  /*1acd0*/  @P0 IMAD.HI.U32 R17, R16, c[0x0][0x4ec], RZ ;  /* 0x00013b0010110a27 */ /* 0x000fc800078e00ff */
[-C--:B-----5:R-:W-:Y:S01]  /*1ace0*/  IMAD R8, R15, R7.reuse, RZ ;  /* 0x000000070f087224 */ /* 0x0a0fe200078e02ff */
        /* <DEDUP_REMOVED lines=10> */
[----:B-1----:R-:W-:Y:S01]  /*1ad90*/  IMAD R0, R11, R2, RZ ;  /* 0x000000020b007224 */ /* 0x002fe200078e02ff */
        /* <DEDUP_REMOVED lines=12> */
.L_x_1447:
[----:B------:R-:W-:Y:S05]  /*1ae60*/  BSYNC B0 ;  /* 0x0000000000007941 */ /* 0x000fea0003800000 */
.L_x_1446:
[----:B------:R-:W-:-:S13]  /*1ae70*/  ISETP.GT.AND P0, PT, R19, 0x1, PT ;  /* 0x000000011300780c */ /* 0x000fda0003f04270 */
[----:B------:R-:W-:Y:S05]  /*1ae80*/  @P0 BRA `(.L_x_1439) ;  /* 0x000007f000000947 */ /* 0x000fea0003800000 */
[----:B------:R-:W-:Y:S01]  /*1ae90*/  MOV R2, c[0x0][0x4e8] ;  /* 0x00013a0000027a02 */ /* 0x000fe20000000f00 */
[----:B-1----:R-:W-:Y:S01]  /*1aea0*/  IMAD R0, R18, c[0x0][0x3a0], RZ ;  /* 0x0000e80012007a24 */ /* 0x002fe200078e02ff */
[----:B------:R-:W-:Y:S01]  /*1aeb0*/  IADD3 R4, R214, R226, RZ ;  /* 0x000000e2d6047210 */ /* 0x000fe20007ffe0ff */
        /* <DEDUP_REMOVED lines=30> */
.L_x_1517:
[----:B------:R-:W-:Y:S05]  /*1b0a0*/  BRA.DIV ~URZ, `(.L_x_1449) ;  /* 0x00002f827f007947 */ /* 0x000fea000b800000 */
[----:B------:R3:W4:Y:S02]  /*1b0b0*/  SHFL.IDX PT, R0, R14, RZ, 0x181f ;  /* 0x00181fff0e007589 */ /* 0x00072400000e0000 */
.L_x_1518:
        /* <DEDUP_REMOVED lines=20> */
.L_x_1451:
[----:B------:R-:W-:Y:S05]  /*1b200*/  BSYNC B0 ;  /* 0x0000000000007941 */ /* 0x000fea0003800000 */
.L_x_1450:
[----:B------:R-:W-:Y:S05]  /*1b210*/  BRA.DIV ~URZ, `(.L_x_1452) ;  /* 0x00002e727f007947 */ /* 0x000fea000b800000 */
[----:B--2---:R2:W1:Y:S04]  /*1b220*/  SHFL.IDX PT, R4, R5, 0x1, 0x181f ;  /* 0x00381f0005047f89 */ /* 0x00446800000e0000 */
[----:B----4-:R2:W4:Y:S02]  /*1b230*/  SHFL.IDX PT, R0, R14, 0x1, 0x181f ;  /* 0x00381f000e007f89 */ /* 0x01052400000e0000 */
.L_x_1519:
        /* <DEDUP_REMOVED lines=20> */
.L_x_1454:
[----:B------:R-:W-:Y:S05]  /*1b380*/  BSYNC B0 ;  /* 0x0000000000007941 */ /* 0x000fea0003800000 */
.L_x_1453:
[----:B------:R-:W-:Y:S05]  /*1b390*/  BRA.DIV ~URZ, `(.L_x_1455) ;  /* 0x00002db27f007947 */ /* 0x000fea000b800000 */
[----:B-1----:R1:W2:Y:S02]  /*1b3a0*/  SHFL.IDX PT, R4, R5, 0x2, 0x181f ;  /* 0x00581f0005047f89 */ /* 0x0022a400000e0000 */
.L_x_1520:
[----:B------:R-:W-:Y:S05]  /*1b3b0*/  BRA.DIV ~URZ, `(.L_x_1456) ;  /* 0x00002e027f007947 */ /* 0x000fea000b800000 */
[----:B----4-:R4:W1:Y:S02]  /*1b3c0*/  SHFL.IDX PT, R0, R14, 0x2, 0x181f ;  /* 0x00581f000e007f89 */ /* 0x01086400000e0000 */
.L_x_1521:
        /* <DEDUP_REMOVED lines=20> */
.L_x_1458:
[----:B------:R-:W-:Y:S05]  /*1b510*/  BSYNC B0 ;  /* 0x0000000000007941 */ /* 0x000fea0003800000 */
.L_x_1457:
[----:B------:R-:W-:Y:S05]  /*1b520*/  BRA.DIV ~URZ, `(.L_x_1459) ;  /* 0x00002cf27f007947 */ /* 0x000fea000b800000 */
[----:B--2---:R2:W3:Y:S04]  /*1b530*/  SHFL.IDX PT, R4, R5, 0x3, 0x181f ;  /* 0x00781f0005047f89 */ /* 0x0044e800000e0000 */
[----:B-1----:R2:W1:Y:S02]  /*1b540*/  SHFL.IDX PT, R0, R14, 0x3, 0x181f ;  /* 0x00781f000e007f89 */ /* 0x00246400000e0000 */
.L_x_1522:
        /* <DEDUP_REMOVED lines=19> */
.L_x_1439:
[----:B------:R-:W-:Y:S05]  /*1b680*/  BSYNC B1 ;  /* 0x0000000000017941 */ /* 0x000fea0003800000 */
.L_x_1423:
        /* <DEDUP_REMOVED lines=13> */
.L_x_1523:
[----:B------:R-:W-:Y:S05]  /*1b760*/  BRA.DIV ~URZ, `(.L_x_1462) ;  /* 0x00002be27f007947 */ /* 0x000fea000b800000 */
[----:B------:R3:W4:Y:S02]  /*1b770*/  SHFL.IDX PT, R6, R98, 0x1, 0x1f ;  /* 0x00201f0062067f89 */ /* 0x00072400000e0000 */
.L_x_1524:
        /* <DEDUP_REMOVED lines=18> */
.L_x_1525:
        /* <DEDUP_REMOVED lines=16> */
.L_x_1526:
[----:B--2---:R-:W-:Y:S01]  /*1b9a0*/  IMAD R0, R0, c[0x0][0x538], RZ ;  /* 0x00014e0000007a24 */ /* 0x004fe200078e02ff */
[----:B------:R-:W-:Y:S04]  /*1b9b0*/  BSSY B1, `(.L_x_1465) ;  /* 0x00000c8000017945 */ /* 0x000fe80003800000 */
[----:B----4-:R-:W-:-:S04]  /*1b9c0*/  IADD3 R6, R0, R6, RZ ;  /* 0x0000000600067210 */ /* 0x010fc80007ffe0ff */
[----:B------:R-:W-:-:S13]  /*1b9d0*/  ISETP.GT.AND P0, PT, R6, R9, PT ;  /* 0x000000090600720c */ /* 0x000fda0003f04270 */
[----:B------:R-:W-:Y:S05]  /*1b9e0*/  @P0 BRA `(.L_x_1466) ;  /* 0x0000025000000947 */ /* 0x000fea0003800000 */
.L_x_1470:
        /* <DEDUP_REMOVED lines=17> */
.L_x_1527:
        /* <DEDUP_REMOVED lines=16> */
.L_x_1528:
[----:B--2---:R-:W-:-:S05]  /*1bc00*/  IMAD R0, R0, c[0x0][0x538], RZ ;  /* 0x00014e0000007a24 */ /* 0x004fca00078e02ff */
[----:B------:R-:W-:-:S04]  /*1bc10*/  IADD3 R6, R0, R6, RZ ;  /* 0x0000000600067210 */ /* 0x000fc80007ffe0ff */
[----:B------:R-:W-:-:S13]  /*1bc20*/  ISETP.GT.AND P0, PT, R6, R9, PT ;  /* 0x000000090600720c */ /* 0x000fda0003f04270 */
[----:B-1-3--:R-:W-:Y:S05]  /*1bc30*/  @!P0 BRA `(.L_x_1470) ;  /* 0xfffffdb000008947 */ /* 0x00afea000383ffff */
.L_x_1466:
[----:B------:R-:W-:-:S05]  /*1bc40*/  IADD3 R11, -R0, R6, RZ ;  /* 0x00000006000b7210 */ /* 0x000fca0007ffe1ff */
[----:B------:R-:W-:-:S05]  /*1bc50*/  IMAD R0, R4, c[0x0][0x538], R11 ;  /* 0x00014e0004007a24 */ /* 0x000fca00078e020b */
[----:B------:R-:W-:Y:S01]  /*1bc60*/  ISETP.GT.AND P0, PT, R0, R9, PT ;  /* 0x000000090000720c */ /* 0x000fe20003f04270 */
[----:B------:R-:W-:-:S12]  /*1bc70*/  BRA.DIV ~URZ, `(.L_x_1471) ;  /* 0x00002b127f007947 */ /* 0x000fd8000b800000 */
[----:B------:R-:W-:-:S04]  /*1bc80*/  VOTE.ANY R10, PT, !P0 ;  /* 0x00000000000a7806 */ /* 0x000fc800040e0100 */
.L_x_1529:
[----:B------:R-:W2:Y:S02]  /*1bc90*/  POPC R6, R10 ;  /* 0x0000000a00067309 */ /* 0x000ea40000000000 */
[----:B--2---:R-:W-:Y:S01]  /*1bca0*/  IADD3 R235, R6, R235, RZ ;  /* 0x000000eb06eb7210 */ /* 0x004fe20007ffe0ff */
[----:B------:R-:W-:Y:S05]  /*1bcb0*/  BRA.DIV ~URZ, `(.L_x_1472) ;  /* 0x00002b227f007947 */ /* 0x000fea000b800000 */
[----:B------:R2:W4:Y:S04]  /*1bcc0*/  SHFL.IDX PT, R7, R7, R6, 0x1f ;  /* 0x00001f0607077589 */ /* 0x00052800000e0000 */
[----:B------:R2:W1:Y:S02]  /*1bcd0*/  SHFL.IDX PT, R5, R8, R6, 0x1f ;  /* 0x00001f0608057589 */ /* 0x00046400000e0000 */
.L_x_1530:
[----:B------:R-:W-:Y:S01]  /*1bce0*/  ISETP.NE.AND P0, PT, R10, RZ, PT ;  /* 0x000000ff0a00720c */ /* 0x000fe20003f05270 */
[----:B------:R-:W-:-:S12]  /*1bcf0*/  BSSY B0, `(.L_x_1473) ;  /* 0x0000005000007945 */ /* 0x000fd80003800000 */
[----:B------:R-:W-:Y:S05]  /*1bd00*/  @!P0 BRA `(.L_x_1474) ;  /* 0x0000003000008947 */ /* 0x000fea0003800000 */
[----:B--2---:R-:W-:Y:S01]  /*1bd10*/  IADD3 R6, R6, -0x1, RZ ;  /* 0xffffffff06067810 */ /* 0x004fe20007ffe0ff */
[----:B------:R-:W-:Y:S05]  /*1bd20*/  BRA.DIV ~URZ, `(.L_x_1475) ;  /* 0x00002b827f007947 */ /* 0x000fea000b800000 */
[----:B------:R2:W3:Y:S02]  /*1bd30*/  SHFL.IDX PT, R12, R4, R6, 0x1f ;  /* 0x00001f06040c7589 */ /* 0x0004e400000e0000 */
.L_x_1474:
[----:B------:R-:W-:Y:S05]  /*1bd40*/  BSYNC B0 ;  /* 0x0000000000007941 */ /* 0x000fea0003800000 */
.L_x_1473:
        /* <DEDUP_REMOVED lines=67> */
.L_x_1477:
        /* <DEDUP_REMOVED lines=67> */
.L_x_1478:
[----:B------:R-:W-:Y:S05]  /*1c5b0*/  BSYNC B0 ;  /* 0x0000000000007941 */ /* 0x000fea0003800000 */
.L_x_1476:
[----:B------:R-:W-:-:S04]  /*1c5c0*/  LOP3.LUT R2, RZ, R2, RZ, 0x33, !PT ;  /* 0x00000002ff027212 */ /* 0x000fc800078e33ff */
[----:B------:R-:W-:Y:S01]  /*1c5d0*/  IADD3 R233, R2, R7, RZ ;  /* 0x0000000702e97210 */ /* 0x000fe20007ffe0ff */
[----:B------:R-:W-:Y:S05]  /*1c5e0*/  BRA `(.L_x_1479) ;  /* 0x0000004000007947 */ /* 0x000fea0003800000 */
.L_x_1467:
[----:B------:R-:W-:Y:S01]  /*1c5f0*/  IMAD.MOV.U32 R232, RZ, RZ, R9 ;  /* 0x000000ffffe87224 */ /* 0x000fe200078e0009 */
[----:B------:R-:W-:Y:S01]  /*1c600*/  MOV R234, RZ ;  /* 0x000000ff00ea7202 */ /* 0x000fe20000000f00 */
[----:B------:R-:W-:Y:S01]  /*1c610*/  IMAD.MOV.U32 R233, RZ, RZ, RZ ;  /* 0x000000ffffe97224 */ /* 0x000fe200078e00ff */
[----:B------:R-:W-:Y:S02]  /*1c620*/  MOV R235, c[0x0][0x53c] ;  /* 0x00014f0000eb7a02 */ /* 0x000fe40000000f00 */
.L_x_1479:
[----:B------:R-:W-:Y:S05]  /*1c630*/  BSYNC B1 ;  /* 0x0000000000017941 */ /* 0x000fea0003800000 */
.L_x_1465:
[----:B------:R-:W-:Y:S01]  /*1c640*/  WARPSYNC 0xffffffff ;  /* 0xffffffff00007948 */ /* 0x000fe20003800000 */
[----:B------:R-:W-:Y:S01]  /*1c650*/  BAR.SYNC.DEFER_BLOCKING 0x4, 0x100 ;  /* 0x0104000000007b1d */ /* 0x000fe20000010000 */
[----:B------:R-:W-:-:S13]  /*1c660*/  ISETP.NE.AND P0, PT, R13, RZ, PT ;  /* 0x000000ff0d00720c */ /* 0x000fda0003f05270 */
[----:B------:R2:W-:Y:S04]  /*1c670*/  @!P0 STS.128 [0x20080], R232 ;  /* 0x020080e8ff008388 */ /* 0x0005e80000000c00 */
[----:B------:R-:W-:Y:S06]  /*1c680*/  BAR.ARV 0x5, 0x100 ;  /* 0x0144000000007b1d */ /* 0x000fec0000002000 */
.L_x_1460:
[----:B-1----:R-:W-:-:S13]  /*1c690*/  ISETP.GE.AND P0, PT, R235, c[0x0][0x53c], PT ;  /* 0x00014f00eb007a0c */ /* 0x002fda0003f06270 */
[----:B--23--:R-:W-:Y:S01]  /*1c6a0*/  @P0 CALL.REL.NOINC `(.L_x_1480) ;  /* 0x0000001000000944 */ /* 0x00cfe20003c00000 */
[----:B------:R-:W-:Y:S05]  /*1c6b0*/  BRA `(.L_x_1481) ;  /* 0xfffe598000007947 */ /* 0x000fea000383ffff */
.L_x_1480:
[----:B------:R-:W-:Y:S05]  /*1c6c0*/  EXIT ;  /* 0x000000000000794d */ /* 0x000fea0003800000 */
.L_x_1277:
[----:B------:R-:W-:Y:S01]  /*1c6d0*/  IMAD.MOV.U32 R0, RZ, RZ, R5 ;  /* 0x000000ffff007224 */ /* 0x000fe200078e0005 */
[----:B------:R-:W-:Y:S02]  /*1c6e0*/  MOV R3, 0x1 ;  /* 0x0000000100037802 */ /* 0x000fe40000000f00 */
[----:B------:R-:W-:Y:S02]  /*1c6f0*/  MOV R2, 0x1c710 ;  /* 0x0001c71000027802 */ /* 0x000fe40000000f00 */
[----:B--2---:R-:W-:Y:S05]  /*1c700*/  CALL.REL.NOINC `($__internal_25_$__cuda_sm70_shflsync_up_p) ;  /* 0x000022f000007944 */ /* 0x004fea0003c00000 */
[----:B------:R-:W-:Y:S01]  /*1c710*/  MOV R0, R4 ;  /* 0x0000000400007202 */ /* 0x000fe20000000f00 */
[----:B------:R-:W-:Y:S05]  /*1c720*/  BRA `(.L_x_1482) ;  /* 0xfffe3d1000007947 */ /* 0x000fea000383ffff */
.L_x_1278:
[----:B------:R-:W-:Y:S01]  /*1c730*/  IMAD.MOV.U32 R0, RZ, RZ, R5 ;  /* 0x000000ffff007224 */ /* 0x000fe200078e0005 */
[----:B------:R-:W-:Y:S02]  /*1c740*/  MOV R3, 0x2 ;  /* 0x0000000200037802 */ /* 0x000fe40000000f00 */
[----:B------:R-:W-:Y:S02]  /*1c750*/  MOV R2, 0x1c770 ;  /* 0x0001c77000027802 */ /* 0x000fe40000000f00 */
[----:B--2---:R-:W-:Y:S05]  /*1c760*/  CALL.REL.NOINC `($__internal_25_$__cuda_sm70_shflsync_up_p) ;  /* 0x0000229000007944 */ /* 0x004fea0003c00000 */
[----:B------:R-:W-:Y:S01]  /*1c770*/  SEL R4, R4, RZ, P4 ;  /* 0x000000ff04047207 */ /* 0x000fe20002000000 */
[----:B------:R-:W-:Y:S01]  /*1c780*/  IMAD.MOV.U32 R3, RZ, RZ, 0x4 ;  /* 0x00000004ff037424 */ /* 0x000fe200078e00ff */
[----:B------:R-:W-:-:S03]  /*1c790*/  MOV R2, 0x1c7c0 ;  /* 0x0001c7c000027802 */ /* 0x000fc60000000f00 */
[----:B------:R-:W-:Y:S02]  /*1c7a0*/  IMAD.IADD R0, R5, 0x1, R4 ;  /* 0x0000000105007824 */ /* 0x000fe400078e0204 */
[----:B------:R-:W-:Y:S05]  /*1c7b0*/  CALL.REL.NOINC `($__internal_25_$__cuda_sm70_shflsync_up_p) ;  /* 0x0000224000007944 */ /* 0x000fea0003c00000 */
        /* <DEDUP_REMOVED lines=12> */
[----:B------:R-:W-:Y:S02]  /*1c880*/  MOV R201, 0x1f ;  /* 0x0000001f00c97802 */ /* 0x000fe40000000f00 */
[----:B------:R-:W-:Y:S01]  /*1c890*/  MOV R3, 0x1c8d0 ;  /* 0x0001c8d000037802 */ /* 0x000fe20000000f00 */
[----:B------:R-:W-:-:S04]  /*1c8a0*/  IMAD.IADD R4, R0, 0x1, R4 ;  /* 0x0000000100047824 */ /* 0x000fc800078e0204 */
[----:B------:R-:W-:Y:S02]  /*1c8b0*/  IMAD.MOV.U32 R0, RZ, RZ, R4 ;  /* 0x000000ffff007224 */ /* 0x000fe400078e0004 */
[----:B------:R-:W-:Y:S05]  /*1c8c0*/  CALL.REL.NOINC `($__internal_24_$__cuda_sm70_shflsync_idx_p) ;  /* 0x000020b000007944 */ /* 0x000fea0003c00000 */
[----:B-1---5:R-:W-:Y:S05]  /*1c8d0*/  BRA `(.L_x_1483) ;  /* 0xfffe3c6000007947 */ /* 0x022fea000383ffff */
.L_x_1280:
[----:B------:R-:W-:Y:S02]  /*1c8e0*/  SEL R0, RZ, 0x1, P0 ;  /* 0x00000001ff007807 */ /* 0x000fe40000000000 */
[----:B------:R-:W-:Y:S02]  /*1c8f0*/  MOV R2, 0x1c910 ;  /* 0x0001c91000027802 */ /* 0x000fe40000000f00 */
[----:B--2---:R-:W-:Y:S05]  /*1c900*/  CALL.REL.NOINC `($__internal_26_$__cuda_sm70_votesync_ballot) ;  /* 0x0000215000007944 */ /* 0x004fea0003c00000 */
[----:B------:R-:W-:Y:S01]  /*1c910*/  MOV R10, R0 ;  /* 0x00000000000a7202 */ /* 0x000fe20000000f00 */
[----:B------:R-:W-:Y:S05]  /*1c920*/  BRA `(.L_x_1484) ;  /* 0xfffe3ca000007947 */ /* 0x000fea000383ffff */
.L_x_1281:
[----:B------:R-:W-:Y:S01]  /*1c930*/  IMAD.MOV.U32 R0, RZ, RZ, R9 ;  /* 0x000000ffff007224 */ /* 0x000fe200078e0009 */
[----:B------:R-:W-:Y:S01]  /*1c940*/  MOV R2, R5 ;  /* 0x0000000500027202 */ /* 0x000fe20000000f00 */
[----:B------:R-:W-:Y:S01]  /*1c950*/  IMAD.MOV.U32 R201, RZ, RZ, 0x1f ;  /* 0x0000001fffc97424 */ /* 0x000fe200078e00ff */
[----:B------:R-:W-:Y:S02]  /*1c960*/  MOV R3, 0x1c980 ;  /* 0x0001c98000037802 */ /* 0x000fe40000000f00 */
[----:B------:R-:W-:Y:S05]  /*1c970*/  CALL.REL.NOINC `($__internal_24_$__cuda_sm70_shflsync_idx_p) ;  /* 0x0000200000007944 */ /* 0x000fea0003c00000 */
[----:B------:R-:W-:Y:S01]  /*1c980*/  IMAD.MOV.U32 R12, RZ, RZ, R0 ;  /* 0x000000ffff0c7224 */ /* 0x000fe200078e0000 */
[----:B------:R-:W-:Y:S01]  /*1c990*/  MOV R0, R8 ;  /* 0x0000000800007202 */ /* 0x000fe20000000f00 */
[----:B------:R-:W-:Y:S01]  /*1c9a0*/  IMAD.MOV.U32 R6, RZ, RZ, RZ ;  /* 0x000000ffff067224 */ /* 0x000fe200078e00ff */
[----:B------:R-:W-:Y:S01]  /*1c9b0*/  MOV R2, R5 ;  /* 0x0000000500027202 */ /* 0x000fe20000000f00 */
[----:B------:R-:W-:Y:S01]  /*1c9c0*/  IMAD.MOV.U32 R201, RZ, RZ, 0x1f ;  /* 0x0000001fffc97424 */ /* 0x000fe200078e00ff */
[----:B------:R-:W-:-:S02]  /*1c9d0*/  MOV R3, 0x1c9f0 ;  /* 0x0001c9f000037802 */ /* 0x000fc40000000f00 */
[----:B-1---5:R-:W-:Y:S05]  /*1c9e0*/  CALL.REL.NOINC `($__internal_24_$__cuda_sm70_shflsync_idx_p) ;  /* 0x00001f9000007944 */ /* 0x022fea0003c00000 */
[----:B------:R-:W-:Y:S01]  /*1c9f0*/  MOV R9, R0 ;  /* 0x0000000000097202 */ /* 0x000fe20000000f00 */
[----:B-1---5:R-:W-:Y:S05]  /*1ca00*/  BRA `(.L_x_1485) ;  /* 0xfffe3c2000007947 */ /* 0x022fea000383ffff */
.L_x_1284:
[----:B------:R-:W-:Y:S01]  /*1ca10*/  IMAD.MOV.U32 R0, RZ, RZ, R4 ;  /* 0x000000ffff007224 */ /* 0x000fe200078e0004 */
[----:B------:R-:W-:-:S02]  /*1ca20*/  MOV R201, 0x1f ;  /* 0x0000001f00c97802 */ /* 0x000fc40000000f00 */
[----:B------:R-:W-:Y:S02]  /*1ca30*/  MOV R3, 0x1ca50 ;  /* 0x0001ca5000037802 */ /* 0x000fe40000000f00 */
[----:B-123--:R-:W-:Y:S05]  /*1ca40*/  CALL.REL.NOINC `($__internal_24_$__cuda_sm70_shflsync_idx_p) ;  /* 0x00001f3000007944 */ /* 0x00efea0003c00000 */
[----:B------:R-:W-:Y:S01]  /*1ca50*/  MOV R6, R0 ;  /* 0x0000000000067202 */ /* 0x000fe20000000f00 */
[----:B-1---5:R-:W-:Y:S05]  /*1ca60*/  BRA `(.L_x_1283) ;  /* 0xfffe3c2000007947 */ /* 0x022fea000383ffff */
.L_x_1317:
[----:B------:R-:W-:Y:S01]  /*1ca70*/  IMAD.MOV.U32 R0, RZ, RZ, R5 ;  /* 0x000000ffff007224 */ /* 0x000fe200078e0005 */
[----:B------:R-:W-:Y:S01]  /*1ca80*/  MOV R2, RZ ;  /* 0x000000ff00027202 */ /* 0x000fe20000000f00 */
[----:B------:R-:W-:Y:S01]  /*1ca90*/  IMAD.MOV.U32 R201, RZ, RZ, 0x181f ;  /* 0x0000181fffc97424 */ /* 0x000fe200078e00ff */
[----:B------:R-:W-:Y:S02]  /*1caa0*/  MOV R3, 0x1cac0 ;  /* 0x0001cac000037802 */ /* 0x000fe40000000f00 */
[----:B-----5:R-:W-:Y:S05]  /*1cab0*/  CALL.REL.NOINC `($__internal_24_$__cuda_sm70_shflsync_idx_p) ;  /* 0x00001ec000007944 */ /* 0x020fea0003c00000 */
[----:B-----5:R-:W-:Y:S01]  /*1cac0*/  MOV R4, R0 ;  /* 0x0000000000047202 */ /* 0x020fe20000000f00 */
[----:B-1----:R-:W-:Y:S05]  /*1cad0*/  BRA `(.L_x_1486) ;  /* 0xfffea22000007947 */ /* 0x002fea000383ffff */
.L_x_1318:
[----:B------:R-:W-:Y:S01]  /*1cae0*/  IMAD.MOV.U32 R0, RZ, RZ, R12 ;  /* 0x000000ffff007224 */ /* 0x000fe200078e000c */
[----:B------:R-:W-:Y:S01]  /*1caf0*/  MOV R2, RZ ;  /* 0x000000ff00027202 */ /* 0x000fe20000000f00 */
[----:B------:R-:W-:Y:S01]  /*1cb00*/  IMAD.MOV.U32 R201, RZ, RZ, 0x181f ;  /* 0x0000181fffc97424 */ /* 0x000fe200078e00ff */
[----:B------:R-:W-:Y:S02]  /*1cb10*/  MOV R3, 0x1cb30 ;  /* 0x0001cb3000037802 */ /* 0x000fe40000000f00 */
[----:B-12--5:R-:W-:Y:S05]  /*1cb20*/  CALL.REL.NOINC `($__internal_24_$__cuda_sm70_shflsync_idx_p) ;  /* 0x00001e5000007944 */ /* 0x026fea0003c00000 */
[----:B-1---5:R-:W-:Y:S05]  /*1cb30*/  BRA `(.L_x_1487) ;  /* 0xfffea1e000007947 */ /* 0x022fea000383ffff */
.L_x_1321:
[----:B----4-:R-:W-:Y:S01]  /*1cb40*/  IMAD.MOV.U32 R0, RZ, RZ, R5 ;  /* 0x000000ffff007224 */ /* 0x010fe200078e0005 */
[----:B--2---:R-:W-:Y:S01]  /*1cb50*/  MOV R2, 0x1 ;  /* 0x0000000100027802 */ /* 0x004fe20000000f00 */
[----:B------:R-:W-:Y:S01]  /*1cb60*/  IMAD.MOV.U32 R201, RZ, RZ, 0x181f ;  /* 0x0000181fffc97424 */ /* 0x000fe200078e00ff */
[----:B------:R-:W-:-:S02]  /*1cb70*/  MOV R3, 0x1cb90 ;  /* 0x0001cb9000037802 */ /* 0x000fc40000000f00 */
[----:B-1-3-5:R-:W-:Y:S05]  /*1cb80*/  CALL.REL.NOINC `($__internal_24_$__cuda_sm70_shflsync_idx_p) ;  /* 0x00001df000007944 */ /* 0x02afea0003c00000 */
[----:B-----5:R-:W-:Y:S01]  /*1cb90*/  IMAD.MOV.U32 R4, RZ, RZ, R0 ;  /* 0x000000ffff047224 */ /* 0x020fe200078e0000 */
[----:B------:R-:W-:Y:S01]  /*1cba0*/  MOV R2, 0x1 ;  /* 0x0000000100027802 */ /* 0x000fe20000000f00 */
[----:B------:R-:W-:Y:S01]  /*1cbb0*/  IMAD.MOV.U32 R0, RZ, RZ, R12 ;  /* 0x000000ffff007224 */ /* 0x000fe200078e000c */
[----:B------:R-:W-:-:S02]  /*1cbc0*/  MOV R201, 0x181f ;  /* 0x0000181f00c97802 */ /* 0x000fc40000000f00 */
[----:B------:R-:W-:Y:S02]  /*1cbd0*/  MOV R3, 0x1cbf0 ;  /* 0x0001cbf000037802 */ /* 0x000fe40000000f00 */
[----:B-1----:R-:W-:Y:S05]  /*1cbe0*/  CALL.REL.NOINC `($__internal_24_$__cuda_sm70_shflsync_idx_p) ;  /* 0x00001d9000007944 */ /* 0x002fea0003c00000 */
[----:B-1---5:R-:W-:Y:S05]  /*1cbf0*/  BRA `(.L_x_1488) ;  /* 0xfffea2b000007947 */ /* 0x022fea000383ffff */
.L_x_1324:
[----:B----4-:R-:W-:Y:S01]  /*1cc00*/  IMAD.MOV.U32 R0, RZ, RZ, R5 ;  /* 0x000000ffff007224 */ /* 0x010fe200078e0005 */
[----:B-1----:R-:W-:Y:S01]  /*1cc10*/  MOV R2, 0x2 ;  /* 0x0000000200027802 */ /* 0x002fe20000000f00 */
[----:B------:R-:W-:Y:S01]  /*1cc20*/  IMAD.MOV.U32 R201, RZ, RZ, 0x181f ;  /* 0x0000181fffc97424 */ /* 0x000fe200078e00ff */
[----:B------:R-:W-:Y:S02]  /*1cc30*/  MOV R3, 0x1cc50 ;  /* 0x0001cc5000037802 */ /* 0x000fe40000000f00 */
[----:B--23-5:R-:W-:Y:S05]  /*1cc40*/  CALL.REL.NOINC `($__internal_24_$__cuda_sm70_shflsync_idx_p) ;  /* 0x00001d3000007944 */ /* 0x02cfea0003c00000 */
[----:B-----5:R-:W-:Y:S01]  /*1cc50*/  MOV R4, R0 ;  /* 0x0000000000047202 */ /* 0x020fe20000000f00 */
[----:B-1----:R-:W-:Y:S05]  /*1cc60*/  BRA `(.L_x_1489) ;  /* 0xfffea3c000007947 */ /* 0x002fea000383ffff */
.L_x_1325:
[----:B----4-:R-:W-:Y:S01]  /*1cc70*/  IMAD.MOV.U32 R0, RZ, RZ, R12 ;  /* 0x000000ffff007224 */ /* 0x010fe200078e000c */
[----:B------:R-:W-:Y:S01]  /*1cc80*/  MOV R2, 0x2 ;  /* 0x0000000200027802 */ /* 0x000fe20000000f00 */
[----:B------:R-:W-:Y:S01]  /*1cc90*/  IMAD.MOV.U32 R201, RZ, RZ, 0x181f ;  /* 0x0000181fffc97424 */ /* 0x000fe200078e00ff */
[----:B------:R-:W-:Y:S02]  /*1cca0*/  MOV R3, 0x1ccc0 ;  /* 0x0001ccc000037802 */ /* 0x000fe40000000f00 */
[----:B-123-5:R-:W-:Y:S05]  /*1ccb0*/  CALL.REL.NOINC `($__internal_24_$__cuda_sm70_shflsync_idx_p) ;  /* 0x00001cc000007944 */ /* 0x02efea0003c00000 */
[----:B-1---5:R-:W-:Y:S05]  /*1ccc0*/  BRA `(.L_x_1490) ;  /* 0xfffea38000007947 */ /* 0x022fea000383ffff */
.L_x_1328:
[----:B-1----:R-:W-:Y:S01]  /*1ccd0*/  IMAD.MOV.U32 R0, RZ, RZ, R5 ;  /* 0x000000ffff007224 */ /* 0x002fe200078e0005 */
[----:B------:R-:W-:Y:S01]  /*1cce0*/  MOV R2, 0x3 ;  /* 0x0000000300027802 */ /* 0x000fe20000000f00 */
[----:B------:R-:W-:Y:S01]  /*1ccf0*/  IMAD.MOV.U32 R201, RZ, RZ, 0x181f ;  /* 0x0000181fffc97424 */ /* 0x000fe200078e00ff */
[----:B------:R-:W-:-:S02]  /*1cd00*/  MOV R3, 0x1cd20 ;  /* 0x0001cd2000037802 */ /* 0x000fc40000000f00 */
[----:B--2345:R-:W-:Y:S05]  /*1cd10*/  CALL.REL.NOINC `($__internal_24_$__cuda_sm70_shflsync_idx_p) ;  /* 0x00001c6000007944 */ /* 0x03cfea0003c00000 */
[----:B-----5:R-:W-:Y:S01]  /*1cd20*/  IMAD.MOV.U32 R4, RZ, RZ, R0 ;  /* 0x000000ffff047224 */ /* 0x020fe200078e0000 */
[----:B------:R-:W-:Y:S01]  /*1cd30*/  MOV R2, 0x3 ;  /* 0x0000000300027802 */ /* 0x000fe20000000f00 */
[----:B------:R-:W-:Y:S01]  /*1cd40*/  IMAD.MOV.U32 R0, RZ, RZ, R12 ;  /* 0x000000ffff007224 */ /* 0x000fe200078e000c */
[----:B------:R-:W-:-:S02]  /*1cd50*/  MOV R201, 0x181f ;  /* 0x0000181f00c97802 */ /* 0x000fc40000000f00 */
[----:B------:R-:W-:Y:S02]  /*1cd60*/  MOV R3, 0x1cd80 ;  /* 0x0001cd8000037802 */ /* 0x000fe40000000f00 */
[----:B-1----:R-:W-:Y:S05]  /*1cd70*/  CALL.REL.NOINC `($__internal_24_$__cuda_sm70_shflsync_idx_p) ;  /* 0x00001c0000007944 */ /* 0x002fea0003c00000 */
[----:B-1---5:R-:W-:Y:S05]  /*1cd80*/  BRA `(.L_x_1491) ;  /* 0xfffea45000007947 */ /* 0x022fea000383ffff */
.L_x_1395:
[----:B------:R-:W-:Y:S01]  /*1cd90*/  IMAD.MOV.U32 R2, RZ, RZ, RZ ;  /* 0x000000ffff027224 */ /* 0x000fe200078e00ff */
[----:B------:R-:W-:Y:S02]  /*1cda0*/  MOV R201, 0x181f ;  /* 0x0000181f00c97802 */ /* 0x000fe40000000f00 */
[----:B------:R-:W-:Y:S02]  /*1cdb0*/  MOV R3, 0x1cdd0 ;  /* 0x0001cdd000037802 */ /* 0x000fe40000000f00 */
[----:B------:R-:W-:Y:S05]  /*1cdc0*/  CALL.REL.NOINC `($__internal_24_$__cuda_sm70_shflsync_idx_p) ;  /* 0x00001bb000007944 */ /* 0x000fea0003c00000 */
[----:B-----5:R-:W-:Y:S01]  /*1cdd0*/  MOV R4, R0 ;  /* 0x0000000000047202 */ /* 0x020fe20000000f00 */
[----:B-1----:R-:W-:Y:S05]  /*1cde0*/  BRA `(.L_x_1492) ;  /* 0xffff443000007947 */ /* 0x002fea000383ffff */
.L_x_1396:
[----:B-1----:R-:W-:Y:S01]  /*1cdf0*/  IMAD.MOV.U32 R0, RZ, RZ, R5 ;  /* 0x000000ffff007224 */ /* 0x002fe200078e0005 */
[----:B------:R-:W-:Y:S01]  /*1ce00*/  MOV R2, RZ ;  /* 0x000000ff00027202 */ /* 0x000fe20000000f00 */
[----:B------:R-:W-:Y:S01]  /*1ce10*/  IMAD.MOV.U32 R201, RZ, RZ, 0x181f ;  /* 0x0000181fffc97424 */ /* 0x000fe200078e00ff */
[----:B------:R-:W-:Y:S02]  /*1ce20*/  MOV R3, 0x1ce40 ;  /* 0x0001ce4000037802 */ /* 0x000fe40000000f00 */
[----:B--2---:R-:W-:Y:S05]  /*1ce30*/  CALL.REL.NOINC `($__internal_24_$__cuda_sm70_shflsync_idx_p) ;  /* 0x00001b4000007944 */ /* 0x004fea0003c00000 */
[----:B-1---5:R-:W-:Y:S05]  /*1ce40*/  BRA `(.L_x_1493) ;  /* 0xffff43f000007947 */ /* 0x022fea000383ffff */
.L_x_1397:
[----:B------:R-:W-:Y:S01]  /*1ce50*/  IMAD.MOV.U32 R0, RZ, RZ, R4 ;  /* 0x000000ffff007224 */ /* 0x000fe200078e0004 */
[----:B------:R-:W-:Y:S01]  /*1ce60*/  MOV R2, RZ ;  /* 0x000000ff00027202 */ /* 0x000fe20000000f00 */
[----:B------:R-:W-:Y:S01]  /*1ce70*/  IMAD.MOV.U32 R201, RZ, RZ, 0x1c1f ;  /* 0x00001c1fffc97424 */ /* 0x000fe200078e00ff */
[----:B------:R-:W-:-:S02]  /*1ce80*/  MOV R3, 0x1cea0 ;  /* 0x0001cea000037802 */ /* 0x000fc40000000f00 */
[----:B------:R-:W-:Y:S05]  /*1ce90*/  CALL.REL.NOINC `($__internal_24_$__cuda_sm70_shflsync_idx_p) ;  /* 0x00001ae000007944 */ /* 0x000fea0003c00000 */
[----:B-1---5:R-:W-:Y:S05]  /*1cea0*/  BRA `(.L_x_1494) ;  /* 0xffff45b000007947 */ /* 0x022fea000383ffff */
.L_x_1398:
[----:B------:R-:W-:Y:S01]  /*1ceb0*/  IMAD.MOV.U32 R0, RZ, RZ, R4 ;  /* 0x000000ffff007224 */ /* 0x000fe200078e0004 */
[----:B------:R-:W-:Y:S01]  /*1cec0*/  MOV R2, 0x1 ;  /* 0x0000000100027802 */ /* 0x000fe20000000f00 */
[----:B------:R-:W-:Y:S01]  /*1ced0*/  IMAD.MOV.U32 R201, RZ, RZ, 0x1c1f ;  /* 0x00001c1fffc97424 */ /* 0x000fe200078e00ff */
[----:B------:R-:W-:-:S02]  /*1cee0*/  MOV R3, 0x1cf00 ;  /* 0x0001cf0000037802 */ /* 0x000fc40000000f00 */
[----:B-1----:R-:W-:Y:S05]  /*1cef0*/  CALL.REL.NOINC `($__internal_24_$__cuda_sm70_shflsync_idx_p) ;  /* 0x00001a8000007944 */ /* 0x002fea0003c00000 */
[----:B------:R-:W-:Y:S01]  /*1cf00*/  IMAD.IADD R0, R5, 0x1, R0 ;  /* 0x0000000105007824 */ /* 0x000fe200078e0200 */
[----:B------:R-:W-:-:S02]  /*1cf10*/  FMNMX.FTZ R133, R10, R11, !PT ;  /* 0x0000000b0a857209 */ /* 0x000fc40007810000 */
[----:B------:R-:W-:Y:S02]  /*1cf20*/  MOV R2, 0x1d140 ;  /* 0x0001d14000027802 */ /* 0x000fe40000000f00 */
[----:B------:R-:W-:Y:S02]  /*1cf30*/  IMNMX R0, R6, R0, PT ;  /* 0x0000000006007217 */ /* 0x000fe40003800200 */
[----:B------:R-:W-:Y:S02]  /*1cf40*/  FMNMX.FTZ R133, R12, R133, !PT ;  /* 0x000000850c857209 */ /* 0x000fe40007810000 */
[C---:B------:R-:W-:Y:S02]  /*1cf50*/  ISETP.GT.AND P1, PT, R0.reuse, RZ, PT ;  /* 0x000000ff0000720c */ /* 0x040fe40003f24270 */
[C---:B------:R-:W-:Y:S02]  /*1cf60*/  ISETP.GT.AND P0, PT, R0.reuse, 0x1, PT ;  /* 0x000000010000780c */ /* 0x040fe40003f04270 */
[----:B------:R-:W-:-:S02]  /*1cf70*/  ISETP.GT.AND P2, PT, R0, 0x8, PT ;  /* 0x000000080000780c */ /* 0x000fc40003f44270 */
[----:B------:R-:W-:Y:S02]  /*1cf80*/  FSEL R6, R38, -INF , P1 ;  /* 0xff80000026067808 */ /* 0x000fe40000800000 */
[----:B------:R-:W-:Y:S02]  /*1cf90*/  FSEL R7, R39, -INF , P0 ;  /* 0xff80000027077808 */ /* 0x000fe40000000000 */
[----:B------:R-:W-:Y:S02]  /*1cfa0*/  ISETP.GT.AND P0, PT, R0, 0x9, PT ;  /* 0x000000090000780c */ /* 0x000fe40003f04270 */
[----:B------:R-:W-:Y:S02]  /*1cfb0*/  FSEL R9, R34, -INF , P2 ;  /* 0xff80000022097808 */ /* 0x000fe40001000000 */
[----:B-----5:R-:W-:Y:S02]  /*1cfc0*/  FMNMX.FTZ R4, R6, R7, !PT ;  /* 0x0000000706047209 */ /* 0x020fe40007810000 */
[----:B------:R-:W-:-:S02]  /*1cfd0*/  FMNMX.FTZ R133, R13, R133, !PT ;  /* 0x000000850d857209 */ /* 0x000fc40007810000 */
[----:B------:R-:W-:Y:S02]  /*1cfe0*/  FSEL R8, R35, -INF , P0 ;  /* 0xff80000023087808 */ /* 0x000fe40000000000 */
[----:B------:R-:W-:Y:S02]  /*1cff0*/  ISETP.GT.AND P1, PT, R0, 0x10, PT ;  /* 0x000000100000780c */ /* 0x000fe40003f24270 */
        /* <DEDUP_REMOVED lines=10> */
[----:B------:R-:W-:Y:S01]  /*1d0a0*/  ISETP.GT.AND P0, PT, R0, 0x19, PT ;  /* 0x000000190000780c */ /* 0x000fe20003f04270 */
[----:B------:R-:W-:Y:S01]  /*1d0b0*/  IMAD.MOV.U32 R0, RZ, RZ, 0x2 ;  /* 0x00000002ff007424 */ /* 0x000fe200078e00ff */
[----:B------:R-:W-:Y:S02]  /*1d0c0*/  FSEL R22, R30, -INF , P1 ;  /* 0xff8000001e167808 */ /* 0x000fe40000800000 */
[----:B------:R-:W-:Y:S02]  /*1d0d0*/  FMNMX.FTZ R4, R20, R4, !PT ;  /* 0x0000000414047209 */ /* 0x000fe40007810000 */
[----:B------:R-:W-:Y:S02]  /*1d0e0*/  FMNMX.FTZ R133, R26, R133, !PT ;  /* 0x000000851a857209 */ /* 0x000fe40007810000 */
[----:B------:R-:W-:Y:S02]  /*1d0f0*/  FSEL R25, R31, -INF , P0 ;  /* 0xff8000001f197808 */ /* 0x000fe40000000000 */
[----:B------:R-:W-:Y:S01]  /*1d100*/  FMNMX.FTZ R4, R22, R4, !PT ;  /* 0x0000000416047209 */ /* 0x000fe20007810000 */
[----:B------:R-:W-:-:S03]  /*1d110*/  IMAD.MOV.U32 R132, RZ, RZ, R133 ;  /* 0x000000ffff847224 */ /* 0x000fc600078e0085 */
[----:B------:R-:W-:Y:S02]  /*1d120*/  FMNMX.FTZ R4, R25, R4, !PT ;  /* 0x0000000419047209 */ /* 0x000fe40007810000 */
[----:B-1----:R-:W-:Y:S05]  /*1d130*/  CALL.REL.NOINC `($__internal_23_$__cuda_sm70_shflsync_bfly_p) ;  /* 0x000017e000007944 */ /* 0x002fea0003c00000 */
[----:B------:R-:W-:Y:S01]  /*1d140*/  FMNMX.FTZ R133, R133, R0, !PT ;  /* 0x0000000085857209 */ /* 0x000fe20007810000 */
[----:B------:R-:W-:Y:S01]  /*1d150*/  IMAD.MOV.U32 R0, RZ, RZ, 0x1 ;  /* 0x00000001ff007424 */ /* 0x000fe200078e00ff */
[----:B------:R-:W-:-:S03]  /*1d160*/  MOV R2, 0x1d190 ;  /* 0x0001d19000027802 */ /* 0x000fc60000000f00 */
[----:B------:R-:W-:Y:S02]  /*1d170*/  IMAD.MOV.U32 R132, RZ, RZ, R133 ;  /* 0x000000ffff847224 */ /* 0x000fe400078e0085 */
[----:B------:R-:W-:Y:S05]  /*1d180*/  CALL.REL.NOINC `($__internal_23_$__cuda_sm70_shflsync_bfly_p) ;  /* 0x0000179000007944 */ /* 0x000fea0003c00000 */
[----:B------:R-:W-:Y:S01]  /*1d190*/  FMNMX.FTZ R133, R133, R0, !PT ;  /* 0x0000000085857209 */ /* 0x000fe20007810000 */
[----:B------:R-:W-:Y:S01]  /*1d1a0*/  IMAD.MOV.U32 R132, RZ, RZ, R4 ;  /* 0x000000ffff847224 */ /* 0x000fe200078e0004 */
[----:B------:R-:W-:Y:S01]  /*1d1b0*/  MOV R2, 0x1d1e0 ;  /* 0x0001d1e000027802 */ /* 0x000fe20000000f00 */
[----:B------:R-:W-:Y:S02]  /*1d1c0*/  IMAD.MOV.U32 R0, RZ, RZ, 0x2 ;  /* 0x00000002ff007424 */ /* 0x000fe400078e00ff */
[----:B------:R-:W-:Y:S05]  /*1d1d0*/  CALL.REL.NOINC `($__internal_23_$__cuda_sm70_shflsync_bfly_p) ;  /* 0x0000174000007944 */ /* 0x000fea0003c00000 */
[----:B------:R-:W-:Y:S01]  /*1d1e0*/  FMNMX.FTZ R4, R4, R0, !PT ;  /* 0x0000000004047209 */ /* 0x000fe20007810000 */
[----:B------:R-:W-:Y:S01]  /*1d1f0*/  IMAD.MOV.U32 R0, RZ, RZ, 0x1 ;  /* 0x00000001ff007424 */ /* 0x000fe200078e00ff */
[----:B------:R-:W-:-:S03]  /*1d200*/  MOV R2, 0x1d230 ;  /* 0x0001d23000027802 */ /* 0x000fc60000000f00 */
[----:B------:R-:W-:Y:S02]  /*1d210*/  IMAD.MOV.U32 R132, RZ, RZ, R4 ;  /* 0x000000ffff847224 */ /* 0x000fe400078e0004 */
[----:B------:R-:W-:Y:S05]  /*1d220*/  CALL.REL.NOINC `($__internal_23_$__cuda_sm70_shflsync_bfly_p) ;  /* 0x000016f000007944 */ /* 0x000fea0003c00000 */
[----:B------:R-:W-:Y:S01]  /*1d230*/  MOV R5, R0 ;  /* 0x0000000000057202 */ /* 0x000fe20000000f00 */
[----:B------:R-:W-:Y:S05]  /*1d240*/  BRA `(.L_x_1495) ;  /* 0xffff45c000007947 */ /* 0x000fea000383ffff */
.L_x_1402:
[----:B------:R-:W-:Y:S01]  /*1d250*/  MOV R201, 0x181f ;  /* 0x0000181f00c97802 */ /* 0x000fe20000000f00 */
[----:B------:R-:W-:Y:S01]  /*1d260*/  IMAD.MOV.U32 R2, RZ, RZ, RZ ;  /* 0x000000ffff027224 */ /* 0x000fe200078e00ff */
[----:B------:R-:W-:Y:S02]  /*1d270*/  MOV R3, 0x1d290 ;  /* 0x0001d29000037802 */ /* 0x000fe40000000f00 */
[----:B-1234-:R-:W-:Y:S05]  /*1d280*/  CALL.REL.NOINC `($__internal_24_$__cuda_sm70_shflsync_idx_p) ;  /* 0x000016f000007944 */ /* 0x01efea0003c00000 */
[----:B-----5:R-:W-:Y:S01]  /*1d290*/  MOV R4, R0 ;  /* 0x0000000000047202 */ /* 0x020fe20000000f00 */
[----:B-1----:R-:W-:-:S05]  /*1d2a0*/  BRA `(.L_x_1496) ;  /* 0xffff521000007947 */ /* 0x002fca000383ffff */
.L_x_1403:
[----:B------:R-:W-:Y:S01]  /*1d2b0*/  MOV R2, RZ ;  /* 0x000000ff00027202 */ /* 0x000fe20000000f00 */
[----:B----4-:R-:W-:Y:S01]  /*1d2c0*/  IMAD.MOV.U32 R0, RZ, RZ, R5 ;  /* 0x000000ffff007224 */ /* 0x010fe200078e0005 */
[----:B------:R-:W-:Y:S01]  /*1d2d0*/  MOV R3, 0x1d300 ;  /* 0x0001d30000037802 */ /* 0x000fe20000000f00 */
[----:B------:R-:W-:Y:S02]  /*1d2e0*/  IMAD.MOV.U32 R201, RZ, RZ, 0x181f ;  /* 0x0000181fffc97424 */ /* 0x000fe400078e00ff */
[----:B-123--:R-:W-:Y:S05]  /*1d2f0*/  CALL.REL.NOINC `($__internal_24_$__cuda_sm70_shflsync_idx_p) ;  /* 0x0000168000007944 */ /* 0x00efea0003c00000 */
[----:B-1---5:R-:W-:-:S05]  /*1d300*/  BRA `(.L_x_1497) ;  /* 0xffff51d000007947 */ /* 0x022fca000383ffff */
.L_x_1406:
[----:B------:R-:W-:Y:S01]  /*1d310*/  MOV R201, 0x181f ;  /* 0x0000181f00c97802 */ /* 0x000fe20000000f00 */
[----:B------:R-:W-:Y:S01]  /*1d320*/  IMAD.MOV.U32 R2, RZ, RZ, RZ ;  /* 0x000000ffff027224 */ /* 0x000fe200078e00ff */
[----:B------:R-:W-:Y:S02]  /*1d330*/  MOV R3, 0x1d350 ;  /* 0x0001d35000037802 */ /* 0x000fe40000000f00 */
[----:B------:R-:W-:Y:S05]  /*1d340*/  CALL.REL.NOINC `($__internal_24_$__cuda_sm70_shflsync_idx_p) ;  /* 0x0000163000007944 */ /* 0x000fea0003c00000 */
[----:B------:R-:W-:Y:S01]  /*1d350*/  MOV R132, R0 ;  /* 0x0000000000847202 */ /* 0x000fe20000000f00 */
[----:B-1---5:R-:W-:-:S05]  /*1d360*/  BRA `(.L_x_1498) ;  /* 0xffff5bc000007947 */ /* 0x022fca000383ffff */
.L_x_1407:
[----:B------:R-:W-:Y:S01]  /*1d370*/  MOV R2, RZ ;  /* 0x000000ff00027202 */ /* 0x000fe20000000f00 */
[----:B-1----:R-:W-:Y:S01]  /*1d380*/  IMAD.MOV.U32 R0, RZ, RZ, R133 ;  /* 0x000000ffff007224 */ /* 0x002fe200078e0085 */
[----:B------:R-:W-:Y:S01]  /*1d390*/  MOV R3, 0x1d3c0 ;  /* 0x0001d3c000037802 */ /* 0x000fe20000000f00 */
[----:B------:R-:W-:Y:S02]  /*1d3a0*/  IMAD.MOV.U32 R201, RZ, RZ, 0x181f ;  /* 0x0000181fffc97424 */ /* 0x000fe400078e00ff */
[----:B--2---:R-:W-:Y:S05]  /*1d3b0*/  CALL.REL.NOINC `($__internal_24_$__cuda_sm70_shflsync_idx_p) ;  /* 0x000015c000007944 */ /* 0x004fea0003c00000 */
[----:B-1---5:R-:W-:-:S05]  /*1d3c0*/  BRA `(.L_x_1499) ;  /* 0xffff5b8000007947 */ /* 0x022fca000383ffff */
.L_x_1408:
[----:B--2---:R-:W-:Y:S01]  /*1d3d0*/  MOV R2, RZ ;  /* 0x000000ff00027202 */ /* 0x004fe20000000f00 */
[----:B------:R-:W-:Y:S01]  /*1d3e0*/  IMAD.MOV.U32 R0, RZ, RZ, R132 ;  /* 0x000000ffff007224 */ /* 0x000fe200078e0084 */
[----:B------:R-:W-:Y:S01]  /*1d3f0*/  MOV R3, 0x1d420 ;  /* 0x0001d42000037802 */ /* 0x000fe20000000f00 */
[----:B------:R-:W-:Y:S02]  /*1d400*/  IMAD.MOV.U32 R201, RZ, RZ, 0x1c1f ;  /* 0x00001c1fffc97424 */ /* 0x000fe400078e00ff */
[----:B------:R-:W-:Y:S05]  /*1d410*/  CALL.REL.NOINC `($__internal_24_$__cuda_sm70_shflsync_idx_p) ;  /* 0x0000156000007944 */ /* 0x000fea0003c00000 */
[----:B-1---5:R-:W-:-:S05]  /*1d420*/  BRA `(.L_x_1500) ;  /* 0xffff5d4000007947 */ /* 0x022fca000383ffff */
.L_x_1409:
[----:B------:R-:W-:Y:S01]  /*1d430*/  MOV R2, 0x1 ;  /* 0x0000000100027802 */ /* 0x000fe20000000f00 */
[----:B------:R-:W-:Y:S01]  /*1d440*/  IMAD.MOV.U32 R0, RZ, RZ, R132 ;  /* 0x000000ffff007224 */ /* 0x000fe200078e0084 */
[----:B------:R-:W-:Y:S01]  /*1d450*/  MOV R3, 0x1d480 ;  /* 0x0001d48000037802 */ /* 0x000fe20000000f00 */
[----:B------:R-:W-:Y:S02]  /*1d460*/  IMAD.MOV.U32 R201, RZ, RZ, 0x1c1f ;  /* 0x00001c1fffc97424 */ /* 0x000fe400078e00ff */
[----:B-1----:R-:W-:Y:S05]  /*1d470*/  CALL.REL.NOINC `($__internal_24_$__cuda_sm70_shflsync_idx_p) ;  /* 0x0000150000007944 */ /* 0x002fea0003c00000 */
        /* <DEDUP_REMOVED lines=32> */
[----:B-----5:R-:W-:Y:S02]  /*1d680*/  FMNMX.FTZ R132, R4, R132, !PT ;  /* 0x0000008404847209 */ /* 0x020fe40007810000 */
[----:B------:R-:W-:Y:S02]  /*1d690*/  FMNMX.FTZ R14, R5, R14, !PT ;  /* 0x0000000e050e7209 */ /* 0x000fe40007810000 */
[----:B------:R-:W-:Y:S02]  /*1d6a0*/  MOV R2, 0x1d6c0 ;  /* 0x0001d6c000027802 */ /* 0x000fe40000000f00 */
[----:B-1----:R-:W-:Y:S05]  /*1d6b0*/  CALL.REL.NOINC `($__internal_23_$__cuda_sm70_shflsync_bfly_p) ;  /* 0x0000126000007944 */ /* 0x002fea0003c00000 */
[----:B------:R-:W-:Y:S01]  /*1d6c0*/  FMNMX.FTZ R132, R132, R0, !PT ;  /* 0x0000000084847209 */ /* 0x000fe20007810000 */
[----:B------:R-:W-:Y:S01]  /*1d6d0*/  IMAD.MOV.U32 R0, RZ, RZ, 0x1 ;  /* 0x00000001ff007424 */ /* 0x000fe200078e00ff */
[----:B------:R-:W-:Y:S02]  /*1d6e0*/  MOV R2, 0x1d700 ;  /* 0x0001d70000027802 */ /* 0x000fe40000000f00 */
        /* <DEDUP_REMOVED lines=8> */
[----:B------:R-:W-:Y:S02]  /*1d770*/  MOV R2, 0x1d790 ;  /* 0x0001d79000027802 */ /* 0x000fe40000000f00 */
[----:B------:R-:W-:Y:S05]  /*1d780*/  CALL.REL.NOINC `($__internal_23_$__cuda_sm70_shflsync_bfly_p) ;  /* 0x0000119000007944 */ /* 0x000fea0003c00000 */
[----:B------:R-:W-:-:S05]  /*1d790*/  BRA `(.L_x_1501) ;  /* 0xffff5d8000007947 */ /* 0x000fca000383ffff */
.L_x_1412:
[----:B------:R-:W-:Y:S01]  /*1d7a0*/  MOV R201, 0x181f ;  /* 0x0000181f00c97802 */ /* 0x000fe20000000f00 */
[----:B------:R-:W-:Y:S01]  /*1d7b0*/  IMAD.MOV.U32 R2, RZ, RZ, RZ ;  /* 0x000000ffff027224 */ /* 0x000fe200078e00ff */
[----:B------:R-:W-:Y:S02]  /*1d7c0*/  MOV R3, 0x1d7e0 ;  /* 0x0001d7e000037802 */ /* 0x000fe40000000f00 */
[----:B-1234-:R-:W-:Y:S05]  /*1d7d0*/  CALL.REL.NOINC `($__internal_24_$__cuda_sm70_shflsync_idx_p) ;  /* 0x000011a000007944 */ /* 0x01efea0003c00000 */
[----:B-1---5:R-:W-:-:S05]  /*1d7e0*/  BRA `(.L_x_1502) ;  /* 0xffff71d000007947 */ /* 0x022fca000383ffff */
.L_x_1415:
[----:B------:R-:W-:Y:S01]  /*1d7f0*/  MOV R201, 0x181f ;  /* 0x0000181f00c97802 */ /* 0x000fe20000000f00 */
[----:B------:R-:W-:Y:S01]  /*1d800*/  IMAD.MOV.U32 R2, RZ, RZ, RZ ;  /* 0x000000ffff027224 */ /* 0x000fe200078e00ff */
[----:B------:R-:W-:Y:S02]  /*1d810*/  MOV R3, 0x1d830 ;  /* 0x0001d83000037802 */ /* 0x000fe40000000f00 */
[----:B------:R-:W-:Y:S05]  /*1d820*/  CALL.REL.NOINC `($__internal_24_$__cuda_sm70_shflsync_idx_p) ;  /* 0x0000115000007944 */ /* 0x000fea0003c00000 */
[----:B------:R-:W-:Y:S01]  /*1d830*/  MOV R132, R0 ;  /* 0x0000000000847202 */ /* 0x000fe20000000f00 */
[----:B-1---5:R-:W-:-:S05]  /*1d840*/  BRA `(.L_x_1503) ;  /* 0xffff7b9000007947 */ /* 0x022fca000383ffff */
.L_x_1416:
[----:B------:R-:W-:Y:S01]  /*1d850*/  MOV R2, RZ ;  /* 0x000000ff00027202 */ /* 0x000fe20000000f00 */
[----:B-1----:R-:W-:Y:S01]  /*1d860*/  IMAD.MOV.U32 R0, RZ, RZ, R133 ;  /* 0x000000ffff007224 */ /* 0x002fe200078e0085 */
[----:B------:R-:W-:Y:S01]  /*1d870*/  MOV R3, 0x1d8a0 ;  /* 0x0001d8a000037802 */ /* 0x000fe20000000f00 */
[----:B------:R-:W-:Y:S02]  /*1d880*/  IMAD.MOV.U32 R201, RZ, RZ, 0x181f ;  /* 0x0000181fffc97424 */ /* 0x000fe400078e00ff */
[----:B--2---:R-:W-:Y:S05]  /*1d890*/  CALL.REL.NOINC `($__internal_24_$__cuda_sm70_shflsync_idx_p) ;  /* 0x000010e000007944 */ /* 0x004fea0003c00000 */
[----:B-1---5:R-:W-:-:S05]  /*1d8a0*/  BRA `(.L_x_1504) ;  /* 0xffff7b5000007947 */ /* 0x022fca000383ffff */
.L_x_1417:
[----:B------:R-:W-:Y:S02]  /*1d8b0*/  MOV R0, 0x2 ;  /* 0x0000000200007802 */ /* 0x000fe40000000f00 */
[----:B------:R-:W-:Y:S02]  /*1d8c0*/  MOV R2, 0x1d8e0 ;  /* 0x0001d8e000027802 */ /* 0x000fe40000000f00 */
[----:B------:R-:W-:Y:S05]  /*1d8d0*/  CALL.REL.NOINC `($__internal_23_$__cuda_sm70_shflsync_bfly_p) ;  /* 0x0000104000007944 */ /* 0x000fea0003c00000 */
        /* <DEDUP_REMOVED lines=14> */
.L_x_1419:
[----:B------:R-:W-:Y:S01]  /*1d9c0*/  IMAD.MOV.U32 R132, RZ, RZ, R204 ;  /* 0x000000ffff847224 */ /* 0x000fe200078e00cc */
[----:B------:R-:W-:-:S02]  /*1d9d0*/  MOV R0, 0x2 ;  /* 0x0000000200007802 */ /* 0x000fc40000000f00 */
[----:B------:R-:W-:Y:S02]  /*1d9e0*/  MOV R2, 0x1da00 ;  /* 0x0001da0000027802 */ /* 0x000fe40000000f00 */
[----:B------:R-:W-:Y:S05]  /*1d9f0*/  CALL.REL.NOINC `($__internal_23_$__cuda_sm70_shflsync_bfly_p) ;  /* 0x00000f2000007944 */ /* 0x000fea0003c00000 */
[----:B------:R-:W-:Y:S05]  /*1da00*/  BRA `(.L_x_1506) ;  /* 0xffff8f4000007947 */ /* 0x000fea000383ffff */
.L_x_1420:
[----:B------:R-:W-:Y:S01]  /*1da10*/  IMAD.MOV.U32 R132, RZ, RZ, R5 ;  /* 0x000000ffff847224 */ /* 0x000fe200078e0005 */
[----:B------:R-:W-:Y:S02]  /*1da20*/  MOV R0, 0x1 ;  /* 0x0000000100007802 */ /* 0x000fe40000000f00 */
[----:B------:R-:W-:Y:S02]  /*1da30*/  MOV R2, 0x1da50 ;  /* 0x0001da5000027802 */ /* 0x000fe40000000f00 */
[----:B-1----:R-:W-:Y:S05]  /*1da40*/  CALL.REL.NOINC `($__internal_23_$__cuda_sm70_shflsync_bfly_p) ;  /* 0x00000ed000007944 */ /* 0x002fea0003c00000 */
[----:B------:R-:W-:Y:S01]  /*1da50*/  FADD.FTZ R5, R5, R0 ;  /* 0x0000000005057221 */ /* 0x000fe20000010000 */
[----:B------:R-:W-:Y:S02]  /*1da60*/  MOV R132, R203 ;  /* 0x000000cb00847202 */ /* 0x000fe40000000f00 */
[----:B------:R-:W-:Y:S02]  /*1da70*/  MOV R0, 0x2 ;  /* 0x0000000200007802 */ /* 0x000fe40000000f00 */
[----:B------:R-:W-:Y:S02]  /*1da80*/  MOV R2, 0x1daa0 ;  /* 0x0001daa000027802 */ /* 0x000fe40000000f00 */
[----:B------:R-:W-:Y:S05]  /*1da90*/  CALL.REL.NOINC `($__internal_23_$__cuda_sm70_shflsync_bfly_p) ;  /* 0x00000e8000007944 */ /* 0x000fea0003c00000 */
[----:B------:R-:W-:Y:S01]  /*1daa0*/  FADD.FTZ R6, R203, R0 ;  /* 0x00000000cb067221 */ /* 0x000fe20000010000 */
[----:B------:R-:W-:Y:S02]  /*1dab0*/  MOV R0, 0x1 ;  /* 0x0000000100007802 */ /* 0x000fe40000000f00 */
[----:B------:R-:W-:-:S02]  /*1dac0*/  MOV R2, 0x1daf0 ;  /* 0x0001daf000027802 */ /* 0x000fc40000000f00 */
[----:B------:R-:W-:Y:S02]  /*1dad0*/  MOV R132, R6 ;  /* 0x0000000600847202 */ /* 0x000fe40000000f00 */
[----:B------:R-:W-:Y:S05]  /*1dae0*/  CALL.REL.NOINC `($__internal_23_$__cuda_sm70_shflsync_bfly_p) ;  /* 0x00000e3000007944 */ /* 0x000fea0003c00000 */
[----:B------:R-:W-:Y:S01]  /*1daf0*/  MOV R3, R0 ;  /* 0x0000000000037202 */ /* 0x000fe20000000f00 */
[----:B------:R-:W-:Y:S05]  /*1db00*/  BRA `(.L_x_1507) ;  /* 0xffff8eb000007947 */ /* 0x000fea000383ffff */
.L_x_1427:
[----:B--234-:R-:W-:Y:S01]  /*1db10*/  IMAD.MOV.U32 R0, RZ, RZ, R13 ;  /* 0x000000ffff007224 */ /* 0x01cfe200078e000d */
[----:B------:R-:W-:Y:S01]  /*1db20*/  MOV R2, RZ ;  /* 0x000000ff00027202 */ /* 0x000fe20000000f00 */
[----:B------:R-:W-:Y:S01]  /*1db30*/  IMAD.MOV.U32 R201, RZ, RZ, 0x181f ;  /* 0x0000181fffc97424 */ /* 0x000fe200078e00ff */
[----:B------:R-:W-:Y:S02]  /*1db40*/  MOV R3, 0x1db60 ;  /* 0x0001db6000037802 */ /* 0x000fe40000000f00 */
[----:B-1----:R-:W-:Y:S05]  /*1db50*/  CALL.REL.NOINC `($__internal_24_$__cuda_sm70_shflsync_idx_p) ;  /* 0x00000e2000007944 */ /* 0x002fea0003c00000 */
[----:B-----5:R-:W-:Y:S01]  /*1db60*/  MOV R4, R0 ;  /* 0x0000000000047202 */ /* 0x020fe20000000f00 */
[----:B-1----:R-:W-:Y:S05]  /*1db70*/  BRA `(.L_x_1508) ;  /* 0xffffa9c000007947 */ /* 0x002fea000383ffff */
.L_x_1428:
[----:B------:R-:W-:Y:S01]  /*1db80*/  IMAD.MOV.U32 R0, RZ, RZ, R14 ;  /* 0x000000ffff007224 */ /* 0x000fe200078e000e */
[----:B------:R-:W-:Y:S01]  /*1db90*/  MOV R2, RZ ;  /* 0x000000ff00027202 */ /* 0x000fe20000000f00 */
[----:B------:R-:W-:Y:S01]  /*1dba0*/  IMAD.MOV.U32 R201, RZ, RZ, 0x181f ;  /* 0x0000181fffc97424 */ /* 0x000fe200078e00ff */
[----:B------:R-:W-:Y:S02]  /*1dbb0*/  MOV R3, 0x1dbd0 ;  /* 0x0001dbd000037802 */ /* 0x000fe40000000f00 */
[----:B-123--:R-:W-:Y:S05]  /*1dbc0*/  CALL.REL.NOINC `($__internal_24_$__cuda_sm70_shflsync_idx_p) ;  /* 0x00000db000007944 */ /* 0x00efea0003c00000 */
[----:B-1---5:R-:W-:Y:S05]  /*1dbd0*/  BRA `(.L_x_1509) ;  /* 0xffffa98000007947 */ /* 0x022fea000383ffff */
.L_x_1431:
[----:B--2---:R-:W-:Y:S01]  /*1dbe0*/  IMAD.MOV.U32 R0, RZ, RZ, R13 ;  /* 0x000000ffff007224 */ /* 0x004fe200078e000d */
[----:B------:R-:W-:Y:S01]  /*1dbf0*/  MOV R2, 0x1 ;  /* 0x0000000100027802 */ /* 0x000fe20000000f00 */
[----:B------:R-:W-:Y:S01]  /*1dc00*/  IMAD.MOV.U32 R201, RZ, RZ, 0x181f ;  /* 0x0000181fffc97424 */ /* 0x000fe200078e00ff */
[----:B------:R-:W-:-:S02]  /*1dc10*/  MOV R3, 0x1dc30 ;  /* 0x0001dc3000037802 */ /* 0x000fc40000000f00 */
[----:B-1-34-:R-:W-:Y:S05]  /*1dc20*/  CALL.REL.NOINC `($__internal_24_$__cuda_sm70_shflsync_idx_p) ;  /* 0x00000d5000007944 */ /* 0x01afea0003c00000 */
[----:B-----5:R-:W-:Y:S01]  /*1dc30*/  IMAD.MOV.U32 R4, RZ, RZ, R0 ;  /* 0x000000ffff047224 */ /* 0x020fe200078e0000 */
[----:B------:R-:W-:Y:S01]  /*1dc40*/  MOV R2, 0x1 ;  /* 0x0000000100027802 */ /* 0x000fe20000000f00 */
[----:B------:R-:W-:Y:S01]  /*1dc50*/  IMAD.MOV.U32 R0, RZ, RZ, R14 ;  /* 0x000000ffff007224 */ /* 0x000fe200078e000e */
[----:B------:R-:W-:-:S02]  /*1dc60*/  MOV R201, 0x181f ;  /* 0x0000181f00c97802 */ /* 0x000fc40000000f00 */
[----:B------:R-:W-:Y:S02]  /*1dc70*/  MOV R3, 0x1dc90 ;  /* 0x0001dc9000037802 */ /* 0x000fe40000000f00 */
[----:B-1----:R-:W-:Y:S05]  /*1dc80*/  CALL.REL.NOINC `($__internal_24_$__cuda_sm70_shflsync_idx_p) ;  /* 0x00000cf000007944 */ /* 0x002fea0003c00000 */
[----:B-1---5:R-:W-:Y:S05]  /*1dc90*/  BRA `(.L_x_1510) ;  /* 0xffffaa3000007947 */ /* 0x022fea000383ffff */
.L_x_1434:
[----:B--2---:R-:W-:Y:S01]  /*1dca0*/  IMAD.MOV.U32 R0, RZ, RZ, R13 ;  /* 0x000000ffff007224 */ /* 0x004fe200078e000d */
[----:B------:R-:W-:Y:S01]  /*1dcb0*/  MOV R2, 0x2 ;  /* 0x0000000200027802 */ /* 0x000fe20000000f00 */
[----:B------:R-:W-:Y:S01]  /*1dcc0*/  IMAD.MOV.U32 R201, RZ, RZ, 0x181f ;  /* 0x0000181fffc97424 */ /* 0x000fe200078e00ff */
[----:B------:R-:W-:Y:S02]  /*1dcd0*/  MOV R3, 0x1dcf0 ;  /* 0x0001dcf000037802 */ /* 0x000fe40000000f00 */
[----:B-1-34-:R-:W-:Y:S05]  /*1dce0*/  CALL.REL.NOINC `($__internal_24_$__cuda_sm70_shflsync_idx_p) ;  /* 0x00000c9000007944 */ /* 0x01afea0003c00000 */
[----:B-----5:R-:W-:Y:S01]  /*1dcf0*/  MOV R4, R0 ;  /* 0x0000000000047202 */ /* 0x020fe20000000f00 */
[----:B-1----:R-:W-:Y:S05]  /*1dd00*/  BRA `(.L_x_1511) ;  /* 0xffffab3000007947 */ /* 0x002fea000383ffff */
.L_x_1435:
[----:B--2---:R-:W-:Y:S01]  /*1dd10*/  IMAD.MOV.U32 R0, RZ, RZ, R14 ;  /* 0x000000ffff007224 */ /* 0x004fe200078e000e */
[----:B------:R-:W-:Y:S01]  /*1dd20*/  MOV R2, 0x2 ;  /* 0x0000000200027802 */ /* 0x000fe20000000f00 */
[----:B------:R-:W-:Y:S01]  /*1dd30*/  IMAD.MOV.U32 R201, RZ, RZ, 0x181f ;  /* 0x0000181fffc97424 */ /* 0x000fe200078e00ff */
[----:B------:R-:W-:Y:S02]  /*1dd40*/  MOV R3, 0x1dd60 ;  /* 0x0001dd6000037802 */ /* 0x000fe40000000f00 */
[----:B-1-34-:R-:W-:Y:S05]  /*1dd50*/  CALL.REL.NOINC `($__internal_24_$__cuda_sm70_shflsync_idx_p) ;  /* 0x00000c2000007944 */ /* 0x01afea0003c00000 */
[----:B-1---5:R-:W-:Y:S05]  /*1dd60*/  BRA `(.L_x_1512) ;  /* 0xffffaaf000007947 */ /* 0x022fea000383ffff */
.L_x_1438:
[----:B----4-:R-:W-:Y:S01]  /*1dd70*/  IMAD.MOV.U32 R0, RZ, RZ, R13 ;  /* 0x000000ffff007224 */ /* 0x010fe200078e000d */
[----:B---3--:R-:W-:Y:S01]  /*1dd80*/  MOV R2, 0x3 ;  /* 0x0000000300027802 */ /* 0x008fe20000000f00 */
[----:B------:R-:W-:Y:S01]  /*1dd90*/  IMAD.MOV.U32 R201, RZ, RZ, 0x181f ;  /* 0x0000181fffc97424 */ /* 0x000fe200078e00ff */
[----:B------:R-:W-:-:S02]  /*1dda0*/  MOV R3, 0x1ddc0 ;  /* 0x0001ddc000037802 */ /* 0x000fc40000000f00 */
[----:B-12---:R-:W-:Y:S05]  /*1ddb0*/  CALL.REL.NOINC `($__internal_24_$__cuda_sm70_shflsync_idx_p) ;  /* 0x00000bc000007944 */ /* 0x006fea0003c00000 */
[----:B-----5:R-:W-:Y:S01]  /*1ddc0*/  IMAD.MOV.U32 R4, RZ, RZ, R0 ;  /* 0x000000ffff047224 */ /* 0x020fe200078e0000 */
[----:B------:R-:W-:Y:S01]  /*1ddd0*/  MOV R2, 0x3 ;  /* 0x0000000300027802 */ /* 0x000fe20000000f00 */
[----:B------:R-:W-:Y:S01]  /*1dde0*/  IMAD.MOV.U32 R0, RZ, RZ, R14 ;  /* 0x000000ffff007224 */ /* 0x000fe200078e000e */
[----:B------:R-:W-:-:S02]  /*1ddf0*/  MOV R201, 0x181f ;  /* 0x0000181f00c97802 */ /* 0x000fc40000000f00 */
[----:B------:R-:W-:Y:S02]  /*1de00*/  MOV R3, 0x1de20 ;  /* 0x0001de2000037802 */ /* 0x000fe40000000f00 */
[----:B-1----:R-:W-:Y:S05]  /*1de10*/  CALL.REL.NOINC `($__internal_24_$__cuda_sm70_shflsync_idx_p) ;  /* 0x00000b6000007944 */ /* 0x002fea0003c00000 */
[----:B-1---5:R-:W-:Y:S05]  /*1de20*/  BRA `(.L_x_1513) ;  /* 0xffffabb000007947 */ /* 0x022fea000383ffff */
.L_x_1440:
[----:B------:R-:W-:Y:S01]  /*1de30*/  IMAD.MOV.U32 R0, RZ, RZ, R5 ;  /* 0x000000ffff007224 */ /* 0x000fe200078e0005 */
[----:B------:R-:W-:Y:S01]  /*1de40*/  MOV R2, RZ ;  /* 0x000000ff00027202 */ /* 0x000fe20000000f00 */
[----:B------:R-:W-:Y:S01]  /*1de50*/  IMAD.MOV.U32 R201, RZ, RZ, 0x1c1f ;  /* 0x00001c1fffc97424 */ /* 0x000fe200078e00ff */
[----:B------:R-:W-:Y:S02]  /*1de60*/  MOV R3, 0x1de80 ;  /* 0x0001de8000037802 */ /* 0x000fe40000000f00 */
[----:B------:R-:W-:Y:S05]  /*1de70*/  CALL.REL.NOINC `($__internal_24_$__cuda_sm70_shflsync_idx_p) ;  /* 0x00000b0000007944 */ /* 0x000fea0003c00000 */
[----:B-----5:R-:W-:Y:S01]  /*1de80*/  MOV R4, R0 ;  /* 0x0000000000047202 */ /* 0x020fe20000000f00 */
[----:B-1----:R-:W-:Y:S05]  /*1de90*/  BRA `(.L_x_1514) ;  /* 0xffffaea000007947 */ /* 0x002fea000383ffff */
.L_x_1441:
[----:B------:R-:W-:Y:S01]  /*1dea0*/  IMAD.MOV.U32 R0, RZ, RZ, R12 ;  /* 0x000000ffff007224 */ /* 0x000fe200078e000c */
[----:B------:R-:W-:Y:S01]  /*1deb0*/  MOV R2, RZ ;  /* 0x000000ff00027202 */ /* 0x000fe20000000f00 */
[----:B------:R-:W-:Y:S01]  /*1dec0*/  IMAD.MOV.U32 R201, RZ, RZ, 0x1c1f ;  /* 0x00001c1fffc97424 */ /* 0x000fe200078e00ff */
[----:B------:R-:W-:Y:S02]  /*1ded0*/  MOV R3, 0x1def0 ;  /* 0x0001def000037802 */ /* 0x000fe40000000f00 */
[----:B-12---:R-:W-:Y:S05]  /*1dee0*/  CALL.REL.NOINC `($__internal_24_$__cuda_sm70_shflsync_idx_p) ;  /* 0x00000a9000007944 */ /* 0x006fea0003c00000 */
[----:B-1---5:R-:W-:Y:S05]  /*1def0*/  BRA `(.L_x_1515) ;  /* 0xffffae6000007947 */ /* 0x022fea000383ffff */
.L_x_1444:
[----:B----4-:R-:W-:Y:S01]  /*1df00*/  IMAD.MOV.U32 R0, RZ, RZ, R5 ;  /* 0x000000ffff007224 */ /* 0x010fe200078e0005 */
[----:B------:R-:W-:Y:S01]  /*1df10*/  MOV R2, 0x1 ;  /* 0x0000000100027802 */ /* 0x000fe20000000f00 */
[----:B------:R-:W-:Y:S01]  /*1df20*/  IMAD.MOV.U32 R201, RZ, RZ, 0x1c1f ;  /* 0x00001c1fffc97424 */ /* 0x000fe200078e00ff */
[----:B------:R-:W-:-:S02]  /*1df30*/  MOV R3, 0x1df50 ;  /* 0x0001df5000037802 */ /* 0x000fc40000000f00 */
[----:B-123--:R-:W-:Y:S05]  /*1df40*/  CALL.REL.NOINC `($__internal_24_$__cuda_sm70_shflsync_idx_p) ;  /* 0x00000a3000007944 */ /* 0x00efea0003c00000 */
[----:B-----5:R-:W-:Y:S01]  /*1df50*/  IMAD.MOV.U32 R4, RZ, RZ, R0 ;  /* 0x000000ffff047224 */ /* 0x020fe200078e0000 */
[----:B------:R-:W-:Y:S01]  /*1df60*/  MOV R2, 0x1 ;  /* 0x0000000100027802 */ /* 0x000fe20000000f00 */
[----:B------:R-:W-:Y:S01]  /*1df70*/  IMAD.MOV.U32 R0, RZ, RZ, R12 ;  /* 0x000000ffff007224 */ /* 0x000fe200078e000c */
[----:B------:R-:W-:-:S02]  /*1df80*/  MOV R201, 0x1c1f ;  /* 0x00001c1f00c97802 */ /* 0x000fc40000000f00 */
[----:B------:R-:W-:Y:S02]  /*1df90*/  MOV R3, 0x1dfb0 ;  /* 0x0001dfb000037802 */ /* 0x000fe40000000f00 */
[----:B-1----:R-:W-:Y:S05]  /*1dfa0*/  CALL.REL.NOINC `($__internal_24_$__cuda_sm70_shflsync_idx_p) ;  /* 0x000009d000007944 */ /* 0x002fea0003c00000 */
[----:B-1---5:R-:W-:Y:S05]  /*1dfb0*/  BRA `(.L_x_1516) ;  /* 0xffffbb6000007947 */ /* 0x022fea000383ffff */
.L_x_1448:
[----:B------:R-:W-:Y:S01]  /*1dfc0*/  IMAD.MOV.U32 R0, RZ, RZ, R5 ;  /* 0x000000ffff007224 */ /* 0x000fe200078e0005 */
[----:B------:R-:W-:Y:S01]  /*1dfd0*/  MOV R2, RZ ;  /* 0x000000ff00027202 */ /* 0x000fe20000000f00 */
[----:B------:R-:W-:Y:S01]  /*1dfe0*/  IMAD.MOV.U32 R201, RZ, RZ, 0x181f ;  /* 0x0000181fffc97424 */ /* 0x000fe200078e00ff */
[----:B------:R-:W-:Y:S02]  /*1dff0*/  MOV R3, 0x1e010 ;  /* 0x0001e01000037802 */ /* 0x000fe40000000f00 */
[----:B------:R-:W-:Y:S05]  /*1e000*/  CALL.REL.NOINC `($__internal_24_$__cuda_sm70_shflsync_idx_p) ;  /* 0x0000097000007944 */ /* 0x000fea0003c00000 */
[----:B-----5:R-:W-:Y:S01]  /*1e010*/  MOV R4, R0 ;  /* 0x0000000000047202 */ /* 0x020fe20000000f00 */
[----:B-1----:R-:W-:Y:S05]  /*1e020*/  BRA `(.L_x_1517) ;  /* 0xffffd07000007947 */ /* 0x002fea000383ffff */
.L_x_1449:
[----:B------:R-:W-:Y:S01]  /*1e030*/  IMAD.MOV.U32 R0, RZ, RZ, R14 ;  /* 0x000000ffff007224 */ /* 0x000fe200078e000e */
[----:B------:R-:W-:Y:S01]  /*1e040*/  MOV R2, RZ ;  /* 0x000000ff00027202 */ /* 0x000fe20000000f00 */
[----:B------:R-:W-:Y:S01]  /*1e050*/  IMAD.MOV.U32 R201, RZ, RZ, 0x181f ;  /* 0x0000181fffc97424 */ /* 0x000fe200078e00ff */
[----:B------:R-:W-:Y:S02]  /*1e060*/  MOV R3, 0x1e080 ;  /* 0x0001e08000037802 */ /* 0x000fe40000000f00 */
[----:B-12---:R-:W-:Y:S05]  /*1e070*/  CALL.REL.NOINC `($__internal_24_$__cuda_sm70_shflsync_idx_p) ;  /* 0x0000090000007944 */ /* 0x006fea0003c00000 */
[----:B-1---5:R-:W-:Y:S05]  /*1e080*/  BRA `(.L_x_1518) ;  /* 0xffffd03000007947 */ /* 0x022fea000383ffff */
.L_x_1452:
[----:B----4-:R-:W-:Y:S01]  /*1e090*/  IMAD.MOV.U32 R0, RZ, RZ, R5 ;  /* 0x000000ffff007224 */ /* 0x010fe200078e0005 */
[----:B--2---:R-:W-:Y:S01]  /*1e0a0*/  MOV R2, 0x1 ;  /* 0x0000000100027802 */ /* 0x004fe20000000f00 */
[----:B------:R-:W-:Y:S01]  /*1e0b0*/  IMAD.MOV.U32 R201, RZ, RZ, 0x181f ;  /* 0x0000181fffc97424 */ /* 0x000fe200078e00ff */
[----:B------:R-:W-:-:S02]  /*1e0c0*/  MOV R3, 0x1e0e0 ;  /* 0x0001e0e000037802 */ /* 0x000fc40000000f00 */
[----:B-1-3--:R-:W-:Y:S05]  /*1e0d0*/  CALL.REL.NOINC `($__internal_24_$__cuda_sm70_shflsync_idx_p) ;  /* 0x000008a000007944 */ /* 0x00afea0003c00000 */
[----:B-----5:R-:W-:Y:S01]  /*1e0e0*/  IMAD.MOV.U32 R4, RZ, RZ, R0 ;  /* 0x000000ffff047224 */ /* 0x020fe200078e0000 */
[----:B------:R-:W-:Y:S01]  /*1e0f0*/  MOV R2, 0x1 ;  /* 0x0000000100027802 */ /* 0x000fe20000000f00 */
[----:B------:R-:W-:Y:S01]  /*1e100*/  IMAD.MOV.U32 R0, RZ, RZ, R14 ;  /* 0x000000ffff007224 */ /* 0x000fe200078e000e */
[----:B------:R-:W-:-:S02]  /*1e110*/  MOV R201, 0x181f ;  /* 0x0000181f00c97802 */ /* 0x000fc40000000f00 */
[----:B------:R-:W-:Y:S02]  /*1e120*/  MOV R3, 0x1e140 ;  /* 0x0001e14000037802 */ /* 0x000fe40000000f00 */
[----:B-1----:R-:W-:Y:S05]  /*1e130*/  CALL.REL.NOINC `($__internal_24_$__cuda_sm70_shflsync_idx_p) ;  /* 0x0000084000007944 */ /* 0x002fea0003c00000 */
[----:B-1---5:R-:W-:Y:S05]  /*1e140*/  BRA `(.L_x_1519) ;  /* 0xffffd0f000007947 */ /* 0x022fea000383ffff */
.L_x_1455:
[----:B----4-:R-:W-:Y:S01]  /*1e150*/  IMAD.MOV.U32 R0, RZ, RZ, R5 ;  /* 0x000000ffff007224 */ /* 0x010fe200078e0005 */
[----:B-1----:R-:W-:Y:S01]  /*1e160*/  MOV R2, 0x2 ;  /* 0x0000000200027802 */ /* 0x002fe20000000f00 */
[----:B------:R-:W-:Y:S01]  /*1e170*/  IMAD.MOV.U32 R201, RZ, RZ, 0x181f ;  /* 0x0000181fffc97424 */ /* 0x000fe200078e00ff */
[----:B------:R-:W-:Y:S02]  /*1e180*/  MOV R3, 0x1e1a0 ;  /* 0x0001e1a000037802 */ /* 0x000fe40000000f00 */
[----:B--23--:R-:W-:Y:S05]  /*1e190*/  CALL.REL.NOINC `($__internal_24_$__cuda_sm70_shflsync_idx_p) ;  /* 0x000007e000007944 */ /* 0x00cfea0003c00000 */
[----:B-----5:R-:W-:Y:S01]  /*1e1a0*/  MOV R4, R0 ;  /* 0x0000000000047202 */ /* 0x020fe20000000f00 */
[----:B-1----:R-:W-:Y:S05]  /*1e1b0*/  BRA `(.L_x_1520) ;  /* 0xffffd1f000007947 */ /* 0x002fea000383ffff */
.L_x_1456:
[----:B----4-:R-:W-:Y:S01]  /*1e1c0*/  IMAD.MOV.U32 R0, RZ, RZ, R14 ;  /* 0x000000ffff007224 */ /* 0x010fe200078e000e */
[----:B------:R-:W-:Y:S01]  /*1e1d0*/  MOV R2, 0x2 ;  /* 0x0000000200027802 */ /* 0x000fe20000000f00 */
[----:B------:R-:W-:Y:S01]  /*1e1e0*/  IMAD.MOV.U32 R201, RZ, RZ, 0x181f ;  /* 0x0000181fffc97424 */ /* 0x000fe200078e00ff */
[----:B------:R-:W-:Y:S02]  /*1e1f0*/  MOV R3, 0x1e210 ;  /* 0x0001e21000037802 */ /* 0x000fe40000000f00 */
[----:B-123--:R-:W-:Y:S05]  /*1e200*/  CALL.REL.NOINC `($__internal_24_$__cuda_sm70_shflsync_idx_p) ;  /* 0x0000077000007944 */ /* 0x00efea0003c00000 */
[----:B-1---5:R-:W-:Y:S05]  /*1e210*/  BRA `(.L_x_1521) ;  /* 0xffffd1b000007947 */ /* 0x022fea000383ffff */
.L_x_1459:
[----:B-1----:R-:W-:Y:S01]  /*1e220*/  IMAD.MOV.U32 R0, RZ, RZ, R5 ;  /* 0x000000ffff007224 */ /* 0x002fe200078e0005 */
[----:B------:R-:W-:Y:S01]  /*1e230*/  MOV R2, 0x3 ;  /* 0x0000000300027802 */ /* 0x000fe20000000f00 */
[----:B------:R-:W-:Y:S01]  /*1e240*/  IMAD.MOV.U32 R201, RZ, RZ, 0x181f ;  /* 0x0000181fffc97424 */ /* 0x000fe200078e00ff */
[----:B------:R-:W-:-:S02]  /*1e250*/  MOV R3, 0x1e270 ;  /* 0x0001e27000037802 */ /* 0x000fc40000000f00 */
[----:B--234-:R-:W-:Y:S05]  /*1e260*/  CALL.REL.NOINC `($__internal_24_$__cuda_sm70_shflsync_idx_p) ;  /* 0x0000071000007944 */ /* 0x01cfea0003c00000 */
[----:B-----5:R-:W-:Y:S01]  /*1e270*/  IMAD.MOV.U32 R4, RZ, RZ, R0 ;  /* 0x000000ffff047224 */ /* 0x020fe200078e0000 */
[----:B------:R-:W-:Y:S01]  /*1e280*/  MOV R2, 0x3 ;  /* 0x0000000300027802 */ /* 0x000fe20000000f00 */
[----:B------:R-:W-:Y:S01]  /*1e290*/  IMAD.MOV.U32 R0, RZ, RZ, R14 ;  /* 0x000000ffff007224 */ /* 0x000fe200078e000e */
[----:B------:R-:W-:-:S02]  /*1e2a0*/  MOV R201, 0x181f ;  /* 0x0000181f00c97802 */ /* 0x000fc40000000f00 */
[----:B------:R-:W-:Y:S02]  /*1e2b0*/  MOV R3, 0x1e2d0 ;  /* 0x0001e2d000037802 */ /* 0x000fe40000000f00 */
[----:B-1----:R-:W-:Y:S05]  /*1e2c0*/  CALL.REL.NOINC `($__internal_24_$__cuda_sm70_shflsync_idx_p) ;  /* 0x000006b000007944 */ /* 0x002fea0003c00000 */
[----:B-1---5:R-:W-:Y:S05]  /*1e2d0*/  BRA `(.L_x_1522) ;  /* 0xffffd27000007947 */ /* 0x022fea000383ffff */
.L_x_1461:
[----:B------:R-:W-:Y:S01]  /*1e2e0*/  IMAD.MOV.U32 R0, RZ, RZ, R98 ;  /* 0x000000ffff007224 */ /* 0x000fe200078e0062 */
[----:B------:R-:W-:Y:S01]  /*1e2f0*/  MOV R2, RZ ;  /* 0x000000ff00027202 */ /* 0x000fe20000000f00 */
[----:B------:R-:W-:Y:S01]  /*1e300*/  IMAD.MOV.U32 R201, RZ, RZ, 0x1f ;  /* 0x0000001fffc97424 */ /* 0x000fe200078e00ff */
[----:B------:R-:W-:Y:S02]  /*1e310*/  MOV R3, 0x1e330 ;  /* 0x0001e33000037802 */ /* 0x000fe40000000f00 */
[----:B-12---:R-:W-:Y:S05]  /*1e320*/  CALL.REL.NOINC `($__internal_24_$__cuda_sm70_shflsync_idx_p) ;  /* 0x0000065000007944 */ /* 0x006fea0003c00000 */
[----:B------:R-:W-:Y:S01]  /*1e330*/  MOV R9, R0 ;  /* 0x0000000000097202 */ /* 0x000fe20000000f00 */
[----:B-1---5:R-:W-:Y:S05]  /*1e340*/  BRA `(.L_x_1523) ;  /* 0xffffd41000007947 */ /* 0x022fea000383ffff */
.L_x_1462:
[----:B------:R-:W-:Y:S01]  /*1e350*/  IMAD.MOV.U32 R0, RZ, RZ, R98 ;  /* 0x000000ffff007224 */ /* 0x000fe200078e0062 */
[----:B------:R-:W-:Y:S01]  /*1e360*/  MOV R2, 0x1 ;  /* 0x0000000100027802 */ /* 0x000fe20000000f00 */
[----:B------:R-:W-:Y:S01]  /*1e370*/  IMAD.MOV.U32 R201, RZ, RZ, 0x1f ;  /* 0x0000001fffc97424 */ /* 0x000fe200078e00ff */
[----:B------:R-:W-:Y:S02]  /*1e380*/  MOV R3, 0x1e3a0 ;  /* 0x0001e3a000037802 */ /* 0x000fe40000000f00 */
[----:B-1234-:R-:W-:Y:S05]  /*1e390*/  CALL.REL.NOINC `($__internal_24_$__cuda_sm70_shflsync_idx_p) ;  /* 0x000005e000007944 */ /* 0x01efea0003c00000 */
[----:B------:R-:W-:Y:S01]  /*1e3a0*/  MOV R6, R0 ;  /* 0x0000000000067202 */ /* 0x000fe20000000f00 */
[----:B-1---5:R-:W-:Y:S05]  /*1e3b0*/  BRA `(.L_x_1524) ;  /* 0xffffd3c000007947 */ /* 0x022fea000383ffff */
.L_x_1463:
[----:B------:R-:W-:Y:S02]  /*1e3c0*/  MOV R3, 0x1 ;  /* 0x0000000100037802 */ /* 0x000fe40000000f00 */
[----:B------:R-:W-:-:S02]  /*1e3d0*/  MOV R2, 0x1e3f0 ;  /* 0x0001e3f000027802 */ /* 0x000fc40000000f00 */
[----:B---34-:R-:W-:Y:S05]  /*1e3e0*/  CALL.REL.NOINC `($__internal_25_$__cuda_sm70_shflsync_up_p) ;  /* 0x0000061000007944 */ /* 0x018fea0003c00000 */
[----:B------:R-:W-:Y:S05]  /*1e3f0*/  BRA `(.L_x_1525) ;  /* 0xffffd4a000007947 */ /* 0x000fea000383ffff */
.L_x_1464:
[----:B------:R-:W-:Y:S02]  /*1e400*/  MOV R3, 0x2 ;  /* 0x0000000200037802 */ /* 0x000fe40000000f00 */
[----:B------:R-:W-:-:S02]  /*1e410*/  MOV R2, 0x1e430 ;  /* 0x0001e43000027802 */ /* 0x000fc40000000f00 */
[----:B---34-:R-:W-:Y:S05]  /*1e420*/  CALL.REL.NOINC `($__internal_25_$__cuda_sm70_shflsync_up_p) ;  /* 0x000005d000007944 */ /* 0x018fea0003c00000 */
        /* <DEDUP_REMOVED lines=23> */
.L_x_1468:
[----:B------:R-:W-:Y:S02]  /*1e5a0*/  MOV R3, 0x1 ;  /* 0x0000000100037802 */ /* 0x000fe40000000f00 */
[----:B------:R-:W-:Y:S02]  /*1e5b0*/  MOV R2, 0x1e5d0 ;  /* 0x0001e5d000027802 */ /* 0x000fe40000000f00 */
[----:B---3--:R-:W-:Y:S05]  /*1e5c0*/  CALL.REL.NOINC `($__internal_25_$__cuda_sm70_shflsync_up_p) ;  /* 0x0000043000007944 */ /* 0x008fea0003c00000 */
[----:B------:R-:W-:Y:S01]  /*1e5d0*/  MOV R2, R4 ;  /* 0x0000000400027202 */ /* 0x000fe20000000f00 */
[----:B------:R-:W-:Y:S05]  /*1e5e0*/  BRA `(.L_x_1527) ;  /* 0xffffd51000007947 */ /* 0x000fea000383ffff */
.L_x_1469:
[----:B------:R-:W-:Y:S02]  /*1e5f0*/  MOV R3, 0x2 ;  /* 0x0000000200037802 */ /* 0x000fe40000000f00 */
[----:B------:R-:W-:Y:S02]  /*1e600*/  MOV R2, 0x1e620 ;  /* 0x0001e62000027802 */ /* 0x000fe40000000f00 */
[----:B---3--:R-:W-:Y:S05]  /*1e610*/  CALL.REL.NOINC `($__internal_25_$__cuda_sm70_shflsync_up_p) ;  /* 0x000003e000007944 */ /* 0x008fea0003c00000 */
        /* <DEDUP_REMOVED lines=23> */
.L_x_1471:
[----:B------:R-:W-:Y:S02]  /*1e790*/  SEL R0, RZ, 0x1, P0 ;  /* 0x00000001ff007807 */ /* 0x000fe40000000000 */
[----:B------:R-:W-:Y:S02]  /*1e7a0*/  MOV R2, 0x1e7c0 ;  /* 0x0001e7c000027802 */ /* 0x000fe40000000f00 */
[----:B-1-3--:R-:W-:Y:S05]  /*1e7b0*/  CALL.REL.NOINC `($__internal_26_$__cuda_sm70_votesync_ballot) ;  /* 0x000002a000007944 */ /* 0x00afea0003c00000 */
[----:B------:R-:W-:Y:S01]  /*1e7c0*/  MOV R10, R0 ;  /* 0x00000000000a7202 */ /* 0x000fe20000000f00 */
[----:B------:R-:W-:Y:S05]  /*1e7d0*/  BRA `(.L_x_1529) ;  /* 0xffffd4b000007947 */ /* 0x000fea000383ffff */
.L_x_1472:
[----:B------:R-:W-:Y:S01]  /*1e7e0*/  IMAD.MOV.U32 R0, RZ, RZ, R7 ;  /* 0x000000ffff007224 */ /* 0x000fe200078e0007 */
[----:B------:R-:W-:Y:S01]  /*1e7f0*/  MOV R2, R6 ;  /* 0x0000000600027202 */ /* 0x000fe20000000f00 */
[----:B------:R-:W-:Y:S01]  /*1e800*/  IMAD.MOV.U32 R201, RZ, RZ, 0x1f ;  /* 0x0000001fffc97424 */ /* 0x000fe200078e00ff */
[----:B------:R-:W-:Y:S02]  /*1e810*/  MOV R3, 0x1e830 ;  /* 0x0001e83000037802 */ /* 0x000fe40000000f00 */
[----:B-1-3--:R-:W-:Y:S05]  /*1e820*/  CALL.REL.NOINC `($__internal_24_$__cuda_sm70_shflsync_idx_p) ;  /* 0x0000015000007944 */ /* 0x00afea0003c00000 */
[----:B------:R-:W-:Y:S01]  /*1e830*/  IMAD.MOV.U32 R7, RZ, RZ, R0 ;  /* 0x000000ffff077224 */ /* 0x000fe200078e0000 */
[----:B------:R-:W-:Y:S01]  /*1e840*/  MOV R2, R6 ;  /* 0x0000000600027202 */ /* 0x000fe20000000f00 */
[----:B------:R-:W-:Y:S01]  /*1e850*/  IMAD.MOV.U32 R0, RZ, RZ, R8 ;  /* 0x000000ffff007224 */ /* 0x000fe200078e0008 */
[----:B------:R-:W-:Y:S02]  /*1e860*/  MOV R201, 0x1f ;  /* 0x0000001f00c97802 */ /* 0x000fe40000000f00 */
[----:B------:R-:W-:-:S02]  /*1e870*/  MOV R3, 0x1e890 ;  /* 0x0001e89000037802 */ /* 0x000fc40000000f00 */
[----:B-1---5:R-:W-:Y:S05]  /*1e880*/  CALL.REL.NOINC `($__internal_24_$__cuda_sm70_shflsync_idx_p) ;  /* 0x000000f000007944 */ /* 0x022fea0003c00000 */
[----:B------:R-:W-:Y:S01]  /*1e890*/  MOV R5, R0 ;  /* 0x0000000000057202 */ /* 0x000fe20000000f00 */
[----:B-1---5:R-:W-:Y:S05]  /*1e8a0*/  BRA `(.L_x_1530) ;  /* 0xffffd43000007947 */ /* 0x022fea000383ffff */
.L_x_1475:
[----:B------:R-:W-:Y:S01]  /*1e8b0*/  IMAD.MOV.U32 R0, RZ, RZ, R4 ;  /* 0x000000ffff007224 */ /* 0x000fe200078e0004 */
[----:B------:R-:W-:Y:S01]  /*1e8c0*/  MOV R2, R6 ;  /* 0x0000000600027202 */ /* 0x000fe20000000f00 */
[----:B------:R-:W-:Y:S01]  /*1e8d0*/  IMAD.MOV.U32 R201, RZ, RZ, 0x1f ;  /* 0x0000001fffc97424 */ /* 0x000fe200078e00ff */
[----:B------:R-:W-:-:S02]  /*1e8e0*/  MOV R3, 0x1e900 ;  /* 0x0001e90000037802 */ /* 0x000fc40000000f00 */
[----:B-1-34-:R-:W-:Y:S05]  /*1e8f0*/  CALL.REL.NOINC `($__internal_24_$__cuda_sm70_shflsync_idx_p) ;  /* 0x0000008000007944 */ /* 0x01afea0003c00000 */
[----:B------:R-:W-:Y:S01]  /*1e900*/  MOV R12, R0 ;  /* 0x00000000000c7202 */ /* 0x000fe20000000f00 */
[----:B-1---5:R-:W-:Y:S05]  /*1e910*/  BRA `(.L_x_1474) ;  /* 0xffffd42000007947 */ /* 0x022fea000383ffff */
        .weak           $__internal_23_$__cuda_sm70_shflsync_bfly_p
        .type           $__internal_23_$__cuda_sm70_shflsync_bfly_p,@function
        .size           $__internal_23_$__cuda_sm70_shflsync_bfly_p,($__internal_24_$__cuda_sm70_shflsync_idx_p - $__internal_23_$__cuda_sm70_shflsync_bfly_p)
$__internal_23_$__cuda_sm70_shflsync_bfly_p:
[----:B------:R-:W-:Y:S02]  /*1e920*/  MOV R166, 0xffffffff ;  /* 0xffffffff00a67802 */ /* 0x000fe40000000f00 */
[----:B------:R-:W-:-:S02]  /*1e930*/  MOV R3, 0x1f ;  /* 0x0000001f00037802 */ /* 0x000fc40000000f00 */
[----:B------:R-:W-:Y:S04]  /*1e940*/  WARPSYNC R166 ;  /* 0x000000a600007348 */ /* 0x000fe80003800000 */
[----:B------:R1:W2:Y:S02]  /*1e950*/  SHFL.BFLY PT, R0, R132, R0, R3 ;  /* 0x0c00000084007389 */ /* 0x0002a400000e0003 */
[----:B-1----:R-:W-:-:S04]  /*1e960*/  MOV R3, 0x0 ;  /* 0x0000000000037802 */ /* 0x002fc80000000f00 */
[----:B--2---:R-:W-:Y:S05]  /*1e970*/  RET.REL.NODEC R2 `(_ZN7cutlass13device_kernelIN5flash19enable_sm80_to_sm89INS1_16FlashAttnFwdSm80INS1_25CollectiveMainloopFwdSm80ILi8ELi1ELb0EN4cute5tupleIJNS5_1CILi128EEENS7_ILi32EEENS7_ILi256EEEEEELi256ENS_6half_tEfNS_4arch4Sm80ELb1ELb0ELb0ELb1ELb1ELb1ELb1ELb1EEENS1_21CollectiveEpilogueFwdINS6_IJS8_SA_S9_EEENS6_IJNS7_ILi1EEESI_SI_EEESC_SE_Li256ELb1ELb1ELb1ELb0EEENS1_36VarlenDynamicPersistentTileSchedulerILi128ELi32ELi256ELi256ELb1ELb1ELb0ELb1ELb1ELb1EEEEEEEEEvNT_6ParamsE) ;  /* 0xfffe168002007950 */ /* 0x004fea0003c3ffff */
        .weak           $__internal_24_$__cuda_sm70_shflsync_idx_p
        .type           $__internal_24_$__cuda_sm70_shflsync_idx_p,@function
        .size           $__internal_24_$__cuda_sm70_shflsync_idx_p,($__internal_25_$__cuda_sm70_shflsync_up_p - $__internal_24_$__cuda_sm70_shflsync_idx_p)
$__internal_24_$__cuda_sm70_shflsync_idx_p:
[----:B------:R1:W-:Y:S02]  /*1e980*/  STL [R1+0x44], R4 ;  /* 0x0000440401007387 */ /* 0x0003e40000100800 */
[----:B-1----:R-:W-:-:S04]  /*1e990*/  MOV R4, 0xffffffff ;  /* 0xffffffff00047802 */ /* 0x002fc80000000f00 */
[----:B------:R-:W-:Y:S04]  /*1e9a0*/  WARPSYNC R4 ;  /* 0x0000000400007348 */ /* 0x000fe80003800000 */
[----:B------:R1:W2:Y:S04]  /*1e9b0*/  SHFL.IDX PT, R0, R0, R2, R201 ;  /* 0x0000000200007389 */ /* 0x0002a800000e00c9 */
[----:B-1----:R1:W5:Y:S01]  /*1e9c0*/  LDL.LU R4, [R1+0x44] ;  /* 0x0000440001047983 */ /* 0x0023620000300800 */
[----:B------:R-:W-:Y:S02]  /*1e9d0*/  MOV R2, R3 ;  /* 0x0000000300027202 */ /* 0x000fe40000000f00 */
[----:B------:R-:W-:-:S04]  /*1e9e0*/  MOV R3, 0x0 ;  /* 0x0000000000037802 */ /* 0x000fc80000000f00 */
[----:B--2---:R-:W-:Y:S05]  /*1e9f0*/  RET.REL.NODEC R2 `(_ZN7cutlass13device_kernelIN5flash19enable_sm80_to_sm89INS1_16FlashAttnFwdSm80INS1_25CollectiveMainloopFwdSm80ILi8ELi1ELb0EN4cute5tupleIJNS5_1CILi128EEENS7_ILi32EEENS7_ILi256EEEEEELi256ENS_6half_tEfNS_4arch4Sm80ELb1ELb0ELb0ELb1ELb1ELb1ELb1ELb1EEENS1_21CollectiveEpilogueFwdINS6_IJS8_SA_S9_EEENS6_IJNS7_ILi1EEESI_SI_EEESC_SE_Li256ELb1ELb1ELb1ELb0EEENS1_36VarlenDynamicPersistentTileSchedulerILi128ELi32ELi256ELi256ELb1ELb1ELb0ELb1ELb1ELb1EEEEEEEEEvNT_6ParamsE) ;  /* 0xfffe160002007950 */ /* 0x004fea0003c3ffff */
        .weak           $__internal_25_$__cuda_sm70_shflsync_up_p
        .type           $__internal_25_$__cuda_sm70_shflsync_up_p,@function
        .size           $__internal_25_$__cuda_sm70_shflsync_up_p,($__internal_26_$__cuda_sm70_votesync_ballot - $__internal_25_$__cuda_sm70_shflsync_up_p)
$__internal_25_$__cuda_sm70_shflsync_up_p:
[----:B------:R-:W-:Y:S02]  /*1ea00*/  MOV R4, RZ ;  /* 0x000000ff00047202 */ /* 0x000fe40000000f00 */
[----:B------:R-:W-:-:S04]  /*1ea10*/  MOV R10, 0xffffffff ;  /* 0xffffffff000a7802 */ /* 0x000fc80000000f00 */
[----:B------:R-:W-:Y:S04]  /*1ea20*/  WARPSYNC R10 ;  /* 0x0000000a00007348 */ /* 0x000fe80003800000 */
[----:B------:R1:W2:Y:S02]  /*1ea30*/  SHFL.UP PT, R4, R0, R3, R4 ;  /* 0x0400000300047389 */ /* 0x0002a400000e0004 */
[----:B-1----:R-:W-:-:S04]  /*1ea40*/  MOV R3, 0x0 ;  /* 0x0000000000037802 */ /* 0x002fc80000000f00 */
[----:B--2---:R-:W-:Y:S05]  /*1ea50*/  RET.REL.NODEC R2 `(_ZN7cutlass13device_kernelIN5flash19enable_sm80_to_sm89INS1_16FlashAttnFwdSm80INS1_25CollectiveMainloopFwdSm80ILi8ELi1ELb0EN4cute5tupleIJNS5_1CILi128EEENS7_ILi32EEENS7_ILi256EEEEEELi256ENS_6half_tEfNS_4arch4Sm80ELb1ELb0ELb0ELb1ELb1ELb1ELb1ELb1EEENS1_21CollectiveEpilogueFwdINS6_IJS8_SA_S9_EEENS6_IJNS7_ILi1EEESI_SI_EEESC_SE_Li256ELb1ELb1ELb1ELb0EEENS1_36VarlenDynamicPersistentTileSchedulerILi128ELi32ELi256ELi256ELb1ELb1ELb0ELb1ELb1ELb1EEEEEEEEEvNT_6ParamsE) ;  /* 0xfffe15a002007950 */ /* 0x004fea0003c3ffff */
        .weak           $__internal_26_$__cuda_sm70_votesync_ballot
        .type           $__internal_26_$__cuda_sm70_votesync_ballot,@function
        .size           $__internal_26_$__cuda_sm70_votesync_ballot,(.L_x_3259 - $__internal_26_$__cuda_sm70_votesync_ballot)
$__internal_26_$__cuda_sm70_votesync_ballot:
[----:B------:R-:W-:Y:S01]  /*1ea60*/  ISETP.NE.U32.AND P0, PT, R0, 0x1, PT ;  /* 0x000000010000780c */ /* 0x000fe20003f05070 */
[----:B------:R-:W-:-:S04]  /*1ea70*/  IMAD.MOV.U32 R3, RZ, RZ, -0x1 ;  /* 0xffffffffff037424 */ /* 0x000fc800078e00ff */
[----:B------:R-:W-:Y:S08]  /*1ea80*/  WARPSYNC R3 ;  /* 0x0000000300007348 */ /* 0x000ff00003800000 */
[----:B------:R-:W-:-:S04]  /*1ea90*/  VOTE.ANY R0, PT, !P0 ;  /* 0x0000000000007806 */ /* 0x000fc800040e0100 */
[----:B------:R-:W-:Y:S01]  /*1eaa0*/  LOP3.LUT R0, R0, R3, RZ, 0xc0, !PT ;  /* 0x0000000300007212 */ /* 0x000fe200078ec0ff */
[----:B------:R-:W-:-:S04]  /*1eab0*/  IMAD.MOV.U32 R3, RZ, RZ, 0x0 ;  /* 0x00000000ff037424 */ /* 0x000fc800078e00ff */
[----:B------:R-:W-:Y:S05]  /*1eac0*/  RET.REL.NODEC R2 `(_ZN7cutlass13device_kernelIN5flash19enable_sm80_to_sm89INS1_16FlashAttnFwdSm80INS1_25CollectiveMainloopFwdSm80ILi8ELi1ELb0EN4cute5tupleIJNS5_1CILi128EEENS7_ILi32EEENS7_ILi256EEEEEELi256ENS_6half_tEfNS_4arch4Sm80ELb1ELb0ELb0ELb1ELb1ELb1ELb1ELb1EEENS1_21CollectiveEpilogueFwdINS6_IJS8_SA_S9_EEENS6_IJNS7_ILi1EEESI_SI_EEESC_SE_Li256ELb1ELb1ELb1ELb0EEENS1_36VarlenDynamicPersistentTileSchedulerILi128ELi32ELi256ELi256ELb1ELb1ELb0ELb1ELb1ELb1EEEEEEEEEvNT_6ParamsE) ;  /* 0xfffe153002007950 */ /* 0x000fea0003c3ffff */
.L_x_1531:
        /* <DEDUP_REMOVED lines=11> */
.L_x_3259:


//--------------------- .text._ZN7cutlass13device_kernelIN5flash19enable_sm80_to_sm89INS1_16FlashAttnFwdSm80INS1_25CollectiveMainloopFwdSm80ILi8ELi1ELb0EN4cute5tupleIJNS5_1CILi128EEENS7_ILi96EEENS7_ILi256EEEEEELi256ENS_6half_tEfNS_4arch4Sm80ELb0ELb0ELb0ELb0ELb1ELb0ELb1ELb1EEENS1_21CollectiveEpilogueFwdINS6_IJS8_SA_S9_EEENS6_IJNS7_ILi1EEESI_SI_EEESC_SE_Li256ELb0ELb1ELb1ELb0EEENS1_19SingleTileSchedulerILb0ELb1ELb1ELi128EEEEEEEEEvNT_6ParamsE --------------------------
	.section	.text._ZN7cutlass13device_kernelIN5flash19enable_sm80_to_sm89INS1_16FlashAttnFwdSm80INS1_25CollectiveMainloopFwdSm80ILi8ELi1ELb0EN4cute5tupleIJNS5_1CILi128EEENS7_ILi96EEENS7_ILi256EEEEEELi256ENS_6half_tEfNS_4arch4Sm80ELb0ELb0ELb0ELb0ELb1ELb0ELb1ELb1EEENS1_21CollectiveEpilogueFwdINS6_IJS8_SA_S9_EEENS6_IJNS7_ILi1EEESI_SI_EEESC_SE_Li256ELb0ELb1ELb1ELb0EEENS1_19SingleTileSchedulerILb0ELb1ELb1ELi128EEEEEEEEEvNT_6ParamsE,"ax",@progbits
	.sectioninfo	@"SHI_REGISTERS=255"
	.align	128
.text._ZN7cutlass13device_kernelIN5flash19enable_sm80_to_sm89INS1_16FlashAttnFwdSm80INS1_25CollectiveMainloopFwdSm80ILi8ELi1ELb0EN4cute5tupleIJNS5_1CILi128EEENS7_ILi96EEENS7_ILi256EEEEEELi256ENS_6half_tEfNS_4arch4Sm80ELb0ELb0ELb0ELb0ELb1ELb0ELb1ELb1EEENS1_21CollectiveEpilogueFwdINS6_IJS8_SA_S9_EEENS6_IJNS7_ILi1EEESI_SI_EEESC_SE_Li256ELb0ELb1ELb1ELb0EEENS1_19SingleTileSchedulerILb0ELb1ELb1ELi128EEEEEEEEEvNT_6ParamsE:
        .type           _ZN7cutlass13device_kernelIN5flash19enable_sm80_to_sm89INS1_16FlashAttnFwdSm80INS1_25CollectiveMainloopFwdSm80ILi8ELi1ELb0EN4cute5tupleIJNS5_1CILi128EEENS7_ILi96EEENS7_ILi256EEEEEELi256ENS_6half_tEfNS_4arch4Sm80ELb0ELb0ELb0ELb0ELb1ELb0ELb1ELb1EEENS1_21CollectiveEpilogueFwdINS6_IJS8_SA_S9_EEENS6_IJNS7_ILi1EEESI_SI_EEESC_SE_Li256ELb0ELb1ELb1ELb0EEENS1_19SingleTileSchedulerILb0ELb1ELb1ELi128EEEEEEEEEvNT_6ParamsE,@function
        .size           _ZN7cutlass13device_kernelIN5flash19enable_sm80_to_sm89INS1_16FlashAttnFwdSm80INS1_25CollectiveMainloopFwdSm80ILi8ELi1ELb0EN4cute5tupleIJNS5_1CILi128EEENS7_ILi96EEENS7_ILi256EEEEEELi256ENS_6half_tEfNS_4arch4Sm80ELb0ELb0ELb0ELb0ELb1ELb0ELb1ELb1EEENS1_21CollectiveEpilogueFwdINS6_IJS8_SA_S9_EEENS6_IJNS7_ILi1EEESI_SI_EEESC_SE_Li256ELb0ELb1ELb1ELb0EEENS1_19SingleTileSchedulerILb0ELb1ELb1ELi128EEEEEEEEEvNT_6ParamsE,(.L_x_3264 - _ZN7cutlass13device_kernelIN5flash19enable_sm80_to_sm89INS1_16FlashAttnFwdSm80INS1_25CollectiveMainloopFwdSm80ILi8ELi1ELb0EN4cute5tupleIJNS5_1CILi128EEENS7_ILi96EEENS7_ILi256EEEEEELi256ENS_6half_tEfNS_4arch4Sm80ELb0ELb0ELb0ELb0ELb1ELb0ELb1ELb1EEENS1_21CollectiveEpilogueFwdINS6_IJS8_SA_S9_EEENS6_IJNS7_ILi1EEESI_SI_EEESC_SE_Li256ELb0ELb1ELb1ELb0EEENS1_19SingleTileSchedulerILb0ELb1ELb1ELi128EEEEEEEEEvNT_6ParamsE)
        .other          _ZN7cutlass13device_kernelIN5flash19enable_sm80_to_sm89INS1_16FlashAttnFwdSm80INS1_25CollectiveMainloopFwdSm80ILi8ELi1ELb0EN4cute5tupleIJNS5_1CILi128EEENS7_ILi96EEENS7_ILi256EEEEEELi256ENS_6half_tEfNS_4arch4Sm80ELb0ELb0ELb0ELb0ELb1ELb0ELb1ELb1EEENS1_21CollectiveEpilogueFwdINS6_IJS8_SA_S9_EEENS6_IJNS7_ILi1EEESI_SI_EEESC_SE_Li256ELb0ELb1ELb1ELb0EEENS1_19SingleTileSchedulerILb0ELb1ELb1ELi128EEEEEEEEEvNT_6ParamsE,@"STO_CUDA_ENTRY STV_DEFAULT"
_ZN7cutlass13device_kernelIN5flash19enable_sm80_to_sm89INS1_16FlashAttnFwdSm80INS1_25CollectiveMainloopFwdSm80ILi8ELi1ELb0EN4cute5tupleIJNS5_1CILi128EEENS7_ILi96EEENS7_ILi256EEEEEELi256ENS_6half_tEfNS_4arch4Sm80ELb0ELb0ELb0ELb0ELb1ELb0ELb1ELb1EEENS1_21CollectiveEpilogueFwdINS6_IJS8_SA_S9_EEENS6_IJNS7_ILi1EEESI_SI_EEESC_SE_Li256ELb0ELb1ELb1ELb0EEENS1_19SingleTileSchedulerILb0ELb1ELb1ELi128EEEEEEEEEvNT_6ParamsE:
        /* <DEDUP_REMOVED lines=18> */
.L_x_1532:
[----:B------:R-:W-:Y:S02]  /*0120*/  ULDC.64 UR4, c[0x0][0x550] ;  /* 0x0001540000047ab9 */ /* 0x000fe40000000a00 */
[----:B------:R-:W-:Y:S02]  /*0130*/  UISETP.NE.AND UP0, UPT, UR4, 0x1, UPT ;  /* 0x000000010400788c */ /* 0x000fe4000bf05270 */
[----:B------:R-:W-:-:S02]  /*0140*/  UIMAD.WIDE.U32 UR8, UR7, UR5, URZ ;  /* 0x00000005070872a5 */ /* 0x000fc4000f8e003f */
[----:B------:R-:W-:Y:S02]  /*0150*/  ULDC UR4, c[0x0][0x558] ;  /* 0x0001560000047ab9 */ /* 0x000fe40000000800 */
[----:B------:R-:W-:-:S05]  /*0160*/  UMOV UR11, UR7 ;  /* 0x00000007000b7c82 */ /* 0x000fca0008000000 */
[----:B------:R-:W-:-:S03]  /*0170*/  @UP0 USHF.R.U32.HI UR11, URZ, UR4, UR9 ;  /* 0x000000043f0b0299 */ /* 0x000fc60008011609 */
.L_x_1533:
        /* <DEDUP_REMOVED lines=8> */
[----:B------:R-:W-:-:S06]  /*0200*/  UISETP.NE.AND.EX UP0, UPT, URZ, UR5, UPT, UP0 ;  /* 0x000000053f00728c */ /* 0x000fcc000bf05300 */
[----:B------:R-:W-:-:S05]  /*0210*/  PLOP3.LUT P0, PT, PT, PT, UP0, 0x80, 0x0 ;  /* 0x000000000000781c */ /* 0x000fca0003f0f008 */
[----:B------:R-:W-:Y:S02]  /*0220*/  @UP0 UMOV UR4, 0x4 ;  /* 0x0000000400040882 */ /* 0x000fe40000000000 */
[----:B------:R-:W-:-:S03]  /*0230*/  @UP0 UIMAD.WIDE UR4, UR6, UR4, UR12 ;  /* 0x00000004060402a5 */ /* 0x000fc6000f8e020c */
[----:B------:R-:W-:-:S03]  /*0240*/  ULDC.64 UR12, c[0x0][0x118] ;  /* 0x00004600000c7ab9 */ /* 0x000fc60000000a00 */
        /* <DEDUP_REMOVED lines=10> */
[----:B------:R-:W-:-:S04]  /*02f0*/  UIMAD.WIDE UR4, UR4, 0x2aaaaaab, URZ ;  /* 0x2aaaaaab040478a5 */ /* 0x000fc8000f8e023f */
[----:B------:R-:W-:-:S04]  /*0300*/  USHF.R.U32.HI UR7, URZ, 0x1f, UR5 ;  /* 0x0000001f3f077899 */ /* 0x000fc80008011605 */
[----:B------:R-:W-:Y:S01]  /*0310*/  ULEA.HI.SX32 UR7, UR5, UR7, 0x1c ;  /* 0x0000000705077291 */ /* 0x000fe2000f8fe23f */
[----:B--2---:R1:W2:Y:S01]  /*0320*/  @P0 R2UR UR9, R4 ;  /* 0x00000000040903c2 */ /* 0x0042a200000e0000 */
[----:B------:R-:W-:-:S13]  /*0330*/  PLOP3.LUT P0, PT, PT, PT, UP0, 0x80, 0x0 ;  /* 0x000000000000781c */ /* 0x000fda0003f0f008 */
[----:B------:R-:W-:Y:S05]  /*0340*/  @!P0 BRA `(.L_x_1534) ;  /* 0x0000023000008947 */ /* 0x000fea0003800000 */
[----:B------:R-:W-:Y:S02]  /*0350*/  USHF.R.U32.HI UR4, URZ, 0x10, UR8 ;  /* 0x000000103f047899 */ /* 0x000fe40008011608 */
[----:B------:R-:W-:Y:S02]  /*0360*/  ULDC UR5, c[0x0][0x338] ;  /* 0x0000ce0000057ab9 */ /* 0x000fe40000000800 */
[----:B------:R-:W-:Y:S02]  /*0370*/  UISETP.NE.AND UP0, UPT, UR4, URZ, UPT ;  /* 0x0000003f0400728c */ /* 0x000fe4000bf05270 */
[----:B------:R-:W-:Y:S02]  /*0380*/  UMOV UR18, URZ ;  /* 0x0000003f00127c82 */ /* 0x000fe40008000000 */
[----:B------:R-:W-:-:S04]  /*0390*/  USEL UR5, UR4, UR5, UP0 ;  /* 0x0000000504057287 */ /* 0x000fc80008000000 */
[----:B------:R-:W-:Y:S02]  /*03a0*/  UIADD3 UR17, UR7, -0x1, UR5 ;  /* 0xffffffff07117890 */ /* 0x000fe4000fffe005 */
[----:B------:R-:W-:-:S05]  /*03b0*/  IMAD.U32 R0, RZ, RZ, UR5 ;  /* 0x00000005ff007e24 */ /* 0x000fca000f8e00ff */
[-C--:B------:R-:W-:Y:S02]  /*03c0*/  IABS R3, R0.reuse ;  /* 0x0000000000037213 */ /* 0x080fe40000000000 */
[----:B------:R-:W-:Y:S02]  /*03d0*/  IABS R0, R0 ;  /* 0x0000000000007213 */ /* 0x000fe40000000000 */
[----:B------:R-:W3:Y:S03]  /*03e0*/  R2UR UR16, R3 ;  /* 0x00000000031073c2 */ /* 0x000ee600000e0000 */
[----:B------:R-:W-:-:S05]  /*03f0*/  IMAD.MOV R0, RZ, RZ, -R0 ;  /* 0x000000ffff007224 */ /* 0x000fca00078e0a00 */
[----:B------:R-:W4:Y:S01]  /*0400*/  R2UR UR14, R0 ;  /* 0x00000000000e73c2 */ /* 0x000f2200000e0000 */
[----:B---3--:R-:W3:Y:S08]  /*0410*/  I2F.RP R3, UR16 ;  /* 0x0000001000037d06 */ /* 0x008ef00008209400 */
[----:B---3--:R-:W3:Y:S02]  /*0420*/  MUFU.RCP R3, R3 ;  /* 0x0000000300037308 */ /* 0x008ee40000001000 */
[----:B---3--:R-:W-:-:S06]  /*0430*/  IADD3 R3, R3, 0xffffffe, RZ ;  /* 0x0ffffffe03037810 */ /* 0x008fcc0007ffe0ff */
[----:B------:R-:W3:Y:S02]  /*0440*/  F2I.FTZ.U32.TRUNC.NTZ R3, R3 ;  /* 0x0000000300037305 */ /* 0x000ee4000021f000 */
[----:B---3--:R3:W5:Y:S02]  /*0450*/  R2UR UR19, R3 ;  /* 0x00000000031373c2 */ /* 0x00876400000e0000 */
[----:B---3--:R-:W-:Y:S01]  /*0460*/  IMAD.U32 R3, RZ, RZ, UR17 ;  /* 0x00000011ff037e24 */ /* 0x008fe2000f8e00ff */
[----:B-----5:R-:W-:Y:S02]  /*0470*/  UIADD3 UR4, URZ, -UR19, URZ ;  /* 0x800000133f047290 */ /* 0x020fe4000fffe03f */
[----:B------:R-:W-:Y:S02]  /*0480*/  ULOP3.LUT UR17, UR17, UR5, URZ, 0x3c, !UPT ;  /* 0x0000000511117292 */ /* 0x000fe4000f8e3c3f */
[----:B------:R-:W-:Y:S01]  /*0490*/  IABS R3, R3 ;  /* 0x0000000300037213 */ /* 0x000fe20000000000 */
[----:B------:R-:W-:-:S03]  /*04a0*/  UIMAD UR4, UR4, UR16, URZ ;  /* 0x00000010040472a4 */ /* 0x000fc6000f8e023f */
[----:B------:R-:W3:Y:S01]  /*04b0*/  R2UR UR15, R3 ;  /* 0x00000000030f73c2 */ /* 0x000ee200000e0000 */
[----:B------:R-:W-:-:S04]  /*04c0*/  UIMAD.WIDE.U32 UR18, UR19, UR4, UR18 ;  /* 0x00000004131272a5 */ /* 0x000fc8000f8e0012 */
[----:B---3--:R-:W-:-:S04]  /*04d0*/  UIMAD.WIDE.U32 UR18, UR19, UR15, URZ ;  /* 0x0000000f131272a5 */ /* 0x008fc8000f8e003f */
[----:B----4-:R-:W-:-:S04]  /*04e0*/  UIMAD UR14, UR19, UR14, UR15 ;  /* 0x0000000e130e72a4 */ /* 0x010fc8000f8e020f */
        /* <DEDUP_REMOVED lines=9> */
.L_x_1534:
[----:B------:R-:W-:Y:S01]  /*0580*/  ULOP3.LUT UR8, UR8, 0xffff, URZ, 0xc0, !UPT ;  /* 0x0000ffff08087892 */ /* 0x000fe2000f8ec03f */
[----:B------:R-:W-:Y:S01]  /*0590*/  PLOP3.LUT P2, PT, PT, PT, PT, 0x80, 0x0 ;  /* 0x000000000000781c */ /* 0x000fe20003f4f070 */
[----:B------:R-:W-:Y:S01]  /*05a0*/  IMAD.MOV.U32 R6, RZ, RZ, RZ ;  /* 0x000000ffff067224 */ /* 0x000fe200078e00ff */
[----:B------:R-:W-:Y:S01]  /*05b0*/  CS2R R164, SRZ ;  /* 0x0000000000a47805 */ /* 0x000fe2000001ff00 */
[----:B------:R-:W-:Y:S01]  /*05c0*/  UIMAD UR8, UR8, UR19, URZ ;  /* 0x00000013080872a4 */ /* 0x000fe2000f8e023f */
[----:B-1----:R-:W-:Y:S01]  /*05d0*/  IMAD.MOV.U32 R4, RZ, RZ, RZ ;  /* 0x000000ffff047224 */ /* 0x002fe200078e00ff */
        /* <DEDUP_REMOVED lines=78> */
[----:B------:R-:W1:Y:S01]  /*0ac0*/  S2R R9, SR_CTAID.X ;  /* 0x0000000000097919 */ /* 0x000e620000002500 */
[----:B------:R-:W-:Y:S01]  /*0ad0*/  SHF.R.S32.HI R6, RZ, 0x1f, R2 ;  /* 0x0000001fff067819 */ /* 0x000fe20000011402 */
[----:B------:R-:W-:Y:S01]  /*0ae0*/  IMAD.MOV.U32 R0, RZ, RZ, c[0x0][0x2c4] ;  /* 0x0000b100ff007624 */ /* 0x000fe200078e00ff */
[----:B------:R-:W-:Y:S01]  /*0af0*/  USHF.R.S32.HI UR14, URZ, 0x1f, UR11 ;  /* 0x0000001f3f0e7899 */ /* 0x000fe2000801140b */
[----:B------:R3:W4:Y:S01]  /*0b00*/  @P1 LDG.E R3, [R4.64] ;  /* 0x0000000c04031981 */ /* 0x000722000c1e1900 */
[----:B------:R-:W-:Y:S01]  /*0b10*/  LEA.HI R30, R6, R2, RZ, 0x3 ;  /* 0x00000002061e7211 */ /* 0x000fe200078f18ff */
[----:B------:R-:W-:Y:S01]  /*0b20*/  ULDC.64 UR4, c[0x0][0x1b8] ;  /* 0x00006e0000047ab9 */ /* 0x000fe20000000a00 */
[----:B------:R-:W-:Y:S01]  /*0b30*/  ISETP.NE.AND P0, PT, R0, 0x1, PT ;  /* 0x000000010000780c */ /* 0x000fe20003f05270 */
[----:B------:R-:W-:Y:S01]  /*0b40*/  UIMAD UR14, UR14, UR4, URZ ;  /* 0x000000040e0e72a4 */ /* 0x000fe2000f8e023f */
[----:B------:R-:W-:Y:S01]  /*0b50*/  LOP3.LUT R13, R30, 0xfffffff8, RZ, 0xc0, !PT ;  /* 0xfffffff81e0d7812 */ /* 0x000fe200078ec0ff */
[----:B------:R-:W-:Y:S01]  /*0b60*/  UIMAD.WIDE.U32 UR16, UR11, UR4, URZ ;  /* 0x000000040b1072a5 */ /* 0x000fe2000f8e003f */
[----:B------:R-:W-:Y:S01]  /*0b70*/  SHF.R.S32.HI R30, RZ, 0x3, R30 ;  /* 0x00000003ff1e7819 */ /* 0x000fe2000001141e */
[----:B------:R-:W-:Y:S01]  /*0b80*/  UIMAD UR14, UR11, UR5, UR14 ;  /* 0x000000050b0e72a4 */ /* 0x000fe2000f8e020e */
[----:B------:R-:W-:Y:S01]  /*0b90*/  BSSY B0, `(.L_x_1536) ;  /* 0x000005a000007945 */ /* 0x000fe20003800000 */
[----:B------:R-:W-:Y:S01]  /*0ba0*/  IMAD.IADD R13, R2, 0x1, -R13 ;  /* 0x00000001020d7824 */ /* 0x000fe200078e0a0d */
[----:B------:R-:W-:Y:S01]  /*0bb0*/  USHF.R.S32.HI UR15, URZ, 0x1f, UR6 ;  /* 0x0000001f3f0f7899 */ /* 0x000fe20008011406 */
[----:B------:R-:W-:Y:S01]  /*0bc0*/  IMAD.SHL.U32 R249, R30, 0x40, RZ ;  /* 0x000000401ef97824 */ /* 0x000fe200078e00ff */
[----:B------:R-:W-:Y:S01]  /*0bd0*/  ULDC.64 UR4, c[0x0][0x1c0] ;  /* 0x0000700000047ab9 */ /* 0x000fe20000000a00 */
[C---:B------:R-:W-:Y:S01]  /*0be0*/  IMAD R108, R13.reuse, 0x20, R30 ;  /* 0x000000200d6c7824 */ /* 0x040fe200078e021e */
[----:B------:R-:W-:Y:S01]  /*0bf0*/  UIADD3 UR17, UR17, UR14, URZ ;  /* 0x0000000e11117290 */ /* 0x000fe2000fffe03f */
[----:B------:R-:W-:Y:S01]  /*0c00*/  IMAD.SHL.U32 R33, R13, 0x8, RZ ;  /* 0x000000080d217824 */ /* 0x000fe200078e00ff */
[----:B------:R-:W-:Y:S01]  /*0c10*/  UIMAD UR15, UR15, UR4, URZ ;  /* 0x000000040f0f72a4 */ /* 0x000fe2000f8e023f */
[----:B------:R-:W-:Y:S01]  /*0c20*/  LOP3.LUT R249, R249, 0x1c0, RZ, 0xc0, !PT ;  /* 0x000001c0f9f97812 */ /* 0x000fe200078ec0ff */
[----:B------:R-:W-:Y:S01]  /*0c30*/  UIMAD.WIDE.U32 UR16, UR6, UR4, UR16 ;  /* 0x00000004061072a5 */ /* 0x000fe2000f8e0010 */
[----:B-1----:R-:W-:Y:S01]  /*0c40*/  IMAD R7, R9, 0x80, R108 ;  /* 0x0000008009077824 */ /* 0x002fe200078e026c */
[----:B------:R-:W-:Y:S01]  /*0c50*/  UIMAD UR5, UR6, UR5, UR15 ;  /* 0x00000005060572a4 */ /* 0x000fe2000f8e020f */
[----:B------:R1:W-:Y:S01]  /*0c60*/  STL [R1], R108 ;  /* 0x0000006c01007387 */ /* 0x0003e20000100800 */
[----:B------:R-:W-:Y:S01]  /*0c70*/  ULDC UR4, c[0x0][0x168] ;  /* 0x00005a0000047ab9 */ /* 0x000fe20000000800 */
[----:B------:R-:W-:Y:S01]  /*0c80*/  @P0 IMAD.HI.U32 R0, R7, c[0x0][0x2c8], RZ ;  /* 0x0000b20007000a27 */ /* 0x000fe200078e00ff */
[----:B------:R-:W-:Y:S01]  /*0c90*/  UIADD3 UR5, UR17, UR5, URZ ;  /* 0x0000000511057290 */ /* 0x000fe2000fffe03f */
[----:B------:R-:W-:-:S02]  /*0ca0*/  IADD3 R12, R33, 0x40, RZ ;  /* 0x00000040210c7810 */ /* 0x000fc40007ffe0ff */
[----:B---3--:R-:W-:Y:S01]  /*0cb0*/  IMAD.MOV.U32 R5, RZ, RZ, R7 ;  /* 0x000000ffff057224 */ /* 0x008fe200078e0007 */
[----:B------:R-:W-:Y:S01]  /*0cc0*/  @P0 SHF.R.U32.HI R5, RZ, c[0x0][0x2cc], R0 ;  /* 0x0000b300ff050a19 */ /* 0x000fe20000011600 */
[----:B------:R-:W-:Y:S01]  /*0cd0*/  IMAD.U32 R11, RZ, RZ, UR17 ;  /* 0x00000011ff0b7e24 */ /* 0x000fe2000f8e00ff */
[C---:B------:R-:W-:Y:S01]  /*0ce0*/  IADD3 R32, R33.reuse, 0x80, RZ ;  /* 0x0000008021207810 */ /* 0x040fe20007ffe0ff */
[----:B------:R-:W-:Y:S01]  /*0cf0*/  IMAD.U32 R10, RZ, RZ, UR16 ;  /* 0x00000010ff0a7e24 */ /* 0x000fe2000f8e00ff */
[--C-:B------:R-:W-:Y:S01]  /*0d00*/  SHF.R.S32.HI R4, RZ, 0x1f, R5.reuse ;  /* 0x0000001fff047819 */ /* 0x100fe20000011405 */
[----:B------:R-:W-:Y:S01]  /*0d10*/  IMAD.MOV R0, RZ, RZ, -R5 ;  /* 0x000000ffff007224 */ /* 0x000fe200078e0a05 */
[----:B------:R-:W-:Y:S01]  /*0d20*/  ISETP.GE.AND P3, PT, R33, c[0x0][0x198], PT ;  /* 0x0000660021007a0c */ /* 0x000fe20003f66270 */
[----:B------:R-:W-:Y:S01]  /*0d30*/  IMAD.U32 R11, RZ, RZ, UR5 ;  /* 0x00000005ff0b7e24 */ /* 0x000fe2000f8e00ff */
[----:B------:R-:W-:Y:S01]  /*0d40*/  ULDC UR5, c[0x0][0x2c4] ;  /* 0x0000b10000057ab9 */ /* 0x000fe20000000800 */
[----:B------:R-:W-:Y:S01]  /*0d50*/  IMAD R0, R0, c[0x0][0x2c4], R7 ;  /* 0x0000b10000007a24 */ /* 0x000fe200078e0207 */
[----:B------:R-:W-:Y:S01]  /*0d60*/  UIMAD UR4, UR5, UR4, URZ ;  /* 0x00000004050472a4 */ /* 0x000fe2000f8e023f */
[----:B------:R-:W-:Y:S01]  /*0d70*/  IMAD R4, R4, c[0x0][0x1b0], RZ ;  /* 0x00006c0004047a24 */ /* 0x000fe200078e02ff */
[----:B------:R-:W-:Y:S01]  /*0d80*/  ISETP.GE.AND P4, PT, R12, c[0x0][0x198], PT ;  /* 0x000066000c007a0c */ /* 0x000fe20003f86270 */
[----:B------:R-:W-:Y:S01]  /*0d90*/  IMAD.WIDE.U32 R10, R5, c[0x0][0x1b0], R10 ;  /* 0x00006c00050a7a25 */ /* 0x000fe200078e000a */
[----:B------:R-:W-:-:S02]  /*0da0*/  SHF.R.S32.HI R8, RZ, 0x1f, R0 ;  /* 0x0000001fff087819 */ /* 0x000fc40000011400 */
[----:B------:R-:W-:Y:S01]  /*0db0*/  ISETP.GE.AND P6, PT, R32, c[0x0][0x198], PT ;  /* 0x0000660020007a0c */ /* 0x000fe20003fc6270 */
[----:B------:R-:W-:Y:S02]  /*0dc0*/  IMAD R4, R5, c[0x0][0x1b4], R4 ;  /* 0x00006d0005047a24 */ /* 0x000fe400078e0204 */
[----:B------:R-:W-:Y:S02]  /*0dd0*/  IMAD R8, R8, c[0x0][0x1a8], RZ ;  /* 0x00006a0008087a24 */ /* 0x000fe400078e02ff */
[----:B------:R-:W-:Y:S01]  /*0de0*/  IMAD.IADD R5, R11, 0x1, R4 ;  /* 0x000000010b057824 */ /* 0x000fe200078e0204 */
[CC--:B------:R-:W-:Y:S01]  /*0df0*/  LEA.HI R11, R6.reuse, R2.reuse, RZ, 0x4 ;  /* 0x00000002060b7211 */ /* 0x0c0fe200078f20ff */
[----:B------:R-:W-:Y:S01]  /*0e00*/  IMAD.MOV.U32 R4, RZ, RZ, R10 ;  /* 0x000000ffff047224 */ /* 0x000fe200078e000a */
[----:B------:R-:W-:Y:S01]  /*0e10*/  LEA.HI R10, R6, R2, RZ, 0x6 ;  /* 0x00000002060a7211 */ /* 0x000fe200078f30ff */
[C---:B------:R-:W-:Y:S02]  /*0e20*/  IMAD R8, R0.reuse, c[0x0][0x1ac], R8 ;  /* 0x00006b0000087a24 */ /* 0x040fe400078e0208 */
[----:B------:R-:W-:Y:S01]  /*0e30*/  IMAD.WIDE.U32 R4, R0, c[0x0][0x1a8], R4 ;  /* 0x00006a0000047a25 */ /* 0x000fe200078e0004 */
[----:B------:R-:W-:-:S03]  /*0e40*/  LOP3.LUT R0, R11, 0xfffffff0, RZ, 0xc0, !PT ;  /* 0xfffffff00b007812 */ /* 0x000fc600078ec0ff */
[----:B------:R-:W-:Y:S01]  /*0e50*/  IMAD.IADD R8, R5, 0x1, R8 ;  /* 0x0000000105087824 */ /* 0x000fe200078e0208 */
[----:B------:R-:W-:Y:S01]  /*0e60*/  LEA R16, P0, R4, c[0x0][0x160], 0x1 ;  /* 0x0000580004107a11 */ /* 0x000fe200078008ff */
[----:B------:R-:W-:Y:S02]  /*0e70*/  IMAD.IADD R0, R2, 0x1, -R0 ;  /* 0x0000000102007824 */ /* 0x000fe400078e0a00 */
[----:B------:R-:W-:Y:S01]  /*0e80*/  IMAD R9, R9, 0x80, R30 ;  /* 0x0000008009097824 */ /* 0x000fe200078e021e */
[----:B------:R-:W-:Y:S01]  /*0e90*/  LEA.HI.X R8, R4, c[0x0][0x164], R8, 0x1, P0 ;  /* 0x0000590004087a11 */ /* 0x000fe200000f0c08 */
[----:B------:R-:W-:Y:S01]  /*0ea0*/  IMAD.SHL.U32 R10, R10, 0x8, RZ ;  /* 0x000000080a0a7824 */ /* 0x000fe200078e00ff */
[----:B------:R-:W-:Y:S01]  /*0eb0*/  SHF.R.S32.HI R7, RZ, 0x1f, R0 ;  /* 0x0000001fff077819 */ /* 0x000fe20000011400 */
[----:B------:R-:W-:Y:S01]  /*0ec0*/  IMAD.MOV.U32 R4, RZ, RZ, 0x10 ;  /* 0x00000010ff047424 */ /* 0x000fe200078e00ff */
[----:B------:R-:W-:Y:S01]  /*0ed0*/  ISETP.GE.AND P0, PT, R9, UR4, PT ;  /* 0x0000000409007c0c */ /* 0x000fe2000bf06270 */
[----:B------:R1:W3:Y:S01]  /*0ee0*/  SHFL.IDX PT, R18, R16, RZ, 0x181f ;  /* 0x00181fff10127589 */ /* 0x0002e200000e0000 */
[----:B------:R-:W-:-:S03]  /*0ef0*/  LEA.HI R7, R7, R0, RZ, 0x3 ;  /* 0x0000000007077211 */ /* 0x000fc600078f18ff */
[----:B------:R1:W2:Y:S01]  /*0f00*/  SHFL.IDX PT, R19, R8, RZ, 0x181f ;  /* 0x00181fff08137589 */ /* 0x0002a200000e0000 */
[----:B------:R-:W-:-:S05]  /*0f10*/  LOP3.LUT R5, R7, 0xfffffff8, RZ, 0xc0, !PT ;  /* 0xfffffff807057812 */ /* 0x000fca00078ec0ff */
[----:B------:R-:W-:Y:S01]  /*0f20*/  IMAD.IADD R5, R0, 0x1, -R5 ;  /* 0x0000000100057824 */ /* 0x000fe200078e0a05 */
[----:B------:R-:W-:-:S04]  /*0f30*/  IADD3 R0, R33, 0xc0, RZ ;  /* 0x000000c021007810 */ /* 0x000fc80007ffe0ff */
[----:B------:R-:W-:Y:S01]  /*0f40*/  ISETP.GE.AND P5, PT, R0, c[0x0][0x198], PT ;  /* 0x0000660000007a0c */ /* 0x000fe20003fa6270 */
[----:B----4-:R4:W5:Y:S03]  /*0f50*/  @P1 R2UR UR14, R3 ;  /* 0x00000000030e13c2 */ /* 0x01096600000e0000 */
[----:B------:R-:W-:Y:S01]  /*0f60*/  R2P PR, R5, 0x6 ;  /* 0x0000000605007804 */ /* 0x000fe20000000000 */
[----:B-----5:R-:W-:-:S04]  /*0f70*/  @!UP0 UMOV UR14, UR6 ;  /* 0x00000006000e8c82 */ /* 0x020fc80008000000 */
[----:B------:R-:W-:Y:S02]  /*0f80*/  SEL R4, R4, 0xfffffff0, !P1 ;  /* 0xfffffff004047807 */ /* 0x000fe40004800000 */
[----:B----4-:R-:W-:Y:S02]  /*0f90*/  SHF.R.U32.HI R3, RZ, 0x3, R249 ;  /* 0x00000003ff037819 */ /* 0x010fe400000116f9 */
[----:B------:R-:W-:-:S04]  /*0fa0*/  LOP3.LUT R249, R249, 0x38, R33, 0xf8, !PT ;  /* 0x00000038f9f97812 */ /* 0x000fc800078ef821 */
[----:B------:R-:W-:Y:S01]  /*0fb0*/  LOP3.LUT R249, R249, R3, RZ, 0x3c, !PT ;  /* 0x00000003f9f97212 */ /* 0x000fe200078e3cff */
[----:B------:R-:W-:-:S03]  /*0fc0*/  IMAD.MOV.U32 R3, RZ, RZ, 0x20 ;  /* 0x00000020ff037424 */ /* 0x000fc600078e00ff */
[----:B------:R-:W-:Y:S02]  /*0fd0*/  LOP3.LUT R249, R249, 0xfffffe00, R10, 0xf8, !PT ;  /* 0xfffffe00f9f97812 */ /* 0x000fe400078ef80a */
[----:B------:R-:W-:Y:S01]  /*0fe0*/  SEL R3, R3, 0xffffffe0, !P2 ;  /* 0xffffffe003037807 */ /* 0x000fe20005000000 */
[----:B------:R-:W-:Y:S05]  /*0ff0*/  @P0 BRA `(.L_x_1537) ;  /* 0x0000013000000947 */ /* 0x000fea0003800000 */
[----:B-123--:R-:W-:Y:S01]  /*1000*/  SHF.R.S32.HI R15, RZ, 0x1f, R12 ;  /* 0x0000001fff0f7819 */ /* 0x00efe2000001140c */
[----:B------:R-:W-:Y:S01]  /*1010*/  IMAD.SHL.U32 R17, R249, 0x2, RZ ;  /* 0x00000002f9117824 */ /* 0x000fe200078e00ff */
[----:B------:R-:W-:Y:S01]  /*1020*/  SHF.R.S32.HI R14, RZ, 0x1f, R32 ;  /* 0x0000001fff0e7819 */ /* 0x000fe20000011420 */
[----:B------:R-:W-:Y:S01]  /*1030*/  IMAD.WIDE R20, R33, 0x2, R18 ;  /* 0x0000000221147825 */ /* 0x000fe200078e0212 */
[----:B------:R-:W-:Y:S02]  /*1040*/  SHF.R.S32.HI R10, RZ, 0x1f, R0 ;  /* 0x0000001fff0a7819 */ /* 0x000fe40000011400 */
[----:B------:R-:W-:Y:S02]  /*1050*/  LEA.HI R15, R15, R12, RZ, 0x3 ;  /* 0x0000000c0f0f7211 */ /* 0x000fe400078f18ff */
[----:B------:R-:W-:Y:S01]  /*1060*/  LEA.HI R14, R14, R32, RZ, 0x3 ;  /* 0x000000200e0e7211 */ /* 0x000fe200078f18ff */
[----:B------:R-:W-:Y:S01]  /*1070*/  @!PT LDS RZ, [RZ] ;  /* 0x00000000fffff984 */ /* 0x000fe20000000800 */
[----:B------:R1:W-:Y:S01]  /*1080*/  LDGSTS.E.BYPASS.LTC128B.128 [R17+0x18100], [R20.64], !P3 ;  /* 0x1810000014117fae */ /* 0x0003e2000d901d4c */
[----:B------:R-:W-:-:S02]  /*1090*/  LEA.HI R10, R10, R0, RZ, 0x3 ;  /* 0x000000000a0a7211 */ /* 0x000fc400078f18ff */
[----:B------:R-:W-:Y:S02]  /*10a0*/  LOP3.LUT R15, R15, 0xfffffff8, RZ, 0xc0, !PT ;  /* 0xfffffff80f0f7812 */ /* 0x000fe400078ec0ff */
[----:B------:R-:W-:Y:S02]  /*10b0*/  LOP3.LUT R14, R14, 0xfffffff8, RZ, 0xc0, !PT ;  /* 0xfffffff80e0e7812 */ /* 0x000fe400078ec0ff */
[----:B------:R-:W-:Y:S01]  /*10c0*/  LOP3.LUT R10, R10, 0xfffffff8, RZ, 0xc0, !PT ;  /* 0xfffffff80a0a7812 */ /* 0x000fe200078ec0ff */
[----:B------:R-:W-:-:S04]  /*10d0*/  IMAD.WIDE R22, R15, 0x2, R18 ;  /* 0x000000020f167825 */ /* 0x000fc800078e0212 */
[--C-:B------:R-:W-:Y:S01]  /*10e0*/  IMAD.WIDE R14, R14, 0x2, R18.reuse ;  /* 0x000000020e0e7825 */ /* 0x100fe200078e0212 */
[----:B------:R1:W-:Y:S03]  /*10f0*/  LDGSTS.E.BYPASS.LTC128B.128 [R17+0x1c100], [R22.64], !P4 ;  /* 0x1c10000016117fae */ /* 0x0003e6000e101d4c */
[----:B------:R-:W-:Y:S01]  /*1100*/  IMAD.WIDE R18, R10, 0x2, R18 ;  /* 0x000000020a127825 */ /* 0x000fe200078e0212 */
[----:B------:R1:W-:Y:S04]  /*1110*/  LDGSTS.E.BYPASS.LTC128B.128 [R17+0x20100], [R14.64], !P6 ;  /* 0x201000000e117fae */ /* 0x0003e8000f101d4c */
[----:B------:R1:W-:Y:S02]  /*1120*/  LDGSTS.E.BYPASS.LTC128B.128 [R17+0x24100], [R18.64], !P5 ;  /* 0x2410000012117fae */ /* 0x0003e4000e901d4c */
.L_x_1537:
[----:B-123--:R-:W-:Y:S05]  /*1130*/  BSYNC B0 ;  /* 0x0000000000007941 */ /* 0x00efea0003800000 */
.L_x_1536:
[----:B------:R-:W-:Y:S01]  /*1140*/  IADD3 R10, R9, 0x20, RZ ;  /* 0x00000020090a7810 */ /* 0x000fe20007ffe0ff */
[----:B------:R1:W2:Y:S01]  /*1150*/  SHFL.IDX PT, R19, R8, 0x1, 0x181f ;  /* 0x00381f0008137f89 */ /* 0x0002a200000e0000 */
[----:B------:R-:W-:Y:S02]  /*1160*/  BSSY B0, `(.L_x_1538) ;  /* 0x0000017000007945 */ /* 0x000fe40003800000 */
[----:B------:R-:W-:Y:S01]  /*1170*/  ISETP.GE.AND P0, PT, R10, UR4, PT ;  /* 0x000000040a007c0c */ /* 0x000fe2000bf06270 */
[----:B------:R1:W3:-:S12]  /*1180*/  SHFL.IDX PT, R18, R16, 0x1, 0x181f ;  /* 0x00381f0010127f89 */ /* 0x0002d800000e0000 */
[----:B------:R-:W-:Y:S05]  /*1190*/  @P0 BRA `(.L_x_1539) ;  /* 0x0000013000000947 */ /* 0x000fea0003800000 */
[----:B------:R-:W-:Y:S01]  /*11a0*/  SHF.R.S32.HI R15, RZ, 0x1f, R12 ;  /* 0x0000001fff0f7819 */ /* 0x000fe2000001140c */
[----:B------:R-:W-:Y:S01]  /*11b0*/  IMAD.SHL.U32 R17, R249, 0x2, RZ ;  /* 0x00000002f9117824 */ /* 0x000fe200078e00ff */
[----:B------:R-:W-:Y:S01]  /*11c0*/  SHF.R.S32.HI R14, RZ, 0x1f, R32 ;  /* 0x0000001fff0e7819 */ /* 0x000fe20000011420 */
[----:B--23--:R-:W-:Y:S01]  /*11d0*/  IMAD.WIDE R20, R33, 0x2, R18 ;  /* 0x0000000221147825 */ /* 0x00cfe200078e0212 */
        /* <DEDUP_REMOVED lines=15> */
.L_x_1539:
[----:B------:R-:W-:Y:S05]  /*12d0*/  BSYNC B0 ;  /* 0x0000000000007941 */ /* 0x000fea0003800000 */
.L_x_1538:
[----:B------:R-:W-:Y:S01]  /*12e0*/  IADD3 R10, R9, 0x40, RZ ;  /* 0x00000040090a7810 */ /* 0x000fe20007ffe0ff */
[----:B--2---:R2:W4:Y:S01]  /*12f0*/  SHFL.IDX PT, R19, R8, 0x2, 0x181f ;  /* 0x00581f0008137f89 */ /* 0x00452200000e0000 */
[----:B------:R-:W-:Y:S02]  /*1300*/  BSSY B0, `(.L_x_1540) ;  /* 0x0000017000007945 */ /* 0x000fe40003800000 */
[----:B------:R-:W-:Y:S01]  /*1310*/  ISETP.GE.AND P0, PT, R10, UR4, PT ;  /* 0x000000040a007c0c */ /* 0x000fe2000bf06270 */
[----:B---3--:R2:W3:-:S12]  /*1320*/  SHFL.IDX PT, R18, R16, 0x2, 0x181f ;  /* 0x00581f0010127f89 */ /* 0x0084d800000e0000 */
[----:B------:R-:W-:Y:S05]  /*1330*/  @P0 BRA `(.L_x_1541) ;  /* 0x0000013000000947 */ /* 0x000fea0003800000 */
[----:B------:R-:W-:Y:S01]  /*1340*/  SHF.R.S32.HI R15, RZ, 0x1f, R12 ;  /* 0x0000001fff0f7819 */ /* 0x000fe2000001140c */
[----:B------:R-:W-:Y:S01]  /*1350*/  IMAD.SHL.U32 R17, R249, 0x2, RZ ;  /* 0x00000002f9117824 */ /* 0x000fe200078e00ff */
[----:B------:R-:W-:Y:S01]  /*1360*/  SHF.R.S32.HI R14, RZ, 0x1f, R32 ;  /* 0x0000001fff0e7819 */ /* 0x000fe20000011420 */
[----:B---34-:R-:W-:Y:S01]  /*1370*/  IMAD.WIDE R20, R33, 0x2, R18 ;  /* 0x0000000221147825 */ /* 0x018fe200078e0212 */
        /* <DEDUP_REMOVED lines=15> */
.L_x_1541:
[----:B------:R-:W-:Y:S05]  /*1470*/  BSYNC B0 ;  /* 0x0000000000007941 */ /* 0x000fea0003800000 */
.L_x_1540:
[----:B-12---:R-:W-:Y:S01]  /*1480*/  SHFL.IDX PT, R16, R16, 0x3, 0x181f ;  /* 0x00781f0010107f89 */ /* 0x006fe200000e0000 */
[----:B------:R-:W-:Y:S01]  /*1490*/  IADD3 R9, R9, 0x60, RZ ;  /* 0x0000006009097810 */ /* 0x000fe20007ffe0ff */
[----:B------:R-:W-:Y:S01]  /*14a0*/  UMOV UR6, 0x60 ;  /* 0x0000006000067882 */ /* 0x000fe20000000000 */
[----:B------:R-:W-:Y:S01]  /*14b0*/  SHF.R.S32.HI R31, RZ, 0x1f, R12 ;  /* 0x0000001fff1f7819 */ /* 0x000fe2000001140c */
[----:B---3--:R-:W1:Y:S01]  /*14c0*/  SHFL.IDX PT, R17, R8, 0x3, 0x181f ;  /* 0x00781f0008117f89 */ /* 0x008e6200000e0000 */
[----:B------:R-:W-:Y:S01]  /*14d0*/  ISETP.GE.AND P0, PT, R9, UR4, PT ;  /* 0x0000000409007c0c */ /* 0x000fe2000bf06270 */
[----:B------:R-:W-:Y:S01]  /*14e0*/  IMAD.MOV.U32 R250, RZ, RZ, c[0x0][0x2b8] ;  /* 0x0000ae00fffa7624 */ /* 0x000fe200078e00ff */
[----:B------:R-:W-:Y:S01]  /*14f0*/  SHF.R.S32.HI R29, RZ, 0x1f, R32 ;  /* 0x0000001fff1d7819 */ /* 0x000fe20000011420 */
[----:B------:R-:W-:Y:S01]  /*1500*/  UIMAD UR6, UR7, UR6, -0x60 ;  /* 0xffffffa0070674a4 */ /* 0x000fe2000f8e0206 */
[----:B------:R-:W-:Y:S01]  /*1510*/  SHF.R.S32.HI R28, RZ, 0x1f, R0 ;  /* 0x0000001fff1c7819 */ /* 0x000fe20000011400 */
[----:B------:R-:W-:Y:S01]  /*1520*/  IMAD.SHL.U32 R249, R249, 0x2, RZ ;  /* 0x00000002f9f97824 */ /* 0x000fe200078e00ff */
[----:B------:R-:W-:Y:S01]  /*1530*/  LEA.HI R31, R31, R12, RZ, 0x3 ;  /* 0x0000000c1f1f7211 */ /* 0x000fe200078f18ff */
[----:B------:R-:W-:Y:S01]  /*1540*/  USHF.R.S32.HI UR15, URZ, 0x1f, UR14 ;  /* 0x0000001f3f0f7899 */ /* 0x000fe2000801140e */
[----:B------:R-:W-:Y:S01]  /*1550*/  LEA.HI R29, R29, R32, RZ, 0x3 ;  /* 0x000000201d1d7211 */ /* 0x000fe200078f18ff */
[----:B------:R-:W-:Y:S01]  /*1560*/  ULDC.64 UR4, c[0x0][0x2b0] ;  /* 0x0000ac0000047ab9 */ /* 0x000fe20000000a00 */
[----:B------:R-:W-:Y:S01]  /*1570*/  LEA.HI R28, R28, R0, RZ, 0x3 ;  /* 0x000000001c1c7211 */ /* 0x000fe200078f18ff */
[----:B------:R-:W-:Y:S01]  /*1580*/  UIMAD UR15, UR15, UR4, URZ ;  /* 0x000000040f0f72a4 */ /* 0x000fe2000f8e023f */
[----:B------:R-:W-:Y:S01]  /*1590*/  LOP3.LUT R31, R31, 0xfffffff8, RZ, 0xc0, !PT ;  /* 0xfffffff81f1f7812 */ /* 0x000fe200078ec0ff */
[----:B------:R-:W-:Y:S01]  /*15a0*/  UIMAD.WIDE.U32 UR16, UR14, UR4, URZ ;  /* 0x000000040e1072a5 */ /* 0x000fe2000f8e003f */
[----:B------:R-:W-:Y:S01]  /*15b0*/  LOP3.LUT R29, R29, 0xfffffff8, RZ, 0xc0, !PT ;  /* 0xfffffff81d1d7812 */ /* 0x000fe200078ec0ff */
[----:B------:R-:W-:Y:S01]  /*15c0*/  UIMAD UR15, UR14, UR5, UR15 ;  /* 0x000000050e0f72a4 */ /* 0x000fe2000f8e020f */
[----:B------:R-:W-:Y:S01]  /*15d0*/  ISETP.NE.AND P2, PT, R250, 0x1, PT ;  /* 0x00000001fa00780c */ /* 0x000fe20003f45270 */
[----:B------:R-:W-:Y:S01]  /*15e0*/  IMAD.MOV.U32 R251, RZ, RZ, RZ ;  /* 0x000000fffffb7224 */ /* 0x000fe200078e00ff */
[----:B------:R-:W-:Y:S01]  /*15f0*/  LOP3.LUT R28, R28, 0xfffffff8, RZ, 0xc0, !PT ;  /* 0xfffffff81c1c7812 */ /* 0x000fe200078ec0ff */
[----:B------:R-:W-:Y:S01]  /*1600*/  UIADD3 UR15, UR17, UR15, URZ ;  /* 0x0000000f110f7290 */ /* 0x000fe2000fffe03f */
[----:B------:R-:W-:Y:S01]  /*1610*/  IADD3 R10, R108, UR6, RZ ;  /* 0x000000066c0a7c10 */ /* 0x000fe2000fffe0ff */
[----:B-1--4-:R-:W-:-:S03]  /*1620*/  @!P0 IMAD.WIDE R18, R33, 0x2, R16 ;  /* 0x0000000221128825 */ /* 0x012fc600078e0210 */
[C---:B------:R-:W-:Y:S01]  /*1630*/  ISETP.GE.AND P1, PT, R10.reuse, UR10, PT ;  /* 0x0000000a0a007c0c */ /* 0x040fe2000bf26270 */
[----:B------:R-:W-:Y:S01]  /*1640*/  @!P0 IMAD.WIDE R14, R31, 0x2, R16 ;  /* 0x000000021f0e8825 */ /* 0x000fe200078e0210 */
[----:B------:R-:W-:Y:S01]  /*1650*/  @!PT LDS RZ, [RZ] ;  /* 0x00000000fffff984 */ /* 0x000fe20000000800 */
[----:B------:R1:W-:Y:S01]  /*1660*/  @!P0 LDGSTS.E.BYPASS.LTC128B.128 [R249+0x1b100], [R18.64], !P3 ;  /* 0x1b10000012f98fae */ /* 0x0003e2000d901d4c */
[----:B------:R-:W-:Y:S02]  /*1670*/  IADD3 R252, R10, UR9, RZ ;  /* 0x000000090afc7c10 */ /* 0x000fe4000fffe0ff */
[----:B------:R-:W-:Y:S01]  /*1680*/  IMAD.SHL.U32 R247, R13, 0x40, RZ ;  /* 0x000000400df77824 */ /* 0x000fe200078e00ff */
[----:B------:R2:W-:Y:S01]  /*1690*/  @!P0 LDGSTS.E.BYPASS.LTC128B.128 [R249+0x1f100], [R14.64], !P4 ;  /* 0x1f1000000ef98fae */ /* 0x0005e2000e101d4c */
[----:B------:R-:W-:Y:S01]  /*16a0*/  ISETP.GT.OR P1, PT, R108, 0x5f, P1 ;  /* 0x0000005f6c00780c */ /* 0x000fe20000f24670 */
[----:B------:R-:W-:Y:S01]  /*16b0*/  @P2 IMAD.HI.U32 R9, R252, c[0x0][0x2bc], RZ ;  /* 0x0000af00fc092a27 */ /* 0x000fe200078e00ff */
[----:B------:R-:W-:Y:S02]  /*16c0*/  USHF.R.S32.HI UR14, URZ, 0x1f, UR11 ;  /* 0x0000001f3f0e7899 */ /* 0x000fe4000801140b */
[----:B------:R-:W-:Y:S01]  /*16d0*/  ULDC.64 UR4, c[0x0][0x1e8] ;  /* 0x00007a0000047ab9 */ /* 0x000fe20000000a00 */
[----:B------:R-:W-:Y:S01]  /*16e0*/  IMAD.MOV.U32 R8, RZ, RZ, R252 ;  /* 0x000000ffff087224 */ /* 0x000fe200078e00fc */
[----:B------:R-:W-:-:S07]  /*16f0*/  @P2 SHF.R.U32.HI R8, RZ, c[0x0][0x2c0], R9 ;  /* 0x0000b000ff082a19 */ /* 0x000fce0000011609 */
[----:B------:R-:W-:-:S04]  /*1700*/  @!P1 IADD3 R10, P2, R8, UR16, RZ ;  /* 0x00000010080a9c10 */ /* 0x000fc8000ff5e0ff */
[----:B------:R-:W-:Y:S01]  /*1710*/  @!P1 LEA.HI.X.SX32 R9, R8, UR15, 0x1, P2 ;  /* 0x0000000f08099c11 */ /* 0x000fe200090f0eff */
[----:B-1----:R-:W-:-:S04]  /*1720*/  @!P0 IMAD.WIDE R18, R29, 0x2, R16 ;  /* 0x000000021d128825 */ /* 0x002fc800078e0210 */
[----:B------:R-:W-:Y:S01]  /*1730*/  @!P0 IMAD.WIDE R16, R28, 0x2, R16 ;  /* 0x000000021c108825 */ /* 0x000fe200078e0210 */
[----:B------:R1:W-:Y:S01]  /*1740*/  @!P0 LDGSTS.E.BYPASS.LTC128B.128 [R249+0x23100], [R18.64], !P6 ;  /* 0x2310000012f98fae */ /* 0x0003e2000f101d4c */
[----:B--2---:R-:W-:-:S03]  /*1750*/  @!P1 LEA R14, P2, R10, c[0x0][0x2a0], 0x2 ;  /* 0x0000a8000a0e9a11 */ /* 0x004fc600078410ff */
[----:B------:R2:W-:Y:S01]  /*1760*/  @!P0 LDGSTS.E.BYPASS.LTC128B.128 [R249+0x27100], [R16.64], !P5 ;  /* 0x2710000010f98fae */ /* 0x0005e2000e901d4c */
[----:B------:R-:W-:-:S03]  /*1770*/  @!P1 LEA.HI.X R15, R10, c[0x0][0x2a4], R9, 0x2, P2 ;  /* 0x0000a9000a0f9a11 */ /* 0x000fc600010f1409 */
[----:B------:R-:W0:Y:S04]  /*1780*/  LDGDEPBAR ;  /* 0x00000000000079af */ /* 0x000e280000000000 */
[----:B------:R-:W-:Y:S06]  /*1790*/  BAR.SYNC.DEFER_BLOCKING 0x0 ;  /* 0x0000000000007b1d */ /* 0x000fec0000010000 */
[----:B------:R3:W4:Y:S01]  /*17a0*/  @!P1 LDG.E R251, [R14.64] ;  /* 0x0000000c0efb9981 */ /* 0x000722000c1e1900 */
[----:B------:R-:W-:Y:S01]  /*17b0*/  IMAD.MOV R8, RZ, RZ, -R8 ;  /* 0x000000ffff087224 */ /* 0x000fe200078e0a08 */
[----:B------:R-:W-:Y:S01]  /*17c0*/  LOP3.LUT R247, R247, 0x1c0, RZ, 0xc0, !PT ;  /* 0x000001c0f7f77812 */ /* 0x000fe200078ec0ff */
[----:B------:R-:W-:Y:S01]  /*17d0*/  UIMAD UR18, UR14, UR4, URZ ;  /* 0x000000040e1272a4 */ /* 0x000fe2000f8e023f */
[----:B------:R-:W-:Y:S01]  /*17e0*/  LOP3.LUT P1, RZ, R13, 0x2, RZ, 0xc0, !PT ;  /* 0x000000020dff7812 */ /* 0x000fe2000782c0ff */
[----:B------:R-:W-:Y:S01]  /*17f0*/  IMAD R252, R8, c[0x0][0x2b8], R252 ;  /* 0x0000ae0008fc7a24 */ /* 0x000fe200078e02fc */
[----:B------:R-:W-:Y:S01]  /*1800*/  UIMAD.WIDE.U32 UR20, UR11, UR4, URZ ;  /* 0x000000040b1472a5 */ /* 0x000fe2000f8e003f */
[----:B------:R-:W-:Y:S01]  /*1810*/  IMAD.SHL.U32 R8, R30, 0x8, RZ ;  /* 0x000000081e087824 */ /* 0x000fe200078e00ff */
[----:B------:R-:W-:Y:S01]  /*1820*/  UIMAD UR18, UR11, UR5, UR18 ;  /* 0x000000050b1272a4 */ /* 0x000fe2000f8e0212 */
[----:B-1----:R-:W-:Y:S01]  /*1830*/  IMAD.WIDE.U32 R18, R252, c[0x0][0x1e0], RZ ;  /* 0x00007800fc127a25 */ /* 0x002fe200078e00ff */
[----:B------:R-:W-:Y:S01]  /*1840*/  SHF.R.S32.HI R10, RZ, 0x1f, R252 ;  /* 0x0000001fff0a7819 */ /* 0x000fe200000114fc */
[----:B------:R-:W-:Y:S01]  /*1850*/  ULDC.64 UR4, c[0x0][0x210] ;  /* 0x0000840000047ab9 */ /* 0x000fe20000000a00 */
[----:B------:R-:W-:Y:S01]  /*1860*/  LOP3.LUT R8, R247, 0x8, R8, 0xf8, !PT ;  /* 0x00000008f7087812 */ /* 0x000fe200078ef808 */
[----:B------:R-:W-:Y:S01]  /*1870*/  UIADD3 UR18, UR21, UR18, URZ ;  /* 0x0000001215127290 */ /* 0x000fe2000fffe03f */
[----:B------:R-:W-:Y:S01]  /*1880*/  SHF.R.U32.HI R247, RZ, 0x3, R247 ;  /* 0x00000003fff77819 */ /* 0x000fe200000116f7 */
[C---:B------:R-:W-:Y:S01]  /*1890*/  IMAD R9, R10.reuse, c[0x0][0x1e0], RZ ;  /* 0x000078000a097a24 */ /* 0x040fe200078e02ff */
[----:B------:R-:W-:Y:S01]  /*18a0*/  UIMAD UR14, UR14, UR4, URZ ;  /* 0x000000040e0e72a4 */ /* 0x000fe2000f8e023f */
[----:B------:R-:W-:Y:S01]  /*18b0*/  IMAD R10, R10, c[0x0][0x208], RZ ;  /* 0x000082000a0a7a24 */ /* 0x000fe200078e02ff */
[----:B------:R-:W-:Y:S01]  /*18c0*/  LOP3.LUT R247, R8, R247, RZ, 0x3c, !PT ;  /* 0x000000f708f77212 */ /* 0x000fe200078e3cff */
[C---:B------:R-:W-:Y:S01]  /*18d0*/  IMAD R9, R252.reuse, c[0x0][0x1e4], R9 ;  /* 0x00007900fc097a24 */ /* 0x040fe200078e0209 */
[----:B------:R-:W-:Y:S01]  /*18e0*/  UIMAD.WIDE.U32 UR22, UR11, UR4, URZ ;  /* 0x000000040b1672a5 */ /* 0x000fe2000f8e003f */
[C---:B--2---:R-:W-:Y:S01]  /*18f0*/  IMAD.WIDE.U32 R16, R252.reuse, c[0x0][0x208], RZ ;  /* 0x00008200fc107a25 */ /* 0x044fe200078e00ff */
[----:B------:R-:W-:Y:S01]  /*1900*/  UIMAD UR4, UR11, UR5, UR14 ;  /* 0x000000050b0472a4 */ /* 0x000fe2000f8e020e */
[----:B------:R-:W-:Y:S01]  /*1910*/  ISETP.GE.AND P4, PT, R33, c[0x0][0x1d4], PT ;  /* 0x0000750021007a0c */ /* 0x000fe20003f86270 */
[----:B------:R-:W-:Y:S01]  /*1920*/  UIADD3 UR5, UR7, -0x1, URZ ;  /* 0xffffffff07057890 */ /* 0x000fe2000fffe03f */
[----:B---3--:R-:W-:Y:S01]  /*1930*/  SHF.R.S32.HI R14, RZ, 0x4, R11 ;  /* 0x00000004ff0e7819 */ /* 0x008fe2000001140b */
[----:B------:R-:W-:Y:S01]  /*1940*/  IMAD.IADD R19, R19, 0x1, R9 ;  /* 0x0000000113137824 */ /* 0x000fe200078e0209 */
[----:B------:R-:W-:Y:S01]  /*1950*/  UIADD3 UR4, UR23, UR4, URZ ;  /* 0x0000000417047290 */ /* 0x000fe2000fffe03f */
[----:B------:R-:W-:Y:S01]  /*1960*/  IMAD R10, R252, c[0x0][0x20c], R10 ;  /* 0x00008300fc0a7a24 */ /* 0x000fe200078e020a */
[----:B------:R-:W-:Y:S01]  /*1970*/  LEA.HI R11, R11, R14, RZ, 0x1 ;  /* 0x0000000e0b0b7211 */ /* 0x000fe200078f08ff */
[----:B------:R-:W-:Y:S01]  /*1980*/  UIMAD UR10, UR5, -0x60, UR10 ;  /* 0xffffffa0050a78a4 */ /* 0x000fe2000f8e020a */
[----:B------:R-:W-:Y:S01]  /*1990*/  ISETP.GE.AND P3, PT, R12, c[0x0][0x1d4], PT ;  /* 0x000075000c007a0c */ /* 0x000fe20003f66270 */
[----:B------:R-:W-:Y:S01]  /*19a0*/  IMAD.IADD R17, R17, 0x1, R10 ;  /* 0x0000000111117824 */ /* 0x000fe200078e020a */
[----:B------:R-:W-:Y:S01]  /*19b0*/  LOP3.LUT R11, R11, 0xfffffffe, RZ, 0xc0, !PT ;  /* 0xfffffffe0b0b7812 */ /* 0x000fe200078ec0ff */
[----:B------:R-:W-:Y:S01]  /*19c0*/  IMAD.SHL.U32 R5, R5, 0x40, RZ ;  /* 0x0000004005057824 */ /* 0x000fe200078e00ff */
[----:B------:R-:W-:Y:S01]  /*19d0*/  ISETP.GE.AND P2, PT, R32, c[0x0][0x1d4], PT ;  /* 0x0000750020007a0c */ /* 0x000fe20003f46270 */
[----:B------:R-:W-:Y:S01]  /*19e0*/  IMAD.SHL.U32 R7, R7, 0x40, RZ ;  /* 0x0000004007077824 */ /* 0x000fe200078e00ff */
[----:B------:R-:W-:Y:S01]  /*19f0*/  IADD3 R30, -R30, UR10, RZ ;  /* 0x0000000a1e1e7c10 */ /* 0x000fe2000fffe1ff */
[----:B------:R-:W-:Y:S01]  /*1a00*/  IMAD.IADD R11, R14, 0x1, -R11 ;  /* 0x000000010e0b7824 */ /* 0x000fe200078e0a0b */
[----:B------:R-:W-:Y:S01]  /*1a10*/  LEA.HI R6, R6, R2, RZ, 0x5 ;  /* 0x0000000206067211 */ /* 0x000fe200078f28ff */
[----:B------:R-:W-:Y:S01]  /*1a20*/  UISETP.GT.AND UP0, UPT, UR5, UR8, UPT ;  /* 0x000000080500728c */ /* 0x000fe2000bf04270 */
[----:B------:R-:W-:Y:S01]  /*1a30*/  LOP3.LUT R5, R5, 0x1c0, RZ, 0xc0, !PT ;  /* 0x000001c005057812 */ /* 0x000fe200078ec0ff */
[----:B------:R-:W-:Y:S01]  /*1a40*/  IMAD R247, R11, 0x200, R247 ;  /* 0x000002000bf77824 */ /* 0x000fe200078e02f7 */
[----:B------:R-:W-:Y:S01]  /*1a50*/  LOP3.LUT R7, R7, 0xfffffe00, RZ, 0xc0, !PT ;  /* 0xfffffe0007077812 */ /* 0x000fe200078ec0ff */
[----:B------:R-:W-:-:S02]  /*1a60*/  IMAD.SHL.U32 R11, R11, 0x8, RZ ;  /* 0x000000080b0b7824 */ /* 0x000fc400078e00ff */
[----:B------:R-:W-:Y:S02]  /*1a70*/  IMAD.SHL.U32 R247, R247, 0x2, RZ ;  /* 0x00000002f7f77824 */ /* 0x000fe400078e00ff */
[----:B------:R-:W-:Y:S01]  /*1a80*/  IMAD.SHL.U32 R248, R6, 0x20, RZ ;  /* 0x0000002006f87824 */ /* 0x000fe200078e00ff */
[----:B------:R-:W-:Y:S02]  /*1a90*/  LOP3.LUT R11, R5, 0x8, R11, 0xf8, !PT ;  /* 0x00000008050b7812 */ /* 0x000fe400078ef80b */
[----:B------:R-:W-:Y:S02]  /*1aa0*/  IADD3 R246, R247, 0xc120, RZ ;  /* 0x0000c120f7f67810 */ /* 0x000fe40007ffe0ff */
[----:B------:R-:W-:Y:S02]  /*1ab0*/  SHF.R.U32.HI R5, RZ, 0x3, R5 ;  /* 0x00000003ff057819 */ /* 0x000fe40000011605 */
[----:B------:R-:W-:Y:S02]  /*1ac0*/  LOP3.LUT R248, R248, 0x7ffffc00, RZ, 0xc0, !PT ;  /* 0x7ffffc00f8f87812 */ /* 0x000fe400078ec0ff */
[----:B------:R-:W-:-:S04]  /*1ad0*/  LOP3.LUT R5, R11, R5, RZ, 0x3c, !PT ;  /* 0x000000050b057212 */ /* 0x000fc800078e3cff */
[CC--:B------:R-:W-:Y:S02]  /*1ae0*/  IADD3 R248, R5.reuse, R7.reuse, R248 ;  /* 0x0000000705f87210 */ /* 0x0c0fe40007ffe0f8 */
[----:B------:R-:W-:-:S03]  /*1af0*/  LOP3.LUT R5, R5, R7, RZ, 0xfc, !PT ;  /* 0x0000000705057212 */ /* 0x000fc600078efcff */
[----:B------:R-:W-:-:S04]  /*1b00*/  IMAD.SHL.U32 R248, R248, 0x2, RZ ;  /* 0x00000002f8f87824 */ /* 0x000fc800078e00ff */
[--C-:B------:R-:W-:Y:S02]  /*1b10*/  IMAD R244, R4, 0x2, R248.reuse ;  /* 0x0000000204f47824 */ /* 0x100fe400078e02f8 */
[C---:B------:R-:W-:Y:S02]  /*1b20*/  IMAD R243, R3.reuse, 0x2, R248 ;  /* 0x0000000203f37824 */ /* 0x040fe400078e02f8 */
[----:B------:R-:W-:Y:S01]  /*1b30*/  IMAD R241, R3, 0x2, R244 ;  /* 0x0000000203f17824 */ /* 0x000fe200078e02f4 */
[----:B----4-:R-:W-:Y:S01]  /*1b40*/  SHF.R.S32.HI R8, RZ, 0x1f, R251 ;  /* 0x0000001fff087819 */ /* 0x010fe200000114fb */
[----:B------:R-:W-:-:S04]  /*1b50*/  IMAD.WIDE.U32 R18, R251, c[0x0][0x1f0], R18 ;  /* 0x00007c00fb127a25 */ /* 0x000fc800078e0012 */
[----:B------:R-:W-:Y:S01]  /*1b60*/  IMAD R14, R8, c[0x0][0x1f0], RZ ;  /* 0x00007c00080e7a24 */ /* 0x000fe200078e02ff */
[----:B------:R-:W-:Y:S01]  /*1b70*/  IADD3 R9, P0, R18, UR20, RZ ;  /* 0x0000001412097c10 */ /* 0x000fe2000ff1e0ff */
[----:B------:R-:W-:Y:S02]  /*1b80*/  IMAD R8, R8, c[0x0][0x218], RZ ;  /* 0x0000860008087a24 */ /* 0x000fe400078e02ff */
[C---:B------:R-:W-:Y:S02]  /*1b90*/  IMAD R14, R251.reuse, c[0x0][0x1f4], R14 ;  /* 0x00007d00fb0e7a24 */ /* 0x040fe400078e020e */
[----:B------:R-:W-:-:S03]  /*1ba0*/  IMAD.WIDE.U32 R16, R251, c[0x0][0x218], R16 ;  /* 0x00008600fb107a25 */ /* 0x000fc600078e0010 */
[----:B------:R-:W-:Y:S01]  /*1bb0*/  IADD3.X R14, R19, UR18, R14, P0, !PT ;  /* 0x00000012130e7c10 */ /* 0x000fe200087fe40e */
[----:B------:R-:W-:Y:S01]  /*1bc0*/  IMAD R8, R251, c[0x0][0x21c], R8 ;  /* 0x00008700fb087a24 */ /* 0x000fe200078e0208 */
[----:B------:R-:W-:-:S04]  /*1bd0*/  LEA R18, P0, R9, c[0x0][0x1c8], 0x1 ;  /* 0x0000720009127a11 */ /* 0x000fc800078008ff */
[----:B------:R-:W-:Y:S01]  /*1be0*/  LEA.HI.X R14, R9, c[0x0][0x1cc], R14, 0x1, P0 ;  /* 0x00007300090e7a11 */ /* 0x000fe200000f0c0e */
[----:B------:R-:W-:Y:S01]  /*1bf0*/  SHFL.IDX PT, R20, R18, RZ, 0x181f ;  /* 0x00181fff12147589 */ /* 0x000fe200000e0000 */
[----:B------:R-:W-:Y:S01]  /*1c00*/  IADD3 R10, P0, R16, UR22, RZ ;  /* 0x00000016100a7c10 */ /* 0x000fe2000ff1e0ff */
[----:B------:R-:W-:Y:S01]  /*1c10*/  IMAD.U32 R16, RZ, RZ, UR11 ;  /* 0x0000000bff107e24 */ /* 0x000fe2000f8e00ff */
[----:B------:R-:W-:Y:S01]  /*1c20*/  IADD3 R9, R247, 0xc100, RZ ;  /* 0x0000c100f7097810 */ /* 0x000fe20007ffe0ff */
[----:B------:R-:W1:Y:S01]  /*1c30*/  SHFL.IDX PT, R21, R14, RZ, 0x181f ;  /* 0x00181fff0e157589 */ /* 0x000e6200000e0000 */
[----:B------:R-:W-:Y:S02]  /*1c40*/  IADD3.X R8, R17, UR4, R8, P0, !PT ;  /* 0x0000000411087c10 */ /* 0x000fe400087fe408 */
[----:B------:R-:W-:Y:S01]  /*1c50*/  LEA R34, P0, R10, c[0x0][0x1f8], 0x1 ;  /* 0x00007e000a227a11 */ /* 0x000fe200078008ff */
[----:B------:R-:W-:Y:S01]  /*1c60*/  SHFL.IDX PT, R18, R18, 0x1, 0x181f ;  /* 0x00381f0012127f89 */ /* 0x000fe200000e0000 */
[----:B------:R-:W-:Y:S01]  /*1c70*/  @P1 IADD3 R246, R9, -0x20, RZ ;  /* 0xffffffe009f61810 */ /* 0x000fe20007ffe0ff */
[----:B------:R-:W-:Y:S01]  /*1c80*/  IMAD R9, R252, c[0x0][0x1e0], RZ ;  /* 0x00007800fc097a24 */ /* 0x000fe200078e02ff */
[----:B------:R-:W-:Y:S01]  /*1c90*/  LEA.HI.X R8, R10, c[0x0][0x1fc], R8, 0x1, P0 ;  /* 0x00007f000a087a11 */ /* 0x000fe200000f0c08 */
[----:B------:R-:W-:Y:S01]  /*1ca0*/  SHFL.IDX PT, R19, R14, 0x1, 0x181f ;  /* 0x00381f000e137f89 */ /* 0x000fe200000e0000 */
[----:B------:R-:W-:Y:S01]  /*1cb0*/  ISETP.GE.AND P0, PT, R30, 0x1, PT ;  /* 0x000000011e00780c */ /* 0x000fe20003f06270 */
[----:B------:R-:W-:Y:S01]  /*1cc0*/  IMAD R9, R251, c[0x0][0x1f0], R9 ;  /* 0x00007c00fb097a24 */ /* 0x000fe200078e0209 */
[----:B------:R-:W-:Y:S01]  /*1cd0*/  ISETP.GE.AND P1, PT, R0, c[0x0][0x1d4], PT ;  /* 0x0000750000007a0c */ /* 0x000fe20003f26270 */
[----:B------:R-:W-:Y:S01]  /*1ce0*/  SHFL.IDX PT, R17, R14, 0x2, 0x181f ;  /* 0x00581f000e117f89 */ /* 0x000fe200000e0000 */
[----:B------:R-:W-:Y:S01]  /*1cf0*/  IADD3 R237, R246, 0x800, RZ ;  /* 0x00000800f6ed7810 */ /* 0x000fe20007ffe0ff */
[----:B------:R-:W-:Y:S01]  /*1d00*/  IMAD R16, R16, c[0x0][0x1e8], R9 ;  /* 0x00007a0010107a24 */ /* 0x000fe200078e0209 */
[C---:B------:R-:W-:Y:S01]  /*1d10*/  IADD3 R236, R246.reuse, 0x1000, RZ ;  /* 0x00001000f6ec7810 */ /* 0x040fe20007ffe0ff */
[----:B------:R-:W2:Y:S01]  /*1d20*/  SHFL.IDX PT, R46, R34, RZ, 0x181f ;  /* 0x00181fff222e7589 */ /* 0x000ea200000e0000 */
[----:B------:R-:W-:-:S02]  /*1d30*/  IADD3 R235, R246, 0x1800, RZ ;  /* 0x00001800f6eb7810 */ /* 0x000fc40007ffe0ff */
[----:B------:R-:W-:Y:S01]  /*1d40*/  LEA R16, R16, c[0x0][0x1c8], 0x1 ;  /* 0x0000720010107a11 */ /* 0x000fe200078e08ff */
[----:B------:R-:W3:Y:S01]  /*1d50*/  SHFL.IDX PT, R10, R8, RZ, 0x181f ;  /* 0x00181fff080a7589 */ /* 0x000ee200000e0000 */
[C---:B------:R-:W-:Y:S02]  /*1d60*/  IADD3 R234, R246.reuse, 0x2000, RZ ;  /* 0x00002000f6ea7810 */ /* 0x040fe40007ffe0ff */
[C---:B------:R-:W-:Y:S01]  /*1d70*/  IADD3 R233, R246.reuse, 0x2800, RZ ;  /* 0x00002800f6e97810 */ /* 0x040fe20007ffe0ff */
[--C-:B-1----:R-:W-:Y:S01]  /*1d80*/  @P0 IMAD.WIDE R36, R33, 0x2, R20.reuse ;  /* 0x0000000221240825 */ /* 0x102fe200078e0214 */
[----:B------:R-:W-:Y:S01]  /*1d90*/  SHFL.IDX PT, R16, R16, 0x2, 0x181f ;  /* 0x00581f0010107f89 */ /* 0x000fe200000e0000 */
[C---:B------:R-:W-:Y:S02]  /*1da0*/  IADD3 R231, R246.reuse, 0x3000, RZ ;  /* 0x00003000f6e77810 */ /* 0x040fe40007ffe0ff */
[----:B------:R-:W-:Y:S01]  /*1db0*/  @P0 IMAD.WIDE R26, R31, 0x2, R20 ;  /* 0x000000021f1a0825 */ /* 0x000fe200078e0214 */
[----:B------:R1:W-:Y:S01]  /*1dc0*/  @P0 LDGSTS.E.BYPASS.LTC128B.128 [R249+0xc100], [R36.64], !P4 ;  /* 0x0c10000024f90fae */ /* 0x0003e2000e101d4c */
[----:B------:R-:W-:-:S02]  /*1dd0*/  IADD3 R230, R246, 0x3800, RZ ;  /* 0x00003800f6e67810 */ /* 0x000fc40007ffe0ff */
[--C-:B------:R-:W-:Y:S01]  /*1de0*/  @P0 IMAD.WIDE R24, R29, 0x2, R20.reuse ;  /* 0x000000021d180825 */ /* 0x100fe200078e0214 */
[----:B------:R4:W-:Y:S01]  /*1df0*/  @P0 LDGSTS.E.BYPASS.LTC128B.128 [R249+0xf100], [R26.64], !P3 ;  /* 0x0f1000001af90fae */ /* 0x0009e2000d901d4c */
[----:B------:R-:W-:Y:S02]  /*1e00*/  IADD3 R229, R246, 0x4000, RZ ;  /* 0x00004000f6e57810 */ /* 0x000fe40007ffe0ff */
[----:B------:R-:W-:Y:S01]  /*1e10*/  @P0 IMAD.WIDE R38, R28, 0x2, R20 ;  /* 0x000000021c260825 */ /* 0x000fe200078e0214 */
[----:B------:R5:W-:Y:S01]  /*1e20*/  @P0 LDGSTS.E.BYPASS.LTC128B.128 [R249+0x12100], [R24.64], !P2 ;  /* 0x1210000018f90fae */ /* 0x000be2000d101d4c */
[----:B------:R-:W-:Y:S02]  /*1e30*/  IADD3 R228, R246, 0x4800, RZ ;  /* 0x00004800f6e47810 */ /* 0x000fe40007ffe0ff */
[----:B------:R-:W-:Y:S01]  /*1e40*/  IMAD.WIDE R20, R33, 0x2, RZ ;  /* 0x0000000221147825 */ /* 0x000fe200078e02ff */
[----:B------:R1:W-:Y:S01]  /*1e50*/  @P0 LDGSTS.E.BYPASS.LTC128B.128 [R249+0x15100], [R38.64], !P1 ;  /* 0x1510000026f90fae */ /* 0x0003e2000c901d4c */
[----:B------:R-:W-:-:S02]  /*1e60*/  ISETP.GE.AND P0, PT, R30, 0x21, PT ;  /* 0x000000211e00780c */ /* 0x000fc40003f06270 */
[----:B------:R-:W-:Y:S01]  /*1e70*/  IADD3 R227, R246, 0x5000, RZ ;  /* 0x00005000f6e37810 */ /* 0x000fe20007ffe0ff */
[----:B------:R-:W1:Y:S01]  /*1e80*/  SHFL.IDX PT, R22, R34, 0x1, 0x181f ;  /* 0x00381f0022167f89 */ /* 0x000e6200000e0000 */
[----:B--2---:R-:W-:Y:S02]  /*1e90*/  IADD3 R82, P5, R46, R20, RZ ;  /* 0x000000142e527210 */ /* 0x004fe40007fbe0ff */
[C---:B------:R-:W-:Y:S01]  /*1ea0*/  IADD3 R226, R246.reuse, 0x5800, RZ ;  /* 0x00005800f6e27810 */ /* 0x040fe20007ffe0ff */
[----:B------:R-:W2:Y:S01]  /*1eb0*/  SHFL.IDX PT, R9, R8, 0x1, 0x181f ;  /* 0x00381f0008097f89 */ /* 0x000ea200000e0000 */
[----:B------:R-:W-:Y:S01]  /*1ec0*/  IADD3 R225, R246, 0x6000, RZ ;  /* 0x00006000f6e17810 */ /* 0x000fe20007ffe0ff */
[----:B---3--:R-:W-:Y:S01]  /*1ed0*/  IMAD.X R83, R10, 0x1, R21, P5 ;  /* 0x000000010a537824 */ /* 0x008fe200028e0615 */
[C---:B------:R-:W-:Y:S01]  /*1ee0*/  IADD3 R224, R246.reuse, 0x6800, RZ ;  /* 0x00006800f6e07810 */ /* 0x040fe20007ffe0ff */
[----:B------:R-:W3:Y:S01]  /*1ef0*/  SHFL.IDX PT, R34, R34, 0x2, 0x181f ;  /* 0x00581f0022227f89 */ /* 0x000ee200000e0000 */
[C---:B------:R-:W-:Y:S01]  /*1f00*/  IADD3 R223, R246.reuse, 0x7000, RZ ;  /* 0x00007000f6df7810 */ /* 0x040fe20007ffe0ff */
[--C-:B------:R-:W-:Y:S01]  /*1f10*/  @P0 IMAD.WIDE R14, R31, 0x2, R18.reuse ;  /* 0x000000021f0e0825 */ /* 0x100fe200078e0212 */
[C---:B------:R-:W-:Y:S01]  /*1f20*/  IADD3 R222, R246.reuse, 0x7800, RZ ;  /* 0x00007800f6de7810 */ /* 0x040fe20007ffe0ff */
[----:B------:R-:W3:Y:S01]  /*1f30*/  SHFL.IDX PT, R8, R8, 0x2, 0x181f ;  /* 0x00581f0008087f89 */ /* 0x000ee200000e0000 */
[C---:B------:R-:W-:Y:S01]  /*1f40*/  IADD3 R221, R246.reuse, 0x8000, RZ ;  /* 0x00008000f6dd7810 */ /* 0x040fe20007ffe0ff */
[----:B----4-:R-:W-:Y:S01]  /*1f50*/  @P0 IMAD.WIDE R26, R33, 0x2, R18 ;  /* 0x00000002211a0825 */ /* 0x010fe200078e0212 */
[----:B------:R-:W-:-:S02]  /*1f60*/  IADD3 R220, R246, 0x8800, RZ ;  /* 0x00008800f6dc7810 */ /* 0x000fc40007ffe0ff */
[C---:B------:R-:W-:Y:S01]  /*1f70*/  IADD3 R219, R246.reuse, 0x9000, RZ ;  /* 0x00009000f6db7810 */ /* 0x040fe20007ffe0ff */
[--C-:B-----5:R-:W-:Y:S01]  /*1f80*/  @P0 IMAD.WIDE R24, R29, 0x2, R18.reuse ;  /* 0x000000021d180825 */ /* 0x120fe200078e0212 */
[----:B------:R4:W-:Y:S01]  /*1f90*/  @P0 LDGSTS.E.BYPASS.LTC128B.128 [R249+0xd100], [R26.64], !P4 ;  /* 0x0d1000001af90fae */ /* 0x0009e2000e101d4c */
[----:B------:R-:W-:Y:S02]  /*1fa0*/  IADD3 R218, R246, 0x9800, RZ ;  /* 0x00009800f6da7810 */ /* 0x000fe40007ffe0ff */
[----:B------:R-:W-:Y:S01]  /*1fb0*/  @P0 IMAD.WIDE R18, R28, 0x2, R18 ;  /* 0x000000021c120825 */ /* 0x000fe200078e0212 */
[----:B------:R5:W-:Y:S01]  /*1fc0*/  @P0 LDGSTS.E.BYPASS.LTC128B.128 [R249+0x10100], [R14.64], !P3 ;  /* 0x101000000ef90fae */ /* 0x000be2000d901d4c */
[----:B-1----:R-:W-:Y:S02]  /*1fd0*/  IADD3 R44, P5, R20, R22, RZ ;  /* 0x00000016142c7210 */ /* 0x002fe40007fbe0ff */
[C---:B------:R-:W-:Y:S01]  /*1fe0*/  IADD3 R217, R246.reuse, 0xa000, RZ ;  /* 0x0000a000f6d97810 */ /* 0x040fe20007ffe0ff */
[----:B------:R1:W-:Y:S01]  /*1ff0*/  @P0 LDGSTS.E.BYPASS.LTC128B.128 [R249+0x13100], [R24.64], !P2 ;  /* 0x1310000018f90fae */ /* 0x0003e2000d101d4c */
[C---:B------:R-:W-:Y:S01]  /*2000*/  IADD3 R216, R246.reuse, 0xa800, RZ ;  /* 0x0000a800f6d87810 */ /* 0x040fe20007ffe0ff */
[----:B--2---:R-:W-:Y:S01]  /*2010*/  IMAD.X R45, R21, 0x1, R9, P5 ;  /* 0x00000001152d7824 */ /* 0x004fe200028e0609 */
[----:B------:R-:W-:Y:S01]  /*2020*/  IADD3 R183, R246, 0xb000, RZ ;  /* 0x0000b000f6b77810 */ /* 0x000fe20007ffe0ff */
[----:B------:R2:W-:Y:S01]  /*2030*/  @P0 LDGSTS.E.BYPASS.LTC128B.128 [R249+0x16100], [R18.64], !P1 ;  /* 0x1610000012f90fae */ /* 0x0005e2000c901d4c */
[----:B------:R-:W-:-:S02]  /*2040*/  ISETP.GT.AND P0, PT, R30, 0x40, PT ;  /* 0x000000401e00780c */ /* 0x000fc40003f04270 */
[----:B---3--:R-:W-:Y:S02]  /*2050*/  IADD3 R20, P5, R20, R34, RZ ;  /* 0x0000002214147210 */ /* 0x008fe40007fbe0ff */
[----:B------:R-:W-:-:S03]  /*2060*/  IADD3 R182, R246, 0xb800, RZ ;  /* 0x0000b800f6b67810 */ /* 0x000fc60007ffe0ff */
[----:B------:R-:W-:Y:S02]  /*2070*/  IMAD.X R21, R21, 0x1, R8, P5 ;  /* 0x0000000115157824 */ /* 0x000fe400028e0608 */
[----:B-----5:R-:W-:-:S04]  /*2080*/  IMAD.WIDE R14, R31, 0x2, RZ ;  /* 0x000000021f0e7825 */ /* 0x020fc800078e02ff */
[----:B-1----:R-:W-:Y:S01]  /*2090*/  @P0 IMAD.WIDE R24, R33, 0x2, R16 ;  /* 0x0000000221180825 */ /* 0x002fe200078e0210 */
[----:B------:R-:W-:-:S03]  /*20a0*/  IADD3 R54, P5, R46, R14, RZ ;  /* 0x0000000e2e367210 */ /* 0x000fc60007fbe0ff */
[----:B--2---:R-:W-:Y:S01]  /*20b0*/  @P0 IMAD.WIDE R18, R31, 0x2, R16 ;  /* 0x000000021f120825 */ /* 0x004fe200078e0210 */
[----:B------:R1:W-:Y:S03]  /*20c0*/  @P0 LDGSTS.E.BYPASS.LTC128B.128 [R249+0xe100], [R24.64], !P4 ;  /* 0x0e10000018f90fae */ /* 0x0003e6000e101d4c */
[----:B------:R-:W-:Y:S01]  /*20d0*/  IMAD.X R55, R10, 0x1, R15, P5 ;  /* 0x000000010a377824 */ /* 0x000fe200028e060f */
[----:B------:R2:W-:Y:S01]  /*20e0*/  @P0 LDGSTS.E.BYPASS.LTC128B.128 [R249+0x11100], [R18.64], !P3 ;  /* 0x1110000012f90fae */ /* 0x0005e2000d901d4c */
[----:B------:R-:W-:-:S05]  /*20f0*/  IADD3 R42, P5, R14, R22, RZ ;  /* 0x000000160e2a7210 */ /* 0x000fca0007fbe0ff */
[----:B------:R-:W-:Y:S01]  /*2100*/  IMAD.X R43, R15, 0x1, R9, P5 ;  /* 0x000000010f2b7824 */ /* 0x000fe200028e0609 */
[----:B------:R-:W-:-:S05]  /*2110*/  IADD3 R14, P5, R14, R34, RZ ;  /* 0x000000220e0e7210 */ /* 0x000fca0007fbe0ff */
[----:B------:R-:W-:Y:S02]  /*2120*/  IMAD.X R15, R15, 0x1, R8, P5 ;  /* 0x000000010f0f7824 */ /* 0x000fe400028e0608 */
[----:B-1----:R-:W-:-:S04]  /*2130*/  @P0 IMAD.WIDE R24, R29, 0x2, R16 ;  /* 0x000000021d180825 */ /* 0x002fc800078e0210 */
[----:B------:R-:W-:Y:S01]  /*2140*/  @P0 IMAD.WIDE R16, R28, 0x2, R16 ;  /* 0x000000021c100825 */ /* 0x000fe200078e0210 */
[----:B------:R4:W-:Y:S03]  /*2150*/  @P0 LDGSTS.E.BYPASS.LTC128B.128 [R249+0x14100], [R24.64], !P2 ;  /* 0x1410000018f90fae */ /* 0x0009e6000d101d4c */
[----:B--2---:R-:W-:Y:S01]  /*2160*/  IMAD.WIDE R18, R29, 0x2, RZ ;  /* 0x000000021d127825 */ /* 0x004fe200078e02ff */
[----:B------:R1:W-:Y:S04]  /*2170*/  @P0 LDGSTS.E.BYPASS.LTC128B.128 [R249+0x17100], [R16.64], !P1 ;  /* 0x1710000010f90fae */ /* 0x0003e8000c901d4c */
[----:B------:R-:W0:Y:S01]  /*2180*/  LDGDEPBAR ;  /* 0x00000000000079af */ /* 0x000e220000000000 */
[----:B------:R-:W-:-:S02]  /*2190*/  IADD3 R52, P0, R46, R18, RZ ;  /* 0x000000122e347210 */ /* 0x000fc40007f1e0ff */
[----:B------:R-:W-:-:S03]  /*21a0*/  IADD3 R40, P5, R18, R22, RZ ;  /* 0x0000001612287210 */ /* 0x000fc60007fbe0ff */
[----:B------:R-:W-:Y:S01]  /*21b0*/  IMAD.X R53, R10, 0x1, R19, P0 ;  /* 0x000000010a357824 */ /* 0x000fe200000e0613 */
[----:B------:R-:W-:Y:S01]  /*21c0*/  IADD3 R80, P0, R18, R34, RZ ;  /* 0x0000002212507210 */ /* 0x000fe20007f1e0ff */
[----:B------:R-:W-:-:S04]  /*21d0*/  IMAD.X R41, R19, 0x1, R9, P5 ;  /* 0x0000000113297824 */ /* 0x000fc800028e0609 */
[----:B------:R-:W-:Y:S02]  /*21e0*/  IMAD.X R81, R19, 0x1, R8, P0 ;  /* 0x0000000113517824 */ /* 0x000fe400000e0608 */
[----:B-1----:R-:W-:Y:S01]  /*21f0*/  IMAD.WIDE R16, R28, 0x2, RZ ;  /* 0x000000021c107825 */ /* 0x002fe200078e02ff */
[----:B------:R-:W-:-:S04]  /*2200*/  DEPBAR.LE SB0, 0x1 ;  /* 0x000080400000791a */ /* 0x000fc80000000000 */
[----:B------:R-:W-:-:S04]  /*2210*/  DEPBAR.LE SB0, 0x0 ;  /* 0x000080000000791a */ /* 0x000fc80000000000 */
[----:B------:R-:W-:Y:S01]  /*2220*/  BAR.SYNC.DEFER_BLOCKING 0x0 ;  /* 0x0000000000007b1d */ /* 0x000fe20000010000 */
[----:B------:R-:W-:Y:S02]  /*2230*/  IADD3 R46, P6, R46, R16, RZ ;  /* 0x000000102e2e7210 */ /* 0x000fe40007fde0ff */
[C---:B------:R-:W-:Y:S02]  /*2240*/  IADD3 R34, P0, R16.reuse, R34, RZ ;  /* 0x0000002210227210 */ /* 0x040fe40007f1e0ff */
[----:B------:R-:W-:Y:S01]  /*2250*/  IADD3 R22, P5, R16, R22, RZ ;  /* 0x0000001610167210 */ /* 0x000fe20007fbe0ff */
[----:B------:R-:W-:Y:S01]  /*2260*/  IMAD.X R47, R10, 0x1, R17, P6 ;  /* 0x000000010a2f7824 */ /* 0x000fe200030e0611 */
[----:B------:R-:W-:Y:S01]  /*2270*/  ISETP.GE.AND P6, PT, R33, c[0x0][0x1d4], PT ;  /* 0x0000750021007a0c */ /* 0x000fe20003fc6270 */
[C---:B------:R-:W-:Y:S02]  /*2280*/  IMAD.X R35, R17.reuse, 0x1, R8, P0 ;  /* 0x0000000111237824 */ /* 0x040fe400000e0608 */
[----:B------:R-:W-:Y:S01]  /*2290*/  IMAD.X R23, R17, 0x1, R9, P5 ;  /* 0x0000000111177824 */ /* 0x000fe200028e0609 */
[----:B------:R-:W-:-:S02]  /*22a0*/  ISETP.LT.OR P0, PT, R30, 0x1, P6 ;  /* 0x000000011e00780c */ /* 0x000fc40003701670 */
[----:B------:R-:W-:Y:S02]  /*22b0*/  ISETP.GE.AND P5, PT, R12, c[0x0][0x1d4], PT ;  /* 0x000075000c007a0c */ /* 0x000fe40003fa6270 */
[----:B------:R-:W-:Y:S01]  /*22c0*/  ISETP.GE.AND P6, PT, R32, c[0x0][0x1d4], PT ;  /* 0x0000750020007a0c */ /* 0x000fe20003fc6270 */
[----:B------:R-:W-:Y:S04]  /*22d0*/  LDSM.16.M88.4 R64, [R248+0x18100] ;  /* 0x01810000f840783b */ /* 0x000fe80000000200 */
[----:B------:R-:W-:Y:S04]  /*22e0*/  LDSM.16.M88.4 R96, [R244+0x18100] ;  /* 0x01810000f460783b */ /* 0x000fe80000000200 */
[----:B------:R-:W-:Y:S04]  /*22f0*/  LDSM.16.M88.4 R48, [R247+0xc100] ;  /* 0x00c10000f730783b */ /* 0x000fe80000000200 */
[----:B------:R-:W-:Y:S04]  /*2300*/  LDSM.16.M88.4 R36, [R247+0xc900] ;  /* 0x00c90000f724783b */ /* 0x000fe80000000200 */
[----:B------:R-:W-:Y:S04]  /*2310*/  LDSM.16.M88.4 R208, [R247+0xd100] ;  /* 0x00d10000f7d0783b */ /* 0x000fe80000000200 */
[----:B----4-:R-:W1:Y:S04]  /*2320*/  LDSM.16.M88.4 R24, [R247+0xd900] ;  /* 0x00d90000f718783b */ /* 0x010e680000000200 */
[----:B------:R-:W-:Y:S04]  /*2330*/  LDSM.16.M88.4 R16, [R247+0xe100] ;  /* 0x00e10000f710783b */ /* 0x000fe80000000200 */
[----:B------:R-:W-:Y:S04]  /*2340*/  LDSM.16.M88.4 R76, [R247+0xe900] ;  /* 0x00e90000f74c783b */ /* 0x000fe80000000200 */
[----:B------:R-:W-:Y:S04]  /*2350*/  LDSM.16.M88.4 R68, [R246] ;  /* 0x00000000f644783b */ /* 0x000fe80000000200 */
[----:B------:R-:W-:Y:S04]  /*2360*/  LDSM.16.M88.4 R8, [R246+0x800] ;  /* 0x00080000f608783b */ /* 0x000fe80000000200 */
[----:B------:R-:W-:Y:S04]  /*2370*/  LDSM.16.M88.4 R72, [R246+0x1000] ;  /* 0x00100000f648783b */ /* 0x000fe80000000200 */
[----:B------:R-:W2:Y:S04]  /*2380*/  LDSM.16.M88.4 R56, [R246+0x1800] ;  /* 0x00180000f638783b */ /* 0x000ea80000000200 */
[----:B------:R-:W3:Y:S04]  /*2390*/  LDSM.16.M88.4 R60, [R246+0x2000] ;  /* 0x00200000f63c783b */ /* 0x000ee80000000200 */
[----:B------:R-:W-:Y:S04]  /*23a0*/  LDSM.16.M88.4 R100, [R246+0x2800] ;  /* 0x00280000f664783b */ /* 0x000fe80000000200 */
[----:B------:R-:W-:Y:S01]  /*23b0*/  @!PT LDS RZ, [RZ] ;  /* 0x00000000fffff984 */ /* 0x000fe20000000800 */
[----:B------:R-:W-:Y:S01]  /*23c0*/  @!PT LDS RZ, [RZ] ;  /* 0x00000000fffff984 */ /* 0x000fe20000000800 */
[----:B------:R-:W-:Y:S01]  /*23d0*/  @!PT LDS RZ, [RZ] ;  /* 0x00000000fffff984 */ /* 0x000fe20000000800 */
[----:B------:R4:W-:Y:S01]  /*23e0*/  LDGSTS.E.BYPASS.LTC128B.128 [R249+0x100], [R82.64], !P0 ;  /* 0x0010000052f97fae */ /* 0x0009e2000c101d4c */
[C---:B------:R-:W-:Y:S01]  /*23f0*/  ISETP.LT.OR P0, PT, R30.reuse, 0x1, P5 ;  /* 0x000000011e00780c */ /* 0x040fe20002f01670 */
[C---:B-1----:R-:W-:Y:S08]  /*2400*/  HMMA.16816.F32 R200, R64.reuse, R24, RZ ;  /* 0x0000001840c8723c */ /* 0x042ff000000018ff */
[----:B------:R-:W-:Y:S04]  /*2410*/  HMMA.16816.F32 R24, R64, R26, RZ ;  /* 0x0000001a4018723c */ /* 0x000fe800000018ff */
[----:B------:R1:W-:Y:S01]  /*2420*/  LDGSTS.E.BYPASS.LTC128B.128 [R249+0x3100], [R54.64], !P0 ;  /* 0x0310000036f97fae */ /* 0x0003e2000c101d4c */
[----:B------:R-:W-:-:S02]  /*2430*/  ISETP.LT.OR P0, PT, R30, 0x1, P6 ;  /* 0x000000011e00780c */ /* 0x000fc40003701670 */
[----:B------:R-:W-:Y:S01]  /*2440*/  ISETP.GE.AND P6, PT, R0, c[0x0][0x1d4], PT ;  /* 0x0000750000007a0c */ /* 0x000fe20003fc6270 */
[----:B------:R-:W-:-:S10]  /*2450*/  IMAD.MOV.U32 R0, RZ, RZ, 0x40 ;  /* 0x00000040ff007424 */ /* 0x000fd400078e00ff */
[----:B------:R1:W-:Y:S01]  /*2460*/  LDGSTS.E.BYPASS.LTC128B.128 [R249+0x6100], [R52.64], !P0 ;  /* 0x0610000034f97fae */ /* 0x0003e2000c101d4c */
[----:B------:R-:W-:Y:S01]  /*2470*/  ISETP.LT.OR P0, PT, R30, 0x1, P6 ;  /* 0x000000011e00780c */ /* 0x000fe20003701670 */
[C---:B--2---:R-:W-:Y:S08]  /*2480*/  HMMA.16816.F32 R200, R96.reuse, R56, R200 ;  /* 0x0000003860c8723c */ /* 0x044ff000000018c8 */
[----:B------:R-:W-:Y:S04]  /*2490*/  HMMA.16816.F32 R24, R96, R58, R24 ;  /* 0x0000003a6018723c */ /* 0x000fe80000001818 */
[----:B------:R2:W-:Y:S01]  /*24a0*/  LDGSTS.E.BYPASS.LTC128B.128 [R249+0x9100], [R46.64], !P0 ;  /* 0x091000002ef97fae */ /* 0x0005e2000c101d4c */
[----:B------:R-:W-:-:S04]  /*24b0*/  ISETP.GE.AND P0, PT, R33, c[0x0][0x1d4], PT ;  /* 0x0000750021007a0c */ /* 0x000fc80003f06270 */
[C---:B------:R-:W-:Y:S01]  /*24c0*/  ISETP.LT.OR P0, PT, R30.reuse, 0x21, P0 ;  /* 0x000000211e00780c */ /* 0x040fe20000701670 */
[C---:B-1----:R-:W-:Y:S11]  /*24d0*/  HMMA.16816.F32 R52, R64.reuse, R48, RZ ;  /* 0x000000304034723c */ /* 0x042ff600000018ff */
[----:B------:R-:W-:Y:S01]  /*24e0*/  @!UPT UIADD3 URZ, URZ, URZ, URZ ;  /* 0x0000003f3f3ff290 */ /* 0x000fe2000fffe03f */
[----:B------:R2:W-:Y:S01]  /*24f0*/  LDGSTS.E.BYPASS.LTC128B.128 [R249+0x1100], [R44.64], !P0 ;  /* 0x011000002cf97fae */ /* 0x0005e2000c101d4c */
[----:B------:R-:W-:Y:S01]  /*2500*/  ISETP.LT.OR P0, PT, R30, 0x21, P5 ;  /* 0x000000211e00780c */ /* 0x000fe20002f01670 */
[----:B------:R-:W-:Y:S11]  /*2510*/  HMMA.16816.F32 R48, R64, R50, RZ ;  /* 0x000000324030723c */ /* 0x000ff600000018ff */
[----:B------:R-:W-:Y:S01]  /*2520*/  @!UPT UIADD3 URZ, URZ, URZ, URZ ;  /* 0x0000003f3f3ff290 */ /* 0x000fe2000fffe03f */
[----:B------:R1:W-:Y:S01]  /*2530*/  LDGSTS.E.BYPASS.LTC128B.128 [R249+0x4100], [R42.64], !P0 ;  /* 0x041000002af97fae */ /* 0x0003e2000c101d4c */
[----:B------:R-:W-:-:S04]  /*2540*/  ISETP.GE.AND P0, PT, R32, c[0x0][0x1d4], PT ;  /* 0x0000750020007a0c */ /* 0x000fc80003f06270 */
[C---:B------:R-:W-:Y:S01]  /*2550*/  ISETP.LT.OR P0, PT, R30.reuse, 0x21, P0 ;  /* 0x000000211e00780c */ /* 0x040fe20000701670 */
[----:B------:R-:W-:Y:S08]  /*2560*/  HMMA.16816.F32 R52, R96, R68, R52 ;  /* 0x000000446034723c */ /* 0x000ff00000001834 */
[----:B--2---:R-:W-:Y:S04]  /*2570*/  HMMA.16816.F32 R44, R64, R36, RZ ;  /* 0x00000024402c723c */ /* 0x004fe800000018ff */
[----:B------:R1:W-:Y:S01]  /*2580*/  LDGSTS.E.BYPASS.LTC128B.128 [R249+0x7100], [R40.64], !P0 ;  /* 0x0710000028f97fae */ /* 0x0003e2000c101d4c */
[----:B------:R-:W-:-:S03]  /*2590*/  ISETP.LT.OR P0, PT, R30, 0x21, P6 ;  /* 0x000000211e00780c */ /* 0x000fc60003701670 */
[----:B------:R-:W-:Y:S08]  /*25a0*/  HMMA.16816.F32 R36, R64, R38, RZ ;  /* 0x000000264024723c */ /* 0x000ff000000018ff */
[----:B------:R-:W-:Y:S02]  /*25b0*/  HMMA.16816.F32 R48, R96, R70, R48 ;  /* 0x000000466030723c */ /* 0x000fe40000001830 */
[----:B------:R2:W-:Y:S01]  /*25c0*/  LDGSTS.E.BYPASS.LTC128B.128 [R249+0xa100], [R22.64], !P0 ;  /* 0x0a10000016f97fae */ /* 0x0005e2000c101d4c */
[----:B------:R-:W-:-:S04]  /*25d0*/  ISETP.GE.AND P0, PT, R33, c[0x0][0x1d4], PT ;  /* 0x0000750021007a0c */ /* 0x000fc80003f06270 */
[C---:B------:R-:W-:Y:S01]  /*25e0*/  ISETP.LT.OR P0, PT, R30.reuse, 0x41, P0 ;  /* 0x000000411e00780c */ /* 0x040fe20000701670 */
[C---:B------:R-:W-:Y:S08]  /*25f0*/  HMMA.16816.F32 R44, R96.reuse, R8, R44 ;  /* 0x00000008602c723c */ /* 0x040ff0000000182c */
[----:B------:R-:W-:Y:S04]  /*2600*/  HMMA.16816.F32 R36, R96, R10, R36 ;  /* 0x0000000a6024723c */ /* 0x000fe80000001824 */
[----:B------:R2:W-:Y:S01]  /*2610*/  LDGSTS.E.BYPASS.LTC128B.128 [R249+0x2100], [R20.64], !P0 ;  /* 0x0210000014f97fae */ /* 0x0005e2000c101d4c */
[----:B------:R-:W-:-:S02]  /*2620*/  ISETP.LT.OR P0, PT, R30, 0x41, P5 ;  /* 0x000000411e00780c */ /* 0x000fc40002f01670 */
[----:B------:R-:W-:Y:S01]  /*2630*/  ISETP.GE.AND P5, PT, R32, c[0x0][0x1d4], PT ;  /* 0x0000750020007a0c */ /* 0x000fe20003fa6270 */
[----:B-1----:R-:W-:Y:S01]  /*2640*/  HMMA.16816.F32 R40, R64, R208, RZ ;  /* 0x000000d04028723c */ /* 0x002fe200000018ff */
[----:B------:R-:W-:Y:S02]  /*2650*/  SHF.R.S32.HI R32, RZ, 0x1f, R29 ;  /* 0x0000001fff207819 */ /* 0x000fe4000001141d */
[----:B------:R-:W-:-:S05]  /*2660*/  ISETP.LT.OR P5, PT, R30, 0x41, P5 ;  /* 0x000000411e00780c */ /* 0x000fca0002fa1670 */
[----:B------:R-:W-:Y:S02]  /*2670*/  HMMA.16816.F32 R208, R64, R210, RZ ;  /* 0x000000d240d0723c */ /* 0x000fe400000018ff */
[----:B------:R1:W-:Y:S01]  /*2680*/  LDGSTS.E.BYPASS.LTC128B.128 [R249+0x5100], [R14.64], !P0 ;  /* 0x051000000ef97fae */ /* 0x0003e2000c101d4c */
[----:B------:R-:W-:-:S04]  /*2690*/  LOP3.LUT P0, RZ, R13, 0x4, RZ, 0xc0, !PT ;  /* 0x000000040dff7812 */ /* 0x000fc8000780c0ff */
[----:B------:R-:W-:Y:S01]  /*26a0*/  SEL R0, R0, 0xffffffc0, !P0 ;  /* 0xffffffc000007807 */ /* 0x000fe20004000000 */
[----:B------:R4:W-:Y:S01]  /*26b0*/  LDGSTS.E.BYPASS.LTC128B.128 [R249+0x8100], [R80.64], !P5 ;  /* 0x0810000050f97fae */ /* 0x0009e2000e901d4c */
[----:B------:R-:W-:Y:S02]  /*26c0*/  ISETP.LT.OR P0, PT, R30, 0x41, P6 ;  /* 0x000000411e00780c */ /* 0x000fe40003701670 */
[----:B------:R-:W-:Y:S01]  /*26d0*/  ISETP.GT.AND P5, PT, R108, 0x5f, PT ;  /* 0x0000005f6c00780c */ /* 0x000fe20003fa4270 */
[----:B------:R-:W-:Y:S01]  /*26e0*/  IMAD.IADD R242, R247, 0x1, R0 ;  /* 0x00000001f7f27824 */ /* 0x000fe200078e0200 */
[----:B------:R-:W-:Y:S01]  /*26f0*/  SHF.R.S32.HI R30, RZ, 0x1f, R28 ;  /* 0x0000001fff1e7819 */ /* 0x000fe2000001141c */
[----:B------:R-:W-:Y:S01]  /*2700*/  IMAD.IADD R232, R0, 0x1, R246 ;  /* 0x0000000100e87824 */ /* 0x000fe200078e02f6 */
[----:B--2---:R-:W-:Y:S01]  /*2710*/  HMMA.16816.F32 R20, R64, R16, RZ ;  /* 0x000000104014723c */ /* 0x004fe200000018ff */
[----:B------:R-:W-:-:S06]  /*2720*/  IADD3 R0, R249, 0x100, RZ ;  /* 0x00000100f9007810 */ /* 0x000fcc0007ffe0ff */
[----:B------:R2:W-:Y:S01]  /*2730*/  LDGSTS.E.BYPASS.LTC128B.128 [R249+0xb100], [R34.64], !P0 ;  /* 0x0b10000022f97fae */ /* 0x0005e2000c101d4c */
[C---:B------:R-:W-:Y:S01]  /*2740*/  HMMA.16816.F32 R16, R64.reuse, R18, RZ ;  /* 0x000000124010723c */ /* 0x040fe200000018ff */
[----:B------:R-:W-:Y:S02]  /*2750*/  PLOP3.LUT P0, PT, PT, PT, UP0, 0x80, 0x0 ;  /* 0x000000000000781c */ /* 0x000fe40003f0f008 */
[----:B------:R-:W-:Y:S04]  /*2760*/  LDSM.16.M88.4 R8, [R243+0x18100] ;  /* 0x01810000f308783b */ /* 0x000fe80000000200 */
[----:B------:R-:W5:Y:S01]  /*2770*/  LDSM.16.M88.4 R68, [R242+0xc100] ;  /* 0x00c10000f244783b */ /* 0x000f620000000200 */
[C---:B-1----:R-:W-:Y:S03]  /*2780*/  HMMA.16816.F32 R12, R64.reuse, R76, RZ ;  /* 0x0000004c400c723c */ /* 0x042fe600000018ff */
[----:B------:R-:W1:Y:S04]  /*2790*/  LDSM.16.M88.4 R56, [R242+0xd100] ;  /* 0x00d10000f238783b */ /* 0x000e680000000200 */
[----:B------:R-:W-:Y:S01]  /*27a0*/  LDSM.16.M88.4 R92, [R242+0xd900] ;  /* 0x00d90000f25c783b */ /* 0x000fe20000000200 */
[----:B------:R-:W-:Y:S03]  /*27b0*/  HMMA.16816.F32 R64, R64, R78, RZ ;  /* 0x0000004e4040723c */ /* 0x000fe600000018ff */
[----:B------:R-:W1:Y:S04]  /*27c0*/  LDSM.16.M88.4 R76, [R242+0xc900] ;  /* 0x00c90000f24c783b */ /* 0x000e680000000200 */
[----:B------:R-:W1:Y:S01]  /*27d0*/  LDSM.16.M88.4 R88, [R242+0xe100] ;  /* 0x00e10000f258783b */ /* 0x000e620000000200 */
[----:B------:R-:W-:Y:S01]  /*27e0*/  HMMA.16816.F32 R40, R96, R72, R40 ;  /* 0x000000486028723c */ /* 0x000fe20000001828 */
[----:B--2---:R-:W-:-:S02]  /*27f0*/  SHF.R.S32.HI R35, RZ, 0x1f, R33 ;  /* 0x0000001fff237819 */ /* 0x004fc40000011421 */
[----:B------:R-:W2:Y:S01]  /*2800*/  LDSM.16.M88.4 R84, [R242+0xe900] ;  /* 0x00e90000f254783b */ /* 0x000ea20000000200 */
[----:B------:R-:W-:-:S03]  /*2810*/  SHF.R.S32.HI R34, RZ, 0x1f, R31 ;  /* 0x0000001fff227819 */ /* 0x000fc6000001141f */
[----:B----4-:R-:W-:Y:S01]  /*2820*/  LDSM.16.M88.4 R80, [R232+0x800] ;  /* 0x00080000e850783b */ /* 0x010fe20000000200 */
[C---:B------:R-:W-:Y:S03]  /*2830*/  HMMA.16816.F32 R208, R96.reuse, R74, R208 ;  /* 0x0000004a60d0723c */ /* 0x040fe600000018d0 */
[----:B------:R-:W-:Y:S04]  /*2840*/  LDSM.16.M88.4 R72, [R241+0x18100] ;  /* 0x01810000f148783b */ /* 0x000fe80000000200 */
[----:B------:R-:W-:Y:S01]  /*2850*/  LDSM.16.M88.4 R104, [R242+0x15900] ;  /* 0x01590000f268783b */ /* 0x000fe20000000200 */
[C---:B---3--:R-:W-:Y:S03]  /*2860*/  HMMA.16816.F32 R20, R96.reuse, R60, R20 ;  /* 0x0000003c6014723c */ /* 0x048fe60000001814 */
[----:B------:R-:W0:Y:S05]  /*2870*/  LDGDEPBAR ;  /* 0x00000000000079af */ /* 0x000e2a0000000000 */
[----:B------:R-:W-:Y:S01]  /*2880*/  HMMA.16816.F32 R16, R96, R62, R16 ;  /* 0x0000003e6010723c */ /* 0x000fe20000001810 */
[----:B------:R-:W3:Y:S07]  /*2890*/  LDSM.16.M88.4 R60, [R232] ;  /* 0x00000000e83c783b */ /* 0x000eee0000000200 */
[C---:B-----5:R-:W-:Y:S08]  /*28a0*/  HMMA.16816.F32 R52, R8.reuse, R68, R52 ;  /* 0x000000440834723c */ /* 0x060ff00000001834 */
[----:B------:R-:W-:Y:S01]  /*28b0*/  HMMA.16816.F32 R48, R8, R70, R48 ;  /* 0x000000460830723c */ /* 0x000fe20000001830 */
[----:B------:R-:W4:Y:S07]  /*28c0*/  LDSM.16.M88.4 R68, [R232+0x1000] ;  /* 0x00100000e844783b */ /* 0x000f2e0000000200 */
[C---:B------:R-:W-:Y:S08]  /*28d0*/  HMMA.16816.F32 R12, R96.reuse, R100, R12 ;  /* 0x00000064600c723c */ /* 0x040ff0000000180c */
[----:B------:R-:W-:Y:S01]  /*28e0*/  HMMA.16816.F32 R64, R96, R102, R64 ;  /* 0x000000666040723c */ /* 0x000fe20000001840 */
[----:B------:R-:W-:Y:S04]  /*28f0*/  LDSM.16.M88.4 R96, [R232+0x2800] ;  /* 0x00280000e860783b */ /* 0x000fe80000000200 */
[----:B------:R-:W-:Y:S03]  /*2900*/  LDSM.16.M88.4 R100, [R247+0x17100] ;  /* 0x01710000f764783b */ /* 0x000fe60000000200 */
[C---:B-1----:R-:W-:Y:S08]  /*2910*/  HMMA.16816.F32 R40, R8.reuse, R56, R40 ;  /* 0x000000380828723c */ /* 0x042ff00000001828 */
[C---:B------:R-:W-:Y:S01]  /*2920*/  HMMA.16816.F32 R208, R8.reuse, R58, R208 ;  /* 0x0000003a08d0723c */ /* 0x040fe200000018d0 */
[----:B------:R-:W-:Y:S07]  /*2930*/  LDSM.16.M88.4 R56, [R232+0x2000] ;  /* 0x00200000e838783b */ /* 0x000fee0000000200 */
[C---:B------:R-:W-:Y:S08]  /*2940*/  HMMA.16816.F32 R44, R8.reuse, R76, R44 ;  /* 0x0000004c082c723c */ /* 0x040ff0000000182c */
        /* <DEDUP_REMOVED lines=10> */
[----:B------:R-:W-:Y:S04]  /*29f0*/  LDSM.16.M88.4 R64, [R248+0x1c100] ;  /* 0x01c10000f840783b */ /* 0x000fe80000000200 */
[----:B------:R-:W-:Y:S03]  /*2a00*/  LDSM.16.M88.4 R84, [R247+0x11100] ;  /* 0x01110000f754783b */ /* 0x000fe60000000200 */
[C---:B---3--:R-:W-:Y:S08]  /*2a10*/  HMMA.16816.F32 R52, R72.reuse, R60, R52 ;  /* 0x0000003c4834723c */ /* 0x048ff00000001834 */
[C---:B------:R-:W-:Y:S01]  /*2a20*/  HMMA.16816.F32 R48, R72.reuse, R62, R48 ;  /* 0x0000003e4830723c */ /* 0x040fe20000001830 */
[----:B------:R-:W2:Y:S07]  /*2a30*/  LDSM.16.M88.4 R60, [R247+0xf100] ;  /* 0x00f10000f73c783b */ /* 0x000eae0000000200 */
[C---:B----4-:R-:W-:Y:S08]  /*2a40*/  HMMA.16816.F32 R40, R72.reuse, R68, R40 ;  /* 0x000000444828723c */ /* 0x050ff00000001828 */
[C---:B------:R-:W-:Y:S01]  /*2a50*/  HMMA.16816.F32 R208, R72.reuse, R70, R208 ;  /* 0x0000004648d0723c */ /* 0x040fe200000018d0 */
[----:B------:R-:W3:Y:S07]  /*2a60*/  LDSM.16.M88.4 R68, [R247+0xf900] ;  /* 0x00f90000f744783b */ /* 0x000eee0000000200 */
[C---:B------:R-:W-:Y:S08]  /*2a70*/  HMMA.16816.F32 R44, R72.reuse, R80, R44 ;  /* 0x00000050482c723c */ /* 0x040ff0000000182c */
[C---:B------:R-:W-:Y:S01]  /*2a80*/  HMMA.16816.F32 R36, R72.reuse, R82, R36 ;  /* 0x000000524824723c */ /* 0x040fe20000001824 */
[----:B------:R-:W4:Y:S07]  /*2a90*/  LDSM.16.M88.4 R80, [R247+0x11900] ;  /* 0x01190000f750783b */ /* 0x000f2e0000000200 */
[C---:B-1----:R-:W-:Y:S08]  /*2aa0*/  HMMA.16816.F32 R200, R72.reuse, R76, R200 ;  /* 0x0000004c48c8723c */ /* 0x042ff000000018c8 */
[C---:B------:R-:W-:Y:S01]  /*2ab0*/  HMMA.16816.F32 R24, R72.reuse, R78, R24 ;  /* 0x0000004e4818723c */ /* 0x040fe20000001818 */
[----:B------:R-:W-:Y:S07]  /*2ac0*/  LDSM.16.M88.4 R76, [R246+0x3000] ;  /* 0x00300000f64c783b */ /* 0x000fee0000000200 */
[C---:B------:R-:W-:Y:S08]  /*2ad0*/  HMMA.16816.F32 R20, R72.reuse, R56, R20 ;  /* 0x000000384814723c */ /* 0x040ff00000001814 */
[C---:B------:R-:W-:Y:S01]  /*2ae0*/  HMMA.16816.F32 R16, R72.reuse, R58, R16 ;  /* 0x0000003a4810723c */ /* 0x040fe20000001810 */
[----:B------:R-:W-:Y:S07]  /*2af0*/  LDSM.16.M88.4 R56, [R244+0x1c100] ;  /* 0x01c10000f438783b */ /* 0x000fee0000000200 */
[C---:B------:R-:W-:Y:S08]  /*2b00*/  HMMA.16816.F32 R12, R72.reuse, R96, R12 ;  /* 0x00000060480c723c */ /* 0x040ff0000000180c */
[----:B------:R-:W-:Y:S01]  /*2b10*/  HMMA.16816.F32 R8, R72, R98, R8 ;  /* 0x000000624808723c */ /* 0x000fe20000001808 */
[----:B------:R-:W1:Y:S04]  /*2b20*/  LDSM.16.M88.4 R72, [R246+0x3800] ;  /* 0x00380000f648783b */ /* 0x000e680000000200 */
[----:B------:R-:W-:Y:S03]  /*2b30*/  LDSM.16.M88.4 R96, [R246+0x5800] ;  /* 0x00580000f660783b */ /* 0x000fe60000000200 */
[C---:B--2---:R-:W-:Y:S08]  /*2b40*/  HMMA.16816.F32 R52, R64.reuse, R60, R52 ;  /* 0x0000003c4034723c */ /* 0x044ff00000001834 */
[C---:B------:R-:W-:Y:S01]  /*2b50*/  HMMA.16816.F32 R48, R64.reuse, R62, R48 ;  /* 0x0000003e4030723c */ /* 0x040fe20000001830 */
[----:B------:R-:W2:Y:S07]  /*2b60*/  LDSM.16.M88.4 R60, [R246+0x4000] ;  /* 0x00400000f63c783b */ /* 0x000eae0000000200 */
[C---:B---3--:R-:W-:Y:S08]  /*2b70*/  HMMA.16816.F32 R44, R64.reuse, R68, R44 ;  /* 0x00000044402c723c */ /* 0x048ff0000000182c */
[C---:B------:R-:W-:Y:S01]  /*2b80*/  HMMA.16816.F32 R36, R64.reuse, R70, R36 ;  /* 0x000000464024723c */ /* 0x040fe20000001824 */
[----:B------:R-:W3:Y:S07]  /*2b90*/  LDSM.16.M88.4 R68, [R246+0x4800] ;  /* 0x00480000f644783b */ /* 0x000eee0000000200 */
[C---:B------:R-:W-:Y:S08]  /*2ba0*/  HMMA.16816.F32 R40, R64.reuse, R92, R40 ;  /* 0x0000005c4028723c */ /* 0x040ff00000001828 */
[C---:B------:R-:W-:Y:S01]  /*2bb0*/  HMMA.16816.F32 R208, R64.reuse, R94, R208 ;  /* 0x0000005e40d0723c */ /* 0x040fe200000018d0 */
[----:B------:R-:W-:Y:S07]  /*2bc0*/  LDSM.16.M88.4 R92, [R242+0xf100] ;  /* 0x00f10000f25c783b */ /* 0x000fee0000000200 */
[C---:B------:R-:W-:Y:S08]  /*2bd0*/  HMMA.16816.F32 R200, R64.reuse, R88, R200 ;  /* 0x0000005840c8723c */ /* 0x040ff000000018c8 */
[C---:B------:R-:W-:Y:S01]  /*2be0*/  HMMA.16816.F32 R24, R64.reuse, R90, R24 ;  /* 0x0000005a4018723c */ /* 0x040fe20000001818 */
[----:B------:R-:W-:Y:S07]  /*2bf0*/  LDSM.16.M88.4 R88, [R242+0xf900] ;  /* 0x00f90000f258783b */ /* 0x000fee0000000200 */
[C---:B------:R-:W-:Y:S08]  /*2c00*/  HMMA.16816.F32 R20, R64.reuse, R84, R20 ;  /* 0x000000544014723c */ /* 0x040ff00000001814 */
[C---:B------:R-:W-:Y:S01]  /*2c10*/  HMMA.16816.F32 R16, R64.reuse, R86, R16 ;  /* 0x000000564010723c */ /* 0x040fe20000001810 */
[----:B------:R-:W-:Y:S07]  /*2c20*/  LDSM.16.M88.4 R84, [R242+0x10100] ;  /* 0x01010000f254783b */ /* 0x000fee0000000200 */
[C---:B----4-:R-:W-:Y:S08]  /*2c30*/  HMMA.16816.F32 R12, R64.reuse, R80, R12 ;  /* 0x00000050400c723c */ /* 0x050ff0000000180c */
[----:B------:R-:W-:Y:S01]  /*2c40*/  HMMA.16816.F32 R8, R64, R82, R8 ;  /* 0x000000524008723c */ /* 0x000fe20000001808 */
[----:B------:R-:W4:Y:S04]  /*2c50*/  LDSM.16.M88.4 R64, [R246+0x5000] ;  /* 0x00500000f640783b */ /* 0x000f280000000200 */
[----:B------:R-:W-:Y:S03]  /*2c60*/  LDSM.16.M88.4 R80, [R242+0x10900] ;  /* 0x01090000f250783b */ /* 0x000fe60000000200 */
[C---:B-1----:R-:W-:Y:S08]  /*2c70*/  HMMA.16816.F32 R44, R56.reuse, R72, R44 ;  /* 0x00000048382c723c */ /* 0x042ff0000000182c */
[C---:B------:R-:W-:Y:S01]  /*2c80*/  HMMA.16816.F32 R36, R56.reuse, R74, R36 ;  /* 0x0000004a3824723c */ /* 0x040fe20000001824 */
[----:B------:R-:W1:Y:S07]  /*2c90*/  LDSM.16.M88.4 R72, [R243+0x1c100] ;  /* 0x01c10000f348783b */ /* 0x000e6e0000000200 */
[C---:B--2---:R-:W-:Y:S08]  /*2ca0*/  HMMA.16816.F32 R40, R56.reuse, R60, R40 ;  /* 0x0000003c3828723c */ /* 0x044ff00000001828 */
[C---:B------:R-:W-:Y:S01]  /*2cb0*/  HMMA.16816.F32 R208, R56.reuse, R62, R208 ;  /* 0x0000003e38d0723c */ /* 0x040fe200000018d0 */
[----:B------:R-:W2:Y:S07]  /*2cc0*/  LDSM.16.M88.4 R60, [R242+0x11100] ;  /* 0x01110000f23c783b */ /* 0x000eae0000000200 */
[C---:B------:R-:W-:Y:S08]  /*2cd0*/  HMMA.16816.F32 R52, R56.reuse, R76, R52 ;  /* 0x0000004c3834723c */ /* 0x040ff00000001834 */
[C---:B------:R-:W-:Y:S01]  /*2ce0*/  HMMA.16816.F32 R48, R56.reuse, R78, R48 ;  /* 0x0000004e3830723c */ /* 0x040fe20000001830 */
[----:B------:R-:W-:Y:S07]  /*2cf0*/  LDSM.16.M88.4 R76, [R242+0x11900] ;  /* 0x01190000f24c783b */ /* 0x000fee0000000200 */
[C---:B---3--:R-:W-:Y:S08]  /*2d00*/  HMMA.16816.F32 R200, R56.reuse, R68, R200 ;  /* 0x0000004438c8723c */ /* 0x048ff000000018c8 */
[C---:B------:R-:W-:Y:S01]  /*2d10*/  HMMA.16816.F32 R24, R56.reuse, R70, R24 ;  /* 0x000000463818723c */ /* 0x040fe20000001818 */
[----:B------:R-:W-:Y:S07]  /*2d20*/  LDSM.16.M88.4 R68, [R232+0x3000] ;  /* 0x00300000e844783b */ /* 0x000fee0000000200 */
[C---:B----4-:R-:W-:Y:S08]  /*2d30*/  HMMA.16816.F32 R20, R56.reuse, R64, R20 ;  /* 0x000000403814723c */ /* 0x050ff00000001814 */
[----:B------:R-:W-:Y:S01]  /*2d40*/  HMMA.16816.F32 R16, R56, R66, R16 ;  /* 0x000000423810723c */ /* 0x000fe20000001810 */
[----:B------:R-:W3:Y:S07]  /*2d50*/  LDSM.16.M88.4 R64, [R241+0x1c100] ;  /* 0x01c10000f140783b */ /* 0x000eee0000000200 */
[C---:B-1----:R-:W-:Y:S08]  /*2d60*/  HMMA.16816.F32 R52, R72.reuse, R92, R52 ;  /* 0x0000005c4834723c */ /* 0x042ff00000001834 */
[----:B------:R-:W-:Y:S01]  /*2d70*/  HMMA.16816.F32 R48, R72, R94, R48 ;  /* 0x0000005e4830723c */ /* 0x000fe20000001830 */
        /* <DEDUP_REMOVED lines=13> */
[----:B------:R-:W-:Y:S07]  /*2e50*/  LDSM.16.M88.4 R84, [R232+0x5800] ;  /* 0x00580000e854783b */ /* 0x000fee0000000200 */
[C---:B---3--:R-:W-:Y:S08]  /*2e60*/  HMMA.16816.F32 R52, R64.reuse, R68, R52 ;  /* 0x000000444034723c */ /* 0x048ff00000001834 */
[----:B------:R-:W-:Y:S01]  /*2e70*/  HMMA.16816.F32 R48, R64, R70, R48 ;  /* 0x000000464030723c */ /* 0x000fe20000001830 */
[----:B------:R-:W3:Y:S07]  /*2e80*/  LDSM.16.M88.4 R68, [R232+0x5000] ;  /* 0x00500000e844783b */ /* 0x000eee0000000200 */
[C---:B------:R-:W-:Y:S08]  /*2e90*/  HMMA.16816.F32 R12, R72.reuse, R76, R12 ;  /* 0x0000004c480c723c */ /* 0x040ff0000000180c */
[C---:B------:R-:W-:Y:S01]  /*2ea0*/  HMMA.16816.F32 R8, R72.reuse, R78, R8 ;  /* 0x0000004e4808723c */ /* 0x040fe20000001808 */
[----:B------:R-:W4:Y:S07]  /*2eb0*/  LDSM.16.M88.4 R76, [R232+0x4800] ;  /* 0x00480000e84c783b */ /* 0x000f2e0000000200 */
[C---:B------:R-:W-:Y:S08]  /*2ec0*/  HMMA.16816.F32 R200, R72.reuse, R80, R200 ;  /* 0x0000005048c8723c */ /* 0x040ff000000018c8 */
[----:B------:R-:W-:Y:S01]  /*2ed0*/  HMMA.16816.F32 R24, R72, R82, R24 ;  /* 0x000000524818723c */ /* 0x000fe20000001818 */
[----:B------:R-:W-:Y:S04]  /*2ee0*/  LDSM.16.M88.4 R72, [R247+0x12100] ;  /* 0x01210000f748783b */ /* 0x000fe80000000200 */
[----:B------:R-:W-:Y:S03]  /*2ef0*/  LDSM.16.M88.4 R80, [R247+0x13100] ;  /* 0x01310000f750783b */ /* 0x000fe60000000200 */
[C---:B-1----:R-:W-:Y:S08]  /*2f00*/  HMMA.16816.F32 R44, R64.reuse, R56, R44 ;  /* 0x00000038402c723c */ /* 0x042ff0000000182c */
[C---:B------:R-:W-:Y:S01]  /*2f10*/  HMMA.16816.F32 R36, R64.reuse, R58, R36 ;  /* 0x0000003a4024723c */ /* 0x040fe20000001824 */
[----:B------:R-:W1:Y:S07]  /*2f20*/  LDSM.16.M88.4 R56, [R248+0x20100] ;  /* 0x02010000f838783b */ /* 0x000e6e0000000200 */
[C---:B--2---:R-:W-:Y:S08]  /*2f30*/  HMMA.16816.F32 R40, R64.reuse, R60, R40 ;  /* 0x0000003c4028723c */ /* 0x044ff00000001828 */
[C---:B------:R-:W-:Y:S01]  /*2f40*/  HMMA.16816.F32 R208, R64.reuse, R62, R208 ;  /* 0x0000003e40d0723c */ /* 0x040fe200000018d0 */
[----:B------:R-:W2:Y:S07]  /*2f50*/  LDSM.16.M88.4 R60, [R247+0x12900] ;  /* 0x01290000f73c783b */ /* 0x000eae0000000200 */
[C---:B---3--:R-:W-:Y:S08]  /*2f60*/  HMMA.16816.F32 R20, R64.reuse, R68, R20 ;  /* 0x000000444014723c */ /* 0x048ff00000001814 */
[C---:B------:R-:W-:Y:S01]  /*2f70*/  HMMA.16816.F32 R16, R64.reuse, R70, R16 ;  /* 0x000000464010723c */ /* 0x040fe20000001810 */
[----:B------:R-:W3:Y:S07]  /*2f80*/  LDSM.16.M88.4 R68, [R247+0x13900] ;  /* 0x01390000f744783b */ /* 0x000eee0000000200 */
[C---:B----4-:R-:W-:Y:S08]  /*2f90*/  HMMA.16816.F32 R200, R64.reuse, R76, R200 ;  /* 0x0000004c40c8723c */ /* 0x050ff000000018c8 */
[C---:B------:R-:W-:Y:S01]  /*2fa0*/  HMMA.16816.F32 R24, R64.reuse, R78, R24 ;  /* 0x0000004e4018723c */ /* 0x040fe20000001818 */
[----:B------:R-:W-:Y:S07]  /*2fb0*/  LDSM.16.M88.4 R76, [R247+0x14100] ;  /* 0x01410000f74c783b */ /* 0x000fee0000000200 */
[C---:B------:R-:W-:Y:S08]  /*2fc0*/  HMMA.16816.F32 R12, R64.reuse, R84, R12 ;  /* 0x00000054400c723c */ /* 0x040ff0000000180c */
[----:B------:R-:W-:Y:S01]  /*2fd0*/  HMMA.16816.F32 R8, R64, R86, R8 ;  /* 0x000000564008723c */ /* 0x000fe20000001808 */
[----:B------:R-:W4:Y:S04]  /*2fe0*/  LDSM.16.M88.4 R64, [R247+0x14900] ;  /* 0x01490000f740783b */ /* 0x000f280000000200 */
[----:B------:R-:W-:Y:S03]  /*2ff0*/  LDSM.16.M88.4 R84, [R242+0x12100] ;  /* 0x01210000f254783b */ /* 0x000fe60000000200 */
[C---:B-1----:R-:W-:Y:S08]  /*3000*/  HMMA.16816.F32 R52, R56.reuse, R72, R52 ;  /* 0x000000483834723c */ /* 0x042ff00000001834 */
[C---:B------:R-:W-:Y:S01]  /*3010*/  HMMA.16816.F32 R48, R56.reuse, R74, R48 ;  /* 0x0000004a3830723c */ /* 0x040fe20000001830 */
[----:B------:R-:W-:Y:S07]  /*3020*/  LDSM.16.M88.4 R72, [R246+0x6000] ;  /* 0x00600000f648783b */ /* 0x000fee0000000200 */
[C---:B--2---:R-:W-:Y:S08]  /*3030*/  HMMA.16816.F32 R44, R56.reuse, R60, R44 ;  /* 0x0000003c382c723c */ /* 0x044ff0000000182c */
[C---:B------:R-:W-:Y:S01]  /*3040*/  HMMA.16816.F32 R36, R56.reuse, R62, R36 ;  /* 0x0000003e3824723c */ /* 0x040fe20000001824 */
[----:B------:R-:W1:Y:S07]  /*3050*/  LDSM.16.M88.4 R60, [R244+0x20100] ;  /* 0x02010000f43c783b */ /* 0x000e6e0000000200 */
[C---:B---3--:R-:W-:Y:S08]  /*3060*/  HMMA.16816.F32 R200, R56.reuse, R68, R200 ;  /* 0x0000004438c8723c */ /* 0x048ff000000018c8 */
[C---:B------:R-:W-:Y:S01]  /*3070*/  HMMA.16816.F32 R24, R56.reuse, R70, R24 ;  /* 0x000000463818723c */ /* 0x040fe20000001818 */
[----:B------:R-:W2:Y:S07]  /*3080*/  LDSM.16.M88.4 R68, [R246+0x6800] ;  /* 0x00680000f644783b */ /* 0x000eae0000000200 */
[C---:B------:R-:W-:Y:S08]  /*3090*/  HMMA.16816.F32 R40, R56.reuse, R80, R40 ;  /* 0x000000503828723c */ /* 0x040ff00000001828 */
[C---:B------:R-:W-:Y:S01]  /*30a0*/  HMMA.16816.F32 R208, R56.reuse, R82, R208 ;  /* 0x0000005238d0723c */ /* 0x040fe200000018d0 */
[----:B------:R-:W-:Y:S07]  /*30b0*/  LDSM.16.M88.4 R80, [R242+0x12900] ;  /* 0x01290000f250783b */ /* 0x000fee0000000200 */
[C---:B----4-:R-:W-:Y:S08]  /*30c0*/  HMMA.16816.F32 R12, R56.reuse, R64, R12 ;  /* 0x00000040380c723c */ /* 0x050ff0000000180c */
[C---:B------:R-:W-:Y:S01]  /*30d0*/  HMMA.16816.F32 R8, R56.reuse, R66, R8 ;  /* 0x000000423808723c */ /* 0x040fe20000001808 */
[----:B------:R-:W3:Y:S07]  /*30e0*/  LDSM.16.M88.4 R64, [R246+0x8800] ;  /* 0x00880000f640783b */ /* 0x000eee0000000200 */
[C---:B------:R-:W-:Y:S08]  /*30f0*/  HMMA.16816.F32 R20, R56.reuse, R76, R20 ;  /* 0x0000004c3814723c */ /* 0x040ff00000001814 */
[----:B------:R-:W-:Y:S01]  /*3100*/  HMMA.16816.F32 R16, R56, R78, R16 ;  /* 0x0000004e3810723c */ /* 0x000fe20000001810 */
[----:B------:R-:W4:Y:S04]  /*3110*/  LDSM.16.M88.4 R56, [R243+0x20100] ;  /* 0x02010000f338783b */ /* 0x000f280000000200 */
[----:B------:R-:W5:Y:S03]  /*3120*/  LDSM.16.M88.4 R76, [R242+0x13100] ;  /* 0x01310000f24c783b */ /* 0x000f660000000200 */
        /* <DEDUP_REMOVED lines=15> */
[C---:B---3--:R-:W-:Y:S08]  /*3220*/  HMMA.16816.F32 R12, R60.reuse, R64, R12 ;  /* 0x000000403c0c723c */ /* 0x048ff0000000180c */
[----:B------:R-:W-:Y:S01]  /*3230*/  HMMA.16816.F32 R8, R60, R66, R8 ;  /* 0x000000423c08723c */ /* 0x000fe20000001808 */
[----:B------:R-:W-:Y:S04]  /*3240*/  LDSM.16.M88.4 R60, [R241+0x20100] ;  /* 0x02010000f13c783b */ /* 0x000fe80000000200 */
[----:B------:R-:W3:Y:S03]  /*3250*/  LDSM.16.M88.4 R64, [R232+0x6000] ;  /* 0x00600000e840783b */ /* 0x000ee60000000200 */
[C---:B----4-:R-:W-:Y:S08]  /*3260*/  HMMA.16816.F32 R52, R56.reuse, R84, R52 ;  /* 0x000000543834723c */ /* 0x050ff00000001834 */
[C---:B------:R-:W-:Y:S01]  /*3270*/  HMMA.16816.F32 R48, R56.reuse, R86, R48 ;  /* 0x000000563830723c */ /* 0x040fe20000001830 */
[----:B------:R-:W4:Y:S07]  /*3280*/  LDSM.16.M88.4 R84, [R232+0x7000] ;  /* 0x00700000e854783b */ /* 0x000f2e0000000200 */
[C---:B------:R-:W-:Y:S08]  /*3290*/  HMMA.16816.F32 R44, R56.reuse, R80, R44 ;  /* 0x00000050382c723c */ /* 0x040ff0000000182c */
[C---:B------:R-:W-:Y:S01]  /*32a0*/  HMMA.16816.F32 R36, R56.reuse, R82, R36 ;  /* 0x000000523824723c */ /* 0x040fe20000001824 */
[----:B------:R-:W3:Y:S07]  /*32b0*/  LDSM.16.M88.4 R80, [R232+0x7800] ;  /* 0x00780000e850783b */ /* 0x000eee0000000200 */
[C---:B-----5:R-:W-:Y:S08]  /*32c0*/  HMMA.16816.F32 R40, R56.reuse, R76, R40 ;  /* 0x0000004c3828723c */ /* 0x060ff00000001828 */
[C---:B------:R-:W-:Y:S01]  /*32d0*/  HMMA.16816.F32 R208, R56.reuse, R78, R208 ;  /* 0x0000004e38d0723c */ /* 0x040fe200000018d0 */
[----:B------:R-:W5:Y:S07]  /*32e0*/  LDSM.16.M88.4 R76, [R232+0x8000] ;  /* 0x00800000e84c783b */ /* 0x000f6e0000000200 */
[C---:B-1----:R-:W-:Y:S08]  /*32f0*/  HMMA.16816.F32 R200, R56.reuse, R72, R200 ;  /* 0x0000004838c8723c */ /* 0x042ff000000018c8 */
[C---:B------:R-:W-:Y:S01]  /*3300*/  HMMA.16816.F32 R24, R56.reuse, R74, R24 ;  /* 0x0000004a3818723c */ /* 0x040fe20000001818 */
[----:B------:R-:W1:Y:S07]  /*3310*/  LDSM.16.M88.4 R72, [R232+0x8800] ;  /* 0x00880000e848783b */ /* 0x000e6e0000000200 */
[C---:B--2---:R-:W-:Y:S08]  /*3320*/  HMMA.16816.F32 R20, R56.reuse, R68, R20 ;  /* 0x000000443814723c */ /* 0x044ff00000001814 */
[C---:B------:R-:W-:Y:S01]  /*3330*/  HMMA.16816.F32 R16, R56.reuse, R70, R16 ;  /* 0x000000463810723c */ /* 0x040fe20000001810 */
[----:B------:R-:W-:Y:S07]  /*3340*/  LDSM.16.M88.4 R68, [R247+0x15100] ;  /* 0x01510000f744783b */ /* 0x000fee0000000200 */
[C---:B------:R-:W-:Y:S08]  /*3350*/  HMMA.16816.F32 R12, R56.reuse, R96, R12 ;  /* 0x00000060380c723c */ /* 0x040ff0000000180c */
[----:B------:R-:W-:Y:S01]  /*3360*/  HMMA.16816.F32 R8, R56, R98, R8 ;  /* 0x000000623808723c */ /* 0x000fe20000001808 */
[----:B------:R-:W2:Y:S04]  /*3370*/  LDSM.16.M88.4 R56, [R247+0x15900] ;  /* 0x01590000f738783b */ /* 0x000ea80000000200 */
[----:B------:R-:W-:Y:S03]  /*3380*/  LDSM.16.M88.4 R96, [R247+0x17900] ;  /* 0x01790000f760783b */ /* 0x000fe60000000200 */
[C---:B---3--:R-:W-:Y:S08]  /*3390*/  HMMA.16816.F32 R52, R60.reuse, R64, R52 ;  /* 0x000000403c34723c */ /* 0x048ff00000001834 */
[C---:B------:R-:W-:Y:S01]  /*33a0*/  HMMA.16816.F32 R48, R60.reuse, R66, R48 ;  /* 0x000000423c30723c */ /* 0x040fe20000001830 */
[----:B------:R-:W3:Y:S07]  /*33b0*/  LDSM.16.M88.4 R64, [R247+0x16100] ;  /* 0x01610000f740783b */ /* 0x000eee0000000200 */
[C---:B------:R-:W-:Y:S08]  /*33c0*/  HMMA.16816.F32 R44, R60.reuse, R88, R44 ;  /* 0x000000583c2c723c */ /* 0x040ff0000000182c */
[C---:B------:R-:W-:Y:S01]  /*33d0*/  HMMA.16816.F32 R36, R60.reuse, R90, R36 ;  /* 0x0000005a3c24723c */ /* 0x040fe20000001824 */
[----:B------:R-:W-:Y:S07]  /*33e0*/  LDSM.16.M88.4 R88, [R246+0x9000] ;  /* 0x00900000f658783b */ /* 0x000fee0000000200 */
[C---:B----4-:R-:W-:Y:S08]  /*33f0*/  HMMA.16816.F32 R40, R60.reuse, R84, R40 ;  /* 0x000000543c28723c */ /* 0x050ff00000001828 */
[C---:B------:R-:W-:Y:S01]  /*3400*/  HMMA.16816.F32 R208, R60.reuse, R86, R208 ;  /* 0x000000563cd0723c */ /* 0x040fe200000018d0 */
[----:B------:R-:W-:Y:S07]  /*3410*/  LDSM.16.M88.4 R84, [R243+0x24100] ;  /* 0x02410000f354783b */ /* 0x000fee0000000200 */
[C---:B------:R-:W-:Y:S08]  /*3420*/  HMMA.16816.F32 R200, R60.reuse, R80, R200 ;  /* 0x000000503cc8723c */ /* 0x040ff000000018c8 */
[C---:B------:R-:W-:Y:S01]  /*3430*/  HMMA.16816.F32 R24, R60.reuse, R82, R24 ;  /* 0x000000523c18723c */ /* 0x040fe20000001818 */
[----:B------:R-:W-:Y:S07]  /*3440*/  LDSM.16.M88.4 R80, [R246+0x9800] ;  /* 0x00980000f650783b */ /* 0x000fee0000000200 */
[C---:B-----5:R-:W-:Y:S08]  /*3450*/  HMMA.16816.F32 R20, R60.reuse, R76, R20 ;  /* 0x0000004c3c14723c */ /* 0x060ff00000001814 */
[C---:B------:R-:W-:Y:S01]  /*3460*/  HMMA.16816.F32 R16, R60.reuse, R78, R16 ;  /* 0x0000004e3c10723c */ /* 0x040fe20000001810 */
[----:B------:R-:W-:Y:S07]  /*3470*/  LDSM.16.M88.4 R76, [R246+0xa000] ;  /* 0x00a00000f64c783b */ /* 0x000fee0000000200 */
[C---:B-1----:R-:W-:Y:S08]  /*3480*/  HMMA.16816.F32 R12, R60.reuse, R72, R12 ;  /* 0x000000483c0c723c */ /* 0x042ff0000000180c */
        /* <DEDUP_REMOVED lines=8> */
[----:B------:R-:W4:Y:S07]  /*3510*/  LDSM.16.M88.4 R68, [R246+0xb000] ;  /* 0x00b00000f644783b */ /* 0x000f2e0000000200 */
[C---:B---3--:R-:W-:Y:S08]  /*3520*/  HMMA.16816.F32 R40, R92.reuse, R64, R40 ;  /* 0x000000405c28723c */ /* 0x048ff00000001828 */
[C---:B------:R-:W-:Y:S01]  /*3530*/  HMMA.16816.F32 R208, R92.reuse, R66, R208 ;  /* 0x000000425cd0723c */ /* 0x040fe200000018d0 */
[----:B------:R-:W3:Y:S07]  /*3540*/  LDSM.16.M88.4 R64, [R246+0xb800] ;  /* 0x00b80000f640783b */ /* 0x000eee0000000200 */
[C---:B-1----:R-:W-:Y:S08]  /*3550*/  HMMA.16816.F32 R200, R92.reuse, R60, R200 ;  /* 0x0000003c5cc8723c */ /* 0x042ff000000018c8 */
[C---:B------:R-:W-:Y:S01]  /*3560*/  HMMA.16816.F32 R24, R92.reuse, R62, R24 ;  /* 0x0000003e5c18723c */ /* 0x040fe20000001818 */
[----:B------:R-:W1:Y:S07]  /*3570*/  LDSM.16.M88.4 R60, [R242+0x15100] ;  /* 0x01510000f23c783b */ /* 0x000e6e0000000200 */
[C---:B------:R-:W-:Y:S08]  /*3580*/  HMMA.16816.F32 R20, R92.reuse, R100, R20 ;  /* 0x000000645c14723c */ /* 0x040ff00000001814 */
[C---:B------:R-:W-:Y:S01]  /*3590*/  HMMA.16816.F32 R16, R92.reuse, R102, R16 ;  /* 0x000000665c10723c */ /* 0x040fe20000001810 */
[----:B------:R-:W5:Y:S07]  /*35a0*/  LDSM.16.M88.4 R100, [R242+0x16100] ;  /* 0x01610000f264783b */ /* 0x000f6e0000000200 */
[C---:B------:R-:W-:Y:S08]  /*35b0*/  HMMA.16816.F32 R12, R92.reuse, R96, R12 ;  /* 0x000000605c0c723c */ /* 0x040ff0000000180c */
[----:B------:R-:W-:Y:S01]  /*35c0*/  HMMA.16816.F32 R8, R92, R98, R8 ;  /* 0x000000625c08723c */ /* 0x000fe20000001808 */
[----:B------:R-:W1:Y:S04]  /*35d0*/  LDSM.16.M88.4 R96, [R242+0x16900] ;  /* 0x01690000f260783b */ /* 0x000e680000000200 */
[----:B------:R-:W1:Y:S03]  /*35e0*/  LDSM.16.M88.4 R92, [R242+0x17100] ;  /* 0x01710000f25c783b */ /* 0x000e660000000200 */
[C---:B--2---:R-:W-:Y:S08]  /*35f0*/  HMMA.16816.F32 R52, R56.reuse, R88, R52 ;  /* 0x000000583834723c */ /* 0x044ff00000001834 */
[C---:B------:R-:W-:Y:S01]  /*3600*/  HMMA.16816.F32 R48, R56.reuse, R90, R48 ;  /* 0x0000005a3830723c */ /* 0x040fe20000001830 */
[----:B------:R-:W2:Y:S07]  /*3610*/  LDSM.16.M88.4 R88, [R242+0x17900] ;  /* 0x01790000f258783b */ /* 0x000eae0000000200 */
        /* <DEDUP_REMOVED lines=10> */
[C---:B------:R-:W-:Y:S01]  /*36c0*/  HMMA.16816.F32 R16, R56.reuse, R70, R16 ;  /* 0x000000463810723c */ /* 0x040fe20000001810 */
[----:B------:R-:W-:Y:S07]  /*36d0*/  LDSM.16.M88.4 R68, [R232+0xa800] ;  /* 0x00a80000e844783b */ /* 0x000fee0000000200 */
[C---:B---3--:R-:W-:Y:S08]  /*36e0*/  HMMA.16816.F32 R12, R56.reuse, R64, R12 ;  /* 0x00000040380c723c */ /* 0x048ff0000000180c */
[----:B------:R-:W-:Y:S01]  /*36f0*/  HMMA.16816.F32 R8, R56, R66, R8 ;  /* 0x000000423808723c */ /* 0x000fe20000001808 */
[----:B------:R-:W3:Y:S04]  /*3700*/  LDSM.16.M88.4 R56, [R241+0x24100] ;  /* 0x02410000f138783b */ /* 0x000ee80000000200 */
[----:B------:R-:W4:Y:S03]  /*3710*/  LDSM.16.M88.4 R64, [R232+0xb000] ;  /* 0x00b00000e840783b */ /* 0x000f260000000200 */
[C---:B-1----:R-:W-:Y:S08]  /*3720*/  HMMA.16816.F32 R52, R84.reuse, R60, R52 ;  /* 0x0000003c5434723c */ /* 0x042ff00000001834 */
[----:B------:R-:W-:Y:S01]  /*3730*/  HMMA.16816.F32 R48, R84, R62, R48 ;  /* 0x0000003e5430723c */ /* 0x000fe20000001830 */
[----:B------:R-:W1:Y:S01]  /*3740*/  LDSM.16.M88.4 R60, [R232+0xb800] ;  /* 0x00b80000e83c783b */ /* 0x000e620000000200 */
[----:B------:R-:W-:-:S06]  /*3750*/  DEPBAR.LE SB0, 0x0 ;  /* 0x000080000000791a */ /* 0x000fcc0000000000 */
[C---:B------:R-:W-:Y:S08]  /*3760*/  HMMA.16816.F32 R44, R84.reuse, R104, R44 ;  /* 0x00000068542c723c */ /* 0x040ff0000000182c */
[C---:B------:R-:W-:Y:S08]  /*3770*/  HMMA.16816.F32 R36, R84.reuse, R106, R36 ;  /* 0x0000006a5424723c */ /* 0x040ff00000001824 */
[C---:B-----5:R-:W-:Y:S08]  /*3780*/  HMMA.16816.F32 R40, R84.reuse, R100, R40 ;  /* 0x000000645428723c */ /* 0x060ff00000001828 */
[C---:B------:R-:W-:Y:S08]  /*3790*/  HMMA.16816.F32 R208, R84.reuse, R102, R208 ;  /* 0x0000006654d0723c */ /* 0x040ff000000018d0 */
[C---:B------:R-:W-:Y:S08]  /*37a0*/  HMMA.16816.F32 R200, R84.reuse, R96, R200 ;  /* 0x0000006054c8723c */ /* 0x040ff000000018c8 */
[C---:B------:R-:W-:Y:S08]  /*37b0*/  HMMA.16816.F32 R24, R84.reuse, R98, R24 ;  /* 0x000000625418723c */ /* 0x040ff00000001818 */
[C---:B------:R-:W-:Y:S08]  /*37c0*/  HMMA.16816.F32 R20, R84.reuse, R92, R20 ;  /* 0x0000005c5414723c */ /* 0x040ff00000001814 */
[C---:B------:R-:W-:Y:S08]  /*37d0*/  HMMA.16816.F32 R16, R84.reuse, R94, R16 ;  /* 0x0000005e5410723c */ /* 0x040ff00000001810 */
[C---:B--2---:R-:W-:Y:S08]  /*37e0*/  HMMA.16816.F32 R12, R84.reuse, R88, R12 ;  /* 0x00000058540c723c */ /* 0x044ff0000000180c */
[----:B------:R-:W-:Y:S08]  /*37f0*/  HMMA.16816.F32 R8, R84, R90, R8 ;  /* 0x0000005a5408723c */ /* 0x000ff00000001808 */
[C---:B---3--:R-:W-:Y:S08]  /*3800*/  HMMA.16816.F32 R52, R56.reuse, R80, R52 ;  /* 0x000000503834723c */ /* 0x048ff00000001834 */
[C---:B------:R-:W-:Y:S08]  /*3810*/  HMMA.16816.F32 R48, R56.reuse, R82, R48 ;  /* 0x000000523830723c */ /* 0x040ff00000001830 */
[C---:B------:R-:W-:Y:S08]  /*3820*/  HMMA.16816.F32 R44, R56.reuse, R76, R44 ;  /* 0x0000004c382c723c */ /* 0x040ff0000000182c */
[C---:B------:R-:W-:Y:S08]  /*3830*/  HMMA.16816.F32 R36, R56.reuse, R78, R36 ;  /* 0x0000004e3824723c */ /* 0x040ff00000001824 */
[C---:B------:R-:W-:Y:S08]  /*3840*/  HMMA.16816.F32 R40, R56.reuse, R72, R40 ;  /* 0x000000483828723c */ /* 0x040ff00000001828 */
[C---:B------:R-:W-:Y:S08]  /*3850*/  HMMA.16816.F32 R208, R56.reuse, R74, R208 ;  /* 0x0000004a38d0723c */ /* 0x040ff000000018d0 */
[C---:B------:R-:W-:Y:S08]  /*3860*/  HMMA.16816.F32 R200, R56.reuse, R68, R200 ;  /* 0x0000004438c8723c */ /* 0x040ff000000018c8 */
[C---:B------:R-:W-:Y:S08]  /*3870*/  HMMA.16816.F32 R24, R56.reuse, R70, R24 ;  /* 0x000000463818723c */ /* 0x040ff00000001818 */
[C---:B----4-:R-:W-:Y:S08]  /*3880*/  HMMA.16816.F32 R20, R56.reuse, R64, R20 ;  /* 0x000000403814723c */ /* 0x050ff00000001814 */
[C---:B------:R-:W-:Y:S08]  /*3890*/  HMMA.16816.F32 R16, R56.reuse, R66, R16 ;  /* 0x000000423810723c */ /* 0x040ff00000001810 */
[C---:B-1----:R-:W-:Y:S08]  /*38a0*/  HMMA.16816.F32 R12, R56.reuse, R60, R12 ;  /* 0x0000003c380c723c */ /* 0x042ff0000000180c */
[----:B------:R-:W-:Y:S01]  /*38b0*/  HMMA.16816.F32 R8, R56, R62, R8 ;  /* 0x0000003e3808723c */ /* 0x000fe20000001808 */
[----:B------:R-:W-:Y:S06]  /*38c0*/  BAR.SYNC.DEFER_BLOCKING 0x0 ;  /* 0x0000000000007b1d */ /* 0x000fec0000010000 */
[----:B------:R-:W-:Y:S05]  /*38d0*/  @!P0 BRA `(.L_x_1542) ;  /* 0x000005e000008947 */ /* 0x000fea0003800000 */
[----:B------:R-:W-:Y:S01]  /*38e0*/  IMAD.U32 R0, RZ, RZ, UR6 ;  /* 0x00000006ff007e24 */ /* 0x000fe2000f8e00ff */
[----:B------:R-:W-:Y:S01]  /*38f0*/  ISETP.NE.AND P6, PT, R250, 0x1, PT ;  /* 0x00000001fa00780c */ /* 0x000fe20003fc5270 */
[----:B------:R-:W-:-:S03]  /*3900*/  IMAD.MOV.U32 R251, RZ, RZ, RZ ;  /* 0x000000fffffb7224 */ /* 0x000fc600078e00ff */
[----:B------:R-:W-:-:S04]  /*3910*/  IADD3 R0, R108, UR9, R0 ;  /* 0x000000096c007c10 */ /* 0x000fc8000fffe000 */
[----:B------:R-:W-:-:S05]  /*3920*/  IADD3 R252, R0, -0x60, RZ ;  /* 0xffffffa000fc7810 */ /* 0x000fca0007ffe0ff */
        /* <DEDUP_REMOVED lines=15> */
[----:B------:R-:W-:Y:S02]  /*3a20*/  IADD3 R74, -R59, 0x10, RZ ;  /* 0x000000103b4a7810 */ /* 0x000fe40007ffe1ff */
[----:B------:R-:W-:-:S02]  /*3a30*/  SHF.R.S32.HI R0, RZ, 0x1f, R252 ;  /* 0x0000001fff007819 */ /* 0x000fc400000114fc */
[----:B------:R-:W-:Y:S02]  /*3a40*/  LOP3.LUT R76, R76, 0xf, RZ, 0xc0, !PT ;  /* 0x0000000f4c4c7812 */ /* 0x000fe400078ec0ff */
[----:B------:R-:W-:Y:S01]  /*3a50*/  SHF.L.U64.HI R64, R33, 0x1, R35 ;  /* 0x0000000121407819 */ /* 0x000fe20000010223 */
[----:B------:R-:W-:Y:S01]  /*3a60*/  IMAD R0, R0, c[0x0][0x1e0], RZ ;  /* 0x0000780000007a24 */ /* 0x000fe200078e02ff */
[----:B------:R-:W-:Y:S02]  /*3a70*/  LOP3.LUT R74, R74, 0xf, RZ, 0xc0, !PT ;  /* 0x0000000f4a4a7812 */ /* 0x000fe400078ec0ff */
[----:B------:R-:W-:Y:S01]  /*3a80*/  SEL R69, RZ, 0x10, P1 ;  /* 0x00000010ff457807 */ /* 0x000fe20000800000 */
[----:B------:R-:W-:Y:S01]  /*3a90*/  IMAD R0, R252, c[0x0][0x1e4], R0 ;  /* 0x00007900fc007a24 */ /* 0x000fe200078e0200 */
[----:B------:R-:W-:Y:S02]  /*3aa0*/  SHF.L.U64.HI R61, R31, 0x1, R34 ;  /* 0x000000011f3d7819 */ /* 0x000fe40000010222 */
[----:B------:R-:W-:-:S02]  /*3ab0*/  IADD3 R70, -R69, 0x10, RZ ;  /* 0x0000001045467810 */ /* 0x000fc40007ffe1ff */
[----:B------:R-:W-:Y:S01]  /*3ac0*/  SHF.L.U64.HI R58, R29, 0x1, R32 ;  /* 0x000000011d3a7819 */ /* 0x000fe20000010220 */
[----:B-1----:R-:W-:Y:S01]  /*3ad0*/  IMAD.WIDE.U32 R56, R252, c[0x0][0x1e0], RZ ;  /* 0x00007800fc387a25 */ /* 0x002fe200078e00ff */
[----:B------:R-:W-:Y:S02]  /*3ae0*/  LOP3.LUT R70, R70, 0xf, RZ, 0xc0, !PT ;  /* 0x0000000f46467812 */ /* 0x000fe400078ec0ff */
[----:B------:R-:W-:Y:S01]  /*3af0*/  SHF.L.U64.HI R7, R28, 0x1, R30 ;  /* 0x000000011c077819 */ /* 0x000fe2000001021e */
[----:B------:R-:W-:Y:S01]  /*3b00*/  IMAD.IADD R57, R57, 0x1, R0 ;  /* 0x0000000139397824 */ /* 0x000fe200078e0200 */
[----:B--2---:R-:W-:-:S03]  /*3b10*/  SHF.R.S32.HI R0, RZ, 0x1f, R251 ;  /* 0x0000001fff007819 */ /* 0x004fc600000114fb */
[----:B------:R-:W-:-:S04]  /*3b20*/  IMAD.WIDE.U32 R56, R251, c[0x0][0x1f0], R56 ;  /* 0x00007c00fb387a25 */ /* 0x000fc800078e0038 */
[----:B------:R-:W-:Y:S01]  /*3b30*/  IMAD R0, R0, c[0x0][0x1f0], RZ ;  /* 0x00007c0000007a24 */ /* 0x000fe200078e02ff */
[----:B------:R-:W-:Y:S02]  /*3b40*/  IADD3 R65, P0, R56, UR20, RZ ;  /* 0x0000001438417c10 */ /* 0x000fe4000ff1e0ff */
[----:B------:R-:W-:Y:S01]  /*3b50*/  SEL R56, RZ, 0x10, P2 ;  /* 0x00000010ff387807 */ /* 0x000fe20001000000 */
[----:B------:R-:W-:-:S03]  /*3b60*/  IMAD R0, R251, c[0x0][0x1f4], R0 ;  /* 0x00007d00fb007a24 */ /* 0x000fc600078e0200 */
[----:B------:R-:W-:Y:S02]  /*3b70*/  IADD3 R72, -R56, 0x10, RZ ;  /* 0x0000001038487810 */ /* 0x000fe40007ffe1ff */
[----:B------:R-:W-:Y:S01]  /*3b80*/  IADD3.X R0, R57, UR18, R0, P0, !PT ;  /* 0x0000001239007c10 */ /* 0x000fe200087fe400 */
[----:B------:R-:W-:Y:S01]  /*3b90*/  IMAD.SHL.U32 R57, R29, 0x2, RZ ;  /* 0x000000021d397824 */ /* 0x000fe200078e00ff */
[C---:B------:R-:W-:Y:S02]  /*3ba0*/  LEA R66, P0, R65.reuse, c[0x0][0x1c8], 0x1 ;  /* 0x0000720041427a11 */ /* 0x040fe400078008ff */
[----:B------:R-:W-:Y:S02]  /*3bb0*/  LOP3.LUT R72, R72, 0xf, RZ, 0xc0, !PT ;  /* 0x0000000f48487812 */ /* 0x000fe400078ec0ff */
[----:B------:R-:W-:Y:S01]  /*3bc0*/  LEA.HI.X R65, R65, c[0x0][0x1cc], R0, 0x1, P0 ;  /* 0x0000730041417a11 */ /* 0x000fe200000f0c00 */
[----:B------:R-:W1:Y:S01]  /*3bd0*/  SHFL.IDX PT, R71, R66, 0x2, 0x181f ;  /* 0x00581f0042477f89 */ /* 0x000e6200000e0000 */
[----:B------:R-:W-:-:S03]  /*3be0*/  IMAD.SHL.U32 R0, R28, 0x2, RZ ;  /* 0x000000021c007824 */ /* 0x000fc600078e00ff */
[----:B------:R-:W2:Y:S04]  /*3bf0*/  SHFL.IDX PT, R67, R65, 0x2, 0x181f ;  /* 0x00581f0041437f89 */ /* 0x000ea800000e0000 */
[----:B------:R-:W-:Y:S04]  /*3c00*/  SHFL.IDX PT, R68, R65, RZ, 0x181f ;  /* 0x00181fff41447589 */ /* 0x000fe800000e0000 */
[----:B------:R-:W-:Y:S01]  /*3c10*/  SHFL.IDX PT, R65, R65, 0x1, 0x181f ;  /* 0x00381f0041417f89 */ /* 0x000fe200000e0000 */
[----:B-1----:R-:W-:-:S04]  /*3c20*/  IADD3 R76, P6, P0, R76, R71, R63 ;  /* 0x000000474c4c7210 */ /* 0x002fc800078de03f */
[----:B--2---:R-:W-:Y:S02]  /*3c30*/  IADD3.X R77, RZ, R67, R64, P6, P0 ;  /* 0x00000043ff4d7210 */ /* 0x004fe400037e0440 */
[----:B------:R-:W-:-:S04]  /*3c40*/  IADD3 R74, P6, P0, R74, R71, R60 ;  /* 0x000000474a4a7210 */ /* 0x000fc800078de03c */
[----:B------:R-:W-:Y:S02]  /*3c50*/  IADD3.X R75, RZ, R67, R61, P6, P0 ;  /* 0x00000043ff4b7210 */ /* 0x000fe400037e043d */
[----:B------:R-:W-:-:S04]  /*3c60*/  IADD3 R72, P6, P0, R72, R71, R57 ;  /* 0x0000004748487210 */ /* 0x000fc800078de039 */
[----:B------:R-:W-:Y:S02]  /*3c70*/  IADD3.X R73, RZ, R67, R58, P6, P0 ;  /* 0x00000043ff497210 */ /* 0x000fe400037e043a */
[----:B------:R-:W-:-:S04]  /*3c80*/  IADD3 R70, P6, P0, R70, R71, R0 ;  /* 0x0000004746467210 */ /* 0x000fc800078de000 */
[----:B------:R-:W-:Y:S02]  /*3c90*/  IADD3.X R71, RZ, R67, R7, P6, P0 ;  /* 0x00000043ff477210 */ /* 0x000fe400037e0407 */
[----:B------:R-:W1:Y:S04]  /*3ca0*/  SHFL.IDX PT, R67, R66, RZ, 0x181f ;  /* 0x00181fff42437589 */ /* 0x000e6800000e0000 */
[----:B------:R-:W2:Y:S01]  /*3cb0*/  SHFL.IDX PT, R66, R66, 0x1, 0x181f ;  /* 0x00381f0042427f89 */ /* 0x000ea200000e0000 */
[----:B-1----:R-:W-:-:S05]  /*3cc0*/  IADD3 R82, P0, R67, R63, RZ ;  /* 0x0000003f43527210 */ /* 0x002fca0007f1e0ff */
[----:B------:R-:W-:Y:S01]  /*3cd0*/  IMAD.X R83, R68, 0x1, R64, P0 ;  /* 0x0000000144537824 */ /* 0x000fe200000e0640 */
        /* <DEDUP_REMOVED lines=9> */
[----:B--2---:R-:W-:-:S04]  /*3d70*/  IADD3 R86, P0, R66, R63, RZ ;  /* 0x0000003f42567210 */ /* 0x004fc80007f1e0ff */
        /* <DEDUP_REMOVED lines=20> */
.L_x_1542:
[----:B------:R-:W-:Y:S01]  /*3ec0*/  LOP3.LUT R6, R6, 0xffffffe0, RZ, 0xc0, !PT ;  /* 0xffffffe006067812 */ /* 0x000fe200078ec0ff */
[----:B------:R-:W-:Y:S01]  /*3ed0*/  IMAD.SHL.U32 R245, R5, 0x2, RZ ;  /* 0x0000000205f57824 */ /* 0x000fe200078e00ff */
[----:B------:R-:W-:Y:S01]  /*3ee0*/  UIADD3 UR6, UR7, -0x2, URZ ;  /* 0xfffffffe07067890 */ /* 0x000fe2000fffe03f */
[----:B------:R-:W0:Y:S02]  /*3ef0*/  LDGDEPBAR ;  /* 0x00000000000079af */ /* 0x000e240000000000 */
[----:B------:R-:W-:Y:S01]  /*3f00*/  IMAD.IADD R6, R2, 0x1, -R6 ;  /* 0x0000000102067824 */ /* 0x000fe200078e0a06 */
[----:B------:R-:W-:Y:S01]  /*3f10*/  UISETP.GE.AND UP0, UPT, UR6, UR8, UPT ;  /* 0x000000080600728c */ /* 0x000fe2000bf06270 */
[----:B------:R-:W-:Y:S01]  /*3f20*/  IMAD.U32 R2, RZ, RZ, UR10 ;  /* 0x0000000aff027e24 */ /* 0x000fe2000f8e00ff */
[----:B------:R-:W-:Y:S01]  /*3f30*/  LDSM.16.MT88.4 R172, [R245+0x100] ;  /* 0x00010000f5ac783b */ /* 0x000fe20000004200 */
[--C-:B------:R-:W-:Y:S01]  /*3f40*/  IMAD R240, R4, 0x2, R245.reuse ;  /* 0x0000000204f07824 */ /* 0x100fe200078e02f5 */
[----:B------:R-:W-:Y:S01]  /*3f50*/  SHF.R.S32.HI R0, RZ, 0x1f, R6 ;  /* 0x0000001fff007819 */ /* 0x000fe20000011406 */
[C---:B------:R-:W-:Y:S01]  /*3f60*/  IMAD R239, R3.reuse, 0x2, R245 ;  /* 0x0000000203ef7824 */ /* 0x040fe200078e02f5 */
[----:B-1----:R-:W-:Y:S01]  /*3f70*/  LDSM.16.MT88.4 R80, [R245+0x3100] ;  /* 0x00310000f550783b */ /* 0x002fe20000004200 */
[----:B------:R-:W-:Y:S01]  /*3f80*/  IMAD R238, R3, 0x2, R240 ;  /* 0x0000000203ee7824 */ /* 0x000fe200078e02f0 */
[----:B------:R-:W-:-:S02]  /*3f90*/  LEA.HI R0, R0, R6, RZ, 0x2 ;  /* 0x0000000600007211 */ /* 0x000fc400078f10ff */
[----:B------:R-:W-:Y:S02]  /*3fa0*/  LDSM.16.MT88.4 R56, [R240+0x100] ;  /* 0x00010000f038783b */ /* 0x000fe40000004200 */
[----:B------:R-:W-:Y:S02]  /*3fb0*/  LOP3.LUT R0, R0, 0x7ffffffc, RZ, 0xc0, !PT ;  /* 0x7ffffffc00007812 */ /* 0x000fe400078ec0ff */
[----:B------:R-:W-:Y:S03]  /*3fc0*/  LDSM.16.MT88.4 R88, [R240+0x3100] ;  /* 0x00310000f058783b */ /* 0x000fe60000004200 */
[----:B------:R-:W-:Y:S01]  /*3fd0*/  IMAD.IADD R0, R6, 0x1, -R0 ;  /* 0x0000000106007824 */ /* 0x000fe200078e0a00 */
[----:B------:R-:W-:Y:S03]  /*3fe0*/  LDSM.16.MT88.4 R72, [R238+0x100] ;  /* 0x00010000ee48783b */ /* 0x000fe60000004200 */
[----:B------:R-:W-:Y:S01]  /*3ff0*/  IMAD R2, R0, -0x2, R2 ;  /* 0xfffffffe00027824 */ /* 0x000fe200078e0202 */
[----:B------:R-:W-:Y:S04]  /*4000*/  LDSM.16.MT88.4 R96, [R239+0x3100] ;  /* 0x00310000ef60783b */ /* 0x000fe80000004200 */
[----:B------:R-:W-:Y:S01]  /*4010*/  ISETP.GT.AND P0, PT, R2, RZ, PT ;  /* 0x000000ff0200720c */ /* 0x000fe20003f04270 */
[----:B------:R-:W-:Y:S03]  /*4020*/  LDSM.16.MT88.4 R128, [R239+0x6100] ;  /* 0x00610000ef80783b */ /* 0x000fe60000004200 */
[----:B------:R-:W-:Y:S01]  /*4030*/  FSEL R54, R54, -INF , P0 ;  /* 0xff80000036367808 */ /* 0x000fe20000000000 */
[----:B------:R-:W-:Y:S01]  /*4040*/  LDSM.16.MT88.4 R104, [R238+0x3100] ;  /* 0x00310000ee68783b */ /* 0x000fe20000004200 */
[----:B------:R-:W-:-:S02]  /*4050*/  FSEL R0, R52, -INF , P0 ;  /* 0xff80000034007808 */ /* 0x000fc40000000000 */
[C---:B------:R-:W-:Y:S01]  /*4060*/  ISETP.GT.AND P0, PT, R2.reuse, 0x1, PT ;  /* 0x000000010200780c */ /* 0x040fe20003f04270 */
[----:B------:R-:W-:Y:S03]  /*4070*/  LDSM.16.MT88.4 R64, [R239+0x100] ;  /* 0x00010000ef40783b */ /* 0x000fe60000004200 */
[----:B------:R-:W-:Y:S01]  /*4080*/  FSEL R55, R55, -INF , P0 ;  /* 0xff80000037377808 */ /* 0x000fe20000000000 */
[----:B------:R-:W-:Y:S01]  /*4090*/  LDSM.16.MT88.4 R108, [R238+0x3900] ;  /* 0x00390000ee6c783b */ /* 0x000fe20000004200 */
[----:B------:R-:W-:Y:S02]  /*40a0*/  FSEL R53, R53, -INF , P0 ;  /* 0xff80000035357808 */ /* 0x000fe40000000000 */
[----:B------:R-:W-:Y:S01]  /*40b0*/  ISETP.GT.AND P0, PT, R2, 0x8, PT ;  /* 0x000000080200780c */ /* 0x000fe20003f04270 */
        /* <DEDUP_REMOVED lines=14> */
[----:B------:R-:W-:-:S04]  /*41a0*/  ISETP.GT.AND P0, PT, R2, 0x11, PT ;  /* 0x000000110200780c */ /* 0x000fc80003f04270 */
[----:B------:R-:W-:Y:S02]  /*41b0*/  FSEL R47, R47, -INF , P0 ;  /* 0xff8000002f2f7808 */ /* 0x000fe40000000000 */
[----:B------:R-:W-:Y:S02]  /*41c0*/  FSEL R45, R45, -INF , P0 ;  /* 0xff8000002d2d7808 */ /* 0x000fe40000000000 */
        /* <DEDUP_REMOVED lines=12> */
[----:B------:R-:W-:Y:S02]  /*4290*/  ISETP.GT.AND P0, PT, R2, 0x28, PT ;  /* 0x000000280200780c */ /* 0x000fe40003f04270 */
[----:B------:R-:W-:Y:S02]  /*42a0*/  FMNMX.FTZ R41, R0, R53, !PT ;  /* 0x0000003500297209 */ /* 0x000fe40007810000 */
[----:B------:R-:W-:Y:S02]  /*42b0*/  FSEL R212, R210, -INF , P0 ;  /* 0xff800000d2d47808 */ /* 0x000fe40000000000 */
[----:B------:R-:W-:-:S02]  /*42c0*/  FSEL R215, R208, -INF , P0 ;  /* 0xff800000d0d77808 */ /* 0x000fc40000000000 */
[----:B------:R-:W-:Y:S02]  /*42d0*/  ISETP.GT.AND P0, PT, R2, 0x29, PT ;  /* 0x000000290200780c */ /* 0x000fe40003f04270 */
        /* <DEDUP_REMOVED lines=11> */
[----:B------:R-:W-:-:S04]  /*4390*/  ISETP.GT.AND P0, PT, R2, 0x38, PT ;  /* 0x000000380200780c */ /* 0x000fc80003f04270 */
[----:B------:R-:W-:Y:S02]  /*43a0*/  FSEL R202, R26, -INF , P0 ;  /* 0xff8000001aca7808 */ /* 0x000fe40000000000 */
[----:B------:R-:W-:Y:S02]  /*43b0*/  FMNMX.FTZ R26, R45, R41, !PT ;  /* 0x000000292d1a7209 */ /* 0x000fe40007810000 */
[----:B------:R-:W-:Y:S02]  /*43c0*/  FSEL R197, R24, -INF , P0 ;  /* 0xff80000018c57808 */ /* 0x000fe40000000000 */
[----:B------:R-:W-:Y:S02]  /*43d0*/  FMNMX.FTZ R24, R36, R26, !PT ;  /* 0x0000001a24187209 */ /* 0x000fe40007810000 */
[----:B------:R-:W-:Y:S02]  /*43e0*/  ISETP.GT.AND P0, PT, R2, 0x39, PT ;  /* 0x000000390200780c */ /* 0x000fe40003f04270 */
[----:B------:R-:W-:-:S02]  /*43f0*/  FMNMX.FTZ R24, R37, R24, !PT ;  /* 0x0000001825187209 */ /* 0x000fc40007810000 */
[----:B------:R-:W-:Y:S02]  /*4400*/  FSEL R201, R27, -INF , P0 ;  /* 0xff8000001bc97808 */ /* 0x000fe40000000000 */
[----:B------:R-:W-:Y:S02]  /*4410*/  FSEL R195, R25, -INF , P0 ;  /* 0xff80000019c37808 */ /* 0x000fe40000000000 */
[----:B------:R-:W-:Y:S02]  /*4420*/  ISETP.GT.AND P0, PT, R2, 0x40, PT ;  /* 0x000000400200780c */ /* 0x000fe40003f04270 */
[----:B------:R-:W-:Y:S02]  /*4430*/  FMNMX.FTZ R24, R44, R24, !PT ;  /* 0x000000182c187209 */ /* 0x000fe40007810000 */
[----:B------:R-:W-:Y:S02]  /*4440*/  FSEL R210, R22, -INF , P0 ;  /* 0xff80000016d27808 */ /* 0x000fe40000000000 */
[----:B------:R-:W-:-:S02]  /*4450*/  FMNMX.FTZ R22, R40, R24, !PT ;  /* 0x0000001828167209 */ /* 0x000fc40007810000 */
[----:B------:R-:W-:Y:S02]  /*4460*/  FSEL R209, R20, -INF , P0 ;  /* 0xff80000014d17808 */ /* 0x000fe40000000000 */
[C---:B------:R-:W-:Y:S02]  /*4470*/  ISETP.GT.AND P0, PT, R2.reuse, 0x41, PT ;  /* 0x000000410200780c */ /* 0x040fe40003f04270 */
[----:B------:R-:W-:Y:S02]  /*4480*/  FMNMX.FTZ R22, R215, R22, !PT ;  /* 0x00000016d7167209 */ /* 0x000fe40007810000 */
[----:B------:R-:W-:Y:S02]  /*4490*/  FSEL R208, R23, -INF , P0 ;  /* 0xff80000017d07808 */ /* 0x000fe40000000000 */
[----:B------:R-:W-:Y:S02]  /*44a0*/  FSEL R207, R21, -INF , P0 ;  /* 0xff80000015cf7808 */ /* 0x000fe40000000000 */
[----:B------:R-:W-:-:S02]  /*44b0*/  ISETP.GT.AND P0, PT, R2, 0x48, PT ;  /* 0x000000480200780c */ /* 0x000fc40003f04270 */
[----:B------:R-:W-:Y:S02]  /*44c0*/  FMNMX.FTZ R20, R54, R55, !PT ;  /* 0x0000003736147209 */ /* 0x000fe40007810000 */
[----:B------:R-:W-:Y:S02]  /*44d0*/  FMNMX.FTZ R21, R214, R22, !PT ;  /* 0x00000016d6157209 */ /* 0x000fe40007810000 */
[----:B------:R-:W-:Y:S02]  /*44e0*/  FSEL R206, R18, -INF , P0 ;  /* 0xff80000012ce7808 */ /* 0x000fe40000000000 */
[----:B------:R-:W-:Y:S02]  /*44f0*/  FMNMX.FTZ R20, R52, R20, !PT ;  /* 0x0000001434147209 */ /* 0x000fe40007810000 */
[----:B------:R-:W-:Y:S02]  /*4500*/  FMNMX.FTZ R18, R200, R21, !PT ;  /* 0x00000015c8127209 */ /* 0x000fe40007810000 */
[----:B------:R-:W-:-:S02]  /*4510*/  FSEL R205, R16, -INF , P0 ;  /* 0xff80000010cd7808 */ /* 0x000fc40000000000 */
[----:B------:R-:W-:Y:S02]  /*4520*/  FMNMX.FTZ R16, R7, R20, !PT ;  /* 0x0000001407107209 */ /* 0x000fe40007810000 */
[----:B------:R-:W-:Y:S01]  /*4530*/  FMNMX.FTZ R18, R198, R18, !PT ;  /* 0x00000012c6127209 */ /* 0x000fe20007810000 */
[----:B------:R-:W-:Y:S01]  /*4540*/  LDSM.16.MT88.4 R20, [R238+0x900] ;  /* 0x00090000ee14783b */ /* 0x000fe20000004200 */
[----:B------:R-:W-:Y:S02]  /*4550*/  ISETP.GT.AND P0, PT, R2, 0x49, PT ;  /* 0x000000490200780c */ /* 0x000fe40003f04270 */
[----:B------:R-:W-:Y:S02]  /*4560*/  FMNMX.FTZ R16, R6, R16, !PT ;  /* 0x0000001006107209 */ /* 0x000fe40007810000 */
[----:B------:R-:W-:Y:S02]  /*4570*/  FMNMX.FTZ R18, R197, R18, !PT ;  /* 0x00000012c5127209 */ /* 0x000fe40007810000 */
[----:B------:R-:W-:-:S02]  /*4580*/  FSEL R203, R19, -INF , P0 ;  /* 0xff80000013cb7808 */ /* 0x000fc40000000000 */
[----:B------:R-:W-:Y:S02]  /*4590*/  FSEL R204, R17, -INF , P0 ;  /* 0xff80000011cc7808 */ /* 0x000fe40000000000 */
[----:B------:R-:W-:Y:S02]  /*45a0*/  ISETP.GT.AND P0, PT, R2, 0x50, PT ;  /* 0x000000500200780c */ /* 0x000fe40003f04270 */
[----:B------:R-:W-:Y:S02]  /*45b0*/  FMNMX.FTZ R16, R47, R16, !PT ;  /* 0x000000102f107209 */ /* 0x000fe40007810000 */
[----:B------:R-:W-:Y:S02]  /*45c0*/  FMNMX.FTZ R17, R195, R18, !PT ;  /* 0x00000012c3117209 */ /* 0x000fe40007810000 */
[----:B------:R-:W-:Y:S02]  /*45d0*/  FSEL R189, R14, -INF , P0 ;  /* 0xff8000000ebd7808 */ /* 0x000fe40000000000 */
[----:B------:R-:W-:-:S02]  /*45e0*/  FMNMX.FTZ R16, R38, R16, !PT ;  /* 0x0000001026107209 */ /* 0x000fc40007810000 */
[----:B------:R-:W-:Y:S02]  /*45f0*/  FMNMX.FTZ R14, R209, R17, !PT ;  /* 0x00000011d10e7209 */ /* 0x000fe40007810000 */
[----:B------:R-:W-:Y:S02]  /*4600*/  FSEL R193, R12, -INF , P0 ;  /* 0xff8000000cc17808 */ /* 0x000fe40000000000 */
[----:B------:R-:W-:Y:S02]  /*4610*/  FMNMX.FTZ R12, R39, R16, !PT ;  /* 0x00000010270c7209 */ /* 0x000fe40007810000 */
[----:B------:R-:W-:Y:S01]  /*4620*/  FMNMX.FTZ R14, R207, R14, !PT ;  /* 0x0000000ecf0e7209 */ /* 0x000fe20007810000 */
[----:B------:R-:W-:Y:S01]  /*4630*/  LDSM.16.MT88.4 R16, [R245+0x3900] ;  /* 0x00390000f510783b */ /* 0x000fe20000004200 */
[----:B------:R-:W-:Y:S02]  /*4640*/  ISETP.GT.AND P0, PT, R2, 0x51, PT ;  /* 0x000000510200780c */ /* 0x000fe40003f04270 */
[----:B------:R-:W-:-:S02]  /*4650*/  FMNMX.FTZ R12, R42, R12, !PT ;  /* 0x0000000c2a0c7209 */ /* 0x000fc40007810000 */
[----:B------:R-:W-:Y:S02]  /*4660*/  FMNMX.FTZ R14, R205, R14, !PT ;  /* 0x0000000ecd0e7209 */ /* 0x000fe40007810000 */
[----:B------:R-:W-:Y:S02]  /*4670*/  FSEL R188, R15, -INF , P0 ;  /* 0xff8000000fbc7808 */ /* 0x000fe40000000000 */
[----:B------:R-:W-:Y:S02]  /*4680*/  FSEL R192, R13, -INF , P0 ;  /* 0xff8000000dc07808 */ /* 0x000fe40000000000 */
[----:B------:R-:W-:Y:S02]  /*4690*/  ISETP.GT.AND P0, PT, R2, 0x58, PT ;  /* 0x000000580200780c */ /* 0x000fe40003f04270 */
[----:B------:R-:W-:Y:S02]  /*46a0*/  FMNMX.FTZ R12, R213, R12, !PT ;  /* 0x0000000cd50c7209 */ /* 0x000fe40007810000 */
[----:B------:R-:W-:-:S02]  /*46b0*/  FMNMX.FTZ R13, R204, R14, !PT ;  /* 0x0000000ecc0d7209 */ /* 0x000fc40007810000 */
[----:B------:R-:W-:Y:S02]  /*46c0*/  FSEL R25, R10, -INF , P0 ;  /* 0xff8000000a197808 */ /* 0x000fe40000000000 */
[----:B------:R-:W-:Y:S02]  /*46d0*/  FMNMX.FTZ R12, R212, R12, !PT ;  /* 0x0000000cd40c7209 */ /* 0x000fe40007810000 */
[----:B------:R-:W-:Y:S02]  /*46e0*/  FMNMX.FTZ R10, R193, R13, !PT ;  /* 0x0000000dc10a7209 */ /* 0x000fe40007810000 */
[----:B------:R-:W-:Y:S02]  /*46f0*/  FSEL R191, R8, -INF , P0 ;  /* 0xff80000008bf7808 */ /* 0x000fe40000000000 */
[----:B------:R-:W-:Y:S02]  /*4700*/  ISETP.GT.AND P0, PT, R2, 0x59, PT ;  /* 0x000000590200780c */ /* 0x000fe40003f04270 */
[----:B------:R-:W-:-:S02]  /*4710*/  FMNMX.FTZ R12, R211, R12, !PT ;  /* 0x0000000cd30c7209 */ /* 0x000fc40007810000 */
[----:B------:R-:W-:Y:S02]  /*4720*/  FMNMX.FTZ R10, R192, R10, !PT ;  /* 0x0000000ac00a7209 */ /* 0x000fe40007810000 */
[----:B------:R-:W-:Y:S02]  /*4730*/  FSEL R190, R9, -INF , P0 ;  /* 0xff80000009be7808 */ /* 0x000fe40000000000 */
[----:B------:R-:W-:Y:S02]  /*4740*/  FMNMX.FTZ R8, R199, R12, !PT ;  /* 0x0000000cc7087209 */ /* 0x000fe40007810000 */
[----:B------:R-:W-:Y:S01]  /*4750*/  FMNMX.FTZ R2, R191, R10, !PT ;  /* 0x0000000abf027209 */ /* 0x000fe20007810000 */
[----:B------:R-:W-:Y:S01]  /*4760*/  LDSM.16.MT88.4 R12, [R245+0x900] ;  /* 0x00090000f50c783b */ /* 0x000fe20000004200 */
[----:B------:R-:W-:Y:S02]  /*4770*/  FMNMX.FTZ R8, R196, R8, !PT ;  /* 0x00000008c4087209 */ /* 0x000fe40007810000 */
[----:B------:R-:W-:-:S02]  /*4780*/  FMNMX.FTZ R2, R190, R2, !PT ;  /* 0x00000002be027209 */ /* 0x000fc40007810000 */
[----:B------:R-:W-:Y:S02]  /*4790*/  FMNMX.FTZ R8, R202, R8, !PT ;  /* 0x00000008ca087209 */ /* 0x000fe40007810000 */
[----:B------:R-:W-:Y:S01]  /*47a0*/  FSEL R24, R11, -INF , P0 ;  /* 0xff8000000b187808 */ /* 0x000fe20000000000 */
[----:B------:R-:W1:Y:S01]  /*47b0*/  SHFL.BFLY PT, R9, R2, 0x2, 0x1f ;  /* 0x0c401f0002097f89 */ /* 0x000e6200000e0000 */
[----:B------:R-:W-:-:S04]  /*47c0*/  FMNMX.FTZ R8, R201, R8, !PT ;  /* 0x00000008c9087209 */ /* 0x000fc80007810000 */
        /* <DEDUP_REMOVED lines=8> */
[----:B------:R-:W-:-:S04]  /*4850*/  FMNMX.FTZ R8, R25, R8, !PT ;  /* 0x0000000819087209 */ /* 0x000fc80007810000 */
[----:B------:R-:W-:-:S05]  /*4860*/  FMNMX.FTZ R8, R24, R8, !PT ;  /* 0x0000000818087209 */ /* 0x000fca0007810000 */
[----:B------:R-:W2:Y:S01]  /*4870*/  SHFL.BFLY PT, R9, R8, 0x2, 0x1f ;  /* 0x0c401f0008097f89 */ /* 0x000ea200000e0000 */
[----:B-1----:R-:W-:-:S04]  /*4880*/  FMNMX.FTZ R2, R2, R10, !PT ;  /* 0x0000000a02027209 */ /* 0x002fc80007810000 */
[C---:B------:R-:W-:Y:S01]  /*4890*/  FSETP.NEU.FTZ.AND P0, PT, R2.reuse, -INF , PT ;  /* 0xff8000000200780b */ /* 0x040fe20003f1d000 */
[----:B------:R-:W-:-:S05]  /*48a0*/  FMUL.FTZ R194, R2, c[0x0][0x2d0] ;  /* 0x0000b40002c27a20 */ /* 0x000fca0000410000 */
[----:B------:R-:W-:Y:S02]  /*48b0*/  FSEL R194, R194, RZ, P0 ;  /* 0x000000ffc2c27208 */ /* 0x000fe40000000000 */
[----:B--2---:R-:W-:-:S03]  /*48c0*/  FMNMX.FTZ R8, R8, R9, !PT ;  /* 0x0000000908087209 */ /* 0x004fc60007810000 */
[--C-:B------:R-:W-:Y:S02]  /*48d0*/  FFMA.FTZ R187, R0, c[0x0][0x2d0], -R194.reuse ;  /* 0x0000b40000bb7a23 */ /* 0x100fe400000108c2 */
[----:B------:R-:W1:Y:S01]  /*48e0*/  SHFL.BFLY PT, R0, R8, 0x1, 0x1f ;  /* 0x0c201f0008007f89 */ /* 0x000e6200000e0000 */
[--C-:B------:R-:W-:Y:S02]  /*48f0*/  FFMA.FTZ R27, R53, c[0x0][0x2d0], -R194.reuse ;  /* 0x0000b400351b7a23 */ /* 0x100fe400000108c2 */
[--C-:B------:R-:W-:Y:S01]  /*4900*/  FFMA.FTZ R184, R48, c[0x0][0x2d0], -R194.reuse ;  /* 0x0000b40030b87a23 */ /* 0x100fe200000108c2 */
[----:B------:R-:W-:Y:S01]  /*4910*/  MUFU.EX2 R187, R187 ;  /* 0x000000bb00bb7308 */ /* 0x000fe20000000800 */
[--C-:B------:R-:W-:Y:S02]  /*4920*/  FFMA.FTZ R51, R49, c[0x0][0x2d0], -R194.reuse ;  /* 0x0000b40031337a23 */ /* 0x100fe400000108c2 */
[--C-:B------:R-:W-:Y:S02]  /*4930*/  FFMA.FTZ R50, R46, c[0x0][0x2d0], -R194.reuse ;  /* 0x0000b4002e327a23 */ /* 0x100fe400000108c2 */
[----:B------:R-:W-:-:S02]  /*4940*/  FFMA.FTZ R46, R45, c[0x0][0x2d0], -R194 ;  /* 0x0000b4002d2e7a23 */ /* 0x000fc400000108c2 */
[--C-:B------:R-:W-:Y:S01]  /*4950*/  FFMA.FTZ R45, R36, c[0x0][0x2d0], -R194.reuse ;  /* 0x0000b400242d7a23 */ /* 0x100fe200000108c2 */
[----:B------:R-:W2:Y:S01]  /*4960*/  MUFU.EX2 R27, R27 ;  /* 0x0000001b001b7308 */ /* 0x000ea20000000800 */
[--C-:B------:R-:W-:Y:S02]  /*4970*/  FFMA.FTZ R41, R37, c[0x0][0x2d0], -R194.reuse ;  /* 0x0000b40025297a23 */ /* 0x100fe400000108c2 */
[--C-:B------:R-:W-:Y:S02]  /*4980*/  FFMA.FTZ R44, R44, c[0x0][0x2d0], -R194.reuse ;  /* 0x0000b4002c2c7a23 */ /* 0x100fe400000108c2 */
[--C-:B------:R-:W-:Y:S02]  /*4990*/  FFMA.FTZ R40, R40, c[0x0][0x2d0], -R194.reuse ;  /* 0x0000b40028287a23 */ /* 0x100fe400000108c2 */
[--C-:B------:R-:W-:Y:S01]  /*49a0*/  FFMA.FTZ R200, R200, c[0x0][0x2d0], -R194.reuse ;  /* 0x0000b400c8c87a23 */ /* 0x100fe200000108c2 */
[----:B------:R-:W-:Y:S01]  /*49b0*/  MUFU.EX2 R184, R184 ;  /* 0x000000b800b87308 */ /* 0x000fe20000000800 */
[----:B------:R-:W-:-:S02]  /*49c0*/  FFMA.FTZ R198, R198, c[0x0][0x2d0], -R194 ;  /* 0x0000b400c6c67a23 */ /* 0x000fc400000108c2 */
[--C-:B------:R-:W-:Y:S01]  /*49d0*/  FFMA.FTZ R197, R197, c[0x0][0x2d0], -R194.reuse ;  /* 0x0000b400c5c57a23 */ /* 0x100fe200000108c2 */
[----:B-1----:R-:W-:Y:S01]  /*49e0*/  FMNMX.FTZ R0, R0, R8, !PT ;  /* 0x0000000800007209 */ /* 0x002fe20007810000 */
[--C-:B------:R-:W-:Y:S01]  /*49f0*/  FFMA.FTZ R195, R195, c[0x0][0x2d0], -R194.reuse ;  /* 0x0000b400c3c37a23 */ /* 0x100fe200000108c2 */
[----:B------:R-:W1:Y:S01]  /*4a00*/  LDSM.16.MT88.4 R8, [R240+0x900] ;  /* 0x00090000f008783b */ /* 0x000e620000004200 */
[--C-:B------:R-:W-:Y:S01]  /*4a10*/  FFMA.FTZ R209, R209, c[0x0][0x2d0], -R194.reuse ;  /* 0x0000b400d1d17a23 */ /* 0x100fe200000108c2 */
[C---:B------:R-:W-:Y:S01]  /*4a20*/  FSETP.NEU.FTZ.AND P0, PT, R0.reuse, -INF , PT ;  /* 0xff8000000000780b */ /* 0x040fe20003f1d000 */
[----:B------:R-:W-:Y:S01]  /*4a30*/  FMUL.FTZ R26, R0, c[0x0][0x2d0] ;  /* 0x0000b400001a7a20 */ /* 0x000fe20000410000 */
[----:B------:R-:W3:Y:S01]  /*4a40*/  MUFU.EX2 R51, R51 ;  /* 0x0000003300337308 */ /* 0x000ee20000000800 */
[----:B--2---:R-:W-:Y:S01]  /*4a50*/  F2FP.PACK_AB R164, R27, R187 ;  /* 0x000000bb1ba4723e */ /* 0x004fe200000000ff */
[--C-:B------:R-:W-:Y:S02]  /*4a60*/  FFMA.FTZ R207, R207, c[0x0][0x2d0], -R194.reuse ;  /* 0x0000b400cfcf7a23 */ /* 0x100fe400000108c2 */
[----:B------:R-:W-:Y:S01]  /*4a70*/  FSEL R26, R26, RZ, P0 ;  /* 0x000000ff1a1a7208 */ /* 0x000fe20000000000 */
[--C-:B------:R-:W-:Y:S01]  /*4a80*/  FFMA.FTZ R205, R205, c[0x0][0x2d0], -R194.reuse ;  /* 0x0000b400cdcd7a23 */ /* 0x100fe200000108c2 */
[----:B------:R-:W-:Y:S01]  /*4a90*/  PLOP3.LUT P0, PT, PT, PT, UP0, 0x80, 0x0 ;  /* 0x000000000000781c */ /* 0x000fe20003f0f008 */
[----:B------:R-:W-:Y:S01]  /*4aa0*/  FFMA.FTZ R204, R204, c[0x0][0x2d0], -R194 ;  /* 0x0000b400cccc7a23 */ /* 0x000fe200000108c2 */
[----:B------:R-:W-:Y:S01]  /*4ab0*/  MUFU.EX2 R50, R50 ;  /* 0x0000003200327308 */ /* 0x000fe20000000800 */
[----:B------:R-:W-:-:S02]  /*4ac0*/  FFMA.FTZ R186, R54, c[0x0][0x2d0], -R26 ;  /* 0x0000b40036ba7a23 */ /* 0x000fc4000001081a */
[--C-:B------:R-:W-:Y:S02]  /*4ad0*/  FFMA.FTZ R185, R55, c[0x0][0x2d0], -R26.reuse ;  /* 0x0000b40037b97a23 */ /* 0x100fe4000001081a */
[--C-:B------:R-:W-:Y:S02]  /*4ae0*/  FFMA.FTZ R181, R52, c[0x0][0x2d0], -R26.reuse ;  /* 0x0000b40034b57a23 */ /* 0x100fe4000001081a */
[--C-:B------:R-:W-:Y:S01]  /*4af0*/  FFMA.FTZ R180, R7, c[0x0][0x2d0], -R26.reuse ;  /* 0x0000b40007b47a23 */ /* 0x100fe2000001081a */
[----:B------:R-:W-:Y:S01]  /*4b00*/  MUFU.EX2 R186, R186 ;  /* 0x000000ba00ba7308 */ /* 0x000fe20000000800 */
[----:B---3--:R-:W-:Y:S01]  /*4b10*/  F2FP.PACK_AB R166, R51, R184 ;  /* 0x000000b833a6723e */ /* 0x008fe200000000ff */
[--C-:B------:R-:W-:Y:S02]  /*4b20*/  FFMA.FTZ R48, R47, c[0x0][0x2d0], -R26.reuse ;  /* 0x0000b4002f307a23 */ /* 0x100fe4000001081a */
[--C-:B------:R-:W-:Y:S02]  /*4b30*/  FFMA.FTZ R49, R6, c[0x0][0x2d0], -R26.reuse ;  /* 0x0000b40006317a23 */ /* 0x100fe4000001081a */
[----:B------:R-:W-:-:S02]  /*4b40*/  FFMA.FTZ R47, R38, c[0x0][0x2d0], -R26 ;  /* 0x0000b400262f7a23 */ /* 0x000fc4000001081a */
[----:B------:R-:W2:Y:S01]  /*4b50*/  MUFU.EX2 R185, R185 ;  /* 0x000000b900b97308 */ /* 0x000ea20000000800 */
[--C-:B------:R-:W-:Y:S02]  /*4b60*/  FFMA.FTZ R43, R39, c[0x0][0x2d0], -R26.reuse ;  /* 0x0000b400272b7a23 */ /* 0x100fe4000001081a */
[----:B------:R-:W-:Y:S01]  /*4b70*/  LDSM.16.MT88.4 R36, [R239+0x900] ;  /* 0x00090000ef24783b */ /* 0x000fe20000004200 */
[--C-:B------:R-:W-:Y:S02]  /*4b80*/  FFMA.FTZ R42, R42, c[0x0][0x2d0], -R26.reuse ;  /* 0x0000b4002a2a7a23 */ /* 0x100fe4000001081a */
[--C-:B------:R-:W-:Y:S02]  /*4b90*/  FFMA.FTZ R3, R211, c[0x0][0x2d0], -R26.reuse ;  /* 0x0000b400d3037a23 */ /* 0x100fe4000001081a */
[----:B------:R-:W-:Y:S01]  /*4ba0*/  MUFU.EX2 R181, R181 ;  /* 0x000000b500b57308 */ /* 0x000fe20000000800 */
[--C-:B------:R-:W-:Y:S02]  /*4bb0*/  FFMA.FTZ R199, R199, c[0x0][0x2d0], -R26.reuse ;  /* 0x0000b400c7c77a23 */ /* 0x100fe4000001081a */
[----:B------:R-:W-:-:S02]  /*4bc0*/  FFMA.FTZ R196, R196, c[0x0][0x2d0], -R26 ;  /* 0x0000b400c4c47a23 */ /* 0x000fc4000001081a */
[--C-:B------:R-:W-:Y:S02]  /*4bd0*/  FFMA.FTZ R202, R202, c[0x0][0x2d0], -R26.reuse ;  /* 0x0000b400caca7a23 */ /* 0x100fe4000001081a */
[--C-:B------:R-:W-:Y:S01]  /*4be0*/  FFMA.FTZ R201, R201, c[0x0][0x2d0], -R26.reuse ;  /* 0x0000b400c9c97a23 */ /* 0x100fe2000001081a */
[----:B------:R-:W3:Y:S01]  /*4bf0*/  MUFU.EX2 R180, R180 ;  /* 0x000000b400b47308 */ /* 0x000ee20000000800 */
[----:B--2---:R-:W-:Y:S01]  /*4c00*/  F2FP.PACK_AB R165, R185, R186 ;  /* 0x000000bab9a5723e */ /* 0x004fe200000000ff */
[--C-:B------:R-:W-:Y:S02]  /*4c10*/  FFMA.FTZ R210, R210, c[0x0][0x2d0], -R26.reuse ;  /* 0x0000b400d2d27a23 */ /* 0x100fe4000001081a */
[--C-:B------:R-:W-:Y:S02]  /*4c20*/  FFMA.FTZ R208, R208, c[0x0][0x2d0], -R26.reuse ;  /* 0x0000b400d0d07a23 */ /* 0x100fe4000001081a */
[--C-:B------:R-:W-:Y:S02]  /*4c30*/  FFMA.FTZ R206, R206, c[0x0][0x2d0], -R26.reuse ;  /* 0x0000b400cece7a23 */ /* 0x100fe4000001081a */
[----:B------:R-:W2:Y:S01]  /*4c40*/  MUFU.EX2 R46, R46 ;  /* 0x0000002e002e7308 */ /* 0x000ea20000000800 */
[----:B------:R-:W-:-:S02]  /*4c50*/  FFMA.FTZ R203, R203, c[0x0][0x2d0], -R26 ;  /* 0x0000b400cbcb7a23 */ /* 0x000fc4000001081a */
[--C-:B------:R-:W-:Y:S02]  /*4c60*/  FFMA.FTZ R193, R193, c[0x0][0x2d0], -R194.reuse ;  /* 0x0000b400c1c17a23 */ /* 0x100fe400000108c2 */
[--C-:B------:R-:W-:Y:S02]  /*4c70*/  FFMA.FTZ R192, R192, c[0x0][0x2d0], -R194.reuse ;  /* 0x0000b400c0c07a23 */ /* 0x100fe400000108c2 */
[--C-:B------:R-:W-:Y:S01]  /*4c80*/  FFMA.FTZ R191, R191, c[0x0][0x2d0], -R194.reuse ;  /* 0x0000b400bfbf7a23 */ /* 0x100fe200000108c2 */
[----:B---3--:R-:W-:Y:S01]  /*4c90*/  F2FP.PACK_AB R167, R180, R181 ;  /* 0x000000b5b4a7723e */ /* 0x008fe200000000ff */
[----:B------:R-:W-:Y:S01]  /*4ca0*/  MUFU.EX2 R45, R45 ;  /* 0x0000002d002d7308 */ /* 0x000fe20000000800 */
[----:B------:R-:W-:Y:S02]  /*4cb0*/  FFMA.FTZ R190, R190, c[0x0][0x2d0], -R194 ;  /* 0x0000b400bebe7a23 */ /* 0x000fe400000108c2 */
[--C-:B------:R-:W-:Y:S02]  /*4cc0*/  FFMA.FTZ R189, R189, c[0x0][0x2d0], -R26.reuse ;  /* 0x0000b400bdbd7a23 */ /* 0x100fe4000001081a */
[--C-:B------:R-:W-:Y:S01]  /*4cd0*/  FFMA.FTZ R188, R188, c[0x0][0x2d0], -R26.reuse ;  /* 0x0000b400bcbc7a23 */ /* 0x100fe2000001081a */
[----:B------:R-:W-:Y:S01]  /*4ce0*/  HMMA.16816.F32 R176, R164, R172, RZ ;  /* 0x000000aca4b0723c */ /* 0x000fe200000018ff */
[----:B--2---:R-:W-:Y:S01]  /*4cf0*/  F2FP.PACK_AB R4, R46, R50 ;  /* 0x000000322e04723e */ /* 0x004fe200000000ff */
[----:B------:R-:W2:Y:S01]  /*4d00*/  MUFU.EX2 R41, R41 ;  /* 0x0000002900297308 */ /* 0x000ea20000000800 */
[----:B------:R-:W-:-:S02]  /*4d10*/  FFMA.FTZ R211, R24, c[0x0][0x2d0], -R26 ;  /* 0x0000b40018d37a23 */ /* 0x000fc4000001081a */
[----:B------:R-:W-:Y:S02]  /*4d20*/  FADD.FTZ R185, R186, R185 ;  /* 0x000000b9bab97221 */ /* 0x000fe40000010000 */
[----:B------:R-:W-:Y:S01]  /*4d30*/  FADD.FTZ R187, R187, R27 ;  /* 0x0000001bbbbb7221 */ /* 0x000fe20000010000 */
[C---:B------:R-:W-:Y:S01]  /*4d40*/  HMMA.16816.F32 R172, R164.reuse, R174, RZ ;  /* 0x000000aea4ac723c */ /* 0x040fe200000018ff */
[----:B------:R-:W-:Y:S01]  /*4d50*/  FADD.FTZ R185, R181, R185 ;  /* 0x000000b9b5b97221 */ /* 0x000fe20000010000 */
[----:B------:R-:W3:Y:S01]  /*4d60*/  MUFU.EX2 R49, R49 ;  /* 0x0000003100317308 */ /* 0x000ee20000000800 */
[----:B------:R-:W-:Y:S02]  /*4d70*/  FADD.FTZ R187, R184, R187 ;  /* 0x000000bbb8bb7221 */ /* 0x000fe40000010000 */
[----:B------:R-:W-:Y:S02]  /*4d80*/  FADD.FTZ R180, R180, R185 ;  /* 0x000000b9b4b47221 */ /* 0x000fe40000010000 */
[----:B------:R-:W-:Y:S01]  /*4d90*/  FADD.FTZ R187, R51, R187 ;  /* 0x000000bb33bb7221 */ /* 0x000fe20000010000 */
[----:B------:R-:W-:Y:S02]  /*4da0*/  HMMA.16816.F32 R52, R164, R56, RZ ;  /* 0x00000038a434723c */ /* 0x000fe400000018ff */
[----:B------:R-:W4:Y:S01]  /*4db0*/  MUFU.EX2 R48, R48 ;  /* 0x0000003000307308 */ /* 0x000f220000000800 */
[----:B--2---:R-:W-:Y:S01]  /*4dc0*/  F2FP.PACK_AB R6, R41, R45 ;  /* 0x0000002d2906723e */ /* 0x004fe200000000ff */
[----:B------:R-:W-:-:S04]  /*4dd0*/  FADD.FTZ R50, R50, R187 ;  /* 0x000000bb32327221 */ /* 0x000fc80000010000 */
[----:B------:R-:W-:Y:S01]  /*4de0*/  HMMA.16816.F32 R56, R164, R58, RZ ;  /* 0x0000003aa438723c */ /* 0x000fe200000018ff */
[----:B------:R-:W-:Y:S01]  /*4df0*/  FADD.FTZ R50, R46, R50 ;  /* 0x000000322e327221 */ /* 0x000fe20000010000 */
[----:B------:R-:W-:Y:S01]  /*4e00*/  MUFU.EX2 R47, R47 ;  /* 0x0000002f002f7308 */ /* 0x000fe20000000800 */
[----:B---3--:R-:W-:Y:S02]  /*4e10*/  FADD.FTZ R180, R49, R180 ;  /* 0x000000b431b47221 */ /* 0x008fe40000010000 */
[----:B------:R-:W-:-:S03]  /*4e20*/  FADD.FTZ R45, R45, R50 ;  /* 0x000000322d2d7221 */ /* 0x000fc60000010000 */
[----:B------:R-:W-:Y:S01]  /*4e30*/  HMMA.16816.F32 R84, R164, R88, RZ ;  /* 0x00000058a454723c */ /* 0x000fe200000018ff */
[----:B------:R-:W-:Y:S01]  /*4e40*/  FADD.FTZ R45, R41, R45 ;  /* 0x0000002d292d7221 */ /* 0x000fe20000010000 */
[----:B------:R-:W2:Y:S01]  /*4e50*/  MUFU.EX2 R43, R43 ;  /* 0x0000002b002b7308 */ /* 0x000ea20000000800 */
[C---:B----4-:R-:W-:Y:S01]  /*4e60*/  F2FP.PACK_AB R5, R48.reuse, R49 ;  /* 0x000000313005723e */ /* 0x050fe200000000ff */
[----:B------:R-:W-:-:S04]  /*4e70*/  FADD.FTZ R180, R48, R180 ;  /* 0x000000b430b47221 */ /* 0x000fc80000010000 */
[C---:B------:R-:W-:Y:S02]  /*4e80*/  HMMA.16816.F32 R88, R164.reuse, R90, RZ ;  /* 0x0000005aa458723c */ /* 0x040fe400000018ff */
[----:B------:R-:W-:Y:S06]  /*4e90*/  MUFU.EX2 R44, R44 ;  /* 0x0000002c002c7308 */ /* 0x000fec0000000800 */
[----:B------:R-:W-:Y:S01]  /*4ea0*/  HMMA.16816.F32 R68, R164, R72, RZ ;  /* 0x00000048a444723c */ /* 0x000fe200000018ff */
[----:B--2---:R-:W-:Y:S01]  /*4eb0*/  F2FP.PACK_AB R7, R43, R47 ;  /* 0x0000002f2b07723e */ /* 0x004fe200000000ff */
[----:B------:R-:W2:Y:S01]  /*4ec0*/  MUFU.EX2 R40, R40 ;  /* 0x0000002800287308 */ /* 0x000ea20000000800 */
[----:B------:R-:W-:-:S05]  /*4ed0*/  FADD.FTZ R47, R47, R180 ;  /* 0x000000b42f2f7221 */ /* 0x000fca0000010000 */
[----:B------:R-:W-:Y:S01]  /*4ee0*/  HMMA.16816.F32 R76, R164, R80, RZ ;  /* 0x00000050a44c723c */ /* 0x000fe200000018ff */
[----:B------:R-:W-:Y:S01]  /*4ef0*/  FADD.FTZ R47, R43, R47 ;  /* 0x0000002f2b2f7221 */ /* 0x000fe20000010000 */
[----:B------:R-:W-:Y:S06]  /*4f00*/  MUFU.EX2 R42, R42 ;  /* 0x0000002a002a7308 */ /* 0x000fec0000000800 */
[C---:B------:R-:W-:Y:S02]  /*4f10*/  HMMA.16816.F32 R176, R4.reuse, R12, R176 ;  /* 0x0000000c04b0723c */ /* 0x040fe400000018b0 */
[----:B------:R-:W-:Y:S06]  /*4f20*/  MUFU.EX2 R3, R3 ;  /* 0x0000000300037308 */ /* 0x000fec0000000800 */
[C---:B------:R-:W-:Y:S01]  /*4f30*/  HMMA.16816.F32 R172, R4.reuse, R14, R172 ;  /* 0x0000000e04ac723c */ /* 0x040fe200000018ac */
[----:B------:R-:W3:Y:S01]  /*4f40*/  LDSM.16.MT88.4 R12, [R240+0x3900] ;  /* 0x00390000f00c783b */ /* 0x000ee20000004200 */
[----:B------:R-:W-:Y:S06]  /*4f50*/  MUFU.EX2 R200, R200 ;  /* 0x000000c800c87308 */ /* 0x000fec0000000800 */
[C---:B-1----:R-:W-:Y:S02]  /*4f60*/  HMMA.16816.F32 R52, R4.reuse, R8, R52 ;  /* 0x000000080434723c */ /* 0x042fe40000001834 */
[----:B------:R-:W-:Y:S06]  /*4f70*/  MUFU.EX2 R198, R198 ;  /* 0x000000c600c67308 */ /* 0x000fec0000000800 */
[----:B------:R-:W-:Y:S01]  /*4f80*/  HMMA.16816.F32 R56, R4, R10, R56 ;  /* 0x0000000a0438723c */ /* 0x000fe20000001838 */
[----:B------:R-:W1:Y:S01]  /*4f90*/  LDSM.16.MT88.4 R8, [R239+0x3900] ;  /* 0x00390000ef08783b */ /* 0x000e620000004200 */
[----:B------:R-:W-:Y:S06]  /*4fa0*/  MUFU.EX2 R197, R197 ;  /* 0x000000c500c57308 */ /* 0x000fec0000000800 */
[C---:B------:R-:W-:Y:S02]  /*4fb0*/  HMMA.16816.F32 R92, R164.reuse, R96, RZ ;  /* 0x00000060a45c723c */ /* 0x040fe400000018ff */
[----:B------:R-:W-:Y:S06]  /*4fc0*/  MUFU.EX2 R195, R195 ;  /* 0x000000c300c37308 */ /* 0x000fec0000000800 */
[C---:B------:R-:W-:Y:S02]  /*4fd0*/  HMMA.16816.F32 R72, R164.reuse, R74, RZ ;  /* 0x0000004aa448723c */ /* 0x040fe400000018ff */
[----:B------:R-:W-:Y:S06]  /*4fe0*/  MUFU.EX2 R199, R199 ;  /* 0x000000c700c77308 */ /* 0x000fec0000000800 */
[----:B------:R-:W-:Y:S02]  /*4ff0*/  HMMA.16816.F32 R80, R164, R82, RZ ;  /* 0x00000052a450723c */ /* 0x000fe400000018ff */
[----:B------:R-:W-:Y:S06]  /*5000*/  MUFU.EX2 R196, R196 ;  /* 0x000000c400c47308 */ /* 0x000fec0000000800 */
[C---:B---3--:R-:W-:Y:S02]  /*5010*/  HMMA.16816.F32 R84, R4.reuse, R12, R84 ;  /* 0x0000000c0454723c */ /* 0x048fe40000001854 */
[----:B------:R-:W-:Y:S06]  /*5020*/  MUFU.EX2 R202, R202 ;  /* 0x000000ca00ca7308 */ /* 0x000fec0000000800 */
[----:B------:R-:W-:Y:S01]  /*5030*/  HMMA.16816.F32 R88, R4, R14, R88 ;  /* 0x0000000e0458723c */ /* 0x000fe20000001858 */
[----:B------:R-:W3:Y:S01]  /*5040*/  LDSM.16.MT88.4 R12, [R239+0x6900] ;  /* 0x00690000ef0c783b */ /* 0x000ee20000004200 */
[----:B------:R-:W-:Y:S06]  /*5050*/  MUFU.EX2 R201, R201 ;  /* 0x000000c900c97308 */ /* 0x000fec0000000800 */
[C---:B------:R-:W-:Y:S02]  /*5060*/  HMMA.16816.F32 R96, R164.reuse, R98, RZ ;  /* 0x00000062a460723c */ /* 0x040fe400000018ff */
        /* <DEDUP_REMOVED lines=11> */
[----:B------:R-:W-:Y:S02]  /*5120*/  HMMA.16816.F32 R64, R164, R66, RZ ;  /* 0x00000042a440723c */ /* 0x000fe400000018ff */
[----:B------:R-:W-:Y:S06]  /*5130*/  MUFU.EX2 R206, R206 ;  /* 0x000000ce00ce7308 */ /* 0x000fec0000000800 */
[C---:B------:R-:W-:Y:S02]  /*5140*/  HMMA.16816.F32 R68, R4.reuse, R20, R68 ;  /* 0x000000140444723c */ /* 0x040fe40000001844 */
[----:B------:R-:W-:Y:S06]  /*5150*/  MUFU.EX2 R203, R203 ;  /* 0x000000cb00cb7308 */ /* 0x000fec0000000800 */
[C---:B------:R-:W-:Y:S01]  /*5160*/  HMMA.16816.F32 R72, R4.reuse, R22, R72 ;  /* 0x000000160448723c */ /* 0x040fe20000001848 */
[----:B------:R-:W4:Y:S01]  /*5170*/  LDSM.16.MT88.4 R20, [R245+0x6900] ;  /* 0x00690000f514783b */ /* 0x000f220000004200 */
[----:B------:R-:W-:Y:S06]  /*5180*/  MUFU.EX2 R193, R193 ;  /* 0x000000c100c17308 */ /* 0x000fec0000000800 */
[C---:B------:R-:W-:Y:S02]  /*5190*/  HMMA.16816.F32 R76, R4.reuse, R16, R76 ;  /* 0x00000010044c723c */ /* 0x040fe4000000184c */
[----:B------:R-:W-:Y:S06]  /*51a0*/  MUFU.EX2 R192, R192 ;  /* 0x000000c000c07308 */ /* 0x000fec0000000800 */
[C---:B------:R-:W-:Y:S01]  /*51b0*/  HMMA.16816.F32 R80, R4.reuse, R18, R80 ;  /* 0x000000120450723c */ /* 0x040fe20000001850 */
[----:B------:R-:W5:Y:S01]  /*51c0*/  LDSM.16.MT88.4 R16, [R240+0x6900] ;  /* 0x00690000f010783b */ /* 0x000f620000004200 */
[----:B------:R-:W-:Y:S06]  /*51d0*/  MUFU.EX2 R191, R191 ;  /* 0x000000bf00bf7308 */ /* 0x000fec0000000800 */
[C---:B-1----:R-:W-:Y:S02]  /*51e0*/  HMMA.16816.F32 R92, R4.reuse, R8, R92 ;  /* 0x00000008045c723c */ /* 0x042fe4000000185c */
[----:B------:R-:W-:Y:S06]  /*51f0*/  MUFU.EX2 R190, R190 ;  /* 0x000000be00be7308 */ /* 0x000fec0000000800 */
[C---:B------:R-:W-:Y:S01]  /*5200*/  HMMA.16816.F32 R96, R4.reuse, R10, R96 ;  /* 0x0000000a0460723c */ /* 0x040fe20000001860 */
[----:B------:R-:W1:Y:S01]  /*5210*/  LDSM.16.MT88.4 R8, [R238+0x6900] ;  /* 0x00690000ee08783b */ /* 0x000e620000004200 */
[----:B------:R-:W-:Y:S06]  /*5220*/  MUFU.EX2 R189, R189 ;  /* 0x000000bd00bd7308 */ /* 0x000fec0000000800 */
[C---:B---3--:R-:W-:Y:S02]  /*5230*/  HMMA.16816.F32 R124, R4.reuse, R12, R124 ;  /* 0x0000000c047c723c */ /* 0x048fe4000000187c */
[----:B------:R-:W-:Y:S06]  /*5240*/  MUFU.EX2 R188, R188 ;  /* 0x000000bc00bc7308 */ /* 0x000fec0000000800 */
[C---:B------:R-:W-:Y:S01]  /*5250*/  HMMA.16816.F32 R128, R4.reuse, R14, R128 ;  /* 0x0000000e0480723c */ /* 0x040fe20000001880 */
[----:B------:R-:W3:Y:S01]  /*5260*/  LDSM.16.MT88.4 R12, [R239+0x9900] ;  /* 0x00990000ef0c783b */ /* 0x000ee20000004200 */
[----:B------:R-:W-:Y:S06]  /*5270*/  MUFU.EX2 R211, R211 ;  /* 0x000000d300d37308 */ /* 0x000fec0000000800 */
[C---:B------:R-:W-:Y:S08]  /*5280*/  HMMA.16816.F32 R100, R4.reuse, R108, R100 ;  /* 0x0000006c0464723c */ /* 0x040ff00000001864 */
[C---:B------:R-:W-:Y:S08]  /*5290*/  HMMA.16816.F32 R104, R4.reuse, R110, R104 ;  /* 0x0000006e0468723c */ /* 0x040ff00000001868 */
[C---:B------:R-:W-:Y:S08]  /*52a0*/  HMMA.16816.F32 R60, R4.reuse, R36, R60 ;  /* 0x00000024043c723c */ /* 0x040ff0000000183c */
[----:B------:R-:W-:Y:S01]  /*52b0*/  HMMA.16816.F32 R64, R4, R38, R64 ;  /* 0x000000260440723c */ /* 0x000fe20000001840 */
[----:B------:R-:W1:Y:S07]  /*52c0*/  LDSM.16.MT88.4 R36, [R238+0x9100] ;  /* 0x00910000ee24783b */ /* 0x000e6e0000004200 */
[C---:B------:R-:W-:Y:S08]  /*52d0*/  HMMA.16816.F32 R108, R164.reuse, R112, RZ ;  /* 0x00000070a46c723c */ /* 0x040ff000000018ff */
[C---:B------:R-:W-:Y:S08]  /*52e0*/  HMMA.16816.F32 R116, R164.reuse, R120, RZ ;  /* 0x00000078a474723c */ /* 0x040ff000000018ff */
[C---:B------:R-:W-:Y:S08]  /*52f0*/  HMMA.16816.F32 R132, R164.reuse, R136, RZ ;  /* 0x00000088a484723c */ /* 0x040ff000000018ff */
[C---:B------:R-:W-:Y:S08]  /*5300*/  HMMA.16816.F32 R112, R164.reuse, R114, RZ ;  /* 0x00000072a470723c */ /* 0x040ff000000018ff */
[C---:B------:R-:W-:Y:S08]  /*5310*/  HMMA.16816.F32 R120, R164.reuse, R122, RZ ;  /* 0x0000007aa478723c */ /* 0x040ff000000018ff */
[C---:B------:R-:W-:Y:S08]  /*5320*/  HMMA.16816.F32 R136, R164.reuse, R138, RZ ;  /* 0x0000008aa488723c */ /* 0x040ff000000018ff */
[C---:B------:R-:W-:Y:S08]  /*5330*/  HMMA.16816.F32 R152, R164.reuse, R156, RZ ;  /* 0x0000009ca498723c */ /* 0x040ff000000018ff */
[----:B------:R-:W-:Y:S08]  /*5340*/  HMMA.16816.F32 R156, R164, R158, RZ ;  /* 0x0000009ea49c723c */ /* 0x000ff000000018ff */
        /* <DEDUP_REMOVED lines=9> */
[C---:B---3--:R-:W-:Y:S08]  /*53e0*/  HMMA.16816.F32 R152, R4.reuse, R12, R152 ;  /* 0x0000000c0498723c */ /* 0x048ff00000001898 */
[----:B------:R-:W-:Y:S01]  /*53f0*/  HMMA.16816.F32 R156, R4, R14, R156 ;  /* 0x0000000e049c723c */ /* 0x000fe2000000189c */
[----:B------:R-:W3:Y:S07]  /*5400*/  LDSM.16.MT88.4 R12, [R239+0x1100] ;  /* 0x00110000ef0c783b */ /* 0x000eee0000004200 */
[C---:B------:R-:W-:Y:S08]  /*5410*/  HMMA.16816.F32 R140, R164.reuse, R144, RZ ;  /* 0x00000090a48c723c */ /* 0x040ff000000018ff */
[C---:B------:R-:W-:Y:S08]  /*5420*/  HMMA.16816.F32 R148, R164.reuse, R168, RZ ;  /* 0x000000a8a494723c */ /* 0x040ff000000018ff */
[C---:B------:R-:W-:Y:S08]  /*5430*/  HMMA.16816.F32 R144, R164.reuse, R146, RZ ;  /* 0x00000092a490723c */ /* 0x040ff000000018ff */
[C---:B------:R-:W-:Y:S08]  /*5440*/  HMMA.16816.F32 R168, R164.reuse, R170, RZ ;  /* 0x000000aaa4a8723c */ /* 0x040ff000000018ff */
[C---:B------:R-:W-:Y:S07]  /*5450*/  HMMA.16816.F32 R160, R164.reuse, R36, RZ ;  /* 0x00000024a4a0723c */ /* 0x040fee00000018ff */
[----:B------:R-:W-:Y:S01]  /*5460*/  FFMA.FTZ R36, R214, c[0x0][0x2d0], -R194 ;  /* 0x0000b400d6247a23 */ /* 0x000fe200000108c2 */
[----:B------:R-:W-:Y:S01]  /*5470*/  HMMA.16816.F32 R164, R164, R38, RZ ;  /* 0x00000026a4a4723c */ /* 0x000fe200000018ff */
[----:B------:R-:W-:-:S04]  /*5480*/  FFMA.FTZ R37, R212, c[0x0][0x2d0], -R26 ;  /* 0x0000b400d4257a23 */ /* 0x000fc8000001081a */
[----:B------:R-:W-:Y:S02]  /*5490*/  MUFU.EX2 R36, R36 ;  /* 0x0000002400247308 */ /* 0x000fe40000000800 */
[----:B------:R-:W-:Y:S01]  /*54a0*/  FFMA.FTZ R39, R215, c[0x0][0x2d0], -R194 ;  /* 0x0000b400d7277a23 */ /* 0x000fe200000108c2 */
[C---:B----4-:R-:W-:Y:S01]  /*54b0*/  HMMA.16816.F32 R140, R4.reuse, R20, R140 ;  /* 0x00000014048c723c */ /* 0x050fe2000000188c */
[--C-:B------:R-:W-:Y:S02]  /*54c0*/  FFMA.FTZ R38, R213, c[0x0][0x2d0], -R26.reuse ;  /* 0x0000b400d5267a23 */ /* 0x100fe4000001081a */
[----:B------:R-:W-:Y:S02]  /*54d0*/  FFMA.FTZ R194, R25, c[0x0][0x2d0], -R26 ;  /* 0x0000b40019c27a23 */ /* 0x000fe4000001081a */
[----:B------:R-:W4:Y:S01]  /*54e0*/  MUFU.EX2 R39, R39 ;  /* 0x0000002700277308 */ /* 0x000f220000000800 */
[----:B------:R-:W-:Y:S02]  /*54f0*/  LDSM.16.MT88.4 R24, [R239+0x2900] ;  /* 0x00290000ef18783b */ /* 0x000fe40000004200 */
[C---:B------:R-:W-:Y:S02]  /*5500*/  HMMA.16816.F32 R144, R4.reuse, R22, R144 ;  /* 0x000000160490723c */ /* 0x040fe40000001890 */
[----:B------:R-:W3:Y:S03]  /*5510*/  LDSM.16.MT88.4 R20, [R245+0x1100] ;  /* 0x00110000f514783b */ /* 0x000ee60000004200 */
[----:B------:R-:W1:Y:S03]  /*5520*/  MUFU.EX2 R38, R38 ;  /* 0x0000002600267308 */ /* 0x000e660000000800 */
[C---:B-----5:R-:W-:Y:S05]  /*5530*/  HMMA.16816.F32 R148, R4.reuse, R16, R148 ;  /* 0x000000100494723c */ /* 0x060fea0000001894 */
[----:B------:R-:W5:Y:S03]  /*5540*/  MUFU.EX2 R37, R37 ;  /* 0x0000002500257308 */ /* 0x000f660000000800 */
[C---:B------:R-:W-:Y:S01]  /*5550*/  HMMA.16816.F32 R168, R4.reuse, R18, R168 ;  /* 0x0000001204a8723c */ /* 0x040fe200000018a8 */
[----:B------:R-:W3:Y:S04]  /*5560*/  LDSM.16.MT88.4 R16, [R240+0x1100] ;  /* 0x00110000f010783b */ /* 0x000ee80000004200 */
[----:B------:R-:W2:Y:S03]  /*5570*/  MUFU.EX2 R194, R194 ;  /* 0x000000c200c27308 */ /* 0x000ea60000000800 */
[C---:B-1----:R-:W-:Y:S08]  /*5580*/  HMMA.16816.F32 R160, R4.reuse, R8, R160 ;  /* 0x0000000804a0723c */ /* 0x042ff000000018a0 */
[----:B------:R-:W-:Y:S01]  /*5590*/  HMMA.16816.F32 R164, R4, R10, R164 ;  /* 0x0000000a04a4723c */ /* 0x000fe200000018a4 */
[----:B------:R-:W1:Y:S06]  /*55a0*/  LDSM.16.MT88.4 R8, [R238+0x1100] ;  /* 0x00110000ee08783b */ /* 0x000e6c0000004200 */
[----:B--2---:R-:W-:Y:S01]  /*55b0*/  F2FP.PACK_AB R4, R40, R44 ;  /* 0x0000002c2804723e */ /* 0x004fe200000000ff */
[----:B------:R-:W-:Y:S01]  /*55c0*/  FADD.FTZ R44, R44, R45 ;  /* 0x0000002d2c2c7221 */ /* 0x000fe20000010000 */
[----:B----4-:R-:W-:-:S02]  /*55d0*/  F2FP.PACK_AB R6, R36, R39 ;  /* 0x000000272406723e */ /* 0x010fc400000000ff */
[----:B------:R-:W-:Y:S01]  /*55e0*/  F2FP.PACK_AB R5, R38, R42 ;  /* 0x0000002a2605723e */ /* 0x000fe200000000ff */
[----:B------:R-:W-:Y:S01]  /*55f0*/  FADD.FTZ R42, R42, R47 ;  /* 0x0000002f2a2a7221 */ /* 0x000fe20000010000 */
[----:B-----5:R-:W-:Y:S01]  /*5600*/  F2FP.PACK_AB R7, R3, R37 ;  /* 0x000000250307723e */ /* 0x020fe200000000ff */
[----:B------:R-:W-:Y:S02]  /*5610*/  FADD.FTZ R44, R40, R44 ;  /* 0x0000002c282c7221 */ /* 0x000fe40000010000 */
[----:B------:R-:W-:Y:S02]  /*5620*/  FADD.FTZ R42, R38, R42 ;  /* 0x0000002a262a7221 */ /* 0x000fe40000010000 */
[----:B------:R-:W-:Y:S02]  /*5630*/  FADD.FTZ R39, R39, R44 ;  /* 0x0000002c27277221 */ /* 0x000fe40000010000 */
[----:B---3--:R-:W-:Y:S01]  /*5640*/  HMMA.16816.F32 R60, R4, R12, R60 ;  /* 0x0000000c043c723c */ /* 0x008fe2000000183c */
[----:B------:R-:W-:-:S02]  /*5650*/  FADD.FTZ R37, R37, R42 ;  /* 0x0000002a25257221 */ /* 0x000fc40000010000 */
[----:B------:R-:W-:Y:S02]  /*5660*/  FADD.FTZ R39, R36, R39 ;  /* 0x0000002724277221 */ /* 0x000fe40000010000 */
[----:B------:R-:W-:-:S03]  /*5670*/  FADD.FTZ R37, R3, R37 ;  /* 0x0000002503257221 */ /* 0x000fc60000010000 */
        /* <DEDUP_REMOVED lines=45> */
[----:B------:R-:W-:Y:S01]  /*5950*/  HMMA.16816.F32 R164, R4, R10, R164 ;  /* 0x0000000a04a4723c */ /* 0x000fe200000018a4 */
[----:B------:R-:W1:Y:S06]  /*5960*/  LDSM.16.MT88.4 R8, [R238+0x1900] ;  /* 0x00190000ee08783b */ /* 0x000e6c0000004200 */
[----:B------:R-:W-:Y:S01]  /*5970*/  F2FP.PACK_AB R4, R198, R200 ;  /* 0x000000c8c604723e */ /* 0x000fe200000000ff */
[----:B------:R-:W-:Y:S01]  /*5980*/  FADD.FTZ R200, R200, R39 ;  /* 0x00000027c8c87221 */ /* 0x000fe20000010000 */
[----:B------:R-:W-:-:S02]  /*5990*/  F2FP.PACK_AB R6, R195, R197 ;  /* 0x000000c5c306723e */ /* 0x000fc400000000ff */
[----:B------:R-:W-:Y:S01]  /*59a0*/  F2FP.PACK_AB R5, R196, R199 ;  /* 0x000000c7c405723e */ /* 0x000fe200000000ff */
[----:B------:R-:W-:Y:S01]  /*59b0*/  FADD.FTZ R199, R199, R37 ;  /* 0x00000025c7c77221 */ /* 0x000fe20000010000 */
[----:B------:R-:W-:Y:S01]  /*59c0*/  F2FP.PACK_AB R7, R201, R202 ;  /* 0x000000cac907723e */ /* 0x000fe200000000ff */
[----:B------:R-:W-:Y:S02]  /*59d0*/  FADD.FTZ R200, R198, R200 ;  /* 0x000000c8c6c87221 */ /* 0x000fe40000010000 */
[----:B------:R-:W-:Y:S02]  /*59e0*/  FADD.FTZ R199, R196, R199 ;  /* 0x000000c7c4c77221 */ /* 0x000fe40000010000 */
[----:B------:R-:W-:Y:S02]  /*59f0*/  FADD.FTZ R197, R197, R200 ;  /* 0x000000c8c5c57221 */ /* 0x000fe40000010000 */
[----:B--2---:R-:W-:Y:S01]  /*5a00*/  HMMA.16816.F32 R60, R4, R12, R60 ;  /* 0x0000000c043c723c */ /* 0x004fe2000000183c */
[----:B------:R-:W-:-:S02]  /*5a10*/  FADD.FTZ R202, R202, R199 ;  /* 0x000000c7caca7221 */ /* 0x000fc40000010000 */
[----:B------:R-:W-:Y:S02]  /*5a20*/  FADD.FTZ R197, R195, R197 ;  /* 0x000000c5c3c57221 */ /* 0x000fe40000010000 */
[----:B------:R-:W-:-:S03]  /*5a30*/  FADD.FTZ R202, R201, R202 ;  /* 0x000000cac9ca7221 */ /* 0x000fc60000010000 */
        /* <DEDUP_REMOVED lines=40> */
[----:B------:R-:W-:Y:S07]  /*5cc0*/  LDSM.16.MT88.4 R20, [R238+0x2100] ;  /* 0x00210000ee14783b */ /* 0x000fee0000004200 */
[C---:B----4-:R-:W-:Y:S08]  /*5cd0*/  HMMA.16816.F32 R148, R4.reuse, R16, R148 ;  /* 0x000000100494723c */ /* 0x050ff00000001894 */
[C---:B------:R-:W-:Y:S01]  /*5ce0*/  HMMA.16816.F32 R168, R4.reuse, R18, R168 ;  /* 0x0000001204a8723c */ /* 0x040fe200000018a8 */
[----:B------:R-:W3:Y:S07]  /*5cf0*/  LDSM.16.MT88.4 R16, [R245+0x2100] ;  /* 0x00210000f510783b */ /* 0x000eee0000004200 */
        /* <DEDUP_REMOVED lines=15> */
[----:B------:R-:W-:Y:S02]  /*5df0*/  FADD.FTZ R206, R203, R206 ;  /* 0x000000cecbce7221 */ /* 0x000fe40000010000 */
[----:B------:R-:W-:Y:S01]  /*5e00*/  FADD.FTZ R205, R193, R205 ;  /* 0x000000cdc1cd7221 */ /* 0x000fe20000010000 */
[----:B------:R-:W-:Y:S01]  /*5e10*/  HMMA.16816.F32 R56, R4, R14, R56 ;  /* 0x0000000e0438723c */ /* 0x000fe20000001838 */
[----:B------:R-:W2:Y:S01]  /*5e20*/  LDSM.16.MT88.4 R12, [R240+0x5100] ;  /* 0x00510000f00c783b */ /* 0x000ea20000004200 */
[----:B------:R-:W-:Y:S02]  /*5e30*/  FADD.FTZ R206, R189, R206 ;  /* 0x000000cebdce7221 */ /* 0x000fe40000010000 */
[----:B------:R-:W-:Y:S02]  /*5e40*/  FADD.FTZ R205, R192, R205 ;  /* 0x000000cdc0cd7221 */ /* 0x000fe40000010000 */
[----:B------:R-:W-:-:S02]  /*5e50*/  FADD.FTZ R206, R188, R206 ;  /* 0x000000cebcce7221 */ /* 0x000fc40000010000 */
[----:B---3--:R-:W-:Y:S01]  /*5e60*/  HMMA.16816.F32 R176, R4, R16, R176 ;  /* 0x0000001004b0723c */ /* 0x008fe200000018b0 */
[----:B------:R-:W-:Y:S02]  /*5e70*/  FADD.FTZ R205, R191, R205 ;  /* 0x000000cdbfcd7221 */ /* 0x000fe40000010000 */
[----:B------:R-:W-:-:S04]  /*5e80*/  FADD.FTZ R206, R194, R206 ;  /* 0x000000cec2ce7221 */ /* 0x000fc80000010000 */
[----:B------:R-:W-:Y:S01]  /*5e90*/  FADD.FTZ R3, R211, R206 ;  /* 0x000000ced3037221 */ /* 0x000fe20000010000 */
[C---:B------:R-:W-:Y:S01]  /*5ea0*/  HMMA.16816.F32 R172, R4.reuse, R18, R172 ;  /* 0x0000001204ac723c */ /* 0x040fe200000018ac */
[----:B------:R-:W3:Y:S04]  /*5eb0*/  LDSM.16.MT88.4 R16, [R245+0x5100] ;  /* 0x00510000f510783b */ /* 0x000ee80000004200 */
[----:B------:R-:W-:Y:S03]  /*5ec0*/  STL [R1+0x24], R3 ;  /* 0x0000240301007387 */ /* 0x000fe60000100800 */
[C---:B-1----:R-:W-:Y:S08]  /*5ed0*/  HMMA.16816.F32 R60, R4.reuse, R8, R60 ;  /* 0x00000008043c723c */ /* 0x042ff0000000183c */
[C---:B------:R-:W-:Y:S01]  /*5ee0*/  HMMA.16816.F32 R64, R4.reuse, R10, R64 ;  /* 0x0000000a0440723c */ /* 0x040fe20000001840 */
[----:B------:R-:W1:Y:S07]  /*5ef0*/  LDSM.16.MT88.4 R8, [R239+0x5100] ;  /* 0x00510000ef08783b */ /* 0x000e6e0000004200 */
[C---:B------:R-:W-:Y:S08]  /*5f00*/  HMMA.16816.F32 R68, R4.reuse, R20, R68 ;  /* 0x000000140444723c */ /* 0x040ff00000001844 */
        /* <DEDUP_REMOVED lines=9> */
[C---:B------:R-:W-:Y:S01]  /*5fa0*/  HMMA.16816.F32 R72, R4.reuse, R22, R72 ;  /* 0x000000160448723c */ /* 0x040fe20000001848 */
[----:B------:R-:W4:Y:S07]  /*5fb0*/  LDSM.16.MT88.4 R20, [R238+0x5100] ;  /* 0x00510000ee14783b */ /* 0x000f2e0000004200 */
        /* <DEDUP_REMOVED lines=9> */
[C---:B----4-:R-:W-:Y:S08]  /*6050*/  HMMA.16816.F32 R100, R4.reuse, R20, R100 ;  /* 0x000000140464723c */ /* 0x050ff00000001864 */
[C---:B--2---:R-:W-:Y:S08]  /*6060*/  HMMA.16816.F32 R148, R4.reuse, R12, R148 ;  /* 0x0000000c0494723c */ /* 0x044ff00000001894 */
[C---:B------:R-:W-:Y:S01]  /*6070*/  HMMA.16816.F32 R168, R4.reuse, R14, R168 ;  /* 0x0000000e04a8723c */ /* 0x040fe200000018a8 */
[----:B------:R-:W2:Y:S07]  /*6080*/  LDSM.16.MT88.4 R12, [R238+0xb100] ;  /* 0x00b10000ee0c783b */ /* 0x000eae0000004200 */
[C---:B------:R-:W-:Y:S01]  /*6090*/  HMMA.16816.F32 R104, R4.reuse, R22, R104 ;  /* 0x000000160468723c */ /* 0x040fe20000001868 */
[----:B------:R-:W4:Y:S07]  /*60a0*/  LDSM.16.MT88.4 R20, [R238+0x8100] ;  /* 0x00810000ee14783b */ /* 0x000f2e0000004200 */
[C---:B---3--:R-:W-:Y:S08]  /*60b0*/  HMMA.16816.F32 R140, R4.reuse, R16, R140 ;  /* 0x00000010048c723c */ /* 0x048ff0000000188c */
[C---:B------:R-:W-:Y:S01]  /*60c0*/  HMMA.16816.F32 R144, R4.reuse, R18, R144 ;  /* 0x000000120490723c */ /* 0x040fe20000001890 */
[----:B------:R-:W-:Y:S07]  /*60d0*/  LDSM.16.MT88.4 R16, [R245+0x5900] ;  /* 0x00590000f510783b */ /* 0x000fee0000004200 */
[C---:B-1----:R-:W-:Y:S08]  /*60e0*/  HMMA.16816.F32 R152, R4.reuse, R8, R152 ;  /* 0x000000080498723c */ /* 0x042ff00000001898 */
[C---:B------:R-:W-:Y:S01]  /*60f0*/  HMMA.16816.F32 R156, R4.reuse, R10, R156 ;  /* 0x0000000a049c723c */ /* 0x040fe2000000189c */
[----:B------:R-:W1:Y:S07]  /*6100*/  LDSM.16.MT88.4 R8, [R240+0x2900] ;  /* 0x00290000f008783b */ /* 0x000e6e0000004200 */
[C---:B--2---:R-:W-:Y:S08]  /*6110*/  HMMA.16816.F32 R160, R4.reuse, R12, R160 ;  /* 0x0000000c04a0723c */ /* 0x044ff000000018a0 */
[C---:B------:R-:W-:Y:S01]  /*6120*/  HMMA.16816.F32 R164, R4.reuse, R14, R164 ;  /* 0x0000000e04a4723c */ /* 0x040fe200000018a4 */
[----:B------:R-:W2:Y:S07]  /*6130*/  LDSM.16.MT88.4 R12, [R245+0x2900] ;  /* 0x00290000f50c783b */ /* 0x000eae0000004200 */
[C---:B----4-:R-:W-:Y:S08]  /*6140*/  HMMA.16816.F32 R132, R4.reuse, R20, R132 ;  /* 0x000000140484723c */ /* 0x050ff00000001884 */
[----:B------:R-:W-:Y:S01]  /*6150*/  HMMA.16816.F32 R136, R4, R22, R136 ;  /* 0x000000160488723c */ /* 0x000fe20000001888 */
[----:B------:R-:W-:Y:S06]  /*6160*/  LDSM.16.MT88.4 R20, [R238+0x2900] ;  /* 0x00290000ee14783b */ /* 0x000fec0000004200 */
[----:B------:R-:W-:-:S02]  /*6170*/  F2FP.PACK_AB R4, R192, R193 ;  /* 0x000000c1c004723e */ /* 0x000fc400000000ff */
[----:B------:R-:W-:Y:S02]  /*6180*/  F2FP.PACK_AB R6, R190, R191 ;  /* 0x000000bfbe06723e */ /* 0x000fe400000000ff */
[----:B------:R-:W-:Y:S02]  /*6190*/  F2FP.PACK_AB R5, R188, R189 ;  /* 0x000000bdbc05723e */ /* 0x000fe400000000ff */
[----:B------:R-:W-:-:S07]  /*61a0*/  F2FP.PACK_AB R7, R211, R194 ;  /* 0x000000c2d307723e */ /* 0x000fce00000000ff */
[C---:B-1----:R-:W-:Y:S08]  /*61b0*/  HMMA.16816.F32 R52, R4.reuse, R8, R52 ;  /* 0x000000080434723c */ /* 0x042ff00000001834 */
[C---:B--2---:R-:W-:Y:S08]  /*61c0*/  HMMA.16816.F32 R176, R4.reuse, R12, R176 ;  /* 0x0000000c04b0723c */ /* 0x044ff000000018b0 */
[C---:B------:R-:W-:Y:S01]  /*61d0*/  HMMA.16816.F32 R172, R4.reuse, R14, R172 ;  /* 0x0000000e04ac723c */ /* 0x040fe200000018ac */
[----:B------:R-:W1:Y:S07]  /*61e0*/  LDSM.16.MT88.4 R12, [R240+0x5900] ;  /* 0x00590000f00c783b */ /* 0x000e6e0000004200 */
[C---:B------:R-:W-:Y:S01]  /*61f0*/  HMMA.16816.F32 R56, R4.reuse, R10, R56 ;  /* 0x0000000a0438723c */ /* 0x040fe20000001838 */
[----:B------:R-:W2:Y:S07]  /*6200*/  LDSM.16.MT88.4 R8, [R239+0x5900] ;  /* 0x00590000ef08783b */ /* 0x000eae0000004200 */
[C---:B------:R-:W-:Y:S08]  /*6210*/  HMMA.16816.F32 R76, R4.reuse, R16, R76 ;  /* 0x00000010044c723c */ /* 0x040ff0000000184c */
[C---:B------:R-:W-:Y:S01]  /*6220*/  HMMA.16816.F32 R80, R4.reuse, R18, R80 ;  /* 0x000000120450723c */ /* 0x040fe20000001850 */
[----:B------:R-:W3:Y:S07]  /*6230*/  LDSM.16.MT88.4 R16, [R240+0x8900] ;  /* 0x00890000f010783b */ /* 0x000eee0000004200 */
[C---:B------:R-:W-:Y:S08]  /*6240*/  HMMA.16816.F32 R60, R4.reuse, R24, R60 ;  /* 0x00000018043c723c */ /* 0x040ff0000000183c */
        /* <DEDUP_REMOVED lines=24> */
[C---:B------:R-:W-:Y:S08]  /*63d0*/  HMMA.16816.F32 R104, R4.reuse, R26, R104 ;  /* 0x0000001a0468723c */ /* 0x040ff00000001868 */
[C---:B----4-:R-:W-:Y:S08]  /*63e0*/  HMMA.16816.F32 R108, R4.reuse, R20, R108 ;  /* 0x00000014046c723c */ /* 0x050ff0000000186c */
[C---:B------:R-:W-:Y:S08]  /*63f0*/  HMMA.16816.F32 R112, R4.reuse, R22, R112 ;  /* 0x000000160470723c */ /* 0x040ff00000001870 */
[C---:B-1----:R-:W-:Y:S08]  /*6400*/  HMMA.16816.F32 R148, R4.reuse, R12, R148 ;  /* 0x0000000c0494723c */ /* 0x042ff00000001894 */
[C---:B------:R-:W-:Y:S08]  /*6410*/  HMMA.16816.F32 R168, R4.reuse, R14, R168 ;  /* 0x0000000e04a8723c */ /* 0x040ff000000018a8 */
[C---:B--2---:R-:W-:Y:S08]  /*6420*/  HMMA.16816.F32 R152, R4.reuse, R8, R152 ;  /* 0x000000080498723c */ /* 0x044ff00000001898 */
[C---:B------:R-:W-:Y:S08]  /*6430*/  HMMA.16816.F32 R156, R4.reuse, R10, R156 ;  /* 0x0000000a049c723c */ /* 0x040ff0000000189c */
[C---:B---3--:R-:W-:Y:S08]  /*6440*/  HMMA.16816.F32 R160, R4.reuse, R16, R160 ;  /* 0x0000001004a0723c */ /* 0x048ff000000018a0 */
[----:B------:R-:W-:Y:S07]  /*6450*/  HMMA.16816.F32 R164, R4, R18, R164 ;  /* 0x0000001204a4723c */ /* 0x000fee00000018a4 */
[----:B------:R-:W-:-:S05]  /*6460*/  FADD.FTZ R4, R190, R205 ;  /* 0x000000cdbe047221 */ /* 0x000fca0000010000 */
[----:B------:R1:W-:Y:S01]  /*6470*/  STL [R1+0x28], R4 ;  /* 0x0000280401007387 */ /* 0x0003e20000100800 */
[----:B------:R-:W-:Y:S05]  /*6480*/  @!P0 BRA `(.L_x_1543) ;  /* 0x0000483000008947 */ /* 0x000fea0003800000 */
[C---:B-1----:R-:W-:Y:S01]  /*6490*/  SHF.L.U64.HI R4, R33.reuse, 0x1, R35 ;  /* 0x0000000121047819 */ /* 0x042fe20000010223 */
[----:B------:R-:W-:Y:S01]  /*64a0*/  IMAD.SHL.U32 R3, R33, 0x2, RZ ;  /* 0x0000000221037824 */ /* 0x000fe200078e00ff */
[----:B------:R-:W-:Y:S02]  /*64b0*/  SHF.L.U64.HI R5, R31, 0x1, R34 ;  /* 0x000000011f057819 */ /* 0x000fe40000010222 */
[----:B------:R-:W-:Y:S01]  /*64c0*/  MOV R180, R2 ;  /* 0x0000000200b47202 */ /* 0x000fe20000000f00 */
[----:B------:R1:W-:Y:S01]  /*64d0*/  STL [R1+0x20], R4 ;  /* 0x0000200401007387 */ /* 0x0003e20000100800 */
[----:B------:R-:W-:-:S03]  /*64e0*/  SHF.L.U64.HI R2, R28, 0x1, R30 ;  /* 0x000000011c027819 */ /* 0x000fc6000001021e */
[----:B------:R2:W-:Y:S04]  /*64f0*/  STL [R1+0x1c], R3 ;  /* 0x00001c0301007387 */ /* 0x0005e80000100800 */
[----:B------:R-:W-:Y:S01]  /*6500*/  STL [R1+0x18], R5 ;  /* 0x0000180501007387 */ /* 0x000fe20000100800 */
[----:B-1----:R-:W-:Y:S02]  /*6510*/  IMAD.SHL.U32 R4, R31, 0x2, RZ ;  /* 0x000000021f047824 */ /* 0x002fe400078e00ff */
[----:B--2---:R-:W-:Y:S01]  /*6520*/  IMAD.MOV.U32 R3, RZ, RZ, R0 ;  /* 0x000000ffff037224 */ /* 0x004fe200078e0000 */
[C---:B------:R-:W-:Y:S02]  /*6530*/  SHF.L.U64.HI R0, R29.reuse, 0x1, R32 ;  /* 0x000000011d007819 */ /* 0x040fe40000010220 */
[----:B------:R1:W-:Y:S04]  /*6540*/  STL [R1+0x14], R4 ;  /* 0x0000140401007387 */ /* 0x0003e80000100800 */
[----:B------:R2:W-:Y:S01]  /*6550*/  STL [R1+0x10], R0 ;  /* 0x0000100001007387 */ /* 0x0005e20000100800 */
[----:B-1----:R-:W-:Y:S01]  /*6560*/  IMAD.SHL.U32 R4, R29, 0x2, RZ ;  /* 0x000000021d047824 */ /* 0x002fe200078e00ff */
[----:B--2---:R-:W-:-:S04]  /*6570*/  SHF.L.U32 R0, R28, 0x1, RZ ;  /* 0x000000011c007819 */ /* 0x004fc800000006ff */
[----:B------:R1:W-:Y:S04]  /*6580*/  STL [R1+0xc], R4 ;  /* 0x00000c0401007387 */ /* 0x0003e80000100800 */
[----:B------:R1:W-:Y:S04]  /*6590*/  STL [R1+0x4], R0 ;  /* 0x0000040001007387 */ /* 0x0003e80000100800 */
[----:B------:R1:W-:Y:S01]  /*65a0*/  STL [R1+0x8], R2 ;  /* 0x0000080201007387 */ /* 0x0003e20000100800 */
[----:B------:R-:W-:Y:S05]  /*65b0*/  BRA `(.L_x_1544) ;  /* 0x0000050000007947 */ /* 0x000fea0003800000 */
.L_x_1546:
[----:B------:R-:W2:Y:S01]  /*65c0*/  LDL R0, [R1] ;  /* 0x0000000001007983 */ /* 0x000ea20000100800 */
[----:B------:R-:W-:Y:S01]  /*65d0*/  UIMAD UR5, UR6, 0x60, UR9 ;  /* 0x00000060060578a4 */ /* 0x000fe2000f8e0209 */
[----:B------:R-:W-:Y:S01]  /*65e0*/  ISETP.NE.AND P6, PT, R250, 0x1, PT ;  /* 0x00000001fa00780c */ /* 0x000fe20003fc5270 */
[----:B------:R-:W-:Y:S01]  /*65f0*/  IMAD.MOV.U32 R251, RZ, RZ, RZ ;  /* 0x000000fffffb7224 */ /* 0x000fe200078e00ff */
[----:B------:R-:W3:Y:S03]  /*6600*/  LDL R204, [R1+0x1c] ;  /* 0x00001c0001cc7983 */ /* 0x000ee60000100800 */
[----:B------:R-:W-:Y:S01]  /*6610*/  IMAD.U32 R252, RZ, RZ, UR5 ;  /* 0x00000005fffc7e24 */ /* 0x000fe2000f8e00ff */
[----:B------:R-:W4:Y:S04]  /*6620*/  LDL R205, [R1+0x20] ;  /* 0x0000200001cd7983 */ /* 0x000f280000100800 */
[----:B------:R-:W5:Y:S04]  /*6630*/  LDL R202, [R1+0x14] ;  /* 0x0000140001ca7983 */ /* 0x000f680000100800 */
[----:B------:R-:W3:Y:S04]  /*6640*/  LDL R203, [R1+0x18] ;  /* 0x0000180001cb7983 */ /* 0x000ee80000100800 */
[----:B------:R-:W3:Y:S04]  /*6650*/  LDL R214, [R1+0xc] ;  /* 0x00000c0001d67983 */ /* 0x000ee80000100800 */
[----:B------:R-:W3:Y:S04]  /*6660*/  LDL R215, [R1+0x10] ;  /* 0x0000100001d77983 */ /* 0x000ee80000100800 */
[----:B------:R-:W3:Y:S04]  /*6670*/  LDL R212, [R1+0x4] ;  /* 0x0000040001d47983 */ /* 0x000ee80000100800 */
[----:B------:R-:W3:Y:S01]  /*6680*/  LDL R213, [R1+0x8] ;  /* 0x0000080001d57983 */ /* 0x000ee20000100800 */
[----:B--2---:R-:W-:Y:S05]  /*6690*/  IADD3 R252, R252, -0x60, R0 ;  /* 0xffffffa0fcfc7810 */ /* 0x004fea0007ffe000 */
[----:B------:R-:W-:Y:S04]  /*66a0*/  @P6 IMAD.HI.U32 R2, R252, c[0x0][0x2bc], RZ ;  /* 0x0000af00fc026a27 */ /* 0x000fe800078e00ff */
[----:B------:R-:W-:Y:S01]  /*66b0*/  IMAD.MOV.U32 R0, RZ, RZ, R252 ;  /* 0x000000ffff007224 */ /* 0x000fe200078e00fc */
[----:B------:R-:W-:Y:S04]  /*66c0*/  @P6 SHF.R.U32.HI R0, RZ, c[0x0][0x2c0], R2 ;  /* 0x0000b000ff006a19 */ /* 0x000fe80000011602 */
[C---:B------:R-:W-:Y:S04]  /*66d0*/  @!P5 IADD3 R181, P0, R0.reuse, UR16, RZ ;  /* 0x0000001000b5dc10 */ /* 0x040fe8000ff1e0ff */
[----:B------:R-:W-:Y:S01]  /*66e0*/  @!P5 LEA.HI.X.SX32 R2, R0, UR15, 0x1, P0 ;  /* 0x0000000f0002dc11 */ /* 0x000fe200080f0eff */
[----:B------:R-:W-:Y:S01]  /*66f0*/  IMAD.MOV R0, RZ, RZ, -R0 ;  /* 0x000000ffff007224 */ /* 0x000fe200078e0a00 */
[C---:B------:R-:W-:Y:S03]  /*6700*/  @!P5 LEA R184, P0, R181.reuse, c[0x0][0x2a0], 0x2 ;  /* 0x0000a800b5b8da11 */ /* 0x040fe600078010ff */
[----:B------:R-:W-:Y:S01]  /*6710*/  IMAD R252, R0, c[0x0][0x2b8], R252 ;  /* 0x0000ae0000fc7a24 */ /* 0x000fe200078e02fc */
[----:B------:R-:W-:Y:S04]  /*6720*/  @!P5 LEA.HI.X R185, R181, c[0x0][0x2a4], R2, 0x2, P0 ;  /* 0x0000a900b5b9da11 */ /* 0x000fe800000f1402 */
[----:B------:R-:W-:Y:S01]  /*6730*/  SHF.R.S32.HI R0, RZ, 0x1f, R252 ;  /* 0x0000001fff007819 */ /* 0x000fe200000114fc */
[----:B------:R1:W2:Y:S04]  /*6740*/  @!P5 LDG.E R251, [R184.64] ;  /* 0x0000000cb8fbd981 */ /* 0x0002a8000c1e1900 */
[----:B------:R-:W-:Y:S04]  /*6750*/  IMAD R0, R0, c[0x0][0x1e0], RZ ;  /* 0x0000780000007a24 */ /* 0x000fe800078e02ff */
[C---:B------:R-:W-:Y:S02]  /*6760*/  IMAD R0, R252.reuse, c[0x0][0x1e4], R0 ;  /* 0x00007900fc007a24 */ /* 0x040fe400078e0200 */
[----:B-1----:R-:W-:Y:S04]  /*6770*/  IMAD.WIDE.U32 R184, R252, c[0x0][0x1e0], RZ ;  /* 0x00007800fcb87a25 */ /* 0x002fe800078e00ff */
[----:B------:R-:W-:Y:S01]  /*6780*/  IMAD.IADD R185, R185, 0x1, R0 ;  /* 0x00000001b9b97824 */ /* 0x000fe200078e0200 */
[----:B--2---:R-:W-:Y:S03]  /*6790*/  SHF.R.S32.HI R0, RZ, 0x1f, R251 ;  /* 0x0000001fff007819 */ /* 0x004fe600000114fb */
[C---:B------:R-:W-:Y:S04]  /*67a0*/  IMAD.WIDE.U32 R184, R251.reuse, c[0x0][0x1f0], R184 ;  /* 0x00007c00fbb87a25 */ /* 0x040fe800078e00b8 */
[----:B------:R-:W-:Y:S01]  /*67b0*/  IMAD R0, R0, c[0x0][0x1f0], RZ ;  /* 0x00007c0000007a24 */ /* 0x000fe200078e02ff */
[----:B------:R-:W-:Y:S03]  /*67c0*/  IADD3 R181, P0, R184, UR20, RZ ;  /* 0x00000014b8b57c10 */ /* 0x000fe6000ff1e0ff */
[----:B------:R-:W-:Y:S05]  /*67d0*/  IMAD R0, R251, c[0x0][0x1f4], R0 ;  /* 0x00007d00fb007a24 */ /* 0x000fea00078e0200 */
[----:B------:R-:W-:Y:S02]  /*67e0*/  IADD3.X R0, R185, UR18, R0, P0, !PT ;  /* 0x00000012b9007c10 */ /* 0x000fe400087fe400 */
[C---:B------:R-:W-:Y:S04]  /*67f0*/  LEA R2, P0, R181.reuse, c[0x0][0x1c8], 0x1 ;  /* 0x00007200b5027a11 */ /* 0x040fe800078008ff */
[----:B------:R-:W-:Y:S01]  /*6800*/  LEA.HI.X R0, R181, c[0x0][0x1cc], R0, 0x1, P0 ;  /* 0x00007300b5007a11 */ /* 0x000fe200000f0c00 */
[----:B------:R-:W3:Y:S04]  /*6810*/  SHFL.IDX PT, R185, R2, RZ, 0x181f ;  /* 0x00181fff02b97589 */ /* 0x000ee800000e0000 */
[----:B------:R-:W4:Y:S04]  /*6820*/  SHFL.IDX PT, R186, R0, RZ, 0x181f ;  /* 0x00181fff00ba7589 */ /* 0x000f2800000e0000 */
[----:B------:R-:W1:Y:S04]  /*6830*/  SHFL.IDX PT, R181, R2, 0x1, 0x181f ;  /* 0x00381f0002b57f89 */ /* 0x000e6800000e0000 */
[----:B------:R-:W2:Y:S04]  /*6840*/  SHFL.IDX PT, R184, R0, 0x1, 0x181f ;  /* 0x00381f0000b87f89 */ /* 0x000ea800000e0000 */
[----:B------:R-:W1:Y:S04]  /*6850*/  SHFL.IDX PT, R2, R2, 0x2, 0x181f ;  /* 0x00581f0002027f89 */ /* 0x000e6800000e0000 */
[----:B------:R-:W1:Y:S01]  /*6860*/  SHFL.IDX PT, R0, R0, 0x2, 0x181f ;  /* 0x00581f0000007f89 */ /* 0x000e6200000e0000 */
[C---:B---3--:R-:W-:Y:S05]  /*6870*/  IADD3 R192, P0, R185.reuse, R204, RZ ;  /* 0x000000ccb9c07210 */ /* 0x048fea0007f1e0ff */
[C---:B----4-:R-:W-:Y:S01]  /*6880*/  IMAD.X R193, R186.reuse, 0x1, R205, P0 ;  /* 0x00000001bac17824 */ /* 0x050fe200000e06cd */
[C---:B-----5:R-:W-:Y:S04]  /*6890*/  IADD3 R190, P0, R185.reuse, R202, RZ ;  /* 0x000000cab9be7210 */ /* 0x060fe80007f1e0ff */
[----:B------:R3:W-:Y:S01]  /*68a0*/  LDGSTS.E.BYPASS.LTC128B.128 [R249+0xc100], [R192.64], !P4 ;  /* 0x0c100000c0f97fae */ /* 0x0007e2000e101d4c */
[C---:B------:R-:W-:Y:S01]  /*68b0*/  IMAD.X R191, R186.reuse, 0x1, R203, P0 ;  /* 0x00000001babf7824 */ /* 0x040fe200000e06cb */
[C---:B------:R-:W-:Y:S04]  /*68c0*/  IADD3 R188, P0, R185.reuse, R214, RZ ;  /* 0x000000d6b9bc7210 */ /* 0x040fe80007f1e0ff */
[----:B------:R4:W-:Y:S01]  /*68d0*/  LDGSTS.E.BYPASS.LTC128B.128 [R249+0xf100], [R190.64], !P3 ;  /* 0x0f100000bef97fae */ /* 0x0009e2000d901d4c */
[C---:B------:R-:W-:Y:S01]  /*68e0*/  IMAD.X R189, R186.reuse, 0x1, R215, P0 ;  /* 0x00000001babd7824 */ /* 0x040fe200000e06d7 */
[----:B------:R-:W-:Y:S04]  /*68f0*/  IADD3 R194, P0, R185, R212, RZ ;  /* 0x000000d4b9c27210 */ /* 0x000fe80007f1e0ff */
[----:B------:R5:W-:Y:S01]  /*6900*/  LDGSTS.E.BYPASS.LTC128B.128 [R249+0x12100], [R188.64], !P2 ;  /* 0x12100000bcf97fae */ /* 0x000be2000d101d4c */
[----:B------:R-:W-:Y:S01]  /*6910*/  IMAD.X R195, R186, 0x1, R213, P0 ;  /* 0x00000001bac37824 */ /* 0x000fe200000e06d5 */
[C---:B-1----:R-:W-:Y:S04]  /*6920*/  IADD3 R186, P0, R181.reuse, R204, RZ ;  /* 0x000000ccb5ba7210 */ /* 0x042fe80007f1e0ff */
[----:B------:R3:W-:Y:S01]  /*6930*/  LDGSTS.E.BYPASS.LTC128B.128 [R249+0x15100], [R194.64], !P1 ;  /* 0x15100000c2f97fae */ /* 0x0007e2000c901d4c */
[C---:B--2---:R-:W-:Y:S01]  /*6940*/  IMAD.X R187, R184.reuse, 0x1, R205, P0 ;  /* 0x00000001b8bb7824 */ /* 0x044fe200000e06cd */
[C---:B------:R-:W-:Y:S04]  /*6950*/  IADD3 R198, P0, R181.reuse, R202, RZ ;  /* 0x000000cab5c67210 */ /* 0x040fe80007f1e0ff */
        /* <DEDUP_REMOVED lines=8> */
[----:B------:R-:W-:Y:S04]  /*69e0*/  IADD3 R184, P0, R2, R204, RZ ;  /* 0x000000cc02b87210 */ /* 0x000fe80007f1e0ff */
[----:B------:R3:W-:Y:S01]  /*69f0*/  LDGSTS.E.BYPASS.LTC128B.128 [R249+0x16100], [R200.64], !P1 ;  /* 0x16100000c8f97fae */ /* 0x0007e2000c901d4c */
[----:B------:R-:W-:Y:S01]  /*6a00*/  IMAD.X R185, R0, 0x1, R205, P0 ;  /* 0x0000000100b97824 */ /* 0x000fe200000e06cd */
[----:B----4-:R-:W-:Y:S04]  /*6a10*/  IADD3 R190, P0, R2, R202, RZ ;  /* 0x000000ca02be7210 */ /* 0x010fe80007f1e0ff */
[----:B------:R3:W-:Y:S01]  /*6a20*/  LDGSTS.E.BYPASS.LTC128B.128 [R249+0xe100], [R184.64], !P4 ;  /* 0x0e100000b8f97fae */ /* 0x0007e2000e101d4c */
[----:B------:R-:W-:Y:S01]  /*6a30*/  IMAD.X R191, R0, 0x1, R203, P0 ;  /* 0x0000000100bf7824 */ /* 0x000fe200000e06cb */
[----:B-----5:R-:W-:Y:S04]  /*6a40*/  IADD3 R188, P0, R2, R214, RZ ;  /* 0x000000d602bc7210 */ /* 0x020fe80007f1e0ff */
[----:B------:R3:W-:Y:S01]  /*6a50*/  LDGSTS.E.BYPASS.LTC128B.128 [R249+0x11100], [R190.64], !P3 ;  /* 0x11100000bef97fae */ /* 0x0007e2000d901d4c */
[----:B------:R-:W-:Y:S01]  /*6a60*/  IMAD.X R189, R0, 0x1, R215, P0 ;  /* 0x0000000100bd7824 */ /* 0x000fe200000e06d7 */
[----:B-1----:R-:W-:Y:S04]  /*6a70*/  IADD3 R186, P0, R2, R212, RZ ;  /* 0x000000d402ba7210 */ /* 0x002fe80007f1e0ff */
[----:B------:R3:W-:Y:S01]  /*6a80*/  LDGSTS.E.BYPASS.LTC128B.128 [R249+0x14100], [R188.64], !P2 ;  /* 0x14100000bcf97fae */ /* 0x0007e2000d101d4c */
[----:B------:R-:W-:Y:S05]  /*6a90*/  IMAD.X R187, R0, 0x1, R213, P0 ;  /* 0x0000000100bb7824 */ /* 0x000fea00000e06d5 */
[----:B------:R3:W-:Y:S01]  /*6aa0*/  LDGSTS.E.BYPASS.LTC128B.128 [R249+0x17100], [R186.64], !P1 ;  /* 0x17100000baf97fae */ /* 0x0007e2000c901d4c */
[----:B------:R-:W-:-:S05]  /*6ab0*/  BRA `(.L_x_1545) ;  /* 0x0000185000007947 */ /* 0x000fca0003800000 */
.L_x_1544:
[----:B------:R2:W-:Y:S01]  /*6ac0*/  STL [R1+0x40], R56 ;  /* 0x0000403801007387 */ /* 0x0005e20000100800 */
[----:B-1----:R-:W-:Y:S01]  /*6ad0*/  SHF.R.S32.HI R0, RZ, 0x1f, R252 ;  /* 0x0000001fff007819 */ /* 0x002fe200000114fc */
[----:B------:R-:W-:Y:S01]  /*6ae0*/  IMAD.WIDE.U32 R4, R252, c[0x0][0x208], RZ ;  /* 0x00008200fc047a25 */ /* 0x000fe200078e00ff */
[----:B------:R-:W-:Y:S01]  /*6af0*/  SHF.R.S32.HI R2, RZ, 0x1f, R251 ;  /* 0x0000001fff027819 */ /* 0x000fe200000114fb */
[----:B------:R-:W-:Y:S04]  /*6b00*/  DEPBAR.LE SB0, 0x0 ;  /* 0x000080000000791a */ /* 0x000fe80000000000 */
[----:B------:R-:W-:Y:S01]  /*6b10*/  IMAD R0, R0, c[0x0][0x208], RZ ;  /* 0x0000820000007a24 */ /* 0x000fe200078e02ff */
[----:B------:R-:W-:Y:S01]  /*6b20*/  BAR.SYNC.DEFER_BLOCKING 0x0 ;  /* 0x0000000000007b1d */ /* 0x000fe20000010000 */
[----:B------:R-:W-:Y:S01]  /*6b30*/  IMAD R2, R2, c[0x0][0x218], RZ ;  /* 0x0000860002027a24 */ /* 0x000fe200078e02ff */
[----:B------:R-:W-:Y:S01]  /*6b40*/  IADD3 R181, R249, 0x100, RZ ;  /* 0x00000100f9b57810 */ /* 0x000fe20007ffe0ff */
[----:B------:R-:W-:Y:S01]  /*6b50*/  IMAD R0, R252, c[0x0][0x20c], R0 ;  /* 0x00008300fc007a24 */ /* 0x000fe200078e0200 */
[----:B------:R-:W-:Y:S01]  /*6b60*/  UISETP.GT.AND UP0, UPT, UR6, UR8, UPT ;  /* 0x000000080600728c */ /* 0x000fe2000bf04270 */
[----:B------:R-:W-:Y:S02]  /*6b70*/  IMAD R2, R251, c[0x0][0x21c], R2 ;  /* 0x00008700fb027a24 */ /* 0x000fe400078e0202 */
[----:B------:R-:W-:Y:S04]  /*6b80*/  IMAD.IADD R5, R5, 0x1, R0 ;  /* 0x0000000105057824 */ /* 0x000fe800078e0200 */
[----:B------:R-:W-:Y:S05]  /*6b90*/  IMAD.WIDE.U32 R4, R251, c[0x0][0x218], R4 ;  /* 0x00008600fb047a25 */ /* 0x000fea00078e0004 */
[----:B------:R-:W-:Y:S04]  /*6ba0*/  IADD3 R0, P0, R4, UR22, RZ ;  /* 0x0000001604007c10 */ /* 0x000fe8000ff1e0ff */
[----:B------:R-:W-:Y:S02]  /*6bb0*/  IADD3.X R4, R5, UR4, R2, P0, !PT ;  /* 0x0000000405047c10 */ /* 0x000fe400087fe402 */
[C---:B------:R-:W-:Y:S01]  /*6bc0*/  LEA R2, P0, R0.reuse, c[0x0][0x1f8], 0x1 ;  /* 0x00007e0000027a11 */ /* 0x040fe200078008ff */
[----:B------:R-:W-:Y:S03]  /*6bd0*/  LDSM.16.M88.4 R48, [R248+0x18100] ;  /* 0x01810000f830783b */ /* 0x000fe60000000200 */
[----:B------:R-:W-:Y:S01]  /*6be0*/  LEA.HI.X R0, R0, c[0x0][0x1fc], R4, 0x1, P0 ;  /* 0x00007f0000007a11 */ /* 0x000fe200000f0c04 */
[----:B--2---:R-:W2:Y:S04]  /*6bf0*/  LDL R56, [R1+0x1c] ;  /* 0x00001c0001387983 */ /* 0x004ea80000100800 */
[----:B------:R1:W-:Y:S04]  /*6c00*/  STL [R1+0x3c], R55 ;  /* 0x00003c3701007387 */ /* 0x0003e80000100800 */
[----:B------:R-:W3:Y:S04]  /*6c10*/  LDL R29, [R1+0x14] ;  /* 0x00001400011d7983 */ /* 0x000ee80000100800 */
[----:B------:R-:W-:Y:S04]  /*6c20*/  SHFL.IDX PT, R44, R2, RZ, 0x181f ;  /* 0x00181fff022c7589 */ /* 0x000fe800000e0000 */
[----:B------:R-:W-:Y:S04]  /*6c30*/  SHFL.IDX PT, R20, R0, RZ, 0x181f ;  /* 0x00181fff00147589 */ /* 0x000fe800000e0000 */
[----:B------:R-:W4:Y:S04]  /*6c40*/  LDSM.16.M88.4 R8, [R247+0xc100] ;  /* 0x00c10000f708783b */ /* 0x000f280000000200 */
[----:B------:R-:W4:Y:S04]  /*6c50*/  LDSM.16.M88.4 R16, [R247+0xc900] ;  /* 0x00c90000f710783b */ /* 0x000f280000000200 */
[----:B------:R-:W-:Y:S04]  /*6c60*/  LDSM.16.M88.4 R24, [R247+0xd100] ;  /* 0x00d10000f718783b */ /* 0x000fe80000000200 */
[----:B-1----:R-:W3:Y:S04]  /*6c70*/  LDL R55, [R1+0x20] ;  /* 0x0000200001377983 */ /* 0x002ee80000100800 */
[----:B------:R1:W-:Y:S04]  /*6c80*/  STL [R1+0x38], R54 ;  /* 0x0000383601007387 */ /* 0x0003e80000100800 */
[----:B------:R-:W-:Y:S04]  /*6c90*/  LDSM.16.M88.4 R32, [R247+0xd900] ;  /* 0x00d90000f720783b */ /* 0x000fe80000000200 */
[----:B------:R-:W-:Y:S04]  /*6ca0*/  LDSM.16.M88.4 R40, [R247+0xe100] ;  /* 0x00e10000f728783b */ /* 0x000fe80000000200 */
[----:B------:R-:W-:Y:S04]  /*6cb0*/  LDSM.16.M88.4 R184, [R247+0xe900] ;  /* 0x00e90000f7b8783b */ /* 0x000fe80000000200 */
[----:B------:R-:W-:Y:S04]  /*6cc0*/  LDSM.16.M88.4 R188, [R244+0x18100] ;  /* 0x01810000f4bc783b */ /* 0x000fe80000000200 */
[----:B------:R-:W-:Y:S01]  /*6cd0*/  LDSM.16.M88.4 R192, [R246] ;  /* 0x00000000f6c0783b */ /* 0x000fe20000000200 */
[C---:B----4-:R-:W-:Y:S03]  /*6ce0*/  HMMA.16816.F32 R4, R48.reuse, R8, RZ ;  /* 0x000000083004723c */ /* 0x050fe600000018ff */
[----:B-1----:R-:W4:Y:S04]  /*6cf0*/  LDL R54, [R1+0x18] ;  /* 0x0000180001367983 */ /* 0x002f280000100800 */
[----:B------:R1:W-:Y:S01]  /*6d00*/  STL [R1+0x34], R53 ;  /* 0x0000343501007387 */ /* 0x0003e20000100800 */
[C---:B------:R-:W-:Y:S03]  /*6d10*/  HMMA.16816.F32 R8, R48.reuse, R10, RZ ;  /* 0x0000000a3008723c */ /* 0x040fe600000018ff */
[----:B------:R-:W-:Y:S04]  /*6d20*/  LDSM.16.M88.4 R196, [R237] ;  /* 0x00000000edc4783b */ /* 0x000fe80000000200 */
[----:B------:R-:W-:Y:S01]  /*6d30*/  LDSM.16.M88.4 R200, [R236] ;  /* 0x00000000ecc8783b */ /* 0x000fe20000000200 */
[C---:B------:R-:W-:Y:S03]  /*6d40*/  HMMA.16816.F32 R12, R48.reuse, R16, RZ ;  /* 0x00000010300c723c */ /* 0x040fe600000018ff */
[----:B------:R-:W-:Y:S04]  /*6d50*/  LDSM.16.M88.4 R204, [R235] ;  /* 0x00000000ebcc783b */ /* 0x000fe80000000200 */
[----:B------:R-:W-:Y:S01]  /*6d60*/  LDSM.16.M88.4 R208, [R234] ;  /* 0x00000000ead0783b */ /* 0x000fe20000000200 */
[C---:B------:R-:W-:Y:S03]  /*6d70*/  HMMA.16816.F32 R16, R48.reuse, R18, RZ ;  /* 0x000000123010723c */ /* 0x040fe600000018ff */
[----:B------:R-:W-:Y:S04]  /*6d80*/  LDSM.16.M88.4 R212, [R233] ;  /* 0x00000000e9d4783b */ /* 0x000fe80000000200 */
[----:B------:R-:W2:Y:S04]  /*6d90*/  SHFL.IDX PT, R38, R2, 0x1, 0x181f ;  /* 0x00381f0002267f89 */ /* 0x000ea800000e0000 */
[----:B-1----:R-:W4:Y:S04]  /*6da0*/  LDL R53, [R1+0xc] ;  /* 0x00000c0001357983 */ /* 0x002f280000100800 */
[----:B------:R1:W-:Y:S04]  /*6db0*/  STL [R1+0x30], R52 ;  /* 0x0000303401007387 */ /* 0x0003e80000100800 */
[----:B------:R-:W2:Y:S04]  /*6dc0*/  SHFL.IDX PT, R28, R0, 0x1, 0x181f ;  /* 0x00381f00001c7f89 */ /* 0x000ea800000e0000 */
[----:B------:R-:W2:Y:S04]  /*6dd0*/  SHFL.IDX PT, R2, R2, 0x2, 0x181f ;  /* 0x00581f0002027f89 */ /* 0x000ea800000e0000 */
[----:B------:R-:W2:Y:S04]  /*6de0*/  SHFL.IDX PT, R0, R0, 0x2, 0x181f ;  /* 0x00581f0000007f89 */ /* 0x000ea800000e0000 */
[----:B-1----:R-:W4:Y:S04]  /*6df0*/  LDL R52, [R1+0x10] ;  /* 0x0000100001347983 */ /* 0x002f280000100800 */
[----:B------:R1:W-:Y:S04]  /*6e00*/  STL [R1+0x2c], R3 ;  /* 0x00002c0301007387 */ /* 0x0003e80000100800 */
[----:B------:R-:W4:Y:S04]  /*6e10*/  LDL R250, [R1+0x8] ;  /* 0x0000080001fa7983 */ /* 0x000f280000100800 */
[----:B-1----:R-:W4:Y:S01]  /*6e20*/  LDL R3, [R1+0x4] ;  /* 0x0000040001037983 */ /* 0x002f220000100800 */
[-C--:B--2---:R-:W-:Y:S05]  /*6e30*/  IADD3 R30, P0, R44, R56.reuse, RZ ;  /* 0x000000382c1e7210 */ /* 0x084fea0007f1e0ff */
[--C-:B---3--:R-:W-:Y:S01]  /*6e40*/  IMAD.X R31, R20, 0x1, R55.reuse, P0 ;  /* 0x00000001141f7824 */ /* 0x108fe200000e0637 */
[----:B------:R-:W-:Y:S04]  /*6e50*/  IADD3 R22, P0, R44, R29, RZ ;  /* 0x0000001d2c167210 */ /* 0x000fe80007f1e0ff */
[----:B------:R1:W-:Y:S01]  /*6e60*/  LDGSTS.E.BYPASS.LTC128B.128 [R181], [R30.64], !P4 ;  /* 0x000000001eb57fae */ /* 0x0003e2000e101d4c */
[----:B----4-:R-:W-:Y:S05]  /*6e70*/  IMAD.X R23, R20, 0x1, R54, P0 ;  /* 0x0000000114177824 */ /* 0x010fea00000e0636 */
[----:B------:R2:W-:Y:S01]  /*6e80*/  LDGSTS.E.BYPASS.LTC128B.128 [R181+0x3000], [R22.64], !P3 ;  /* 0x0300000016b57fae */ /* 0x0005e2000d901d4c */
[----:B------:R-:W-:Y:S05]  /*6e90*/  IADD3 R36, P0, R44, R53, RZ ;  /* 0x000000352c247210 */ /* 0x000fea0007f1e0ff */
[----:B------:R-:W-:Y:S05]  /*6ea0*/  IMAD.X R37, R20, 0x1, R52, P0 ;  /* 0x0000000114257824 */ /* 0x000fea00000e0634 */
[----:B------:R3:W-:Y:S01]  /*6eb0*/  LDGSTS.E.BYPASS.LTC128B.128 [R181+0x6000], [R36.64], !P2 ;  /* 0x0600000024b57fae */ /* 0x0007e2000d101d4c */
[----:B------:R-:W-:Y:S05]  /*6ec0*/  IADD3 R44, P0, R44, R3, RZ ;  /* 0x000000032c2c7210 */ /* 0x000fea0007f1e0ff */
[----:B------:R-:W-:Y:S01]  /*6ed0*/  IMAD.X R45, R20, 0x1, R250, P0 ;  /* 0x00000001142d7824 */ /* 0x000fe200000e06fa */
[-C--:B------:R-:W-:Y:S01]  /*6ee0*/  IADD3 R46, P0, R38, R56.reuse, RZ ;  /* 0x00000038262e7210 */ /* 0x080fe20007f1e0ff */
[C---:B--2---:R-:W-:Y:S03]  /*6ef0*/  HMMA.16816.F32 R20, R48.reuse, R24, RZ ;  /* 0x000000183014723c */ /* 0x044fe600000018ff */
[----:B------:R2:W-:Y:S01]  /*6f00*/  LDGSTS.E.BYPASS.LTC128B.128 [R181+0x9000], [R44.64], !P1 ;  /* 0x090000002cb57fae */ /* 0x0005e2000c901d4c */
[--C-:B------:R-:W-:Y:S01]  /*6f10*/  IMAD.X R47, R28, 0x1, R55.reuse, P0 ;  /* 0x000000011c2f7824 */ /* 0x100fe200000e0637 */
[----:B-1----:R-:W-:Y:S03]  /*6f20*/  IADD3 R30, P0, R38, R29, RZ ;  /* 0x0000001d261e7210 */ /* 0x002fe60007f1e0ff */
[C---:B------:R-:W-:Y:S01]  /*6f30*/  HMMA.16816.F32 R24, R48.reuse, R26, RZ ;  /* 0x0000001a3018723c */ /* 0x040fe200000018ff */
[----:B------:R1:W-:Y:S03]  /*6f40*/  LDGSTS.E.BYPASS.LTC128B.128 [R181+0x1000], [R46.64], !P4 ;  /* 0x010000002eb57fae */ /* 0x0003e6000e101d4c */
[----:B------:R-:W-:Y:S01]  /*6f50*/  IMAD.X R31, R28, 0x1, R54, P0 ;  /* 0x000000011c1f7824 */ /* 0x000fe200000e0636 */
[----:B---3--:R-:W-:Y:S04]  /*6f60*/  IADD3 R36, P0, R38, R53, RZ ;  /* 0x0000003526247210 */ /* 0x008fe80007f1e0ff */
[----:B------:R3:W-:Y:S03]  /*6f70*/  LDGSTS.E.BYPASS.LTC128B.128 [R181+0x4000], [R30.64], !P3 ;  /* 0x040000001eb57fae */ /* 0x0007e6000d901d4c */
[----:B------:R-:W-:Y:S01]  /*6f80*/  IMAD.X R37, R28, 0x1, R52, P0 ;  /* 0x000000011c257824 */ /* 0x000fe200000e0634 */
[----:B------:R-:W-:Y:S04]  /*6f90*/  IADD3 R38, P0, R38, R3, RZ ;  /* 0x0000000326267210 */ /* 0x000fe80007f1e0ff */
[----:B------:R4:W-:Y:S01]  /*6fa0*/  LDGSTS.E.BYPASS.LTC128B.128 [R181+0x7000], [R36.64], !P2 ;  /* 0x0700000024b57fae */ /* 0x0009e2000d101d4c */
[----:B------:R-:W-:Y:S01]  /*6fb0*/  IMAD.X R39, R28, 0x1, R250, P0 ;  /* 0x000000011c277824 */ /* 0x000fe200000e06fa */
[----:B--2---:R-:W-:Y:S04]  /*6fc0*/  IADD3 R44, P0, R2, R56, RZ ;  /* 0x00000038022c7210 */ /* 0x004fe80007f1e0ff */
[----:B------:R2:W-:Y:S01]  /*6fd0*/  LDGSTS.E.BYPASS.LTC128B.128 [R181+0xa000], [R38.64], !P1 ;  /* 0x0a00000026b57fae */ /* 0x0005e2000c901d4c */
[----:B------:R-:W-:Y:S03]  /*6fe0*/  IMAD.X R45, R0, 0x1, R55, P0 ;  /* 0x00000001002d7824 */ /* 0x000fe600000e0637 */
[----:B------:R1:W5:Y:S04]  /*6ff0*/  LDL.LU R56, [R1+0x40] ;  /* 0x0000400001387983 */ /* 0x0003680000300800 */
[----:B------:R1:W-:Y:S04]  /*7000*/  LDGSTS.E.BYPASS.LTC128B.128 [R181+0x2000], [R44.64], !P4 ;  /* 0x020000002cb57fae */ /* 0x0003e8000e101d4c */
[----:B------:R1:W5:Y:S01]  /*7010*/  LDL.LU R55, [R1+0x3c] ;  /* 0x00003c0001377983 */ /* 0x0003620000300800 */
[----:B----4-:R-:W-:Y:S02]  /*7020*/  IADD3 R36, P0, R2, R29, RZ ;  /* 0x0000001d02247210 */ /* 0x010fe40007f1e0ff */
[C---:B---3--:R-:W-:Y:S03]  /*7030*/  HMMA.16816.F32 R28, R48.reuse, R32, RZ ;  /* 0x00000020301c723c */ /* 0x048fe600000018ff */
[----:B------:R-:W-:Y:S01]  /*7040*/  IMAD.X R37, R0, 0x1, R54, P0 ;  /* 0x0000000100257824 */ /* 0x000fe200000e0636 */
[----:B--2---:R-:W-:Y:S01]  /*7050*/  IADD3 R38, P0, R2, R53, RZ ;  /* 0x0000003502267210 */ /* 0x004fe20007f1e0ff */
[----:B------:R2:W5:Y:S03]  /*7060*/  LDL.LU R54, [R1+0x38] ;  /* 0x0000380001367983 */ /* 0x0005660000300800 */
[C---:B------:R-:W-:Y:S01]  /*7070*/  HMMA.16816.F32 R32, R48.reuse, R34, RZ ;  /* 0x000000223020723c */ /* 0x040fe200000018ff */
[----:B------:R-:W-:Y:S01]  /*7080*/  IMAD.X R39, R0, 0x1, R52, P0 ;  /* 0x0000000100277824 */ /* 0x000fe200000e0634 */
[----:B------:R3:W-:Y:S02]  /*7090*/  LDGSTS.E.BYPASS.LTC128B.128 [R181+0x5000], [R36.64], !P3 ;  /* 0x0500000024b57fae */ /* 0x0007e4000d901d4c */
[----:B-1----:R-:W-:Y:S02]  /*70a0*/  IADD3 R44, P0, R2, R3, RZ ;  /* 0x00000003022c7210 */ /* 0x002fe40007f1e0ff */
[----:B------:R3:W-:Y:S04]  /*70b0*/  LDGSTS.E.BYPASS.LTC128B.128 [R181+0x8000], [R38.64], !P2 ;  /* 0x0800000026b57fae */ /* 0x0007e8000d101d4c */
[----:B------:R2:W5:Y:S02]  /*70c0*/  LDL.LU R53, [R1+0x34] ;  /* 0x0000340001357983 */ /* 0x0005640000300800 */
[----:B------:R-:W-:Y:S01]  /*70d0*/  IMAD.X R45, R0, 0x1, R250, P0 ;  /* 0x00000001002d7824 */ /* 0x000fe200000e06fa */
[----:B------:R-:W-:Y:S01]  /*70e0*/  PLOP3.LUT P0, PT, PT, PT, UP0, 0x80, 0x0 ;  /* 0x000000000000781c */ /* 0x000fe20003f0f008 */
[----:B------:R2:W5:Y:S01]  /*70f0*/  LDL.LU R52, [R1+0x30] ;  /* 0x0000300001347983 */ /* 0x0005620000300800 */
[----:B------:R-:W-:Y:S03]  /*7100*/  IMAD.MOV.U32 R250, RZ, RZ, c[0x0][0x2b8] ;  /* 0x0000ae00fffa7624 */ /* 0x000fe600078e00ff */
[----:B------:R1:W-:Y:S04]  /*7110*/  LDGSTS.E.BYPASS.LTC128B.128 [R181+0xb000], [R44.64], !P1 ;  /* 0x0b0000002cb57fae */ /* 0x0003e8000c901d4c */
[----:B------:R-:W0:Y:S04]  /*7120*/  LDGDEPBAR ;  /* 0x00000000000079af */ /* 0x000e280000000000 */
[----:B------:R2:W5:Y:S01]  /*7130*/  LDL.LU R3, [R1+0x2c] ;  /* 0x00002c0001037983 */ /* 0x0005620000300800 */
[C---:B---3--:R-:W-:Y:S08]  /*7140*/  HMMA.16816.F32 R36, R48.reuse, R40, RZ ;  /* 0x000000283024723c */ /* 0x048ff000000018ff */
[C---:B------:R-:W-:Y:S08]  /*7150*/  HMMA.16816.F32 R40, R48.reuse, R42, RZ ;  /* 0x0000002a3028723c */ /* 0x040ff000000018ff */
[C---:B-1----:R-:W-:Y:S08]  /*7160*/  HMMA.16816.F32 R44, R48.reuse, R184, RZ ;  /* 0x000000b8302c723c */ /* 0x042ff000000018ff */
[----:B------:R-:W-:Y:S01]  /*7170*/  HMMA.16816.F32 R48, R48, R186, RZ ;  /* 0x000000ba3030723c */ /* 0x000fe200000018ff */
[----:B------:R-:W-:Y:S07]  /*7180*/  LDSM.16.M88.4 R184, [R243+0x18100] ;  /* 0x01810000f3b8783b */ /* 0x000fee0000000200 */
[C---:B------:R-:W-:Y:S08]  /*7190*/  HMMA.16816.F32 R4, R188.reuse, R192, R4 ;  /* 0x000000c0bc04723c */ /* 0x040ff00000001804 */
[C---:B------:R-:W-:Y:S01]  /*71a0*/  HMMA.16816.F32 R8, R188.reuse, R194, R8 ;  /* 0x000000c2bc08723c */ /* 0x040fe20000001808 */
[----:B------:R-:W1:Y:S07]  /*71b0*/  LDSM.16.M88.4 R192, [R242+0xc100] ;  /* 0x00c10000f2c0783b */ /* 0x000e6e0000000200 */
[C---:B------:R-:W-:Y:S08]  /*71c0*/  HMMA.16816.F32 R12, R188.reuse, R196, R12 ;  /* 0x000000c4bc0c723c */ /* 0x040ff0000000180c */
[C---:B------:R-:W-:Y:S01]  /*71d0*/  HMMA.16816.F32 R16, R188.reuse, R198, R16 ;  /* 0x000000c6bc10723c */ /* 0x040fe20000001810 */
[----:B------:R-:W3:Y:S07]  /*71e0*/  LDSM.16.M88.4 R196, [R242+0xc900] ;  /* 0x00c90000f2c4783b */ /* 0x000eee0000000200 */
[C---:B------:R-:W-:Y:S08]  /*71f0*/  HMMA.16816.F32 R20, R188.reuse, R200, R20 ;  /* 0x000000c8bc14723c */ /* 0x040ff00000001814 */
[C---:B------:R-:W-:Y:S01]  /*7200*/  HMMA.16816.F32 R24, R188.reuse, R202, R24 ;  /* 0x000000cabc18723c */ /* 0x040fe20000001818 */
[----:B------:R-:W4:Y:S07]  /*7210*/  LDSM.16.M88.4 R200, [R242+0xd100] ;  /* 0x00d10000f2c8783b */ /* 0x000f2e0000000200 */
[C---:B------:R-:W-:Y:S08]  /*7220*/  HMMA.16816.F32 R28, R188.reuse, R204, R28 ;  /* 0x000000ccbc1c723c */ /* 0x040ff0000000181c */
        /* <DEDUP_REMOVED lines=10> */
[----:B------:R-:W-:Y:S07]  /*72d0*/  LDSM.16.M88.4 R192, [R232] ;  /* 0x00000000e8c0783b */ /* 0x000fee0000000200 */
[C---:B---3--:R-:W-:Y:S08]  /*72e0*/  HMMA.16816.F32 R12, R184.reuse, R196, R12 ;  /* 0x000000c4b80c723c */ /* 0x048ff0000000180c */
[C---:B------:R-:W-:Y:S01]  /*72f0*/  HMMA.16816.F32 R16, R184.reuse, R198, R16 ;  /* 0x000000c6b810723c */ /* 0x040fe20000001810 */
[----:B------:R-:W-:Y:S07]  /*7300*/  LDSM.16.M88.4 R196, [R232+0x800] ;  /* 0x00080000e8c4783b */ /* 0x000fee0000000200 */
[C---:B----4-:R-:W-:Y:S08]  /*7310*/  HMMA.16816.F32 R20, R184.reuse, R200, R20 ;  /* 0x000000c8b814723c */ /* 0x050ff00000001814 */
[C---:B------:R-:W-:Y:S01]  /*7320*/  HMMA.16816.F32 R24, R184.reuse, R202, R24 ;  /* 0x000000cab818723c */ /* 0x040fe20000001818 */
[----:B------:R-:W-:Y:S07]  /*7330*/  LDSM.16.M88.4 R200, [R232+0x1000] ;  /* 0x00100000e8c8783b */ /* 0x000fee0000000200 */
        /* <DEDUP_REMOVED lines=8> */
[----:B------:R-:W2:Y:S04]  /*73c0*/  LDSM.16.M88.4 R184, [R232+0x2000] ;  /* 0x00200000e8b8783b */ /* 0x000ea80000000200 */
[----:B------:R-:W3:Y:S03]  /*73d0*/  LDSM.16.M88.4 R208, [R232+0x2800] ;  /* 0x00280000e8d0783b */ /* 0x000ee60000000200 */
[C---:B-1----:R-:W-:Y:S08]  /*73e0*/  HMMA.16816.F32 R4, R188.reuse, R192, R4 ;  /* 0x000000c0bc04723c */ /* 0x042ff00000001804 */
        /* <DEDUP_REMOVED lines=11> */
[C---:B--2---:R-:W-:Y:S08]  /*74a0*/  HMMA.16816.F32 R36, R188.reuse, R184, R36 ;  /* 0x000000b8bc24723c */ /* 0x044ff00000001824 */
[C---:B------:R-:W-:Y:S01]  /*74b0*/  HMMA.16816.F32 R40, R188.reuse, R186, R40 ;  /* 0x000000babc28723c */ /* 0x040fe20000001828 */
[----:B------:R-:W1:Y:S07]  /*74c0*/  LDSM.16.M88.4 R184, [R248+0x1c100] ;  /* 0x01c10000f8b8783b */ /* 0x000e6e0000000200 */
[C---:B---3--:R-:W-:Y:S08]  /*74d0*/  HMMA.16816.F32 R44, R188.reuse, R208, R44 ;  /* 0x000000d0bc2c723c */ /* 0x048ff0000000182c */
[----:B------:R-:W-:Y:S01]  /*74e0*/  HMMA.16816.F32 R48, R188, R210, R48 ;  /* 0x000000d2bc30723c */ /* 0x000fe20000001830 */
[----:B------:R-:W2:Y:S04]  /*74f0*/  LDSM.16.M88.4 R188, [R247+0x11100] ;  /* 0x01110000f7bc783b */ /* 0x000ea80000000200 */
[----:B------:R-:W3:Y:S03]  /*7500*/  LDSM.16.M88.4 R208, [R247+0x11900] ;  /* 0x01190000f7d0783b */ /* 0x000ee60000000200 */
[C---:B-1----:R-:W-:Y:S08]  /*7510*/  HMMA.16816.F32 R4, R184.reuse, R192, R4 ;  /* 0x000000c0b804723c */ /* 0x042ff00000001804 */
[C---:B------:R-:W-:Y:S01]  /*7520*/  HMMA.16816.F32 R8, R184.reuse, R194, R8 ;  /* 0x000000c2b808723c */ /* 0x040fe20000001808 */
[----:B------:R-:W-:Y:S07]  /*7530*/  LDSM.16.M88.4 R192, [R231] ;  /* 0x00000000e7c0783b */ /* 0x000fee0000000200 */
[C---:B------:R-:W-:Y:S08]  /*7540*/  HMMA.16816.F32 R12, R184.reuse, R196, R12 ;  /* 0x000000c4b80c723c */ /* 0x040ff0000000180c */
        /* <DEDUP_REMOVED lines=8> */
[C---:B--2---:R-:W-:Y:S08]  /*75d0*/  HMMA.16816.F32 R36, R184.reuse, R188, R36 ;  /* 0x000000bcb824723c */ /* 0x044ff00000001824 */
[C---:B------:R-:W-:Y:S01]  /*75e0*/  HMMA.16816.F32 R40, R184.reuse, R190, R40 ;  /* 0x000000beb828723c */ /* 0x040fe20000001828 */
[----:B------:R-:W1:Y:S07]  /*75f0*/  LDSM.16.M88.4 R188, [R244+0x1c100] ;  /* 0x01c10000f4bc783b */ /* 0x000e6e0000000200 */
[C---:B---3--:R-:W-:Y:S08]  /*7600*/  HMMA.16816.F32 R44, R184.reuse, R208, R44 ;  /* 0x000000d0b82c723c */ /* 0x048ff0000000182c */
[----:B------:R-:W-:Y:S01]  /*7610*/  HMMA.16816.F32 R48, R184, R210, R48 ;  /* 0x000000d2b830723c */ /* 0x000fe20000001830 */
[----:B------:R-:W2:Y:S04]  /*7620*/  LDSM.16.M88.4 R184, [R227] ;  /* 0x00000000e3b8783b */ /* 0x000ea80000000200 */
[----:B------:R-:W3:Y:S03]  /*7630*/  LDSM.16.M88.4 R208, [R226] ;  /* 0x00000000e2d0783b */ /* 0x000ee60000000200 */
        /* <DEDUP_REMOVED lines=190> */
[----:B------:R-:W-:Y:S04]  /*8220*/  DEPBAR.LE SB0, 0x0 ;  /* 0x000080000000791a */ /* 0x000fe80000000000 */
[----:B------:R-:W-:Y:S01]  /*8230*/  BAR.SYNC.DEFER_BLOCKING 0x0 ;  /* 0x0000000000007b1d */ /* 0x000fe20000010000 */
[C---:B-1----:R-:W-:Y:S08]  /*8240*/  HMMA.16816.F32 R4, R188.reuse, R192, R4 ;  /* 0x000000c0bc04723c */ /* 0x042ff00000001804 */
[C---:B------:R-:W-:Y:S08]  /*8250*/  HMMA.16816.F32 R8, R188.reuse, R194, R8 ;  /* 0x000000c2bc08723c */ /* 0x040ff00000001808 */
[C---:B------:R-:W-:Y:S08]  /*8260*/  HMMA.16816.F32 R12, R188.reuse, R196, R12 ;  /* 0x000000c4bc0c723c */ /* 0x040ff0000000180c */
[C---:B------:R-:W-:Y:S08]  /*8270*/  HMMA.16816.F32 R16, R188.reuse, R198, R16 ;  /* 0x000000c6bc10723c */ /* 0x040ff00000001810 */
[C---:B------:R-:W-:Y:S08]  /*8280*/  HMMA.16816.F32 R20, R188.reuse, R200, R20 ;  /* 0x000000c8bc14723c */ /* 0x040ff00000001814 */
[C---:B------:R-:W-:Y:S08]  /*8290*/  HMMA.16816.F32 R24, R188.reuse, R202, R24 ;  /* 0x000000cabc18723c */ /* 0x040ff00000001818 */
[C---:B------:R-:W-:Y:S08]  /*82a0*/  HMMA.16816.F32 R28, R188.reuse, R204, R28 ;  /* 0x000000ccbc1c723c */ /* 0x040ff0000000181c */
[C---:B------:R-:W-:Y:S08]  /*82b0*/  HMMA.16816.F32 R32, R188.reuse, R206, R32 ;  /* 0x000000cebc20723c */ /* 0x040ff00000001820 */
[C---:B--2---:R-:W-:Y:S08]  /*82c0*/  HMMA.16816.F32 R36, R188.reuse, R184, R36 ;  /* 0x000000b8bc24723c */ /* 0x044ff00000001824 */
[C---:B------:R-:W-:Y:S08]  /*82d0*/  HMMA.16816.F32 R40, R188.reuse, R186, R40 ;  /* 0x000000babc28723c */ /* 0x040ff00000001828 */
[C---:B---3--:R-:W-:Y:S08]  /*82e0*/  HMMA.16816.F32 R44, R188.reuse, R208, R44 ;  /* 0x000000d0bc2c723c */ /* 0x048ff0000000182c */
[----:B------:R-:W-:Y:S01]  /*82f0*/  HMMA.16816.F32 R48, R188, R210, R48 ;  /* 0x000000d2bc30723c */ /* 0x000fe20000001830 */
[----:B-----5:R-:W-:-:S07]  /*8300*/  @P0 BRA `(.L_x_1546) ;  /* 0xffffe2b000000947 */ /* 0x020fce000383ffff */
.L_x_1545:
[----:B---3--:R-:W-:Y:S01]  /*8310*/  FMNMX.FTZ R184, R4, R180, !PT ;  /* 0x000000b404b87209 */ /* 0x008fe20007810000 */
[----:B------:R-:W-:Y:S01]  /*8320*/  LDSM.16.MT88.4 R188, [R240+0x100] ;  /* 0x00010000f0bc783b */ /* 0x000fe20000004200 */
[----:B------:R-:W-:Y:S01]  /*8330*/  FMNMX.FTZ R181, R6, R3, !PT ;  /* 0x0000000306b57209 */ /* 0x000fe20007810000 */
[----:B------:R-:W-:Y:S01]  /*8340*/  UISETP.GT.AND UP0, UPT, UR6, UR8, UPT ;  /* 0x000000080600728c */ /* 0x000fe2000bf04270 */
[----:B------:R-:W-:Y:S01]  /*8350*/  FMNMX.FTZ R184, R5, R184, !PT ;  /* 0x000000b805b87209 */ /* 0x000fe20007810000 */
[----:B------:R-:W-:Y:S01]  /*8360*/  UIADD3 UR6, UR6, -0x1, URZ ;  /* 0xffffffff06067890 */ /* 0x000fe2000fffe03f */
[----:B------:R-:W-:Y:S02]  /*8370*/  FMNMX.FTZ R181, R7, R181, !PT ;  /* 0x000000b507b57209 */ /* 0x000fe40007810000 */
[----:B------:R-:W-:Y:S01]  /*8380*/  FMNMX.FTZ R184, R8, R184, !PT ;  /* 0x000000b808b87209 */ /* 0x000fe20007810000 */
[----:B------:R-:W-:Y:S01]  /*8390*/  LDSM.16.MT88.4 R192, [R239+0x100] ;  /* 0x00010000efc0783b */ /* 0x000fe20000004200 */
[----:B------:R-:W-:Y:S02]  /*83a0*/  FMNMX.FTZ R181, R10, R181, !PT ;  /* 0x000000b50ab57209 */ /* 0x000fe40007810000 */
[----:B------:R-:W-:Y:S02]  /*83b0*/  FMNMX.FTZ R184, R9, R184, !PT ;  /* 0x000000b809b87209 */ /* 0x000fe40007810000 */
[----:B------:R-:W-:Y:S02]  /*83c0*/  FMNMX.FTZ R181, R11, R181, !PT ;  /* 0x000000b50bb57209 */ /* 0x000fe40007810000 */
[----:B------:R-:W-:Y:S01]  /*83d0*/  FMNMX.FTZ R184, R12, R184, !PT ;  /* 0x000000b80cb87209 */ /* 0x000fe20007810000 */
        /* <DEDUP_REMOVED lines=40> */
[----:B------:R-:W-:Y:S01]  /*8660*/  PLOP3.LUT P0, PT, PT, PT, UP0, 0x80, 0x0 ;  /* 0x000000000000781c */ /* 0x000fe20003f0f008 */
[----:B------:R-:W-:Y:S08]  /*8670*/  SHFL.BFLY PT, R2, R184, 0x2, 0x1f ;  /* 0x0c401f00b8027f89 */ /* 0x000ff000000e0000 */
[----:B------:R-:W1:Y:S02]  /*8680*/  SHFL.BFLY PT, R0, R181, 0x2, 0x1f ;  /* 0x0c401f00b5007f89 */ /* 0x000e6400000e0000 */
[----:B-1----:R-:W-:Y:S02]  /*8690*/  FMNMX.FTZ R181, R181, R0, !PT ;  /* 0x00000000b5b57209 */ /* 0x002fe40007810000 */
[----:B------:R-:W-:Y:S04]  /*86a0*/  FMNMX.FTZ R184, R184, R2, !PT ;  /* 0x00000002b8b87209 */ /* 0x000fe80007810000 */
[----:B------:R-:W1:Y:S08]  /*86b0*/  SHFL.BFLY PT, R0, R181, 0x1, 0x1f ;  /* 0x0c201f00b5007f89 */ /* 0x000e7000000e0000 */
[----:B------:R-:W2:Y:S01]  /*86c0*/  SHFL.BFLY PT, R2, R184, 0x1, 0x1f ;  /* 0x0c201f00b8027f89 */ /* 0x000ea200000e0000 */
[----:B-1----:R-:W-:Y:S05]  /*86d0*/  FMNMX.FTZ R0, R0, R181, !PT ;  /* 0x000000b500007209 */ /* 0x002fea0007810000 */
[C---:B------:R-:W-:Y:S02]  /*86e0*/  FMUL.FTZ R204, R0.reuse, c[0x0][0x2d0] ;  /* 0x0000b40000cc7a20 */ /* 0x040fe40000410000 */
[----:B------:R-:W-:Y:S01]  /*86f0*/  FADD.FTZ R3, -R0, R3 ;  /* 0x0000000300037221 */ /* 0x000fe20000010100 */
[----:B--2---:R-:W-:Y:S01]  /*8700*/  FMNMX.FTZ R2, R184, R2, !PT ;  /* 0x00000002b8027209 */ /* 0x004fe20007810000 */
[--C-:B------:R-:W-:Y:S01]  /*8710*/  FFMA.FTZ R197, R10, c[0x0][0x2d0], -R204.reuse ;  /* 0x0000b4000ac57a23 */ /* 0x100fe200000108cc */
[----:B------:R-:W1:Y:S01]  /*8720*/  LDSM.16.MT88.4 R184, [R245+0x100] ;  /* 0x00010000f5b8783b */ /* 0x000e620000004200 */
[----:B------:R-:W-:Y:S02]  /*8730*/  FFMA.FTZ R181, R11, c[0x0][0x2d0], -R204 ;  /* 0x0000b4000bb57a23 */ /* 0x000fe400000108cc */
[C---:B------:R-:W-:Y:S02]  /*8740*/  FMUL.FTZ R205, R2.reuse, c[0x0][0x2d0] ;  /* 0x0000b40002cd7a20 */ /* 0x040fe40000410000 */
[----:B------:R-:W-:Y:S01]  /*8750*/  FADD.FTZ R180, -R2, R180 ;  /* 0x000000b402b47221 */ /* 0x000fe20000010100 */
[----:B------:R-:W-:Y:S01]  /*8760*/  MUFU.EX2 R197, R197 ;  /* 0x000000c500c57308 */ /* 0x000fe20000000800 */
[--C-:B------:R-:W-:Y:S02]  /*8770*/  FFMA.FTZ R198, R8, c[0x0][0x2d0], -R205.reuse ;  /* 0x0000b40008c67a23 */ /* 0x100fe400000108cd */
[--C-:B------:R-:W-:Y:S02]  /*8780*/  FFMA.FTZ R196, R9, c[0x0][0x2d0], -R205.reuse ;  /* 0x0000b40009c47a23 */ /* 0x100fe400000108cd */
[----:B------:R-:W-:Y:S02]  /*8790*/  FMUL.FTZ R180, R180, c[0x0][0x2d0] ;  /* 0x0000b400b4b47a20 */ /* 0x000fe40000410000 */
[----:B------:R-:W-:Y:S02]  /*87a0*/  FMUL.FTZ R3, R3, c[0x0][0x2d0] ;  /* 0x0000b40003037a20 */ /* 0x000fe40000410000 */
[--C-:B------:R-:W-:Y:S01]  /*87b0*/  FFMA.FTZ R203, R4, c[0x0][0x2d0], -R205.reuse ;  /* 0x0000b40004cb7a23 */ /* 0x100fe200000108cd */
[----:B------:R-:W-:Y:S01]  /*87c0*/  MUFU.EX2 R198, R198 ;  /* 0x000000c600c67308 */ /* 0x000fe20000000800 */
[--C-:B------:R-:W-:Y:S02]  /*87d0*/  FFMA.FTZ R200, R5, c[0x0][0x2d0], -R205.reuse ;  /* 0x0000b40005c87a23 */ /* 0x100fe400000108cd */
[--C-:B------:R-:W-:Y:S02]  /*87e0*/  FFMA.FTZ R201, R6, c[0x0][0x2d0], -R204.reuse ;  /* 0x0000b40006c97a23 */ /* 0x100fe400000108cc */
[--C-:B------:R-:W-:Y:S02]  /*87f0*/  FFMA.FTZ R199, R7, c[0x0][0x2d0], -R204.reuse ;  /* 0x0000b40007c77a23 */ /* 0x100fe400000108cc */
[--C-:B------:R-:W-:Y:S02]  /*8800*/  FFMA.FTZ R206, R25, c[0x0][0x2d0], -R205.reuse ;  /* 0x0000b40019ce7a23 */ /* 0x100fe400000108cd */
[--C-:B------:R-:W-:Y:S01]  /*8810*/  FFMA.FTZ R207, R26, c[0x0][0x2d0], -R204.reuse ;  /* 0x0000b4001acf7a23 */ /* 0x100fe200000108cc */
[----:B------:R-:W2:Y:S01]  /*8820*/  MUFU.EX2 R180, R180 ;  /* 0x000000b400b47308 */ /* 0x000ea20000000800 */
[--C-:B------:R-:W-:Y:S02]  /*8830*/  FFMA.FTZ R208, R27, c[0x0][0x2d0], -R204.reuse ;  /* 0x0000b4001bd07a23 */ /* 0x100fe400000108cc */
[--C-:B------:R-:W-:Y:S02]  /*8840*/  FFMA.FTZ R209, R28, c[0x0][0x2d0], -R205.reuse ;  /* 0x0000b4001cd17a23 */ /* 0x100fe400000108cd */
[--C-:B------:R-:W-:Y:S02]  /*8850*/  FFMA.FTZ R210, R29, c[0x0][0x2d0], -R205.reuse ;  /* 0x0000b4001dd27a23 */ /* 0x100fe400000108cd */
[--C-:B------:R-:W-:Y:S02]  /*8860*/  FFMA.FTZ R211, R30, c[0x0][0x2d0], -R204.reuse ;  /* 0x0000b4001ed37a23 */ /* 0x100fe400000108cc */
[--C-:B------:R-:W-:Y:S01]  /*8870*/  FFMA.FTZ R212, R31, c[0x0][0x2d0], -R204.reuse ;  /* 0x0000b4001fd47a23 */ /* 0x100fe200000108cc */
[----:B------:R-:W3:Y:S01]  /*8880*/  MUFU.EX2 R3, R3 ;  /* 0x0000000300037308 */ /* 0x000ee20000000800 */
[----:B------:R-:W-:Y:S01]  /*8890*/  LDSM.16.MT88.4 R28, [R238+0xa100] ;  /* 0x00a10000ee1c783b */ /* 0x000fe20000004200 */
[--C-:B------:R-:W-:Y:S02]  /*88a0*/  FFMA.FTZ R35, R35, c[0x0][0x2d0], -R204.reuse ;  /* 0x0000b40023237a23 */ /* 0x100fe400000108cc */
[--C-:B------:R-:W-:Y:S02]  /*88b0*/  FFMA.FTZ R213, R32, c[0x0][0x2d0], -R205.reuse ;  /* 0x0000b40020d57a23 */ /* 0x100fe400000108cd */
[--C-:B------:R-:W-:Y:S02]  /*88c0*/  FFMA.FTZ R214, R33, c[0x0][0x2d0], -R205.reuse ;  /* 0x0000b40021d67a23 */ /* 0x100fe400000108cd */
[--C-:B------:R-:W-:Y:S02]  /*88d0*/  FFMA.FTZ R215, R34, c[0x0][0x2d0], -R204.reuse ;  /* 0x0000b40022d77a23 */ /* 0x100fe400000108cc */
[----:B------:R-:W-:Y:S01]  /*88e0*/  MUFU.EX2 R203, R203 ;  /* 0x000000cb00cb7308 */ /* 0x000fe20000000800 */
[--C-:B------:R-:W-:Y:S02]  /*88f0*/  FFMA.FTZ R43, R43, c[0x0][0x2d0], -R204.reuse ;  /* 0x0000b4002b2b7a23 */ /* 0x100fe400000108cc */
[--C-:B------:R-:W-:Y:S02]  /*8900*/  FFMA.FTZ R36, R36, c[0x0][0x2d0], -R205.reuse ;  /* 0x0000b40024247a23 */ /* 0x100fe400000108cd */
[C---:B--2---:R-:W-:Y:S02]  /*8910*/  FMUL.FTZ R4, R180.reuse, R176 ;  /* 0x000000b0b4047220 */ /* 0x044fe40000410000 */
[C---:B------:R-:W-:Y:S02]  /*8920*/  FMUL.FTZ R5, R180.reuse, R177 ;  /* 0x000000b1b4057220 */ /* 0x040fe40000410000 */
[C---:B------:R-:W-:Y:S01]  /*8930*/  FMUL.FTZ R8, R180.reuse, R172 ;  /* 0x000000acb4087220 */ /* 0x040fe20000410000 */
[----:B------:R-:W2:Y:S01]  /*8940*/  MUFU.EX2 R200, R200 ;  /* 0x000000c800c87308 */ /* 0x000ea20000000800 */
[C---:B------:R-:W-:Y:S02]  /*8950*/  FMUL.FTZ R9, R180.reuse, R173 ;  /* 0x000000adb4097220 */ /* 0x040fe40000410000 */
[C---:B------:R-:W-:Y:S02]  /*8960*/  FMUL.FTZ R52, R180.reuse, R52 ;  /* 0x00000034b4347220 */ /* 0x040fe40000410000 */
[C---:B---3--:R-:W-:Y:S02]  /*8970*/  FMUL.FTZ R6, R3.reuse, R178 ;  /* 0x000000b203067220 */ /* 0x048fe40000410000 */
[C---:B------:R-:W-:Y:S02]  /*8980*/  FMUL.FTZ R7, R3.reuse, R179 ;  /* 0x000000b303077220 */ /* 0x040fe40000410000 */
[C---:B------:R-:W-:Y:S01]  /*8990*/  FMUL.FTZ R10, R3.reuse, R174 ;  /* 0x000000ae030a7220 */ /* 0x040fe20000410000 */
[----:B------:R-:W3:Y:S01]  /*89a0*/  MUFU.EX2 R196, R196 ;  /* 0x000000c400c47308 */ /* 0x000ee20000000800 */
[C---:B------:R-:W-:Y:S02]  /*89b0*/  FMUL.FTZ R11, R3.reuse, R175 ;  /* 0x000000af030b7220 */ /* 0x040fe40000410000 */
[----:B------:R-:W4:Y:S01]  /*89c0*/  LDSM.16.MT88.4 R172, [R238+0x100] ;  /* 0x00010000eeac783b */ /* 0x000f220000004200 */
[C---:B------:R-:W-:Y:S02]  /*89d0*/  FMUL.FTZ R53, R180.reuse, R53 ;  /* 0x00000035b4357220 */ /* 0x040fe40000410000 */
[C---:B------:R-:W-:Y:S02]  /*89e0*/  FMUL.FTZ R54, R3.reuse, R54 ;  /* 0x0000003603367220 */ /* 0x040fe40000410000 */
[C---:B------:R-:W-:Y:S02]  /*89f0*/  FMUL.FTZ R55, R3.reuse, R55 ;  /* 0x0000003703377220 */ /* 0x040fe40000410000 */
[----:B------:R-:W-:Y:S01]  /*8a00*/  MUFU.EX2 R201, R201 ;  /* 0x000000c900c97308 */ /* 0x000fe20000000800 */
[C---:B------:R-:W-:Y:S02]  /*8a10*/  FMUL.FTZ R56, R180.reuse, R56 ;  /* 0x00000038b4387220 */ /* 0x040fe40000410000 */
[----:B------:R-:W-:Y:S01]  /*8a20*/  FMUL.FTZ R57, R180, R57 ;  /* 0x00000039b4397220 */ /* 0x000fe20000410000 */
[----:B--2---:R-:W-:Y:S01]  /*8a30*/  F2FP.PACK_AB R176, R200, R203 ;  /* 0x000000cbc8b0723e */ /* 0x004fe200000000ff */
[C---:B------:R-:W-:Y:S02]  /*8a40*/  FMUL.FTZ R58, R3.reuse, R58 ;  /* 0x0000003a033a7220 */ /* 0x040fe40000410000 */
[C---:B------:R-:W-:Y:S02]  /*8a50*/  FMUL.FTZ R59, R3.reuse, R59 ;  /* 0x0000003b033b7220 */ /* 0x040fe40000410000 */
[C---:B------:R-:W-:Y:S01]  /*8a60*/  FMUL.FTZ R60, R180.reuse, R60 ;  /* 0x0000003cb43c7220 */ /* 0x040fe20000410000 */
[----:B------:R-:W2:Y:S01]  /*8a70*/  MUFU.EX2 R199, R199 ;  /* 0x000000c700c77308 */ /* 0x000ea20000000800 */
[----:B------:R-:W-:Y:S02]  /*8a80*/  FMUL.FTZ R61, R180, R61 ;  /* 0x0000003db43d7220 */ /* 0x000fe40000410000 */
[C---:B------:R-:W-:Y:S01]  /*8a90*/  FMUL.FTZ R62, R3.reuse, R62 ;  /* 0x0000003e033e7220 */ /* 0x040fe20000410000 */
[----:B---3--:R-:W-:Y:S01]  /*8aa0*/  F2FP.PACK_AB R178, R196, R198 ;  /* 0x000000c6c4b2723e */ /* 0x008fe200000000ff */
[C---:B------:R-:W-:Y:S02]  /*8ab0*/  FMUL.FTZ R63, R3.reuse, R63 ;  /* 0x0000003f033f7220 */ /* 0x040fe40000410000 */
[C---:B------:R-:W-:Y:S02]  /*8ac0*/  FMUL.FTZ R64, R180.reuse, R64 ;  /* 0x00000040b4407220 */ /* 0x040fe40000410000 */
[C---:B------:R-:W-:Y:S01]  /*8ad0*/  FMUL.FTZ R65, R180.reuse, R65 ;  /* 0x00000041b4417220 */ /* 0x040fe20000410000 */
[----:B------:R-:W3:Y:S01]  /*8ae0*/  MUFU.EX2 R181, R181 ;  /* 0x000000b500b57308 */ /* 0x000ee20000000800 */
[C---:B------:R-:W-:Y:S02]  /*8af0*/  FMUL.FTZ R66, R3.reuse, R66 ;  /* 0x0000004203427220 */ /* 0x040fe40000410000 */
[C---:B------:R-:W-:Y:S02]  /*8b00*/  FMUL.FTZ R67, R3.reuse, R67 ;  /* 0x0000004303437220 */ /* 0x040fe40000410000 */
[C---:B------:R-:W-:Y:S02]  /*8b10*/  FMUL.FTZ R68, R180.reuse, R68 ;  /* 0x00000044b4447220 */ /* 0x040fe40000410000 */
[C---:B------:R-:W-:Y:S02]  /*8b20*/  FMUL.FTZ R69, R180.reuse, R69 ;  /* 0x00000045b4457220 */ /* 0x040fe40000410000 */
[C---:B------:R-:W-:Y:S01]  /*8b30*/  FMUL.FTZ R70, R3.reuse, R70 ;  /* 0x0000004603467220 */ /* 0x040fe20000410000 */
[----:B------:R-:W-:Y:S01]  /*8b40*/  MUFU.EX2 R215, R215 ;  /* 0x000000d700d77308 */ /* 0x000fe20000000800 */
[----:B------:R-:W-:Y:S02]  /*8b50*/  FMUL.FTZ R71, R3, R71 ;  /* 0x0000004703477220 */ /* 0x000fe40000410000 */
[C---:B------:R-:W-:Y:S01]  /*8b60*/  FMUL.FTZ R72, R180.reuse, R72 ;  /* 0x00000048b4487220 */ /* 0x040fe20000410000 */
[----:B--2---:R-:W-:Y:S01]  /*8b70*/  F2FP.PACK_AB R177, R199, R201 ;  /* 0x000000c9c7b1723e */ /* 0x004fe200000000ff */
[C---:B------:R-:W-:Y:S02]  /*8b80*/  FMUL.FTZ R73, R180.reuse, R73 ;  /* 0x00000049b4497220 */ /* 0x040fe40000410000 */
[C---:B------:R-:W-:Y:S02]  /*8b90*/  FMUL.FTZ R74, R3.reuse, R74 ;  /* 0x0000004a034a7220 */ /* 0x040fe40000410000 */
[----:B------:R-:W-:Y:S01]  /*8ba0*/  FMUL.FTZ R75, R3, R75 ;  /* 0x0000004b034b7220 */ /* 0x000fe20000410000 */
[----:B------:R-:W-:Y:S01]  /*8bb0*/  MUFU.EX2 R206, R206 ;  /* 0x000000ce00ce7308 */ /* 0x000fe20000000800 */
[C---:B------:R-:W-:Y:S02]  /*8bc0*/  FMUL.FTZ R76, R180.reuse, R76 ;  /* 0x0000004cb44c7220 */ /* 0x040fe40000410000 */
[----:B------:R-:W-:Y:S01]  /*8bd0*/  FMUL.FTZ R77, R180, R77 ;  /* 0x0000004db44d7220 */ /* 0x000fe20000410000 */
[----:B---3--:R-:W-:Y:S01]  /*8be0*/  F2FP.PACK_AB R179, R181, R197 ;  /* 0x000000c5b5b3723e */ /* 0x008fe200000000ff */
[--C-:B------:R-:W-:Y:S02]  /*8bf0*/  FFMA.FTZ R37, R37, c[0x0][0x2d0], -R205.reuse ;  /* 0x0000b40025257a23 */ /* 0x100fe400000108cd */
[--C-:B------:R-:W-:Y:S02]  /*8c00*/  FFMA.FTZ R38, R38, c[0x0][0x2d0], -R204.reuse ;  /* 0x0000b40026267a23 */ /* 0x100fe400000108cc */
[--C-:B------:R-:W-:Y:S01]  /*8c10*/  FFMA.FTZ R39, R39, c[0x0][0x2d0], -R204.reuse ;  /* 0x0000b40027277a23 */ /* 0x100fe200000108cc */
[----:B------:R-:W-:Y:S01]  /*8c20*/  MUFU.EX2 R207, R207 ;  /* 0x000000cf00cf7308 */ /* 0x000fe20000000800 */
[C---:B-1----:R-:W-:Y:S05]  /*8c30*/  HMMA.16816.F32 R4, R176.reuse, R184, R4 ;  /* 0x000000b8b004723c */ /* 0x042fea0000001804 */
[C---:B------:R-:W-:Y:S02]  /*8c40*/  FMUL.FTZ R78, R3.reuse, R78 ;  /* 0x0000004e034e7220 */ /* 0x040fe40000410000 */
[C---:B------:R-:W-:Y:S01]  /*8c50*/  FMUL.FTZ R79, R3.reuse, R79 ;  /* 0x0000004f034f7220 */ /* 0x040fe20000410000 */
[C---:B------:R-:W-:Y:S01]  /*8c60*/  HMMA.16816.F32 R8, R176.reuse, R186, R8 ;  /* 0x000000bab008723c */ /* 0x040fe20000001808 */
[----:B------:R-:W1:Y:S01]  /*8c70*/  LDSM.16.MT88.4 R184, [R245+0x3100] ;  /* 0x00310000f5b8783b */ /* 0x000e620000004200 */
[----:B------:R-:W-:Y:S02]  /*8c80*/  MUFU.EX2 R208, R208 ;  /* 0x000000d000d07308 */ /* 0x000fe40000000800 */
[C---:B------:R-:W-:Y:S02]  /*8c90*/  FMUL.FTZ R80, R180.reuse, R80 ;  /* 0x00000050b4507220 */ /* 0x040fe40000410000 */
[C---:B------:R-:W-:Y:S02]  /*8ca0*/  FMUL.FTZ R81, R180.reuse, R81 ;  /* 0x00000051b4517220 */ /* 0x040fe40000410000 */
[C---:B------:R-:W-:Y:S04]  /*8cb0*/  HMMA.16816.F32 R52, R176.reuse, R188, R52 ;  /* 0x000000bcb034723c */ /* 0x040fe80000001834 */
[C---:B------:R-:W-:Y:S01]  /*8cc0*/  FMUL.FTZ R82, R3.reuse, R82 ;  /* 0x0000005203527220 */ /* 0x040fe20000410000 */
[----:B------:R-:W-:Y:S01]  /*8cd0*/  MUFU.EX2 R209, R209 ;  /* 0x000000d100d17308 */ /* 0x000fe20000000800 */
[C---:B------:R-:W-:Y:S02]  /*8ce0*/  FMUL.FTZ R83, R3.reuse, R83 ;  /* 0x0000005303537220 */ /* 0x040fe40000410000 */
[C---:B------:R-:W-:Y:S01]  /*8cf0*/  HMMA.16816.F32 R56, R176.reuse, R190, R56 ;  /* 0x000000beb038723c */ /* 0x040fe20000001838 */
[----:B------:R-:W2:Y:S03]  /*8d00*/  LDSM.16.MT88.4 R188, [R240+0x3100] ;  /* 0x00310000f0bc783b */ /* 0x000ea60000004200 */
[C---:B------:R-:W-:Y:S02]  /*8d10*/  FMUL.FTZ R84, R180.reuse, R84 ;  /* 0x00000054b4547220 */ /* 0x040fe40000410000 */
[C---:B------:R-:W-:Y:S01]  /*8d20*/  FMUL.FTZ R85, R180.reuse, R85 ;  /* 0x00000055b4557220 */ /* 0x040fe20000410000 */
[----:B------:R-:W-:Y:S01]  /*8d30*/  MUFU.EX2 R210, R210 ;  /* 0x000000d200d27308 */ /* 0x000fe20000000800 */
[C---:B------:R-:W-:Y:S04]  /*8d40*/  HMMA.16816.F32 R60, R176.reuse, R192, R60 ;  /* 0x000000c0b03c723c */ /* 0x040fe8000000183c */
[C---:B------:R-:W-:Y:S02]  /*8d50*/  FMUL.FTZ R86, R3.reuse, R86 ;  /* 0x0000005603567220 */ /* 0x040fe40000410000 */
[C---:B------:R-:W-:Y:S02]  /*8d60*/  FMUL.FTZ R87, R3.reuse, R87 ;  /* 0x0000005703577220 */ /* 0x040fe40000410000 */
[C---:B------:R-:W-:Y:S01]  /*8d70*/  HMMA.16816.F32 R64, R176.reuse, R194, R64 ;  /* 0x000000c2b040723c */ /* 0x040fe20000001840 */
[----:B------:R-:W-:Y:S03]  /*8d80*/  MUFU.EX2 R211, R211 ;  /* 0x000000d300d37308 */ /* 0x000fe60000000800 */
[C---:B------:R-:W-:Y:S02]  /*8d90*/  FMUL.FTZ R88, R180.reuse, R88 ;  /* 0x00000058b4587220 */ /* 0x040fe40000410000 */
[C---:B------:R-:W-:Y:S02]  /*8da0*/  FMUL.FTZ R89, R180.reuse, R89 ;  /* 0x00000059b4597220 */ /* 0x040fe40000410000 */
[C---:B----4-:R-:W-:Y:S03]  /*8db0*/  HMMA.16816.F32 R68, R176.reuse, R172, R68 ;  /* 0x000000acb044723c */ /* 0x050fe60000001844 */
[----:B------:R-:W-:Y:S01]  /*8dc0*/  MUFU.EX2 R212, R212 ;  /* 0x000000d400d47308 */ /* 0x000fe20000000800 */
[C---:B------:R-:W-:Y:S02]  /*8dd0*/  FMUL.FTZ R90, R3.reuse, R90 ;  /* 0x0000005a035a7220 */ /* 0x040fe40000410000 */
[C---:B------:R-:W-:Y:S02]  /*8de0*/  FMUL.FTZ R91, R3.reuse, R91 ;  /* 0x0000005b035b7220 */ /* 0x040fe40000410000 */
[C---:B------:R-:W-:Y:S01]  /*8df0*/  HMMA.16816.F32 R72, R176.reuse, R174, R72 ;  /* 0x000000aeb048723c */ /* 0x040fe20000001848 */
[----:B------:R-:W3:Y:S03]  /*8e00*/  LDSM.16.MT88.4 R172, [R239+0x3100] ;  /* 0x00310000efac783b */ /* 0x000ee60000004200 */
[C---:B------:R-:W-:Y:S01]  /*8e10*/  FMUL.FTZ R92, R180.reuse, R92 ;  /* 0x0000005cb45c7220 */ /* 0x040fe20000410000 */
[----:B------:R-:W-:Y:S01]  /*8e20*/  MUFU.EX2 R213, R213 ;  /* 0x000000d500d57308 */ /* 0x000fe20000000800 */
[C---:B------:R-:W-:Y:S02]  /*8e30*/  FMUL.FTZ R93, R180.reuse, R93 ;  /* 0x0000005db45d7220 */ /* 0x040fe40000410000 */
[C---:B-1----:R-:W-:Y:S04]  /*8e40*/  HMMA.16816.F32 R76, R176.reuse, R184, R76 ;  /* 0x000000b8b04c723c */ /* 0x042fe8000000184c */
[C---:B------:R-:W-:Y:S02]  /*8e50*/  FMUL.FTZ R94, R3.reuse, R94 ;  /* 0x0000005e035e7220 */ /* 0x040fe40000410000 */
[C---:B------:R-:W-:Y:S01]  /*8e60*/  FMUL.FTZ R95, R3.reuse, R95 ;  /* 0x0000005f035f7220 */ /* 0x040fe20000410000 */
[----:B------:R-:W-:Y:S01]  /*8e70*/  MUFU.EX2 R214, R214 ;  /* 0x000000d600d67308 */ /* 0x000fe20000000800 */
[C---:B------:R-:W-:Y:S01]  /*8e80*/  HMMA.16816.F32 R80, R176.reuse, R186, R80 ;  /* 0x000000bab050723c */ /* 0x040fe20000001850 */
[----:B------:R-:W1:Y:S03]  /*8e90*/  LDSM.16.MT88.4 R184, [R238+0x3100] ;  /* 0x00310000eeb8783b */ /* 0x000e660000004200 */
[C---:B------:R-:W-:Y:S02]  /*8ea0*/  FMUL.FTZ R96, R180.reuse, R96 ;  /* 0x00000060b4607220 */ /* 0x040fe40000410000 */
[C---:B------:R-:W-:Y:S02]  /*8eb0*/  FMUL.FTZ R97, R180.reuse, R97 ;  /* 0x00000061b4617220 */ /* 0x040fe40000410000 */
[C---:B--2---:R-:W-:Y:S04]  /*8ec0*/  HMMA.16816.F32 R84, R176.reuse, R188, R84 ;  /* 0x000000bcb054723c */ /* 0x044fe80000001854 */
[C---:B------:R-:W-:Y:S02]  /*8ed0*/  FMUL.FTZ R98, R3.reuse, R98 ;  /* 0x0000006203627220 */ /* 0x040fe40000410000 */
[C---:B------:R-:W-:Y:S02]  /*8ee0*/  FMUL.FTZ R99, R3.reuse, R99 ;  /* 0x0000006303637220 */ /* 0x040fe40000410000 */
[C---:B------:R-:W-:Y:S01]  /*8ef0*/  HMMA.16816.F32 R88, R176.reuse, R190, R88 ;  /* 0x000000beb058723c */ /* 0x040fe20000001858 */
[----:B------:R-:W2:Y:S03]  /*8f00*/  LDSM.16.MT88.4 R188, [R245+0x6100] ;  /* 0x00610000f5bc783b */ /* 0x000ea60000004200 */
[C---:B------:R-:W-:Y:S02]  /*8f10*/  FMUL.FTZ R100, R180.reuse, R100 ;  /* 0x00000064b4647220 */ /* 0x040fe40000410000 */
[C---:B------:R-:W-:Y:S02]  /*8f20*/  FMUL.FTZ R101, R180.reuse, R101 ;  /* 0x00000065b4657220 */ /* 0x040fe40000410000 */
[C---:B------:R-:W-:Y:S01]  /*8f30*/  FMUL.FTZ R102, R3.reuse, R102 ;  /* 0x0000006603667220 */ /* 0x040fe20000410000 */
[C---:B---3--:R-:W-:Y:S03]  /*8f40*/  HMMA.16816.F32 R92, R176.reuse, R172, R92 ;  /* 0x000000acb05c723c */ /* 0x048fe6000000185c */
[C---:B------:R-:W-:Y:S02]  /*8f50*/  FMUL.FTZ R103, R3.reuse, R103 ;  /* 0x0000006703677220 */ /* 0x040fe40000410000 */
[C---:B------:R-:W-:Y:S02]  /*8f60*/  FMUL.FTZ R104, R180.reuse, R104 ;  /* 0x00000068b4687220 */ /* 0x040fe40000410000 */
[C---:B------:R-:W-:Y:S01]  /*8f70*/  FMUL.FTZ R105, R180.reuse, R105 ;  /* 0x00000069b4697220 */ /* 0x040fe20000410000 */
[C---:B------:R-:W-:Y:S01]  /*8f80*/  HMMA.16816.F32 R96, R176.reuse, R174, R96 ;  /* 0x000000aeb060723c */ /* 0x040fe20000001860 */
[----:B------:R-:W3:Y:S03]  /*8f90*/  LDSM.16.MT88.4 R172, [R240+0x6100] ;  /* 0x00610000f0ac783b */ /* 0x000ee60000004200 */
[C---:B------:R-:W-:Y:S02]  /*8fa0*/  FMUL.FTZ R106, R3.reuse, R106 ;  /* 0x0000006a036a7220 */ /* 0x040fe40000410000 */
[C---:B------:R-:W-:Y:S02]  /*8fb0*/  FMUL.FTZ R107, R3.reuse, R107 ;  /* 0x0000006b036b7220 */ /* 0x040fe40000410000 */
[C---:B-1----:R-:W-:Y:S04]  /*8fc0*/  HMMA.16816.F32 R100, R176.reuse, R184, R100 ;  /* 0x000000b8b064723c */ /* 0x042fe80000001864 */
[C---:B------:R-:W-:Y:S02]  /*8fd0*/  FMUL.FTZ R108, R180.reuse, R108 ;  /* 0x0000006cb46c7220 */ /* 0x040fe40000410000 */
[C---:B------:R-:W-:Y:S02]  /*8fe0*/  FMUL.FTZ R109, R180.reuse, R109 ;  /* 0x0000006db46d7220 */ /* 0x040fe40000410000 */
[C---:B------:R-:W-:Y:S01]  /*8ff0*/  HMMA.16816.F32 R104, R176.reuse, R186, R104 ;  /* 0x000000bab068723c */ /* 0x040fe20000001868 */
[----:B------:R-:W1:Y:S03]  /*9000*/  LDSM.16.MT88.4 R184, [R239+0x6100] ;  /* 0x00610000efb8783b */ /* 0x000e660000004200 */
[C---:B------:R-:W-:Y:S02]  /*9010*/  FMUL.FTZ R110, R3.reuse, R110 ;  /* 0x0000006e036e7220 */ /* 0x040fe40000410000 */
[C---:B------:R-:W-:Y:S02]  /*9020*/  FMUL.FTZ R111, R3.reuse, R111 ;  /* 0x0000006f036f7220 */ /* 0x040fe40000410000 */
[C---:B------:R-:W-:Y:S04]  /*9030*/  FMUL.FTZ R112, R180.reuse, R112 ;  /* 0x00000070b4707220 */ /* 0x040fe80000410000 */
[C---:B------:R-:W-:Y:S01]  /*9040*/  FMUL.FTZ R113, R180.reuse, R113 ;  /* 0x00000071b4717220 */ /* 0x040fe20000410000 */
[C---:B--2---:R-:W-:Y:S03]  /*9050*/  HMMA.16816.F32 R108, R176.reuse, R188, R108 ;  /* 0x000000bcb06c723c */ /* 0x044fe6000000186c */
[C---:B------:R-:W-:Y:S02]  /*9060*/  FMUL.FTZ R114, R3.reuse, R114 ;  /* 0x0000007203727220 */ /* 0x040fe40000410000 */
[C---:B------:R-:W-:Y:S02]  /*9070*/  FMUL.FTZ R115, R3.reuse, R115 ;  /* 0x0000007303737220 */ /* 0x040fe40000410000 */
[C---:B------:R-:W-:Y:S02]  /*9080*/  FMUL.FTZ R116, R180.reuse, R116 ;  /* 0x00000074b4747220 */ /* 0x040fe40000410000 */
[C---:B------:R-:W-:Y:S03]  /*9090*/  FMUL.FTZ R117, R180.reuse, R117 ;  /* 0x00000075b4757220 */ /* 0x040fe60000410000 */
[C---:B------:R-:W-:Y:S01]  /*90a0*/  HMMA.16816.F32 R112, R176.reuse, R190, R112 ;  /* 0x000000beb070723c */ /* 0x040fe20000001870 */
[----:B------:R-:W2:Y:S02]  /*90b0*/  LDSM.16.MT88.4 R188, [R238+0x6100] ;  /* 0x00610000eebc783b */ /* 0x000ea40000004200 */
[C---:B------:R-:W-:Y:S02]  /*90c0*/  FMUL.FTZ R118, R3.reuse, R118 ;  /* 0x0000007603767220 */ /* 0x040fe40000410000 */
[C---:B------:R-:W-:Y:S02]  /*90d0*/  FMUL.FTZ R119, R3.reuse, R119 ;  /* 0x0000007703777220 */ /* 0x040fe40000410000 */
[C---:B------:R-:W-:Y:S02]  /*90e0*/  FMUL.FTZ R120, R180.reuse, R120 ;  /* 0x00000078b4787220 */ /* 0x040fe40000410000 */
[C---:B------:R-:W-:Y:S03]  /*90f0*/  FMUL.FTZ R121, R180.reuse, R121 ;  /* 0x00000079b4797220 */ /* 0x040fe60000410000 */
[C---:B---3--:R-:W-:Y:S03]  /*9100*/  HMMA.16816.F32 R116, R176.reuse, R172, R116 ;  /* 0x000000acb074723c */ /* 0x048fe60000001874 */
[C---:B------:R-:W-:Y:S02]  /*9110*/  FMUL.FTZ R122, R3.reuse, R122 ;  /* 0x0000007a037a7220 */ /* 0x040fe40000410000 */
[C---:B------:R-:W-:Y:S02]  /*9120*/  FMUL.FTZ R123, R3.reuse, R123 ;  /* 0x0000007b037b7220 */ /* 0x040fe40000410000 */
[C---:B------:R-:W-:Y:S02]  /*9130*/  FMUL.FTZ R124, R180.reuse, R124 ;  /* 0x0000007cb47c7220 */ /* 0x040fe40000410000 */
[C---:B------:R-:W-:Y:S03]  /*9140*/  FMUL.FTZ R125, R180.reuse, R125 ;  /* 0x0000007db47d7220 */ /* 0x040fe60000410000 */
[C---:B------:R-:W-:Y:S01]  /*9150*/  HMMA.16816.F32 R120, R176.reuse, R174, R120 ;  /* 0x000000aeb078723c */ /* 0x040fe20000001878 */
[----:B------:R-:W3:Y:S02]  /*9160*/  LDSM.16.MT88.4 R172, [R245+0x9100] ;  /* 0x00910000f5ac783b */ /* 0x000ee40000004200 */
[C---:B------:R-:W-:Y:S02]  /*9170*/  FMUL.FTZ R126, R3.reuse, R126 ;  /* 0x0000007e037e7220 */ /* 0x040fe40000410000 */
[C---:B------:R-:W-:Y:S02]  /*9180*/  FMUL.FTZ R127, R3.reuse, R127 ;  /* 0x0000007f037f7220 */ /* 0x040fe40000410000 */
[C---:B------:R-:W-:Y:S02]  /*9190*/  FMUL.FTZ R128, R180.reuse, R128 ;  /* 0x00000080b4807220 */ /* 0x040fe40000410000 */
[C---:B------:R-:W-:Y:S03]  /*91a0*/  FMUL.FTZ R129, R180.reuse, R129 ;  /* 0x00000081b4817220 */ /* 0x040fe60000410000 */
[C---:B-1----:R-:W-:Y:S03]  /*91b0*/  HMMA.16816.F32 R124, R176.reuse, R184, R124 ;  /* 0x000000b8b07c723c */ /* 0x042fe6000000187c */
[C---:B------:R-:W-:Y:S02]  /*91c0*/  FMUL.FTZ R130, R3.reuse, R130 ;  /* 0x0000008203827220 */ /* 0x040fe40000410000 */
[C---:B------:R-:W-:Y:S02]  /*91d0*/  FMUL.FTZ R131, R3.reuse, R131 ;  /* 0x0000008303837220 */ /* 0x040fe40000410000 */
[C---:B------:R-:W-:Y:S02]  /*91e0*/  FMUL.FTZ R132, R180.reuse, R132 ;  /* 0x00000084b4847220 */ /* 0x040fe40000410000 */
[C---:B------:R-:W-:Y:S03]  /*91f0*/  FMUL.FTZ R133, R180.reuse, R133 ;  /* 0x00000085b4857220 */ /* 0x040fe60000410000 */
[C---:B------:R-:W-:Y:S01]  /*9200*/  HMMA.16816.F32 R128, R176.reuse, R186, R128 ;  /* 0x000000bab080723c */ /* 0x040fe20000001880 */
[----:B------:R-:W1:Y:S02]  /*9210*/  LDSM.16.MT88.4 R184, [R240+0x9100] ;  /* 0x00910000f0b8783b */ /* 0x000e640000004200 */
[C---:B------:R-:W-:Y:S02]  /*9220*/  FMUL.FTZ R134, R3.reuse, R134 ;  /* 0x0000008603867220 */ /* 0x040fe40000410000 */
[C---:B------:R-:W-:Y:S02]  /*9230*/  FMUL.FTZ R135, R3.reuse, R135 ;  /* 0x0000008703877220 */ /* 0x040fe40000410000 */
[C---:B------:R-:W-:Y:S02]  /*9240*/  FMUL.FTZ R136, R180.reuse, R136 ;  /* 0x00000088b4887220 */ /* 0x040fe40000410000 */
[C---:B------:R-:W-:Y:S03]  /*9250*/  FMUL.FTZ R137, R180.reuse, R137 ;  /* 0x00000089b4897220 */ /* 0x040fe60000410000 */
        /* <DEDUP_REMOVED lines=15> */
[----:B------:R-:W-:Y:S03]  /*9350*/  FMUL.FTZ R149, R180, R149 ;  /* 0x00000095b4957220 */ /* 0x000fe60000410000 */
[C---:B------:R-:W-:Y:S01]  /*9360*/  HMMA.16816.F32 R144, R176.reuse, R174, R144 ;  /* 0x000000aeb090723c */ /* 0x040fe20000001890 */
[----:B------:R-:W-:Y:S02]  /*9370*/  LDSM.16.MT88.4 R172, [R245+0x900] ;  /* 0x00090000f5ac783b */ /* 0x000fe40000004200 */
[C---:B------:R-:W-:Y:S02]  /*9380*/  FMUL.FTZ R150, R3.reuse, R150 ;  /* 0x0000009603967220 */ /* 0x040fe40000410000 */
[----:B------:R-:W-:Y:S02]  /*9390*/  FMUL.FTZ R151, R3, R151 ;  /* 0x0000009703977220 */ /* 0x000fe40000410000 */
[--C-:B------:R-:W-:Y:S02]  /*93a0*/  FFMA.FTZ R192, R12, c[0x0][0x2d0], -R205.reuse ;  /* 0x0000b4000cc07a23 */ /* 0x100fe400000108cd */
[C---:B------:R-:W-:Y:S03]  /*93b0*/  FMUL.FTZ R12, R180.reuse, R168 ;  /* 0x000000a8b40c7220 */ /* 0x040fe60000410000 */
[C---:B-1----:R-:W-:Y:S01]  /*93c0*/  HMMA.16816.F32 R148, R176.reuse, R184, R148 ;  /* 0x000000b8b094723c */ /* 0x042fe20000001894 */
[----:B------:R-:W-:Y:S02]  /*93d0*/  MUFU.EX2 R192, R192 ;  /* 0x000000c000c07308 */ /* 0x000fe40000000800 */
[--C-:B------:R-:W-:Y:S02]  /*93e0*/  FFMA.FTZ R193, R13, c[0x0][0x2d0], -R205.reuse ;  /* 0x0000b4000dc17a23 */ /* 0x100fe400000108cd */
[----:B------:R-:W-:Y:S02]  /*93f0*/  FMUL.FTZ R13, R180, R169 ;  /* 0x000000a9b40d7220 */ /* 0x000fe40000410000 */
[--C-:B------:R-:W-:Y:S02]  /*9400*/  FFMA.FTZ R194, R14, c[0x0][0x2d0], -R204.reuse ;  /* 0x0000b4000ec27a23 */ /* 0x100fe400000108cc */
[----:B------:R-:W-:Y:S02]  /*9410*/  FMUL.FTZ R14, R3, R170 ;  /* 0x000000aa030e7220 */ /* 0x000fe40000410000 */
[----:B------:R-:W1:Y:S01]  /*9420*/  MUFU.EX2 R193, R193 ;  /* 0x000000c100c17308 */ /* 0x000e620000000800 */
[--C-:B------:R-:W-:Y:S02]  /*9430*/  FFMA.FTZ R195, R15, c[0x0][0x2d0], -R204.reuse ;  /* 0x0000b4000fc37a23 */ /* 0x100fe400000108cc */
[C---:B------:R-:W-:Y:S02]  /*9440*/  FMUL.FTZ R15, R3.reuse, R171 ;  /* 0x000000ab030f7220 */ /* 0x040fe40000410000 */
[----:B------:R-:W3:Y:S01]  /*9450*/  LDSM.16.MT88.4 R168, [R238+0x9100] ;  /* 0x00910000eea8783b */ /* 0x000ee20000004200 */
[C---:B------:R-:W-:Y:S02]  /*9460*/  FMUL.FTZ R152, R180.reuse, R152 ;  /* 0x00000098b4987220 */ /* 0x040fe40000410000 */
[C---:B------:R-:W-:Y:S02]  /*9470*/  FMUL.FTZ R153, R180.reuse, R153 ;  /* 0x00000099b4997220 */ /* 0x040fe40000410000 */
[C---:B------:R-:W-:Y:S01]  /*9480*/  HMMA.16816.F32 R12, R176.reuse, R186, R12 ;  /* 0x000000bab00c723c */ /* 0x040fe2000000180c */
[----:B------:R-:W-:Y:S02]  /*9490*/  MUFU.EX2 R194, R194 ;  /* 0x000000c200c27308 */ /* 0x000fe40000000800 */
[C---:B------:R-:W-:Y:S01]  /*94a0*/  FMUL.FTZ R154, R3.reuse, R154 ;  /* 0x0000009a039a7220 */ /* 0x040fe20000410000 */
[----:B------:R-:W4:Y:S01]  /*94b0*/  LDSM.16.MT88.4 R184, [R240+0x900] ;  /* 0x00090000f0b8783b */ /* 0x000f220000004200 */
[C---:B------:R-:W-:Y:S02]  /*94c0*/  FMUL.FTZ R155, R3.reuse, R155 ;  /* 0x0000009b039b7220 */ /* 0x040fe40000410000 */
[C---:B------:R-:W-:Y:S02]  /*94d0*/  FMUL.FTZ R156, R180.reuse, R156 ;  /* 0x0000009cb49c7220 */ /* 0x040fe40000410000 */
[C---:B------:R-:W-:Y:S02]  /*94e0*/  FMUL.FTZ R157, R180.reuse, R157 ;  /* 0x0000009db49d7220 */ /* 0x040fe40000410000 */
[----:B------:R-:W5:Y:S01]  /*94f0*/  MUFU.EX2 R195, R195 ;  /* 0x000000c300c37308 */ /* 0x000f620000000800 */
[C---:B--2---:R-:W-:Y:S03]  /*9500*/  HMMA.16816.F32 R152, R176.reuse, R188, R152 ;  /* 0x000000bcb098723c */ /* 0x044fe60000001898 */
[C---:B------:R-:W-:Y:S02]  /*9510*/  FMUL.FTZ R158, R3.reuse, R158 ;  /* 0x0000009e039e7220 */ /* 0x040fe40000410000 */
[----:B------:R-:W-:Y:S02]  /*9520*/  FMUL.FTZ R159, R3, R159 ;  /* 0x0000009f039f7220 */ /* 0x000fe40000410000 */
[C---:B------:R-:W-:Y:S02]  /*9530*/  FMUL.FTZ R160, R180.reuse, R160 ;  /* 0x000000a0b4a07220 */ /* 0x040fe40000410000 */
[----:B------:R-:W-:Y:S03]  /*9540*/  FMUL.FTZ R161, R180, R161 ;  /* 0x000000a1b4a17220 */ /* 0x000fe60000410000 */
[C---:B------:R-:W-:Y:S03]  /*9550*/  HMMA.16816.F32 R156, R176.reuse, R190, R156 ;  /* 0x000000beb09c723c */ /* 0x040fe6000000189c */
[--C-:B------:R-:W-:Y:S02]  /*9560*/  FFMA.FTZ R17, R17, c[0x0][0x2d0], -R205.reuse ;  /* 0x0000b40011117a23 */ /* 0x100fe400000108cd */
[--C-:B------:R-:W-:Y:S02]  /*9570*/  FFMA.FTZ R202, R16, c[0x0][0x2d0], -R205.reuse ;  /* 0x0000b40010ca7a23 */ /* 0x100fe400000108cd */
[----:B------:R2:W-:Y:S01]  /*9580*/  MUFU.EX2 R188, R17 ;  /* 0x0000001100bc7308 */ /* 0x0005e20000000800 */
[--C-:B------:R-:W-:Y:S04]  /*9590*/  FFMA.FTZ R189, R18, c[0x0][0x2d0], -R204.reuse ;  /* 0x0000b40012bd7a23 */ /* 0x100fe800000108cc */
[--C-:B------:R-:W-:Y:S02]  /*95a0*/  FFMA.FTZ R190, R19, c[0x0][0x2d0], -R204.reuse ;  /* 0x0000b40013be7a23 */ /* 0x100fe400000108cc */
[C---:B------:R-:W-:Y:S02]  /*95b0*/  FMUL.FTZ R162, R3.reuse, R162 ;  /* 0x000000a203a27220 */ /* 0x040fe40000410000 */
[----:B------:R-:W-:Y:S01]  /*95c0*/  FMUL.FTZ R163, R3, R163 ;  /* 0x000000a303a37220 */ /* 0x000fe20000410000 */
[----:B------:R-:W4:Y:S01]  /*95d0*/  MUFU.EX2 R202, R202 ;  /* 0x000000ca00ca7308 */ /* 0x000f220000000800 */
[--C-:B------:R-:W-:Y:S02]  /*95e0*/  FFMA.FTZ R191, R24, c[0x0][0x2d0], -R205.reuse ;  /* 0x0000b40018bf7a23 */ /* 0x100fe400000108cd */
[----:B------:R-:W-:Y:S01]  /*95f0*/  LDSM.16.MT88.4 R24, [R240+0x1100] ;  /* 0x00110000f018783b */ /* 0x000fe20000004200 */
[C---:B------:R-:W-:Y:S01]  /*9600*/  FMUL.FTZ R16, R180.reuse, R164 ;  /* 0x000000a4b4107220 */ /* 0x040fe20000410000 */
[----:B-1----:R-:W-:Y:S01]  /*9610*/  F2FP.PACK_AB R164, R193, R192 ;  /* 0x000000c0c1a4723e */ /* 0x002fe200000000ff */
[C---:B---3--:R-:W-:Y:S03]  /*9620*/  HMMA.16816.F32 R160, R176.reuse, R168, R160 ;  /* 0x000000a8b0a0723c */ /* 0x048fe600000018a0 */
[C---:B------:R-:W-:Y:S01]  /*9630*/  FMUL.FTZ R18, R3.reuse, R166 ;  /* 0x000000a603127220 */ /* 0x040fe20000410000 */
[----:B------:R-:W-:Y:S01]  /*9640*/  MUFU.EX2 R189, R189 ;  /* 0x000000bd00bd7308 */ /* 0x000fe20000000800 */
[----:B------:R-:W-:Y:S02]  /*9650*/  FMUL.FTZ R19, R3, R167 ;  /* 0x000000a703137220 */ /* 0x000fe40000410000 */
[--C-:B------:R-:W-:Y:S02]  /*9660*/  FFMA.FTZ R41, R41, c[0x0][0x2d0], -R205.reuse ;  /* 0x0000b40029297a23 */ /* 0x100fe400000108cd */
[----:B--2---:R-:W-:Y:S03]  /*9670*/  FMUL.FTZ R17, R180, R165 ;  /* 0x000000a5b4117220 */ /* 0x004fe60000410000 */
[----:B-----5:R-:W-:Y:S01]  /*9680*/  F2FP.PACK_AB R165, R195, R194 ;  /* 0x000000c2c3a5723e */ /* 0x020fe200000000ff */
[--C-:B------:R-:W-:Y:S01]  /*9690*/  FFMA.FTZ R42, R42, c[0x0][0x2d0], -R204.reuse ;  /* 0x0000b4002a2a7a23 */ /* 0x100fe200000108cc */
[----:B------:R-:W1:Y:S01]  /*96a0*/  MUFU.EX2 R190, R190 ;  /* 0x000000be00be7308 */ /* 0x000e620000000800 */
[--C-:B------:R-:W-:Y:S01]  /*96b0*/  FFMA.FTZ R40, R40, c[0x0][0x2d0], -R205.reuse ;  /* 0x0000b40028287a23 */ /* 0x100fe200000108cd */
[----:B------:R-:W-:Y:S01]  /*96c0*/  HMMA.16816.F32 R16, R176, R170, R16 ;  /* 0x000000aab010723c */ /* 0x000fe20000001810 */
[----:B------:R-:W2:Y:S02]  /*96d0*/  LDSM.16.MT88.4 R168, [R239+0x900] ;  /* 0x00090000efa8783b */ /* 0x000ea40000004200 */
[----:B----4-:R-:W-:Y:S01]  /*96e0*/  F2FP.PACK_AB R166, R188, R202 ;  /* 0x000000cabca6723e */ /* 0x010fe200000000ff */
[--C-:B------:R-:W-:Y:S02]  /*96f0*/  FFMA.FTZ R45, R45, c[0x0][0x2d0], -R205.reuse ;  /* 0x0000b4002d2d7a23 */ /* 0x100fe400000108cd */
[--C-:B------:R-:W-:Y:S02]  /*9700*/  FFMA.FTZ R46, R46, c[0x0][0x2d0], -R204.reuse ;  /* 0x0000b4002e2e7a23 */ /* 0x100fe400000108cc */
[----:B------:R-:W3:Y:S01]  /*9710*/  MUFU.EX2 R191, R191 ;  /* 0x000000bf00bf7308 */ /* 0x000ee20000000800 */
[----:B------:R-:W-:Y:S03]  /*9720*/  LDSM.16.MT88.4 R176, [R245+0x3900] ;  /* 0x00390000f5b0783b */ /* 0x000fe60000004200 */
[--C-:B------:R-:W-:Y:S06]  /*9730*/  FFMA.FTZ R50, R50, c[0x0][0x2d0], -R204.reuse ;  /* 0x0000b40032327a23 */ /* 0x100fec00000108cc */
[----:B------:R-:W-:Y:S01]  /*9740*/  MUFU.EX2 R46, R46 ;  /* 0x0000002e002e7308 */ /* 0x000fe20000000800 */
[----:B-1----:R-:W-:Y:S09]  /*9750*/  F2FP.PACK_AB R167, R190, R189 ;  /* 0x000000bdbea7723e */ /* 0x002ff200000000ff */
[----:B------:R-:W-:Y:S01]  /*9760*/  MUFU.EX2 R50, R50 ;  /* 0x0000003200327308 */ /* 0x000fe20000000800 */
[C---:B------:R-:W-:Y:S08]  /*9770*/  HMMA.16816.F32 R4, R164.reuse, R172, R4 ;  /* 0x000000aca404723c */ /* 0x040ff00000001804 */
[C---:B------:R-:W-:Y:S01]  /*9780*/  HMMA.16816.F32 R8, R164.reuse, R174, R8 ;  /* 0x000000aea408723c */ /* 0x040fe20000001808 */
[----:B------:R-:W1:Y:S07]  /*9790*/  LDSM.16.MT88.4 R172, [R238+0x900] ;  /* 0x00090000eeac783b */ /* 0x000e6e0000004200 */
[C---:B------:R-:W-:Y:S07]  /*97a0*/  HMMA.16816.F32 R52, R164.reuse, R184, R52 ;  /* 0x000000b8a434723c */ /* 0x040fee0000001834 */
[--C-:B------:R-:W-:Y:S01]  /*97b0*/  FFMA.FTZ R185, R20, c[0x0][0x2d0], -R205.reuse ;  /* 0x0000b40014b97a23 */ /* 0x100fe200000108cd */
[C---:B------:R-:W-:Y:S04]  /*97c0*/  HMMA.16816.F32 R56, R164.reuse, R186, R56 ;  /* 0x000000baa438723c */ /* 0x040fe80000001838 */
[--C-:B------:R-:W-:Y:S01]  /*97d0*/  FFMA.FTZ R184, R21, c[0x0][0x2d0], -R205.reuse ;  /* 0x0000b40015b87a23 */ /* 0x100fe200000108cd */
[----:B------:R-:W-:Y:S02]  /*97e0*/  MUFU.EX2 R185, R185 ;  /* 0x000000b900b97308 */ /* 0x000fe40000000800 */
[--C-:B------:R-:W-:Y:S01]  /*97f0*/  FFMA.FTZ R186, R22, c[0x0][0x2d0], -R204.reuse ;  /* 0x0000b40016ba7a23 */ /* 0x100fe200000108cc */
[C---:B--2---:R-:W-:Y:S04]  /*9800*/  HMMA.16816.F32 R60, R164.reuse, R168, R60 ;  /* 0x000000a8a43c723c */ /* 0x044fe8000000183c */
[----:B---3--:R-:W-:Y:S01]  /*9810*/  F2FP.PACK_AB R22, R206, R191 ;  /* 0x000000bfce16723e */ /* 0x008fe200000000ff */
[--C-:B------:R-:W-:Y:S01]  /*9820*/  FFMA.FTZ R187, R23, c[0x0][0x2d0], -R204.reuse ;  /* 0x0000b40017bb7a23 */ /* 0x100fe200000108cc */
[----:B------:R-:W-:Y:S01]  /*9830*/  F2FP.PACK_AB R23, R208, R207 ;  /* 0x000000cfd017723e */ /* 0x000fe200000000ff */
[----:B------:R-:W2:Y:S01]  /*9840*/  MUFU.EX2 R184, R184 ;  /* 0x000000b800b87308 */ /* 0x000ea20000000800 */
[C---:B------:R-:W-:Y:S01]  /*9850*/  HMMA.16816.F32 R64, R164.reuse, R170, R64 ;  /* 0x000000aaa440723c */ /* 0x040fe20000001840 */
[----:B------:R-:W3:Y:S07]  /*9860*/  LDSM.16.MT88.4 R168, [R240+0x3900] ;  /* 0x00390000f0a8783b */ /* 0x000eee0000004200 */
[C---:B-1----:R-:W-:Y:S01]  /*9870*/  HMMA.16816.F32 R68, R164.reuse, R172, R68 ;  /* 0x000000aca444723c */ /* 0x042fe20000001844 */
[----:B------:R-:W-:Y:S07]  /*9880*/  MUFU.EX2 R186, R186 ;  /* 0x000000ba00ba7308 */ /* 0x000fee0000000800 */
[C---:B------:R-:W-:Y:S01]  /*9890*/  HMMA.16816.F32 R72, R164.reuse, R174, R72 ;  /* 0x000000aea448723c */ /* 0x040fe20000001848 */
[----:B------:R-:W1:Y:S02]  /*98a0*/  LDSM.16.MT88.4 R172, [R239+0x3900] ;  /* 0x00390000efac783b */ /* 0x000e640000004200 */
[----:B------:R-:W4:Y:S01]  /*98b0*/  MUFU.EX2 R187, R187 ;  /* 0x000000bb00bb7308 */ /* 0x000f220000000800 */
[----:B--2---:R-:W-:Y:S04]  /*98c0*/  F2FP.PACK_AB R20, R184, R185 ;  /* 0x000000b9b814723e */ /* 0x004fe800000000ff */
[C---:B------:R-:W-:Y:S08]  /*98d0*/  HMMA.16816.F32 R76, R164.reuse, R176, R76 ;  /* 0x000000b0a44c723c */ /* 0x040ff0000000184c */
[C---:B------:R-:W-:Y:S01]  /*98e0*/  HMMA.16816.F32 R80, R164.reuse, R178, R80 ;  /* 0x000000b2a450723c */ /* 0x040fe20000001850 */
[----:B------:R-:W2:Y:S07]  /*98f0*/  LDSM.16.MT88.4 R176, [R238+0x3900] ;  /* 0x00390000eeb0783b */ /* 0x000eae0000004200 */
[C---:B---3--:R-:W-:Y:S04]  /*9900*/  HMMA.16816.F32 R84, R164.reuse, R168, R84 ;  /* 0x000000a8a454723c */ /* 0x048fe80000001854 */
[----:B----4-:R-:W-:Y:S04]  /*9910*/  F2FP.PACK_AB R21, R187, R186 ;  /* 0x000000babb15723e */ /* 0x010fe800000000ff */
        /* <DEDUP_REMOVED lines=29> */
[C---:B-1----:R-:W-:Y:S01]  /*9af0*/  HMMA.16816.F32 R160, R164.reuse, R172, R160 ;  /* 0x000000aca4a0723c */ /* 0x042fe200000018a0 */
[----:B------:R-:W3:Y:S01]  /*9b00*/  LDL.LU R172, [R1+0x28] ;  /* 0x0000280001ac7983 */ /* 0x000ee20000300800 */
[----:B------:R1:W-:Y:S06]  /*9b10*/  MUFU.EX2 R173, R42 ;  /* 0x0000002a00ad7308 */ /* 0x0003ec0000000800 */
[----:B------:R-:W-:Y:S01]  /*9b20*/  HMMA.16816.F32 R16, R164, R174, R16 ;  /* 0x000000aea410723c */ /* 0x000fe20000001810 */
[----:B------:R-:W4:Y:S03]  /*9b30*/  LDSM.16.MT88.4 R164, [R239+0x1100] ;  /* 0x00110000efa4783b */ /* 0x000f260000004200 */
[----:B------:R5:W5:Y:S04]  /*9b40*/  MUFU.EX2 R175, R41 ;  /* 0x0000002900af7308 */ /* 0x000b680000000800 */
[C---:B--2---:R-:W-:Y:S06]  /*9b50*/  HMMA.16816.F32 R4, R20.reuse, R176, R4 ;  /* 0x000000b01404723c */ /* 0x044fec0000001804 */
[----:B------:R-:W-:Y:S02]  /*9b60*/  MUFU.EX2 R177, R36 ;  /* 0x0000002400b17308 */ /* 0x000fe40000000800 */
[C---:B------:R-:W-:Y:S04]  /*9b70*/  HMMA.16816.F32 R8, R20.reuse, R178, R8 ;  /* 0x000000b21408723c */ /* 0x040fe80000001808 */
[--C-:B-1----:R-:W-:Y:S02]  /*9b80*/  FFMA.FTZ R42, R47, c[0x0][0x2d0], -R204.reuse ;  /* 0x0000b4002f2a7a23 */ /* 0x102fe400000108cc */
[----:B------:R-:W-:Y:S02]  /*9b90*/  FFMA.FTZ R204, R51, c[0x0][0x2d0], -R204 ;  /* 0x0000b40033cc7a23 */ /* 0x000fe400000108cc */
[C---:B------:R-:W-:Y:S01]  /*9ba0*/  HMMA.16816.F32 R52, R20.reuse, R24, R52 ;  /* 0x000000181434723c */ /* 0x040fe20000001834 */
[----:B------:R-:W-:Y:S03]  /*9bb0*/  MUFU.EX2 R179, R37 ;  /* 0x0000002500b37308 */ /* 0x000fe60000000800 */
[--C-:B-----5:R-:W-:Y:S01]  /*9bc0*/  FFMA.FTZ R41, R44, c[0x0][0x2d0], -R205.reuse ;  /* 0x0000b4002c297a23 */ /* 0x120fe200000108cd */
[----:B------:R-:W-:Y:S03]  /*9bd0*/  MOV R51, R175 ;  /* 0x000000af00337202 */ /* 0x000fe60000000f00 */
[C---:B------:R-:W-:Y:S01]  /*9be0*/  HMMA.16816.F32 R56, R20.reuse, R26, R56 ;  /* 0x0000001a1438723c */ /* 0x040fe20000001838 */
[----:B------:R-:W1:Y:S02]  /*9bf0*/  LDSM.16.MT88.4 R24, [R245+0x4100] ;  /* 0x00410000f518783b */ /* 0x000e640000004200 */
[----:B------:R2:W-:Y:S05]  /*9c00*/  MUFU.EX2 R44, R43 ;  /* 0x0000002b002c7308 */ /* 0x0005ea0000000800 */
[C---:B----4-:R-:W-:Y:S05]  /*9c10*/  HMMA.16816.F32 R60, R20.reuse, R164, R60 ;  /* 0x000000a4143c723c */ /* 0x050fea000000183c */
[----:B------:R-:W-:Y:S03]  /*9c20*/  MUFU.EX2 R176, R38 ;  /* 0x0000002600b07308 */ /* 0x000fe60000000800 */
[C---:B------:R-:W-:Y:S01]  /*9c30*/  HMMA.16816.F32 R64, R20.reuse, R166, R64 ;  /* 0x000000a61440723c */ /* 0x040fe20000001840 */
[----:B------:R-:W4:Y:S06]  /*9c40*/  LDSM.16.MT88.4 R164, [R240+0x4100] ;  /* 0x00410000f0a4783b */ /* 0x000f2c0000004200 */
[----:B------:R5:W-:Y:S01]  /*9c50*/  MUFU.EX2 R178, R39 ;  /* 0x0000002700b27308 */ /* 0x000be20000000800 */
[C---:B------:R-:W-:Y:S01]  /*9c60*/  HMMA.16816.F32 R68, R20.reuse, R168, R68 ;  /* 0x000000a81444723c */ /* 0x040fe20000001844 */
[----:B--2---:R-:W2:Y:S07]  /*9c70*/  LDL.LU R43, [R1+0x24] ;  /* 0x00002400012b7983 */ /* 0x004eae0000300800 */
[C---:B------:R-:W-:Y:S01]  /*9c80*/  HMMA.16816.F32 R72, R20.reuse, R170, R72 ;  /* 0x000000aa1448723c */ /* 0x040fe20000001848 */
[----:B------:R-:W4:Y:S01]  /*9c90*/  LDSM.16.MT88.4 R168, [R239+0x4100] ;  /* 0x00410000efa8783b */ /* 0x000f220000004200 */
[----:B------:R-:W-:Y:S06]  /*9ca0*/  MUFU.EX2 R47, R45 ;  /* 0x0000002d002f7308 */ /* 0x000fec0000000800 */
[C---:B-1----:R-:W-:Y:S04]  /*9cb0*/  HMMA.16816.F32 R76, R20.reuse, R24, R76 ;  /* 0x00000018144c723c */ /* 0x042fe8000000184c */
[----:B------:R-:W1:Y:S01]  /*9cc0*/  MUFU.EX2 R45, R42 ;  /* 0x0000002a002d7308 */ /* 0x000e620000000800 */
[----:B-----5:R-:W-:Y:S03]  /*9cd0*/  LDSM.16.MT88.4 R36, [R239+0x2100] ;  /* 0x00210000ef24783b */ /* 0x020fe60000004200 */
[C---:B------:R-:W-:Y:S05]  /*9ce0*/  HMMA.16816.F32 R80, R20.reuse, R26, R80 ;  /* 0x0000001a1450723c */ /* 0x040fea0000001850 */
[----:B------:R-:W5:Y:S01]  /*9cf0*/  LDSM.16.MT88.4 R24, [R238+0x4100] ;  /* 0x00410000ee18783b */ /* 0x000f620000004200 */
[----:B------:R-:W1:Y:S02]  /*9d00*/  MUFU.EX2 R204, R204 ;  /* 0x000000cc00cc7308 */ /* 0x000e640000000800 */
[C---:B----4-:R-:W-:Y:S08]  /*9d10*/  HMMA.16816.F32 R84, R20.reuse, R164, R84 ;  /* 0x000000a41454723c */ /* 0x050ff00000001854 */
[C---:B------:R-:W-:Y:S01]  /*9d20*/  HMMA.16816.F32 R88, R20.reuse, R166, R88 ;  /* 0x000000a61458723c */ /* 0x040fe20000001858 */
[----:B------:R-:W4:Y:S07]  /*9d30*/  LDSM.16.MT88.4 R164, [R245+0x7100] ;  /* 0x00710000f5a4783b */ /* 0x000f2e0000004200 */
[C---:B------:R-:W-:Y:S08]  /*9d40*/  HMMA.16816.F32 R92, R20.reuse, R168, R92 ;  /* 0x000000a8145c723c */ /* 0x040ff0000000185c */
[C---:B------:R-:W-:Y:S01]  /*9d50*/  HMMA.16816.F32 R96, R20.reuse, R170, R96 ;  /* 0x000000aa1460723c */ /* 0x040fe20000001860 */
[----:B------:R-:W1:Y:S07]  /*9d60*/  LDSM.16.MT88.4 R168, [R240+0x7100] ;  /* 0x00710000f0a8783b */ /* 0x000e6e0000004200 */
[C---:B-----5:R-:W-:Y:S08]  /*9d70*/  HMMA.16816.F32 R100, R20.reuse, R24, R100 ;  /* 0x000000181464723c */ /* 0x060ff00000001864 */
[C---:B------:R-:W-:Y:S01]  /*9d80*/  HMMA.16816.F32 R104, R20.reuse, R26, R104 ;  /* 0x0000001a1468723c */ /* 0x040fe20000001868 */
[----:B------:R-:W5:Y:S07]  /*9d90*/  LDSM.16.MT88.4 R24, [R239+0x7100] ;  /* 0x00710000ef18783b */ /* 0x000f6e0000004200 */
[C---:B----4-:R-:W-:Y:S08]  /*9da0*/  HMMA.16816.F32 R108, R20.reuse, R164, R108 ;  /* 0x000000a4146c723c */ /* 0x050ff0000000186c */
[C---:B------:R-:W-:Y:S01]  /*9db0*/  HMMA.16816.F32 R112, R20.reuse, R166, R112 ;  /* 0x000000a61470723c */ /* 0x040fe20000001870 */
[----:B------:R-:W4:Y:S07]  /*9dc0*/  LDSM.16.MT88.4 R164, [R238+0x7100] ;  /* 0x00710000eea4783b */ /* 0x000f2e0000004200 */
[C---:B-1----:R-:W-:Y:S08]  /*9dd0*/  HMMA.16816.F32 R116, R20.reuse, R168, R116 ;  /* 0x000000a81474723c */ /* 0x042ff00000001874 */
        /* <DEDUP_REMOVED lines=8> */
[C---:B-1----:R-:W-:Y:S01]  /*9e60*/  HMMA.16816.F32 R140, R20.reuse, R168, R140 ;  /* 0x000000a8148c723c */ /* 0x042fe2000000188c */
[----:B------:R1:W-:Y:S07]  /*9e70*/  MUFU.EX2 R169, R35 ;  /* 0x0000002300a97308 */ /* 0x0003ee0000000800 */
[C---:B------:R-:W-:Y:S03]  /*9e80*/  HMMA.16816.F32 R144, R20.reuse, R170, R144 ;  /* 0x000000aa1490723c */ /* 0x040fe60000001890 */
[----:B------:R1:W-:Y:S05]  /*9e90*/  MUFU.EX2 R168, R40 ;  /* 0x0000002800a87308 */ /* 0x0003ea0000000800 */
[C---:B-----5:R-:W-:Y:S08]  /*9ea0*/  HMMA.16816.F32 R148, R20.reuse, R24, R148 ;  /* 0x000000181494723c */ /* 0x060ff00000001894 */
[C---:B------:R-:W-:Y:S01]  /*9eb0*/  HMMA.16816.F32 R12, R20.reuse, R26, R12 ;  /* 0x0000001a140c723c */ /* 0x040fe2000000180c */
[----:B------:R-:W5:Y:S07]  /*9ec0*/  LDSM.16.MT88.4 R24, [R245+0x1900] ;  /* 0x00190000f518783b */ /* 0x000f6e0000004200 */
[C---:B----4-:R-:W-:Y:S01]  /*9ed0*/  HMMA.16816.F32 R152, R20.reuse, R164, R152 ;  /* 0x000000a41498723c */ /* 0x050fe20000001898 */
[----:B-1----:R-:W1:Y:S03]  /*9ee0*/  LDSM.16.MT88.4 R32, [R240+0x1900] ;  /* 0x00190000f020783b */ /* 0x002e660000004200 */
[--C-:B------:R-:W-:Y:S02]  /*9ef0*/  FFMA.FTZ R40, R48, c[0x0][0x2d0], -R205.reuse ;  /* 0x0000b40030287a23 */ /* 0x100fe400000108cd */
[----:B------:R-:W4:Y:S01]  /*9f00*/  MUFU.EX2 R48, R41 ;  /* 0x0000002900307308 */ /* 0x000f220000000800 */
[----:B------:R-:W-:Y:S01]  /*9f10*/  FFMA.FTZ R205, R49, c[0x0][0x2d0], -R205 ;  /* 0x0000b40031cd7a23 */ /* 0x000fe200000108cd */
[C---:B------:R-:W-:Y:S04]  /*9f20*/  HMMA.16816.F32 R156, R20.reuse, R166, R156 ;  /* 0x000000a6149c723c */ /* 0x040fe8000000189c */
[----:B------:R-:W-:Y:S03]  /*9f30*/  F2FP.PACK_AB R165, R45, R46 ;  /* 0x0000002e2da5723e */ /* 0x000fe600000000ff */
[----:B------:R-:W-:Y:S01]  /*9f40*/  F2FP.PACK_AB R167, R204, R50 ;  /* 0x00000032cca7723e */ /* 0x000fe200000000ff */
[C---:B------:R-:W-:Y:S01]  /*9f50*/  HMMA.16816.F32 R160, R20.reuse, R28, R160 ;  /* 0x0000001c14a0723c */ /* 0x040fe200000018a0 */
[----:B------:R-:W-:Y:S07]  /*9f60*/  MUFU.EX2 R49, R40 ;  /* 0x0000002800317308 */ /* 0x000fee0000000800 */
[----:B------:R-:W-:Y:S01]  /*9f70*/  HMMA.16816.F32 R16, R20, R30, R16 ;  /* 0x0000001e1410723c */ /* 0x000fe20000001810 */
[----:B------:R-:W1:Y:S02]  /*9f80*/  LDSM.16.MT88.4 R28, [R239+0x1900] ;  /* 0x00190000ef1c783b */ /* 0x000e640000004200 */
[----:B------:R-:W3:Y:S01]  /*9f90*/  MUFU.EX2 R205, R205 ;  /* 0x000000cd00cd7308 */ /* 0x000ee20000000800 */
[----:B----4-:R-:W-:Y:S03]  /*9fa0*/  F2FP.PACK_AB R164, R47, R48 ;  /* 0x000000302fa4723e */ /* 0x010fe600000000ff */
[----:B------:R-:W-:Y:S02]  /*9fb0*/  F2FP.PACK_AB R23, R169, R215 ;  /* 0x000000d7a917723e */ /* 0x000fe400000000ff */
[----:B------:R-:W-:Y:S03]  /*9fc0*/  F2FP.PACK_AB R20, R210, R209 ;  /* 0x000000d1d214723e */ /* 0x000fe600000000ff */
[----:B------:R-:W-:Y:S02]  /*9fd0*/  F2FP.PACK_AB R21, R212, R211 ;  /* 0x000000d3d415723e */ /* 0x000fe400000000ff */
[----:B------:R-:W-:Y:S07]  /*9fe0*/  F2FP.PACK_AB R22, R214, R213 ;  /* 0x000000d5d616723e */ /* 0x000fee00000000ff */
[C---:B-----5:R-:W-:Y:S03]  /*9ff0*/  HMMA.16816.F32 R4, R20.reuse, R24, R4 ;  /* 0x000000181404723c */ /* 0x060fe60000001804 */
[----:B---3--:R-:W-:Y:S01]  /*a000*/  F2FP.PACK_AB R166, R205, R49 ;  /* 0x00000031cda6723e */ /* 0x008fe200000000ff */
[----:B------:R-:W-:Y:S01]  /*a010*/  FFMA.FTZ R203, R180, R172, R203 ;  /* 0x000000acb4cb7223 */ /* 0x000fe200000100cb */
[----:B------:R-:W-:Y:S03]  /*a020*/  MOV R180, R173 ;  /* 0x000000ad00b47202 */ /* 0x000fe60000000f00 */
[C---:B------:R-:W-:Y:S01]  /*a030*/  HMMA.16816.F32 R8, R20.reuse, R26, R8 ;  /* 0x0000001a1408723c */ /* 0x040fe20000001808 */
[----:B------:R-:W3:Y:S03]  /*a040*/  LDSM.16.MT88.4 R24, [R238+0x1900] ;  /* 0x00190000ee18783b */ /* 0x000ee60000004200 */
[----:B------:R-:W-:Y:S01]  /*a050*/  FADD.FTZ R203, R200, R203 ;  /* 0x000000cbc8cb7221 */ /* 0x000fe20000010000 */
[----:B------:R-:W-:Y:S03]  /*a060*/  MOV R200, R168 ;  /* 0x000000a800c87202 */ /* 0x000fe60000000f00 */
[C---:B-1----:R-:W-:Y:S01]  /*a070*/  HMMA.16816.F32 R52, R20.reuse, R32, R52 ;  /* 0x000000201434723c */ /* 0x042fe20000001834 */
[----:B------:R-:W-:Y:S03]  /*a080*/  LDSM.16.MT88.4 R172, [R245+0x2900] ;  /* 0x00290000f5ac783b */ /* 0x000fe60000004200 */
[----:B------:R-:W-:Y:S01]  /*a090*/  FADD.FTZ R198, R198, R203 ;  /* 0x000000cbc6c67221 */ /* 0x000fe20000010000 */
[----:B------:R-:W-:Y:S03]  /*a0a0*/  MOV R203, R179 ;  /* 0x000000b300cb7202 */ /* 0x000fe60000000f00 */
[C---:B------:R-:W-:Y:S01]  /*a0b0*/  HMMA.16816.F32 R56, R20.reuse, R34, R56 ;  /* 0x000000221438723c */ /* 0x040fe20000001838 */
[----:B------:R-:W1:Y:S03]  /*a0c0*/  LDSM.16.MT88.4 R32, [R245+0x4900] ;  /* 0x00490000f520783b */ /* 0x000e660000004200 */
[----:B------:R-:W-:Y:S01]  /*a0d0*/  FADD.FTZ R196, R196, R198 ;  /* 0x000000c6c4c47221 */ /* 0x000fe20000010000 */
[----:B------:R-:W-:Y:S03]  /*a0e0*/  MOV R198, R177 ;  /* 0x000000b100c67202 */ /* 0x000fe60000000f00 */
[C---:B------:R-:W-:Y:S04]  /*a0f0*/  HMMA.16816.F32 R60, R20.reuse, R28, R60 ;  /* 0x0000001c143c723c */ /* 0x040fe8000000183c */
[----:B------:R-:W-:Y:S04]  /*a100*/  FADD.FTZ R196, R192, R196 ;  /* 0x000000c4c0c47221 */ /* 0x000fe80000010000 */
[C---:B------:R-:W-:Y:S01]  /*a110*/  HMMA.16816.F32 R64, R20.reuse, R30, R64 ;  /* 0x0000001e1440723c */ /* 0x040fe20000001840 */
[----:B------:R-:W4:Y:S03]  /*a120*/  LDSM.16.MT88.4 R28, [R240+0x4900] ;  /* 0x00490000f01c783b */ /* 0x000f260000004200 */
[----:B------:R-:W-:Y:S04]  /*a130*/  FADD.FTZ R196, R193, R196 ;  /* 0x000000c4c1c47221 */ /* 0x000fe80000010000 */
[----:B------:R-:W-:Y:S01]  /*a140*/  FADD.FTZ R202, R202, R196 ;  /* 0x000000c4caca7221 */ /* 0x000fe20000010000 */
[C---:B---3--:R-:W-:Y:S03]  /*a150*/  HMMA.16816.F32 R68, R20.reuse, R24, R68 ;  /* 0x000000181444723c */ /* 0x048fe60000001844 */
[----:B------:R-:W-:Y:S04]  /*a160*/  FADD.FTZ R202, R188, R202 ;  /* 0x000000cabcca7221 */ /* 0x000fe80000010000 */
[----:B------:R-:W-:Y:S01]  /*a170*/  FADD.FTZ R185, R185, R202 ;  /* 0x000000cab9b97221 */ /* 0x000fe20000010000 */
[C---:B------:R-:W-:Y:S01]  /*a180*/  HMMA.16816.F32 R72, R20.reuse, R26, R72 ;  /* 0x0000001a1448723c */ /* 0x040fe20000001848 */
[----:B------:R-:W3:Y:S03]  /*a190*/  LDSM.16.MT88.4 R24, [R239+0x4900] ;  /* 0x00490000ef18783b */ /* 0x000ee60000004200 */
[----:B------:R-:W-:Y:S04]  /*a1a0*/  FADD.FTZ R185, R184, R185 ;  /* 0x000000b9b8b97221 */ /* 0x000fe80000010000 */
[C---:B-1----:R-:W-:Y:S04]  /*a1b0*/  HMMA.16816.F32 R76, R20.reuse, R32, R76 ;  /* 0x00000020144c723c */ /* 0x042fe8000000184c */
[----:B------:R-:W-:Y:S02]  /*a1c0*/  FADD.FTZ R191, R191, R185 ;  /* 0x000000b9bfbf7221 */ /* 0x000fe40000010000 */
[----:B--2---:R-:W-:Y:S02]  /*a1d0*/  FFMA.FTZ R201, R3, R43, R201 ;  /* 0x0000002b03c97223 */ /* 0x004fe400000100c9 */
[C---:B------:R-:W-:Y:S01]  /*a1e0*/  HMMA.16816.F32 R80, R20.reuse, R34, R80 ;  /* 0x000000221450723c */ /* 0x040fe20000001850 */
[----:B------:R-:W1:Y:S03]  /*a1f0*/  LDSM.16.MT88.4 R32, [R238+0x4900] ;  /* 0x00490000ee20783b */ /* 0x000e660000004200 */
[----:B------:R-:W-:Y:S01]  /*a200*/  FADD.FTZ R201, R199, R201 ;  /* 0x000000c9c7c97221 */ /* 0x000fe20000010000 */
[----:B------:R-:W-:Y:S01]  /*a210*/  MOV R199, R178 ;  /* 0x000000b200c77202 */ /* 0x000fe20000000f00 */
[----:B------:R-:W-:Y:S02]  /*a220*/  FADD.FTZ R191, R206, R191 ;  /* 0x000000bfcebf7221 */ /* 0x000fe40000010000 */
[C---:B----4-:R-:W-:Y:S01]  /*a230*/  HMMA.16816.F32 R84, R20.reuse, R28, R84 ;  /* 0x0000001c1454723c */ /* 0x050fe20000001854 */
[----:B------:R-:W-:Y:S03]  /*a240*/  LDSM.16.MT88.4 R40, [R245+0x5900] ;  /* 0x00590000f528783b */ /* 0x000fe60000004200 */
[----:B------:R-:W-:Y:S01]  /*a250*/  FADD.FTZ R197, R197, R201 ;  /* 0x000000c9c5c57221 */ /* 0x000fe20000010000 */
[-C--:B------:R-:W-:Y:S01]  /*a260*/  MOV R201, R176.reuse ;  /* 0x000000b000c97202 */ /* 0x080fe20000000f00 */
[----:B------:R-:W-:Y:S02]  /*a270*/  FADD.FTZ R209, R209, R191 ;  /* 0x000000bfd1d17221 */ /* 0x000fe40000010000 */
[C---:B------:R-:W-:Y:S01]  /*a280*/  HMMA.16816.F32 R88, R20.reuse, R30, R88 ;  /* 0x0000001e1458723c */ /* 0x040fe20000001858 */
[----:B------:R-:W2:Y:S03]  /*a290*/  LDSM.16.MT88.4 R28, [R245+0x7900] ;  /* 0x00790000f51c783b */ /* 0x000ea60000004200 */
[----:B------:R-:W-:Y:S02]  /*a2a0*/  FADD.FTZ R209, R210, R209 ;  /* 0x000000d1d2d17221 */ /* 0x000fe40000010000 */
[----:B------:R-:W-:Y:S02]  /*a2b0*/  FADD.FTZ R197, R181, R197 ;  /* 0x000000c5b5c57221 */ /* 0x000fe40000010000 */
        /* <DEDUP_REMOVED lines=8> */
[----:B------:R-:W-:Y:S04]  /*a340*/  FADD.FTZ R190, R190, R195 ;  /* 0x000000c3bebe7221 */ /* 0x000fe80000010000 */
[C---:B------:R-:W-:Y:S01]  /*a350*/  HMMA.16816.F32 R104, R20.reuse, R34, R104 ;  /* 0x000000221468723c */ /* 0x040fe20000001868 */
[----:B------:R-:W1:Y:S03]  /*a360*/  LDSM.16.MT88.4 R32, [R239+0x7900] ;  /* 0x00790000ef20783b */ /* 0x000e660000004200 */
[----:B------:R-:W-:Y:S04]  /*a370*/  FADD.FTZ R190, R186, R190 ;  /* 0x000000bebabe7221 */ /* 0x000fe80000010000 */
[C---:B--2---:R-:W-:Y:S04]  /*a380*/  HMMA.16816.F32 R108, R20.reuse, R28, R108 ;  /* 0x0000001c146c723c */ /* 0x044fe8000000186c */
[----:B------:R-:W-:Y:S04]  /*a390*/  FADD.FTZ R187, R187, R190 ;  /* 0x000000bebbbb7221 */ /* 0x000fe80000010000 */
[C---:B------:R-:W-:Y:S01]  /*a3a0*/  HMMA.16816.F32 R112, R20.reuse, R30, R112 ;  /* 0x0000001e1470723c */ /* 0x040fe20000001870 */
[----:B------:R-:W2:Y:S03]  /*a3b0*/  LDSM.16.MT88.4 R28, [R238+0x7900] ;  /* 0x00790000ee1c783b */ /* 0x000ea60000004200 */
        /* <DEDUP_REMOVED lines=24> */
[----:B------:R-:W-:Y:S01]  /*a540*/  HMMA.16816.F32 R16, R20, R26, R16 ;  /* 0x0000001a1410723c */ /* 0x000fe20000001810 */
[----:B------:R-:W3:Y:S06]  /*a550*/  LDSM.16.MT88.4 R24, [R238+0x2100] ;  /* 0x00210000ee18783b */ /* 0x000eec0000004200 */
[----:B------:R-:W-:Y:S02]  /*a560*/  F2FP.PACK_AB R20, R179, R177 ;  /* 0x000000b1b314723e */ /* 0x000fe400000000ff */
[----:B------:R-:W-:Y:S03]  /*a570*/  F2FP.PACK_AB R21, R178, R176 ;  /* 0x000000b0b215723e */ /* 0x000fe600000000ff */
[----:B------:R-:W-:Y:S02]  /*a580*/  F2FP.PACK_AB R22, R51, R168 ;  /* 0x000000a83316723e */ /* 0x000fe400000000ff */
[----:B------:R-:W-:Y:S07]  /*a590*/  F2FP.PACK_AB R23, R44, R180 ;  /* 0x000000b42c17723e */ /* 0x000fee00000000ff */
[C---:B-1----:R-:W-:Y:S08]  /*a5a0*/  HMMA.16816.F32 R4, R20.reuse, R32, R4 ;  /* 0x000000201404723c */ /* 0x042ff00000001804 */
[C---:B------:R-:W-:Y:S01]  /*a5b0*/  HMMA.16816.F32 R8, R20.reuse, R34, R8 ;  /* 0x000000221408723c */ /* 0x040fe20000001808 */
[----:B------:R-:W-:Y:S07]  /*a5c0*/  LDSM.16.MT88.4 R32, [R240+0x5100] ;  /* 0x00510000f020783b */ /* 0x000fee0000004200 */
[C---:B--2---:R-:W-:Y:S08]  /*a5d0*/  HMMA.16816.F32 R52, R20.reuse, R28, R52 ;  /* 0x0000001c1434723c */ /* 0x044ff00000001834 */
[C---:B------:R-:W-:Y:S01]  /*a5e0*/  HMMA.16816.F32 R56, R20.reuse, R30, R56 ;  /* 0x0000001e1438723c */ /* 0x040fe20000001838 */
[----:B------:R-:W1:Y:S07]  /*a5f0*/  LDSM.16.MT88.4 R28, [R245+0x5100] ;  /* 0x00510000f51c783b */ /* 0x000e6e0000004200 */
[C---:B------:R-:W-:Y:S08]  /*a600*/  HMMA.16816.F32 R60, R20.reuse, R36, R60 ;  /* 0x00000024143c723c */ /* 0x040ff0000000183c */
        /* <DEDUP_REMOVED lines=8> */
[C---:B------:R-:W-:Y:S08]  /*a690*/  HMMA.16816.F32 R84, R20.reuse, R32, R84 ;  /* 0x000000201454723c */ /* 0x040ff00000001854 */
        /* <DEDUP_REMOVED lines=30> */
[----:B------:R-:W-:Y:S01]  /*a880*/  HMMA.16816.F32 R16, R20, R26, R16 ;  /* 0x0000001a1410723c */ /* 0x000fe20000001810 */
[----:B------:R-:W3:Y:S07]  /*a890*/  LDSM.16.MT88.4 R20, [R240+0x5900] ;  /* 0x00590000f014783b */ /* 0x000eee0000004200 */
[C---:B------:R-:W-:Y:S01]  /*a8a0*/  HMMA.16816.F32 R176, R164.reuse, R172, R4 ;  /* 0x000000aca4b0723c */ /* 0x040fe20000001804 */
[----:B------:R-:W5:Y:S07]  /*a8b0*/  LDSM.16.MT88.4 R4, [R239+0x5900] ;  /* 0x00590000ef04783b */ /* 0x000f6e0000004200 */
[C---:B------:R-:W-:Y:S01]  /*a8c0*/  HMMA.16816.F32 R172, R164.reuse, R174, R8 ;  /* 0x000000aea4ac723c */ /* 0x040fe20000001808 */
[----:B------:R-:W3:Y:S07]  /*a8d0*/  LDSM.16.MT88.4 R8, [R238+0x5900] ;  /* 0x00590000ee08783b */ /* 0x000eee0000004200 */
[C---:B-1----:R-:W-:Y:S01]  /*a8e0*/  HMMA.16816.F32 R52, R164.reuse, R28, R52 ;  /* 0x0000001ca434723c */ /* 0x042fe20000001834 */
[----:B------:R-:W1:Y:S07]  /*a8f0*/  LDSM.16.MT88.4 R24, [R245+0x8900] ;  /* 0x00890000f518783b */ /* 0x000e6e0000004200 */
[C---:B------:R-:W-:Y:S01]  /*a900*/  HMMA.16816.F32 R56, R164.reuse, R30, R56 ;  /* 0x0000001ea438723c */ /* 0x040fe20000001838 */
[----:B------:R-:W1:Y:S07]  /*a910*/  LDSM.16.MT88.4 R28, [R240+0x8900] ;  /* 0x00890000f01c783b */ /* 0x000e6e0000004200 */
[C---:B----4-:R-:W-:Y:S08]  /*a920*/  HMMA.16816.F32 R60, R164.reuse, R32, R60 ;  /* 0x00000020a43c723c */ /* 0x050ff0000000183c */
[C---:B------:R-:W-:Y:S01]  /*a930*/  HMMA.16816.F32 R64, R164.reuse, R34, R64 ;  /* 0x00000022a440723c */ /* 0x040fe20000001840 */
[----:B------:R-:W4:Y:S07]  /*a940*/  LDSM.16.MT88.4 R32, [R239+0x8900] ;  /* 0x00890000ef20783b */ /* 0x000f2e0000004200 */
[C---:B--2---:R-:W-:Y:S07]  /*a950*/  HMMA.16816.F32 R68, R164.reuse, R36, R68 ;  /* 0x00000024a444723c */ /* 0x044fee0000001844 */
[----:B------:R-:W-:Y:S01]  /*a960*/  MOV R37, R169 ;  /* 0x000000a900257202 */ /* 0x000fe20000000f00 */
[C---:B------:R-:W-:Y:S01]  /*a970*/  HMMA.16816.F32 R72, R164.reuse, R38, R72 ;  /* 0x00000026a448723c */ /* 0x040fe20000001848 */
[----:B------:R-:W-:Y:S03]  /*a980*/  LDSM.16.MT88.4 R168, [R240+0xb900] ;  /* 0x00b90000f0a8783b */ /* 0x000fe60000004200 */
[----:B------:R-:W-:Y:S04]  /*a990*/  FADD.FTZ R3, R37, R3 ;  /* 0x0000000325037221 */ /* 0x000fe80000010000 */
[C---:B------:R-:W-:Y:S04]  /*a9a0*/  HMMA.16816.F32 R76, R164.reuse, R40, R76 ;  /* 0x00000028a44c723c */ /* 0x040fe8000000184c */
[----:B------:R-:W-:Y:S04]  /*a9b0*/  FADD.FTZ R3, R201, R3 ;  /* 0x00000003c9037221 */ /* 0x000fe80000010000 */
[C---:B------:R-:W-:Y:S04]  /*a9c0*/  HMMA.16816.F32 R80, R164.reuse, R42, R80 ;  /* 0x0000002aa450723c */ /* 0x040fe80000001850 */
[----:B------:R-:W-:Y:S04]  /*a9d0*/  FADD.FTZ R3, R199, R3 ;  /* 0x00000003c7037221 */ /* 0x000fe80000010000 */
[C---:B---3--:R-:W-:Y:S04]  /*a9e0*/  HMMA.16816.F32 R84, R164.reuse, R20, R84 ;  /* 0x00000014a454723c */ /* 0x048fe80000001854 */
[----:B------:R-:W-:Y:S01]  /*a9f0*/  FADD.FTZ R3, R180, R3 ;  /* 0x00000003b4037221 */ /* 0x000fe20000010000 */
[----:B------:R-:W-:Y:S03]  /*aa00*/  MOV R180, R2 ;  /* 0x0000000200b47202 */ /* 0x000fe60000000f00 */
        /* <DEDUP_REMOVED lines=8> */
[C---:B------:R-:W-:Y:S04]  /*aa90*/  HMMA.16816.F32 R100, R164.reuse, R8, R100 ;  /* 0x00000008a464723c */ /* 0x040fe80000001864 */
[----:B------:R-:W-:Y:S04]  /*aaa0*/  FADD.FTZ R44, R50, R44 ;  /* 0x0000002c322c7221 */ /* 0x000fe80000010000 */
[C---:B------:R-:W-:Y:S01]  /*aab0*/  HMMA.16816.F32 R104, R164.reuse, R10, R104 ;  /* 0x0000000aa468723c */ /* 0x040fe20000001868 */
[----:B------:R-:W5:Y:S07]  /*aac0*/  LDSM.16.MT88.4 R8, [R239+0xb900] ;  /* 0x00b90000ef08783b */ /* 0x000f6e0000004200 */
[C---:B-1----:R-:W-:Y:S08]  /*aad0*/  HMMA.16816.F32 R108, R164.reuse, R24, R108 ;  /* 0x00000018a46c723c */ /* 0x042ff0000000186c */
[C---:B------:R-:W-:Y:S08]  /*aae0*/  HMMA.16816.F32 R112, R164.reuse, R26, R112 ;  /* 0x0000001aa470723c */ /* 0x040ff00000001870 */
[C---:B------:R-:W-:Y:S08]  /*aaf0*/  HMMA.16816.F32 R116, R164.reuse, R28, R116 ;  /* 0x0000001ca474723c */ /* 0x040ff00000001874 */
[C---:B------:R-:W-:Y:S08]  /*ab00*/  HMMA.16816.F32 R120, R164.reuse, R30, R120 ;  /* 0x0000001ea478723c */ /* 0x040ff00000001878 */
[C---:B----4-:R-:W-:Y:S08]  /*ab10*/  HMMA.16816.F32 R124, R164.reuse, R32, R124 ;  /* 0x00000020a47c723c */ /* 0x050ff0000000187c */
[C---:B------:R-:W-:Y:S08]  /*ab20*/  HMMA.16816.F32 R128, R164.reuse, R34, R128 ;  /* 0x00000022a480723c */ /* 0x040ff00000001880 */
[C---:B--2---:R-:W-:Y:S08]  /*ab30*/  HMMA.16816.F32 R132, R164.reuse, R20, R132 ;  /* 0x00000014a484723c */ /* 0x044ff00000001884 */
[C---:B------:R-:W-:Y:S08]  /*ab40*/  HMMA.16816.F32 R136, R164.reuse, R22, R136 ;  /* 0x00000016a488723c */ /* 0x040ff00000001888 */
[C---:B---3--:R-:W-:Y:S08]  /*ab50*/  HMMA.16816.F32 R140, R164.reuse, R4, R140 ;  /* 0x00000004a48c723c */ /* 0x048ff0000000188c */
[C---:B------:R-:W-:Y:S01]  /*ab60*/  HMMA.16816.F32 R144, R164.reuse, R6, R144 ;  /* 0x00000006a490723c */ /* 0x040fe20000001890 */
[----:B------:R-:W1:Y:S07]  /*ab70*/  LDSM.16.MT88.4 R4, [R238+0xb900] ;  /* 0x00b90000ee04783b */ /* 0x000e6e0000004200 */
[C---:B------:R-:W-:Y:S08]  /*ab80*/  HMMA.16816.F32 R148, R164.reuse, R168, R148 ;  /* 0x000000a8a494723c */ /* 0x040ff00000001894 */
[C---:B------:R-:W-:Y:S08]  /*ab90*/  HMMA.16816.F32 R168, R164.reuse, R170, R12 ;  /* 0x000000aaa4a8723c */ /* 0x040ff0000000180c */
[C---:B-----5:R-:W-:Y:S07]  /*aba0*/  HMMA.16816.F32 R152, R164.reuse, R8, R152 ;  /* 0x00000008a498723c */ /* 0x060fee0000001898 */
[----:B------:R-:W-:Y:S01]  /*abb0*/  FADD.FTZ R8, R214, R213 ;  /* 0x000000d5d6087221 */ /* 0x000fe20000010000 */
[C---:B------:R-:W-:Y:S04]  /*abc0*/  HMMA.16816.F32 R156, R164.reuse, R10, R156 ;  /* 0x0000000aa49c723c */ /* 0x040fe8000000189c */
[----:B------:R-:W-:Y:S04]  /*abd0*/  FADD.FTZ R8, R198, R8 ;  /* 0x00000008c6087221 */ /* 0x000fe80000010000 */
[----:B------:R-:W-:Y:S01]  /*abe0*/  FADD.FTZ R8, R203, R8 ;  /* 0x00000008cb087221 */ /* 0x000fe20000010000 */
[C---:B-1----:R-:W-:Y:S03]  /*abf0*/  HMMA.16816.F32 R160, R164.reuse, R4, R160 ;  /* 0x00000004a4a0723c */ /* 0x042fe600000018a0 */
[----:B------:R-:W-:Y:S04]  /*ac00*/  FADD.FTZ R8, R200, R8 ;  /* 0x00000008c8087221 */ /* 0x000fe80000010000 */
[----:B------:R-:W-:Y:S01]  /*ac10*/  FADD.FTZ R8, R51, R8 ;  /* 0x0000000833087221 */ /* 0x000fe20000010000 */
[----:B------:R-:W-:Y:S04]  /*ac20*/  HMMA.16816.F32 R164, R164, R6, R16 ;  /* 0x00000006a4a4723c */ /* 0x000fe80000001810 */
[----:B------:R-:W-:Y:S02]  /*ac30*/  FADD.FTZ R48, R48, R8 ;  /* 0x0000000830307221 */ /* 0x000fe40000010000 */
[----:B------:R-:W-:Y:S02]  /*ac40*/  FADD.FTZ R4, R204, R44 ;  /* 0x0000002ccc047221 */ /* 0x000fe40000010000 */
[----:B------:R-:W-:Y:S04]  /*ac50*/  FADD.FTZ R48, R47, R48 ;  /* 0x000000302f307221 */ /* 0x000fe80000010000 */
[----:B------:R-:W-:Y:S04]  /*ac60*/  FADD.FTZ R48, R49, R48 ;  /* 0x0000003031307221 */ /* 0x000fe80000010000 */
[----:B------:R-:W-:Y:S05]  /*ac70*/  FADD.FTZ R3, R205, R48 ;  /* 0x00000030cd037221 */ /* 0x000fea0000010000 */
[----:B------:R1:W-:Y:S04]  /*ac80*/  STL [R1+0x28], R3 ;  /* 0x0000280301007387 */ /* 0x0003e80000100800 */
[----:B------:R2:W-:Y:S01]  /*ac90*/  STL [R1+0x24], R4 ;  /* 0x0000240401007387 */ /* 0x0005e20000100800 */
[----:B-1----:R-:W-:Y:S01]  /*aca0*/  MOV R3, R0 ;  /* 0x0000000000037202 */ /* 0x002fe20000000f00 */
[----:B--2---:R-:W-:-:S05]  /*acb0*/  @P0 BRA `(.L_x_1544) ;  /* 0xffffbe0000000947 */ /* 0x004fca000383ffff */
.L_x_1543:
[----:B------:R-:W2:Y:S04]  /*acc0*/  LDL.LU R6, [R1+0x28] ;  /* 0x0000280001067983 */ /* 0x000ea80000300800 */
[----:B-1----:R-:W3:Y:S01]  /*acd0*/  LDL.LU R4, [R1+0x24] ;  /* 0x0000240001047983 */ /* 0x002ee20000300800 */
[----:B------:R-:W-:-:S03]  /*ace0*/  PLOP3.LUT P2, PT, PT, PT, PT, 0x8, 0x0 ;  /* 0x000000000000781c */ /* 0x000fc60003f4e170 */
        /* <DEDUP_REMOVED lines=13> */
[----:B------:R-:W-:-:S03]  /*adc0*/  @P1 MOV R8, 0x3f317218 ;  /* 0x3f31721800081802 */ /* 0x000fc60000000f00 */
[----:B------:R-:W-:Y:S02]  /*add0*/  @P0 MOV R10, 0x3f317218 ;  /* 0x3f317218000a0802 */ /* 0x000fe40000000f00 */
[----:B------:R-:W-:Y:S02]  /*ade0*/  @P1 FMUL.FTZ R8, R8, c[0x0][0x2d0] ;  /* 0x0000b40008081a20 */ /* 0x000fe40000410000 */
[----:B------:R-:W2:Y:S08]  /*adf0*/  @P0 MUFU.LG2 R7, R4 ;  /* 0x0000000400070308 */ /* 0x000eb00000000c00 */
[----:B------:R-:W3:Y:S01]  /*ae00*/  @P1 MUFU.LG2 R5, R5 ;  /* 0x0000000500051308 */ /* 0x000ee20000000c00 */
[----:B-1----:R-:W-:-:S02]  /*ae10*/  FMUL.FTZ R176, R6, R176 ;  /* 0x000000b006b07220 */ /* 0x002fc40000410000 */
[C---:B------:R-:W-:Y:S02]  /*ae20*/  FMUL.FTZ R177, R6.reuse, R177 ;  /* 0x000000b106b17220 */ /* 0x040fe40000410000 */
[C---:B------:R-:W-:Y:S02]  /*ae30*/  FMUL.FTZ R172, R6.reuse, R172 ;  /* 0x000000ac06ac7220 */ /* 0x040fe40000410000 */
[----:B------:R-:W-:Y:S01]  /*ae40*/  FMUL.FTZ R173, R6, R173 ;  /* 0x000000ad06ad7220 */ /* 0x000fe20000410000 */
[----:B------:R1:W4:Y:S01]  /*ae50*/  @P0 MUFU.RCP R3, R4 ;  /* 0x0000000400030308 */ /* 0x0003220000001000 */
[----:B--2---:R-:W-:Y:S02]  /*ae60*/  @P0 FMUL.FTZ R9, R7, 0.69314718246459960938 ;  /* 0x3f31721807090820 */ /* 0x004fe40000410000 */
[----:B------:R-:W-:Y:S02]  /*ae70*/  @P0 FMUL.FTZ R7, R10, c[0x0][0x2d0] ;  /* 0x0000b4000a070a20 */ /* 0x000fe40000410000 */
[----:B------:R-:W-:-:S02]  /*ae80*/  FMUL.FTZ R52, R6, R52 ;  /* 0x0000003406347220 */ /* 0x000fc40000410000 */
[C---:B------:R-:W-:Y:S02]  /*ae90*/  FMUL.FTZ R53, R6.reuse, R53 ;  /* 0x0000003506357220 */ /* 0x040fe40000410000 */
[----:B---3--:R-:W-:Y:S02]  /*aea0*/  @P1 FMUL.FTZ R5, R5, 0.69314718246459960938 ;  /* 0x3f31721805051820 */ /* 0x008fe40000410000 */
[C---:B------:R-:W-:Y:S02]  /*aeb0*/  FMUL.FTZ R56, R6.reuse, R56 ;  /* 0x0000003806387220 */ /* 0x040fe40000410000 */
[C---:B------:R-:W-:Y:S02]  /*aec0*/  FMUL.FTZ R57, R6.reuse, R57 ;  /* 0x0000003906397220 */ /* 0x040fe40000410000 */
[C---:B------:R-:W-:Y:S01]  /*aed0*/  FMUL.FTZ R60, R6.reuse, R60 ;  /* 0x0000003c063c7220 */ /* 0x040fe20000410000 */
[----:B-1----:R-:W-:Y:S01]  /*aee0*/  MOV R4, 0xff800000 ;  /* 0xff80000000047802 */ /* 0x002fe20000000f00 */
        /* <DEDUP_REMOVED lines=56> */
[----:B----4-:R-:W-:-:S02]  /*b270*/  FMUL.FTZ R178, R3, R178 ;  /* 0x000000b203b27220 */ /* 0x010fc40000410000 */
        /* <DEDUP_REMOVED lines=63> */
[----:B------:R-:W-:Y:S02]  /*b670*/  @P1 FFMA.FTZ R4, R8, R2, R5 ;  /* 0x0000000208041223 */ /* 0x000fe40000010005 */
[----:B------:R-:W-:Y:S02]  /*b680*/  @P0 FFMA.FTZ R6, R7, R0, R9 ;  /* 0x0000000007060223 */ /* 0x000fe40000010009 */
.L_x_1535:
[----:B------:R-:W-:Y:S05]  /*b690*/  @P2 BRA `(.L_x_1547) ;  /* 0x00001f7000002947 */ /* 0x000fea0003800000 */
[----:B------:R-:W1:Y:S01]  /*b6a0*/  S2R R0, SR_CTAID.Y ;  /* 0x0000000000007919 */ /* 0x000e620000002600 */
[----:B------:R-:W-:Y:S01]  /*b6b0*/  IMAD R5, RZ, RZ, -UR11 ;  /* 0x8000000bff057e24 */ /* 0x000fe2000f8e02ff */
[----:B------:R-:W-:Y:S01]  /*b6c0*/  USHF.R.S32.HI UR6, URZ, 0x1f, UR11 ;  /* 0x0000001f3f067899 */ /* 0x000fe2000801140b */
[----:B------:R-:W-:Y:S01]  /*b6d0*/  IMAD.MOV.U32 R9, RZ, RZ, c[0x0][0x4e8] ;  /* 0x00013a00ff097624 */ /* 0x000fe200078e00ff */
[----:B------:R-:W3:Y:S01]  /*b6e0*/  S2R R11, SR_TID.X ;  /* 0x00000000000b7919 */ /* 0x000ee20000002100 */
[----:B------:R-:W-:Y:S01]  /*b6f0*/  ULDC.64 UR4, c[0x0][0x4d0] ;  /* 0x0001340000047ab9 */ /* 0x000fe20000000a00 */
[----:B------:R-:W-:Y:S01]  /*b700*/  BSSY B0, `(.L_x_1548) ;  /* 0x000012d000007945 */ /* 0x000fe20003800000 */
[----:B------:R-:W-:Y:S01]  /*b710*/  UIMAD UR7, UR6, UR4, URZ ;  /* 0x00000004060772a4 */ /* 0x000fe2000f8e023f */
[----:B------:R-:W4:Y:S01]  /*b720*/  S2R R8, SR_CTAID.Z ;  /* 0x0000000000087919 */ /* 0x000f220000002700 */
[----:B--2---:R-:W-:-:S03]  /*b730*/  UIMAD.WIDE.U32 UR8, UR11, UR4, URZ ;  /* 0x000000040b0872a5 */ /* 0x004fc6000f8e003f */
[----:B------:R-:W-:Y:S01]  /*b740*/  BAR.SYNC.DEFER_BLOCKING 0x1, 0x100 ;  /* 0x0044000000007b1d */ /* 0x000fe20000010000 */
[----:B------:R-:W-:Y:S01]  /*b750*/  UIMAD UR7, UR11, UR5, UR7 ;  /* 0x000000050b0772a4 */ /* 0x000fe2000f8e0207 */
[C---:B------:R-:W-:Y:S01]  /*b760*/  ISETP.NE.AND P1, PT, R9.reuse, 0x1, PT ;  /* 0x000000010900780c */ /* 0x040fe20003f25270 */
[----:B------:R-:W-:Y:S01]  /*b770*/  IMAD.U32 R16, RZ, RZ, UR8 ;  /* 0x00000008ff107e24 */ /* 0x000fe2000f8e00ff */
[----:B------:R-:W-:Y:S01]  /*b780*/  MOV R17, UR9 ;  /* 0x0000000900117c02 */ /* 0x000fe20008000f00 */
[----:B------:R-:W-:Y:S01]  /*b790*/  UIADD3 UR7, UR9, UR7, URZ ;  /* 0x0000000709077290 */ /* 0x000fe2000fffe03f */
[----:B------:R-:W-:Y:S01]  /*b7a0*/  IMAD R9, R9, c[0x0][0x388], RZ ;  /* 0x0000e20009097a24 */ /* 0x000fe200078e02ff */
[----:B------:R-:W-:Y:S02]  /*b7b0*/  ULDC.64 UR4, c[0x0][0x438] ;  /* 0x00010e0000047ab9 */ /* 0x000fe40000000a00 */
[----:B------:R-:W-:Y:S02]  /*b7c0*/  UIMAD.WIDE.U32 UR14, UR11, UR4, URZ ;  /* 0x000000040b0e72a5 */ /* 0x000fe4000f8e003f */
[----:B------:R-:W-:Y:S01]  /*b7d0*/  UIMAD UR4, UR6, UR4, URZ ;  /* 0x00000004060472a4 */ /* 0x000fe2000f8e023f */
[----:B-1----:R-:W-:-:S02]  /*b7e0*/  IMAD R5, R5, c[0x0][0x550], R0 ;  /* 0x0001540005057a24 */ /* 0x002fc400078e0200 */
[----:B------:R-:W-:Y:S01]  /*b7f0*/  IMAD.U32 R17, RZ, RZ, UR7 ;  /* 0x00000007ff117e24 */ /* 0x000fe2000f8e00ff */
[----:B------:R-:W-:Y:S01]  /*b800*/  UIMAD UR4, UR11, UR5, UR4 ;  /* 0x000000050b0472a4 */ /* 0x000fe2000f8e0204 */
[----:B---3--:R-:W-:Y:S01]  /*b810*/  SHF.R.S32.HI R0, RZ, 0x1f, R11 ;  /* 0x0000001fff007819 */ /* 0x008fe2000001140b */
[----:B------:R-:W-:Y:S01]  /*b820*/  IMAD.U32 R15, RZ, RZ, UR15 ;  /* 0x0000000fff0f7e24 */ /* 0x000fe2000f8e00ff */
[----:B------:R-:W-:Y:S01]  /*b830*/  MOV R14, UR14 ;  /* 0x0000000e000e7c02 */ /* 0x000fe20008000f00 */
[----:B------:R-:W-:Y:S01]  /*b840*/  UIADD3 UR4, UR15, UR4, URZ ;  /* 0x000000040f047290 */ /* 0x000fe2000fffe03f */
[-C--:B------:R-:W-:Y:S01]  /*b850*/  LEA.HI R13, R0, R11.reuse, RZ, 0x5 ;  /* 0x0000000b000d7211 */ /* 0x080fe200078f28ff */
[----:B----4-:R-:W-:Y:S01]  /*b860*/  IMAD.WIDE.U32 R16, R8, c[0x0][0x4d8], R16 ;  /* 0x0001360008107a25 */ /* 0x010fe200078e0010 */
[----:B------:R-:W-:Y:S02]  /*b870*/  LEA.HI R0, R0, R11, RZ, 0x2 ;  /* 0x0000000b00007211 */ /* 0x000fe400078f10ff */
[----:B------:R-:W-:Y:S01]  /*b880*/  LOP3.LUT R3, R13, 0xffffffe0, RZ, 0xc0, !PT ;  /* 0xffffffe00d037812 */ /* 0x000fe200078ec0ff */
[----:B------:R-:W-:Y:S01]  /*b890*/  IMAD.U32 R15, RZ, RZ, UR4 ;  /* 0x00000004ff0f7e24 */ /* 0x000fe2000f8e00ff */
[----:B------:R-:W-:-:S02]  /*b8a0*/  LOP3.LUT R0, R0, 0xfffffffc, RZ, 0xc0, !PT ;  /* 0xfffffffc00007812 */ /* 0x000fc400078ec0ff */
[----:B------:R-:W-:Y:S01]  /*b8b0*/  SHF.R.S32.HI R7, RZ, 0x5, R13 ;  /* 0x00000005ff077819 */ /* 0x000fe2000001140d */
[----:B------:R-:W-:Y:S01]  /*b8c0*/  IMAD.IADD R3, R11, 0x1, -R3 ;  /* 0x000000010b037824 */ /* 0x000fe200078e0a03 */
[----:B------:R-:W-:Y:S01]  /*b8d0*/  SHF.R.S32.HI R13, RZ, 0x1f, R13 ;  /* 0x0000001fff0d7819 */ /* 0x000fe2000001140d */
[----:B------:R-:W-:Y:S01]  /*b8e0*/  IMAD.WIDE.U32 R14, R8, c[0x0][0x440], R14 ;  /* 0x00011000080e7a25 */ /* 0x000fe200078e000e */
[----:B------:R-:W-:Y:S02]  /*b8f0*/  IADD3 R11, -R0, R11, RZ ;  /* 0x0000000b000b7210 */ /* 0x000fe40007ffe1ff */
[----:B------:R-:W1:Y:S01]  /*b900*/  S2R R0, SR_CTAID.X ;  /* 0x0000000000007919 */ /* 0x000e620000002500 */
[----:B------:R-:W-:Y:S02]  /*b910*/  LEA.HI R13, R13, R7, RZ, 0x3 ;  /* 0x000000070d0d7211 */ /* 0x000fe400078f18ff */
[----:B------:R-:W-:Y:S02]  /*b920*/  SHF.R.S32.HI R2, RZ, 0x1f, R3 ;  /* 0x0000001fff027819 */ /* 0x000fe40000011403 */
[----:B------:R-:W-:-:S02]  /*b930*/  LOP3.LUT R13, R13, 0xffffff8, RZ, 0xc0, !PT ;  /* 0x0ffffff80d0d7812 */ /* 0x000fc400078ec0ff */
[----:B------:R-:W-:Y:S02]  /*b940*/  LEA.HI R10, R11, R11, RZ, 0x1 ;  /* 0x0000000b0b0a7211 */ /* 0x000fe400078f08ff */
[----:B------:R-:W-:Y:S01]  /*b950*/  LEA.HI R2, R2, R3, RZ, 0x2 ;  /* 0x0000000302027211 */ /* 0x000fe200078f10ff */
[----:B------:R-:W-:Y:S01]  /*b960*/  IMAD.IADD R13, R7, 0x1, -R13 ;  /* 0x00000001070d7824 */ /* 0x000fe200078e0a0d */
[----:B------:R-:W-:Y:S02]  /*b970*/  LOP3.LUT R10, R10, 0x1ffffffe, RZ, 0xc0, !PT ;  /* 0x1ffffffe0a0a7812 */ /* 0x000fe400078ec0ff */
[----:B------:R-:W-:Y:S02]  /*b980*/  SHF.R.S32.HI R12, RZ, 0x2, R2 ;  /* 0x00000002ff0c7819 */ /* 0x000fe40000011402 */
[----:B------:R-:W-:Y:S02]  /*b990*/  SHF.R.S32.HI R7, RZ, 0x1f, R8 ;  /* 0x0000001fff077819 */ /* 0x000fe40000011408 */
[----:B------:R-:W-:Y:S01]  /*b9a0*/  IADD3 R10, R11, -R10, RZ ;  /* 0x8000000a0b0a7210 */ /* 0x000fe20007ffe0ff */
[----:B------:R-:W-:Y:S01]  /*b9b0*/  IMAD R12, R13, 0x10, R12 ;  /* 0x000000100d0c7824 */ /* 0x000fe200078e020c */
[----:B------:R-:W-:Y:S01]  /*b9c0*/  LOP3.LUT R2, R2, 0x7ffffffc, RZ, 0xc0, !PT ;  /* 0x7ffffffc02027812 */ /* 0x000fe200078ec0ff */
[----:B------:R-:W-:-:S02]  /*b9d0*/  IMAD R11, R7, c[0x0][0x4d8], RZ ;  /* 0x00013600070b7a24 */ /* 0x000fc400078e02ff */
[----:B------:R-:W-:Y:S02]  /*b9e0*/  IMAD R10, R10, 0x8, R12 ;  /* 0x000000080a0a7824 */ /* 0x000fe400078e020c */
[----:B------:R-:W-:Y:S02]  /*b9f0*/  IMAD R7, R7, c[0x0][0x440], RZ ;  /* 0x0001100007077a24 */ /* 0x000fe400078e02ff */
[----:B------:R-:W-:Y:S01]  /*ba00*/  IMAD R11, R8, c[0x0][0x4dc], R11 ;  /* 0x00013700080b7a24 */ /* 0x000fe200078e020b */
[----:B-1----:R-:W-:Y:S01]  /*ba10*/  LEA R10, R0, R10, 0x7 ;  /* 0x0000000a000a7211 */ /* 0x002fe200078e38ff */
[----:B------:R-:W-:Y:S01]  /*ba20*/  IMAD R7, R8, c[0x0][0x444], R7 ;  /* 0x0001110008077a24 */ /* 0x000fe200078e0207 */
[----:B------:R-:W-:Y:S01]  /*ba30*/  SHF.R.S32.HI R8, RZ, 0x1f, R5 ;  /* 0x0000001fff087819 */ /* 0x000fe20000011405 */
[----:B------:R-:W-:Y:S01]  /*ba40*/  IMAD.IADD R17, R17, 0x1, R11 ;  /* 0x0000000111117824 */ /* 0x000fe200078e020b */
[----:B------:R-:W-:Y:S01]  /*ba50*/  MOV R11, R10 ;  /* 0x0000000a000b7202 */ /* 0x000fe20000000f00 */
[----:B------:R-:W-:Y:S01]  /*ba60*/  IMAD.IADD R15, R15, 0x1, R7 ;  /* 0x000000010f0f7824 */ /* 0x000fe200078e0207 */
[----:B------:R-:W-:Y:S01]  /*ba70*/  LEA R0, R0, R12, 0x7 ;  /* 0x0000000c00007211 */ /* 0x000fe200078e38ff */
[----:B------:R-:W-:-:S04]  /*ba80*/  @P1 IMAD.HI.U32 R7, R10, c[0x0][0x4ec], RZ ;  /* 0x00013b000a071a27 */ /* 0x000fc800078e00ff */
[C---:B------:R-:W-:Y:S01]  /*ba90*/  IMAD R13, R8.reuse, c[0x0][0x4e0], RZ ;  /* 0x00013800080d7a24 */ /* 0x040fe200078e02ff */
[----:B------:R-:W-:Y:S01]  /*baa0*/  @P1 SHF.R.U32.HI R11, RZ, c[0x0][0x4f0], R7 ;  /* 0x00013c00ff0b1a19 */ /* 0x000fe20000011607 */
[----:B------:R-:W-:Y:S02]  /*bab0*/  IMAD R8, R8, c[0x0][0x448], RZ ;  /* 0x0001120008087a24 */ /* 0x000fe400078e02ff */
[C---:B------:R-:W-:Y:S02]  /*bac0*/  IMAD R13, R5.reuse, c[0x0][0x4e4], R13 ;  /* 0x00013900050d7a24 */ /* 0x040fe400078e020d */
[----:B------:R-:W-:Y:S02]  /*bad0*/  IMAD.MOV R7, RZ, RZ, -R11 ;  /* 0x000000ffff077224 */ /* 0x000fe400078e0a0b */
[C---:B------:R-:W-:Y:S02]  /*bae0*/  IMAD R8, R5.reuse, c[0x0][0x44c], R8 ;  /* 0x0001130005087a24 */ /* 0x040fe400078e0208 */
[----:B------:R-:W-:-:S04]  /*baf0*/  IMAD.WIDE.U32 R14, R5, c[0x0][0x448], R14 ;  /* 0x00011200050e7a25 */ /* 0x000fc800078e000e */
[----:B------:R-:W-:Y:S01]  /*bb00*/  IMAD.WIDE.U32 R18, R5, c[0x0][0x4e0], R16 ;  /* 0x0001380005127a25 */ /* 0x000fe200078e0010 */
[----:B------:R-:W-:Y:S02]  /*bb10*/  IADD3 R15, R15, R8, RZ ;  /* 0x000000080f0f7210 */ /* 0x000fe40007ffe0ff */
[----:B------:R-:W-:Y:S01]  /*bb20*/  SHF.R.S32.HI R8, RZ, 0x1f, R11 ;  /* 0x0000001fff087819 */ /* 0x000fe2000001140b */
[----:B------:R-:W-:Y:S01]  /*bb30*/  @P1 IMAD.HI.U32 R5, R10, c[0x0][0x4ec], RZ ;  /* 0x00013b000a051a27 */ /* 0x000fe200078e00ff */
[----:B------:R-:W-:-:S03]  /*bb40*/  IADD3 R18, P0, R11, R18, RZ ;  /* 0x000000120b127210 */ /* 0x000fc60007f1e0ff */
[--C-:B------:R-:W-:Y:S01]  /*bb50*/  IMAD R7, R7, c[0x0][0x4e8], R10.reuse ;  /* 0x00013a0007077a24 */ /* 0x100fe200078e020a */
[----:B------:R-:W-:Y:S01]  /*bb60*/  IADD3.X R19, R8, R19, R13, P0, !PT ;  /* 0x0000001308137210 */ /* 0x000fe200007fe40d */
[----:B------:R-:W-:Y:S01]  /*bb70*/  IMAD.MOV.U32 R16, RZ, RZ, R10 ;  /* 0x000000ffff107224 */ /* 0x000fe200078e000a */
[----:B------:R-:W-:Y:S02]  /*bb80*/  @P1 SHF.R.U32.HI R16, RZ, c[0x0][0x4f0], R5 ;  /* 0x00013c00ff101a19 */ /* 0x000fe40000011605 */
[----:B------:R-:W-:Y:S01]  /*bb90*/  SHF.R.S32.HI R5, RZ, 0x1f, R7 ;  /* 0x0000001fff057819 */ /* 0x000fe20000011407 */
[----:B------:R-:W-:Y:S01]  /*bba0*/  IMAD.WIDE.U32 R18, R7, c[0x0][0x4c8], R18 ;  /* 0x0001320007127a25 */ /* 0x000fe200078e0012 */
[----:B------:R-:W-:-:S03]  /*bbb0*/  SHF.R.S32.HI R11, RZ, 0x1f, R16 ;  /* 0x0000001fff0b7819 */ /* 0x000fc60000011410 */
[----:B------:R-:W-:Y:S02]  /*bbc0*/  IMAD R5, R5, c[0x0][0x4c8], RZ ;  /* 0x0001320005057a24 */ /* 0x000fe400078e02ff */
[----:B------:R-:W-:Y:S02]  /*bbd0*/  IMAD R11, R11, c[0x0][0x430], RZ ;  /* 0x00010c000b0b7a24 */ /* 0x000fe400078e02ff */
[----:B------:R-:W-:Y:S01]  /*bbe0*/  IMAD R5, R7, c[0x0][0x4cc], R5 ;  /* 0x0001330007057a24 */ /* 0x000fe200078e0205 */
[----:B------:R-:W-:Y:S01]  /*bbf0*/  LEA R7, P0, R18, c[0x0][0x4a8], 0x2 ;  /* 0x00012a0012077a11 */ /* 0x000fe200078010ff */
[----:B------:R-:W-:Y:S02]  /*bc00*/  IMAD.MOV R8, RZ, RZ, -R16 ;  /* 0x000000ffff087224 */ /* 0x000fe400078e0a10 */
[----:B------:R-:W-:Y:S02]  /*bc10*/  IMAD.IADD R5, R19, 0x1, R5 ;  /* 0x0000000113057824 */ /* 0x000fe400078e0205 */
[----:B------:R-:W-:Y:S01]  /*bc20*/  IMAD.WIDE.U32 R14, R16, c[0x0][0x430], R14 ;  /* 0x00010c00100e7a25 */ /* 0x000fe200078e000e */
[----:B------:R-:W-:Y:S02]  /*bc30*/  SHFL.IDX PT, R12, R7, RZ, 0x1c1f ;  /* 0x001c1fff070c7589 */ /* 0x000fe400000e0000 */
[----:B------:R-:W-:Y:S01]  /*bc40*/  LEA.HI.X R5, R18, c[0x0][0x4ac], R5, 0x2, P0 ;  /* 0x00012b0012057a11 */ /* 0x000fe200000f1405 */
[----:B------:R-:W-:Y:S01]  /*bc50*/  IMAD R11, R16, c[0x0][0x434], R11 ;  /* 0x00010d00100b7a24 */ /* 0x000fe200078e020b */
[----:B------:R-:W-:Y:S01]  /*bc60*/  LOP3.LUT P0, RZ, R3, 0x3, RZ, 0xc0, !PT ;  /* 0x0000000303ff7812 */ /* 0x000fe2000780c0ff */
[----:B------:R1:W-:Y:S01]  /*bc70*/  SHFL.IDX PT, R16, R7, 0x1, 0x1c1f ;  /* 0x003c1f0007107f89 */ /* 0x0003e200000e0000 */
[----:B------:R-:W-:-:S02]  /*bc80*/  IMAD R8, R8, c[0x0][0x4e8], R10 ;  /* 0x00013a0008087a24 */ /* 0x000fc400078e020a */
[----:B------:R-:W-:Y:S01]  /*bc90*/  ISETP.GE.OR P2, PT, R0, R9, P0 ;  /* 0x000000090000720c */ /* 0x000fe20000746670 */
[----:B------:R-:W2:Y:S01]  /*bca0*/  SHFL.IDX PT, R13, R5, RZ, 0x1c1f ;  /* 0x001c1fff050d7589 */ /* 0x000ea200000e0000 */
[----:B------:R-:W-:Y:S01]  /*bcb0*/  IMAD.IADD R15, R15, 0x1, R11 ;  /* 0x000000010f0f7824 */ /* 0x000fe200078e020b */
[----:B------:R-:W-:Y:S01]  /*bcc0*/  SHF.R.S32.HI R10, RZ, 0x1f, R8 ;  /* 0x0000001fff0a7819 */ /* 0x000fe20000011408 */
[----:B------:R-:W-:Y:S01]  /*bcd0*/  IMAD.IADD R3, R3, 0x1, -R2 ;  /* 0x0000000103037824 */ /* 0x000fe200078e0a02 */
[----:B------:R3:W4:Y:S01]  /*bce0*/  SHFL.IDX PT, R17, R5, 0x1, 0x1c1f ;  /* 0x003c1f0005117f89 */ /* 0x00072200000e0000 */
[----:B------:R-:W-:-:S03]  /*bcf0*/  IMAD.WIDE.U32 R14, R8, c[0x0][0x428], R14 ;  /* 0x00010a00080e7a25 */ /* 0x000fc600078e000e */
[----:B------:R-:W-:Y:S01]  /*bd00*/  SHF.L.U32 R3, R3, 0x1, RZ ;  /* 0x0000000103037819 */ /* 0x000fe200000006ff */
[----:B------:R-:W-:-:S04]  /*bd10*/  IMAD R10, R10, c[0x0][0x428], RZ ;  /* 0x00010a000a0a7a24 */ /* 0x000fc800078e02ff */
[----:B------:R-:W-:-:S05]  /*bd20*/  IMAD R10, R8, c[0x0][0x42c], R10 ;  /* 0x00010b00080a7a24 */ /* 0x000fca00078e020a */
[----:B------:R-:W-:Y:S02]  /*bd30*/  IADD3 R10, R15, R10, RZ ;  /* 0x0000000a0f0a7210 */ /* 0x000fe40007ffe0ff */
[C---:B-1----:R-:W-:Y:S01]  /*bd40*/  LEA R7, P1, R14.reuse, c[0x0][0x400], 0x2 ;  /* 0x000100000e077a11 */ /* 0x042fe200078210ff */
[----:B--2---:R1:W-:Y:S03]  /*bd50*/  @!P2 ST.E [R12.64], R4 ;  /* 0x000000040c00a985 */ /* 0x0043e6000c10190c */
[----:B------:R-:W-:Y:S02]  /*bd60*/  LEA.HI.X R10, R14, c[0x0][0x404], R10, 0x2, P1 ;  /* 0x000101000e0a7a11 */ /* 0x000fe400008f140a */
[----:B---3--:R-:W-:Y:S01]  /*bd70*/  IADD3 R5, R0, 0x8, RZ ;  /* 0x0000000800057810 */ /* 0x008fe20007ffe0ff */
[----:B------:R2:W3:Y:S03]  /*bd80*/  SHFL.IDX PT, R14, R7, RZ, 0x1c1f ;  /* 0x001c1fff070e7589 */ /* 0x0004e600000e0000 */
[CC--:B------:R-:W-:Y:S01]  /*bd90*/  ISETP.GE.OR P0, PT, R5.reuse, R9.reuse, P0 ;  /* 0x000000090500720c */ /* 0x0c0fe20000706670 */
[----:B------:R2:W2:Y:S01]  /*bda0*/  SHFL.IDX PT, R15, R10, RZ, 0x1c1f ;  /* 0x001c1fff0a0f7589 */ /* 0x0004a200000e0000 */
[----:B------:R-:W-:-:S11]  /*bdb0*/  ISETP.GE.AND P1, PT, R5, R9, PT ;  /* 0x000000090500720c */ /* 0x000fd60003f26270 */
[----:B----4-:R4:W-:Y:S01]  /*bdc0*/  @!P0 ST.E [R16.64], R6 ;  /* 0x0000000610008985 */ /* 0x0109e2000c10190c */
[----:B------:R-:W-:Y:S02]  /*bdd0*/  ISETP.GE.AND P0, PT, R0, R9, PT ;  /* 0x000000090000720c */ /* 0x000fe40003f06270 */
[----:B-1----:R-:W-:-:S11]  /*bde0*/  P2R R4, PR, RZ, 0x2 ;  /* 0x00000002ff047803 */ /* 0x002fd60000000000 */
[----:B------:R-:W-:Y:S05]  /*bdf0*/  @P0 BRA `(.L_x_1549) ;  /* 0x00000bd000000947 */ /* 0x000fea0003800000 */
[C---:B--23--:R-:W-:Y:S02]  /*be00*/  ISETP.GE.AND P0, PT, R3.reuse, c[0x0][0x3c8], PT ;  /* 0x0000f20003007a0c */ /* 0x04cfe40003f06270 */
[C---:B------:R-:W-:Y:S02]  /*be10*/  IADD3 R0, R3.reuse, 0x10, RZ ;  /* 0x0000001003007810 */ /* 0x040fe40007ffe0ff */
[C---:B------:R-:W-:Y:S02]  /*be20*/  IADD3 R2, R3.reuse, 0x8, RZ ;  /* 0x0000000803027810 */ /* 0x040fe40007ffe0ff */
[----:B------:R-:W-:Y:S02]  /*be30*/  ISETP.GE.AND P4, PT, R0, c[0x0][0x3c8], PT ;  /* 0x0000f20000007a0c */ /* 0x000fe40003f86270 */
[----:B------:R-:W-:Y:S02]  /*be40*/  ISETP.GE.AND P5, PT, R2, c[0x0][0x3c8], PT ;  /* 0x0000f20002007a0c */ /* 0x000fe40003fa6270 */
[----:B----4-:R-:W-:-:S02]  /*be50*/  IADD3 R6, R3, 0x20, RZ ;  /* 0x0000002003067810 */ /* 0x010fc40007ffe0ff */
[C---:B------:R-:W-:Y:S01]  /*be60*/  IADD3 R5, R3.reuse, 0x28, RZ ;  /* 0x0000002803057810 */ /* 0x040fe20007ffe0ff */
[----:B------:R-:W-:Y:S01]  /*be70*/  @!P0 IMAD.WIDE R8, R3, 0x4, R14 ;  /* 0x0000000403088825 */ /* 0x000fe200078e020e */
[----:B------:R-:W-:Y:S02]  /*be80*/  ISETP.GE.AND P2, PT, R6, c[0x0][0x3c8], PT ;  /* 0x0000f20006007a0c */ /* 0x000fe40003f46270 */
[----:B------:R-:W-:Y:S02]  /*be90*/  ISETP.GE.AND P1, PT, R5, c[0x0][0x3c8], PT ;  /* 0x0000f20005007a0c */ /* 0x000fe40003f26270 */
[----:B------:R1:W-:Y:S03]  /*bea0*/  @!P0 ST.E.64 [R8.64], R176 ;  /* 0x000000b008008985 */ /* 0x0003e6000c101b0c */
[----:B------:R-:W-:-:S04]  /*beb0*/  @!P5 LEA.HI R2, R2, R2, RZ, 0x1 ;  /* 0x000000020202d211 */ /* 0x000fc800078f08ff */
[----:B------:R-:W-:Y:S02]  /*bec0*/  @!P5 LOP3.LUT R2, R2, 0xfffffffe, RZ, 0xc0, !PT ;  /* 0xfffffffe0202d812 */ /* 0x000fe400078ec0ff */
[----:B------:R-:W-:Y:S02]  /*bed0*/  @!P2 LEA.HI R6, R6, R6, RZ, 0x1 ;  /* 0x000000060606a211 */ /* 0x000fe400078f08ff */
[----:B------:R-:W-:Y:S01]  /*bee0*/  @!P1 LEA.HI R5, R5, R5, RZ, 0x1 ;  /* 0x0000000505059211 */ /* 0x000fe200078f08ff */
[----:B------:R-:W-:Y:S01]  /*bef0*/  @!P5 IMAD.WIDE R12, R2, 0x4, R14 ;  /* 0x00000004020cd825 */ /* 0x000fe200078e020e */
[----:B------:R-:W-:Y:S02]  /*bf00*/  IADD3 R2, R3, 0x38, RZ ;  /* 0x0000003803027810 */ /* 0x000fe40007ffe0ff */
[----:B------:R-:W-:Y:S02]  /*bf10*/  @!P2 LOP3.LUT R6, R6, 0xfffffffe, RZ, 0xc0, !PT ;  /* 0xfffffffe0606a812 */ /* 0x000fe400078ec0ff */
[----:B------:R-:W-:Y:S01]  /*bf20*/  @!P1 LOP3.LUT R5, R5, 0xfffffffe, RZ, 0xc0, !PT ;  /* 0xfffffffe05059812 */ /* 0x000fe200078ec0ff */
[----:B------:R2:W-:Y:S01]  /*bf30*/  @!P5 ST.E.64 [R12.64], R172 ;  /* 0x000000ac0c00d985 */ /* 0x0005e2000c101b0c */
[----:B------:R-:W-:-:S03]  /*bf40*/  ISETP.GE.AND P5, PT, R2, c[0x0][0x3c8], PT ;  /* 0x0000f20002007a0c */ /* 0x000fc60003fa6270 */
[----:B------:R-:W-:Y:S01]  /*bf50*/  @!P1 IMAD.WIDE R18, R5, 0x4, R14 ;  /* 0x0000000405129825 */ /* 0x000fe200078e020e */
[C---:B------:R-:W-:Y:S02]  /*bf60*/  IADD3 R5, R3.reuse, 0x50, RZ ;  /* 0x0000005003057810 */ /* 0x040fe40007ffe0ff */
[C---:B-1----:R-:W-:Y:S02]  /*bf70*/  IADD3 R8, R3.reuse, 0x18, RZ ;  /* 0x0000001803087810 */ /* 0x042fe40007ffe0ff */
[----:B------:R-:W-:Y:S02]  /*bf80*/  @!P4 LEA.HI R9, R0, R0, RZ, 0x1 ;  /* 0x000000000009c211 */ /* 0x000fe400078f08ff */
[----:B------:R-:W-:Y:S02]  /*bf90*/  IADD3 R0, R3, 0x30, RZ ;  /* 0x0000003003007810 */ /* 0x000fe40007ffe0ff */
[----:B------:R-:W-:Y:S02]  /*bfa0*/  ISETP.GE.AND P3, PT, R8, c[0x0][0x3c8], PT ;  /* 0x0000f20008007a0c */ /* 0x000fe40003f66270 */
[----:B------:R-:W-:-:S02]  /*bfb0*/  ISETP.GE.AND P0, PT, R0, c[0x0][0x3c8], PT ;  /* 0x0000f20000007a0c */ /* 0x000fc40003f06270 */
[----:B------:R-:W-:Y:S02]  /*bfc0*/  @!P4 LOP3.LUT R9, R9, 0xfffffffe, RZ, 0xc0, !PT ;  /* 0xfffffffe0909c812 */ /* 0x000fe400078ec0ff */
[----:B------:R-:W-:-:S03]  /*bfd0*/  @!P5 LEA.HI R2, R2, R2, RZ, 0x1 ;  /* 0x000000020202d211 */ /* 0x000fc600078f08ff */
[----:B------:R-:W-:Y:S01]  /*bfe0*/  @!P4 IMAD.WIDE R16, R9, 0x4, R14 ;  /* 0x000000040910c825 */ /* 0x000fe200078e020e */
[----:B------:R-:W-:Y:S02]  /*bff0*/  IADD3 R9, R3, 0x40, RZ ;  /* 0x0000004003097810 */ /* 0x000fe40007ffe0ff */
[----:B------:R-:W-:Y:S02]  /*c000*/  @!P5 LOP3.LUT R2, R2, 0xfffffffe, RZ, 0xc0, !PT ;  /* 0xfffffffe0202d812 */ /* 0x000fe400078ec0ff */
[----:B------:R-:W-:Y:S01]  /*c010*/  @!P3 LEA.HI R8, R8, R8, RZ, 0x1 ;  /* 0x000000080808b211 */ /* 0x000fe200078f08ff */
[----:B------:R1:W-:Y:S01]  /*c020*/  @!P4 ST.E.64 [R16.64], R52 ;  /* 0x000000341000c985 */ /* 0x0003e2000c101b0c */
[----:B------:R-:W-:Y:S02]  /*c030*/  @!P0 LEA.HI R0, R0, R0, RZ, 0x1 ;  /* 0x0000000000008211 */ /* 0x000fe400078f08ff */
[----:B------:R-:W-:Y:S02]  /*c040*/  @!P3 LOP3.LUT R8, R8, 0xfffffffe, RZ, 0xc0, !PT ;  /* 0xfffffffe0808b812 */ /* 0x000fe400078ec0ff */
[----:B------:R-:W-:-:S02]  /*c050*/  @!P0 LOP3.LUT R0, R0, 0xfffffffe, RZ, 0xc0, !PT ;  /* 0xfffffffe00008812 */ /* 0x000fc400078ec0ff */
[----:B------:R-:W-:Y:S01]  /*c060*/  ISETP.GE.AND P4, PT, R9, c[0x0][0x3c8], PT ;  /* 0x0000f20009007a0c */ /* 0x000fe20003f86270 */
[----:B--2---:R-:W-:Y:S01]  /*c070*/  @!P3 IMAD.WIDE R12, R8, 0x4, R14 ;  /* 0x00000004080cb825 */ /* 0x004fe200078e020e */
[----:B------:R-:W-:-:S03]  /*c080*/  IADD3 R8, R3, 0x60, RZ ;  /* 0x0000006003087810 */ /* 0x000fc60007ffe0ff */
[----:B------:R-:W-:Y:S01]  /*c090*/  @!P0 IMAD.WIDE R20, R0, 0x4, R14 ;  /* 0x0000000400148825 */ /* 0x000fe200078e020e */
[----:B------:R2:W-:Y:S01]  /*c0a0*/  @!P3 ST.E.64 [R12.64], R56 ;  /* 0x000000380c00b985 */ /* 0x0005e2000c101b0c */
[----:B------:R-:W-:-:S06]  /*c0b0*/  IADD3 R0, R3, 0x58, RZ ;  /* 0x0000005803007810 */ /* 0x000fcc0007ffe0ff */
[----:B------:R-:W-:-:S04]  /*c0c0*/  @!P4 LEA.HI R9, R9, R9, RZ, 0x1 ;  /* 0x000000090909c211 */ /* 0x000fc800078f08ff */
[----:B------:R-:W-:Y:S01]  /*c0d0*/  @!P4 LOP3.LUT R9, R9, 0xfffffffe, RZ, 0xc0, !PT ;  /* 0xfffffffe0909c812 */ /* 0x000fe200078ec0ff */
[----:B-1----:R-:W-:Y:S01]  /*c0e0*/  @!P2 IMAD.WIDE R16, R6, 0x4, R14 ;  /* 0x000000040610a825 */ /* 0x002fe200078e020e */
[----:B------:R-:W-:-:S04]  /*c0f0*/  IADD3 R6, R3, 0x48, RZ ;  /* 0x0000004803067810 */ /* 0x000fc80007ffe0ff */
[----:B------:R1:W-:Y:S01]  /*c100*/  @!P2 ST.E.64 [R16.64], R60 ;  /* 0x0000003c1000a985 */ /* 0x0003e2000c101b0c */
[----:B------:R-:W-:Y:S02]  /*c110*/  ISETP.GE.AND P3, PT, R6, c[0x0][0x3c8], PT ;  /* 0x0000f20006007a0c */ /* 0x000fe40003f66270 */
[----:B------:R-:W-:Y:S01]  /*c120*/  ISETP.GE.AND P2, PT, R5, c[0x0][0x3c8], PT ;  /* 0x0000f20005007a0c */ /* 0x000fe20003f46270 */
[----:B------:R-:W-:Y:S01]  /*c130*/  @!P1 ST.E.64 [R18.64], R64 ;  /* 0x0000004012009985 */ /* 0x000fe2000c101b0c */
[----:B------:R-:W-:-:S03]  /*c140*/  ISETP.GE.AND P1, PT, R0, c[0x0][0x3c8], PT ;  /* 0x0000f20000007a0c */ /* 0x000fc60003f26270 */
[----:B------:R3:W-:Y:S01]  /*c150*/  @!P0 ST.E.64 [R20.64], R68 ;  /* 0x0000004414008985 */ /* 0x0007e2000c101b0c */
[----:B------:R-:W-:Y:S01]  /*c160*/  ISETP.GE.AND P0, PT, R8, c[0x0][0x3c8], PT ;  /* 0x0000f20008007a0c */ /* 0x000fe20003f06270 */
[----:B--2---:R-:W-:Y:S01]  /*c170*/  @!P5 IMAD.WIDE R12, R2, 0x4, R14 ;  /* 0x00000004020cd825 */ /* 0x004fe200078e020e */
[----:B------:R-:W-:-:S03]  /*c180*/  IADD3 R2, R3, 0x68, RZ ;  /* 0x0000006803027810 */ /* 0x000fc60007ffe0ff */
[----:B------:R-:W-:Y:S01]  /*c190*/  @!P3 LEA.HI R6, R6, R6, RZ, 0x1 ;  /* 0x000000060606b211 */ /* 0x000fe200078f08ff */
[----:B------:R2:W-:Y:S01]  /*c1a0*/  @!P5 ST.E.64 [R12.64], R72 ;  /* 0x000000480c00d985 */ /* 0x0005e2000c101b0c */
[----:B------:R-:W-:Y:S02]  /*c1b0*/  @!P2 LEA.HI R5, R5, R5, RZ, 0x1 ;  /* 0x000000050505a211 */ /* 0x000fe400078f08ff */
[----:B------:R-:W-:Y:S02]  /*c1c0*/  @!P1 LEA.HI R0, R0, R0, RZ, 0x1 ;  /* 0x0000000000009211 */ /* 0x000fe400078f08ff */
[----:B------:R-:W-:Y:S02]  /*c1d0*/  @!P3 LOP3.LUT R6, R6, 0xfffffffe, RZ, 0xc0, !PT ;  /* 0xfffffffe0606b812 */ /* 0x000fe400078ec0ff */
[----:B------:R-:W-:Y:S02]  /*c1e0*/  @!P0 LEA.HI R8, R8, R8, RZ, 0x1 ;  /* 0x0000000808088211 */ /* 0x000fe400078f08ff */
[----:B------:R-:W-:-:S02]  /*c1f0*/  @!P2 LOP3.LUT R5, R5, 0xfffffffe, RZ, 0xc0, !PT ;  /* 0xfffffffe0505a812 */ /* 0x000fc400078ec0ff */
[----:B------:R-:W-:Y:S02]  /*c200*/  @!P0 LOP3.LUT R8, R8, 0xfffffffe, RZ, 0xc0, !PT ;  /* 0xfffffffe08088812 */ /* 0x000fe400078ec0ff */
[----:B------:R-:W-:Y:S01]  /*c210*/  ISETP.GE.AND P5, PT, R2, c[0x0][0x3c8], PT ;  /* 0x0000f20002007a0c */ /* 0x000fe20003fa6270 */
[--C-:B-1----:R-:W-:Y:S01]  /*c220*/  @!P4 IMAD.WIDE R16, R9, 0x4, R14.reuse ;  /* 0x000000040910c825 */ /* 0x102fe200078e020e */
[----:B------:R-:W-:Y:S02]  /*c230*/  IADD3 R9, R3, 0x70, RZ ;  /* 0x0000007003097810 */ /* 0x000fe40007ffe0ff */
[----:B------:R-:W-:Y:S02]  /*c240*/  @!P1 LOP3.LUT R0, R0, 0xfffffffe, RZ, 0xc0, !PT ;  /* 0xfffffffe00009812 */ /* 0x000fe400078ec0ff */
[----:B------:R1:W-:Y:S01]  /*c250*/  @!P4 ST.E.64 [R16.64], R76 ;  /* 0x0000004c1000c985 */ /* 0x0003e2000c101b0c */
[----:B------:R-:W-:Y:S01]  /*c260*/  ISETP.GE.AND P4, PT, R9, c[0x0][0x3c8], PT ;  /* 0x0000f20009007a0c */ /* 0x000fe20003f86270 */
[----:B---3--:R-:W-:Y:S01]  /*c270*/  @!P0 IMAD.WIDE R20, R8, 0x4, R14 ;  /* 0x0000000408148825 */ /* 0x008fe200078e020e */
[----:B------:R-:W-:-:S03]  /*c280*/  IADD3 R8, R3, 0x78, RZ ;  /* 0x0000007803087810 */ /* 0x000fc60007ffe0ff */
[--C-:B------:R-:W-:Y:S01]  /*c290*/  @!P1 IMAD.WIDE R18, R0, 0x4, R14.reuse ;  /* 0x0000000400129825 */ /* 0x100fe200078e020e */
[----:B------:R-:W-:Y:S02]  /*c2a0*/  @!P5 LEA.HI R2, R2, R2, RZ, 0x1 ;  /* 0x000000020202d211 */ /* 0x000fe400078f08ff */
[C---:B------:R-:W-:Y:S01]  /*c2b0*/  IADD3 R0, R3.reuse, 0x90, RZ ;  /* 0x0000009003007810 */ /* 0x040fe20007ffe0ff */
[----:B--2---:R-:W-:Y:S01]  /*c2c0*/  @!P3 IMAD.WIDE R12, R6, 0x4, R14 ;  /* 0x00000004060cb825 */ /* 0x004fe200078e020e */
[----:B------:R-:W-:-:S03]  /*c2d0*/  IADD3 R6, R3, 0x80, RZ ;  /* 0x0000008003067810 */ /* 0x000fc60007ffe0ff */
[----:B------:R-:W-:Y:S01]  /*c2e0*/  @!P4 LEA.HI R9, R9, R9, RZ, 0x1 ;  /* 0x000000090909c211 */ /* 0x000fe200078f08ff */
[----:B------:R2:W-:Y:S01]  /*c2f0*/  @!P3 ST.E.64 [R12.64], R80 ;  /* 0x000000500c00b985 */ /* 0x0005e2000c101b0c */
[----:B------:R-:W-:Y:S02]  /*c300*/  ISETP.GE.AND P3, PT, R8, c[0x0][0x3c8], PT ;  /* 0x0000f20008007a0c */ /* 0x000fe40003f66270 */
[----:B------:R-:W-:Y:S02]  /*c310*/  @!P5 LOP3.LUT R2, R2, 0xfffffffe, RZ, 0xc0, !PT ;  /* 0xfffffffe0202d812 */ /* 0x000fe400078ec0ff */
[----:B------:R-:W-:Y:S01]  /*c320*/  @!P4 LOP3.LUT R9, R9, 0xfffffffe, RZ, 0xc0, !PT ;  /* 0xfffffffe0909c812 */ /* 0x000fe200078ec0ff */
[----:B-1----:R-:W-:Y:S01]  /*c330*/  @!P2 IMAD.WIDE R16, R5, 0x4, R14 ;  /* 0x000000040510a825 */ /* 0x002fe200078e020e */
[----:B------:R-:W-:-:S07]  /*c340*/  IADD3 R5, R3, 0x88, RZ ;  /* 0x0000008803057810 */ /* 0x000fce0007ffe0ff */
[----:B------:R-:W-:Y:S01]  /*c350*/  @!P3 LEA.HI R8, R8, R8, RZ, 0x1 ;  /* 0x000000080808b211 */ /* 0x000fe200078f08ff */
[----:B------:R1:W-:Y:S01]  /*c360*/  @!P2 ST.E.64 [R16.64], R84 ;  /* 0x000000541000a985 */ /* 0x0003e2000c101b0c */
[----:B------:R-:W-:Y:S02]  /*c370*/  ISETP.GE.AND P2, PT, R6, c[0x0][0x3c8], PT ;  /* 0x0000f20006007a0c */ /* 0x000fe40003f46270 */
[----:B------:R-:W-:Y:S01]  /*c380*/  @!P3 LOP3.LUT R8, R8, 0xfffffffe, RZ, 0xc0, !PT ;  /* 0xfffffffe0808b812 */ /* 0x000fe200078ec0ff */
[----:B------:R3:W-:Y:S01]  /*c390*/  @!P1 ST.E.64 [R18.64], R88 ;  /* 0x0000005812009985 */ /* 0x0007e2000c101b0c */
[----:B------:R-:W-:-:S03]  /*c3a0*/  ISETP.GE.AND P1, PT, R5, c[0x0][0x3c8], PT ;  /* 0x0000f20005007a0c */ /* 0x000fc60003f26270 */
[----:B------:R-:W-:Y:S01]  /*c3b0*/  @!P0 ST.E.64 [R20.64], R92 ;  /* 0x0000005c14008985 */ /* 0x000fe2000c101b0c */
[----:B------:R-:W-:Y:S01]  /*c3c0*/  ISETP.GE.AND P0, PT, R0, c[0x0][0x3c8], PT ;  /* 0x0000f20000007a0c */ /* 0x000fe20003f06270 */
[----:B--2---:R-:W-:Y:S01]  /*c3d0*/  @!P5 IMAD.WIDE R12, R2, 0x4, R14 ;  /* 0x00000004020cd825 */ /* 0x004fe200078e020e */
[----:B------:R-:W-:-:S03]  /*c3e0*/  IADD3 R2, R3, 0x98, RZ ;  /* 0x0000009803027810 */ /* 0x000fc60007ffe0ff */
[----:B------:R-:W-:Y:S01]  /*c3f0*/  @!P2 LEA.HI R6, R6, R6, RZ, 0x1 ;  /* 0x000000060606a211 */ /* 0x000fe200078f08ff */
[----:B------:R2:W-:Y:S01]  /*c400*/  @!P5 ST.E.64 [R12.64], R96 ;  /* 0x000000600c00d985 */ /* 0x0005e2000c101b0c */
[----:B------:R-:W-:Y:S02]  /*c410*/  ISETP.GE.AND P5, PT, R2, c[0x0][0x3c8], PT ;  /* 0x0000f20002007a0c */ /* 0x000fe40003fa6270 */
[----:B------:R-:W-:Y:S02]  /*c420*/  @!P1 LEA.HI R5, R5, R5, RZ, 0x1 ;  /* 0x0000000505059211 */ /* 0x000fe400078f08ff */
[----:B------:R-:W-:Y:S02]  /*c430*/  @!P2 LOP3.LUT R6, R6, 0xfffffffe, RZ, 0xc0, !PT ;  /* 0xfffffffe0606a812 */ /* 0x000fe400078ec0ff */
[----:B------:R-:W-:-:S04]  /*c440*/  @!P0 LEA.HI R0, R0, R0, RZ, 0x1 ;  /* 0x0000000000008211 */ /* 0x000fc800078f08ff */
[----:B------:R-:W-:Y:S01]  /*c450*/  @!P0 LOP3.LUT R0, R0, 0xfffffffe, RZ, 0xc0, !PT ;  /* 0xfffffffe00008812 */ /* 0x000fe200078ec0ff */
[--C-:B-1----:R-:W-:Y:S01]  /*c460*/  @!P4 IMAD.WIDE R16, R9, 0x4, R14.reuse ;  /* 0x000000040910c825 */ /* 0x102fe200078e020e */
[----:B------:R-:W-:Y:S02]  /*c470*/  @!P1 LOP3.LUT R9, R5, 0xfffffffe, RZ, 0xc0, !PT ;  /* 0xfffffffe05099812 */ /* 0x000fe400078ec0ff */
[----:B------:R-:W-:Y:S01]  /*c480*/  IADD3 R5, R3, 0xa0, RZ ;  /* 0x000000a003057810 */ /* 0x000fe20007ffe0ff */
[----:B---3--:R-:W-:Y:S01]  /*c490*/  @!P0 IMAD.WIDE R18, R0, 0x4, R14 ;  /* 0x0000000400128825 */ /* 0x008fe200078e020e */
[----:B------:R1:W-:Y:S01]  /*c4a0*/  @!P4 ST.E.64 [R16.64], R100 ;  /* 0x000000641000c985 */ /* 0x0003e2000c101b0c */
[----:B------:R-:W-:Y:S02]  /*c4b0*/  @!P5 LEA.HI R2, R2, R2, RZ, 0x1 ;  /* 0x000000020202d211 */ /* 0x000fe400078f08ff */
[----:B------:R-:W-:Y:S02]  /*c4c0*/  ISETP.GE.AND P6, PT, R5, c[0x0][0x3c8], PT ;  /* 0x0000f20005007a0c */ /* 0x000fe40003fc6270 */
[----:B------:R-:W-:-:S02]  /*c4d0*/  IADD3 R0, R3, 0xb8, RZ ;  /* 0x000000b803007810 */ /* 0x000fc40007ffe0ff */
[----:B------:R-:W-:Y:S02]  /*c4e0*/  @!P5 LOP3.LUT R11, R2, 0xfffffffe, RZ, 0xc0, !PT ;  /* 0xfffffffe020bd812 */ /* 0x000fe400078ec0ff */
[----:B------:R-:W-:Y:S01]  /*c4f0*/  IADD3 R2, R3, 0xc8, RZ ;  /* 0x000000c803027810 */ /* 0x000fe20007ffe0ff */
[----:B--2---:R-:W-:-:S04]  /*c500*/  @!P3 IMAD.WIDE R12, R8, 0x4, R14 ;  /* 0x00000004080cb825 */ /* 0x004fc800078e020e */
[----:B------:R-:W-:Y:S01]  /*c510*/  @!P1 IMAD.WIDE R8, R9, 0x4, R14 ;  /* 0x0000000409089825 */ /* 0x000fe200078e020e */
[----:B------:R2:W-:Y:S01]  /*c520*/  @!P3 ST.E.64 [R12.64], R104 ;  /* 0x000000680c00b985 */ /* 0x0005e2000c101b0c */
[----:B------:R-:W-:-:S04]  /*c530*/  @!P6 LEA.HI R5, R5, R5, RZ, 0x1 ;  /* 0x000000050505e211 */ /* 0x000fc800078f08ff */
[----:B------:R-:W-:Y:S01]  /*c540*/  @!P6 LOP3.LUT R5, R5, 0xfffffffe, RZ, 0xc0, !PT ;  /* 0xfffffffe0505e812 */ /* 0x000fe200078ec0ff */
[----:B-1----:R-:W-:Y:S01]  /*c550*/  @!P2 IMAD.WIDE R16, R6, 0x4, R14 ;  /* 0x000000040610a825 */ /* 0x002fe200078e020e */
[----:B------:R-:W-:-:S04]  /*c560*/  IADD3 R6, R3, 0xb0, RZ ;  /* 0x000000b003067810 */ /* 0x000fc80007ffe0ff */
[----:B------:R1:W-:Y:S01]  /*c570*/  @!P2 ST.E.64 [R16.64], R108 ;  /* 0x0000006c1000a985 */ /* 0x0003e2000c101b0c */
[----:B------:R-:W-:Y:S02]  /*c580*/  ISETP.GE.AND P3, PT, R6, c[0x0][0x3c8], PT ;  /* 0x0000f20006007a0c */ /* 0x000fe40003f66270 */
[----:B------:R-:W-:Y:S01]  /*c590*/  ISETP.GE.AND P2, PT, R0, c[0x0][0x3c8], PT ;  /* 0x0000f20000007a0c */ /* 0x000fe20003f46270 */
[----:B------:R3:W-:Y:S04]  /*c5a0*/  @!P1 ST.E.64 [R8.64], R112 ;  /* 0x0000007008009985 */ /* 0x0007e8000c101b0c */
[----:B------:R4:W-:Y:S01]  /*c5b0*/  @!P0 ST.E.64 [R18.64], R116 ;  /* 0x0000007412008985 */ /* 0x0009e2000c101b0c */
[----:B------:R-:W-:Y:S01]  /*c5c0*/  ISETP.GE.AND P0, PT, R2, c[0x0][0x3c8], PT ;  /* 0x0000f20002007a0c */ /* 0x000fe20003f06270 */
[----:B--2---:R-:W-:-:S04]  /*c5d0*/  @!P5 IMAD.WIDE R12, R11, 0x4, R14 ;  /* 0x000000040b0cd825 */ /* 0x004fc800078e020e */
[----:B------:R-:W-:Y:S01]  /*c5e0*/  @!P3 LEA.HI R6, R6, R6, RZ, 0x1 ;  /* 0x000000060606b211 */ /* 0x000fe200078f08ff */
[----:B------:R2:W-:Y:S01]  /*c5f0*/  @!P5 ST.E.64 [R12.64], R120 ;  /* 0x000000780c00d985 */ /* 0x0005e2000c101b0c */
[----:B------:R-:W-:Y:S02]  /*c600*/  @!P2 LEA.HI R0, R0, R0, RZ, 0x1 ;  /* 0x000000000000a211 */ /* 0x000fe400078f08ff */
[----:B------:R-:W-:Y:S02]  /*c610*/  @!P3 LOP3.LUT R6, R6, 0xfffffffe, RZ, 0xc0, !PT ;  /* 0xfffffffe0606b812 */ /* 0x000fe400078ec0ff */
[----:B------:R-:W-:Y:S02]  /*c620*/  @!P2 LOP3.LUT R0, R0, 0xfffffffe, RZ, 0xc0, !PT ;  /* 0xfffffffe0000a812 */ /* 0x000fe400078ec0ff */
[----:B------:R-:W-:-:S04]  /*c630*/  @!P0 LEA.HI R2, R2, R2, RZ, 0x1 ;  /* 0x0000000202028211 */ /* 0x000fc800078f08ff */
[----:B------:R-:W-:Y:S01]  /*c640*/  @!P0 LOP3.LUT R2, R2, 0xfffffffe, RZ, 0xc0, !PT ;  /* 0xfffffffe02028812 */ /* 0x000fe200078ec0ff */
[--C-:B-1----:R-:W-:Y:S01]  /*c650*/  @!P3 IMAD.WIDE R16, R6, 0x4, R14.reuse ;  /* 0x000000040610b825 */ /* 0x102fe200078e020e */
[C---:B------:R-:W-:Y:S02]  /*c660*/  IADD3 R6, R3.reuse, 0xf0, RZ ;  /* 0x000000f003067810 */ /* 0x040fe40007ffe0ff */
[C---:B---3--:R-:W-:Y:S02]  /*c670*/  IADD3 R8, R3.reuse, 0xa8, RZ ;  /* 0x000000a803087810 */ /* 0x048fe40007ffe0ff */
[----:B------:R-:W-:Y:S02]  /*c680*/  IADD3 R9, R3, 0xc0, RZ ;  /* 0x000000c003097810 */ /* 0x000fe40007ffe0ff */
[----:B------:R-:W-:Y:S01]  /*c690*/  ISETP.GE.AND P4, PT, R8, c[0x0][0x3c8], PT ;  /* 0x0000f20008007a0c */ /* 0x000fe20003f86270 */
[----:B----4-:R-:W-:Y:S01]  /*c6a0*/  @!P2 IMAD.WIDE R18, R0, 0x4, R14 ;  /* 0x000000040012a825 */ /* 0x010fe200078e020e */
[----:B------:R-:W-:-:S02]  /*c6b0*/  ISETP.GE.AND P1, PT, R9, c[0x0][0x3c8], PT ;  /* 0x0000f20009007a0c */ /* 0x000fc40003f26270 */
[----:B------:R-:W-:Y:S01]  /*c6c0*/  IADD3 R0, R3, 0xd0, RZ ;  /* 0x000000d003007810 */ /* 0x000fe20007ffe0ff */
[----:B--2---:R-:W-:-:S03]  /*c6d0*/  @!P6 IMAD.WIDE R12, R5, 0x4, R14 ;  /* 0x00000004050ce825 */ /* 0x004fc600078e020e */
[----:B------:R-:W-:Y:S02]  /*c6e0*/  ISETP.GE.AND P5, PT, R0, c[0x0][0x3c8], PT ;  /* 0x0000f20000007a0c */ /* 0x000fe40003fa6270 */
[----:B------:R-:W-:-:S03]  /*c6f0*/  IADD3 R5, R3, 0xf8, RZ ;  /* 0x000000f803057810 */ /* 0x000fc60007ffe0ff */
[----:B------:R-:W-:Y:S01]  /*c700*/  @!P4 LEA.HI R8, R8, R8, RZ, 0x1 ;  /* 0x000000080808c211 */ /* 0x000fe200078f08ff */
[----:B------:R1:W-:Y:S01]  /*c710*/  @!P6 ST.E.64 [R12.64], R124 ;  /* 0x0000007c0c00e985 */ /* 0x0003e2000c101b0c */
[----:B------:R-:W-:Y:S02]  /*c720*/  @!P1 LEA.HI R9, R9, R9, RZ, 0x1 ;  /* 0x0000000909099211 */ /* 0x000fe400078f08ff */
[----:B------:R-:W-:Y:S02]  /*c730*/  @!P4 LOP3.LUT R8, R8, 0xfffffffe, RZ, 0xc0, !PT ;  /* 0xfffffffe0808c812 */ /* 0x000fe400078ec0ff */
[----:B------:R-:W-:Y:S02]  /*c740*/  @!P1 LOP3.LUT R9, R9, 0xfffffffe, RZ, 0xc0, !PT ;  /* 0xfffffffe09099812 */ /* 0x000fe400078ec0ff */
[----:B------:R-:W-:-:S04]  /*c750*/  @!P5 LEA.HI R0, R0, R0, RZ, 0x1 ;  /* 0x000000000000d211 */ /* 0x000fc800078f08ff */
[----:B------:R-:W-:Y:S01]  /*c760*/  @!P5 LOP3.LUT R0, R0, 0xfffffffe, RZ, 0xc0, !PT ;  /* 0xfffffffe0000d812 */ /* 0x000fe200078ec0ff */
[----:B-1----:R-:W-:-:S04]  /*c770*/  @!P4 IMAD.WIDE R12, R8, 0x4, R14 ;  /* 0x00000004080cc825 */ /* 0x002fc800078e020e */
[----:B------:R-:W-:Y:S01]  /*c780*/  @!P1 IMAD.WIDE R8, R9, 0x4, R14 ;  /* 0x0000000409089825 */ /* 0x000fe200078e020e */
[----:B------:R1:W-:Y:S04]  /*c790*/  @!P4 ST.E.64 [R12.64], R128 ;  /* 0x000000800c00c985 */ /* 0x0003e8000c101b0c */
[----:B------:R-:W-:Y:S04]  /*c7a0*/  @!P3 ST.E.64 [R16.64], R132 ;  /* 0x000000841000b985 */ /* 0x000fe8000c101b0c */
[----:B------:R-:W-:Y:S04]  /*c7b0*/  @!P2 ST.E.64 [R18.64], R136 ;  /* 0x000000881200a985 */ /* 0x000fe8000c101b0c */
[----:B------:R2:W-:Y:S01]  /*c7c0*/  @!P1 ST.E.64 [R8.64], R140 ;  /* 0x0000008c08009985 */ /* 0x0005e2000c101b0c */
[----:B------:R-:W-:-:S13]  /*c7d0*/  ISETP.GE.AND P1, PT, R6, c[0x0][0x3c8], PT ;  /* 0x0000f20006007a0c */ /* 0x000fda0003f26270 */
[----:B------:R-:W-:Y:S01]  /*c7e0*/  @!P1 LEA.HI R6, R6, R6, RZ, 0x1 ;  /* 0x0000000606069211 */ /* 0x000fe200078f08ff */
[--C-:B-1----:R-:W-:Y:S01]  /*c7f0*/  @!P0 IMAD.WIDE R12, R2, 0x4, R14.reuse ;  /* 0x00000004020c8825 */ /* 0x102fe200078e020e */
[----:B------:R-:W-:Y:S02]  /*c800*/  IADD3 R2, R3, 0xd8, RZ ;  /* 0x000000d803027810 */ /* 0x000fe40007ffe0ff */
[----:B------:R-:W-:Y:S02]  /*c810*/  @!P1 LOP3.LUT R6, R6, 0xfffffffe, RZ, 0xc0, !PT ;  /* 0xfffffffe06069812 */ /* 0x000fe400078ec0ff */
[----:B------:R-:W-:Y:S01]  /*c820*/  ISETP.GE.AND P4, PT, R2, c[0x0][0x3c8], PT ;  /* 0x0000f20002007a0c */ /* 0x000fe20003f86270 */
[----:B------:R1:W-:Y:S01]  /*c830*/  @!P0 ST.E.64 [R12.64], R144 ;  /* 0x000000900c008985 */ /* 0x0003e2000c101b0c */
[----:B------:R-:W-:Y:S01]  /*c840*/  ISETP.GE.AND P0, PT, R5, c[0x0][0x3c8], PT ;  /* 0x0000f20005007a0c */ /* 0x000fe20003f06270 */
[----:B------:R-:W-:Y:S01]  /*c850*/  @!P1 IMAD.WIDE R20, R6, 0x4, R14 ;  /* 0x0000000406149825 */ /* 0x000fe200078e020e */
[----:B--2---:R-:W-:-:S02]  /*c860*/  IADD3 R9, R3, 0xe0, RZ ;  /* 0x000000e003097810 */ /* 0x004fc40007ffe0ff */
[----:B------:R-:W-:Y:S02]  /*c870*/  IADD3 R8, R3, 0xe8, RZ ;  /* 0x000000e803087810 */ /* 0x000fe40007ffe0ff */
[----:B------:R-:W-:Y:S02]  /*c880*/  ISETP.GE.AND P3, PT, R9, c[0x0][0x3c8], PT ;  /* 0x0000f20009007a0c */ /* 0x000fe40003f66270 */
[----:B------:R-:W-:-:S03]  /*c890*/  ISETP.GE.AND P2, PT, R8, c[0x0][0x3c8], PT ;  /* 0x0000f20008007a0c */ /* 0x000fc60003f46270 */
[----:B------:R-:W-:Y:S02]  /*c8a0*/  @!P4 LEA.HI R2, R2, R2, RZ, 0x1 ;  /* 0x000000020202c211 */ /* 0x000fe400078f08ff */
[----:B------:R-:W-:Y:S02]  /*c8b0*/  @!P0 LEA.HI R5, R5, R5, RZ, 0x1 ;  /* 0x0000000505058211 */ /* 0x000fe400078f08ff */
[----:B------:R-:W-:Y:S02]  /*c8c0*/  @!P4 LOP3.LUT R2, R2, 0xfffffffe, RZ, 0xc0, !PT ;  /* 0xfffffffe0202c812 */ /* 0x000fe400078ec0ff */
[----:B------:R-:W-:Y:S02]  /*c8d0*/  @!P0 LOP3.LUT R5, R5, 0xfffffffe, RZ, 0xc0, !PT ;  /* 0xfffffffe05058812 */ /* 0x000fe400078ec0ff */
[----:B------:R-:W-:Y:S01]  /*c8e0*/  @!P3 LEA.HI R9, R9, R9, RZ, 0x1 ;  /* 0x000000090909b211 */ /* 0x000fe200078f08ff */
[----:B------:R-:W-:Y:S01]  /*c8f0*/  @!P4 IMAD.WIDE R16, R2, 0x4, R14 ;  /* 0x000000040210c825 */ /* 0x000fe200078e020e */
[----:B------:R-:W-:-:S02]  /*c900*/  @!P2 LEA.HI R8, R8, R8, RZ, 0x1 ;  /* 0x000000080808a211 */ /* 0x000fc400078f08ff */
[----:B------:R-:W-:Y:S02]  /*c910*/  @!P3 LOP3.LUT R9, R9, 0xfffffffe, RZ, 0xc0, !PT ;  /* 0xfffffffe0909b812 */ /* 0x000fe400078ec0ff */
[----:B------:R-:W-:Y:S01]  /*c920*/  @!P2 LOP3.LUT R8, R8, 0xfffffffe, RZ, 0xc0, !PT ;  /* 0xfffffffe0808a812 */ /* 0x000fe200078ec0ff */
[----:B-1----:R-:W-:-:S04]  /*c930*/  @!P5 IMAD.WIDE R12, R0, 0x4, R14 ;  /* 0x00000004000cd825 */ /* 0x002fc800078e020e */
        /* <DEDUP_REMOVED lines=9> */
.L_x_1549:
[----:B--23--:R-:W-:Y:S05]  /*c9d0*/  BSYNC B0 ;  /* 0x0000000000007941 */ /* 0x00cfea0003800000 */
.L_x_1548:
[----:B------:R-:W-:Y:S01]  /*c9e0*/  ISETP.NE.AND P0, PT, R4, RZ, PT ;  /* 0x000000ff0400720c */ /* 0x000fe20003f05270 */
[----:B------:R2:W3:Y:S04]  /*c9f0*/  SHFL.IDX PT, R11, R10, 0x1, 0x1c1f ;  /* 0x003c1f000a0b7f89 */ /* 0x0004e800000e0000 */
[----:B------:R2:W1:Y:S08]  /*ca00*/  SHFL.IDX PT, R10, R7, 0x1, 0x1c1f ;  /* 0x003c1f00070a7f89 */ /* 0x00047000000e0000 */
        /* <DEDUP_REMOVED lines=12> */
[--C-:B-1234-:R-:W-:Y:S01]  /*cad0*/  @!P2 IMAD.WIDE R6, R3, 0x4, R10.reuse ;  /* 0x000000040306a825 */ /* 0x11efe200078e020a */
[----:B------:R-:W-:Y:S02]  /*cae0*/  @!P1 LOP3.LUT R5, R5, 0xfffffffe, RZ, 0xc0, !PT ;  /* 0xfffffffe05059812 */ /* 0x000fe400078ec0ff */
[----:B------:R-:W-:Y:S02]  /*caf0*/  @!P0 LOP3.LUT R4, R4, 0xfffffffe, RZ, 0xc0, !PT ;  /* 0xfffffffe04048812 */ /* 0x000fe400078ec0ff */
[----:B------:R1:W-:Y:S01]  /*cb00*/  @!P2 ST.E.64 [R6.64], R178 ;  /* 0x000000b20600a985 */ /* 0x0003e2000c101b0c */
[----:B------:R-:W-:Y:S01]  /*cb10*/  @!P1 IMAD.WIDE R8, R5, 0x4, R10 ;  /* 0x0000000405089825 */ /* 0x000fe200078e020a */
[----:B------:R-:W-:-:S02]  /*cb20*/  @!P6 LEA.HI R2, R2, R2, RZ, 0x1 ;  /* 0x000000020202e211 */ /* 0x000fc400078f08ff */
[----:B------:R-:W-:Y:S01]  /*cb30*/  @!P5 LEA.HI R0, R0, R0, RZ, 0x1 ;  /* 0x000000000000d211 */ /* 0x000fe200078f08ff */
[--C-:B------:R-:W-:Y:S01]  /*cb40*/  @!P0 IMAD.WIDE R4, R4, 0x4, R10.reuse ;  /* 0x0000000404048825 */ /* 0x100fe200078e020a */
[----:B------:R2:W-:Y:S01]  /*cb50*/  @!P1 ST.E.64 [R8.64], R174 ;  /* 0x000000ae08009985 */ /* 0x0005e2000c101b0c */
[----:B------:R-:W-:Y:S02]  /*cb60*/  @!P6 LOP3.LUT R2, R2, 0xfffffffe, RZ, 0xc0, !PT ;  /* 0xfffffffe0202e812 */ /* 0x000fe400078ec0ff */
[----:B------:R-:W-:Y:S01]  /*cb70*/  @!P5 LOP3.LUT R0, R0, 0xfffffffe, RZ, 0xc0, !PT ;  /* 0xfffffffe0000d812 */ /* 0x000fe200078ec0ff */
[----:B------:R3:W-:Y:S02]  /*cb80*/  @!P0 ST.E.64 [R4.64], R54 ;  /* 0x0000003604008985 */ /* 0x0007e4000c101b0c */
[----:B------:R-:W-:Y:S01]  /*cb90*/  @!P6 IMAD.WIDE R12, R2, 0x4, R10 ;  /* 0x00000004020ce825 */ /* 0x000fe200078e020a */
[----:B------:R-:W-:-:S03]  /*cba0*/  IADD3 R2, R3, 0x50, RZ ;  /* 0x0000005003027810 */ /* 0x000fc60007ffe0ff */
[----:B------:R-:W-:Y:S01]  /*cbb0*/  @!P5 IMAD.WIDE R14, R0, 0x4, R10 ;  /* 0x00000004000ed825 */ /* 0x000fe200078e020a */
[----:B------:R4:W-:Y:S01]  /*cbc0*/  @!P6 ST.E.64 [R12.64], R58 ;  /* 0x0000003a0c00e985 */ /* 0x0009e2000c101b0c */
[C---:B------:R-:W-:Y:S02]  /*cbd0*/  IADD3 R0, R3.reuse, 0x58, RZ ;  /* 0x0000005803007810 */ /* 0x040fe40007ffe0ff */
[----:B------:R-:W-:Y:S01]  /*cbe0*/  ISETP.GE.AND P6, PT, R2, c[0x0][0x3c8], PT ;  /* 0x0000f20002007a0c */ /* 0x000fe20003fc6270 */
[----:B------:R5:W-:Y:S01]  /*cbf0*/  @!P5 ST.E.64 [R14.64], R62 ;  /* 0x0000003e0e00d985 */ /* 0x000be2000c101b0c */
[----:B------:R-:W-:Y:S02]  /*cc00*/  ISETP.GE.AND P5, PT, R0, c[0x0][0x3c8], PT ;  /* 0x0000f20000007a0c */ /* 0x000fe40003fa6270 */
[C---:B-1----:R-:W-:Y:S02]  /*cc10*/  IADD3 R7, R3.reuse, 0x30, RZ ;  /* 0x0000003003077810 */ /* 0x042fe40007ffe0ff */
[----:B------:R-:W-:-:S02]  /*cc20*/  IADD3 R6, R3, 0x38, RZ ;  /* 0x0000003803067810 */ /* 0x000fc40007ffe0ff */
[----:B------:R-:W-:Y:S02]  /*cc30*/  ISETP.GE.AND P3, PT, R7, c[0x0][0x3c8], PT ;  /* 0x0000f20007007a0c */ /* 0x000fe40003f66270 */
[C---:B--2---:R-:W-:Y:S02]  /*cc40*/  IADD3 R8, R3.reuse, 0x28, RZ ;  /* 0x0000002803087810 */ /* 0x044fe40007ffe0ff */
[----:B------:R-:W-:Y:S02]  /*cc50*/  ISETP.GE.AND P2, PT, R6, c[0x0][0x3c8], PT ;  /* 0x0000f20006007a0c */ /* 0x000fe40003f46270 */
[C---:B---3--:R-:W-:Y:S02]  /*cc60*/  IADD3 R5, R3.reuse, 0x40, RZ ;  /* 0x0000004003057810 */ /* 0x048fe40007ffe0ff */
[----:B------:R-:W-:Y:S02]  /*cc70*/  IADD3 R4, R3, 0x48, RZ ;  /* 0x0000004803047810 */ /* 0x000fe40007ffe0ff */
[----:B------:R-:W-:-:S02]  /*cc80*/  ISETP.GE.AND P4, PT, R8, c[0x0][0x3c8], PT ;  /* 0x0000f20008007a0c */ /* 0x000fc40003f86270 */
[----:B------:R-:W-:Y:S02]  /*cc90*/  ISETP.GE.AND P1, PT, R5, c[0x0][0x3c8], PT ;  /* 0x0000f20005007a0c */ /* 0x000fe40003f26270 */
[----:B------:R-:W-:Y:S02]  /*cca0*/  ISETP.GE.AND P0, PT, R4, c[0x0][0x3c8], PT ;  /* 0x0000f20004007a0c */ /* 0x000fe40003f06270 */
[----:B------:R-:W-:Y:S02]  /*ccb0*/  @!P3 LEA.HI R7, R7, R7, RZ, 0x1 ;  /* 0x000000070707b211 */ /* 0x000fe400078f08ff */
[----:B------:R-:W-:Y:S02]  /*ccc0*/  @!P2 LEA.HI R6, R6, R6, RZ, 0x1 ;  /* 0x000000060606a211 */ /* 0x000fe400078f08ff */
[----:B------:R-:W-:Y:S02]  /*ccd0*/  @!P3 LOP3.LUT R7, R7, 0xfffffffe, RZ, 0xc0, !PT ;  /* 0xfffffffe0707b812 */ /* 0x000fe400078ec0ff */
[----:B------:R-:W-:-:S02]  /*cce0*/  @!P2 LOP3.LUT R6, R6, 0xfffffffe, RZ, 0xc0, !PT ;  /* 0xfffffffe0606a812 */ /* 0x000fc400078ec0ff */
[----:B------:R-:W-:Y:S01]  /*ccf0*/  @!P4 LEA.HI R8, R8, R8, RZ, 0x1 ;  /* 0x000000080808c211 */ /* 0x000fe200078f08ff */
[--C-:B----4-:R-:W-:Y:S01]  /*cd00*/  @!P3 IMAD.WIDE R12, R7, 0x4, R10.reuse ;  /* 0x00000004070cb825 */ /* 0x110fe200078e020a */
[----:B------:R-:W-:Y:S02]  /*cd10*/  @!P1 LEA.HI R5, R5, R5, RZ, 0x1 ;  /* 0x0000000505059211 */ /* 0x000fe400078f08ff */
[----:B------:R-:W-:Y:S01]  /*cd20*/  @!P0 LEA.HI R4, R4, R4, RZ, 0x1 ;  /* 0x0000000404048211 */ /* 0x000fe200078f08ff */
[--C-:B------:R-:W-:Y:S01]  /*cd30*/  @!P2 IMAD.WIDE R6, R6, 0x4, R10.reuse ;  /* 0x000000040606a825 */ /* 0x100fe200078e020a */
[----:B------:R-:W-:Y:S02]  /*cd40*/  @!P4 LOP3.LUT R8, R8, 0xfffffffe, RZ, 0xc0, !PT ;  /* 0xfffffffe0808c812 */ /* 0x000fe400078ec0ff */
[----:B------:R-:W-:Y:S02]  /*cd50*/  @!P1 LOP3.LUT R5, R5, 0xfffffffe, RZ, 0xc0, !PT ;  /* 0xfffffffe05059812 */ /* 0x000fe400078ec0ff */
[----:B------:R-:W-:Y:S01]  /*cd60*/  @!P0 LOP3.LUT R4, R4, 0xfffffffe, RZ, 0xc0, !PT ;  /* 0xfffffffe04048812 */ /* 0x000fe200078ec0ff */
[----:B------:R-:W-:Y:S01]  /*cd70*/  @!P4 IMAD.WIDE R8, R8, 0x4, R10 ;  /* 0x000000040808c825 */ /* 0x000fe200078e020a */
[----:B------:R-:W-:-:S02]  /*cd80*/  @!P6 LEA.HI R2, R2, R2, RZ, 0x1 ;  /* 0x000000020202e211 */ /* 0x000fc400078f08ff */
[----:B------:R-:W-:Y:S01]  /*cd90*/  @!P5 LEA.HI R0, R0, R0, RZ, 0x1 ;  /* 0x000000000000d211 */ /* 0x000fe200078f08ff */
[--C-:B-----5:R-:W-:Y:S01]  /*cda0*/  @!P1 IMAD.WIDE R14, R5, 0x4, R10.reuse ;  /* 0x00000004050e9825 */ /* 0x120fe200078e020a */
[----:B------:R1:W-:Y:S01]  /*cdb0*/  @!P4 ST.E.64 [R8.64], R66 ;  /* 0x000000420800c985 */ /* 0x0003e2000c101b0c */
[----:B------:R-:W-:Y:S02]  /*cdc0*/  @!P6 LOP3.LUT R2, R2, 0xfffffffe, RZ, 0xc0, !PT ;  /* 0xfffffffe0202e812 */ /* 0x000fe400078ec0ff */
[----:B------:R-:W-:Y:S01]  /*cdd0*/  @!P0 IMAD.WIDE R4, R4, 0x4, R10 ;  /* 0x0000000404048825 */ /* 0x000fe200078e020a */
[----:B------:R2:W-:Y:S01]  /*cde0*/  @!P3 ST.E.64 [R12.64], R70 ;  /* 0x000000460c00b985 */ /* 0x0005e2000c101b0c */
[----:B------:R-:W-:-:S03]  /*cdf0*/  @!P5 LOP3.LUT R0, R0, 0xfffffffe, RZ, 0xc0, !PT ;  /* 0xfffffffe0000d812 */ /* 0x000fc600078ec0ff */
[----:B------:R3:W-:Y:S04]  /*ce00*/  @!P2 ST.E.64 [R6.64], R74 ;  /* 0x0000004a0600a985 */ /* 0x0007e8000c101b0c */
[----:B------:R4:W-:Y:S04]  /*ce10*/  @!P1 ST.E.64 [R14.64], R78 ;  /* 0x0000004e0e009985 */ /* 0x0009e8000c101b0c */
[----:B------:R5:W-:Y:S01]  /*ce20*/  @!P0 ST.E.64 [R4.64], R82 ;  /* 0x0000005204008985 */ /* 0x000be2000c101b0c */
[----:B-1----:R-:W-:-:S04]  /*ce30*/  IADD3 R8, R3, 0x60, RZ ;  /* 0x0000006003087810 */ /* 0x002fc80007ffe0ff */
[----:B------:R-:W-:Y:S01]  /*ce40*/  ISETP.GE.AND P4, PT, R8, c[0x0][0x3c8], PT ;  /* 0x0000f20008007a0c */ /* 0x000fe20003f86270 */
[--C-:B--2---:R-:W-:Y:S01]  /*ce50*/  @!P6 IMAD.WIDE R12, R2, 0x4, R10.reuse ;  /* 0x00000004020ce825 */ /* 0x104fe200078e020a */
[C---:B------:R-:W-:Y:S02]  /*ce60*/  IADD3 R2, R3.reuse, 0x88, RZ ;  /* 0x0000008803027810 */ /* 0x040fe40007ffe0ff */
[C---:B---3--:R-:W-:Y:S02]  /*ce70*/  IADD3 R7, R3.reuse, 0x68, RZ ;  /* 0x0000006803077810 */ /* 0x048fe40007ffe0ff */
[----:B------:R-:W-:Y:S01]  /*ce80*/  IADD3 R6, R3, 0x70, RZ ;  /* 0x0000007003067810 */ /* 0x000fe20007ffe0ff */
[----:B------:R1:W-:Y:S01]  /*ce90*/  @!P6 ST.E.64 [R12.64], R86 ;  /* 0x000000560c00e985 */ /* 0x0003e2000c101b0c */
[----:B------:R-:W-:Y:S01]  /*cea0*/  ISETP.GE.AND P3, PT, R7, c[0x0][0x3c8], PT ;  /* 0x0000f20007007a0c */ /* 0x000fe20003f66270 */
[----:B----4-:R-:W-:Y:S01]  /*ceb0*/  @!P5 IMAD.WIDE R14, R0, 0x4, R10 ;  /* 0x00000004000ed825 */ /* 0x010fe200078e020a */
[----:B------:R-:W-:-:S02]  /*cec0*/  ISETP.GE.AND P2, PT, R6, c[0x0][0x3c8], PT ;  /* 0x0000f20006007a0c */ /* 0x000fc40003f46270 */
[C---:B-----5:R-:W-:Y:S02]  /*ced0*/  IADD3 R5, R3.reuse, 0x78, RZ ;  /* 0x0000007803057810 */ /* 0x060fe40007ffe0ff */
[----:B------:R-:W-:Y:S01]  /*cee0*/  IADD3 R4, R3, 0x80, RZ ;  /* 0x0000008003047810 */ /* 0x000fe20007ffe0ff */
[----:B------:R2:W-:Y:S01]  /*cef0*/  @!P5 ST.E.64 [R14.64], R90 ;  /* 0x0000005a0e00d985 */ /* 0x0005e2000c101b0c */
[----:B------:R-:W-:Y:S02]  /*cf00*/  ISETP.GE.AND P1, PT, R5, c[0x0][0x3c8], PT ;  /* 0x0000f20005007a0c */ /* 0x000fe40003f26270 */
[----:B------:R-:W-:Y:S02]  /*cf10*/  ISETP.GE.AND P0, PT, R4, c[0x0][0x3c8], PT ;  /* 0x0000f20004007a0c */ /* 0x000fe40003f06270 */
[----:B------:R-:W-:Y:S02]  /*cf20*/  @!P4 LEA.HI R8, R8, R8, RZ, 0x1 ;  /* 0x000000080808c211 */ /* 0x000fe400078f08ff */
[----:B------:R-:W-:-:S02]  /*cf30*/  @!P3 LEA.HI R7, R7, R7, RZ, 0x1 ;  /* 0x000000070707b211 */ /* 0x000fc400078f08ff */
[----:B------:R-:W-:Y:S02]  /*cf40*/  @!P2 LEA.HI R6, R6, R6, RZ, 0x1 ;  /* 0x000000060606a211 */ /* 0x000fe400078f08ff */
[----:B------:R-:W-:Y:S02]  /*cf50*/  @!P4 LOP3.LUT R8, R8, 0xfffffffe, RZ, 0xc0, !PT ;  /* 0xfffffffe0808c812 */ /* 0x000fe400078ec0ff */
[----:B------:R-:W-:Y:S02]  /*cf60*/  @!P3 LOP3.LUT R7, R7, 0xfffffffe, RZ, 0xc0, !PT ;  /* 0xfffffffe0707b812 */ /* 0x000fe400078ec0ff */
[----:B------:R-:W-:Y:S01]  /*cf70*/  @!P1 LEA.HI R5, R5, R5, RZ, 0x1 ;  /* 0x0000000505059211 */ /* 0x000fe200078f08ff */
[----:B------:R-:W-:Y:S01]  /*cf80*/  @!P4 IMAD.WIDE R8, R8, 0x4, R10 ;  /* 0x000000040808c825 */ /* 0x000fe200078e020a */
[----:B------:R-:W-:Y:S02]  /*cf90*/  @!P0 LEA.HI R4, R4, R4, RZ, 0x1 ;  /* 0x0000000404048211 */ /* 0x000fe400078f08ff */
[----:B------:R-:W-:-:S02]  /*cfa0*/  @!P2 LOP3.LUT R6, R6, 0xfffffffe, RZ, 0xc0, !PT ;  /* 0xfffffffe0606a812 */ /* 0x000fc400078ec0ff */
[----:B------:R-:W-:Y:S01]  /*cfb0*/  @!P1 LOP3.LUT R5, R5, 0xfffffffe, RZ, 0xc0, !PT ;  /* 0xfffffffe05059812 */ /* 0x000fe200078ec0ff */
[--C-:B-1----:R-:W-:Y:S01]  /*cfc0*/  @!P3 IMAD.WIDE R12, R7, 0x4, R10.reuse ;  /* 0x00000004070cb825 */ /* 0x102fe200078e020a */
[----:B------:R-:W-:Y:S01]  /*cfd0*/  @!P0 LOP3.LUT R4, R4, 0xfffffffe, RZ, 0xc0, !PT ;  /* 0xfffffffe04048812 */ /* 0x000fe200078ec0ff */
[----:B------:R1:W-:Y:S01]  /*cfe0*/  @!P4 ST.E.64 [R8.64], R94 ;  /* 0x0000005e0800c985 */ /* 0x0003e2000c101b0c */
[----:B------:R-:W-:Y:S01]  /*cff0*/  IADD3 R0, R3, 0x90, RZ ;  /* 0x0000009003007810 */ /* 0x000fe20007ffe0ff */
[--C-:B------:R-:W-:Y:S01]  /*d000*/  @!P2 IMAD.WIDE R6, R6, 0x4, R10.reuse ;  /* 0x000000040606a825 */ /* 0x100fe200078e020a */
[----:B------:R-:W-:Y:S01]  /*d010*/  ISETP.GE.AND P6, PT, R2, c[0x0][0x3c8], PT ;  /* 0x0000f20002007a0c */ /* 0x000fe20003fc6270 */
[----:B------:R3:W-:Y:S01]  /*d020*/  @!P3 ST.E.64 [R12.64], R98 ;  /* 0x000000620c00b985 */ /* 0x0007e2000c101b0c */
[----:B------:R-:W-:Y:S01]  /*d030*/  ISETP.GE.AND P5, PT, R0, c[0x0][0x3c8], PT ;  /* 0x0000f20000007a0c */ /* 0x000fe20003fa6270 */
[--C-:B--2---:R-:W-:Y:S02]  /*d040*/  @!P1 IMAD.WIDE R14, R5, 0x4, R10.reuse ;  /* 0x00000004050e9825 */ /* 0x104fe400078e020a */
[----:B------:R2:W-:Y:S02]  /*d050*/  @!P2 ST.E.64 [R6.64], R102 ;  /* 0x000000660600a985 */ /* 0x0005e4000c101b0c */
[----:B------:R-:W-:-:S02]  /*d060*/  @!P0 IMAD.WIDE R4, R4, 0x4, R10 ;  /* 0x0000000404048825 */ /* 0x000fc400078e020a */
[----:B------:R4:W-:Y:S04]  /*d070*/  @!P1 ST.E.64 [R14.64], R106 ;  /* 0x0000006a0e009985 */ /* 0x0009e8000c101b0c */
[----:B------:R5:W-:Y:S01]  /*d080*/  @!P0 ST.E.64 [R4.64], R110 ;  /* 0x0000006e04008985 */ /* 0x000be2000c101b0c */
[----:B------:R-:W-:Y:S02]  /*d090*/  @!P6 LEA.HI R2, R2, R2, RZ, 0x1 ;  /* 0x000000020202e211 */ /* 0x000fe400078f08ff */
[----:B------:R-:W-:Y:S02]  /*d0a0*/  @!P5 LEA.HI R0, R0, R0, RZ, 0x1 ;  /* 0x000000000000d211 */ /* 0x000fe400078f08ff */
[----:B------:R-:W-:Y:S02]  /*d0b0*/  @!P6 LOP3.LUT R2, R2, 0xfffffffe, RZ, 0xc0, !PT ;  /* 0xfffffffe0202e812 */ /* 0x000fe400078ec0ff */
[----:B------:R-:W-:-:S02]  /*d0c0*/  @!P5 LOP3.LUT R0, R0, 0xfffffffe, RZ, 0xc0, !PT ;  /* 0xfffffffe0000d812 */ /* 0x000fc400078ec0ff */
[----:B-1----:R-:W-:-:S04]  /*d0d0*/  IADD3 R8, R3, 0x98, RZ ;  /* 0x0000009803087810 */ /* 0x002fc80007ffe0ff */
[----:B------:R-:W-:Y:S01]  /*d0e0*/  ISETP.GE.AND P4, PT, R8, c[0x0][0x3c8], PT ;  /* 0x0000f20008007a0c */ /* 0x000fe20003f86270 */
[--C-:B---3--:R-:W-:Y:S01]  /*d0f0*/  @!P6 IMAD.WIDE R12, R2, 0x4, R10.reuse ;  /* 0x00000004020ce825 */ /* 0x108fe200078e020a */
[C---:B------:R-:W-:Y:S02]  /*d100*/  IADD3 R2, R3.reuse, 0xc0, RZ ;  /* 0x000000c003027810 */ /* 0x040fe40007ffe0ff */
[C---:B--2---:R-:W-:Y:S02]  /*d110*/  IADD3 R7, R3.reuse, 0xa0, RZ ;  /* 0x000000a003077810 */ /* 0x044fe40007ffe0ff */
        /* <DEDUP_REMOVED lines=40> */
[C---:B--2---:R-:W-:Y:S02]  /*d3a0*/  IADD3 R7, R3.reuse, 0xd8, RZ ;  /* 0x000000d803077810 */ /* 0x044fe40007ffe0ff */
[----:B------:R-:W-:Y:S02]  /*d3b0*/  IADD3 R6, R3, 0xe0, RZ ;  /* 0x000000e003067810 */ /* 0x000fe40007ffe0ff */
[----:B------:R1:W-:Y:S01]  /*d3c0*/  @!P6 ST.E.64 [R12.64], R142 ;  /* 0x0000008e0c00e985 */ /* 0x0003e2000c101b0c */
[----:B------:R-:W-:Y:S01]  /*d3d0*/  ISETP.GE.AND P3, PT, R7, c[0x0][0x3c8], PT ;  /* 0x0000f20007007a0c */ /* 0x000fe20003f66270 */
[----:B----4-:R-:W-:Y:S01]  /*d3e0*/  @!P5 IMAD.WIDE R14, R0, 0x4, R10 ;  /* 0x00000004000ed825 */ /* 0x010fe200078e020a */
[----:B------:R-:W-:Y:S02]  /*d3f0*/  ISETP.GE.AND P2, PT, R6, c[0x0][0x3c8], PT ;  /* 0x0000f20006007a0c */ /* 0x000fe40003f46270 */
[----:B-----5:R-:W-:-:S02]  /*d400*/  IADD3 R5, R3, 0xe8, RZ ;  /* 0x000000e803057810 */ /* 0x020fc40007ffe0ff */
[----:B------:R-:W-:Y:S01]  /*d410*/  IADD3 R4, R3, 0xf0, RZ ;  /* 0x000000f003047810 */ /* 0x000fe20007ffe0ff */
[----:B------:R2:W-:Y:S01]  /*d420*/  @!P5 ST.E.64 [R14.64], R146 ;  /* 0x000000920e00d985 */ /* 0x0005e2000c101b0c */
[----:B------:R-:W-:Y:S02]  /*d430*/  ISETP.GE.AND P1, PT, R5, c[0x0][0x3c8], PT ;  /* 0x0000f20005007a0c */ /* 0x000fe40003f26270 */
[----:B------:R-:W-:Y:S02]  /*d440*/  ISETP.GE.AND P0, PT, R4, c[0x0][0x3c8], PT ;  /* 0x0000f20004007a0c */ /* 0x000fe40003f06270 */
[----:B------:R-:W-:Y:S02]  /*d450*/  @!P4 LEA.HI R8, R8, R8, RZ, 0x1 ;  /* 0x000000080808c211 */ /* 0x000fe400078f08ff */
[----:B------:R-:W-:Y:S02]  /*d460*/  @!P3 LEA.HI R7, R7, R7, RZ, 0x1 ;  /* 0x000000070707b211 */ /* 0x000fe400078f08ff */
[----:B------:R-:W-:-:S02]  /*d470*/  @!P2 LEA.HI R6, R6, R6, RZ, 0x1 ;  /* 0x000000060606a211 */ /* 0x000fc400078f08ff */
[----:B------:R-:W-:Y:S02]  /*d480*/  @!P4 LOP3.LUT R8, R8, 0xfffffffe, RZ, 0xc0, !PT ;  /* 0xfffffffe0808c812 */ /* 0x000fe400078ec0ff */
[----:B------:R-:W-:Y:S02]  /*d490*/  @!P3 LOP3.LUT R7, R7, 0xfffffffe, RZ, 0xc0, !PT ;  /* 0xfffffffe0707b812 */ /* 0x000fe400078ec0ff */
[----:B------:R-:W-:Y:S01]  /*d4a0*/  @!P1 LEA.HI R5, R5, R5, RZ, 0x1 ;  /* 0x0000000505059211 */ /* 0x000fe200078f08ff */
[--C-:B------:R-:W-:Y:S01]  /*d4b0*/  @!P4 IMAD.WIDE R8, R8, 0x4, R10.reuse ;  /* 0x000000040808c825 */ /* 0x100fe200078e020a */
[----:B------:R-:W-:Y:S02]  /*d4c0*/  @!P0 LEA.HI R4, R4, R4, RZ, 0x1 ;  /* 0x0000000404048211 */ /* 0x000fe400078f08ff */
[----:B------:R-:W-:Y:S02]  /*d4d0*/  @!P2 LOP3.LUT R6, R6, 0xfffffffe, RZ, 0xc0, !PT ;  /* 0xfffffffe0606a812 */ /* 0x000fe400078ec0ff */
[----:B------:R-:W-:Y:S01]  /*d4e0*/  @!P1 LOP3.LUT R5, R5, 0xfffffffe, RZ, 0xc0, !PT ;  /* 0xfffffffe05059812 */ /* 0x000fe200078ec0ff */
[--C-:B-1----:R-:W-:Y:S01]  /*d4f0*/  @!P3 IMAD.WIDE R12, R7, 0x4, R10.reuse ;  /* 0x00000004070cb825 */ /* 0x102fe200078e020a */
[----:B------:R-:W-:Y:S01]  /*d500*/  @!P0 LOP3.LUT R4, R4, 0xfffffffe, RZ, 0xc0, !PT ;  /* 0xfffffffe04048812 */ /* 0x000fe200078ec0ff */
[----:B------:R1:W-:Y:S01]  /*d510*/  @!P4 ST.E.64 [R8.64], R150 ;  /* 0x000000960800c985 */ /* 0x0003e2000c101b0c */
[----:B------:R-:W-:Y:S01]  /*d520*/  IADD3 R0, R3, 0xf8, RZ ;  /* 0x000000f803007810 */ /* 0x000fe20007ffe0ff */
[----:B------:R-:W-:-:S02]  /*d530*/  @!P2 IMAD.WIDE R6, R6, 0x4, R10 ;  /* 0x000000040606a825 */ /* 0x000fc400078e020a */
[----:B------:R1:W-:Y:S02]  /*d540*/  @!P3 ST.E.64 [R12.64], R170 ;  /* 0x000000aa0c00b985 */ /* 0x0003e4000c101b0c */
[--C-:B--2---:R-:W-:Y:S02]  /*d550*/  @!P1 IMAD.WIDE R14, R5, 0x4, R10.reuse ;  /* 0x00000004050e9825 */ /* 0x104fe400078e020a */
[----:B------:R1:W-:Y:S02]  /*d560*/  @!P2 ST.E.64 [R6.64], R154 ;  /* 0x0000009a0600a985 */ /* 0x0003e4000c101b0c */
[----:B------:R-:W-:Y:S02]  /*d570*/  @!P0 IMAD.WIDE R4, R4, 0x4, R10 ;  /* 0x0000000404048825 */ /* 0x000fe400078e020a */
        /* <DEDUP_REMOVED lines=9> */
.L_x_1547:
        /* <DEDUP_REMOVED lines=16> */
[----:B--2---:R-:W-:Y:S01]  /*d710*/  UIMAD.WIDE.U32 UR8, UR11, UR4, URZ ;  /* 0x000000040b0872a5 */ /* 0x004fe2000f8e003f */
        /* <DEDUP_REMOVED lines=15> */
[----:B------:R-:W-:Y:S01]  /*d810*/  IMAD.IADD R9, R0, 0x1, R9 ;  /* 0x0000000100097824 */ /* 0x000fe200078e0209 */
[----:B------:R-:W-:Y:S01]  /*d820*/  SHF.R.S32.HI R0, RZ, 0x1f, R6 ;  /* 0x0000001fff007819 */ /* 0x000fe20000011406 */
[----:B------:R-:W-:-:S02]  /*d830*/  IMAD R4, R4, c[0x0][0x4e8], R7 ;  /* 0x00013a0004047a24 */ /* 0x000fc400078e0207 */
[----:B------:R-:W-:Y:S02]  /*d840*/  IMAD R3, R3, c[0x0][0x4e0], RZ ;  /* 0x0001380003037a24 */ /* 0x000fe400078e02ff */
[----:B------:R-:W-:-:S04]  /*d850*/  IMAD.WIDE.U32 R8, R2, c[0x0][0x4e0], R8 ;  /* 0x0001380002087a25 */ /* 0x000fc800078e0008 */
[----:B------:R-:W-:Y:S01]  /*d860*/  IMAD R3, R2, c[0x0][0x4e4], R3 ;  /* 0x0001390002037a24 */ /* 0x000fe200078e0203 */
[----:B------:R-:W-:Y:S02]  /*d870*/  SHF.R.S32.HI R2, RZ, 0x1f, R4 ;  /* 0x0000001fff027819 */ /* 0x000fe40000011404 */
[----:B------:R-:W-:-:S03]  /*d880*/  IADD3 R6, P0, R6, R8, RZ ;  /* 0x0000000806067210 */ /* 0x000fc60007f1e0ff */
[----:B------:R-:W-:Y:S01]  /*d890*/  IMAD R2, R2, c[0x0][0x4c8], RZ ;  /* 0x0001320002027a24 */ /* 0x000fe200078e02ff */
[----:B------:R-:W-:Y:S02]  /*d8a0*/  IADD3.X R7, R0, R9, R3, P0, !PT ;  /* 0x0000000900077210 */ /* 0x000fe400007fe403 */
[----:B------:R-:W-:Y:S01]  /*d8b0*/  MOV R0, 0xff800000 ;  /* 0xff80000000007802 */ /* 0x000fe20000000f00 */
[C---:B------:R-:W-:Y:S02]  /*d8c0*/  IMAD R2, R4.reuse, c[0x0][0x4cc], R2 ;  /* 0x0001330004027a24 */ /* 0x040fe400078e0202 */
[----:B------:R-:W-:-:S05]  /*d8d0*/  IMAD.WIDE.U32 R6, R4, c[0x0][0x4c8], R6 ;  /* 0x0001320004067a25 */ /* 0x000fca00078e0006 */
[----:B------:R-:W-:Y:S02]  /*d8e0*/  IADD3 R2, R7, R2, RZ ;  /* 0x0000000207027210 */ /* 0x000fe40007ffe0ff */
[----:B------:R-:W-:-:S04]  /*d8f0*/  LEA R4, P0, R6, c[0x0][0x4a8], 0x2 ;  /* 0x00012a0006047a11 */ /* 0x000fc800078010ff */
[----:B------:R-:W-:-:S05]  /*d900*/  LEA.HI.X R5, R6, c[0x0][0x4ac], R2, 0x2, P0 ;  /* 0x00012b0006057a11 */ /* 0x000fca00000f1402 */
[----:B------:R-:W-:Y:S01]  /*d910*/  STG.E [R4.64], R0 ;  /* 0x0000000004007986 */ /* 0x000fe2000c10190c */
[----:B------:R-:W-:Y:S05]  /*d920*/  EXIT ;  /* 0x000000000000794d */ /* 0x000fea0003800000 */
.L_x_1550:
        /* <DEDUP_REMOVED lines=13> */
.L_x_3264:


//--------------------- .text._ZN7cutlass13device_kernelIN5flash19enable_sm80_to_sm89INS1_16FlashAttnFwdSm80INS1_25CollectiveMainloopFwdSm80ILi8ELi1ELb0EN4cute5tupleIJNS5_1CILi128EEENS7_ILi64EEENS7_ILi256EEEEEELi256ENS_6half_tEfNS_4arch4Sm80ELb0ELb0ELb0ELb1ELb1ELb0ELb1ELb1EEENS1_21CollectiveEpilogueFwdINS6_IJS8_SA_S9_EEENS6_IJNS7_ILi1EEESI_SI_EEESC_SE_Li256ELb1ELb1ELb1ELb0EEENS1_36VarlenDynamicPersistentTileSchedulerILi128ELi64ELi256ELi256ELb1ELb1ELb0ELb0ELb1ELb1EEEEEEEEEvNT_6ParamsE --------------------------
	.section	.text._ZN7cutlass13device_kernelIN5flash19enable_sm80_to_sm89INS1_16FlashAttnFwdSm80INS1_25CollectiveMainloopFwdSm80ILi8ELi1ELb0EN4cute5tupleIJNS5_1CILi128EEENS7_ILi64EEENS7_ILi256EEEEEELi256ENS_6half_tEfNS_4arch4Sm80ELb0ELb0ELb0ELb1ELb1ELb0ELb1ELb1EEENS1_21CollectiveEpilogueFwdINS6_IJS8_SA_S9_EEENS6_IJNS7_ILi1EEESI_SI_EEESC_SE_Li256ELb1ELb1ELb1ELb0EEENS1_36VarlenDynamicPersistentTileSchedulerILi128ELi64ELi256ELi256ELb1ELb1ELb0ELb0ELb1ELb1EEEEEEEEEvNT_6ParamsE,"ax",@progbits
	.sectioninfo	@"SHI_REGISTERS=255"
	.align	128
.text._ZN7cutlass13device_kernelIN5flash19enable_sm80_to_sm89INS1_16FlashAttnFwdSm80INS1_25CollectiveMainloopFwdSm80ILi8ELi1ELb0EN4cute5tupleIJNS5_1CILi128EEENS7_ILi64EEENS7_ILi256EEEEEELi256ENS_6half_tEfNS_4arch4Sm80ELb0ELb0ELb0ELb1ELb1ELb0ELb1ELb1EEENS1_21CollectiveEpilogueFwdINS6_IJS8_SA_S9_EEENS6_IJNS7_ILi1EEESI_SI_EEESC_SE_Li256ELb1ELb1ELb1ELb0EEENS1_36VarlenDynamicPersistentTileSchedulerILi128ELi64ELi256ELi256ELb1ELb1ELb0ELb0ELb1ELb1EEEEEEEEEvNT_6ParamsE:
        .type           _ZN7cutlass13device_kernelIN5flash19enable_sm80_to_sm89INS1_16FlashAttnFwdSm80INS1_25CollectiveMainloopFwdSm80ILi8ELi1ELb0EN4cute5tupleIJNS5_1CILi128EEENS7_ILi64EEENS7_ILi256EEEEEELi256ENS_6half_tEfNS_4arch4Sm80ELb0ELb0ELb0ELb1ELb1ELb0ELb1ELb1EEENS1_21CollectiveEpilogueFwdINS6_IJS8_SA_S9_EEENS6_IJNS7_ILi1EEESI_SI_EEESC_SE_Li256ELb1ELb1ELb1ELb0EEENS1_36VarlenDynamicPersistentTileSchedulerILi128ELi64ELi256ELi256ELb1ELb1ELb0ELb0ELb1ELb1EEEEEEEEEvNT_6ParamsE,@function
        .size           _ZN7cutlass13device_kernelIN5flash19enable_sm80_to_sm89INS1_16FlashAttnFwdSm80INS1_25CollectiveMainloopFwdSm80ILi8ELi1ELb0EN4cute5tupleIJNS5_1CILi128EEENS7_ILi64EEENS7_ILi256EEEEEELi256ENS_6half_tEfNS_4arch4Sm80ELb0ELb0ELb0ELb1ELb1ELb0ELb1ELb1EEENS1_21CollectiveEpilogueFwdINS6_IJS8_SA_S9_EEENS6_IJNS7_ILi1EEESI_SI_EEESC_SE_Li256ELb1ELb1ELb1ELb0EEENS1_36VarlenDynamicPersistentTileSchedulerILi128ELi64ELi256ELi256ELb1ELb1ELb0ELb0ELb1ELb1EEEEEEEEEvNT_6ParamsE,(.L_x_3265 - _ZN7cutlass13device_kernelIN5flash19enable_sm80_to_sm89INS1_16FlashAttnFwdSm80INS1_25CollectiveMainloopFwdSm80ILi8ELi1ELb0EN4cute5tupleIJNS5_1CILi128EEENS7_ILi64EEENS7_ILi256EEEEEELi256ENS_6half_tEfNS_4arch4Sm80ELb0ELb0ELb0ELb1ELb1ELb0ELb1ELb1EEENS1_21CollectiveEpilogueFwdINS6_IJS8_SA_S9_EEENS6_IJNS7_ILi1EEESI_SI_EEESC_SE_Li256ELb1ELb1ELb1ELb0EEENS1_36VarlenDynamicPersistentTileSchedulerILi128ELi64ELi256ELi256ELb1ELb1ELb0ELb0ELb1ELb1EEEEEEEEEvNT_6ParamsE)
        .other          _ZN7cutlass13device_kernelIN5flash19enable_sm80_to_sm89INS1_16FlashAttnFwdSm80INS1_25CollectiveMainloopFwdSm80ILi8ELi1ELb0EN4cute5tupleIJNS5_1CILi128EEENS7_ILi64EEENS7_ILi256EEEEEELi256ENS_6half_tEfNS_4arch4Sm80ELb0ELb0ELb0ELb1ELb1ELb0ELb1ELb1EEENS1_21CollectiveEpilogueFwdINS6_IJS8_SA_S9_EEENS6_IJNS7_ILi1EEESI_SI_EEESC_SE_Li256ELb1ELb1ELb1ELb0EEENS1_36VarlenDynamicPersistentTileSchedulerILi128ELi64ELi256ELi256ELb1ELb1ELb0ELb0ELb1ELb1EEEEEEEEEvNT_6ParamsE,@"STO_CUDA_ENTRY STV_DEFAULT"
_ZN7cutlass13device_kernelIN5flash19enable_sm80_to_sm89INS1_16FlashAttnFwdSm80INS1_25CollectiveMainloopFwdSm80ILi8ELi1ELb0EN4cute5tupleIJNS5_1CILi128EEENS7_ILi64EEENS7_ILi256EEEEEELi256ENS_6half_tEfNS_4arch4Sm80ELb0ELb0ELb0ELb1ELb1ELb0ELb1ELb1EEENS1_21CollectiveEpilogueFwdINS6_IJS8_SA_S9_EEENS6_IJNS7_ILi1EEESI_SI_EEESC_SE_Li256ELb1ELb1ELb1ELb0EEENS1_36VarlenDynamicPersistentTileSchedulerILi128ELi64ELi256ELi256ELb1ELb1ELb0ELb0ELb1ELb1EEEEEEEEEvNT_6ParamsE:
        /* <DEDUP_REMOVED lines=10> */
[----:B-1----:R1:W-:Y:S04]  /*00a0*/  @P0 STL.64 [R1], R4 ;  /* 0x0000000401000387 */ /* 0x0023e80000100a00 */
        /* <DEDUP_REMOVED lines=43> */
.L_x_1556:
        /* <DEDUP_REMOVED lines=17> */
.L_x_1654:
        /* <DEDUP_REMOVED lines=16> */
.L_x_1655:
[----:B--2---:R-:W-:-:S05]  /*0570*/  IMAD R0, R0, c[0x0][0x538], RZ ;  /* 0x00014e0000007a24 */ /* 0x004fca00078e02ff */
[----:B------:R-:W-:-:S04]  /*0580*/  IADD3 R6, R0, R6, RZ ;  /* 0x0000000600067210 */ /* 0x000fc80007ffe0ff */
[----:B------:R-:W-:-:S13]  /*0590*/  ISETP.GT.AND P0, PT, R6, UR4, PT ;  /* 0x0000000406007c0c */ /* 0x000fda000bf04270 */
[----:B-1----:R-:W-:Y:S05]  /*05a0*/  @!P0 BRA `(.L_x_1556) ;  /* 0xfffffdb000008947 */ /* 0x002fea000383ffff */
.L_x_1552:
[----:B------:R-:W-:-:S05]  /*05b0*/  IADD3 R12, -R0, R6, RZ ;  /* 0x00000006000c7210 */ /* 0x000fca0007ffe1ff */
[----:B------:R-:W-:-:S05]  /*05c0*/  IMAD R0, R4, c[0x0][0x538], R12 ;  /* 0x00014e0004007a24 */ /* 0x000fca00078e020c */
[----:B------:R-:W-:Y:S01]  /*05d0*/  ISETP.GT.AND P0, PT, R0, UR4, PT ;  /* 0x0000000400007c0c */ /* 0x000fe2000bf04270 */
[----:B------:R-:W-:-:S12]  /*05e0*/  BRA.DIV ~URZ, `(.L_x_1557) ;  /* 0x0000f4b27f007947 */ /* 0x000fd8000b800000 */
[----:B------:R-:W-:-:S04]  /*05f0*/  VOTE.ANY R0, PT, !P0 ;  /* 0x0000000000007806 */ /* 0x000fc800040e0100 */
.L_x_1656:
[----:B------:R1:W2:Y:S01]  /*0600*/  POPC R13, R0 ;  /* 0x00000000000d7309 */ /* 0x0002a20000000000 */
[----:B------:R-:W-:Y:S05]  /*0610*/  BRA.DIV ~URZ, `(.L_x_1558) ;  /* 0x0000f4c27f007947 */ /* 0x000fea000b800000 */
[----:B--2---:R2:W3:Y:S01]  /*0620*/  SHFL.IDX PT, R11, R8, R13, 0x1f ;  /* 0x00001f0d080b7589 */ /* 0x0044e200000e0000 */
[----:B------:R-:W-:-:S03]  /*0630*/  MOV R6, RZ ;  /* 0x000000ff00067202 */ /* 0x000fc60000000f00 */
[----:B------:R2:W4:Y:S04]  /*0640*/  SHFL.IDX PT, R10, R7, R13, 0x1f ;  /* 0x00001f0d070a7589 */ /* 0x00052800000e0000 */
.L_x_1657:
[----:B------:R-:W-:Y:S01]  /*0650*/  ISETP.NE.AND P0, PT, R0, RZ, PT ;  /* 0x000000ff0000720c */ /* 0x000fe20003f05270 */
[----:B------:R-:W-:-:S12]  /*0660*/  BSSY B0, `(.L_x_1559) ;  /* 0x0000005000007945 */ /* 0x000fd80003800000 */
[----:B------:R-:W-:Y:S05]  /*0670*/  @!P0 BRA `(.L_x_1560) ;  /* 0x0000003000008947 */ /* 0x000fea0003800000 */
[----:B------:R-:W-:Y:S01]  /*0680*/  IADD3 R195, R13, -0x1, RZ ;  /* 0xffffffff0dc37810 */ /* 0x000fe20007ffe0ff */
[----:B------:R-:W-:Y:S05]  /*0690*/  BRA.DIV ~URZ, `(.L_x_1561) ;  /* 0x0000f5227f007947 */ /* 0x000fea000b800000 */
[----:B------:R1:W2:Y:S02]  /*06a0*/  SHFL.IDX PT, R6, R4, R195, 0x1f ;  /* 0x00001fc304067589 */ /* 0x0002a400000e0000 */
.L_x_1560:
[----:B------:R-:W-:Y:S05]  /*06b0*/  BSYNC B0 ;  /* 0x0000000000007941 */ /* 0x000fea0003800000 */
.L_x_1559:
[----:B-1-3--:R-:W-:Y:S01]  /*06c0*/  IABS R0, R11 ;  /* 0x0000000b00007213 */ /* 0x00afe20000000000 */
[----:B--2---:R-:W-:-:S04]  /*06d0*/  IMAD R4, R6, c[0x0][0x538], R12 ;  /* 0x00014e0006047a24 */ /* 0x004fc800078e020c */
[----:B------:R-:W-:Y:S01]  /*06e0*/  IMAD.MOV.U32 R5, RZ, RZ, R0 ;  /* 0x000000ffff057224 */ /* 0x000fe200078e0000 */
[----:B----4-:R-:W-:Y:S01]  /*06f0*/  IABS R0, R10 ;  /* 0x0000000a00007213 */ /* 0x010fe20000000000 */
[----:B------:R1:W-:Y:S01]  /*0700*/  STL [R1], R4 ;  /* 0x0000000401007387 */ /* 0x0003e20000100800 */
        /* <DEDUP_REMOVED lines=64> */
.L_x_1553:
[----:B------:R-:W-:Y:S01]  /*0b10*/  MOV R0, UR4 ;  /* 0x0000000400007c02 */ /* 0x000fe20008000f00 */
[----:B------:R-:W-:Y:S04]  /*0b20*/  STL [R1+0x4], RZ ;  /* 0x000004ff01007387 */ /* 0x000fe80000100800 */
[----:B------:R1:W-:Y:S04]  /*0b30*/  STL [R1], R0 ;  /* 0x0000000001007387 */ /* 0x0003e80000100800 */
[----:B------:R2:W-:Y:S01]  /*0b40*/  STL [R1+0x8], RZ ;  /* 0x000008ff01007387 */ /* 0x0005e20000100800 */
[----:B-1----:R-:W-:-:S05]  /*0b50*/  MOV R0, c[0x0][0x53c] ;  /* 0x00014f0000007a02 */ /* 0x002fca0000000f00 */
[----:B------:R2:W-:Y:S02]  /*0b60*/  STL [R1+0xc], R0 ;  /* 0x00000c0001007387 */ /* 0x0005e40000100800 */
.L_x_1562:
[----:B-1----:R-:W3:Y:S04]  /*0b70*/  LDL R4, [R1] ;  /* 0x0000000001047983 */ /* 0x002ee80000100800 */
[----:B------:R-:W3:Y:S04]  /*0b80*/  LDL R5, [R1+0x4] ;  /* 0x0000040001057983 */ /* 0x000ee80000100800 */
[----:B------:R-:W3:Y:S04]  /*0b90*/  LDL R6, [R1+0x8] ;  /* 0x0000080001067983 */ /* 0x000ee80000100800 */
[----:B------:R-:W3:Y:S01]  /*0ba0*/  LDL R7, [R1+0xc] ;  /* 0x00000c0001077983 */ /* 0x000ee20000100800 */
[----:B------:R-:W-:Y:S01]  /*0bb0*/  ISETP.NE.AND P0, PT, R14, RZ, PT ;  /* 0x000000ff0e00720c */ /* 0x000fe20003f05270 */
[----:B------:R-:W-:-:S12]  /*0bc0*/  WARPSYNC 0xffffffff ;  /* 0xffffffff00007948 */ /* 0x000fd80003800000 */
[----:B---3--:R1:W-:Y:S04]  /*0bd0*/  @!P0 STS.128 [0x20100], R4 ;  /* 0x02010004ff008388 */ /* 0x0083e80000000c00 */
[----:B------:R-:W-:Y:S06]  /*0be0*/  BAR.ARV 0x5, 0x100 ;  /* 0x0144000000007b1d */ /* 0x000fec0000002000 */
.L_x_1551:
[----:B--2---:R-:W2:Y:S02]  /*0bf0*/  LDL R0, [R1+0xc] ;  /* 0x00000c0001007983 */ /* 0x004ea40000100800 */
[----:B--2---:R-:W-:-:S13]  /*0c00*/  ISETP.GE.AND P0, PT, R0, c[0x0][0x53c], PT ;  /* 0x00014f0000007a0c */ /* 0x004fda0003f06270 */
[----:B------:R-:W-:Y:S05]  /*0c10*/  @P0 EXIT ;  /* 0x000000000000094d */ /* 0x000fea0003800000 */
[----:B------:R-:W2:Y:S01]  /*0c20*/  S2R R17, SR_TID.X ;  /* 0x0000000000117919 */ /* 0x000ea20000002100 */
[----:B------:R-:W-:Y:S02]  /*0c30*/  ULDC UR5, c[0x0][0x2ac] ;  /* 0x0000ab0000057ab9 */ /* 0x000fe40000000800 */
[----:B------:R-:W-:Y:S02]  /*0c40*/  ULDC UR4, c[0x0][0x1d0] ;  /* 0x0000740000047ab9 */ /* 0x000fe40000000800 */
[----:B------:R-:W-:Y:S01]  /*0c50*/  UIMAD UR5, UR5, UR4, URZ ;  /* 0x00000004050572a4 */ /* 0x000fe2000f8e023f */
[----:B--2---:R-:W-:-:S04]  /*0c60*/  SHF.R.S32.HI R9, RZ, 0x1f, R17 ;  /* 0x0000001fff097819 */ /* 0x004fc80000011411 */
[CC--:B------:R-:W-:Y:S02]  /*0c70*/  LEA.HI R2, R9.reuse, R17.reuse, RZ, 0x4 ;  /* 0x0000001109027211 */ /* 0x0c0fe400078f20ff */
[CC--:B------:R-:W-:Y:S02]  /*0c80*/  LEA.HI R15, R9.reuse, R17.reuse, RZ, 0x3 ;  /* 0x00000011090f7211 */ /* 0x0c0fe400078f18ff */
[----:B------:R-:W-:Y:S02]  /*0c90*/  SHF.R.S32.HI R3, RZ, 0x4, R2 ;  /* 0x00000004ff037819 */ /* 0x000fe40000011402 */
[----:B------:R-:W-:Y:S02]  /*0ca0*/  LEA.HI R13, R9, R17, RZ, 0x2 ;  /* 0x00000011090d7211 */ /* 0x000fe400078f10ff */
[----:B------:R-:W-:Y:S02]  /*0cb0*/  LEA.HI R0, R2, R3, RZ, 0x1 ;  /* 0x0000000302007211 */ /* 0x000fe400078f08ff */
[----:B------:R-:W-:-:S02]  /*0cc0*/  SHF.R.S32.HI R243, RZ, 0x3, R15 ;  /* 0x00000003fff37819 */ /* 0x000fc4000001140f */
[----:B------:R-:W-:Y:S02]  /*0cd0*/  LOP3.LUT R0, R0, 0xfffffffe, RZ, 0xc0, !PT ;  /* 0xfffffffe00007812 */ /* 0x000fe400078ec0ff */
[--C-:B------:R-:W-:Y:S02]  /*0ce0*/  SHF.R.S32.HI R8, RZ, 0x2, R13.reuse ;  /* 0x00000002ff087819 */ /* 0x100fe4000001140d */
[----:B-1----:R-:W-:Y:S01]  /*0cf0*/  LOP3.LUT R4, R15, 0xfffffff8, RZ, 0xc0, !PT ;  /* 0xfffffff80f047812 */ /* 0x002fe200078ec0ff */
[----:B------:R-:W-:Y:S01]  /*0d00*/  IMAD.IADD R14, R3, 0x1, -R0 ;  /* 0x00000001030e7824 */ /* 0x000fe200078e0a00 */
[----:B------:R-:W-:Y:S01]  /*0d10*/  LOP3.LUT R0, R2, 0xfffffff0, RZ, 0xc0, !PT ;  /* 0xfffffff002007812 */ /* 0x000fe200078ec0ff */
[----:B------:R-:W-:Y:S01]  /*0d20*/  IMAD.SHL.U32 R3, R243, 0x40, RZ ;  /* 0x00000040f3037824 */ /* 0x000fe200078e00ff */
[----:B------:R-:W-:Y:S01]  /*0d30*/  SHF.R.S32.HI R2, RZ, 0x1f, R13 ;  /* 0x0000001fff027819 */ /* 0x000fe2000001140d */
[----:B------:R-:W-:Y:S01]  /*0d40*/  IMAD.IADD R235, R17, 0x1, -R4 ;  /* 0x0000000111eb7824 */ /* 0x000fe200078e0a04 */
[-C--:B------:R-:W-:Y:S01]  /*0d50*/  LEA.HI R7, R9, R17.reuse, RZ, 0x5 ;  /* 0x0000001109077211 */ /* 0x080fe200078f28ff */
[----:B------:R-:W-:Y:S01]  /*0d60*/  IMAD.IADD R0, R17, 0x1, -R0 ;  /* 0x0000000111007824 */ /* 0x000fe200078e0a00 */
[----:B------:R-:W-:Y:S01]  /*0d70*/  LEA.HI R2, R2, R8, RZ, 0x3 ;  /* 0x0000000802027211 */ /* 0x000fe200078f18ff */
[----:B------:R-:W-:Y:S01]  /*0d80*/  IMAD.SHL.U32 R231, R235, 0x8, RZ ;  /* 0x00000008ebe77824 */ /* 0x000fe200078e00ff */
[----:B------:R-:W-:-:S02]  /*0d90*/  LEA.HI R9, R9, R17, RZ, 0x6 ;  /* 0x0000001109097211 */ /* 0x000fc400078f30ff */
[----:B------:R-:W-:Y:S02]  /*0da0*/  SHF.R.S32.HI R5, RZ, 0x1f, R0 ;  /* 0x0000001fff057819 */ /* 0x000fe40000011400 */
[----:B------:R-:W-:Y:S01]  /*0db0*/  LOP3.LUT R4, R2, 0xfffffff8, RZ, 0xc0, !PT ;  /* 0xfffffff802047812 */ /* 0x000fe200078ec0ff */
[----:B------:R-:W-:Y:S01]  /*0dc0*/  IMAD.SHL.U32 R9, R9, 0x8, RZ ;  /* 0x0000000809097824 */ /* 0x000fe200078e00ff */
[----:B------:R-:W-:Y:S02]  /*0dd0*/  LEA.HI R10, R5, R0, RZ, 0x3 ;  /* 0x00000000050a7211 */ /* 0x000fe400078f18ff */
[----:B------:R-:W-:Y:S01]  /*0de0*/  LOP3.LUT R2, R3, 0x1c0, RZ, 0xc0, !PT ;  /* 0x000001c003027812 */ /* 0x000fe200078ec0ff */
[----:B------:R-:W-:Y:S01]  /*0df0*/  IMAD.IADD R8, R8, 0x1, -R4 ;  /* 0x0000000108087824 */ /* 0x000fe200078e0a04 */
[----:B------:R-:W-:Y:S02]  /*0e00*/  LOP3.LUT R3, R10, 0xfffffff8, RZ, 0xc0, !PT ;  /* 0xfffffff80a037812 */ /* 0x000fe400078ec0ff */
[----:B------:R-:W-:-:S02]  /*0e10*/  SHF.R.U32.HI R4, RZ, 0x3, R2 ;  /* 0x00000003ff047819 */ /* 0x000fc40000011602 */
[----:B------:R-:W-:Y:S01]  /*0e20*/  LOP3.LUT R2, R2, 0x38, R231, 0xf8, !PT ;  /* 0x0000003802027812 */ /* 0x000fe200078ef8e7 */
[----:B------:R-:W-:Y:S01]  /*0e30*/  IMAD.IADD R5, R0, 0x1, -R3 ;  /* 0x0000000100057824 */ /* 0x000fe200078e0a03 */
[----:B------:R-:W-:Y:S02]  /*0e40*/  LOP3.LUT R0, R7, 0xffffffe0, RZ, 0xc0, !PT ;  /* 0xffffffe007007812 */ /* 0x000fe400078ec0ff */
[----:B------:R-:W-:Y:S02]  /*0e50*/  LOP3.LUT R11, R2, R4, RZ, 0x3c, !PT ;  /* 0x00000004020b7212 */ /* 0x000fe400078e3cff */
[--C-:B------:R-:W-:Y:S01]  /*0e60*/  SHF.R.S32.HI R4, RZ, 0x5, R7.reuse ;  /* 0x00000005ff047819 */ /* 0x100fe20000011407 */
[----:B------:R-:W-:Y:S01]  /*0e70*/  IMAD.IADD R16, R17, 0x1, -R0 ;  /* 0x0000000111107824 */ /* 0x000fe200078e0a00 */
[----:B------:R-:W-:Y:S01]  /*0e80*/  SHF.R.S32.HI R2, RZ, 0x1f, R7 ;  /* 0x0000001fff027819 */ /* 0x000fe20000011407 */
[----:B------:R-:W-:Y:S01]  /*0e90*/  IMAD.SHL.U32 R0, R235, 0x40, RZ ;  /* 0x00000040eb007824 */ /* 0x000fe200078e00ff */
[----:B------:R-:W-:-:S02]  /*0ea0*/  LOP3.LUT R6, R8, 0x1, RZ, 0xc0, !PT ;  /* 0x0000000108067812 */ /* 0x000fc400078ec0ff */
[----:B------:R-:W-:Y:S02]  /*0eb0*/  LEA.HI R2, R2, R4, RZ, 0x3 ;  /* 0x0000000402027211 */ /* 0x000fe400078f18ff */
[----:B------:R-:W-:Y:S02]  /*0ec0*/  SHF.R.S32.HI R12, RZ, 0x1f, R16 ;  /* 0x0000001fff0c7819 */ /* 0x000fe40000011410 */
[----:B------:R-:W-:Y:S02]  /*0ed0*/  LOP3.LUT R0, R0, 0x1c0, RZ, 0xc0, !PT ;  /* 0x000001c000007812 */ /* 0x000fe400078ec0ff */
[----:B------:R-:W-:Y:S02]  /*0ee0*/  LOP3.LUT R2, R2, 0xffffff8, RZ, 0xc0, !PT ;  /* 0x0ffffff802027812 */ /* 0x000fe400078ec0ff */
[----:B------:R-:W-:Y:S02]  /*0ef0*/  ISETP.NE.U32.AND P0, PT, R6, 0x1, PT ;  /* 0x000000010600780c */ /* 0x000fe40003f05070 */
[----:B------:R-:W-:Y:S01]  /*0f00*/  LEA.HI R12, R12, R16, RZ, 0x2 ;  /* 0x000000100c0c7211 */ /* 0x000fe200078f10ff */
[----:B------:R-:W-:Y:S01]  /*0f10*/  IMAD.IADD R3, R4, 0x1, -R2 ;  /* 0x0000000104037824 */ /* 0x000fe200078e0a02 */
[----:B------:R-:W-:-:S02]  /*0f20*/  LOP3.LUT R7, R0, 0x8, R15, 0xf8, !PT ;  /* 0x0000000800077812 */ /* 0x000fc400078ef80f */
[----:B------:R-:W-:Y:S02]  /*0f30*/  SHF.R.U32.HI R6, RZ, 0x3, R0 ;  /* 0x00000003ff067819 */ /* 0x000fe40000011600 */
[----:B------:R-:W-:Y:S02]  /*0f40*/  LOP3.LUT R0, R13, 0xfffffffc, RZ, 0xc0, !PT ;  /* 0xfffffffc0d007812 */ /* 0x000fe400078ec0ff */
[----:B------:R-:W-:Y:S02]  /*0f50*/  SHF.R.S32.HI R2, RZ, 0x2, R12 ;  /* 0x00000002ff027819 */ /* 0x000fe4000001140c */
[----:B------:R-:W-:Y:S01]  /*0f60*/  LOP3.LUT R13, R7, R6, RZ, 0x3c, !PT ;  /* 0x00000006070d7212 */ /* 0x000fe200078e3cff */
[----:B------:R-:W-:Y:S01]  /*0f70*/  IMAD.IADD R0, R17, 0x1, -R0 ;  /* 0x0000000111007824 */ /* 0x000fe200078e0a00 */
[----:B------:R-:W-:Y:S01]  /*0f80*/  LOP3.LUT P4, RZ, R5, 0x2, RZ, 0xc0, !PT ;  /* 0x0000000205ff7812 */ /* 0x000fe2000788c0ff */
[----:B------:R-:W-:Y:S01]  /*0f90*/  IMAD R15, R3, 0x10, R2 ;  /* 0x00000010030f7824 */ /* 0x000fe200078e0202 */
[C---:B------:R-:W-:Y:S01]  /*0fa0*/  LOP3.LUT P3, RZ, R5.reuse, 0x4, RZ, 0xc0, !PT ;  /* 0x0000000405ff7812 */ /* 0x040fe2000786c0ff */
[----:B------:R-:W-:Y:S01]  /*0fb0*/  IMAD.SHL.U32 R2, R5, 0x40, RZ ;  /* 0x0000004005027824 */ /* 0x000fe200078e00ff */
[----:B------:R-:W-:Y:S01]  /*0fc0*/  LEA.HI R3, R0, R0, RZ, 0x1 ;  /* 0x0000000000037211 */ /* 0x000fe200078f08ff */
[----:B------:R-:W-:Y:S01]  /*0fd0*/  IMAD.SHL.U32 R7, R4, 0x400, RZ ;  /* 0x0000040004077824 */ /* 0x000fe200078e00ff */
[C---:B------:R-:W-:Y:S01]  /*0fe0*/  R2P PR, R8.reuse, 0x6 ;  /* 0x0000000608007804 */ /* 0x040fe20000000000 */
[----:B------:R-:W-:Y:S01]  /*0ff0*/  IMAD.SHL.U32 R4, R8, 0x40, RZ ;  /* 0x0000004008047824 */ /* 0x000fe200078e00ff */
[----:B------:R-:W-:Y:S01]  /*1000*/  LOP3.LUT R2, R2, 0x1c0, RZ, 0xc0, !PT ;  /* 0x000001c002027812 */ /* 0x000fe200078ec0ff */
[----:B------:R-:W-:Y:S01]  /*1010*/  IMAD.SHL.U32 R6, R14, 0x8, RZ ;  /* 0x000000080e067824 */ /* 0x000fe200078e00ff */
[----:B------:R-:W-:Y:S01]  /*1020*/  LOP3.LUT R3, R3, 0x1ffffffe, RZ, 0xc0, !PT ;  /* 0x1ffffffe03037812 */ /* 0x000fe200078ec0ff */
[----:B------:R-:W-:Y:S01]  /*1030*/  IMAD.SHL.U32 R8, R10, 0x40, RZ ;  /* 0x000000400a087824 */ /* 0x000fe200078e00ff */
[----:B------:R-:W-:Y:S01]  /*1040*/  LOP3.LUT R4, R4, 0x1c0, RZ, 0xc0, !PT ;  /* 0x000001c004047812 */ /* 0x000fe200078ec0ff */
[----:B------:R-:W-:Y:S01]  /*1050*/  IMAD R5, R0, 0x2, R7 ;  /* 0x0000000200057824 */ /* 0x000fe200078e0207 */
[----:B------:R-:W-:Y:S01]  /*1060*/  LOP3.LUT R6, R2, 0x8, R6, 0xf8, !PT ;  /* 0x0000000802067812 */ /* 0x000fe200078ef806 */
[----:B------:R1:W-:Y:S01]  /*1070*/  STL [R1+0x14c], R15 ;  /* 0x00014c0f01007387 */ /* 0x0003e20000100800 */
[----:B------:R-:W-:Y:S01]  /*1080*/  LOP3.LUT R11, R11, 0x7ffffe00, R9, 0xf8, !PT ;  /* 0x7ffffe000b0b7812 */ /* 0x000fe200078ef809 */
[----:B------:R-:W-:Y:S01]  /*1090*/  IMAD.IADD R9, R0, 0x1, -R3 ;  /* 0x0000000100097824 */ /* 0x000fe200078e0a03 */
[----:B------:R-:W-:Y:S01]  /*10a0*/  SHF.R.U32.HI R2, RZ, 0x3, R2 ;  /* 0x00000003ff027819 */ /* 0x000fe20000011602 */
[----:B------:R-:W-:Y:S01]  /*10b0*/  IMAD R0, R14, 0x200, R13 ;  /* 0x000002000e007824 */ /* 0x000fe200078e020d */
[----:B------:R-:W-:Y:S01]  /*10c0*/  LEA.HI R3, R4, R4, RZ, 0x1d ;  /* 0x0000000404037211 */ /* 0x000fe200078fe8ff */
[----:B------:R-:W-:Y:S01]  /*10d0*/  IMAD R9, R9, 0x8, R15 ;  /* 0x0000000809097824 */ /* 0x000fe200078e020f */
[----:B------:R-:W-:Y:S01]  /*10e0*/  LOP3.LUT R2, R6, R2, RZ, 0x3c, !PT ;  /* 0x0000000206027212 */ /* 0x000fe200078e3cff */
[----:B------:R-:W-:Y:S01]  /*10f0*/  IMAD.MOV.U32 R10, RZ, RZ, 0x40 ;  /* 0x00000040ff0a7424 */ /* 0x000fe200078e00ff */
[----:B------:R-:W-:Y:S01]  /*1100*/  LOP3.LUT R4, R8, 0xfffffe00, RZ, 0xc0, !PT ;  /* 0xfffffe0008047812 */ /* 0x000fe200078ec0ff */
[----:B------:R-:W-:Y:S01]  /*1110*/  IMAD.IADD R8, R5, 0x1, R3 ;  /* 0x0000000105087824 */ /* 0x000fe200078e0203 */
[----:B------:R2:W-:Y:S01]  /*1120*/  STL [R1+0x150], R9 ;  /* 0x0001500901007387 */ /* 0x0005e20000100800 */
[----:B------:R-:W-:Y:S01]  /*1130*/  IADD3 R240, R231, 0x40, RZ ;  /* 0x00000040e7f07810 */ /* 0x000fe20007ffe0ff */
[----:B------:R-:W-:Y:S01]  /*1140*/  IMAD.SHL.U32 R229, R11, 0x2, RZ ;  /* 0x000000020be57824 */ /* 0x000fe200078e00ff */
[CC--:B------:R-:W-:Y:S01]  /*1150*/  IADD3 R3, R2.reuse, R4.reuse, R7 ;  /* 0x0000000402037210 */ /* 0x0c0fe20007ffe007 */
[----:B------:R-:W-:Y:S01]  /*1160*/  IMAD.MOV.U32 R7, RZ, RZ, 0x20 ;  /* 0x00000020ff077424 */ /* 0x000fe200078e00ff */
[----:B------:R-:W-:-:S02]  /*1170*/  LOP3.LUT R4, R2, R4, RZ, 0xfc, !PT ;  /* 0x0000000402047212 */ /* 0x000fc400078efcff */
[----:B------:R-:W-:Y:S02]  /*1180*/  LOP3.LUT R2, R12, 0x7ffffffc, RZ, 0xc0, !PT ;  /* 0x7ffffffc0c027812 */ /* 0x000fe400078ec0ff */
[C---:B------:R-:W-:Y:S02]  /*1190*/  IADD3 R241, R231.reuse, 0xc0, RZ ;  /* 0x000000c0e7f17810 */ /* 0x040fe40007ffe0ff */
[----:B------:R-:W-:Y:S01]  /*11a0*/  SHF.R.S32.HI R12, RZ, 0x1f, R240 ;  /* 0x0000001fff0c7819 */ /* 0x000fe200000114f0 */
[----:B------:R-:W-:Y:S01]  /*11b0*/  IMAD.IADD R2, R16, 0x1, -R2 ;  /* 0x0000000110027824 */ /* 0x000fe200078e0a02 */
[----:B------:R-:W-:Y:S02]  /*11c0*/  IADD3 R239, R231, 0x80, RZ ;  /* 0x00000080e7ef7810 */ /* 0x000fe40007ffe0ff */
[----:B------:R-:W-:Y:S01]  /*11d0*/  SHF.R.S32.HI R5, RZ, 0x1f, R231 ;  /* 0x0000001fff057819 */ /* 0x000fe200000114e7 */
[----:B------:R-:W-:Y:S01]  /*11e0*/  IMAD.SHL.U32 R41, R2, 0x2, RZ ;  /* 0x0000000202297824 */ /* 0x000fe200078e00ff */
[----:B------:R-:W-:-:S02]  /*11f0*/  SHF.R.S32.HI R6, RZ, 0x1f, R241 ;  /* 0x0000001fff067819 */ /* 0x000fc400000114f1 */
[----:B------:R-:W-:Y:S02]  /*1200*/  LEA R208, R0, 0x8100, 0x1 ;  /* 0x0000810000d07811 */ /* 0x000fe400078e08ff */
        /* <DEDUP_REMOVED lines=19> */
[----:B------:R3:W-:Y:S01]  /*1340*/  STL [R1+0xb4], R35 ;  /* 0x0000b42301007387 */ /* 0x0007e20000100800 */
        /* <DEDUP_REMOVED lines=18> */
[C---:B-1----:R-:W-:Y:S02]  /*1470*/  IADD3 R15, R41.reuse, 0xd0, RZ ;  /* 0x000000d0290f7810 */ /* 0x042fe40007ffe0ff */
[C---:B------:R-:W-:Y:S01]  /*1480*/  IADD3 R14, R41.reuse, 0xd8, RZ ;  /* 0x000000d8290e7810 */ /* 0x040fe20007ffe0ff */
[----:B------:R-:W-:Y:S01]  /*1490*/  STL [R1+0x98], R28 ;  /* 0x0000981c01007387 */ /* 0x000fe20000100800 */
[C---:B------:R-:W-:Y:S02]  /*14a0*/  IADD3 R13, R41.reuse, 0xe0, RZ ;  /* 0x000000e0290d7810 */ /* 0x040fe40007ffe0ff */
[C---:B------:R-:W-:Y:S01]  /*14b0*/  IADD3 R12, R41.reuse, 0xe8, RZ ;  /* 0x000000e8290c7810 */ /* 0x040fe20007ffe0ff */
[----:B------:R-:W-:Y:S01]  /*14c0*/  STL [R1+0x94], R27 ;  /* 0x0000941b01007387 */ /* 0x000fe20000100800 */
[----:B------:R-:W-:-:S02]  /*14d0*/  IADD3 R11, R41, 0xf0, RZ ;  /* 0x000000f0290b7810 */ /* 0x000fc40007ffe0ff */
[----:B--2---:R-:W-:Y:S01]  /*14e0*/  LEA R9, R8, 0x80, 0x1 ;  /* 0x0000008008097811 */ /* 0x004fe200078e08ff */
[----:B------:R1:W-:Y:S01]  /*14f0*/  STL [R1+0x90], R26 ;  /* 0x0000901a01007387 */ /* 0x0003e20000100800 */
[----:B------:R-:W-:Y:S02]  /*1500*/  SHF.R.S32.HI R8, RZ, 0x1f, R40 ;  /* 0x0000001fff087819 */ /* 0x000fe40000011428 */
[----:B------:R-:W-:Y:S01]  /*1510*/  SHF.R.S32.HI R5, RZ, 0x1f, R239 ;  /* 0x0000001fff057819 */ /* 0x000fe200000114ef */
[----:B------:R-:W-:Y:S01]  /*1520*/  STL [R1+0x8c], R25 ;  /* 0x00008c1901007387 */ /* 0x000fe20000100800 */
[C---:B------:R-:W-:Y:S02]  /*1530*/  SEL R6, R10.reuse, 0xffffffc0, !P2 ;  /* 0xffffffc00a067807 */ /* 0x040fe40005000000 */
[----:B------:R-:W-:Y:S01]  /*1540*/  SEL R0, R10, 0xffffffc0, !P3 ;  /* 0xffffffc00a007807 */ /* 0x000fe20005800000 */
[----:B------:R-:W-:Y:S01]  /*1550*/  STL [R1+0x88], R24 ;  /* 0x0000881801007387 */ /* 0x000fe20000100800 */
[----:B------:R-:W-:-:S02]  /*1560*/  SEL R5, R7, 0xffffffe0, !P1 ;  /* 0xffffffe007057807 */ /* 0x000fc40004800000 */
[----:B------:R-:W-:Y:S01]  /*1570*/  SEL R2, R7, 0xffffffe0, !P4 ;  /* 0xffffffe007027807 */ /* 0x000fe20006000000 */
[----:B------:R2:W-:Y:S01]  /*1580*/  STL [R1+0x84], R23 ;  /* 0x0000841701007387 */ /* 0x0005e20000100800 */
[----:B------:R-:W-:Y:S02]  /*1590*/  IADD3 R10, R41, 0xf8, RZ ;  /* 0x000000f8290a7810 */ /* 0x000fe40007ffe0ff */
[----:B------:R-:W-:Y:S01]  /*15a0*/  SHF.R.S32.HI R7, RZ, 0x1f, R39 ;  /* 0x0000001fff077819 */ /* 0x000fe20000011427 */
[----:B------:R-:W-:Y:S01]  /*15b0*/  STL [R1+0x80], R22 ;  /* 0x0000801601007387 */ /* 0x000fe20000100800 */
[----:B---3--:R-:W-:Y:S02]  /*15c0*/  SHF.R.S32.HI R35, RZ, 0x1f, R35 ;  /* 0x0000001fff237819 */ /* 0x008fe40000011423 */
[----:B----4-:R-:W-:Y:S01]  /*15d0*/  SHF.R.S32.HI R32, RZ, 0x1f, R32 ;  /* 0x0000001fff207819 */ /* 0x010fe20000011420 */
[----:B------:R-:W-:Y:S01]  /*15e0*/  STL [R1+0x7c], R21 ;  /* 0x00007c1501007387 */ /* 0x000fe20000100800 */
[----:B-----5:R-:W-:-:S02]  /*15f0*/  SHF.R.S32.HI R29, RZ, 0x1f, R29 ;  /* 0x0000001fff1d7819 */ /* 0x020fc4000001141d */
[----:B------:R-:W-:Y:S01]  /*1600*/  LEA R220, R3, 0x10100, 0x1 ;  /* 0x0001010003dc7811 */ /* 0x000fe200078e08ff */
[----:B------:R3:W-:Y:S01]  /*1610*/  STL [R1+0x78], R20 ;  /* 0x0000781401007387 */ /* 0x0007e20000100800 */
[----:B-1----:R-:W-:Y:S02]  /*1620*/  SHF.R.S32.HI R26, RZ, 0x1f, R26 ;  /* 0x0000001fff1a7819 */ /* 0x002fe4000001141a */
[----:B------:R-:W-:Y:S01]  /*1630*/  LEA R210, R4, 0x100, 0x1 ;  /* 0x0000010004d27811 */ /* 0x000fe200078e08ff */
[----:B------:R-:W-:Y:S01]  /*1640*/  STL [R1+0x74], R19 ;  /* 0x0000741301007387 */ /* 0x000fe20000100800 */
[C---:B------:R-:W-:Y:S02]  /*1650*/  IMAD.IADD R221, R220.reuse, 0x1, R2 ;  /* 0x00000001dcdd7824 */ /* 0x040fe400078e0202 */
[----:B------:R-:W-:Y:S01]  /*1660*/  IMAD.IADD R223, R220, 0x1, R0 ;  /* 0x00000001dcdf7824 */ /* 0x000fe200078e0200 */
[----:B------:R-:W-:Y:S01]  /*1670*/  STL [R1+0x70], R18 ;  /* 0x0000701201007387 */ /* 0x000fe20000100800 */
[----:B------:R-:W-:-:S02]  /*1680*/  IMAD.IADD R211, R2, 0x1, R210 ;  /* 0x0000000102d37824 */ /* 0x000fc400078e02d2 */
[C---:B------:R-:W-:Y:S01]  /*1690*/  IMAD.IADD R213, R0.reuse, 0x1, R210 ;  /* 0x0000000100d57824 */ /* 0x040fe200078e02d2 */
[----:B------:R1:W-:Y:S01]  /*16a0*/  STL [R1+0x6c], R17 ;  /* 0x00006c1101007387 */ /* 0x0003e20000100800 */
[----:B--2---:R-:W-:Y:S01]  /*16b0*/  SHF.R.S32.HI R23, RZ, 0x1f, R23 ;  /* 0x0000001fff177819 */ /* 0x004fe20000011417 */
[----:B------:R-:W-:Y:S02]  /*16c0*/  IMAD.IADD R222, R221, 0x1, R0 ;  /* 0x00000001ddde7824 */ /* 0x000fe400078e0200 */
[----:B------:R-:W-:Y:S01]  /*16d0*/  STL [R1+0x68], R16 ;  /* 0x0000681001007387 */ /* 0x000fe20000100800 */
[----:B------:R-:W-:-:S03]  /*16e0*/  IMAD.IADD R212, R0, 0x1, R211 ;  /* 0x0000000100d47824 */ /* 0x000fc600078e02d3 */
[----:B------:R-:W-:Y:S04]  /*16f0*/  STL [R1+0x64], R15 ;  /* 0x0000640f01007387 */ /* 0x000fe80000100800 */
[----:B------:R2:W-:Y:S01]  /*1700*/  STL [R1+0x60], R14 ;  /* 0x0000600e01007387 */ /* 0x0005e20000100800 */
[----:B---3--:R-:W-:-:S03]  /*1710*/  SHF.R.S32.HI R20, RZ, 0x1f, R20 ;  /* 0x0000001fff147819 */ /* 0x008fc60000011414 */
[----:B------:R-:W-:Y:S04]  /*1720*/  STL [R1+0x5c], R13 ;  /* 0x00005c0d01007387 */ /* 0x000fe80000100800 */
[----:B------:R-:W-:Y:S04]  /*1730*/  STL [R1+0x58], R12 ;  /* 0x0000580c01007387 */ /* 0x000fe80000100800 */
[----:B------:R3:W-:Y:S01]  /*1740*/  STL [R1+0x54], R11 ;  /* 0x0000540b01007387 */ /* 0x0007e20000100800 */
[----:B-1----:R-:W-:-:S03]  /*1750*/  SHF.R.S32.HI R17, RZ, 0x1f, R17 ;  /* 0x0000001fff117819 */ /* 0x002fc60000011411 */
[----:B------:R1:W-:Y:S04]  /*1760*/  STL [R1+0x144], R8 ;  /* 0x0001440801007387 */ /* 0x0003e80000100800 */
[----:B------:R-:W-:Y:S04]  /*1770*/  STL [R1+0x50], R10 ;  /* 0x0000500a01007387 */ /* 0x000fe80000100800 */
[----:B------:R4:W-:Y:S01]  /*1780*/  STL [R1+0x140], R7 ;  /* 0x0001400701007387 */ /* 0x0009e20000100800 */
[----:B--2---:R-:W-:-:S03]  /*1790*/  SHF.R.S32.HI R14, RZ, 0x1f, R14 ;  /* 0x0000001fff0e7819 */ /* 0x004fc6000001140e */
[----:B------:R-:W-:Y:S01]  /*17a0*/  STL [R1+0x24], R9 ;  /* 0x0000240901007387 */ /* 0x000fe20000100800 */
[----:B---3--:R-:W-:Y:S02]  /*17b0*/  SHF.R.S32.HI R11, RZ, 0x1f, R11 ;  /* 0x0000001fff0b7819 */ /* 0x008fe4000001140b */
[----:B-1----:R-:W-:-:S05]  /*17c0*/  SHF.R.S32.HI R8, RZ, 0x1f, R38 ;  /* 0x0000001fff087819 */ /* 0x002fca0000011426 */
[----:B------:R1:W-:Y:S01]  /*17d0*/  STL [R1+0x13c], R8 ;  /* 0x00013c0801007387 */ /* 0x0003e20000100800 */
[----:B----4-:R-:W-:-:S05]  /*17e0*/  SHF.R.S32.HI R7, RZ, 0x1f, R37 ;  /* 0x0000001fff077819 */ /* 0x010fca0000011425 */
        /* <DEDUP_REMOVED lines=43> */
[----:B--2---:R-:W-:-:S03]  /*1aa0*/  IADD3 R7, R9, -0x10, RZ ;  /* 0xfffffff009077810 */ /* 0x004fc60007ffe0ff */
[----:B------:R2:W-:Y:S01]  /*1ab0*/  STL [R1+0xd0], R11 ;  /* 0x0000d00b01007387 */ /* 0x0005e20000100800 */
[----:B------:R-:W-:-:S05]  /*1ac0*/  @P0 IADD3 R7, R9, 0x10, RZ ;  /* 0x0000001009070810 */ /* 0x000fca0007ffe0ff */
[----:B------:R-:W-:Y:S02]  /*1ad0*/  IMAD.IADD R3, R6, 0x1, R7 ;  /* 0x0000000106037824 */ /* 0x000fe400078e0207 */
[----:B-1----:R-:W-:Y:S02]  /*1ae0*/  IMAD.IADD R8, R9, 0x1, R5 ;  /* 0x0000000109087824 */ /* 0x002fe400078e0205 */
[----:B------:R-:W-:Y:S01]  /*1af0*/  IMAD.IADD R5, R5, 0x1, R7 ;  /* 0x0000000105057824 */ /* 0x000fe200078e0207 */
[----:B--2---:R-:W-:Y:S01]  /*1b00*/  SHF.R.S32.HI R11, RZ, 0x1f, R10 ;  /* 0x0000001fff0b7819 */ /* 0x004fe2000001140a */
[--C-:B------:R-:W-:Y:S02]  /*1b10*/  IMAD.IADD R10, R9, 0x1, R6.reuse ;  /* 0x00000001090a7824 */ /* 0x100fe400078e0206 */
[--C-:B------:R-:W-:Y:S02]  /*1b20*/  IMAD.IADD R2, R5, 0x1, R6.reuse ;  /* 0x0000000105027824 */ /* 0x100fe400078e0206 */
[----:B------:R-:W-:Y:S04]  /*1b30*/  STL [R1+0xcc], R11 ;  /* 0x0000cc0b01007387 */ /* 0x000fe80000100800 */
[----:B------:R1:W-:Y:S04]  /*1b40*/  STL [R1+0x30], R8 ;  /* 0x0000300801007387 */ /* 0x0003e80000100800 */
[----:B------:R2:W-:Y:S01]  /*1b50*/  STL [R1+0x40], R10 ;  /* 0x0000400a01007387 */ /* 0x0005e20000100800 */
[----:B-1----:R-:W-:-:S05]  /*1b60*/  IMAD.IADD R8, R8, 0x1, R6 ;  /* 0x0000000108087824 */ /* 0x002fca00078e0206 */
[----:B------:R2:W-:Y:S04]  /*1b70*/  STL [R1+0x3c], R8 ;  /* 0x00003c0801007387 */ /* 0x0005e80000100800 */
[----:B------:R2:W-:Y:S04]  /*1b80*/  STL [R1+0x28], R7 ;  /* 0x0000280701007387 */ /* 0x0005e80000100800 */
[----:B------:R2:W-:Y:S04]  /*1b90*/  STL [R1+0x38], R3 ;  /* 0x0000380301007387 */ /* 0x0005e80000100800 */
[----:B------:R2:W-:Y:S04]  /*1ba0*/  STL [R1+0x2c], R5 ;  /* 0x00002c0501007387 */ /* 0x0005e80000100800 */
[----:B------:R2:W-:Y:S02]  /*1bb0*/  STL [R1+0x34], R2 ;  /* 0x0000340201007387 */ /* 0x0005e40000100800 */
.L_x_1653:
[----:B------:R-:W3:Y:S01]  /*1bc0*/  LDL R0, [R1+0xc] ;  /* 0x00000c0001007983 */ /* 0x000ee20000100800 */
[----:B--2---:R-:W-:Y:S01]  /*1bd0*/  IMAD.MOV.U32 R8, RZ, RZ, 0x4 ;  /* 0x00000004ff087424 */ /* 0x004fe200078e00ff */
[----:B------:R-:W-:-:S02]  /*1be0*/  ISETP.NE.U32.AND P4, PT, RZ, c[0x0][0x370], PT ;  /* 0x0000dc00ff007a0c */ /* 0x000fc40003f85070 */
[----:B------:R-:W-:Y:S02]  /*1bf0*/  ISETP.NE.U32.AND P3, PT, RZ, c[0x0][0x360], PT ;  /* 0x0000d800ff007a0c */ /* 0x000fe40003f65070 */
[----:B------:R-:W-:Y:S01]  /*1c00*/  ISETP.NE.AND.EX P4, PT, RZ, c[0x0][0x374], PT, P4 ;  /* 0x0000dd00ff007a0c */ /* 0x000fe20003f85340 */
[----:B---3--:R-:W-:-:S05]  /*1c10*/  IMAD.WIDE R2, R0, R8, c[0x0][0x588] ;  /* 0x0001620000027625 */ /* 0x008fca00078e0208 */
[----:B------:R-:W2:Y:S01]  /*1c20*/  LDG.E R12, [R2.64] ;  /* 0x00000006020c7981 */ /* 0x000ea2000c1e1900 */
[----:B------:R-:W-:Y:S01]  /*1c30*/  ISETP.NE.AND.EX P3, PT, RZ, c[0x0][0x364], PT, P3 ;  /* 0x0000d900ff007a0c */ /* 0x000fe20003f65330 */
[----:B------:R-:W-:Y:S01]  /*1c40*/  IMAD.MOV.U32 R244, RZ, RZ, RZ ;  /* 0x000000fffff47224 */ /* 0x000fe200078e00ff */
[----:B------:R-:W-:Y:S01]  /*1c50*/  ISETP.NE.U32.AND P0, PT, RZ, c[0x0][0x348], PT ;  /* 0x0000d200ff007a0c */ /* 0x000fe20003f05070 */
[----:B------:R-:W-:-:S03]  /*1c60*/  IMAD.MOV.U32 R11, RZ, RZ, RZ ;  /* 0x000000ffff0b7224 */ /* 0x000fc600078e00ff */
[----:B------:R-:W-:Y:S02]  /*1c70*/  ISETP.NE.AND.EX P0, PT, RZ, c[0x0][0x34c], PT, P0 ;  /* 0x0000d300ff007a0c */ /* 0x000fe40003f05300 */
[----:B--2---:R-:W-:Y:S01]  /*1c80*/  SHF.R.S32.HI R14, RZ, 0x1f, R12 ;  /* 0x0000001fff0e7819 */ /* 0x004fe2000001140c */
[C---:B------:R-:W-:Y:S01]  /*1c90*/  IMAD.SHL.U32 R19, R12.reuse, 0x4, RZ ;  /* 0x000000040c137824 */ /* 0x040fe200078e00ff */
[C---:B------:R-:W-:Y:S01]  /*1ca0*/  @P4 LEA R6, P2, R12.reuse, c[0x0][0x370], 0x2 ;  /* 0x0000dc000c064a11 */ /* 0x040fe200078410ff */
[----:B------:R1:W-:Y:S01]  /*1cb0*/  STL [R1+0x14], R12 ;  /* 0x0000140c01007387 */ /* 0x0003e20000100800 */
[C-C-:B------:R-:W-:Y:S02]  /*1cc0*/  SHF.L.U64.HI R18, R12.reuse, 0x2, R14.reuse ;  /* 0x000000020c127819 */ /* 0x140fe4000001020e */
[----:B------:R-:W-:Y:S01]  /*1cd0*/  @P4 LEA.HI.X R7, R12, c[0x0][0x374], R14, 0x2, P2 ;  /* 0x0000dd000c074a11 */ /* 0x000fe200010f140e */
[----:B------:R1:W-:Y:S01]  /*1ce0*/  STL [R1+0x4c], R14 ;  /* 0x00004c0e01007387 */ /* 0x0003e20000100800 */
[----:B------:R-:W-:-:S02]  /*1cf0*/  @P3 IADD3 R4, P1, R19, c[0x0][0x360], RZ ;  /* 0x0000d80013043a10 */ /* 0x000fc40007f3e0ff */
[----:B------:R-:W-:Y:S01]  /*1d00*/  IADD3 R2, P2, R19, c[0x0][0x348], RZ ;  /* 0x0000d20013027a10 */ /* 0x000fe20007f5e0ff */
[----:B------:R1:W5:Y:S01]  /*1d10*/  @P4 LDG.E R244, [R6.64] ;  /* 0x0000000606f44981 */ /* 0x000362000c1e1900 */
[C---:B------:R-:W-:Y:S02]  /*1d20*/  @P3 IADD3.X R5, R18.reuse, c[0x0][0x364], RZ, P1, !PT ;  /* 0x0000d90012053a10 */ /* 0x040fe40000ffe4ff */
[----:B------:R-:W-:Y:S01]  /*1d30*/  IADD3.X R3, R18, c[0x0][0x34c], RZ, P2, !PT ;  /* 0x0000d30012037a10 */ /* 0x000fe200017fe4ff */
[----:B------:R1:W-:Y:S04]  /*1d40*/  STL [R1+0x18], R19 ;  /* 0x0000181301007387 */ /* 0x0003e80000100800 */
[----:B------:R1:W5:Y:S04]  /*1d50*/  @P3 LDG.E R13, [R4.64] ;  /* 0x00000006040d3981 */ /* 0x000368000c1e1900 */
[----:B------:R1:W5:Y:S04]  /*1d60*/  @P0 LDG.E R11, [R2.64] ;  /* 0x00000006020b0981 */ /* 0x000368000c1e1900 */
[----:B------:R1:W-:Y:S01]  /*1d70*/  STL [R1+0x1c], R18 ;  /* 0x00001c1201007387 */ /* 0x0003e20000100800 */
[----:B------:R-:W-:Y:S01]  /*1d80*/  YIELD ;  /* 0x0000000000007946 */ /* 0x000fe20003800000 */
[----:B------:R-:W-:Y:S05]  /*1d90*/  @P3 BRA `(.L_x_1563) ;  /* 0x0000005000003947 */ /* 0x000fea0003800000 */
[----:B-----5:R-:W-:Y:S01]  /*1da0*/  MOV R13, c[0x0][0x168] ;  /* 0x00005a00000d7a02 */ /* 0x020fe20000000f00 */
[----:B------:R-:W-:Y:S05]  /*1db0*/  @!P0 BRA `(.L_x_1563) ;  /* 0x0000003000008947 */ /* 0x000fea0003800000 */
[----:B------:R2:W3:Y:S04]  /*1dc0*/  LDG.E R0, [R2.64] ;  /* 0x0000000602007981 */ /* 0x0004e8000c1e1900 */
[----:B-12---:R-:W3:Y:S02]  /*1dd0*/  LDG.E R2, [R2.64+0x4] ;  /* 0x0000040602027981 */ /* 0x006ee4000c1e1900 */
[----:B---3--:R-:W-:-:S02]  /*1de0*/  IADD3 R13, -R0, R2, RZ ;  /* 0x00000002000d7210 */ /* 0x008fc40007ffe1ff */
.L_x_1563:
[----:B------:R-:W-:-:S04]  /*1df0*/  ISETP.NE.U32.AND P1, PT, RZ, c[0x0][0x368], PT ;  /* 0x0000da00ff007a0c */ /* 0x000fc80003f25070 */
[----:B------:R-:W-:-:S13]  /*1e00*/  ISETP.NE.AND.EX P1, PT, RZ, c[0x0][0x36c], PT, P1 ;  /* 0x0000db00ff007a0c */ /* 0x000fda0003f25310 */
[----:B------:R-:W-:Y:S05]  /*1e10*/  @!P1 BRA `(.L_x_1564) ;  /* 0x0000004000009947 */ /* 0x000fea0003800000 */
[----:B-1----:R-:W-:-:S04]  /*1e20*/  IADD3 R2, P1, R19, c[0x0][0x368], RZ ;  /* 0x0000da0013027a10 */ /* 0x002fc80007f3e0ff */
[----:B------:R-:W-:-:S05]  /*1e30*/  IADD3.X R3, R18, c[0x0][0x36c], RZ, P1, !PT ;  /* 0x0000db0012037a10 */ /* 0x000fca0000ffe4ff */
[----:B------:R1:W5:Y:S01]  /*1e40*/  LDG.E R0, [R2.64] ;  /* 0x0000000602007981 */ /* 0x000362000c1e1900 */
[----:B------:R-:W-:Y:S05]  /*1e50*/  BRA `(.L_x_1565) ;  /* 0x0000008000007947 */ /* 0x000fea0003800000 */
.L_x_1564:
        /* <DEDUP_REMOVED lines=8> */
.L_x_1565:
[----:B------:R-:W2:Y:S01]  /*1ee0*/  LDL R16, [R1+0x8] ;  /* 0x0000080001107983 */ /* 0x000ea20000100800 */
[----:B-----5:R-:W-:Y:S01]  /*1ef0*/  IMAD.IADD R17, R0, 0x1, -R244 ;  /* 0x0000000100117824 */ /* 0x020fe200078e0af4 */
[----:B------:R-:W-:Y:S04]  /*1f00*/  BSSY B0, `(.L_x_1566) ;  /* 0x000002e000007945 */ /* 0x000fe80003800000 */
[----:B------:R-:W-:-:S02]  /*1f10*/  ISETP.GE.AND P1, PT, R17, 0x1, PT ;  /* 0x000000011100780c */ /* 0x000fc40003f26270 */
[----:B------:R-:W-:-:S04]  /*1f20*/  IADD3 R0, R17, 0x3f, RZ ;  /* 0x0000003f11007810 */ /* 0x000fc80007ffe0ff */
[----:B-1----:R-:W-:-:S04]  /*1f30*/  SHF.R.S32.HI R2, RZ, 0x1f, R0 ;  /* 0x0000001fff027819 */ /* 0x002fc80000011400 */
[----:B------:R-:W-:Y:S01]  /*1f40*/  LEA.HI R0, R2, R0, RZ, 0x6 ;  /* 0x0000000002007211 */ /* 0x000fe200078f30ff */
[----:B------:R-:W-:-:S03]  /*1f50*/  IMAD.MOV.U32 R2, RZ, RZ, RZ ;  /* 0x000000ffff027224 */ /* 0x000fc600078e00ff */
[----:B------:R-:W-:Y:S02]  /*1f60*/  SHF.R.S32.HI R10, RZ, 0x6, R0 ;  /* 0x00000006ff0a7819 */ /* 0x000fe40000011400 */
        /* <DEDUP_REMOVED lines=39> */
.L_x_1567:
[----:B------:R-:W-:Y:S05]  /*21e0*/  BSYNC B0 ;  /* 0x0000000000007941 */ /* 0x000fea0003800000 */
.L_x_1566:
[----:B------:R-:W-:Y:S01]  /*21f0*/  IMAD R242, R15, R2, RZ ;  /* 0x000000020ff27224 */ /* 0x000fe200078e02ff */
[----:B------:R-:W-:Y:S01]  /*2200*/  PRMT R0, RZ, 0x7610, R0 ;  /* 0x00007610ff007816 */ /* 0x000fe20000000000 */
[----:B-1----:R-:W-:Y:S01]  /*2210*/  IMAD.MOV.U32 R15, RZ, RZ, RZ ;  /* 0x000000ffff0f7224 */ /* 0x002fe200078e00ff */
[----:B------:R-:W-:Y:S01]  /*2220*/  MOV R20, RZ ;  /* 0x000000ff00147202 */ /* 0x000fe20000000f00 */
[----:B------:R-:W-:Y:S01]  /*2230*/  IMAD.IADD R2, R242, 0x1, R2 ;  /* 0x00000001f2027824 */ /* 0x000fe200078e0202 */
[----:B------:R-:W-:Y:S01]  /*2240*/  CS2R R38, SRZ ;  /* 0x0000000000267805 */ /* 0x000fe2000001ff00 */
        /* <DEDUP_REMOVED lines=66> */
[----:B------:R-:W2:Y:S01]  /*2670*/  LDL R6, [R1+0x4] ;  /* 0x0000040001067983 */ /* 0x000ea20000100800 */
[----:B------:R-:W-:-:S04]  /*2680*/  ISETP.NE.U32.AND P1, PT, RZ, c[0x0][0x340], PT ;  /* 0x0000d000ff007a0c */ /* 0x000fc80003f25070 */
[----:B------:R-:W-:-:S13]  /*2690*/  ISETP.NE.AND.EX P1, PT, RZ, c[0x0][0x344], PT, P1 ;  /* 0x0000d100ff007a0c */ /* 0x000fda0003f25310 */
[----:B------:R-:W-:-:S04]  /*26a0*/  @P1 IADD3 R2, P2, R19, c[0x0][0x340], RZ ;  /* 0x0000d00013021a10 */ /* 0x000fc80007f5e0ff */
[----:B------:R-:W-:-:S05]  /*26b0*/  @P1 IADD3.X R3, R18, c[0x0][0x344], RZ, P2, !PT ;  /* 0x0000d10012031a10 */ /* 0x000fca00017fe4ff */
[----:B------:R1:W5:Y:S01]  /*26c0*/  @P1 LDG.E R15, [R2.64] ;  /* 0x00000006020f1981 */ /* 0x000362000c1e1900 */
[----:B------:R-:W-:Y:S01]  /*26d0*/  SHF.R.S32.HI R0, RZ, 0x1f, R11 ;  /* 0x0000001fff007819 */ /* 0x000fe2000001140b */
[----:B------:R-:W-:Y:S01]  /*26e0*/  IMAD.MOV.U32 R4, RZ, RZ, c[0x0][0x2c4] ;  /* 0x0000b100ff047624 */ /* 0x000fe200078e00ff */
[----:B------:R-:W-:Y:S01]  /*26f0*/  LOP3.LUT R16, R16, 0xffff, RZ, 0xc0, !PT ;  /* 0x0000ffff10107812 */ /* 0x000fe200078ec0ff */
[----:B------:R-:W-:Y:S01]  /*2700*/  IMAD R5, R235, 0x20, R243 ;  /* 0x00000020eb057824 */ /* 0x000fe200078e02f3 */
[----:B------:R-:W-:Y:S01]  /*2710*/  ISETP.GE.AND P6, PT, R231, c[0x0][0x198], PT ;  /* 0x00006600e7007a0c */ /* 0x000fe20003fc6270 */
[----:B------:R-:W-:Y:S01]  /*2720*/  IMAD R0, R0, c[0x0][0x178], RZ ;  /* 0x00005e0000007a24 */ /* 0x000fe200078e02ff */
[----:B------:R-:W-:Y:S02]  /*2730*/  ISETP.NE.AND P2, PT, R4, 0x1, PT ;  /* 0x000000010400780c */ /* 0x000fe40003f45270 */
[----:B------:R-:W-:Y:S01]  /*2740*/  SEL R4, R12, RZ, !P0 ;  /* 0x000000ff0c047207 */ /* 0x000fe20004000000 */
[----:B------:R-:W-:Y:S01]  /*2750*/  IMAD R0, R11, c[0x0][0x17c], R0 ;  /* 0x00005f000b007a24 */ /* 0x000fe200078e0200 */
[----:B------:R-:W-:-:S02]  /*2760*/  ISETP.GE.AND P5, PT, R240, c[0x0][0x198], PT ;  /* 0x00006600f0007a0c */ /* 0x000fc40003fa6270 */
[----:B------:R-:W-:Y:S02]  /*2770*/  ISETP.GE.AND P4, PT, R239, c[0x0][0x198], PT ;  /* 0x00006600ef007a0c */ /* 0x000fe40003f86270 */
[----:B------:R-:W-:Y:S02]  /*2780*/  ISETP.GE.AND P3, PT, R241, c[0x0][0x198], PT ;  /* 0x00006600f1007a0c */ /* 0x000fe40003f66270 */
[----:B------:R-:W-:Y:S01]  /*2790*/  IADD3 R116, R205, -0x1, RZ ;  /* 0xffffffffcd747810 */ /* 0x000fe20007ffe0ff */
[----:B-1----:R-:W-:-:S05]  /*27a0*/  IMAD.WIDE.U32 R2, R11, c[0x0][0x178], RZ ;  /* 0x00005e000b027a25 */ /* 0x002fca00078e00ff */
[----:B------:R-:W-:-:S05]  /*27b0*/  IADD3 R3, R3, R0, RZ ;  /* 0x0000000003037210 */ /* 0x000fca0007ffe0ff */
[----:B------:R-:W-:-:S04]  /*27c0*/  IMAD.WIDE.U32 R2, R16, c[0x0][0x1b8], R2 ;  /* 0x00006e0010027a25 */ /* 0x000fc800078e0002 */
[----:B------:R-:W-:-:S04]  /*27d0*/  IMAD R3, R16, c[0x0][0x1bc], R3 ;  /* 0x00006f0010037a24 */ /* 0x000fc800078e0203 */
[----:B------:R-:W-:-:S04]  /*27e0*/  IMAD.WIDE.U32 R2, R4, c[0x0][0x1c0], R2 ;  /* 0x0000700004027a25 */ /* 0x000fc800078e0002 */
[----:B--2---:R-:W-:Y:S01]  /*27f0*/  IMAD R5, R6, 0x80, R5 ;  /* 0x0000008006057824 */ /* 0x004fe200078e0205 */
[----:B------:R-:W-:-:S03]  /*2800*/  SEL R6, R14, RZ, !P0 ;  /* 0x000000ff0e067207 */ /* 0x000fc60004000000 */
[----:B------:R-:W-:Y:S01]  /*2810*/  @P2 IMAD.HI.U32 R7, R5, c[0x0][0x2c8], RZ ;  /* 0x0000b20005072a27 */ /* 0x000fe200078e00ff */
[----:B------:R-:W-:-:S03]  /*2820*/  MOV R0, R5 ;  /* 0x0000000500007202 */ /* 0x000fc60000000f00 */
[----:B------:R-:W-:Y:S01]  /*2830*/  IMAD R6, R6, c[0x0][0x1c0], RZ ;  /* 0x0000700006067a24 */ /* 0x000fe200078e02ff */
[----:B------:R-:W-:-:S03]  /*2840*/  @P2 SHF.R.U32.HI R0, RZ, c[0x0][0x2cc], R7 ;  /* 0x0000b300ff002a19 */ /* 0x000fc60000011607 */
[----:B------:R-:W-:Y:S01]  /*2850*/  IMAD R6, R4, c[0x0][0x1c4], R6 ;  /* 0x0000710004067a24 */ /* 0x000fe200078e0206 */
[--C-:B------:R-:W-:Y:S01]  /*2860*/  SHF.R.S32.HI R7, RZ, 0x1f, R0.reuse ;  /* 0x0000001fff077819 */ /* 0x100fe20000011400 */
[----:B------:R-:W-:-:S03]  /*2870*/  IMAD.MOV R4, RZ, RZ, -R0 ;  /* 0x000000ffff047224 */ /* 0x000fc600078e0a00 */
[----:B------:R-:W-:Y:S01]  /*2880*/  IADD3 R3, R3, R6, RZ ;  /* 0x0000000603037210 */ /* 0x000fe20007ffe0ff */
[----:B------:R-:W-:Y:S02]  /*2890*/  IMAD R4, R4, c[0x0][0x2c4], R5 ;  /* 0x0000b10004047a24 */ /* 0x000fe400078e0205 */
[----:B------:R-:W-:Y:S02]  /*28a0*/  IMAD R5, R7, c[0x0][0x1b0], RZ ;  /* 0x00006c0007057a24 */ /* 0x000fe400078e02ff */
[----:B------:R-:W-:-:S04]  /*28b0*/  IMAD.WIDE.U32 R2, R0, c[0x0][0x1b0], R2 ;  /* 0x00006c0000027a25 */ /* 0x000fc800078e0002 */
[----:B------:R-:W-:Y:S01]  /*28c0*/  IMAD R6, R0, c[0x0][0x1b4], R5 ;  /* 0x00006d0000067a24 */ /* 0x000fe200078e0205 */
[----:B------:R-:W-:Y:S01]  /*28d0*/  SHF.R.S32.HI R5, RZ, 0x1f, R4 ;  /* 0x0000001fff057819 */ /* 0x000fe20000011404 */
[----:B------:R-:W-:Y:S02]  /*28e0*/  @!P1 IMAD.MOV.U32 R15, RZ, RZ, R12 ;  /* 0x000000ffff0f9224 */ /* 0x000fe400078e000c */
[----:B------:R-:W-:Y:S02]  /*28f0*/  IMAD.IADD R3, R3, 0x1, R6 ;  /* 0x0000000103037824 */ /* 0x000fe400078e0206 */
[----:B------:R-:W-:Y:S02]  /*2900*/  IMAD R0, R5, c[0x0][0x1a8], RZ ;  /* 0x00006a0005007a24 */ /* 0x000fe400078e02ff */
[----:B------:R-:W-:-:S04]  /*2910*/  IMAD.WIDE.U32 R2, R4, c[0x0][0x1a8], R2 ;  /* 0x00006a0004027a25 */ /* 0x000fc800078e0002 */
[----:B------:R-:W-:Y:S01]  /*2920*/  IMAD R0, R4, c[0x0][0x1ac], R0 ;  /* 0x00006b0004007a24 */ /* 0x000fe200078e0200 */
[----:B------:R-:W-:-:S04]  /*2930*/  LEA R14, P0, R2, c[0x0][0x160], 0x1 ;  /* 0x00005800020e7a11 */ /* 0x000fc800078008ff */
[----:B------:R-:W-:-:S04]  /*2940*/  IADD3 R0, R3, R0, RZ ;  /* 0x0000000003007210 */ /* 0x000fc80007ffe0ff */
[----:B------:R-:W-:Y:S01]  /*2950*/  LEA.HI.X R5, R2, c[0x0][0x164], R0, 0x1, P0 ;  /* 0x0000590002057a11 */ /* 0x000fe200000f0c00 */
[----:B------:R-:W-:Y:S05]  /*2960*/  BRA.DIV ~URZ, `(.L_x_1569) ;  /* 0x0000d2b27f007947 */ /* 0x000fea000b800000 */
[----:B------:R1:W2:Y:S02]  /*2970*/  SHFL.IDX PT, R4, R5, RZ, 0x181f ;  /* 0x00181fff05047589 */ /* 0x0002a400000e0000 */
.L_x_1658:
[----:B------:R-:W-:Y:S05]  /*2980*/  BRA.DIV ~URZ, `(.L_x_1570) ;  /* 0x0000d3027f007947 */ /* 0x000fea000b800000 */
[----:B------:R3:W4:Y:S02]  /*2990*/  SHFL.IDX PT, R0, R14, RZ, 0x181f ;  /* 0x00181fff0e007589 */ /* 0x00072400000e0000 */
.L_x_1659:
[----:B---3--:R-:W3:Y:S01]  /*29a0*/  LDL R2, [R1+0x4] ;  /* 0x0000040001027983 */ /* 0x008ee20000100800 */
[----:B------:R-:W-:Y:S01]  /*29b0*/  IMAD R13, R13, c[0x0][0x2c4], RZ ;  /* 0x0000b1000d0d7a24 */ /* 0x000fe200078e02ff */
[----:B------:R-:W-:Y:S01]  /*29c0*/  BSSY B0, `(.L_x_1571) ;  /* 0x0000017000007945 */ /* 0x000fe20003800000 */
[----:B---3--:R-:W-:-:S04]  /*29d0*/  LEA R12, R2, R243, 0x7 ;  /* 0x000000f3020c7211 */ /* 0x008fc800078e38ff */
[----:B------:R-:W-:-:S13]  /*29e0*/  ISETP.GE.AND P0, PT, R12, R13, PT ;  /* 0x0000000d0c00720c */ /* 0x000fda0003f06270 */
[----:B------:R-:W-:Y:S05]  /*29f0*/  @P0 BRA `(.L_x_1572) ;  /* 0x0000013000000947 */ /* 0x000fea0003800000 */
[----:B------:R-:W-:Y:S02]  /*2a00*/  SHF.R.S32.HI R2, RZ, 0x1f, R231 ;  /* 0x0000001fff027819 */ /* 0x000fe400000114e7 */
[-C--:B----4-:R-:W-:Y:S02]  /*2a10*/  LEA R10, P0, R231, R0.reuse, 0x1 ;  /* 0x00000000e70a7211 */ /* 0x090fe400078008ff */
[-C--:B------:R-:W-:Y:S02]  /*2a20*/  LEA R8, P2, R240, R0.reuse, 0x1 ;  /* 0x00000000f0087211 */ /* 0x080fe400078408ff */
[----:B------:R-:W-:Y:S02]  /*2a30*/  SHF.R.S32.HI R20, RZ, 0x1f, R240 ;  /* 0x0000001fff147819 */ /* 0x000fe400000114f0 */
[----:B------:R-:W-:Y:S02]  /*2a40*/  LEA R6, P1, R239, R0, 0x1 ;  /* 0x00000000ef067211 */ /* 0x000fe400078208ff */
[----:B--2---:R-:W-:-:S02]  /*2a50*/  LEA.HI.X R11, R231, R4, R2, 0x1, P0 ;  /* 0x00000004e70b7211 */ /* 0x004fc400000f0c02 */
[----:B------:R-:W-:Y:S02]  /*2a60*/  SHF.R.S32.HI R19, RZ, 0x1f, R239 ;  /* 0x0000001fff137819 */ /* 0x000fe400000114ef */
[----:B------:R-:W-:Y:S01]  /*2a70*/  SHF.R.S32.HI R18, RZ, 0x1f, R241 ;  /* 0x0000001fff127819 */ /* 0x000fe200000114f1 */
[----:B------:R-:W-:Y:S01]  /*2a80*/  @!PT LDS RZ, [RZ] ;  /* 0x00000000fffff984 */ /* 0x000fe20000000800 */
[----:B------:R-:W-:Y:S01]  /*2a90*/  @!PT LDS RZ, [RZ] ;  /* 0x00000000fffff984 */ /* 0x000fe20000000800 */
[----:B------:R-:W-:Y:S01]  /*2aa0*/  @!PT LDS RZ, [RZ] ;  /* 0x00000000fffff984 */ /* 0x000fe20000000800 */
[----:B------:R2:W-:Y:S01]  /*2ab0*/  LDGSTS.E.BYPASS.LTC128B.128 [R229+0x10100], [R10.64], !P6 ;  /* 0x101000000ae57fae */ /* 0x0005e2000f101d46 */
[----:B------:R-:W-:Y:S02]  /*2ac0*/  LEA R2, P0, R241, R0, 0x1 ;  /* 0x00000000f1027211 */ /* 0x000fe400078008ff */
[-C--:B------:R-:W-:Y:S02]  /*2ad0*/  LEA.HI.X R9, R240, R4.reuse, R20, 0x1, P2 ;  /* 0x00000004f0097211 */ /* 0x080fe400010f0c14 */
[-C--:B------:R-:W-:Y:S02]  /*2ae0*/  LEA.HI.X R7, R239, R4.reuse, R19, 0x1, P1 ;  /* 0x00000004ef077211 */ /* 0x080fe400008f0c13 */
[----:B------:R-:W-:Y:S01]  /*2af0*/  LEA.HI.X R3, R241, R4, R18, 0x1, P0 ;  /* 0x00000004f1037211 */ /* 0x000fe200000f0c12 */
[----:B------:R2:W-:Y:S04]  /*2b00*/  LDGSTS.E.BYPASS.LTC128B.128 [R229+0x14100], [R8.64], !P5 ;  /* 0x1410000008e57fae */ /* 0x0005e8000e901d46 */
[----:B------:R2:W-:Y:S04]  /*2b10*/  LDGSTS.E.BYPASS.LTC128B.128 [R229+0x18100], [R6.64], !P4 ;  /* 0x1810000006e57fae */ /* 0x0005e8000e101d46 */
[----:B------:R2:W-:Y:S02]  /*2b20*/  LDGSTS.E.BYPASS.LTC128B.128 [R229+0x1c100], [R2.64], !P3 ;  /* 0x1c10000002e57fae */ /* 0x0005e4000d901d46 */
.L_x_1572:
[----:B------:R-:W-:Y:S05]  /*2b30*/  BSYNC B0 ;  /* 0x0000000000007941 */ /* 0x000fea0003800000 */
.L_x_1571:
[----:B------:R-:W-:Y:S05]  /*2b40*/  BRA.DIV ~URZ, `(.L_x_1573) ;  /* 0x0000d1b27f007947 */ /* 0x000fea000b800000 */
[----:B--2---:R2:W3:Y:S04]  /*2b50*/  SHFL.IDX PT, R4, R5, 0x1, 0x181f ;  /* 0x00381f0005047f89 */ /* 0x0044e800000e0000 */
[----:B----4-:R2:W4:Y:S02]  /*2b60*/  SHFL.IDX PT, R0, R14, 0x1, 0x181f ;  /* 0x00381f000e007f89 */ /* 0x01052400000e0000 */
.L_x_1660:
[----:B------:R-:W-:Y:S01]  /*2b70*/  IADD3 R2, R12, 0x20, RZ ;  /* 0x000000200c027810 */ /* 0x000fe20007ffe0ff */
[----:B------:R-:W-:Y:S03]  /*2b80*/  BSSY B0, `(.L_x_1574) ;  /* 0x0000016000007945 */ /* 0x000fe60003800000 */
[----:B------:R-:W-:-:S13]  /*2b90*/  ISETP.GE.AND P0, PT, R2, R13, PT ;  /* 0x0000000d0200720c */ /* 0x000fda0003f06270 */
[----:B------:R-:W-:Y:S05]  /*2ba0*/  @P0 BRA `(.L_x_1575) ;  /* 0x0000013000000947 */ /* 0x000fea0003800000 */
[----:B------:R-:W-:Y:S02]  /*2bb0*/  SHF.R.S32.HI R3, RZ, 0x1f, R231 ;  /* 0x0000001fff037819 */ /* 0x000fe400000114e7 */
[-C--:B----4-:R-:W-:Y:S02]  /*2bc0*/  LEA R10, P0, R231, R0.reuse, 0x1 ;  /* 0x00000000e70a7211 */ /* 0x090fe400078008ff */
[-C--:B------:R-:W-:Y:S02]  /*2bd0*/  LEA R8, P2, R240, R0.reuse, 0x1 ;  /* 0x00000000f0087211 */ /* 0x080fe400078408ff */
[----:B------:R-:W-:Y:S02]  /*2be0*/  SHF.R.S32.HI R20, RZ, 0x1f, R240 ;  /* 0x0000001fff147819 */ /* 0x000fe400000114f0 */
[----:B------:R-:W-:Y:S02]  /*2bf0*/  LEA R6, P1, R239, R0, 0x1 ;  /* 0x00000000ef067211 */ /* 0x000fe400078208ff */
[----:B---3--:R-:W-:-:S02]  /*2c00*/  LEA.HI.X R11, R231, R4, R3, 0x1, P0 ;  /* 0x00000004e70b7211 */ /* 0x008fc400000f0c03 */
        /* <DEDUP_REMOVED lines=13> */
.L_x_1575:
[----:B------:R-:W-:Y:S05]  /*2ce0*/  BSYNC B0 ;  /* 0x0000000000007941 */ /* 0x000fea0003800000 */
.L_x_1574:
[----:B------:R-:W-:Y:S05]  /*2cf0*/  BRA.DIV ~URZ, `(.L_x_1576) ;  /* 0x0000d0d27f007947 */ /* 0x000fea000b800000 */
[----:B---3--:R3:W1:Y:S02]  /*2d00*/  SHFL.IDX PT, R4, R5, 0x2, 0x181f ;  /* 0x00581f0005047f89 */ /* 0x00866400000e0000 */
.L_x_1661:
[----:B------:R-:W-:Y:S05]  /*2d10*/  BRA.DIV ~URZ, `(.L_x_1577) ;  /* 0x0000d1227f007947 */ /* 0x000fea000b800000 */
[----:B----4-:R4:W2:Y:S02]  /*2d20*/  SHFL.IDX PT, R0, R14, 0x2, 0x181f ;  /* 0x00581f000e007f89 */ /* 0x0108a400000e0000 */
.L_x_1662:
[----:B------:R-:W-:Y:S01]  /*2d30*/  IADD3 R2, R12, 0x40, RZ ;  /* 0x000000400c027810 */ /* 0x000fe20007ffe0ff */
[----:B------:R-:W-:Y:S03]  /*2d40*/  BSSY B0, `(.L_x_1578) ;  /* 0x0000016000007945 */ /* 0x000fe60003800000 */
[----:B------:R-:W-:-:S13]  /*2d50*/  ISETP.GE.AND P0, PT, R2, R13, PT ;  /* 0x0000000d0200720c */ /* 0x000fda0003f06270 */
[----:B------:R-:W-:Y:S05]  /*2d60*/  @P0 BRA `(.L_x_1579) ;  /* 0x0000013000000947 */ /* 0x000fea0003800000 */
[----:B------:R-:W-:Y:S02]  /*2d70*/  SHF.R.S32.HI R3, RZ, 0x1f, R231 ;  /* 0x0000001fff037819 */ /* 0x000fe400000114e7 */
[-C--:B--2---:R-:W-:Y:S02]  /*2d80*/  LEA R10, P0, R231, R0.reuse, 0x1 ;  /* 0x00000000e70a7211 */ /* 0x084fe400078008ff */
[-C--:B------:R-:W-:Y:S02]  /*2d90*/  LEA R8, P2, R240, R0.reuse, 0x1 ;  /* 0x00000000f0087211 */ /* 0x080fe400078408ff */
[----:B------:R-:W-:Y:S02]  /*2da0*/  SHF.R.S32.HI R20, RZ, 0x1f, R240 ;  /* 0x0000001fff147819 */ /* 0x000fe400000114f0 */
[----:B------:R-:W-:Y:S02]  /*2db0*/  LEA R6, P1, R239, R0, 0x1 ;  /* 0x00000000ef067211 */ /* 0x000fe400078208ff */
[----:B-1----:R-:W-:-:S02]  /*2dc0*/  LEA.HI.X R11, R231, R4, R3, 0x1, P0 ;  /* 0x00000004e70b7211 */ /* 0x002fc400000f0c03 */
        /* <DEDUP_REMOVED lines=13> */
.L_x_1579:
[----:B------:R-:W-:Y:S05]  /*2ea0*/  BSYNC B0 ;  /* 0x0000000000007941 */ /* 0x000fea0003800000 */
.L_x_1578:
[----:B------:R-:W-:Y:S05]  /*2eb0*/  BRA.DIV ~URZ, `(.L_x_1580) ;  /* 0x0000cff27f007947 */ /* 0x000fea000b800000 */
[----:B-1----:R1:W3:Y:S04]  /*2ec0*/  SHFL.IDX PT, R4, R5, 0x3, 0x181f ;  /* 0x00781f0005047f89 */ /* 0x0022e800000e0000 */
[----:B--2---:R1:W2:Y:S02]  /*2ed0*/  SHFL.IDX PT, R0, R14, 0x3, 0x181f ;  /* 0x00781f000e007f89 */ /* 0x0042a400000e0000 */
.L_x_1663:
[----:B------:R-:W-:Y:S01]  /*2ee0*/  IADD3 R2, R12, 0x60, RZ ;  /* 0x000000600c027810 */ /* 0x000fe20007ffe0ff */
[----:B-----5:R-:W-:Y:S01]  /*2ef0*/  IMAD.WIDE.U32 R248, R15, c[0x0][0x2b0], RZ ;  /* 0x0000ac000ff87a25 */ /* 0x020fe200078e00ff */
[----:B------:R-:W-:-:S02]  /*2f00*/  SHF.R.S32.HI R25, RZ, 0x1f, R231 ;  /* 0x0000001fff197819 */ /* 0x000fc400000114e7 */
[----:B------:R-:W-:Y:S01]  /*2f10*/  ISETP.GE.AND P2, PT, R2, R13, PT ;  /* 0x0000000d0200720c */ /* 0x000fe20003f46270 */
[----:B------:R-:W-:Y:S01]  /*2f20*/  IMAD R117, R235, 0x20, R243 ;  /* 0x00000020eb757824 */ /* 0x000fe200078e02f3 */
[----:B------:R-:W-:Y:S02]  /*2f30*/  SHF.R.S32.HI R19, RZ, 0x1f, R240 ;  /* 0x0000001fff137819 */ /* 0x000fe400000114f0 */
[----:B------:R-:W-:Y:S02]  /*2f40*/  SHF.R.S32.HI R18, RZ, 0x1f, R239 ;  /* 0x0000001fff127819 */ /* 0x000fe400000114ef */
[----:B------:R-:W-:-:S07]  /*2f50*/  SHF.R.S32.HI R24, RZ, 0x1f, R241 ;  /* 0x0000001fff187819 */ /* 0x000fce00000114f1 */
[CC--:B--2---:R-:W-:Y:S02]  /*2f60*/  @!P2 LEA R10, P1, R231.reuse, R0.reuse, 0x1 ;  /* 0x00000000e70aa211 */ /* 0x0c4fe400078208ff */
[C---:B------:R-:W-:Y:S02]  /*2f70*/  @!P2 LEA R8, P0, R240.reuse, R0, 0x1 ;  /* 0x00000000f008a211 */ /* 0x040fe400078008ff */
[-C--:B---3--:R-:W-:Y:S02]  /*2f80*/  @!P2 LEA.HI.X R11, R231, R4.reuse, R25, 0x1, P1 ;  /* 0x00000004e70ba211 */ /* 0x088fe400008f0c19 */
[----:B------:R-:W-:Y:S02]  /*2f90*/  @!P2 LEA.HI.X R9, R240, R4, R19, 0x1, P0 ;  /* 0x00000004f009a211 */ /* 0x000fe400000f0c13 */
[-C--:B------:R-:W-:Y:S01]  /*2fa0*/  @!P2 LEA R6, P1, R239, R0.reuse, 0x1 ;  /* 0x00000000ef06a211 */ /* 0x080fe200078208ff */
[----:B------:R-:W-:Y:S01]  /*2fb0*/  @!PT LDS RZ, [RZ] ;  /* 0x00000000fffff984 */ /* 0x000fe20000000800 */
[----:B------:R-:W-:Y:S01]  /*2fc0*/  @!PT LDS RZ, [RZ] ;  /* 0x00000000fffff984 */ /* 0x000fe20000000800 */
[----:B------:R-:W-:Y:S01]  /*2fd0*/  @!PT LDS RZ, [RZ] ;  /* 0x00000000fffff984 */ /* 0x000fe20000000800 */
[----:B------:R2:W-:Y:S01]  /*2fe0*/  @!P2 LDGSTS.E.BYPASS.LTC128B.128 [R229+0x13100], [R10.64], !P6 ;  /* 0x131000000ae5afae */ /* 0x0005e2000f101d46 */
[----:B------:R-:W-:-:S02]  /*2ff0*/  @!P2 LEA R2, P0, R241, R0, 0x1 ;  /* 0x00000000f102a211 */ /* 0x000fc400078008ff */
[----:B------:R-:W-:Y:S01]  /*3000*/  SHF.R.S32.HI R0, RZ, 0x1f, R15 ;  /* 0x0000001fff007819 */ /* 0x000fe2000001140f */
[----:B------:R2:W-:Y:S01]  /*3010*/  @!P2 LDGSTS.E.BYPASS.LTC128B.128 [R229+0x17100], [R8.64], !P5 ;  /* 0x1710000008e5afae */ /* 0x0005e2000e901d46 */
[-C--:B------:R-:W-:Y:S02]  /*3020*/  @!P2 LEA.HI.X R7, R239, R4.reuse, R18, 0x1, P1 ;  /* 0x00000004ef07a211 */ /* 0x080fe400008f0c12 */
[----:B------:R-:W-:Y:S01]  /*3030*/  @!P2 LEA.HI.X R3, R241, R4, R24, 0x1, P0 ;  /* 0x00000004f103a211 */ /* 0x000fe200000f0c18 */
[----:B------:R-:W-:Y:S01]  /*3040*/  IMAD R0, R0, c[0x0][0x2b0], RZ ;  /* 0x0000ac0000007a24 */ /* 0x000fe200078e02ff */
[----:B------:R-:W-:Y:S01]  /*3050*/  ISETP.GE.AND P6, PT, R231, c[0x0][0x1d4], PT ;  /* 0x00007500e7007a0c */ /* 0x000fe20003fc6270 */
[----:B------:R2:W-:Y:S01]  /*3060*/  @!P2 LDGSTS.E.BYPASS.LTC128B.128 [R229+0x1b100], [R6.64], !P4 ;  /* 0x1b10000006e5afae */ /* 0x0005e2000e101d46 */
[----:B------:R-:W-:Y:S01]  /*3070*/  ISETP.GE.AND P5, PT, R240, c[0x0][0x1d4], PT ;  /* 0x00007500f0007a0c */ /* 0x000fe20003fa6270 */
[----:B------:R-:W-:Y:S01]  /*3080*/  IMAD R0, R15, c[0x0][0x2b4], R0 ;  /* 0x0000ad000f007a24 */ /* 0x000fe200078e0200 */
[----:B------:R-:W-:Y:S01]  /*3090*/  ISETP.GE.AND P4, PT, R239, c[0x0][0x1d4], PT ;  /* 0x00007500ef007a0c */ /* 0x000fe20003f86270 */
[----:B------:R2:W-:Y:S01]  /*30a0*/  @!P2 LDGSTS.E.BYPASS.LTC128B.128 [R229+0x1f100], [R2.64], !P3 ;  /* 0x1f10000002e5afae */ /* 0x0005e2000d901d46 */
[----:B------:R-:W-:Y:S01]  /*30b0*/  ISETP.GE.AND P3, PT, R241, c[0x0][0x1d4], PT ;  /* 0x00007500f1007a0c */ /* 0x000fe20003f66270 */
[----:B------:R-:W-:-:S02]  /*30c0*/  IMAD.IADD R252, R249, 0x1, R0 ;  /* 0x00000001f9fc7824 */ /* 0x000fc400078e0200 */
[----:B------:R-:W0:Y:S01]  /*30d0*/  LDGDEPBAR ;  /* 0x00000000000079af */ /* 0x000e220000000000 */
[----:B------:R-:W-:Y:S03]  /*30e0*/  WARPSYNC 0xffffffff ;  /* 0xffffffff00007948 */ /* 0x000fe60003800000 */
[----:B------:R-:W-:Y:S01]  /*30f0*/  IMAD.MOV.U32 R0, RZ, RZ, c[0x0][0x2b8] ;  /* 0x0000ae00ff007624 */ /* 0x000fe200078e00ff */
[----:B------:R-:W-:Y:S01]  /*3100*/  BAR.SYNC.DEFER_BLOCKING 0x0 ;  /* 0x0000000000007b1d */ /* 0x000fe20000010000 */
[----:B--2---:R-:W-:Y:S02]  /*3110*/  IMAD R2, R116, 0x40, R117 ;  /* 0x0000004074027824 */ /* 0x004fe400078e0275 */
[----:B------:R-:W-:Y:S01]  /*3120*/  IMAD.MOV.U32 R228, RZ, RZ, RZ ;  /* 0x000000ffffe47224 */ /* 0x000fe200078e00ff */
[----:B------:R-:W-:Y:S02]  /*3130*/  ISETP.NE.AND P0, PT, R0, 0x1, PT ;  /* 0x000000010000780c */ /* 0x000fe40003f05270 */
[C---:B------:R-:W-:Y:S01]  /*3140*/  ISETP.GE.AND P2, PT, R2.reuse, R17, PT ;  /* 0x000000110200720c */ /* 0x040fe20003f46270 */
[----:B------:R-:W-:Y:S02]  /*3150*/  IMAD.IADD R2, R2, 0x1, R244 ;  /* 0x0000000102027824 */ /* 0x000fe400078e02f4 */
[----:B------:R-:W-:Y:S01]  /*3160*/  IMAD.WIDE.U32 R246, R16, c[0x0][0x1e8], RZ ;  /* 0x00007a0010f67a25 */ /* 0x000fe200078e00ff */
[----:B------:R-:W-:-:S03]  /*3170*/  ISETP.GT.OR P2, PT, R117, 0x3f, P2 ;  /* 0x0000003f7500780c */ /* 0x000fc60001744670 */
[----:B------:R-:W-:Y:S02]  /*3180*/  IMAD R118, R116, -0x40, R17 ;  /* 0xffffffc074767824 */ /* 0x000fe400078e0211 */
[----:B------:R-:W-:-:S04]  /*3190*/  IMAD.WIDE.U32 R250, R16, c[0x0][0x210], RZ ;  /* 0x0000840010fa7a25 */ /* 0x000fc800078e00ff */
[C---:B------:R-:W-:Y:S01]  /*31a0*/  IMAD.SHL.U32 R119, R231.reuse, 0x2, RZ ;  /* 0x00000002e7777824 */ /* 0x040fe200078e00ff */
[----:B------:R-:W-:Y:S01]  /*31b0*/  SHF.L.U64.HI R113, R231, 0x1, R25 ;  /* 0x00000001e7717819 */ /* 0x000fe20000010219 */
[----:B------:R-:W-:-:S04]  /*31c0*/  @P0 IMAD.HI.U32 R3, R2, c[0x0][0x2bc], RZ ;  /* 0x0000af0002030a27 */ /* 0x000fc800078e00ff */
[C---:B------:R-:W-:Y:S01]  /*31d0*/  IMAD.SHL.U32 R120, R240.reuse, 0x2, RZ ;  /* 0x00000002f0787824 */ /* 0x040fe200078e00ff */
[----:B------:R-:W-:Y:S01]  /*31e0*/  SHF.L.U64.HI R114, R240, 0x1, R19 ;  /* 0x00000001f0727819 */ /* 0x000fe20000010213 */
[----:B------:R-:W-:Y:S01]  /*31f0*/  IMAD.MOV.U32 R0, RZ, RZ, R2 ;  /* 0x000000ffff007224 */ /* 0x000fe200078e0002 */
[----:B------:R-:W-:Y:S01]  /*3200*/  @P0 SHF.R.U32.HI R0, RZ, c[0x0][0x2c0], R3 ;  /* 0x0000b000ff000a19 */ /* 0x000fe20000011603 */
[C---:B------:R-:W-:Y:S01]  /*3210*/  IMAD.SHL.U32 R122, R239.reuse, 0x2, RZ ;  /* 0x00000002ef7a7824 */ /* 0x040fe200078e00ff */
[----:B------:R-:W-:Y:S02]  /*3220*/  SHF.L.U64.HI R115, R239, 0x1, R18 ;  /* 0x00000001ef737819 */ /* 0x000fe40000010212 */
[C---:B------:R-:W-:Y:S02]  /*3230*/  @!P2 IADD3 R3, P1, R0.reuse, R248, RZ ;  /* 0x000000f80003a210 */ /* 0x040fe40007f3e0ff */
[----:B------:R-:W-:Y:S02]  /*3240*/  P2R R23, PR, RZ, 0x1 ;  /* 0x00000001ff177803 */ /* 0x000fe40000000000 */
[----:B-1----:R-:W-:-:S02]  /*3250*/  @!P2 LEA.HI.X.SX32 R5, R0, R252, 0x1, P1 ;  /* 0x000000fc0005a211 */ /* 0x002fc400008f0eff */
[----:B------:R-:W-:-:S04]  /*3260*/  @!P2 LEA R4, P1, R3, c[0x0][0x2a0], 0x2 ;  /* 0x0000a8000304aa11 */ /* 0x000fc800078210ff */
[----:B------:R-:W-:-:S05]  /*3270*/  @!P2 LEA.HI.X R5, R3, c[0x0][0x2a4], R5, 0x2, P1 ;  /* 0x0000a9000305aa11 */ /* 0x000fca00008f1405 */
[----:B------:R1:W2:Y:S01]  /*3280*/  @!P2 LDG.E R228, [R4.64] ;  /* 0x0000000604e4a981 */ /* 0x0002a2000c1e1900 */
[----:B------:R-:W-:Y:S01]  /*3290*/  IMAD.MOV R0, RZ, RZ, -R0 ;  /* 0x000000ffff007224 */ /* 0x000fe200078e0a00 */
[----:B------:R-:W-:Y:S01]  /*32a0*/  SHF.L.U64.HI R112, R241, 0x1, R24 ;  /* 0x00000001f1707819 */ /* 0x000fe20000010218 */
[----:B------:R-:W-:Y:S01]  /*32b0*/  IMAD R245, R16, c[0x0][0x1ec], R247 ;  /* 0x00007b0010f57a24 */ /* 0x000fe200078e02f7 */
[----:B------:R-:W-:Y:S01]  /*32c0*/  BSSY B0, `(.L_x_1581) ;  /* 0x000019c000007945 */ /* 0x000fe20003800000 */
[----:B------:R-:W-:Y:S02]  /*32d0*/  IMAD R232, R0, c[0x0][0x2b8], R2 ;  /* 0x0000ae0000e87a24 */ /* 0x000fe400078e0202 */
[----:B------:R-:W-:Y:S02]  /*32e0*/  IMAD.IADD R20, R118, 0x1, -R243 ;  /* 0x0000000176147824 */ /* 0x000fe400078e0af3 */
[----:B------:R-:W-:-:S04]  /*32f0*/  IMAD.WIDE.U32 R2, R232, c[0x0][0x1e0], RZ ;  /* 0x00007800e8027a25 */ /* 0x000fc800078e00ff */
[----:B------:R-:W-:Y:S02]  /*3300*/  IMAD R15, R16, c[0x0][0x214], R251 ;  /* 0x00008500100f7a24 */ /* 0x000fe400078e02fb */
[----:B------:R-:W-:-:S03]  /*3310*/  IMAD.SHL.U32 R121, R241, 0x2, RZ ;  /* 0x00000002f1797824 */ /* 0x000fc600078e00ff */
[----:B------:R-:W-:Y:S01]  /*3320*/  STL [R1+0x10], R15 ;  /* 0x0000100f01007387 */ /* 0x000fe20000100800 */
[----:B-1----:R-:W-:-:S05]  /*3330*/  SHF.R.S32.HI R5, RZ, 0x1f, R232 ;  /* 0x0000001fff057819 */ /* 0x002fca00000114e8 */
        /* <DEDUP_REMOVED lines=8> */
[----:B------:R-:W-:Y:S01]  /*33c0*/  IADD3.X R2, R245, R3, R4, P1, !PT ;  /* 0x00000003f5027210 */ /* 0x000fe20000ffe404 */
[----:B------:R-:W-:Y:S01]  /*33d0*/  IMAD R3, R5, c[0x0][0x208], RZ ;  /* 0x0000820005037a24 */ /* 0x000fe200078e02ff */
[----:B------:R-:W-:Y:S01]  /*33e0*/  LEA R9, P1, R0, c[0x0][0x1c8], 0x1 ;  /* 0x0000720000097a11 */ /* 0x000fe200078208ff */
[----:B------:R-:W-:-:S03]  /*33f0*/  IMAD.WIDE.U32 R4, R232, c[0x0][0x208], RZ ;  /* 0x00008200e8047a25 */ /* 0x000fc600078e00ff */
[----:B----4-:R-:W-:Y:S01]  /*3400*/  LEA.HI.X R14, R0, c[0x0][0x1cc], R2, 0x1, P1 ;  /* 0x00007300000e7a11 */ /* 0x010fe200008f0c02 */
[----:B------:R-:W-:Y:S01]  /*3410*/  SHFL.IDX PT, R12, R9, 0x1, 0x181f ;  /* 0x00381f00090c7f89 */ /* 0x000fe200000e0000 */
[----:B------:R-:W-:Y:S01]  /*3420*/  ISETP.GE.AND P1, PT, R20, 0x1, PT ;  /* 0x000000011400780c */ /* 0x000fe20003f26270 */
[----:B------:R-:W-:Y:S02]  /*3430*/  IMAD R3, R232, c[0x0][0x20c], R3 ;  /* 0x00008300e8037a24 */ /* 0x000fe400078e0203 */
[----:B------:R-:W1:Y:S02]  /*3440*/  SHFL.IDX PT, R0, R9, RZ, 0x181f ;  /* 0x00181fff09007589 */ /* 0x000e6400000e0000 */
[----:B------:R-:W-:Y:S02]  /*3450*/  IMAD.IADD R5, R5, 0x1, R3 ;  /* 0x0000000105057824 */ /* 0x000fe400078e0203 */
[----:B------:R-:W2:Y:S04]  /*3460*/  SHFL.IDX PT, R2, R14, RZ, 0x181f ;  /* 0x00181fff0e027589 */ /* 0x000ea800000e0000 */
[----:B------:R-:W3:Y:S02]  /*3470*/  SHFL.IDX PT, R14, R14, 0x1, 0x181f ;  /* 0x00381f000e0e7f89 */ /* 0x000ee400000e0000 */
[----:B-1----:R-:W-:-:S04]  /*3480*/  @P1 LEA R6, P2, R231, R0, 0x1 ;  /* 0x00000000e7061211 */ /* 0x002fc800078408ff */
[----:B--2---:R-:W-:Y:S02]  /*3490*/  @P1 LEA.HI.X R7, R231, R2, R25, 0x1, P2 ;  /* 0x00000002e7071211 */ /* 0x004fe400010f0c19 */
[----:B------:R-:W-:-:S03]  /*34a0*/  @P1 LEA R10, P2, R240, R0, 0x1 ;  /* 0x00000000f00a1211 */ /* 0x000fc600078408ff */
[----:B------:R1:W-:Y:S01]  /*34b0*/  @P1 LDGSTS.E.BYPASS.LTC128B.128 [R229+0x8100], [R6.64], !P6 ;  /* 0x0810000006e51fae */ /* 0x0003e2000f101d46 */
[----:B------:R-:W-:Y:S02]  /*34c0*/  @P1 LEA.HI.X R11, R240, R2, R19, 0x1, P2 ;  /* 0x00000002f00b1211 */ /* 0x000fe400010f0c13 */
[----:B------:R-:W-:-:S03]  /*34d0*/  @P1 LEA R8, P2, R239, R0, 0x1 ;  /* 0x00000000ef081211 */ /* 0x000fc600078408ff */
[----:B------:R2:W-:Y:S01]  /*34e0*/  @P1 LDGSTS.E.BYPASS.LTC128B.128 [R229+0xa100], [R10.64], !P5 ;  /* 0x0a1000000ae51fae */ /* 0x0005e2000e901d46 */
[----:B------:R-:W-:-:S05]  /*34f0*/  @P1 LEA.HI.X R9, R239, R2, R18, 0x1, P2 ;  /* 0x00000002ef091211 */ /* 0x000fca00010f0c12 */
[----:B------:R4:W-:Y:S01]  /*3500*/  @P1 LDGSTS.E.BYPASS.LTC128B.128 [R229+0xc100], [R8.64], !P4 ;  /* 0x0c10000008e51fae */ /* 0x0009e2000e101d46 */
[----:B-1----:R-:W-:Y:S01]  /*3510*/  @P1 LEA R6, P2, R241, R0, 0x1 ;  /* 0x00000000f1061211 */ /* 0x002fe200078408ff */
[----:B------:R-:W-:-:S03]  /*3520*/  IMAD R0, R13, c[0x0][0x218], RZ ;  /* 0x000086000d007a24 */ /* 0x000fc600078e02ff */
[----:B------:R-:W-:Y:S01]  /*3530*/  @P1 LEA.HI.X R7, R241, R2, R24, 0x1, P2 ;  /* 0x00000002f1071211 */ /* 0x000fe200010f0c18 */
[----:B------:R-:W-:Y:S01]  /*3540*/  IMAD.WIDE.U32 R2, R228, c[0x0][0x218], R4 ;  /* 0x00008600e4027a25 */ /* 0x000fe200078e0004 */
[----:B------:R-:W-:-:S03]  /*3550*/  ISETP.GE.AND P2, PT, R20, 0x21, PT ;  /* 0x000000211400780c */ /* 0x000fc60003f46270 */
[----:B------:R1:W-:Y:S01]  /*3560*/  @P1 LDGSTS.E.BYPASS.LTC128B.128 [R229+0xe100], [R6.64], !P3 ;  /* 0x0e10000006e51fae */ /* 0x0003e2000d901d46 */
[----:B------:R-:W-:Y:S01]  /*3570*/  IMAD R4, R228, c[0x0][0x21c], R0 ;  /* 0x00008700e4047a24 */ /* 0x000fe200078e0200 */
[----:B------:R-:W-:-:S04]  /*3580*/  IADD3 R0, P1, R2, R250, RZ ;  /* 0x000000fa02007210 */ /* 0x000fc80007f3e0ff */
[----:B------:R-:W-:-:S04]  /*3590*/  IADD3.X R2, R15, R3, R4, P1, !PT ;  /* 0x000000030f027210 */ /* 0x000fc80000ffe404 */
[----:B----4-:R-:W-:-:S04]  /*35a0*/  @P2 LEA R8, P1, R231, R12, 0x1 ;  /* 0x0000000ce7082211 */ /* 0x010fc800078208ff */
[----:B---3--:R-:W-:-:S05]  /*35b0*/  @P2 LEA.HI.X R9, R231, R14, R25, 0x1, P1 ;  /* 0x0000000ee7092211 */ /* 0x008fca00008f0c19 */
[----:B------:R2:W-:Y:S01]  /*35c0*/  @P2 LDGSTS.E.BYPASS.LTC128B.128 [R229+0x9100], [R8.64], !P6 ;  /* 0x0910000008e52fae */ /* 0x0005e2000f101d46 */
[----:B-1----:R-:W-:-:S04]  /*35d0*/  @P2 LEA R6, P1, R240, R12, 0x1 ;  /* 0x0000000cf0062211 */ /* 0x002fc800078208ff */
[----:B------:R-:W-:Y:S02]  /*35e0*/  @P2 LEA.HI.X R7, R240, R14, R19, 0x1, P1 ;  /* 0x0000000ef0072211 */ /* 0x000fe400008f0c13 */
[----:B------:R-:W-:-:S03]  /*35f0*/  @P2 LEA R4, P1, R239, R12, 0x1 ;  /* 0x0000000cef042211 */ /* 0x000fc600078208ff */
[----:B------:R1:W-:Y:S01]  /*3600*/  @P2 LDGSTS.E.BYPASS.LTC128B.128 [R229+0xb100], [R6.64], !P5 ;  /* 0x0b10000006e52fae */ /* 0x0003e2000e901d46 */
[----:B------:R-:W-:Y:S02]  /*3610*/  @P2 LEA.HI.X R5, R239, R14, R18, 0x1, P1 ;  /* 0x0000000eef052211 */ /* 0x000fe400008f0c12 */
[----:B------:R-:W-:-:S03]  /*3620*/  LEA R21, P1, R0, c[0x0][0x1f8], 0x1 ;  /* 0x00007e0000157a11 */ /* 0x000fc600078208ff */
[----:B------:R1:W-:Y:S01]  /*3630*/  @P2 LDGSTS.E.BYPASS.LTC128B.128 [R229+0xd100], [R4.64], !P4 ;  /* 0x0d10000004e52fae */ /* 0x0003e2000e101d46 */
[----:B------:R-:W-:Y:S01]  /*3640*/  LEA.HI.X R22, R0, c[0x0][0x1fc], R2, 0x1, P1 ;  /* 0x00007f0000167a11 */ /* 0x000fe200008f0c02 */
[----:B------:R-:W-:Y:S01]  /*3650*/  IMAD.MOV.U32 R0, RZ, RZ, 0x40 ;  /* 0x00000040ff007424 */ /* 0x000fe200078e00ff */
[C---:B------:R-:W-:Y:S01]  /*3660*/  @P2 LEA R2, P1, R241.reuse, R12, 0x1 ;  /* 0x0000000cf1022211 */ /* 0x040fe200078208ff */
[----:B------:R-:W3:Y:S03]  /*3670*/  SHFL.IDX PT, R13, R21, RZ, 0x181f ;  /* 0x00181fff150d7589 */ /* 0x000ee600000e0000 */
[----:B------:R-:W-:Y:S01]  /*3680*/  @P2 LEA.HI.X R3, R241, R14, R24, 0x1, P1 ;  /* 0x0000000ef1032211 */ /* 0x000fe200008f0c18 */
[----:B------:R-:W4:Y:S04]  /*3690*/  SHFL.IDX PT, R12, R22, RZ, 0x181f ;  /* 0x00181fff160c7589 */ /* 0x000f2800000e0000 */
[----:B------:R5:W-:Y:S04]  /*36a0*/  @P2 LDGSTS.E.BYPASS.LTC128B.128 [R229+0xf100], [R2.64], !P3 ;  /* 0x0f10000002e52fae */ /* 0x000be8000d901d46 */
[----:B------:R-:W0:Y:S01]  /*36b0*/  LDGDEPBAR ;  /* 0x00000000000079af */ /* 0x000e220000000000 */
[----:B------:R-:W-:-:S05]  /*36c0*/  R2P PR, R235, 0x6 ;  /* 0x00000006eb007804 */ /* 0x000fca0000000000 */
[----:B------:R-:W-:Y:S02]  /*36d0*/  SEL R0, R0, 0xffffffc0, !P2 ;  /* 0xffffffc000007807 */ /* 0x000fe40005000000 */
[----:B------:R-:W-:-:S04]  /*36e0*/  ISETP.GE.AND P2, PT, R240, c[0x0][0x1d4], PT ;  /* 0x00007500f0007a0c */ /* 0x000fc80003f46270 */
[----:B------:R-:W-:Y:S02]  /*36f0*/  ISETP.LT.OR P2, PT, R20, 0x1, P2 ;  /* 0x000000011400780c */ /* 0x000fe40001741670 */
[----:B-----5:R-:W-:Y:S01]  /*3700*/  IADD3 R3, R208, 0x20, RZ ;  /* 0x00000020d0037810 */ /* 0x020fe20007ffe0ff */
[----:B------:R-:W-:-:S04]  /*3710*/  DEPBAR.LE SB0, 0x1 ;  /* 0x000080400000791a */ /* 0x000fc80000000000 */
[----:B------:R-:W-:Y:S01]  /*3720*/  @P1 IADD3 R3, R208, -0x20, RZ ;  /* 0xffffffe0d0031810 */ /* 0x000fe20007ffe0ff */
[----:B------:R-:W-:-:S04]  /*3730*/  DEPBAR.LE SB0, 0x0 ;  /* 0x000080000000791a */ /* 0x000fc80000000000 */
[----:B------:R-:W-:Y:S01]  /*3740*/  BAR.SYNC.DEFER_BLOCKING 0x0 ;  /* 0x0000000000007b1d */ /* 0x000fe20000010000 */
[----:B---3--:R-:W-:-:S05]  /*3750*/  IADD3 R14, P1, R13, R119, RZ ;  /* 0x000000770d0e7210 */ /* 0x008fca0007f3e0ff */
[C---:B----4-:R-:W-:Y:S01]  /*3760*/  IMAD.X R15, R12.reuse, 0x1, R113, P1 ;  /* 0x000000010c0f7824 */ /* 0x050fe200008e0671 */
[C---:B------:R-:W-:Y:S01]  /*3770*/  IADD3 R16, P1, R13.reuse, R120, RZ ;  /* 0x000000780d107210 */ /* 0x040fe20007f3e0ff */
[----:B------:R-:W-:Y:S04]  /*3780*/  SHFL.IDX PT, R2, R21, 0x1, 0x181f ;  /* 0x00381f0015027f89 */ /* 0x000fe800000e0000 */
[----:B------:R-:W-:Y:S01]  /*3790*/  IMAD.X R17, R12, 0x1, R114, P1 ;  /* 0x000000010c117824 */ /* 0x000fe200008e0672 */
[----:B------:R-:W-:-:S05]  /*37a0*/  IADD3 R18, P1, R13, R122, RZ ;  /* 0x0000007a0d127210 */ /* 0x000fca0007f3e0ff */
[----:B------:R-:W-:Y:S01]  /*37b0*/  IMAD.X R19, R12, 0x1, R115, P1 ;  /* 0x000000010c137824 */ /* 0x000fe200008e0673 */
[----:B------:R-:W-:-:S04]  /*37c0*/  ISETP.GE.AND P1, PT, R231, c[0x0][0x1d4], PT ;  /* 0x00007500e7007a0c */ /* 0x000fc80003f26270 */
[C---:B------:R-:W-:Y:S01]  /*37d0*/  ISETP.LT.OR P0, PT, R20.reuse, 0x1, P1 ;  /* 0x000000011400780c */ /* 0x040fe20000f01670 */
[----:B-1----:R-:W-:Y:S01]  /*37e0*/  LDSM.16.M88.4 R4, [R220] ;  /* 0x00000000dc04783b */ /* 0x002fe20000000200 */
[----:B------:R-:W-:-:S03]  /*37f0*/  ISETP.LT.OR P1, PT, R20, 0x21, P1 ;  /* 0x000000211400780c */ /* 0x000fc60000f21670 */
[----:B------:R-:W1:Y:S04]  /*3800*/  LDSM.16.M88.4 R36, [R208] ;  /* 0x00000000d024783b */ /* 0x000e680000000200 */
[----:B------:R-:W3:Y:S04]  /*3810*/  LDSM.16.M88.4 R28, [R208+0x800] ;  /* 0x00080000d01c783b */ /* 0x000ee80000000200 */
[----:B------:R-:W4:Y:S04]  /*3820*/  LDSM.16.M88.4 R44, [R208+0x1000] ;  /* 0x00100000d02c783b */ /* 0x000f280000000200 */
[----:B------:R-:W5:Y:S04]  /*3830*/  LDSM.16.M88.4 R52, [R208+0x1800] ;  /* 0x00180000d034783b */ /* 0x000f680000000200 */
[----:B--2---:R-:W-:Y:S04]  /*3840*/  LDSM.16.M88.4 R8, [R221] ;  /* 0x00000000dd08783b */ /* 0x004fe80000000200 */
[----:B------:R-:W-:Y:S04]  /*3850*/  LDSM.16.M88.4 R48, [R3] ;  /* 0x000000000330783b */ /* 0x000fe80000000200 */
[----:B------:R-:W-:Y:S04]  /*3860*/  LDSM.16.M88.4 R60, [R3+0x800] ;  /* 0x00080000033c783b */ /* 0x000fe80000000200 */
[----:B------:R-:W-:Y:S04]  /*3870*/  LDSM.16.M88.4 R76, [R3+0x1000] ;  /* 0x00100000034c783b */ /* 0x000fe80000000200 */
[----:B------:R-:W-:Y:S04]  /*3880*/  LDSM.16.M88.4 R80, [R3+0x1800] ;  /* 0x001800000350783b */ /* 0x000fe80000000200 */
[----:B------:R-:W-:Y:S01]  /*3890*/  @!PT LDS RZ, [RZ] ;  /* 0x00000000fffff984 */ /* 0x000fe20000000800 */
[----:B------:R-:W-:Y:S01]  /*38a0*/  @!PT LDS RZ, [RZ] ;  /* 0x00000000fffff984 */ /* 0x000fe20000000800 */
[----:B------:R-:W-:Y:S01]  /*38b0*/  @!PT LDS RZ, [RZ] ;  /* 0x00000000fffff984 */ /* 0x000fe20000000800 */
[----:B------:R2:W-:Y:S01]  /*38c0*/  LDGSTS.E.BYPASS.LTC128B.128 [R229+0x100], [R14.64], !P0 ;  /* 0x001000000ee57fae */ /* 0x0005e2000c101d46 */
[----:B------:R-:W-:-:S03]  /*38d0*/  ISETP.NE.AND P0, PT, R23, RZ, PT ;  /* 0x000000ff1700720c */ /* 0x000fc60003f05270 */
[----:B------:R4:W-:Y:S01]  /*38e0*/  LDGSTS.E.BYPASS.LTC128B.128 [R229+0x2100], [R16.64], !P2 ;  /* 0x0210000010e57fae */ /* 0x0009e2000d101d46 */
[C---:B-1----:R-:W-:Y:S08]  /*38f0*/  HMMA.16816.F32 R40, R4.reuse, R36, RZ ;  /* 0x000000240428723c */ /* 0x042ff000000018ff */
[C---:B------:R-:W-:Y:S08]  /*3900*/  HMMA.16816.F32 R36, R4.reuse, R38, RZ ;  /* 0x000000260424723c */ /* 0x040ff000000018ff */
[----:B---3--:R-:W-:Y:S01]  /*3910*/  HMMA.16816.F32 R32, R4, R28, RZ ;  /* 0x0000001c0420723c */ /* 0x008fe200000018ff */
[----:B--2---:R-:W-:-:S07]  /*3920*/  IADD3 R14, P2, R13, R121, RZ ;  /* 0x000000790d0e7210 */ /* 0x004fce0007f5e0ff */
[C---:B------:R-:W-:Y:S01]  /*3930*/  HMMA.16816.F32 R28, R4.reuse, R30, RZ ;  /* 0x0000001e041c723c */ /* 0x040fe200000018ff */
[----:B------:R-:W-:Y:S01]  /*3940*/  IMAD.X R15, R12, 0x1, R112, P2 ;  /* 0x000000010c0f7824 */ /* 0x000fe200010e0670 */
[----:B------:R-:W-:Y:S01]  /*3950*/  ISETP.GE.AND P2, PT, R239, c[0x0][0x1d4], PT ;  /* 0x00007500ef007a0c */ /* 0x000fe20003f46270 */
[----:B------:R-:W1:Y:S03]  /*3960*/  SHFL.IDX PT, R12, R22, 0x1, 0x181f ;  /* 0x00381f00160c7f89 */ /* 0x000e6600000e0000 */
[----:B------:R-:W-:Y:S02]  /*3970*/  ISETP.LT.OR P2, PT, R20, 0x1, P2 ;  /* 0x000000011400780c */ /* 0x000fe40001741670 */
[C---:B----4-:R-:W-:Y:S08]  /*3980*/  HMMA.16816.F32 R24, R4.reuse, R44, RZ ;  /* 0x0000002c0418723c */ /* 0x050ff000000018ff */
[----:B------:R-:W-:Y:S03]  /*3990*/  HMMA.16816.F32 R44, R4, R46, RZ ;  /* 0x0000002e042c723c */ /* 0x000fe600000018ff */
[----:B------:R2:W-:Y:S01]  /*39a0*/  LDGSTS.E.BYPASS.LTC128B.128 [R229+0x4100], [R18.64], !P2 ;  /* 0x0410000012e57fae */ /* 0x0005e2000d101d46 */
[----:B------:R-:W-:-:S04]  /*39b0*/  IADD3 R16, P2, R2, R119, RZ ;  /* 0x0000007702107210 */ /* 0x000fc80007f5e0ff */
[----:B-----5:R-:W-:Y:S01]  /*39c0*/  HMMA.16816.F32 R68, R4, R52, RZ ;  /* 0x000000340444723c */ /* 0x020fe200000018ff */
[----:B-1----:R-:W-:Y:S01]  /*39d0*/  IMAD.X R17, R12, 0x1, R113, P2 ;  /* 0x000000010c117824 */ /* 0x002fe200010e0671 */
[----:B------:R-:W-:-:S06]  /*39e0*/  ISETP.GE.AND P2, PT, R241, c[0x0][0x1d4], PT ;  /* 0x00007500f1007a0c */ /* 0x000fcc0003f46270 */
[----:B------:R-:W-:Y:S01]  /*39f0*/  HMMA.16816.F32 R64, R4, R54, RZ ;  /* 0x000000360440723c */ /* 0x000fe200000018ff */
[----:B------:R-:W-:-:S07]  /*3a00*/  ISETP.LT.OR P2, PT, R20, 0x1, P2 ;  /* 0x000000011400780c */ /* 0x000fce0001741670 */
[C---:B------:R-:W-:Y:S06]  /*3a10*/  HMMA.16816.F32 R72, R8.reuse, R48, R40 ;  /* 0x000000300848723c */ /* 0x040fec0000001828 */
[----:B------:R1:W-:Y:S02]  /*3a20*/  LDGSTS.E.BYPASS.LTC128B.128 [R229+0x6100], [R14.64], !P2 ;  /* 0x061000000ee57fae */ /* 0x0003e4000d101d46 */
[----:B------:R-:W-:Y:S02]  /*3a30*/  HMMA.16816.F32 R56, R8, R50, R36 ;  /* 0x000000320838723c */ /* 0x000fe40000001824 */
[----:B------:R3:W-:Y:S01]  /*3a40*/  LDGSTS.E.BYPASS.LTC128B.128 [R229+0x1100], [R16.64], !P1 ;  /* 0x0110000010e57fae */ /* 0x0007e2000c901d46 */
[----:B--2---:R-:W-:-:S05]  /*3a50*/  IADD3 R18, P1, R2, R122, RZ ;  /* 0x0000007a02127210 */ /* 0x004fca0007f3e0ff */
[----:B------:R-:W-:Y:S01]  /*3a60*/  IMAD.X R19, R12, 0x1, R115, P1 ;  /* 0x000000010c137824 */ /* 0x000fe200008e0673 */
[C---:B------:R-:W-:Y:S08]  /*3a70*/  HMMA.16816.F32 R48, R8.reuse, R62, R28 ;  /* 0x0000003e0830723c */ /* 0x040ff0000000181c */
[----:B------:R-:W-:Y:S01]  /*3a80*/  HMMA.16816.F32 R40, R8, R76, R24 ;  /* 0x0000004c0828723c */ /* 0x000fe20000001818 */
[----:B-1----:R-:W-:-:S07]  /*3a90*/  IADD3 R14, P2, R2, R120, RZ ;  /* 0x00000078020e7210 */ /* 0x002fce0007f5e0ff */
[----:B------:R-:W-:Y:S01]  /*3aa0*/  HMMA.16816.F32 R52, R8, R60, R32 ;  /* 0x0000003c0834723c */ /* 0x000fe20000001820 */
[----:B---3--:R-:W-:Y:S02]  /*3ab0*/  IMAD.IADD R16, R208, 0x1, R0 ;  /* 0x00000001d0107824 */ /* 0x008fe400078e0200 */
[----:B------:R-:W-:Y:S01]  /*3ac0*/  IMAD.X R15, R12, 0x1, R114, P2 ;  /* 0x000000010c0f7824 */ /* 0x000fe200010e0672 */
[----:B------:R-:W-:-:S04]  /*3ad0*/  ISETP.GE.AND P2, PT, R240, c[0x0][0x1d4], PT ;  /* 0x00007500f0007a0c */ /* 0x000fc80003f46270 */
[----:B------:R-:W-:Y:S01]  /*3ae0*/  HMMA.16816.F32 R36, R8, R80, R68 ;  /* 0x000000500824723c */ /* 0x000fe20000001844 */
[----:B------:R-:W-:Y:S02]  /*3af0*/  ISETP.LT.OR P1, PT, R20, 0x21, P2 ;  /* 0x000000211400780c */ /* 0x000fe40001721670 */
[----:B------:R-:W-:-:S04]  /*3b00*/  ISETP.GE.AND P2, PT, R241, c[0x0][0x1d4], PT ;  /* 0x00007500f1007a0c */ /* 0x000fc80003f46270 */
[----:B------:R-:W-:Y:S01]  /*3b10*/  ISETP.LT.OR P2, PT, R20, 0x21, P2 ;  /* 0x000000211400780c */ /* 0x000fe20001741670 */
[----:B------:R-:W-:Y:S06]  /*3b20*/  HMMA.16816.F32 R32, R8, R82, R64 ;  /* 0x000000520820723c */ /* 0x000fec0000001840 */
[----:B------:R1:W-:Y:S02]  /*3b30*/  LDGSTS.E.BYPASS.LTC128B.128 [R229+0x3100], [R14.64], !P1 ;  /* 0x031000000ee57fae */ /* 0x0003e4000c901d46 */
[----:B-1----:R-:W-:Y:S02]  /*3b40*/  IADD3 R14, P1, R2, R121, RZ ;  /* 0x00000079020e7210 */ /* 0x002fe40007f3e0ff */
[----:B------:R-:W-:-:S03]  /*3b50*/  IADD3 R2, R3, 0x6000, RZ ;  /* 0x0000600003027810 */ /* 0x000fc60007ffe0ff */
[----:B------:R-:W-:Y:S01]  /*3b60*/  IMAD.X R15, R12, 0x1, R112, P1 ;  /* 0x000000010c0f7824 */ /* 0x000fe200008e0670 */
[----:B------:R-:W-:Y:S01]  /*3b70*/  ISETP.GE.AND P1, PT, R239, c[0x0][0x1d4], PT ;  /* 0x00007500ef007a0c */ /* 0x000fe20003f26270 */
[----:B------:R-:W-:-:S03]  /*3b80*/  IMAD.IADD R209, R2, 0x1, R0 ;  /* 0x0000000102d17824 */ /* 0x000fc600078e0200 */
[----:B------:R-:W-:Y:S11]  /*3b90*/  ISETP.LT.OR P1, PT, R20, 0x21, P1 ;  /* 0x000000211400780c */ /* 0x000ff60000f21670 */
[----:B------:R-:W-:Y:S02]  /*3ba0*/  @!UPT UIADD3 URZ, URZ, URZ, URZ ;  /* 0x0000003f3f3ff290 */ /* 0x000fe4000fffe03f */
[----:B------:R1:W-:Y:S01]  /*3bb0*/  LDGSTS.E.BYPASS.LTC128B.128 [R229+0x5100], [R18.64], !P1 ;  /* 0x0510000012e57fae */ /* 0x0003e2000c901d46 */
[----:B------:R-:W-:-:S03]  /*3bc0*/  ISETP.GT.AND P1, PT, R117, 0x3f, PT ;  /* 0x0000003f7500780c */ /* 0x000fc60003f24270 */
[----:B------:R2:W-:Y:S01]  /*3bd0*/  LDGSTS.E.BYPASS.LTC128B.128 [R229+0x7100], [R14.64], !P2 ;  /* 0x071000000ee57fae */ /* 0x0005e2000d101d46 */
[----:B------:R-:W-:-:S03]  /*3be0*/  ISETP.GT.AND P2, PT, R116, R242, PT ;  /* 0x000000f27400720c */ /* 0x000fc60003f44270 */
[----:B------:R-:W-:Y:S04]  /*3bf0*/  LDSM.16.M88.4 R4, [R223] ;  /* 0x00000000df04783b */ /* 0x000fe80000000200 */
[----:B------:R-:W3:Y:S04]  /*3c00*/  LDSM.16.M88.4 R28, [R16] ;  /* 0x00000000101c783b */ /* 0x000ee80000000200 */
[----:B------:R-:W4:Y:S04]  /*3c10*/  LDSM.16.M88.4 R24, [R16+0x800] ;  /* 0x000800001018783b */ /* 0x000f280000000200 */
[----:B------:R-:W5:Y:S04]  /*3c20*/  LDSM.16.M88.4 R20, [R16+0x1000] ;  /* 0x001000001014783b */ /* 0x000f680000000200 */
[----:B------:R-:W-:Y:S04]  /*3c30*/  LDSM.16.M88.4 R68, [R209+-0x6000] ;  /* 0xffa00000d144783b */ /* 0x000fe80000000200 */
[----:B------:R-:W-:Y:S01]  /*3c40*/  LDSM.16.M88.4 R80, [R209+-0x5000] ;  /* 0xffb00000d150783b */ /* 0x000fe20000000200 */
[----:B--2---:R-:W-:Y:S03]  /*3c50*/  HMMA.16816.F32 R12, R8, R78, R44 ;  /* 0x0000004e080c723c */ /* 0x004fe6000000182c */
[----:B------:R-:W2:Y:S04]  /*3c60*/  LDSM.16.M88.4 R44, [R16+0x1800] ;  /* 0x00180000102c783b */ /* 0x000ea80000000200 */
[----:B------:R-:W1:Y:S04]  /*3c70*/  LDSM.16.M88.4 R8, [R222] ;  /* 0x00000000de08783b */ /* 0x000e680000000200 */
[----:B------:R-:W1:Y:S04]  /*3c80*/  LDSM.16.M88.4 R76, [R209+-0x5800] ;  /* 0xffa80000d14c783b */ /* 0x000e680000000200 */
[----:B------:R-:W1:Y:S04]  /*3c90*/  LDSM.16.M88.4 R88, [R209+-0x4800] ;  /* 0xffb80000d158783b */ /* 0x000e680000000200 */
[----:B------:R-:W-:Y:S01]  /*3ca0*/  LDSM.16.M88.4 R64, [R208+0x2800] ;  /* 0x00280000d040783b */ /* 0x000fe20000000200 */
[C---:B---3--:R-:W-:Y:S03]  /*3cb0*/  HMMA.16816.F32 R60, R4.reuse, R28, R72 ;  /* 0x0000001c043c723c */ /* 0x048fe60000001848 */
[----:B------:R-:W-:Y:S04]  /*3cc0*/  LDSM.16.M88.4 R72, [R208+0x3000] ;  /* 0x00300000d048783b */ /* 0x000fe80000000200 */
[----:B------:R-:W-:Y:S01]  /*3cd0*/  LDSM.16.M88.4 R84, [R208+0x3800] ;  /* 0x00380000d054783b */ /* 0x000fe20000000200 */
[C---:B------:R-:W-:Y:S03]  /*3ce0*/  HMMA.16816.F32 R56, R4.reuse, R30, R56 ;  /* 0x0000001e0438723c */ /* 0x040fe60000001838 */
[----:B------:R-:W-:Y:S04]  /*3cf0*/  LDSM.16.M88.4 R96, [R3+0x7000] ;  /* 0x007000000360783b */ /* 0x000fe80000000200 */
[----:B------:R-:W-:Y:S01]  /*3d00*/  LDSM.16.M88.4 R108, [R3+0x7800] ;  /* 0x00780000036c783b */ /* 0x000fe20000000200 */
[C---:B----4-:R-:W-:Y:S03]  /*3d10*/  HMMA.16816.F32 R52, R4.reuse, R24, R52 ;  /* 0x000000180434723c */ /* 0x050fe60000001834 */
[----:B------:R-:W-:Y:S04]  /*3d20*/  LDSM.16.M88.4 R92, [R16+0x6800] ;  /* 0x00680000105c783b */ /* 0x000fe80000000200 */
[----:B------:R-:W-:Y:S01]  /*3d30*/  LDSM.16.M88.4 R100, [R16+0x7000] ;  /* 0x007000001064783b */ /* 0x000fe20000000200 */
[C---:B------:R-:W-:Y:S03]  /*3d40*/  HMMA.16816.F32 R48, R4.reuse, R26, R48 ;  /* 0x0000001a0430723c */ /* 0x040fe60000001830 */
[----:B------:R-:W-:Y:S04]  /*3d50*/  LDSM.16.M88.4 R104, [R16+0x7800] ;  /* 0x007800001068783b */ /* 0x000fe80000000200 */
[----:B------:R-:W0:Y:S01]  /*3d60*/  LDGDEPBAR ;  /* 0x00000000000079af */ /* 0x000e220000000000 */
[C---:B-----5:R-:W-:Y:S08]  /*3d70*/  HMMA.16816.F32 R40, R4.reuse, R20, R40 ;  /* 0x000000140428723c */ /* 0x060ff00000001828 */
[C---:B------:R-:W-:Y:S08]  /*3d80*/  HMMA.16816.F32 R24, R4.reuse, R22, R12 ;  /* 0x000000160418723c */ /* 0x040ff0000000180c */
[C---:B--2---:R-:W-:Y:S08]  /*3d90*/  HMMA.16816.F32 R20, R4.reuse, R44, R36 ;  /* 0x0000002c0414723c */ /* 0x044ff00000001824 */
[----:B------:R-:W-:Y:S01]  /*3da0*/  HMMA.16816.F32 R12, R4, R46, R32 ;  /* 0x0000002e040c723c */ /* 0x000fe20000001820 */
[----:B------:R-:W-:Y:S04]  /*3db0*/  LDSM.16.M88.4 R4, [R220+0x4000] ;  /* 0x00400000dc04783b */ /* 0x000fe80000000200 */
[----:B------:R-:W2:Y:S03]  /*3dc0*/  LDSM.16.M88.4 R32, [R208+0x2000] ;  /* 0x00200000d020783b */ /* 0x000ea60000000200 */
[C---:B-1----:R-:W-:Y:S08]  /*3dd0*/  HMMA.16816.F32 R28, R8.reuse, R68, R60 ;  /* 0x00000044081c723c */ /* 0x042ff0000000183c */
[C---:B------:R-:W-:Y:S01]  /*3de0*/  HMMA.16816.F32 R36, R8.reuse, R70, R56 ;  /* 0x000000460824723c */ /* 0x040fe20000001838 */
[----:B------:R-:W-:Y:S04]  /*3df0*/  LDSM.16.M88.4 R68, [R3+0x2800] ;  /* 0x002800000344783b */ /* 0x000fe80000000200 */
[----:B------:R-:W-:Y:S03]  /*3e00*/  LDSM.16.M88.4 R56, [R16+0x2800] ;  /* 0x002800001038783b */ /* 0x000fe60000000200 */
[C---:B------:R-:W-:Y:S01]  /*3e10*/  HMMA.16816.F32 R44, R8.reuse, R76, R52 ;  /* 0x0000004c082c723c */ /* 0x040fe20000001834 */
[----:B------:R-:W-:Y:S07]  /*3e20*/  LDSM.16.M88.4 R52, [R3+0x2000] ;  /* 0x002000000334783b */ /* 0x000fee0000000200 */
[C---:B------:R-:W-:Y:S08]  /*3e30*/  HMMA.16816.F32 R40, R8.reuse, R80, R40 ;  /* 0x000000500828723c */ /* 0x040ff00000001828 */
[C---:B------:R-:W-:Y:S01]  /*3e40*/  HMMA.16816.F32 R48, R8.reuse, R78, R48 ;  /* 0x0000004e0830723c */ /* 0x040fe20000001830 */
[----:B------:R-:W-:Y:S07]  /*3e50*/  LDSM.16.M88.4 R76, [R3+0x3000] ;  /* 0x00300000034c783b */ /* 0x000fee0000000200 */
[C---:B------:R-:W-:Y:S01]  /*3e60*/  HMMA.16816.F32 R24, R8.reuse, R82, R24 ;  /* 0x000000520818723c */ /* 0x040fe20000001818 */
[----:B------:R-:W-:Y:S07]  /*3e70*/  LDSM.16.M88.4 R80, [R16+0x3800] ;  /* 0x003800001050783b */ /* 0x000fee0000000200 */
[C---:B------:R-:W-:Y:S08]  /*3e80*/  HMMA.16816.F32 R20, R8.reuse, R88, R20 ;  /* 0x000000580814723c */ /* 0x040ff00000001814 */
[----:B------:R-:W-:Y:S01]  /*3e90*/  HMMA.16816.F32 R12, R8, R90, R12 ;  /* 0x0000005a080c723c */ /* 0x000fe2000000180c */
[----:B------:R-:W1:Y:S04]  /*3ea0*/  LDSM.16.M88.4 R8, [R221+0x4000] ;  /* 0x00400000dd08783b */ /* 0x000e680000000200 */
[----:B------:R-:W3:Y:S03]  /*3eb0*/  LDSM.16.M88.4 R88, [R3+0x3800] ;  /* 0x003800000358783b */ /* 0x000ee60000000200 */
[C---:B--2---:R-:W-:Y:S08]  /*3ec0*/  HMMA.16816.F32 R28, R4.reuse, R32, R28 ;  /* 0x00000020041c723c */ /* 0x044ff0000000181c */
[C---:B------:R-:W-:Y:S08]  /*3ed0*/  HMMA.16816.F32 R32, R4.reuse, R34, R36 ;  /* 0x000000220420723c */ /* 0x040ff00000001824 */
[C---:B------:R-:W-:Y:S08]  /*3ee0*/  HMMA.16816.F32 R36, R4.reuse, R64, R44 ;  /* 0x000000400424723c */ /* 0x040ff0000000182c */
[C---:B------:R-:W-:Y:S08]  /*3ef0*/  HMMA.16816.F32 R44, R4.reuse, R72, R40 ;  /* 0x00000048042c723c */ /* 0x040ff00000001828 */
[C---:B------:R-:W-:Y:S01]  /*3f00*/  HMMA.16816.F32 R60, R4.reuse, R66, R48 ;  /* 0x00000042043c723c */ /* 0x040fe20000001830 */
[----:B------:R-:W-:Y:S04]  /*3f10*/  LDSM.16.M88.4 R64, [R16+0x3000] ;  /* 0x003000001040783b */ /* 0x000fe80000000200 */
[----:B------:R-:W-:Y:S03]  /*3f20*/  LDSM.16.M88.4 R48, [R209+-0x4000] ;  /* 0xffc00000d130783b */ /* 0x000fe60000000200 */
[C---:B------:R-:W-:Y:S01]  /*3f30*/  HMMA.16816.F32 R40, R4.reuse, R74, R24 ;  /* 0x0000004a0428723c */ /* 0x040fe20000001818 */
[----:B------:R-:W-:Y:S04]  /*3f40*/  LDSM.16.M88.4 R24, [R16+0x2000] ;  /* 0x002000001018783b */ /* 0x000fe80000000200 */
[----:B------:R-:W-:Y:S03]  /*3f50*/  LDSM.16.M88.4 R72, [R209+-0x3000] ;  /* 0xffd00000d148783b */ /* 0x000fe60000000200 */
[C---:B------:R-:W-:Y:S08]  /*3f60*/  HMMA.16816.F32 R20, R4.reuse, R84, R20 ;  /* 0x000000540414723c */ /* 0x040ff00000001814 */
[----:B------:R-:W-:Y:S01]  /*3f70*/  HMMA.16816.F32 R12, R4, R86, R12 ;  /* 0x00000056040c723c */ /* 0x000fe2000000180c */
[----:B------:R-:W2:Y:S04]  /*3f80*/  LDSM.16.M88.4 R4, [R223+0x4000] ;  /* 0x00400000df04783b */ /* 0x000ea80000000200 */
[----:B------:R-:W-:Y:S03]  /*3f90*/  LDSM.16.M88.4 R84, [R209+-0x2800] ;  /* 0xffd80000d154783b */ /* 0x000fe60000000200 */
[C---:B-1----:R-:W-:Y:S08]  /*3fa0*/  HMMA.16816.F32 R28, R8.reuse, R52, R28 ;  /* 0x00000034081c723c */ /* 0x042ff0000000181c */
[C---:B------:R-:W-:Y:S01]  /*3fb0*/  HMMA.16816.F32 R32, R8.reuse, R54, R32 ;  /* 0x000000360820723c */ /* 0x040fe20000001820 */
[----:B------:R-:W-:Y:S07]  /*3fc0*/  LDSM.16.M88.4 R52, [R209+-0x3800] ;  /* 0xffc80000d134783b */ /* 0x000fee0000000200 */
        /* <DEDUP_REMOVED lines=8> */
[----:B------:R-:W1:Y:S04]  /*4050*/  LDSM.16.M88.4 R8, [R222+0x4000] ;  /* 0x00400000de08783b */ /* 0x000e680000000200 */
[----:B------:R-:W-:Y:S03]  /*4060*/  LDSM.16.M88.4 R88, [R208+0x7800] ;  /* 0x00780000d058783b */ /* 0x000fe60000000200 */
[C---:B--2---:R-:W-:Y:S08]  /*4070*/  HMMA.16816.F32 R28, R4.reuse, R24, R28 ;  /* 0x00000018041c723c */ /* 0x044ff0000000181c */
        /* <DEDUP_REMOVED lines=10> */
[----:B------:R-:W2:Y:S04]  /*4120*/  LDSM.16.M88.4 R4, [R220+0x8000] ;  /* 0x00800000dc04783b */ /* 0x000ea80000000200 */
[----:B------:R-:W-:Y:S03]  /*4130*/  LDSM.16.M88.4 R80, [R3+0x5800] ;  /* 0x005800000350783b */ /* 0x000fe60000000200 */
        /* <DEDUP_REMOVED lines=12> */
[----:B------:R-:W-:Y:S03]  /*4200*/  LDSM.16.M88.4 R84, [R209+-0x800] ;  /* 0xfff80000d154783b */ /* 0x000fe60000000200 */
[C---:B--2---:R-:W-:Y:S08]  /*4210*/  HMMA.16816.F32 R28, R4.reuse, R24, R28 ;  /* 0x00000018041c723c */ /* 0x044ff0000000181c */
[C---:B------:R-:W-:Y:S08]  /*4220*/  HMMA.16816.F32 R32, R4.reuse, R26, R32 ;  /* 0x0000001a0420723c */ /* 0x040ff00000001820 */
        /* <DEDUP_REMOVED lines=9> */
[----:B------:R-:W3:Y:S03]  /*42c0*/  LDSM.16.M88.4 R76, [R16+0x5800] ;  /* 0x00580000104c783b */ /* 0x000ee60000000200 */
[C---:B-1----:R-:W-:Y:S08]  /*42d0*/  HMMA.16816.F32 R20, R8.reuse, R52, R28 ;  /* 0x000000340814723c */ /* 0x042ff0000000181c */
[C---:B------:R-:W-:Y:S01]  /*42e0*/  HMMA.16816.F32 R32, R8.reuse, R54, R32 ;  /* 0x000000360820723c */ /* 0x040fe20000001820 */
[----:B------:R-:W-:Y:S07]  /*42f0*/  LDSM.16.M88.4 R52, [R209+-0x2000] ;  /* 0xffe00000d134783b */ /* 0x000fee0000000200 */
[C---:B------:R-:W-:Y:S08]  /*4300*/  HMMA.16816.F32 R36, R8.reuse, R64, R36 ;  /* 0x000000400824723c */ /* 0x040ff00000001824 */
[C---:B------:R-:W-:Y:S01]  /*4310*/  HMMA.16816.F32 R60, R8.reuse, R66, R60 ;  /* 0x00000042083c723c */ /* 0x040fe2000000183c */
[----:B------:R-:W-:Y:S07]  /*4320*/  LDSM.16.M88.4 R64, [R209+-0x1800] ;  /* 0xffe80000d140783b */ /* 0x000fee0000000200 */
[C---:B------:R-:W-:Y:S08]  /*4330*/  HMMA.16816.F32 R44, R8.reuse, R72, R44 ;  /* 0x00000048082c723c */ /* 0x040ff0000000182c */
[C---:B------:R-:W-:Y:S01]  /*4340*/  HMMA.16816.F32 R40, R8.reuse, R74, R40 ;  /* 0x0000004a0828723c */ /* 0x040fe20000001828 */
[----:B------:R-:W-:Y:S07]  /*4350*/  LDSM.16.M88.4 R72, [R208+0x6800] ;  /* 0x00680000d048783b */ /* 0x000fee0000000200 */
[C---:B------:R-:W-:Y:S08]  /*4360*/  HMMA.16816.F32 R28, R8.reuse, R80, R24 ;  /* 0x00000050081c723c */ /* 0x040ff00000001818 */
[----:B------:R-:W-:Y:S01]  /*4370*/  HMMA.16816.F32 R12, R8, R82, R12 ;  /* 0x00000052080c723c */ /* 0x000fe2000000180c */
[----:B------:R-:W1:Y:S04]  /*4380*/  LDSM.16.M88.4 R8, [R222+0x8000] ;  /* 0x00800000de08783b */ /* 0x000e680000000200 */
[----:B------:R-:W4:Y:S03]  /*4390*/  LDSM.16.M88.4 R80, [R209+-0x1000] ;  /* 0xfff00000d150783b */ /* 0x000f260000000200 */
[C---:B--2---:R-:W-:Y:S08]  /*43a0*/  HMMA.16816.F32 R20, R4.reuse, R48, R20 ;  /* 0x000000300414723c */ /* 0x044ff00000001814 */
[C---:B------:R-:W-:Y:S08]  /*43b0*/  HMMA.16816.F32 R24, R4.reuse, R50, R32 ;  /* 0x000000320418723c */ /* 0x040ff00000001820 */
[C---:B------:R-:W-:Y:S08]  /*43c0*/  HMMA.16816.F32 R36, R4.reuse, R56, R36 ;  /* 0x000000380424723c */ /* 0x040ff00000001824 */
[C---:B------:R-:W-:Y:S08]  /*43d0*/  HMMA.16816.F32 R60, R4.reuse, R58, R60 ;  /* 0x0000003a043c723c */ /* 0x040ff0000000183c */
[C---:B------:R-:W-:Y:S08]  /*43e0*/  HMMA.16816.F32 R44, R4.reuse, R68, R44 ;  /* 0x00000044042c723c */ /* 0x040ff0000000182c */
[C---:B------:R-:W-:Y:S01]  /*43f0*/  HMMA.16816.F32 R40, R4.reuse, R70, R40 ;  /* 0x000000460428723c */ /* 0x040fe20000001828 */
[----:B------:R-:W-:Y:S07]  /*4400*/  LDSM.16.M88.4 R68, [R208+0x6000] ;  /* 0x00600000d044783b */ /* 0x000fee0000000200 */
[C---:B---3--:R-:W-:Y:S08]  /*4410*/  HMMA.16816.F32 R32, R4.reuse, R76, R28 ;  /* 0x0000004c0420723c */ /* 0x048ff0000000181c */
[----:B------:R-:W-:Y:S01]  /*4420*/  HMMA.16816.F32 R12, R4, R78, R12 ;  /* 0x0000004e040c723c */ /* 0x000fe2000000180c */
[----:B------:R-:W2:Y:S04]  /*4430*/  LDSM.16.M88.4 R4, [R220+0xc000] ;  /* 0x00c00000dc04783b */ /* 0x000ea80000000200 */
[----:B------:R-:W3:Y:S03]  /*4440*/  LDSM.16.M88.4 R76, [R208+0x7000] ;  /* 0x00700000d04c783b */ /* 0x000ee60000000200 */
[C---:B-1----:R-:W-:Y:S08]  /*4450*/  HMMA.16816.F32 R28, R8.reuse, R52, R20 ;  /* 0x00000034081c723c */ /* 0x042ff00000001814 */
[C---:B------:R-:W-:Y:S08]  /*4460*/  HMMA.16816.F32 R24, R8.reuse, R54, R24 ;  /* 0x000000360818723c */ /* 0x040ff00000001818 */
[C---:B------:R-:W-:Y:S08]  /*4470*/  HMMA.16816.F32 R20, R8.reuse, R64, R36 ;  /* 0x000000400814723c */ /* 0x040ff00000001824 */
[C---:B------:R-:W-:Y:S01]  /*4480*/  HMMA.16816.F32 R60, R8.reuse, R66, R60 ;  /* 0x00000042083c723c */ /* 0x040fe2000000183c */
[----:B------:R-:W-:Y:S07]  /*4490*/  LDSM.16.M88.4 R64, [R3+0x6000] ;  /* 0x006000000340783b */ /* 0x000fee0000000200 */
[C---:B----4-:R-:W-:Y:S08]  /*44a0*/  HMMA.16816.F32 R56, R8.reuse, R80, R44 ;  /* 0x000000500838723c */ /* 0x050ff0000000182c */
[C---:B------:R-:W-:Y:S08]  /*44b0*/  HMMA.16816.F32 R52, R8.reuse, R82, R40 ;  /* 0x000000520834723c */ /* 0x040ff00000001828 */
[C---:B------:R-:W-:Y:S08]  /*44c0*/  HMMA.16816.F32 R48, R8.reuse, R84, R32 ;  /* 0x000000540830723c */ /* 0x040ff00000001820 */
[----:B------:R-:W-:Y:S01]  /*44d0*/  HMMA.16816.F32 R8, R8, R86, R12 ;  /* 0x000000560808723c */ /* 0x000fe2000000180c */
[----:B------:R-:W1:Y:S04]  /*44e0*/  LDSM.16.M88.4 R12, [R221+0xc000] ;  /* 0x00c00000dd0c783b */ /* 0x000e680000000200 */
[----:B------:R-:W4:Y:S03]  /*44f0*/  LDSM.16.M88.4 R84, [R3+0x6800] ;  /* 0x006800000354783b */ /* 0x000f260000000200 */
[C---:B--2---:R-:W-:Y:S08]  /*4500*/  HMMA.16816.F32 R44, R4.reuse, R68, R28 ;  /* 0x00000044042c723c */ /* 0x044ff0000000181c */
[C---:B------:R-:W-:Y:S08]  /*4510*/  HMMA.16816.F32 R40, R4.reuse, R70, R24 ;  /* 0x000000460428723c */ /* 0x040ff00000001818 */
[C---:B------:R-:W-:Y:S08]  /*4520*/  HMMA.16816.F32 R36, R4.reuse, R72, R20 ;  /* 0x000000480424723c */ /* 0x040ff00000001814 */
[C---:B------:R-:W-:Y:S08]  /*4530*/  HMMA.16816.F32 R32, R4.reuse, R74, R60 ;  /* 0x0000004a0420723c */ /* 0x040ff0000000183c */
[C---:B---3--:R-:W-:Y:S01]  /*4540*/  HMMA.16816.F32 R28, R4.reuse, R76, R56 ;  /* 0x0000004c041c723c */ /* 0x048fe20000001838 */
[----:B------:R-:W-:Y:S07]  /*4550*/  LDSM.16.M88.4 R56, [R209] ;  /* 0x00000000d138783b */ /* 0x000fee0000000200 */
[C---:B------:R-:W-:Y:S01]  /*4560*/  HMMA.16816.F32 R24, R4.reuse, R78, R52 ;  /* 0x0000004e0418723c */ /* 0x040fe20000001834 */
[----:B------:R-:W-:Y:S07]  /*4570*/  LDSM.16.M88.4 R52, [R209+0x800] ;  /* 0x00080000d134783b */ /* 0x000fee0000000200 */
[C---:B------:R-:W-:Y:S01]  /*4580*/  HMMA.16816.F32 R20, R4.reuse, R88, R48 ;  /* 0x000000580414723c */ /* 0x040fe20000001830 */
[----:B------:R-:W-:Y:S07]  /*4590*/  LDSM.16.M88.4 R48, [R209+0x1000] ;  /* 0x00100000d130783b */ /* 0x000fee0000000200 */
[----:B------:R-:W-:Y:S01]  /*45a0*/  HMMA.16816.F32 R4, R4, R90, R8 ;  /* 0x0000005a0404723c */ /* 0x000fe20000001808 */
[----:B------:R-:W-:Y:S04]  /*45b0*/  LDSM.16.M88.4 R8, [R223+0xc000] ;  /* 0x00c00000df08783b */ /* 0x000fe80000000200 */
[----:B------:R2:W3:Y:S03]  /*45c0*/  LDSM.16.M88.4 R88, [R16+0x6000] ;  /* 0x006000001058783b */ /* 0x0004e60000000200 */
[C---:B-1----:R-:W-:Y:S01]  /*45d0*/  HMMA.16816.F32 R80, R12.reuse, R64, R44 ;  /* 0x000000400c50723c */ /* 0x042fe2000000182c */
[----:B------:R-:W-:Y:S07]  /*45e0*/  LDSM.16.M88.4 R44, [R209+0x1800] ;  /* 0x00180000d12c783b */ /* 0x000fee0000000200 */
[C---:B------:R-:W-:Y:S08]  /*45f0*/  HMMA.16816.F32 R76, R12.reuse, R66, R40 ;  /* 0x000000420c4c723c */ /* 0x040ff00000001828 */
[C---:B----4-:R-:W-:Y:S08]  /*4600*/  HMMA.16816.F32 R72, R12.reuse, R84, R36 ;  /* 0x000000540c48723c */ /* 0x050ff00000001824 */
[C---:B------:R-:W-:Y:S08]  /*4610*/  HMMA.16816.F32 R68, R12.reuse, R86, R32 ;  /* 0x000000560c44723c */ /* 0x040ff00000001820 */
[C---:B------:R-:W-:Y:S08]  /*4620*/  HMMA.16816.F32 R64, R12.reuse, R96, R28 ;  /* 0x000000600c40723c */ /* 0x040ff0000000181c */
[C---:B------:R-:W-:Y:S08]  /*4630*/  HMMA.16816.F32 R60, R12.reuse, R98, R24 ;  /* 0x000000620c3c723c */ /* 0x040ff00000001818 */
[C---:B--2---:R-:W-:Y:S08]  /*4640*/  HMMA.16816.F32 R16, R12.reuse, R108, R20 ;  /* 0x0000006c0c10723c */ /* 0x044ff00000001814 */
[----:B------:R-:W-:Y:S01]  /*4650*/  HMMA.16816.F32 R12, R12, R110, R4 ;  /* 0x0000006e0c0c723c */ /* 0x000fe20000001804 */
[----:B------:R-:W1:Y:S01]  /*4660*/  LDSM.16.M88.4 R4, [R222+0xc000] ;  /* 0x00c00000de04783b */ /* 0x000e620000000200 */
[----:B------:R-:W-:-:S06]  /*4670*/  DEPBAR.LE SB0, 0x0 ;  /* 0x000080000000791a */ /* 0x000fcc0000000000 */
[C---:B---3--:R-:W-:Y:S08]  /*4680*/  HMMA.16816.F32 R40, R8.reuse, R88, R80 ;  /* 0x000000580828723c */ /* 0x048ff00000001850 */
        /* <DEDUP_REMOVED lines=9> */
[C---:B------:R-:W-:Y:S08]  /*4720*/  HMMA.16816.F32 R40, R4.reuse, R44, R16 ;  /* 0x0000002c0428723c */ /* 0x040ff00000001810 */
[C---:B------:R-:W-:Y:S08]  /*4730*/  HMMA.16816.F32 R36, R4.reuse, R58, R36 ;  /* 0x0000003a0424723c */ /* 0x040ff00000001824 */
[C---:B------:R-:W-:Y:S08]  /*4740*/  HMMA.16816.F32 R32, R4.reuse, R52, R32 ;  /* 0x000000340420723c */ /* 0x040ff00000001820 */
[C---:B------:R-:W-:Y:S08]  /*4750*/  HMMA.16816.F32 R28, R4.reuse, R54, R28 ;  /* 0x00000036041c723c */ /* 0x040ff0000000181c */
[C---:B------:R-:W-:Y:S08]  /*4760*/  HMMA.16816.F32 R48, R4.reuse, R50, R20 ;  /* 0x000000320430723c */ /* 0x040ff00000001814 */
[----:B------:R-:W-:Y:S01]  /*4770*/  HMMA.16816.F32 R44, R4, R46, R8 ;  /* 0x0000002e042c723c */ /* 0x000fe20000001808 */
[----:B------:R-:W-:Y:S06]  /*4780*/  BAR.SYNC.DEFER_BLOCKING 0x0 ;  /* 0x0000000000007b1d */ /* 0x000fec0000010000 */
[----:B------:R-:W-:Y:S01]  /*4790*/  @!UPT UIADD3 URZ, URZ, URZ, URZ ;  /* 0x0000003f3f3ff290 */ /* 0x000fe2000fffe03f */
[----:B------:R-:W-:Y:S11]  /*47a0*/  @!P2 BRA `(.L_x_1582) ;  /* 0x000004d00000a947 */ /* 0x000ff60003800000 */
[----:B------:R-:W-:Y:S02]  /*47b0*/  IMAD R2, R116, 0x40, R244 ;  /* 0x0000004074027824 */ /* 0x000fe400078e02f4 */
[----:B------:R-:W-:-:S03]  /*47c0*/  IMAD.MOV.U32 R228, RZ, RZ, RZ ;  /* 0x000000ffffe47224 */ /* 0x000fc600078e00ff */
[----:B------:R-:W-:-:S05]  /*47d0*/  IADD3 R2, R2, -0x40, R117 ;  /* 0xffffffc002027810 */ /* 0x000fca0007ffe075 */
[----:B------:R-:W-:-:S04]  /*47e0*/  @P0 IMAD.HI.U32 R3, R2, c[0x0][0x2bc], RZ ;  /* 0x0000af0002030a27 */ /* 0x000fc800078e00ff */
[----:B------:R-:W-:Y:S01]  /*47f0*/  IMAD.MOV.U32 R0, RZ, RZ, R2 ;  /* 0x000000ffff007224 */ /* 0x000fe200078e0002 */
[----:B------:R-:W-:-:S04]  /*4800*/  @P0 SHF.R.U32.HI R0, RZ, c[0x0][0x2c0], R3 ;  /* 0x0000b000ff000a19 */ /* 0x000fc80000011603 */
[----:B------:R-:W-:-:S04]  /*4810*/  @!P1 IADD3 R3, P0, R0, R248, RZ ;  /* 0x000000f800039210 */ /* 0x000fc80007f1e0ff */
[----:B------:R-:W-:Y:S02]  /*4820*/  @!P1 LEA.HI.X.SX32 R5, R0, R252, 0x1, P0 ;  /* 0x000000fc00059211 */ /* 0x000fe400000f0eff */
[----:B------:R-:W-:-:S04]  /*4830*/  @!P1 LEA R4, P0, R3, c[0x0][0x2a0], 0x2 ;  /* 0x0000a80003049a11 */ /* 0x000fc800078010ff */
[----:B------:R-:W-:-:S05]  /*4840*/  @!P1 LEA.HI.X R5, R3, c[0x0][0x2a4], R5, 0x2, P0 ;  /* 0x0000a90003059a11 */ /* 0x000fca00000f1405 */
[----:B------:R-:W2:Y:S01]  /*4850*/  @!P1 LDG.E R228, [R4.64] ;  /* 0x0000000604e49981 */ /* 0x000ea2000c1e1900 */
[----:B------:R-:W-:Y:S01]  /*4860*/  IMAD.MOV R0, RZ, RZ, -R0 ;  /* 0x000000ffff007224 */ /* 0x000fe200078e0a00 */
[----:B------:R-:W-:-:S03]  /*4870*/  SEL R14, RZ, 0x10, P3 ;  /* 0x00000010ff0e7807 */ /* 0x000fc60001800000 */
        /* <DEDUP_REMOVED lines=16> */
.L_x_1664:
[----:B------:R-:W-:Y:S05]  /*4980*/  BRA.DIV ~URZ, `(.L_x_1584) ;  /* 0x0000b6627f007947 */ /* 0x000fea000b800000 */
[----:B------:R-:W3:Y:S01]  /*4990*/  SHFL.IDX PT, R0, R15, RZ, 0x181f ;  /* 0x00181fff0f007589 */ /* 0x000ee200000e0000 */
[----:B------:R-:W-:Y:S02]  /*49a0*/  SEL R13, RZ, 0x10, P5 ;  /* 0x00000010ff0d7807 */ /* 0x000fe40002800000 */
[----:B------:R-:W-:Y:S02]  /*49b0*/  SEL R12, RZ, 0x10, P4 ;  /* 0x00000010ff0c7807 */ /* 0x000fe40002000000 */
[C---:B---3--:R-:W-:Y:S02]  /*49c0*/  IADD3 R6, P2, R0.reuse, R119, RZ ;  /* 0x0000007700067210 */ /* 0x048fe40007f5e0ff */
[----:B------:R-:W-:-:S03]  /*49d0*/  IADD3 R2, P0, R0, R120, RZ ;  /* 0x0000007800027210 */ /* 0x000fc60007f1e0ff */
[----:B--2---:R-:W-:Y:S01]  /*49e0*/  IMAD.X R7, R4, 0x1, R113, P2 ;  /* 0x0000000104077824 */ /* 0x004fe200010e0671 */
[----:B------:R-:W-:Y:S01]  /*49f0*/  IADD3 R10, P2, R0, R122, RZ ;  /* 0x0000007a000a7210 */ /* 0x000fe20007f5e0ff */
[----:B------:R-:W-:Y:S01]  /*4a00*/  IMAD.X R3, R4, 0x1, R114, P0 ;  /* 0x0000000104037824 */ /* 0x000fe200000e0672 */
[----:B------:R-:W-:Y:S02]  /*4a10*/  IADD3 R8, P0, R0, R121, RZ ;  /* 0x0000007900087210 */ /* 0x000fe40007f1e0ff */
[----:B------:R-:W-:Y:S01]  /*4a20*/  @!PT LDS RZ, [RZ] ;  /* 0x00000000fffff984 */ /* 0x000fe20000000800 */
[----:B------:R-:W-:Y:S01]  /*4a30*/  @!PT LDS RZ, [RZ] ;  /* 0x00000000fffff984 */ /* 0x000fe20000000800 */
[----:B------:R2:W-:Y:S01]  /*4a40*/  LDGSTS.E.BYPASS.LTC128B.128 [R229+0x8100], [R6.64], !P6 ;  /* 0x0810000006e57fae */ /* 0x0005e2000f101d46 */
[C---:B------:R-:W-:Y:S02]  /*4a50*/  IMAD.X R11, R4.reuse, 0x1, R115, P2 ;  /* 0x00000001040b7824 */ /* 0x040fe400010e0673 */
[----:B------:R-:W-:Y:S01]  /*4a60*/  IMAD.X R9, R4, 0x1, R112, P0 ;  /* 0x0000000104097824 */ /* 0x000fe200000e0670 */
[----:B------:R3:W-:Y:S04]  /*4a70*/  LDGSTS.E.BYPASS.LTC128B.128 [R229+0xa100], [R2.64], !P5 ;  /* 0x0a10000002e57fae */ /* 0x0007e8000e901d46 */
[----:B------:R3:W-:Y:S04]  /*4a80*/  LDGSTS.E.BYPASS.LTC128B.128 [R229+0xc100], [R10.64], !P4 ;  /* 0x0c1000000ae57fae */ /* 0x0007e8000e101d46 */
[----:B------:R3:W4:Y:S04]  /*4a90*/  SHFL.IDX PT, R4, R5, 0x1, 0x181f ;  /* 0x00381f0005047f89 */ /* 0x00072800000e0000 */
[----:B------:R3:W1:Y:S04]  /*4aa0*/  SHFL.IDX PT, R0, R15, 0x1, 0x181f ;  /* 0x00381f000f007f89 */ /* 0x00066800000e0000 */
[----:B------:R3:W-:Y:S01]  /*4ab0*/  LDGSTS.E.BYPASS.LTC128B.128 [R229+0xe100], [R8.64], !P3 ;  /* 0x0e10000008e57fae */ /* 0x0007e2000d901d46 */
[----:B--2---:R-:W-:-:S04]  /*4ac0*/  SEL R7, RZ, 0x10, P6 ;  /* 0x00000010ff077807 */ /* 0x004fc80003000000 */
.L_x_1665:
[----:B---3--:R-:W-:Y:S02]  /*4ad0*/  IADD3 R2, -R7, 0x10, RZ ;  /* 0x0000001007027810 */ /* 0x008fe40007ffe1ff */
[----:B------:R-:W-:-:S02]  /*4ae0*/  IADD3 R3, -R13, 0x10, RZ ;  /* 0x000000100d037810 */ /* 0x000fc40007ffe1ff */
[----:B------:R-:W-:Y:S02]  /*4af0*/  LOP3.LUT R2, R2, 0xf, RZ, 0xc0, !PT ;  /* 0x0000000f02027812 */ /* 0x000fe400078ec0ff */
[----:B-1----:R-:W-:Y:S02]  /*4b00*/  IADD3 R5, -R12, 0x10, RZ ;  /* 0x000000100c057810 */ /* 0x002fe40007ffe1ff */
[----:B------:R-:W-:Y:S02]  /*4b10*/  LOP3.LUT R3, R3, 0xf, RZ, 0xc0, !PT ;  /* 0x0000000f03037812 */ /* 0x000fe400078ec0ff */
[----:B------:R-:W-:Y:S02]  /*4b20*/  IADD3 R6, -R14, 0x10, RZ ;  /* 0x000000100e067810 */ /* 0x000fe40007ffe1ff */
[----:B------:R-:W-:Y:S02]  /*4b30*/  IADD3 R10, P4, P3, R2, R0, R119 ;  /* 0x00000000020a7210 */ /* 0x000fe40007b9e077 */
[----:B------:R-:W-:-:S02]  /*4b40*/  LOP3.LUT R2, R5, 0xf, RZ, 0xc0, !PT ;  /* 0x0000000f05027812 */ /* 0x000fc400078ec0ff */
[----:B------:R-:W-:Y:S02]  /*4b50*/  IADD3 R8, P2, P0, R3, R0, R120 ;  /* 0x0000000003087210 */ /* 0x000fe4000785e078 */
[----:B------:R-:W-:Y:S02]  /*4b60*/  LOP3.LUT R3, R6, 0xf, RZ, 0xc0, !PT ;  /* 0x0000000f06037812 */ /* 0x000fe400078ec0ff */
[----:B----4-:R-:W-:Y:S02]  /*4b70*/  IADD3.X R11, RZ, R4, R113, P4, P3 ;  /* 0x00000004ff0b7210 */ /* 0x010fe400027e6471 */
[----:B------:R-:W-:Y:S02]  /*4b80*/  IADD3 R6, P4, P3, R2, R0, R122 ;  /* 0x0000000002067210 */ /* 0x000fe40007b9e07a */
[----:B------:R-:W-:Y:S02]  /*4b90*/  IADD3.X R9, RZ, R4, R114, P2, P0 ;  /* 0x00000004ff097210 */ /* 0x000fe400017e0472 */
[----:B------:R-:W-:-:S02]  /*4ba0*/  IADD3 R2, P2, P0, R3, R0, R121 ;  /* 0x0000000003027210 */ /* 0x000fc4000785e079 */
[----:B------:R-:W-:Y:S02]  /*4bb0*/  ISETP.NE.U32.AND P5, PT, R7, RZ, PT ;  /* 0x000000ff0700720c */ /* 0x000fe40003fa5070 */
[-C--:B------:R-:W-:Y:S02]  /*4bc0*/  IADD3.X R7, RZ, R4.reuse, R115, P4, P3 ;  /* 0x00000004ff077210 */ /* 0x080fe400027e6473 */
[----:B------:R-:W-:Y:S02]  /*4bd0*/  ISETP.NE.U32.AND P4, PT, R13, RZ, PT ;  /* 0x000000ff0d00720c */ /* 0x000fe40003f85070 */
[----:B------:R-:W-:Y:S02]  /*4be0*/  ISETP.NE.U32.AND P3, PT, R12, RZ, PT ;  /* 0x000000ff0c00720c */ /* 0x000fe40003f65070 */
[----:B------:R-:W-:Y:S02]  /*4bf0*/  IADD3.X R3, RZ, R4, R112, P2, P0 ;  /* 0x00000004ff037210 */ /* 0x000fe400017e0470 */
[----:B------:R-:W-:-:S03]  /*4c00*/  ISETP.NE.U32.AND P0, PT, R14, RZ, PT ;  /* 0x000000ff0e00720c */ /* 0x000fc60003f05070 */
[----:B------:R-:W-:Y:S01]  /*4c10*/  @!PT LDS RZ, [RZ] ;  /* 0x00000000fffff984 */ /* 0x000fe20000000800 */
[----:B------:R-:W-:Y:S01]  /*4c20*/  @!PT LDS RZ, [RZ] ;  /* 0x00000000fffff984 */ /* 0x000fe20000000800 */
[----:B------:R-:W-:Y:S01]  /*4c30*/  @!PT LDS RZ, [RZ] ;  /* 0x00000000fffff984 */ /* 0x000fe20000000800 */
[----:B------:R1:W-:Y:S04]  /*4c40*/  LDGSTS.E.BYPASS.LTC128B.128.ZFILL [R229+0x9100], [R10.64], P5 ;  /* 0x091000000ae57fae */ /* 0x0003e8000a941d46 */
[----:B------:R1:W-:Y:S04]  /*4c50*/  LDGSTS.E.BYPASS.LTC128B.128.ZFILL [R229+0xb100], [R8.64], P4 ;  /* 0x0b10000008e57fae */ /* 0x0003e8000a141d46 */
[----:B------:R1:W-:Y:S04]  /*4c60*/  LDGSTS.E.BYPASS.LTC128B.128.ZFILL [R229+0xd100], [R6.64], P3 ;  /* 0x0d10000006e57fae */ /* 0x0003e80009941d46 */
[----:B------:R1:W-:Y:S02]  /*4c70*/  LDGSTS.E.BYPASS.LTC128B.128.ZFILL [R229+0xf100], [R2.64], P0 ;  /* 0x0f10000002e57fae */ /* 0x0003e40008141d46 */
.L_x_1582:
[----:B------:R-:W-:Y:S05]  /*4c80*/  BSYNC B0 ;  /* 0x0000000000007941 */ /* 0x000fea0003800000 */
.L_x_1581:
[----:B------:R-:W2:Y:S04]  /*4c90*/  LDL R0, [R1+0x44] ;  /* 0x0000440001007983 */ /* 0x000ea80000100800 */
[----:B------:R-:W0:Y:S01]  /*4ca0*/  LDGDEPBAR ;  /* 0x00000000000079af */ /* 0x000e220000000000 */
[----:B--2---:R-:W-:-:S05]  /*4cb0*/  IMAD.IADD R0, R118, 0x1, -R0 ;  /* 0x0000000176007824 */ /* 0x004fca00078e0a00 */
        /* <DEDUP_REMOVED lines=9> */
[----:B------:R-:W-:Y:S02]  /*4d50*/  FMNMX.FTZ R2, R6, R7, !PT ;  /* 0x0000000706027209 */ /* 0x000fe40007810000 */
[----:B------:R-:W-:Y:S02]  /*4d60*/  FSEL R16, R38, -INF , P2 ;  /* 0xff80000026107808 */ /* 0x000fe40001000000 */
[----:B------:R-:W-:-:S02]  /*4d70*/  FMNMX.FTZ R3, R14, R15, !PT ;  /* 0x0000000f0e037209 */ /* 0x000fc40007810000 */
[----:B------:R-:W-:Y:S02]  /*4d80*/  FSEL R9, R37, -INF , P0 ;  /* 0xff80000025097808 */ /* 0x000fe40000000000 */
[----:B------:R-:W-:Y:S02]  /*4d90*/  ISETP.GT.AND P4, PT, R0, 0x10, PT ;  /* 0x000000100000780c */ /* 0x000fe40003f84270 */
[----:B------:R-:W-:Y:S02]  /*4da0*/  FMNMX.FTZ R2, R8, R2, !PT ;  /* 0x0000000208027209 */ /* 0x000fe40007810000 */
[----:B------:R-:W-:Y:S02]  /*4db0*/  FSEL R17, R39, -INF , P0 ;  /* 0xff80000027117808 */ /* 0x000fe40000000000 */
[----:B------:R-:W-:Y:S02]  /*4dc0*/  FMNMX.FTZ R3, R16, R3, !PT ;  /* 0x0000000310037209 */ /* 0x000fe40007810000 */
[----:B------:R-:W-:-:S02]  /*4dd0*/  ISETP.GT.AND P3, PT, R0, 0x11, PT ;  /* 0x000000110000780c */ /* 0x000fc40003f64270 */
[----:B------:R-:W-:Y:S02]  /*4de0*/  FSEL R10, R32, -INF , P4 ;  /* 0xff800000200a7808 */ /* 0x000fe40002000000 */
[----:B------:R-:W-:Y:S02]  /*4df0*/  FMNMX.FTZ R2, R9, R2, !PT ;  /* 0x0000000209027209 */ /* 0x000fe40007810000 */
[----:B------:R-:W-:Y:S02]  /*4e00*/  FSEL R18, R34, -INF , P4 ;  /* 0xff80000022127808 */ /* 0x000fe40002000000 */
[----:B------:R-:W-:Y:S02]  /*4e10*/  FMNMX.FTZ R3, R17, R3, !PT ;  /* 0x0000000311037209 */ /* 0x000fe40007810000 */
[----:B------:R-:W-:Y:S02]  /*4e20*/  ISETP.GT.AND P2, PT, R0, 0x18, PT ;  /* 0x000000180000780c */ /* 0x000fe40003f44270 */
[----:B------:R-:W-:-:S02]  /*4e30*/  FSEL R11, R33, -INF , P3 ;  /* 0xff800000210b7808 */ /* 0x000fc40001800000 */
[----:B------:R-:W-:Y:S02]  /*4e40*/  FMNMX.FTZ R2, R10, R2, !PT ;  /* 0x000000020a027209 */ /* 0x000fe40007810000 */
[----:B------:R-:W-:Y:S02]  /*4e50*/  FSEL R20, R35, -INF , P3 ;  /* 0xff80000023147808 */ /* 0x000fe40001800000 */
[----:B------:R-:W-:Y:S02]  /*4e60*/  FMNMX.FTZ R3, R18, R3, !PT ;  /* 0x0000000312037209 */ /* 0x000fe40007810000 */
[----:B------:R-:W-:Y:S02]  /*4e70*/  ISETP.GT.AND P0, PT, R0, 0x19, PT ;  /* 0x000000190000780c */ /* 0x000fe40003f04270 */
[----:B------:R-:W-:Y:S02]  /*4e80*/  FSEL R12, R28, -INF , P2 ;  /* 0xff8000001c0c7808 */ /* 0x000fe40001000000 */
[----:B------:R-:W-:-:S02]  /*4e90*/  FMNMX.FTZ R2, R11, R2, !PT ;  /* 0x000000020b027209 */ /* 0x000fc40007810000 */
[----:B------:R-:W-:Y:S02]  /*4ea0*/  FSEL R21, R30, -INF , P2 ;  /* 0xff8000001e157808 */ /* 0x000fe40001000000 */
[----:B------:R-:W-:Y:S02]  /*4eb0*/  FMNMX.FTZ R3, R20, R3, !PT ;  /* 0x0000000314037209 */ /* 0x000fe40007810000 */
[----:B------:R-:W-:Y:S02]  /*4ec0*/  FSEL R22, R31, -INF , P0 ;  /* 0xff8000001f167808 */ /* 0x000fe40000000000 */
[----:B------:R-:W-:Y:S02]  /*4ed0*/  FSEL R13, R29, -INF , P0 ;  /* 0xff8000001d0d7808 */ /* 0x000fe40000000000 */
[----:B------:R-:W-:Y:S02]  /*4ee0*/  ISETP.GT.AND P2, PT, R0, 0x20, PT ;  /* 0x000000200000780c */ /* 0x000fe40003f44270 */
[----:B------:R-:W-:-:S02]  /*4ef0*/  FMNMX.FTZ R2, R12, R2, !PT ;  /* 0x000000020c027209 */ /* 0x000fc40007810000 */
[----:B------:R-:W-:Y:S02]  /*4f00*/  ISETP.GT.AND P0, PT, R0, 0x21, PT ;  /* 0x000000210000780c */ /* 0x000fe40003f04270 */
[----:B------:R-:W-:Y:S02]  /*4f10*/  FMNMX.FTZ R3, R21, R3, !PT ;  /* 0x0000000315037209 */ /* 0x000fe40007810000 */
[----:B------:R-:W-:Y:S02]  /*4f20*/  FSEL R88, R24, -INF , P2 ;  /* 0xff80000018587808 */ /* 0x000fe40001000000 */
[----:B------:R-:W-:Y:S02]  /*4f30*/  FMNMX.FTZ R2, R13, R2, !PT ;  /* 0x000000020d027209 */ /* 0x000fe40007810000 */
[----:B------:R-:W-:Y:S02]  /*4f40*/  FSEL R96, R26, -INF , P2 ;  /* 0xff8000001a607808 */ /* 0x000fe40001000000 */
[----:B------:R-:W-:-:S02]  /*4f50*/  FSEL R95, R27, -INF , P0 ;  /* 0xff8000001b5f7808 */ /* 0x000fc40000000000 */
[----:B------:R-:W-:Y:S02]  /*4f60*/  FSEL R87, R25, -INF , P0 ;  /* 0xff80000019577808 */ /* 0x000fe40000000000 */
[----:B------:R-:W-:Y:S02]  /*4f70*/  FMNMX.FTZ R3, R22, R3, !PT ;  /* 0x0000000316037209 */ /* 0x000fe40007810000 */
[----:B------:R-:W-:Y:S02]  /*4f80*/  ISETP.GT.AND P0, PT, R0, 0x28, PT ;  /* 0x000000280000780c */ /* 0x000fe40003f04270 */
[----:B------:R-:W-:Y:S02]  /*4f90*/  FMNMX.FTZ R2, R88, R2, !PT ;  /* 0x0000000258027209 */ /* 0x000fe40007810000 */
[----:B------:R-:W-:Y:S02]  /*4fa0*/  FMNMX.FTZ R3, R96, R3, !PT ;  /* 0x0000000360037209 */ /* 0x000fe40007810000 */
[----:B------:R-:W-:-:S02]  /*4fb0*/  FSEL R94, R50, -INF , P0 ;  /* 0xff800000325e7808 */ /* 0x000fc40000000000 */
[----:B------:R-:W-:Y:S02]  /*4fc0*/  FSEL R27, R48, -INF , P0 ;  /* 0xff800000301b7808 */ /* 0x000fe40000000000 */
[C---:B------:R-:W-:Y:S02]  /*4fd0*/  ISETP.GT.AND P5, PT, R0.reuse, 0x29, PT ;  /* 0x000000290000780c */ /* 0x040fe40003fa4270 */
[C---:B------:R-:W-:Y:S02]  /*4fe0*/  ISETP.GT.AND P4, PT, R0.reuse, 0x30, PT ;  /* 0x000000300000780c */ /* 0x040fe40003f84270 */
        /* <DEDUP_REMOVED lines=25> */
[----:B------:R-:W-:Y:S02]  /*5180*/  FMNMX.FTZ R4, R25, R0, !PT ;  /* 0x0000000019047209 */ /* 0x000fe40007810000 */
[----:B------:R-:W-:Y:S01]  /*5190*/  FMNMX.FTZ R5, R89, R2, !PT ;  /* 0x0000000259057209 */ /* 0x000fe20007810000 */
[----:B------:R-:W-:Y:S05]  /*51a0*/  BRA.DIV ~URZ, `(.L_x_1585) ;  /* 0x0000b0827f007947 */ /* 0x000fea000b800000 */
[----:B------:R-:W1:Y:S04]  /*51b0*/  SHFL.BFLY PT, R0, R4, 0x2, 0x1f ;  /* 0x0c401f0004007f89 */ /* 0x000e6800000e0000 */
[----:B------:R-:W2:Y:S01]  /*51c0*/  SHFL.BFLY PT, R3, R5, 0x2, 0x1f ;  /* 0x0c401f0005037f89 */ /* 0x000ea200000e0000 */
[----:B-1----:R-:W-:-:S02]  /*51d0*/  FMNMX.FTZ R0, R4, R0, !PT ;  /* 0x0000000004007209 */ /* 0x002fc40007810000 */
[----:B--2---:R-:W-:-:S03]  /*51e0*/  FMNMX.FTZ R5, R5, R3, !PT ;  /* 0x0000000305057209 */ /* 0x004fc60007810000 */
[----:B------:R-:W1:Y:S04]  /*51f0*/  SHFL.BFLY PT, R2, R0, 0x1, 0x1f ;  /* 0x0c201f0000027f89 */ /* 0x000e6800000e0000 */
[----:B------:R2:W3:Y:S01]  /*5200*/  SHFL.BFLY PT, R3, R5, 0x1, 0x1f ;  /* 0x0c201f0005037f89 */ /* 0x0004e200000e0000 */
[----:B-1----:R-:W-:-:S05]  /*5210*/  FMNMX.FTZ R133, R0, R2, !PT ;  /* 0x0000000200857209 */ /* 0x002fca0007810000 */
.L_x_1666:
[C---:B------:R-:W-:Y:S01]  /*5220*/  FMUL.FTZ R2, R133.reuse, c[0x0][0x2d0] ;  /* 0x0000b40085027a20 */ /* 0x040fe20000410000 */
[----:B------:R-:W-:Y:S01]  /*5230*/  FSETP.NEU.FTZ.AND P0, PT, R133, -INF , PT ;  /* 0xff8000008500780b */ /* 0x000fe20003f1d000 */
[----:B------:R-:W-:Y:S01]  /*5240*/  WARPSYNC 0xffffffff ;  /* 0xffffffff00007948 */ /* 0x000fe20003800000 */
[----:B---3--:R-:W-:Y:S01]  /*5250*/  FMNMX.FTZ R24, R3, R5, !PT ;  /* 0x0000000503187209 */ /* 0x008fe20007810000 */
[----:B------:R-:W-:Y:S01]  /*5260*/  LDSM.16.MT88.4 R36, [R210+0x800] ;  /* 0x00080000d224783b */ /* 0x000fe20000004200 */
[----:B------:R-:W-:-:S02]  /*5270*/  FSEL R2, R2, RZ, P0 ;  /* 0x000000ff02027208 */ /* 0x000fc40000000000 */
[----:B------:R-:W-:Y:S01]  /*5280*/  FSETP.NEU.FTZ.AND P0, PT, R24, -INF , PT ;  /* 0xff8000001800780b */ /* 0x000fe20003f1d000 */
[----:B------:R-:W-:Y:S02]  /*5290*/  LDSM.16.MT88.4 R44, [R213] ;  /* 0x00000000d52c783b */ /* 0x000fe40000004200 */
[--C-:B------:R-:W-:Y:S02]  /*52a0*/  FFMA.FTZ R0, R6, c[0x0][0x2d0], -R2.reuse ;  /* 0x0000b40006007a23 */ /* 0x100fe40000010802 */
[--C-:B------:R-:W-:Y:S01]  /*52b0*/  FFMA.FTZ R3, R12, c[0x0][0x2d0], -R2.reuse ;  /* 0x0000b4000c037a23 */ /* 0x100fe20000010802 */
[----:B------:R-:W-:Y:S01]  /*52c0*/  LDSM.16.MT88.4 R40, [R211+0x800] ;  /* 0x00080000d328783b */ /* 0x000fe20000004200 */
[----:B------:R1:W-:Y:S01]  /*52d0*/  MUFU.EX2 R112, R0 ;  /* 0x0000000000707308 */ /* 0x0003e20000000800 */
[--C-:B------:R-:W-:Y:S02]  /*52e0*/  FFMA.FTZ R27, R27, c[0x0][0x2d0], -R2.reuse ;  /* 0x0000b4001b1b7a23 */ /* 0x100fe40000010802 */
[----:B------:R-:W-:Y:S01]  /*52f0*/  LDSM.16.MT88.4 R28, [R212] ;  /* 0x00000000d41c783b */ /* 0x000fe20000004200 */
[----:B------:R-:W-:-:S03]  /*5300*/  FFMA.FTZ R26, R26, c[0x0][0x2d0], -R2 ;  /* 0x0000b4001a1a7a23 */ /* 0x000fc60000010802 */
[----:B------:R-:W-:Y:S01]  /*5310*/  LDSM.16.MT88.4 R68, [R211+0x2000] ;  /* 0x00200000d344783b */ /* 0x000fe20000004200 */
[----:B------:R3:W-:Y:S03]  /*5320*/  MUFU.EX2 R131, R3 ;  /* 0x0000000300837308 */ /* 0x0007e60000000800 */
[----:B------:R-:W-:Y:S04]  /*5330*/  LDSM.16.MT88.4 R60, [R213+0x800] ;  /* 0x00080000d53c783b */ /* 0x000fe80000004200 */
[----:B------:R-:W-:Y:S01]  /*5340*/  LDSM.16.MT88.4 R64, [R212+0x800] ;  /* 0x00080000d440783b */ /* 0x000fe20000004200 */
[----:B-1----:R-:W-:-:S03]  /*5350*/  FFMA.FTZ R0, R7, c[0x0][0x2d0], -R2 ;  /* 0x0000b40007007a23 */ /* 0x002fc60000010802 */
[----:B------:R-:W-:Y:S01]  /*5360*/  LDSM.16.MT88.4 R72, [R213+0x2000] ;  /* 0x00200000d548783b */ /* 0x000fe20000004200 */
[----:B------:R1:W4:Y:S03]  /*5370*/  MUFU.EX2 R99, R0 ;  /* 0x0000000000637308 */ /* 0x0003260000000800 */
[----:B------:R-:W-:Y:S01]  /*5380*/  LDSM.16.MT88.4 R48, [R210+0x2800] ;  /* 0x00280000d230783b */ /* 0x000fe20000004200 */
[----:B---3--:R-:W-:-:S03]  /*5390*/  FFMA.FTZ R3, R13, c[0x0][0x2d0], -R2 ;  /* 0x0000b4000d037a23 */ /* 0x008fc60000010802 */
[----:B------:R-:W-:Y:S01]  /*53a0*/  LDSM.16.MT88.4 R56, [R212+0x2000] ;  /* 0x00200000d438783b */ /* 0x000fe20000004200 */
[----:B------:R-:W-:Y:S03]  /*53b0*/  MUFU.EX2 R135, R3 ;  /* 0x0000000300877308 */ /* 0x000fe60000000800 */
[----:B------:R-:W-:Y:S04]  /*53c0*/  LDSM.16.MT88.4 R76, [R213+0x2800] ;  /* 0x00280000d54c783b */ /* 0x000fe80000004200 */
[----:B------:R-:W-:Y:S01]  /*53d0*/  LDSM.16.MT88.4 R80, [R210+0x4000] ;  /* 0x00400000d250783b */ /* 0x000fe20000004200 */
[----:B-1----:R-:W-:Y:S01]  /*53e0*/  FFMA.FTZ R0, R8, c[0x0][0x2d0], -R2 ;  /* 0x0000b40008007a23 */ /* 0x002fe20000010802 */
[----:B----4-:R-:W-:-:S03]  /*53f0*/  F2FP.PACK_AB R12, R99, R112 ;  /* 0x00000070630c723e */ /* 0x010fc600000000ff */
[----:B------:R1:W-:Y:S02]  /*5400*/  MUFU.EX2 R117, R0 ;  /* 0x0000000000757308 */ /* 0x0003e40000000800 */
[----:B-1----:R-:W-:-:S06]  /*5410*/  FFMA.FTZ R0, R9, c[0x0][0x2d0], -R2 ;  /* 0x0000b40009007a23 */ /* 0x002fcc0000010802 */
[----:B------:R1:W3:Y:S02]  /*5420*/  MUFU.EX2 R119, R0 ;  /* 0x0000000000777308 */ /* 0x0002e40000000800 */
[----:B-1----:R-:W-:-:S06]  /*5430*/  FFMA.FTZ R0, R10, c[0x0][0x2d0], -R2 ;  /* 0x0000b4000a007a23 */ /* 0x002fcc0000010802 */
[----:B------:R1:W-:Y:S02]  /*5440*/  MUFU.EX2 R129, R0 ;  /* 0x0000000000817308 */ /* 0x0003e40000000800 */
[----:B-1----:R-:W-:Y:S02]  /*5450*/  FFMA.FTZ R0, R11, c[0x0][0x2d0], -R2 ;  /* 0x0000b4000b007a23 */ /* 0x002fe40000010802 */
[----:B------:R-:W1:Y:S04]  /*5460*/  LDSM.16.MT88.4 R8, [R210] ;  /* 0x00000000d208783b */ /* 0x000e680000004200 */
[----:B------:R4:W-:Y:S02]  /*5470*/  MUFU.EX2 R130, R0 ;  /* 0x0000000000827308 */ /* 0x0009e40000000800 */
[----:B----4-:R-:W-:-:S05]  /*5480*/  FMUL.FTZ R0, R24, c[0x0][0x2d0] ;  /* 0x0000b40018007a20 */ /* 0x010fca0000410000 */
[----:B------:R-:W-:-:S05]  /*5490*/  FSEL R0, R0, RZ, P0 ;  /* 0x000000ff00007208 */ /* 0x000fca0000000000 */
[----:B------:R-:W-:Y:S01]  /*54a0*/  FFMA.FTZ R3, R14, c[0x0][0x2d0], -R0 ;  /* 0x0000b4000e037a23 */ /* 0x000fe20000010800 */
[----:B---3--:R-:W-:-:S03]  /*54b0*/  F2FP.PACK_AB R14, R119, R117 ;  /* 0x00000075770e723e */ /* 0x008fc600000000ff */
[----:B------:R3:W-:Y:S02]  /*54c0*/  MUFU.EX2 R98, R3 ;  /* 0x0000000300627308 */ /* 0x0007e40000000800 */
[----:B---3--:R-:W-:-:S06]  /*54d0*/  FFMA.FTZ R3, R15, c[0x0][0x2d0], -R0 ;  /* 0x0000b4000f037a23 */ /* 0x008fcc0000010800 */
[----:B------:R3:W4:Y:S02]  /*54e0*/  MUFU.EX2 R97, R3 ;  /* 0x0000000300617308 */ /* 0x0007240000000800 */
[----:B---3--:R-:W-:Y:S01]  /*54f0*/  FFMA.FTZ R3, R16, c[0x0][0x2d0], -R0 ;  /* 0x0000b40010037a23 */ /* 0x008fe20000010800 */
[----:B----4-:R-:W-:-:S05]  /*5500*/  F2FP.PACK_AB R13, R97, R98 ;  /* 0x00000062610d723e */ /* 0x010fca00000000ff */
[----:B------:R3:W-:Y:S02]  /*5510*/  MUFU.EX2 R116, R3 ;  /* 0x0000000300747308 */ /* 0x0007e40000000800 */
[----:B---3--:R-:W-:-:S06]  /*5520*/  FFMA.FTZ R3, R17, c[0x0][0x2d0], -R0 ;  /* 0x0000b40011037a23 */ /* 0x008fcc0000010800 */
[----:B------:R3:W4:Y:S02]  /*5530*/  MUFU.EX2 R118, R3 ;  /* 0x0000000300767308 */ /* 0x0007240000000800 */
[--C-:B---3--:R-:W-:Y:S01]  /*5540*/  FFMA.FTZ R3, R18, c[0x0][0x2d0], -R0.reuse ;  /* 0x0000b40012037a23 */ /* 0x108fe20000010800 */
[----:B----4-:R-:W-:Y:S01]  /*5550*/  F2FP.PACK_AB R15, R118, R116 ;  /* 0x00000074760f723e */ /* 0x010fe200000000ff */
[----:B------:R-:W3:Y:S04]  /*5560*/  LDSM.16.MT88.4 R16, [R211] ;  /* 0x00000000d310783b */ /* 0x000ee80000004200 */
[----:B------:R4:W-:Y:S02]  /*5570*/  MUFU.EX2 R128, R3 ;  /* 0x0000000300807308 */ /* 0x0009e40000000800 */
[C---:B-12---:R-:W-:Y:S07]  /*5580*/  HMMA.16816.F32 R4, R12.reuse, R8, RZ ;  /* 0x000000080c04723c */ /* 0x046fee00000018ff */
[----:B------:R-:W-:Y:S01]  /*5590*/  F2FP.PACK_AB R8, R130, R129 ;  /* 0x000000818208723e */ /* 0x000fe200000000ff */
[----:B------:R-:W-:Y:S01]  /*55a0*/  HMMA.16816.F32 R52, R12, R46, RZ ;  /* 0x0000002e0c34723c */ /* 0x000fe200000018ff */
[----:B----4-:R-:W-:-:S04]  /*55b0*/  FFMA.FTZ R3, R20, c[0x0][0x2d0], -R0 ;  /* 0x0000b40014037a23 */ /* 0x010fc80000010800 */
[----:B------:R1:W2:Y:S02]  /*55c0*/  MUFU.EX2 R132, R3 ;  /* 0x0000000300847308 */ /* 0x0002a40000000800 */
[--C-:B-1----:R-:W-:Y:S01]  /*55d0*/  FFMA.FTZ R3, R21, c[0x0][0x2d0], -R0.reuse ;  /* 0x0000b40015037a23 */ /* 0x102fe20000010800 */
[----:B--2---:R-:W-:Y:S01]  /*55e0*/  F2FP.PACK_AB R9, R132, R128 ;  /* 0x000000808409723e */ /* 0x004fe200000000ff */
[C---:B---3--:R-:W-:Y:S04]  /*55f0*/  HMMA.16816.F32 R32, R12.reuse, R16, RZ ;  /* 0x000000100c20723c */ /* 0x048fe800000018ff */
[----:B------:R1:W-:Y:S04]  /*5600*/  MUFU.EX2 R134, R3 ;  /* 0x0000000300867308 */ /* 0x0003e80000000800 */
[----:B------:R-:W-:Y:S01]  /*5610*/  HMMA.16816.F32 R16, R12, R18, RZ ;  /* 0x000000120c10723c */ /* 0x000fe200000018ff */
[----:B-1----:R-:W-:-:S07]  /*5620*/  FFMA.FTZ R3, R22, c[0x0][0x2d0], -R0 ;  /* 0x0000b40016037a23 */ /* 0x002fce0000010800 */
[----:B------:R-:W-:Y:S01]  /*5630*/  HMMA.16816.F32 R20, R12, R10, RZ ;  /* 0x0000000a0c14723c */ /* 0x000fe200000018ff */
[----:B------:R-:W1:Y:S06]  /*5640*/  MUFU.EX2 R204, R3 ;  /* 0x0000000300cc7308 */ /* 0x000e6c0000000800 */
[----:B------:R-:W-:Y:S02]  /*5650*/  F2FP.PACK_AB R10, R135, R131 ;  /* 0x00000083870a723e */ /* 0x000fe400000000ff */
[----:B-1----:R-:W-:Y:S01]  /*5660*/  F2FP.PACK_AB R11, R204, R134 ;  /* 0x00000086cc0b723e */ /* 0x002fe200000000ff */
[----:B------:R-:W-:-:S04]  /*5670*/  FADD.FTZ R3, R112, R99 ;  /* 0x0000006370037221 */ /* 0x000fc80000010000 */
[----:B------:R-:W-:-:S10]  /*5680*/  FADD.FTZ R3, R117, R3 ;  /* 0x0000000375037221 */ /* 0x000fd40000010000 */
[----:B------:R-:W-:Y:S01]  /*5690*/  HMMA.16816.F32 R200, R8, R38, R20 ;  /* 0x0000002608c8723c */ /* 0x000fe20000001814 */
[----:B------:R-:W1:Y:S01]  /*56a0*/  LDSM.16.MT88.4 R20, [R210+0x2000] ;  /* 0x00200000d214783b */ /* 0x000e620000004200 */
[----:B------:R-:W-:-:S04]  /*56b0*/  FADD.FTZ R3, R119, R3 ;  /* 0x0000000377037221 */ /* 0x000fc80000010000 */
[----:B------:R-:W-:Y:S02]  /*56c0*/  FADD.FTZ R3, R129, R3 ;  /* 0x0000000381037221 */ /* 0x000fe40000010000 */
[----:B------:R-:W-:Y:S02]  /*56d0*/  HMMA.16816.F32 R164, R8, R36, R4 ;  /* 0x0000002408a4723c */ /* 0x000fe40000001804 */
[----:B------:R-:W-:-:S06]  /*56e0*/  FADD.FTZ R3, R130, R3 ;  /* 0x0000000382037221 */ /* 0x000fcc0000010000 */
[----:B------:R-:W-:Y:S01]  /*56f0*/  HMMA.16816.F32 R4, R12, R44, RZ ;  /* 0x0000002c0c04723c */ /* 0x000fe200000018ff */
[----:B------:R-:W2:Y:S07]  /*5700*/  LDSM.16.MT88.4 R44, [R211+0x2800] ;  /* 0x00280000d32c783b */ /* 0x000eae0000004200 */
[C---:B------:R-:W-:Y:S08]  /*5710*/  HMMA.16816.F32 R156, R8.reuse, R40, R32 ;  /* 0x00000028089c723c */ /* 0x040ff00000001820 */
[----:B------:R-:W-:Y:S08]  /*5720*/  HMMA.16816.F32 R148, R8, R42, R16 ;  /* 0x0000002a0894723c */ /* 0x000ff00000001810 */
[C---:B------:R-:W-:Y:S08]  /*5730*/  HMMA.16816.F32 R40, R12.reuse, R28, RZ ;  /* 0x0000001c0c28723c */ /* 0x040ff000000018ff */
[C---:B------:R-:W-:Y:S08]  /*5740*/  HMMA.16816.F32 R36, R12.reuse, R30, RZ ;  /* 0x0000001e0c24723c */ /* 0x040ff000000018ff */
[C---:B-1----:R-:W-:Y:S08]  /*5750*/  HMMA.16816.F32 R32, R12.reuse, R20, RZ ;  /* 0x000000140c20723c */ /* 0x042ff000000018ff */
[C---:B------:R-:W-:Y:S08]  /*5760*/  HMMA.16816.F32 R28, R12.reuse, R22, RZ ;  /* 0x000000160c1c723c */ /* 0x040ff000000018ff */
[C---:B------:R-:W-:Y:S08]  /*5770*/  HMMA.16816.F32 R20, R12.reuse, R68, RZ ;  /* 0x000000440c14723c */ /* 0x040ff000000018ff */
[----:B------:R-:W-:Y:S08]  /*5780*/  HMMA.16816.F32 R16, R12, R70, RZ ;  /* 0x000000460c10723c */ /* 0x000ff000000018ff */
[C---:B------:R-:W-:Y:S01]  /*5790*/  HMMA.16816.F32 R140, R8.reuse, R62, R52 ;  /* 0x0000003e088c723c */ /* 0x040fe20000001834 */
[----:B------:R-:W1:Y:S07]  /*57a0*/  LDSM.16.MT88.4 R52, [R212+0x2800] ;  /* 0x00280000d434783b */ /* 0x000e6e0000004200 */
[C---:B------:R-:W-:Y:S01]  /*57b0*/  HMMA.16816.F32 R192, R8.reuse, R64, R40 ;  /* 0x0000004008c0723c */ /* 0x040fe20000001828 */
[----:B------:R-:W3:Y:S07]  /*57c0*/  LDSM.16.MT88.4 R40, [R211+0x4000] ;  /* 0x00400000d328783b */ /* 0x000eee0000004200 */
[----:B------:R-:W-:Y:S01]  /*57d0*/  HMMA.16816.F32 R196, R8, R60, R4 ;  /* 0x0000003c08c4723c */ /* 0x000fe20000001804 */
[----:B------:R-:W4:Y:S07]  /*57e0*/  LDSM.16.MT88.4 R60, [R210+0x4800] ;  /* 0x00480000d23c783b */ /* 0x000f2e0000004200 */
[----:B------:R-:W-:Y:S08]  /*57f0*/  HMMA.16816.F32 R4, R12, R72, RZ ;  /* 0x000000480c04723c */ /* 0x000ff000000018ff */
[C---:B------:R-:W-:Y:S08]  /*5800*/  HMMA.16816.F32 R172, R8.reuse, R50, R28 ;  /* 0x0000003208ac723c */ /* 0x040ff0000000181c */
[C---:B--2---:R-:W-:Y:S08]  /*5810*/  HMMA.16816.F32 R184, R8.reuse, R44, R20 ;  /* 0x0000002c08b8723c */ /* 0x044ff00000001814 */
[----:B------:R-:W-:Y:S01]  /*5820*/  HMMA.16816.F32 R68, R8, R46, R16 ;  /* 0x0000002e0844723c */ /* 0x000fe20000001810 */
[----:B------:R-:W2:Y:S07]  /*5830*/  LDSM.16.MT88.4 R44, [R213+0x4000] ;  /* 0x00400000d52c783b */ /* 0x000eae0000004200 */
[C---:B------:R-:W-:Y:S08]  /*5840*/  HMMA.16816.F32 R28, R12.reuse, R74, RZ ;  /* 0x0000004a0c1c723c */ /* 0x040ff000000018ff */
[C---:B------:R-:W-:Y:S08]  /*5850*/  HMMA.16816.F32 R20, R12.reuse, R56, RZ ;  /* 0x000000380c14723c */ /* 0x040ff000000018ff */
[----:B------:R-:W-:Y:S08]  /*5860*/  HMMA.16816.F32 R16, R12, R58, RZ ;  /* 0x0000003a0c10723c */ /* 0x000ff000000018ff */
[C---:B------:R-:W-:Y:S01]  /*5870*/  HMMA.16816.F32 R188, R8.reuse, R48, R32 ;  /* 0x0000003008bc723c */ /* 0x040fe20000001820 */
[----:B------:R-:W5:Y:S07]  /*5880*/  LDSM.16.MT88.4 R32, [R211+0x4800] ;  /* 0x00480000d320783b */ /* 0x000f6e0000004200 */
[----:B------:R-:W-:Y:S08]  /*5890*/  HMMA.16816.F32 R180, R8, R76, R4 ;  /* 0x0000004c08b4723c */ /* 0x000ff00000001804 */
[----:B------:R-:W-:Y:S08]  /*58a0*/  HMMA.16816.F32 R4, R12, R80, RZ ;  /* 0x000000500c04723c */ /* 0x000ff000000018ff */
[C---:B------:R-:W-:Y:S08]  /*58b0*/  HMMA.16816.F32 R72, R8.reuse, R78, R28 ;  /* 0x0000004e0848723c */ /* 0x040ff0000000181c */
[C---:B------:R-:W-:Y:S01]  /*58c0*/  HMMA.16816.F32 R176, R8.reuse, R66, R36 ;  /* 0x0000004208b0723c */ /* 0x040fe20000001824 */
[----:B------:R-:W2:Y:S07]  /*58d0*/  LDSM.16.MT88.4 R36, [R213+0x4800] ;  /* 0x00480000d524783b */ /* 0x000eae0000004200 */
[C---:B-1----:R-:W-:Y:S08]  /*58e0*/  HMMA.16816.F32 R76, R8.reuse, R52, R20 ;  /* 0x00000034084c723c */ /* 0x042ff00000001814 */
[----:B------:R-:W-:Y:S08]  /*58f0*/  HMMA.16816.F32 R160, R8, R54, R16 ;  /* 0x0000003608a0723c */ /* 0x000ff00000001810 */
[C---:B---3--:R-:W-:Y:S08]  /*5900*/  HMMA.16816.F32 R20, R12.reuse, R40, RZ ;  /* 0x000000280c14723c */ /* 0x048ff000000018ff */
[----:B------:R-:W-:Y:S01]  /*5910*/  HMMA.16816.F32 R16, R12, R42, RZ ;  /* 0x0000002a0c10723c */ /* 0x000fe200000018ff */
[----:B------:R-:W1:Y:S07]  /*5920*/  LDSM.16.MT88.4 R40, [R212+0x4000] ;  /* 0x00400000d428783b */ /* 0x000e6e0000004200 */
[----:B----4-:R-:W-:Y:S08]  /*5930*/  HMMA.16816.F32 R168, R8, R60, R4 ;  /* 0x0000003c08a8723c */ /* 0x010ff00000001804 */
[----:B--2---:R-:W-:Y:S08]  /*5940*/  HMMA.16816.F32 R4, R12, R44, RZ ;  /* 0x0000002c0c04723c */ /* 0x004ff000000018ff */
[----:B-----5:R-:W-:Y:S01]  /*5950*/  HMMA.16816.F32 R152, R8, R32, R20 ;  /* 0x000000200898723c */ /* 0x020fe20000001814 */
[----:B------:R-:W2:Y:S06]  /*5960*/  LDSM.16.MT88.4 R20, [R212+0x4800] ;  /* 0x00480000d414783b */ /* 0x000eac0000004200 */
[--C-:B------:R-:W-:Y:S01]  /*5970*/  FFMA.FTZ R32, R91, c[0x0][0x2d0], -R0.reuse ;  /* 0x0000b4005b207a23 */ /* 0x100fe20000010800 */
[----:B------:R-:W-:Y:S01]  /*5980*/  HMMA.16816.F32 R28, R12, R82, RZ ;  /* 0x000000520c1c723c */ /* 0x000fe200000018ff */
[----:B------:R-:W-:-:S07]  /*5990*/  FFMA.FTZ R33, R89, c[0x0][0x2d0], -R0 ;  /* 0x0000b40059217a23 */ /* 0x000fce0000010800 */
[----:B------:R-:W-:Y:S07]  /*59a0*/  HMMA.16816.F32 R144, R8, R36, R4 ;  /* 0x000000240890723c */ /* 0x000fee0000001804 */
[--C-:B------:R-:W-:Y:S01]  /*59b0*/  FFMA.FTZ R36, R84, c[0x0][0x2d0], -R2.reuse ;  /* 0x0000b40054247a23 */ /* 0x100fe20000010802 */
[----:B-1----:R-:W-:Y:S08]  /*59c0*/  HMMA.16816.F32 R4, R12, R40, RZ ;  /* 0x000000280c04723c */ /* 0x002ff000000018ff */
[C---:B------:R-:W-:Y:S07]  /*59d0*/  HMMA.16816.F32 R100, R8.reuse, R34, R16 ;  /* 0x000000220864723c */ /* 0x040fee0000001810 */
[----:B------:R-:W-:Y:S01]  /*59e0*/  FFMA.FTZ R35, R25, c[0x0][0x2d0], -R2 ;  /* 0x0000b40019237a23 */ /* 0x000fe20000010802 */
[----:B------:R-:W-:Y:S01]  /*59f0*/  HMMA.16816.F32 R136, R8, R62, R28 ;  /* 0x0000003e0888723c */ /* 0x000fe2000000181c */
[----:B------:R-:W1:Y:S01]  /*5a00*/  LDSM.16.MT88.4 R28, [R210+0x6000] ;  /* 0x00600000d21c783b */ /* 0x000e620000004200 */
[----:B------:R-:W-:-:S06]  /*5a10*/  FFMA.FTZ R34, R90, c[0x0][0x2d0], -R0 ;  /* 0x0000b4005a227a23 */ /* 0x000fcc0000010800 */
[----:B------:R-:W-:Y:S08]  /*5a20*/  HMMA.16816.F32 R16, R12, R46, RZ ;  /* 0x0000002e0c10723c */ /* 0x000ff000000018ff */
[----:B--2---:R-:W-:Y:S07]  /*5a30*/  HMMA.16816.F32 R108, R8, R20, R4 ;  /* 0x00000014086c723c */ /* 0x004fee0000001804 */
[----:B------:R-:W-:Y:S01]  /*5a40*/  FADD.FTZ R20, R98, R97 ;  /* 0x0000006162147221 */ /* 0x000fe20000010000 */
[----:B------:R-:W-:Y:S08]  /*5a50*/  HMMA.16816.F32 R4, R12, R42, RZ ;  /* 0x0000002a0c04723c */ /* 0x000ff000000018ff */
[C---:B------:R-:W-:Y:S01]  /*5a60*/  HMMA.16816.F32 R104, R8.reuse, R38, R16 ;  /* 0x000000260868723c */ /* 0x040fe20000001810 */
[----:B------:R-:W2:Y:S11]  /*5a70*/  LDSM.16.MT88.4 R16, [R210+0x6800] ;  /* 0x00680000d210783b */ /* 0x000eb60000004200 */
[----:B------:R-:W-:Y:S04]  /*5a80*/  @!UPT UIADD3 URZ, URZ, URZ, URZ ;  /* 0x0000003f3f3ff290 */ /* 0x000fe8000fffe03f */
[----:B------:R-:W-:Y:S08]  /*5a90*/  HMMA.16816.F32 R112, R8, R22, R4 ;  /* 0x000000160870723c */ /* 0x000ff00000001804 */
[----:B-1----:R-:W-:Y:S07]  /*5aa0*/  HMMA.16816.F32 R4, R12, R28, RZ ;  /* 0x0000001c0c04723c */ /* 0x002fee00000018ff */
[----:B------:R-:W-:-:S02]  /*5ab0*/  FFMA.FTZ R29, R88, c[0x0][0x2d0], -R2 ;  /* 0x0000b400581d7a23 */ /* 0x000fc40000010802 */
[----:B------:R-:W-:Y:S11]  /*5ac0*/  FFMA.FTZ R28, R87, c[0x0][0x2d0], -R2 ;  /* 0x0000b400571c7a23 */ /* 0x000ff60000010802 */
[----:B------:R-:W-:Y:S04]  /*5ad0*/  @!UPT UIADD3 URZ, URZ, URZ, URZ ;  /* 0x0000003f3f3ff290 */ /* 0x000fe8000fffe03f */
[----:B--2---:R-:W-:Y:S07]  /*5ae0*/  HMMA.16816.F32 R124, R8, R16, R4 ;  /* 0x00000010087c723c */ /* 0x004fee0000001804 */
[----:B------:R-:W-:Y:S01]  /*5af0*/  FADD.FTZ R16, R116, R20 ;  /* 0x0000001474107221 */ /* 0x000fe20000010000 */
[----:B------:R-:W-:Y:S01]  /*5b00*/  HMMA.16816.F32 R4, R12, R30, RZ ;  /* 0x0000001e0c04723c */ /* 0x000fe200000018ff */
[----:B------:R-:W1:Y:S06]  /*5b10*/  LDSM.16.MT88.4 R20, [R211+0x6000] ;  /* 0x00600000d314783b */ /* 0x000e6c0000004200 */
[----:B------:R-:W-:-:S02]  /*5b20*/  FFMA.FTZ R30, R86, c[0x0][0x2d0], -R2 ;  /* 0x0000b400561e7a23 */ /* 0x000fc40000010802 */
[----:B------:R-:W-:Y:S02]  /*5b30*/  FFMA.FTZ R31, R85, c[0x0][0x2d0], -R2 ;  /* 0x0000b400551f7a23 */ /* 0x000fe40000010802 */
[----:B------:R-:W-:-:S04]  /*5b40*/  FADD.FTZ R2, R131, R3 ;  /* 0x0000000383027221 */ /* 0x000fc80000010000 */
[----:B------:R-:W-:-:S09]  /*5b50*/  FADD.FTZ R2, R135, R2 ;  /* 0x0000000287027221 */ /* 0x000fd20000010000 */
[----:B------:R-:W-:Y:S07]  /*5b60*/  HMMA.16816.F32 R120, R8, R18, R4 ;  /* 0x000000120878723c */ /* 0x000fee0000001804 */
[----:B------:R-:W-:Y:S02]  /*5b70*/  FADD.FTZ R4, R118, R16 ;  /* 0x0000001076047221 */ /* 0x000fe40000010000 */
[----:B------:R-:W2:Y:S02]  /*5b80*/  LDSM.16.MT88.4 R16, [R211+0x6800] ;  /* 0x00680000d310783b */ /* 0x000ea40000004200 */
[----:B------:R-:W-:-:S04]  /*5b90*/  FADD.FTZ R25, R128, R4 ;  /* 0x0000000480197221 */ /* 0x000fc80000010000 */
[----:B------:R-:W-:Y:S01]  /*5ba0*/  FADD.FTZ R3, R132, R25 ;  /* 0x0000001984037221 */ /* 0x000fe20000010000 */
[----:B-1----:R-:W-:Y:S01]  /*5bb0*/  HMMA.16816.F32 R4, R12, R20, RZ ;  /* 0x000000140c04723c */ /* 0x002fe200000018ff */
[----:B------:R-:W-:Y:S01]  /*5bc0*/  MUFU.EX2 R21, R28 ;  /* 0x0000001c00157308 */ /* 0x000fe20000000800 */
[----:B------:R-:W-:Y:S02]  /*5bd0*/  FFMA.FTZ R25, R94, c[0x0][0x2d0], -R0 ;  /* 0x0000b4005e197a23 */ /* 0x000fe40000010800 */
[----:B------:R-:W-:-:S05]  /*5be0*/  FADD.FTZ R3, R134, R3 ;  /* 0x0000000386037221 */ /* 0x000fca0000010000 */
[----:B------:R1:W-:Y:S08]  /*5bf0*/  MUFU.EX2 R20, R26 ;  /* 0x0000001a00147308 */ /* 0x0003f00000000800 */
[----:B------:R-:W-:Y:S01]  /*5c00*/  MUFU.EX2 R25, R25 ;  /* 0x0000001900197308 */ /* 0x000fe20000000800 */
[----:B-1----:R-:W-:-:S06]  /*5c10*/  FFMA.FTZ R26, R95, c[0x0][0x2d0], -R0 ;  /* 0x0000b4005f1a7a23 */ /* 0x002fcc0000010800 */
[----:B--2---:R-:W-:Y:S01]  /*5c20*/  HMMA.16816.F32 R116, R8, R16, R4 ;  /* 0x000000100874723c */ /* 0x004fe20000001804 */
[----:B------:R-:W-:Y:S07]  /*5c30*/  MUFU.EX2 R17, R30 ;  /* 0x0000001e00117308 */ /* 0x000fee0000000800 */
[----:B------:R-:W-:Y:S01]  /*5c40*/  HMMA.16816.F32 R4, R12, R22, RZ ;  /* 0x000000160c04723c */ /* 0x000fe200000018ff */
[----:B------:R-:W-:Y:S08]  /*5c50*/  MUFU.EX2 R23, R29 ;  /* 0x0000001d00177308 */ /* 0x000ff00000000800 */
[----:B------:R1:W2:Y:S08]  /*5c60*/  MUFU.EX2 R16, R31 ;  /* 0x0000001f00107308 */ /* 0x0002b00000000800 */
[----:B------:R3:W4:Y:S07]  /*5c70*/  MUFU.EX2 R22, R27 ;  /* 0x0000001b00167308 */ /* 0x00072e0000000800 */
[----:B------:R-:W-:Y:S01]  /*5c80*/  HMMA.16816.F32 R64, R8, R18, R4 ;  /* 0x000000120840723c */ /* 0x000fe20000001804 */
[----:B-1----:R-:W1:Y:S01]  /*5c90*/  LDSM.16.MT88.4 R28, [R213+0x6000] ;  /* 0x00600000d51c783b */ /* 0x002e620000004200 */
[----:B--2---:R-:W-:-:S05]  /*5ca0*/  F2FP.PACK_AB R128, R16, R17 ;  /* 0x000000111080723e */ /* 0x004fca00000000ff */
[--C-:B------:R-:W-:Y:S01]  /*5cb0*/  FFMA.FTZ R7, R93, c[0x0][0x2d0], -R0.reuse ;  /* 0x0000b4005d077a23 */ /* 0x100fe20000010800 */
[----:B------:R-:W-:Y:S01]  /*5cc0*/  F2FP.PACK_AB R4, R21, R23 ;  /* 0x000000171504723e */ /* 0x000fe200000000ff */
[--C-:B---3--:R-:W-:Y:S01]  /*5cd0*/  FFMA.FTZ R27, R96, c[0x0][0x2d0], -R0.reuse ;  /* 0x0000b400601b7a23 */ /* 0x108fe20000010800 */
[----:B----4-:R-:W-:Y:S01]  /*5ce0*/  F2FP.PACK_AB R6, R20, R22 ;  /* 0x000000161406723e */ /* 0x010fe200000000ff */
[----:B------:R-:W-:Y:S02]  /*5cf0*/  FFMA.FTZ R5, R92, c[0x0][0x2d0], -R0 ;  /* 0x0000b4005c057a23 */ /* 0x000fe40000010800 */
[----:B------:R-:W-:Y:S01]  /*5d00*/  FADD.FTZ R0, R23, R2 ;  /* 0x0000000217007221 */ /* 0x000fe20000010000 */
[----:B------:R-:W-:Y:S01]  /*5d10*/  MUFU.EX2 R7, R7 ;  /* 0x0000000700077308 */ /* 0x000fe20000000800 */
[----:B------:R-:W-:Y:S02]  /*5d20*/  FADD.FTZ R2, R204, R3 ;  /* 0x00000003cc027221 */ /* 0x000fe40000010000 */
[----:B------:R-:W-:-:S04]  /*5d30*/  FADD.FTZ R0, R21, R0 ;  /* 0x0000000015007221 */ /* 0x000fc80000010000 */
[----:B------:R-:W-:Y:S01]  /*5d40*/  FADD.FTZ R0, R22, R0 ;  /* 0x0000000016007221 */ /* 0x000fe20000010000 */
[----:B------:R-:W2:Y:S03]  /*5d50*/  MUFU.EX2 R27, R27 ;  /* 0x0000001b001b7308 */ /* 0x000ea60000000800 */
[----:B------:R-:W-:Y:S02]  /*5d60*/  FADD.FTZ R0, R20, R0 ;  /* 0x0000000014007221 */ /* 0x000fe40000010000 */
[----:B------:R-:W3:Y:S02]  /*5d70*/  LDSM.16.MT88.4 R20, [R213+0x6800] ;  /* 0x00680000d514783b */ /* 0x000ee40000004200 */
[----:B------:R-:W-:-:S04]  /*5d80*/  FADD.FTZ R0, R17, R0 ;  /* 0x0000000011007221 */ /* 0x000fc80000010000 */
[----:B------:R-:W-:Y:S02]  /*5d90*/  FADD.FTZ R3, R16, R0 ;  /* 0x0000000010037221 */ /* 0x000fe40000010000 */
[----:B--2---:R-:W-:Y:S01]  /*5da0*/  FADD.FTZ R0, R27, R2 ;  /* 0x000000021b007221 */ /* 0x004fe20000010000 */
[----:B-1----:R-:W-:Y:S01]  /*5db0*/  HMMA.16816.F32 R16, R12, R28, RZ ;  /* 0x0000001c0c10723c */ /* 0x002fe200000018ff */
[----:B------:R-:W-:Y:S08]  /*5dc0*/  MUFU.EX2 R29, R36 ;  /* 0x00000024001d7308 */ /* 0x000ff00000000800 */
[----:B------:R-:W1:Y:S02]  /*5dd0*/  MUFU.EX2 R28, R35 ;  /* 0x00000023001c7308 */ /* 0x000e640000000800 */
[----:B-1----:R-:W-:Y:S11]  /*5de0*/  F2FP.PACK_AB R130, R28, R29 ;  /* 0x0000001d1c82723e */ /* 0x002ff600000000ff */
[----:B------:R-:W-:Y:S02]  /*5df0*/  @!UPT UIADD3 URZ, URZ, URZ, URZ ;  /* 0x0000003f3f3ff290 */ /* 0x000fe4000fffe03f */
[----:B---3--:R-:W-:Y:S01]  /*5e00*/  HMMA.16816.F32 R48, R8, R20, R16 ;  /* 0x000000140830723c */ /* 0x008fe20000001810 */
[----:B------:R-:W1:Y:S07]  /*5e10*/  MUFU.EX2 R20, R26 ;  /* 0x0000001a00147308 */ /* 0x000e6e0000000800 */
[----:B------:R-:W-:Y:S01]  /*5e20*/  HMMA.16816.F32 R16, R12, R30, RZ ;  /* 0x0000001e0c10723c */ /* 0x000fe200000018ff */
[----:B------:R2:W3:Y:S01]  /*5e30*/  MUFU.EX2 R21, R5 ;  /* 0x0000000500157308 */ /* 0x0004e20000000800 */
[----:B-1----:R-:W-:-:S02]  /*5e40*/  FADD.FTZ R2, R20, R0 ;  /* 0x0000000014027221 */ /* 0x002fc40000010000 */
[----:B------:R-:W-:Y:S02]  /*5e50*/  FADD.FTZ R0, R29, R3 ;  /* 0x000000031d007221 */ /* 0x000fe40000010000 */
[----:B------:R-:W-:-:S03]  /*5e60*/  FADD.FTZ R2, R25, R2 ;  /* 0x0000000219027221 */ /* 0x000fc60000010000 */
[----:B------:R-:W-:Y:S01]  /*5e70*/  MUFU.EX2 R3, R34 ;  /* 0x0000002200037308 */ /* 0x000fe20000000800 */
[----:B------:R-:W-:Y:S02]  /*5e80*/  FADD.FTZ R237, R28, R0 ;  /* 0x000000001ced7221 */ /* 0x000fe40000010000 */
[C---:B------:R-:W-:Y:S01]  /*5e90*/  FADD.FTZ R0, R7.reuse, R2 ;  /* 0x0000000207007221 */ /* 0x040fe20000010000 */
[----:B--2---:R-:W-:Y:S02]  /*5ea0*/  F2FP.PACK_AB R5, R20, R27 ;  /* 0x0000001b1405723e */ /* 0x004fe400000000ff */
[----:B------:R-:W-:Y:S01]  /*5eb0*/  F2FP.PACK_AB R7, R7, R25 ;  /* 0x000000190707723e */ /* 0x000fe200000000ff */
[----:B---3--:R-:W-:Y:S01]  /*5ec0*/  FADD.FTZ R0, R21, R0 ;  /* 0x0000000015007221 */ /* 0x008fe20000010000 */
[----:B------:R-:W1:Y:S07]  /*5ed0*/  MUFU.EX2 R2, R33 ;  /* 0x0000002100027308 */ /* 0x000e6e0000000800 */
[----:B------:R-:W-:Y:S01]  /*5ee0*/  HMMA.16816.F32 R40, R8, R22, R16 ;  /* 0x000000160828723c */ /* 0x000fe20000001810 */
[----:B------:R-:W2:Y:S01]  /*5ef0*/  MUFU.EX2 R16, R32 ;  /* 0x0000002000107308 */ /* 0x000ea20000000800 */
[----:B-1----:R-:W-:Y:S01]  /*5f00*/  F2FP.PACK_AB R131, R2, R3 ;  /* 0x000000030283723e */ /* 0x002fe200000000ff */
[C---:B--2---:R-:W-:Y:S01]  /*5f10*/  FADD.FTZ R0, R16.reuse, R0 ;  /* 0x0000000010007221 */ /* 0x044fe20000010000 */
[----:B------:R-:W-:-:S02]  /*5f20*/  F2FP.PACK_AB R129, R16, R21 ;  /* 0x000000151081723e */ /* 0x000fc400000000ff */
[----:B------:R-:W1:Y:S01]  /*5f30*/  LDSM.16.MT88.4 R16, [R212+0x6000] ;  /* 0x00600000d410783b */ /* 0x000e620000004200 */
[----:B------:R-:W-:-:S04]  /*5f40*/  FADD.FTZ R0, R3, R0 ;  /* 0x0000000003007221 */ /* 0x000fc80000010000 */
[----:B------:R-:W-:Y:S01]  /*5f50*/  FADD.FTZ R236, R2, R0 ;  /* 0x0000000002ec7221 */ /* 0x000fe20000010000 */
[----:B------:R-:W-:-:S04]  /*5f60*/  IADD3 R0, R205, -0x2, RZ ;  /* 0xfffffffecd007810 */ /* 0x000fc80007ffe0ff */
[----:B------:R-:W-:Y:S01]  /*5f70*/  ISETP.GE.AND P0, PT, R0, R242, PT ;  /* 0x000000f20000720c */ /* 0x000fe20003f06270 */
[C---:B-1----:R-:W-:Y:S08]  /*5f80*/  HMMA.16816.F32 R20, R12.reuse, R16, RZ ;  /* 0x000000100c14723c */ /* 0x042ff000000018ff */
[----:B------:R-:W-:Y:S01]  /*5f90*/  HMMA.16816.F32 R12, R12, R18, RZ ;  /* 0x000000120c0c723c */ /* 0x000fe200000018ff */
[----:B------:R-:W1:Y:S11]  /*5fa0*/  LDSM.16.MT88.4 R16, [R212+0x6800] ;  /* 0x00680000d410783b */ /* 0x000e760000004200 */
[----:B------:R-:W-:Y:S04]  /*5fb0*/  @!UPT UIADD3 URZ, URZ, URZ, URZ ;  /* 0x0000003f3f3ff290 */ /* 0x000fe8000fffe03f */
[C---:B-1----:R-:W-:Y:S08]  /*5fc0*/  HMMA.16816.F32 R20, R8.reuse, R16, R20 ;  /* 0x000000100814723c */ /* 0x042ff00000001814 */
[----:B------:R-:W-:Y:S01]  /*5fd0*/  HMMA.16816.F32 R12, R8, R18, R12 ;  /* 0x00000012080c723c */ /* 0x000fe2000000180c */
        /* <DEDUP_REMOVED lines=24> */
[----:B------:R-:W1:Y:S04]  /*6160*/  LDSM.16.MT88.4 R8, [R210+0x5000] ;  /* 0x00500000d208783b */ /* 0x000e680000004200 */
[----:B------:R-:W2:Y:S03]  /*6170*/  LDSM.16.MT88.4 R160, [R210+0x1800] ;  /* 0x00180000d2a0783b */ /* 0x000ea60000004200 */
[C---:B-1----:R-:W-:Y:S08]  /*6180*/  HMMA.16816.F32 R84, R4.reuse, R8, R168 ;  /* 0x000000080454723c */ /* 0x042ff000000018a8 */
[----:B------:R-:W-:Y:S01]  /*6190*/  HMMA.16816.F32 R88, R4, R10, R136 ;  /* 0x0000000a0458723c */ /* 0x000fe20000001888 */
[----:B------:R-:W1:Y:S04]  /*61a0*/  LDSM.16.MT88.4 R8, [R211+0x5000] ;  /* 0x00500000d308783b */ /* 0x000e680000004200 */
[----:B------:R-:W3:Y:S03]  /*61b0*/  LDSM.16.MT88.4 R136, [R212+0x1800] ;  /* 0x00180000d488783b */ /* 0x000ee60000004200 */
[C---:B--2---:R-:W-:Y:S08]  /*61c0*/  HMMA.16816.F32 R164, R128.reuse, R160, R164 ;  /* 0x000000a080a4723c */ /* 0x044ff000000018a4 */
[----:B------:R-:W-:Y:S08]  /*61d0*/  HMMA.16816.F32 R160, R128, R162, R16 ;  /* 0x000000a280a0723c */ /* 0x000ff00000001810 */
[C---:B-1----:R-:W-:Y:S01]  /*61e0*/  HMMA.16816.F32 R92, R4.reuse, R8, R152 ;  /* 0x00000008045c723c */ /* 0x042fe20000001898 */
[----:B------:R-:W1:Y:S07]  /*61f0*/  LDSM.16.MT88.4 R152, [R211+0x1800] ;  /* 0x00180000d398783b */ /* 0x000e6e0000004200 */
[----:B------:R-:W-:Y:S01]  /*6200*/  HMMA.16816.F32 R96, R4, R10, R100 ;  /* 0x0000000a0460723c */ /* 0x000fe20000001864 */
[----:B------:R-:W2:Y:S07]  /*6210*/  LDSM.16.MT88.4 R8, [R213+0x5000] ;  /* 0x00500000d508783b */ /* 0x000eae0000004200 */
[C---:B---3--:R-:W-:Y:S08]  /*6220*/  HMMA.16816.F32 R140, R128.reuse, R136, R140 ;  /* 0x00000088808c723c */ /* 0x048ff0000000188c */
[C---:B------:R-:W-:Y:S08]  /*6230*/  HMMA.16816.F32 R136, R128.reuse, R138, R36 ;  /* 0x0000008a8088723c */ /* 0x040ff00000001824 */
[----:B-1----:R-:W-:Y:S08]  /*6240*/  HMMA.16816.F32 R156, R128, R152, R156 ;  /* 0x00000098809c723c */ /* 0x002ff0000000189c */
[C---:B--2---:R-:W-:Y:S01]  /*6250*/  HMMA.16816.F32 R100, R4.reuse, R8, R144 ;  /* 0x000000080464723c */ /* 0x044fe20000001890 */
[----:B------:R-:W1:Y:S07]  /*6260*/  LDSM.16.MT88.4 R144, [R213+0x1800] ;  /* 0x00180000d590783b */ /* 0x000e6e0000004200 */
[----:B------:R-:W-:Y:S01]  /*6270*/  HMMA.16816.F32 R104, R4, R10, R104 ;  /* 0x0000000a0468723c */ /* 0x000fe20000001868 */
[----:B------:R-:W2:Y:S07]  /*6280*/  LDSM.16.MT88.4 R8, [R212+0x5000] ;  /* 0x00500000d408783b */ /* 0x000eae0000004200 */
[C---:B------:R-:W-:Y:S08]  /*6290*/  HMMA.16816.F32 R152, R128.reuse, R154, R28 ;  /* 0x0000009a8098723c */ /* 0x040ff0000000181c */
[----:B-1----:R-:W-:Y:S08]  /*62a0*/  HMMA.16816.F32 R148, R128, R144, R148 ;  /* 0x000000908094723c */ /* 0x002ff00000001894 */
[C---:B--2---:R-:W-:Y:S08]  /*62b0*/  HMMA.16816.F32 R108, R4.reuse, R8, R108 ;  /* 0x00000008046c723c */ /* 0x044ff0000000186c */
[----:B------:R-:W-:Y:S01]  /*62c0*/  HMMA.16816.F32 R112, R4, R10, R112 ;  /* 0x0000000a0470723c */ /* 0x000fe20000001870 */
[----:B------:R-:W1:Y:S07]  /*62d0*/  LDSM.16.MT88.4 R8, [R210+0x7000] ;  /* 0x00700000d208783b */ /* 0x000e6e0000004200 */
[----:B------:R-:W-:Y:S08]  /*62e0*/  HMMA.16816.F32 R144, R128, R146, R32 ;  /* 0x000000928090723c */ /* 0x000ff00000001820 */
[C---:B-1----:R-:W-:Y:S08]  /*62f0*/  HMMA.16816.F32 R176, R4.reuse, R8, R124 ;  /* 0x0000000804b0723c */ /* 0x042ff0000000187c */
[C---:B------:R-:W-:Y:S01]  /*6300*/  HMMA.16816.F32 R168, R4.reuse, R10, R120 ;  /* 0x0000000a04a8723c */ /* 0x040fe20000001878 */
[----:B------:R-:W1:Y:S07]  /*6310*/  LDSM.16.MT88.4 R8, [R211+0x7000] ;  /* 0x00700000d308783b */ /* 0x000e6e0000004200 */
[C---:B-1----:R-:W-:Y:S08]  /*6320*/  HMMA.16816.F32 R120, R4.reuse, R8, R116 ;  /* 0x000000080478723c */ /* 0x042ff00000001874 */
[C---:B------:R-:W-:Y:S01]  /*6330*/  HMMA.16816.F32 R116, R4.reuse, R10, R64 ;  /* 0x0000000a0474723c */ /* 0x040fe20000001840 */
[----:B------:R-:W1:Y:S04]  /*6340*/  LDSM.16.MT88.4 R8, [R213+0x7000] ;  /* 0x00700000d508783b */ /* 0x000e680000004200 */
[----:B------:R-:W-:Y:S03]  /*6350*/  LDSM.16.MT88.4 R64, [R212+0x3800] ;  /* 0x00380000d440783b */ /* 0x000fe60000004200 */
[C---:B-1----:R-:W-:Y:S01]  /*6360*/  HMMA.16816.F32 R124, R4.reuse, R10, R40 ;  /* 0x0000000a047c723c */ /* 0x042fe20000001828 */
[----:B------:R-:W1:Y:S07]  /*6370*/  LDSM.16.MT88.4 R40, [R210+0x3800] ;  /* 0x00380000d228783b */ /* 0x000e6e0000004200 */
[----:B------:R-:W-:Y:S01]  /*6380*/  HMMA.16816.F32 R172, R4, R8, R48 ;  /* 0x0000000804ac723c */ /* 0x000fe20000001830 */
[----:B------:R-:W2:Y:S04]  /*6390*/  LDSM.16.MT88.4 R48, [R211+0x3800] ;  /* 0x00380000d330783b */ /* 0x000ea80000004200 */
[----:B------:R-:W3:Y:S03]  /*63a0*/  LDSM.16.MT88.4 R8, [R212+0x7000] ;  /* 0x00700000d408783b */ /* 0x000ee60000004200 */
[C---:B-1----:R-:W-:Y:S08]  /*63b0*/  HMMA.16816.F32 R36, R128.reuse, R40, R44 ;  /* 0x000000288024723c */ /* 0x042ff0000000182c */
[C---:B--2---:R-:W-:Y:S01]  /*63c0*/  HMMA.16816.F32 R44, R128.reuse, R48, R56 ;  /* 0x00000030802c723c */ /* 0x044fe20000001838 */
[----:B------:R-:W1:Y:S07]  /*63d0*/  LDSM.16.MT88.4 R56, [R213+0x3800] ;  /* 0x00380000d538783b */ /* 0x000e6e0000004200 */
[C---:B------:R-:W-:Y:S08]  /*63e0*/  HMMA.16816.F32 R48, R128.reuse, R50, R60 ;  /* 0x000000328030723c */ /* 0x040ff0000000183c */
[C---:B------:R-:W-:Y:S08]  /*63f0*/  HMMA.16816.F32 R60, R128.reuse, R64, R76 ;  /* 0x00000040803c723c */ /* 0x040ff0000000184c */
[C---:B------:R-:W-:Y:S01]  /*6400*/  HMMA.16816.F32 R64, R128.reuse, R66, R80 ;  /* 0x000000428040723c */ /* 0x040fe20000001850 */
[----:B------:R-:W2:Y:S07]  /*6410*/  LDSM.16.MT88.4 R80, [R211+0x5800] ;  /* 0x00580000d350783b */ /* 0x000eae0000004200 */
[----:B------:R-:W-:Y:S08]  /*6420*/  HMMA.16816.F32 R40, R128, R42, R52 ;  /* 0x0000002a8028723c */ /* 0x000ff00000001834 */
[----:B---3--:R-:W-:Y:S08]  /*6430*/  HMMA.16816.F32 R20, R4, R8, R20 ;  /* 0x000000080414723c */ /* 0x008ff00000001814 */
[C---:B-1----:R-:W-:Y:S08]  /*6440*/  HMMA.16816.F32 R52, R128.reuse, R56, R68 ;  /* 0x000000388034723c */ /* 0x042ff00000001844 */
[----:B------:R-:W-:Y:S01]  /*6450*/  HMMA.16816.F32 R56, R128, R58, R72 ;  /* 0x0000003a8038723c */ /* 0x000fe20000001848 */
[----:B------:R-:W1:Y:S07]  /*6460*/  LDSM.16.MT88.4 R72, [R210+0x5800] ;  /* 0x00580000d248783b */ /* 0x000e6e0000004200 */
[----:B------:R-:W-:Y:S01]  /*6470*/  HMMA.16816.F32 R12, R4, R10, R12 ;  /* 0x0000000a040c723c */ /* 0x000fe2000000180c */
[----:B------:R-:W-:Y:S07]  /*6480*/  LDSM.16.MT88.4 R4, [R212+0x7800] ;  /* 0x00780000d404783b */ /* 0x000fee0000004200 */
        /* <DEDUP_REMOVED lines=12> */
[C---:B--2---:R-:W-:Y:S01]  /*6550*/  HMMA.16816.F32 R108, R128.reuse, R112, R120 ;  /* 0x00000070806c723c */ /* 0x044fe20000001878 */
[----:B------:R-:W2:Y:S07]  /*6560*/  LDSM.16.MT88.4 R120, [R213+0x7800] ;  /* 0x00780000d578783b */ /* 0x000eae0000004200 */
[C---:B------:R-:W-:Y:S08]  /*6570*/  HMMA.16816.F32 R112, R128.reuse, R114, R116 ;  /* 0x000000728070723c */ /* 0x040ff00000001874 */
[C---:B-1----:R-:W-:Y:S08]  /*6580*/  HMMA.16816.F32 R100, R128.reuse, R104, R176 ;  /* 0x000000688064723c */ /* 0x042ff000000018b0 */
[C---:B------:R-:W-:Y:S08]  /*6590*/  HMMA.16816.F32 R104, R128.reuse, R106, R168 ;  /* 0x0000006a8068723c */ /* 0x040ff000000018a8 */
[C---:B--2---:R-:W-:Y:S08]  /*65a0*/  HMMA.16816.F32 R116, R128.reuse, R120, R172 ;  /* 0x000000788074723c */ /* 0x044ff000000018ac */
[C---:B------:R-:W-:Y:S08]  /*65b0*/  HMMA.16816.F32 R120, R128.reuse, R122, R124 ;  /* 0x0000007a8078723c */ /* 0x040ff0000000187c */
[C---:B------:R-:W-:Y:S08]  /*65c0*/  HMMA.16816.F32 R124, R128.reuse, R4, R20 ;  /* 0x00000004807c723c */ /* 0x040ff00000001814 */
[----:B------:R-:W-:Y:S01]  /*65d0*/  HMMA.16816.F32 R128, R128, R6, R12 ;  /* 0x000000068080723c */ /* 0x000fe2000000180c */
[----:B------:R-:W-:Y:S07]  /*65e0*/  @!UPT UIADD3 URZ, URZ, URZ, URZ ;  /* 0x0000003f3f3ff290 */ /* 0x000fee000fffe03f */
[----:B------:R-:W-:Y:S11]  /*65f0*/  @!P0 BRA `(.L_x_1586) ;  /* 0x000038a000008947 */ /* 0x000ff60003800000 */
[----:B------:R-:W-:Y:S02]  /*6600*/  MOV R234, R0 ;  /* 0x0000000000ea7202 */ /* 0x000fe40000000f00 */
[----:B------:R-:W-:-:S02]  /*6610*/  MOV R135, R24 ;  /* 0x0000001800877202 */ /* 0x000fc40000000f00 */
[----:B------:R-:W-:Y:S02]  /*6620*/  MOV R134, R133 ;  /* 0x0000008500867202 */ /* 0x000fe40000000f00 */
.L_x_1593:
[----:B------:R-:W-:Y:S01]  /*6630*/  SHF.R.S32.HI R0, RZ, 0x1f, R232 ;  /* 0x0000001fff007819 */ /* 0x000fe200000114e8 */
[----:B------:R-:W2:Y:S01]  /*6640*/  LDL R5, [R1+0x10] ;  /* 0x0000100001057983 */ /* 0x000ea20000100800 */
[----:B------:R-:W-:Y:S01]  /*6650*/  SHF.R.S32.HI R6, RZ, 0x1f, R241 ;  /* 0x0000001fff067819 */ /* 0x000fe200000114f1 */
[----:B------:R-:W-:Y:S04]  /*6660*/  DEPBAR.LE SB0, 0x0 ;  /* 0x000080000000791a */ /* 0x000fe80000000000 */
[----:B------:R-:W-:Y:S01]  /*6670*/  SHF.R.S32.HI R4, RZ, 0x1f, R228 ;  /* 0x0000001fff047819 */ /* 0x000fe200000114e4 */
[----:B------:R-:W-:Y:S01]  /*6680*/  WARPSYNC 0xffffffff ;  /* 0xffffffff00007948 */ /* 0x000fe20003800000 */
[----:B------:R-:W-:Y:S01]  /*6690*/  IADD3 R132, R208, 0x40, RZ ;  /* 0x00000040d0847810 */ /* 0x000fe20007ffe0ff */
[----:B------:R-:W-:Y:S01]  /*66a0*/  BAR.SYNC.DEFER_BLOCKING 0x0 ;  /* 0x0000000000007b1d */ /* 0x000fe20000010000 */
[----:B------:R-:W-:Y:S01]  /*66b0*/  LOP3.LUT P5, RZ, R235, 0x2, RZ, 0xc0, !PT ;  /* 0x00000002ebff7812 */ /* 0x000fe200078ac0ff */
[----:B------:R-:W-:Y:S01]  /*66c0*/  IMAD R0, R0, c[0x0][0x208], RZ ;  /* 0x0000820000007a24 */ /* 0x000fe200078e02ff */
[C---:B------:R-:W-:Y:S01]  /*66d0*/  SHF.L.U64.HI R22, R241.reuse, 0x1, R6 ;  /* 0x00000001f1167819 */ /* 0x040fe20000010206 */
[C---:B------:R-:W-:Y:S01]  /*66e0*/  IMAD.WIDE.U32 R2, R232.reuse, c[0x0][0x208], RZ ;  /* 0x00008200e8027a25 */ /* 0x040fe200078e00ff */
[----:B------:R-:W-:Y:S02]  /*66f0*/  SHF.R.S32.HI R6, RZ, 0x1f, R240 ;  /* 0x0000001fff067819 */ /* 0x000fe400000114f0 */
[----:B------:R-:W-:Y:S01]  /*6700*/  ISETP.GE.AND P4, PT, R241, c[0x0][0x1d4], PT ;  /* 0x00007500f1007a0c */ /* 0x000fe20003f86270 */
[----:B------:R-:W-:Y:S01]  /*6710*/  IMAD R0, R232, c[0x0][0x20c], R0 ;  /* 0x00008300e8007a24 */ /* 0x000fe200078e0200 */
[----:B------:R-:W-:Y:S01]  /*6720*/  ISETP.GE.AND P3, PT, R239, c[0x0][0x1d4], PT ;  /* 0x00007500ef007a0c */ /* 0x000fe20003f66270 */
[----:B------:R-:W-:Y:S01]  /*6730*/  IMAD R4, R4, c[0x0][0x218], RZ ;  /* 0x0000860004047a24 */ /* 0x000fe200078e02ff */
[----:B------:R-:W-:Y:S01]  /*6740*/  SHF.L.U64.HI R20, R240, 0x1, R6 ;  /* 0x00000001f0147819 */ /* 0x000fe20000010206 */
[----:B------:R-:W-:Y:S02]  /*6750*/  IMAD.IADD R3, R3, 0x1, R0 ;  /* 0x0000000103037824 */ /* 0x000fe400078e0200 */
[C---:B------:R-:W-:Y:S02]  /*6760*/  IMAD R4, R228.reuse, c[0x0][0x21c], R4 ;  /* 0x00008700e4047a24 */ /* 0x040fe400078e0204 */
[----:B------:R-:W-:Y:S04]  /*6770*/  IMAD.WIDE.U32 R2, R228, c[0x0][0x218], R2 ;  /* 0x00008600e4027a25 */ /* 0x000fe800078e0002 */
[----:B------:R-:W-:Y:S01]  /*6780*/  IMAD.SHL.U32 R30, R241, 0x2, RZ ;  /* 0x00000002f11e7824 */ /* 0x000fe200078e00ff */
[----:B------:R-:W-:Y:S01]  /*6790*/  IADD3 R0, P0, R250, R2, RZ ;  /* 0x00000002fa007210 */ /* 0x000fe20007f1e0ff */
[----:B------:R-:W-:Y:S01]  /*67a0*/  IMAD.SHL.U32 R29, R239, 0x2, RZ ;  /* 0x00000002ef1d7824 */ /* 0x000fe200078e00ff */
[----:B------:R-:W1:Y:S02]  /*67b0*/  LDSM.16.M88.4 R32, [R220] ;  /* 0x00000000dc20783b */ /* 0x000e640000000200 */
[----:B------:R-:W-:Y:S01]  /*67c0*/  LEA R14, P2, R0, c[0x0][0x1f8], 0x1 ;  /* 0x00007e00000e7a11 */ /* 0x000fe200078408ff */
[----:B------:R-:W-:Y:S01]  /*67d0*/  IMAD.SHL.U32 R28, R240, 0x2, RZ ;  /* 0x00000002f01c7824 */ /* 0x000fe200078e00ff */
[----:B------:R-:W3:Y:S01]  /*67e0*/  LDSM.16.M88.4 R8, [R208] ;  /* 0x00000000d008783b */ /* 0x000ee20000000200 */
[----:B------:R-:W-:Y:S03]  /*67f0*/  IMAD.SHL.U32 R23, R231, 0x2, RZ ;  /* 0x00000002e7177824 */ /* 0x000fe600078e00ff */
[----:B------:R-:W4:Y:S04]  /*6800*/  LDSM.16.M88.4 R16, [R208+0x800] ;  /* 0x00080000d010783b */ /* 0x000f280000000200 */
[----:B------:R-:W1:Y:S04]  /*6810*/  LDSM.16.M88.4 R24, [R208+0x1000] ;  /* 0x00100000d018783b */ /* 0x000e680000000200 */
[----:B------:R-:W1:Y:S04]  /*6820*/  LDSM.16.M88.4 R168, [R208+0x1800] ;  /* 0x00180000d0a8783b */ /* 0x000e680000000200 */
[----:B------:R-:W1:Y:S01]  /*6830*/  LDSM.16.M88.4 R172, [R221] ;  /* 0x00000000ddac783b */ /* 0x000e620000000200 */
[----:B--2---:R-:W-:Y:S02]  /*6840*/  IADD3.X R2, R5, R3, R4, P0, !PT ;  /* 0x0000000305027210 */ /* 0x004fe400007fe404 */
[----:B------:R-:W-:Y:S02]  /*6850*/  LOP3.LUT P0, RZ, R235, 0x4, RZ, 0xc0, !PT ;  /* 0x00000004ebff7812 */ /* 0x000fe4000780c0ff */
[----:B------:R-:W-:Y:S02]  /*6860*/  LEA.HI.X R4, R0, c[0x0][0x1fc], R2, 0x1, P2 ;  /* 0x00007f0000047a11 */ /* 0x000fe400010f0c02 */
[----:B------:R-:W-:Y:S02]  /*6870*/  SHF.R.S32.HI R5, RZ, 0x1f, R239 ;  /* 0x0000001fff057819 */ /* 0x000fe400000114ef */
[C---:B------:R-:W-:Y:S02]  /*6880*/  IADD3 R0, R208.reuse, 0x20, RZ ;  /* 0x00000020d0007810 */ /* 0x040fe40007ffe0ff */
[----:B------:R-:W-:Y:S02]  /*6890*/  SHF.L.U64.HI R21, R239, 0x1, R5 ;  /* 0x00000001ef157819 */ /* 0x000fe40000010205 */
[C---:B------:R-:W-:Y:S02]  /*68a0*/  @P5 IADD3 R0, R208.reuse, -0x20, RZ ;  /* 0xffffffe0d0005810 */ /* 0x040fe40007ffe0ff */
[----:B------:R-:W-:Y:S02]  /*68b0*/  SHF.R.S32.HI R5, RZ, 0x1f, R231 ;  /* 0x0000001fff057819 */ /* 0x000fe400000114e7 */
[----:B------:R-:W-:Y:S01]  /*68c0*/  @P0 IADD3 R132, R208, -0x40, RZ ;  /* 0xffffffc0d0840810 */ /* 0x000fe20007ffe0ff */
[----:B------:R-:W2:Y:S01]  /*68d0*/  LDSM.16.M88.4 R176, [R0] ;  /* 0x0000000000b0783b */ /* 0x000ea20000000200 */
[----:B------:R-:W-:Y:S02]  /*68e0*/  ISETP.GE.AND P2, PT, R240, c[0x0][0x1d4], PT ;  /* 0x00007500f0007a0c */ /* 0x000fe40003f46270 */
[----:B------:R-:W-:Y:S01]  /*68f0*/  SHF.L.U64.HI R15, R231, 0x1, R5 ;  /* 0x00000001e70f7819 */ /* 0x000fe20000010205 */
[----:B------:R-:W1:Y:S01]  /*6900*/  LDSM.16.M88.4 R180, [R0+0x800] ;  /* 0x0008000000b4783b */ /* 0x000e620000000200 */
[C---:B------:R-:W-:Y:S02]  /*6910*/  IADD3 R219, R0.reuse, 0x7800, RZ ;  /* 0x0000780000db7810 */ /* 0x040fe40007ffe0ff */
[C---:B------:R-:W-:Y:S01]  /*6920*/  IADD3 R218, R0.reuse, 0x7000, RZ ;  /* 0x0000700000da7810 */ /* 0x040fe20007ffe0ff */
[----:B------:R-:W1:Y:S01]  /*6930*/  LDSM.16.M88.4 R184, [R0+0x1000] ;  /* 0x0010000000b8783b */ /* 0x000e620000000200 */
[C---:B------:R-:W-:Y:S02]  /*6940*/  IADD3 R217, R0.reuse, 0x6800, RZ ;  /* 0x0000680000d97810 */ /* 0x040fe40007ffe0ff */
[C---:B------:R-:W-:Y:S01]  /*6950*/  IADD3 R216, R0.reuse, 0x6000, RZ ;  /* 0x0000600000d87810 */ /* 0x040fe20007ffe0ff */
[----:B------:R5:W1:Y:S01]  /*6960*/  LDSM.16.M88.4 R188, [R0+0x1800] ;  /* 0x0018000000bc783b */ /* 0x000a620000000200 */
[C---:B------:R-:W-:Y:S02]  /*6970*/  IADD3 R205, R0.reuse, 0x5800, RZ ;  /* 0x0000580000cd7810 */ /* 0x040fe40007ffe0ff */
[C---:B------:R-:W-:Y:S02]  /*6980*/  IADD3 R204, R0.reuse, 0x5000, RZ ;  /* 0x0000500000cc7810 */ /* 0x040fe40007ffe0ff */
[C---:B------:R-:W-:Y:S02]  /*6990*/  IADD3 R203, R0.reuse, 0x4800, RZ ;  /* 0x0000480000cb7810 */ /* 0x040fe40007ffe0ff */
[C---:B------:R-:W-:Y:S02]  /*69a0*/  IADD3 R202, R0.reuse, 0x4000, RZ ;  /* 0x0000400000ca7810 */ /* 0x040fe40007ffe0ff */
[C---:B------:R-:W-:Y:S02]  /*69b0*/  IADD3 R197, R0.reuse, 0x3800, RZ ;  /* 0x0000380000c57810 */ /* 0x040fe40007ffe0ff */
[C---:B------:R-:W-:Y:S02]  /*69c0*/  IADD3 R196, R0.reuse, 0x3000, RZ ;  /* 0x0000300000c47810 */ /* 0x040fe40007ffe0ff */
[C---:B------:R-:W-:Y:S02]  /*69d0*/  IADD3 R194, R0.reuse, 0x2800, RZ ;  /* 0x0000280000c27810 */ /* 0x040fe40007ffe0ff */
[----:B------:R-:W-:Y:S02]  /*69e0*/  IADD3 R193, R0, 0x2000, RZ ;  /* 0x0000200000c17810 */ /* 0x000fe40007ffe0ff */
[C---:B------:R-:W-:Y:S02]  /*69f0*/  IADD3 R227, R132.reuse, 0x7800, RZ ;  /* 0x0000780084e37810 */ /* 0x040fe40007ffe0ff */
        /* <DEDUP_REMOVED lines=13> */
[----:B-----5:R-:W-:Y:S01]  /*6ad0*/  IADD3 R0, R132, 0x800, RZ ;  /* 0x0000080084007810 */ /* 0x020fe20007ffe0ff */
[----:B------:R-:W-:-:S05]  /*6ae0*/  BRA.DIV ~URZ, `(.L_x_1587) ;  /* 0x000098927f007947 */ /* 0x000fca000b800000 */
[----:B-1234-:R1:W2:Y:S02]  /*6af0*/  SHFL.IDX PT, R2, R4, RZ, 0x181f ;  /* 0x00181fff04027589 */ /* 0x01e2a400000e0000 */
.L_x_1667:
[----:B------:R-:W3:Y:S01]  /*6b00*/  SHFL.IDX PT, R5, R14, RZ, 0x181f ;  /* 0x00181fff0e057589 */ /* 0x000ee200000e0000 */
[----:B------:R-:W-:Y:S01]  /*6b10*/  SEL R233, RZ, 0x10, P6 ;  /* 0x00000010ffe97807 */ /* 0x000fe20003000000 */
[----:B------:R-:W-:Y:S03]  /*6b20*/  BSSY B0, `(.L_x_1588) ;  /* 0x000014c000007945 */ /* 0x000fe60003800000 */
[----:B------:R4:W5:Y:S05]  /*6b30*/  SHFL.IDX PT, R3, R14, 0x1, 0x181f ;  /* 0x00381f000e037f89 */ /* 0x00096a00000e0000 */
[----:B-1----:R-:W1:Y:S01]  /*6b40*/  SHFL.IDX PT, R4, R4, 0x1, 0x181f ;  /* 0x00381f0004047f89 */ /* 0x002e6200000e0000 */
[----:B----4-:R-:W-:Y:S02]  /*6b50*/  SEL R14, RZ, 0x10, P3 ;  /* 0x00000010ff0e7807 */ /* 0x010fe40001800000 */
[C---:B---3--:R-:W-:Y:S05]  /*6b60*/  IADD3 R6, P0, R5.reuse, R23, RZ ;  /* 0x0000001705067210 */ /* 0x048fea0007f1e0ff */
[C---:B--2---:R-:W-:Y:S05]  /*6b70*/  IMAD.X R7, R2.reuse, 0x1, R15, P0 ;  /* 0x0000000102077824 */ /* 0x044fea00000e060f */
[----:B------:R2:W-:Y:S02]  /*6b80*/  LDGSTS.E.BYPASS.LTC128B.128 [R229+0x100], [R6.64], !P6 ;  /* 0x0010000006e57fae */ /* 0x0005e4000f101d46 */
[C---:B--2---:R-:W-:Y:S05]  /*6b90*/  IADD3 R6, P0, R5.reuse, R28, RZ ;  /* 0x0000001c05067210 */ /* 0x044fea0007f1e0ff */
[C---:B------:R-:W-:Y:S01]  /*6ba0*/  IMAD.X R7, R2.reuse, 0x1, R20, P0 ;  /* 0x0000000102077824 */ /* 0x040fe200000e0614 */
[C---:B------:R-:W-:Y:S04]  /*6bb0*/  IADD3 R12, P0, R5.reuse, R29, RZ ;  /* 0x0000001d050c7210 */ /* 0x040fe80007f1e0ff */
[----:B------:R2:W-:Y:S01]  /*6bc0*/  LDGSTS.E.BYPASS.LTC128B.128 [R229+0x2100], [R6.64], !P2 ;  /* 0x0210000006e57fae */ /* 0x0005e2000d101d46 */
[C---:B------:R-:W-:Y:S05]  /*6bd0*/  IMAD.X R13, R2.reuse, 0x1, R21, P0 ;  /* 0x00000001020d7824 */ /* 0x040fea00000e0615 */
[----:B------:R3:W-:Y:S01]  /*6be0*/  LDGSTS.E.BYPASS.LTC128B.128 [R229+0x4100], [R12.64], !P3 ;  /* 0x041000000ce57fae */ /* 0x0007e2000d901d46 */
[----:B--2---:R-:W-:Y:S02]  /*6bf0*/  IADD3 R6, P0, R5, R30, RZ ;  /* 0x0000001e05067210 */ /* 0x004fe40007f1e0ff */
[----:B------:R-:W-:Y:S03]  /*6c00*/  SEL R5, RZ, 0x10, P2 ;  /* 0x00000010ff057807 */ /* 0x000fe60001000000 */
[----:B------:R-:W-:Y:S01]  /*6c10*/  IMAD.X R7, R2, 0x1, R22, P0 ;  /* 0x0000000102077824 */ /* 0x000fe200000e0616 */
[----:B------:R-:W-:Y:S04]  /*6c20*/  IADD3 R2, -R233, 0x10, RZ ;  /* 0x00000010e9027810 */ /* 0x000fe80007ffe1ff */
[----:B------:R5:W-:Y:S01]  /*6c30*/  LDGSTS.E.BYPASS.LTC128B.128 [R229+0x6100], [R6.64], !P4 ;  /* 0x0610000006e57fae */ /* 0x000be2000e101d46 */
[----:B------:R-:W-:Y:S04]  /*6c40*/  LOP3.LUT R2, R2, 0xf, RZ, 0xc0, !PT ;  /* 0x0000000f02027812 */ /* 0x000fe800078ec0ff */
[-C--:B-----5:R-:W-:Y:S02]  /*6c50*/  IADD3 R6, P5, P0, R2, R3.reuse, R23 ;  /* 0x0000000302067210 */ /* 0x0a0fe400078be017 */
[----:B------:R-:W-:Y:S02]  /*6c60*/  IADD3 R2, -R5, 0x10, RZ ;  /* 0x0000001005027810 */ /* 0x000fe40007ffe1ff */
[-C--:B-1----:R-:W-:Y:S02]  /*6c70*/  IADD3.X R7, RZ, R4.reuse, R15, P5, P0 ;  /* 0x00000004ff077210 */ /* 0x082fe40002fe040f */
[----:B------:R-:W-:Y:S02]  /*6c80*/  ISETP.NE.U32.AND P0, PT, R233, RZ, PT ;  /* 0x000000ffe900720c */ /* 0x000fe40003f05070 */
[----:B------:R-:W-:Y:S02]  /*6c90*/  LOP3.LUT R2, R2, 0xf, RZ, 0xc0, !PT ;  /* 0x0000000f02027812 */ /* 0x000fe400078ec0ff */
[----:B------:R-:W-:Y:S09]  /*6ca0*/  SEL R23, RZ, 0x10, P4 ;  /* 0x00000010ff177807 */ /* 0x000ff20002000000 */
[----:B------:R1:W-:Y:S01]  /*6cb0*/  LDGSTS.E.BYPASS.LTC128B.128.ZFILL [R229+0x1100], [R6.64], P0 ;  /* 0x0110000006e57fae */ /* 0x0003e20008141d46 */
[-C--:B---3--:R-:W-:Y:S04]  /*6cc0*/  IADD3 R12, P5, P0, R2, R3.reuse, R28 ;  /* 0x00000003020c7210 */ /* 0x088fe800078be01c */
[-C--:B------:R-:W-:Y:S02]  /*6cd0*/  IADD3.X R13, RZ, R4.reuse, R20, P5, P0 ;  /* 0x00000004ff0d7210 */ /* 0x080fe40002fe0414 */
[----:B-1----:R-:W-:Y:S04]  /*6ce0*/  IADD3 R6, -R14, 0x10, RZ ;  /* 0x000000100e067810 */ /* 0x002fe80007ffe1ff */
[----:B------:R-:W-:Y:S04]  /*6cf0*/  LOP3.LUT R2, R6, 0xf, RZ, 0xc0, !PT ;  /* 0x0000000f06027812 */ /* 0x000fe800078ec0ff */
[-C--:B------:R-:W-:Y:S02]  /*6d00*/  IADD3 R20, P5, P0, R2, R3.reuse, R29 ;  /* 0x0000000302147210 */ /* 0x080fe400078be01d */
[----:B------:R-:W-:Y:S02]  /*6d10*/  IADD3 R2, -R23, 0x10, RZ ;  /* 0x0000001017027810 */ /* 0x000fe40007ffe1ff */
[-C--:B------:R-:W-:Y:S02]  /*6d20*/  IADD3.X R21, RZ, R4.reuse, R21, P5, P0 ;  /* 0x00000004ff157210 */ /* 0x080fe40002fe0415 */
[----:B------:R-:W-:Y:S04]  /*6d30*/  LOP3.LUT R2, R2, 0xf, RZ, 0xc0, !PT ;  /* 0x0000000f02027812 */ /* 0x000fe800078ec0ff */
[----:B------:R-:W-:Y:S04]  /*6d40*/  IADD3 R2, P5, P0, R2, R3, R30 ;  /* 0x0000000302027210 */ /* 0x000fe800078be01e */
[----:B------:R-:W-:Y:S02]  /*6d50*/  IADD3.X R3, RZ, R4, R22, P5, P0 ;  /* 0x00000004ff037210 */ /* 0x000fe40002fe0416 */
[----:B------:R-:W-:Y:S02]  /*6d60*/  ISETP.NE.U32.AND P0, PT, R5, RZ, PT ;  /* 0x000000ff0500720c */ /* 0x000fe40003f05070 */
[C---:B------:R-:W-:Y:S03]  /*6d70*/  HMMA.16816.F32 R4, R32.reuse, R8, RZ ;  /* 0x000000082004723c */ /* 0x040fe600000018ff */
[----:B------:R-:W-:Y:S05]  /*6d80*/  ISETP.NE.U32.AND P5, PT, R14, RZ, PT ;  /* 0x000000ff0e00720c */ /* 0x000fea0003fa5070 */
[C---:B------:R-:W-:Y:S03]  /*6d90*/  HMMA.16816.F32 R8, R32.reuse, R10, RZ ;  /* 0x0000000a2008723c */ /* 0x040fe600000018ff */
[----:B------:R1:W-:Y:S01]  /*6da0*/  LDGSTS.E.BYPASS.LTC128B.128.ZFILL [R229+0x3100], [R12.64], P0 ;  /* 0x031000000ce57fae */ /* 0x0003e20008141d46 */
[----:B------:R-:W-:Y:S04]  /*6db0*/  ISETP.NE.U32.AND P0, PT, R23, RZ, PT ;  /* 0x000000ff1700720c */ /* 0x000fe80003f05070 */
[----:B------:R2:W-:Y:S09]  /*6dc0*/  LDGSTS.E.BYPASS.LTC128B.128.ZFILL [R229+0x5100], [R20.64], P5 ;  /* 0x0510000014e57fae */ /* 0x0005f2000a941d46 */
[----:B------:R3:W-:Y:S01]  /*6dd0*/  LDGSTS.E.BYPASS.LTC128B.128.ZFILL [R229+0x7100], [R2.64], P0 ;  /* 0x0710000002e57fae */ /* 0x0007e20008141d46 */
[----:B------:R-:W-:Y:S04]  /*6de0*/  ISETP.GT.AND P0, PT, R234, R242, PT ;  /* 0x000000f2ea00720c */ /* 0x000fe80003f04270 */
[----:B------:R-:W0:Y:S01]  /*6df0*/  LDGDEPBAR ;  /* 0x00000000000079af */ /* 0x000e220000000000 */
[C---:B-1----:R-:W-:Y:S08]  /*6e00*/  HMMA.16816.F32 R12, R32.reuse, R16, RZ ;  /* 0x00000010200c723c */ /* 0x042ff000000018ff */
[C---:B------:R-:W-:Y:S08]  /*6e10*/  HMMA.16816.F32 R16, R32.reuse, R18, RZ ;  /* 0x000000122010723c */ /* 0x040ff000000018ff */
[C---:B--2---:R-:W-:Y:S08]  /*6e20*/  HMMA.16816.F32 R20, R32.reuse, R24, RZ ;  /* 0x000000182014723c */ /* 0x044ff000000018ff */
[C---:B------:R-:W-:Y:S08]  /*6e30*/  HMMA.16816.F32 R24, R32.reuse, R26, RZ ;  /* 0x0000001a2018723c */ /* 0x040ff000000018ff */
[C---:B------:R-:W-:Y:S08]  /*6e40*/  HMMA.16816.F32 R28, R32.reuse, R168, RZ ;  /* 0x000000a8201c723c */ /* 0x040ff000000018ff */
[----:B------:R-:W-:Y:S01]  /*6e50*/  HMMA.16816.F32 R32, R32, R170, RZ ;  /* 0x000000aa2020723c */ /* 0x000fe200000018ff */
[----:B------:R-:W-:Y:S07]  /*6e60*/  LDSM.16.M88.4 R168, [R223] ;  /* 0x00000000dfa8783b */ /* 0x000fee0000000200 */
[C---:B------:R-:W-:Y:S08]  /*6e70*/  HMMA.16816.F32 R4, R172.reuse, R176, R4 ;  /* 0x000000b0ac04723c */ /* 0x040ff00000001804 */
[C---:B------:R-:W-:Y:S01]  /*6e80*/  HMMA.16816.F32 R8, R172.reuse, R178, R8 ;  /* 0x000000b2ac08723c */ /* 0x040fe20000001808 */
[----:B------:R-:W1:Y:S07]  /*6e90*/  LDSM.16.M88.4 R176, [R132] ;  /* 0x0000000084b0783b */ /* 0x000e6e0000000200 */
[C---:B------:R-:W-:Y:S08]  /*6ea0*/  HMMA.16816.F32 R12, R172.reuse, R180, R12 ;  /* 0x000000b4ac0c723c */ /* 0x040ff0000000180c */
[C---:B------:R-:W-:Y:S01]  /*6eb0*/  HMMA.16816.F32 R16, R172.reuse, R182, R16 ;  /* 0x000000b6ac10723c */ /* 0x040fe20000001810 */
[----:B------:R-:W2:Y:S07]  /*6ec0*/  LDSM.16.M88.4 R180, [R0] ;  /* 0x0000000000b4783b */ /* 0x000eae0000000200 */
[C---:B------:R-:W-:Y:S08]  /*6ed0*/  HMMA.16816.F32 R20, R172.reuse, R184, R20 ;  /* 0x000000b8ac14723c */ /* 0x040ff00000001814 */
[C---:B------:R-:W-:Y:S01]  /*6ee0*/  HMMA.16816.F32 R24, R172.reuse, R186, R24 ;  /* 0x000000baac18723c */ /* 0x040fe20000001818 */
[----:B------:R-:W-:Y:S07]  /*6ef0*/  LDSM.16.M88.4 R184, [R222] ;  /* 0x00000000deb8783b */ /* 0x000fee0000000200 */
[C---:B------:R-:W-:Y:S08]  /*6f00*/  HMMA.16816.F32 R28, R172.reuse, R188, R28 ;  /* 0x000000bcac1c723c */ /* 0x040ff0000000181c */
[----:B------:R-:W-:Y:S01]  /*6f10*/  HMMA.16816.F32 R32, R172, R190, R32 ;  /* 0x000000beac20723c */ /* 0x000fe20000001820 */
[----:B------:R-:W4:Y:S05]  /*6f20*/  LDSM.16.M88.4 R172, [R133] ;  /* 0x0000000085ac783b */ /* 0x000f2a0000000200 */
[----:B------:R-:W-:Y:S02]  /*6f30*/  LDSM.16.M88.4 R188, [R209+-0x6000] ;  /* 0xffa00000d1bc783b */ /* 0x000fe40000000200 */
[C---:B-1----:R-:W-:Y:S08]  /*6f40*/  HMMA.16816.F32 R4, R168.reuse, R176, R4 ;  /* 0x000000b0a804723c */ /* 0x042ff00000001804 */
[C---:B------:R-:W-:Y:S01]  /*6f50*/  HMMA.16816.F32 R8, R168.reuse, R178, R8 ;  /* 0x000000b2a808723c */ /* 0x040fe20000001808 */
[----:B------:R-:W1:Y:S07]  /*6f60*/  LDSM.16.M88.4 R176, [R192] ;  /* 0x00000000c0b0783b */ /* 0x000e6e0000000200 */
[C---:B--2---:R-:W-:Y:S08]  /*6f70*/  HMMA.16816.F32 R12, R168.reuse, R180, R12 ;  /* 0x000000b4a80c723c */ /* 0x044ff0000000180c */
[C---:B------:R-:W-:Y:S01]  /*6f80*/  HMMA.16816.F32 R16, R168.reuse, R182, R16 ;  /* 0x000000b6a810723c */ /* 0x040fe20000001810 */
[----:B------:R-:W2:Y:S07]  /*6f90*/  LDSM.16.M88.4 R180, [R209+-0x5800] ;  /* 0xffa80000d1b4783b */ /* 0x000eae0000000200 */
[C---:B----4-:R-:W-:Y:S08]  /*6fa0*/  HMMA.16816.F32 R20, R168.reuse, R172, R20 ;  /* 0x000000aca814723c */ /* 0x050ff00000001814 */
[C---:B------:R-:W-:Y:S01]  /*6fb0*/  HMMA.16816.F32 R24, R168.reuse, R174, R24 ;  /* 0x000000aea818723c */ /* 0x040fe20000001818 */
[----:B------:R-:W4:Y:S07]  /*6fc0*/  LDSM.16.M88.4 R172, [R209+-0x5000] ;  /* 0xffb00000d1ac783b */ /* 0x000f2e0000000200 */
[C---:B-1----:R-:W-:Y:S08]  /*6fd0*/  HMMA.16816.F32 R28, R168.reuse, R176, R28 ;  /* 0x000000b0a81c723c */ /* 0x042ff0000000181c */
[----:B------:R-:W-:Y:S01]  /*6fe0*/  HMMA.16816.F32 R32, R168, R178, R32 ;  /* 0x000000b2a820723c */ /* 0x000fe20000001820 */
[----:B------:R-:W1:Y:S05]  /*6ff0*/  LDSM.16.M88.4 R168, [R209+-0x4800] ;  /* 0xffb80000d1a8783b */ /* 0x000e6a0000000200 */
[----:B------:R-:W-:Y:S02]  /*7000*/  LDSM.16.M88.4 R176, [R220+0x4000] ;  /* 0x00400000dcb0783b */ /* 0x000fe40000000200 */
[C---:B------:R-:W-:Y:S08]  /*7010*/  HMMA.16816.F32 R4, R184.reuse, R188, R4 ;  /* 0x000000bcb804723c */ /* 0x040ff00000001804 */
[C---:B------:R-:W-:Y:S01]  /*7020*/  HMMA.16816.F32 R8, R184.reuse, R190, R8 ;  /* 0x000000beb808723c */ /* 0x040fe20000001808 */
[----:B------:R-:W5:Y:S07]  /*7030*/  LDSM.16.M88.4 R188, [R208+0x2000] ;  /* 0x00200000d0bc783b */ /* 0x000f6e0000000200 */
[C---:B--2---:R-:W-:Y:S08]  /*7040*/  HMMA.16816.F32 R12, R184.reuse, R180, R12 ;  /* 0x000000b4b80c723c */ /* 0x044ff0000000180c */
[C---:B------:R-:W-:Y:S01]  /*7050*/  HMMA.16816.F32 R16, R184.reuse, R182, R16 ;  /* 0x000000b6b810723c */ /* 0x040fe20000001810 */
[----:B------:R-:W2:Y:S07]  /*7060*/  LDSM.16.M88.4 R180, [R208+0x2800] ;  /* 0x00280000d0b4783b */ /* 0x000eae0000000200 */
[C---:B----4-:R-:W-:Y:S08]  /*7070*/  HMMA.16816.F32 R20, R184.reuse, R172, R20 ;  /* 0x000000acb814723c */ /* 0x050ff00000001814 */
[C---:B------:R-:W-:Y:S01]  /*7080*/  HMMA.16816.F32 R24, R184.reuse, R174, R24 ;  /* 0x000000aeb818723c */ /* 0x040fe20000001818 */
[----:B------:R-:W4:Y:S07]  /*7090*/  LDSM.16.M88.4 R172, [R208+0x3000] ;  /* 0x00300000d0ac783b */ /* 0x000f2e0000000200 */
[C---:B-1----:R-:W-:Y:S08]  /*70a0*/  HMMA.16816.F32 R28, R184.reuse, R168, R28 ;  /* 0x000000a8b81c723c */ /* 0x042ff0000000181c */
[----:B------:R-:W-:Y:S01]  /*70b0*/  HMMA.16816.F32 R32, R184, R170, R32 ;  /* 0x000000aab820723c */ /* 0x000fe20000001820 */
[----:B------:R-:W1:Y:S05]  /*70c0*/  LDSM.16.M88.4 R168, [R208+0x3800] ;  /* 0x00380000d0a8783b */ /* 0x000e6a0000000200 */
[----:B------:R-:W-:Y:S02]  /*70d0*/  LDSM.16.M88.4 R184, [R221+0x4000] ;  /* 0x00400000ddb8783b */ /* 0x000fe40000000200 */
[C---:B-----5:R-:W-:Y:S08]  /*70e0*/  HMMA.16816.F32 R4, R176.reuse, R188, R4 ;  /* 0x000000bcb004723c */ /* 0x060ff00000001804 */
[C---:B------:R-:W-:Y:S01]  /*70f0*/  HMMA.16816.F32 R8, R176.reuse, R190, R8 ;  /* 0x000000beb008723c */ /* 0x040fe20000001808 */
[----:B------:R-:W5:Y:S05]  /*7100*/  LDSM.16.M88.4 R188, [R193] ;  /* 0x00000000c1bc783b */ /* 0x000f6a0000000200 */
[----:B------:R-:W3:Y:S02]  /*7110*/  LDSM.16.M88.4 R192, [R194] ;  /* 0x00000000c2c0783b */ /* 0x000ee40000000200 */
[C---:B--2---:R-:W-:Y:S08]  /*7120*/  HMMA.16816.F32 R12, R176.reuse, R180, R12 ;  /* 0x000000b4b00c723c */ /* 0x044ff0000000180c */
[C---:B------:R-:W-:Y:S01]  /*7130*/  HMMA.16816.F32 R16, R176.reuse, R182, R16 ;  /* 0x000000b6b010723c */ /* 0x040fe20000001810 */
[----:B------:R-:W2:Y:S07]  /*7140*/  LDSM.16.M88.4 R180, [R196] ;  /* 0x00000000c4b4783b */ /* 0x000eae0000000200 */
[C---:B----4-:R-:W-:Y:S08]  /*7150*/  HMMA.16816.F32 R20, R176.reuse, R172, R20 ;  /* 0x000000acb014723c */ /* 0x050ff00000001814 */
[C---:B------:R-:W-:Y:S01]  /*7160*/  HMMA.16816.F32 R24, R176.reuse, R174, R24 ;  /* 0x000000aeb018723c */ /* 0x040fe20000001818 */
[----:B------:R-:W4:Y:S07]  /*7170*/  LDSM.16.M88.4 R172, [R197] ;  /* 0x00000000c5ac783b */ /* 0x000f2e0000000200 */
[C---:B-1----:R-:W-:Y:S08]  /*7180*/  HMMA.16816.F32 R28, R176.reuse, R168, R28 ;  /* 0x000000a8b01c723c */ /* 0x042ff0000000181c */
[----:B------:R-:W-:Y:S01]  /*7190*/  HMMA.16816.F32 R32, R176, R170, R32 ;  /* 0x000000aab020723c */ /* 0x000fe20000001820 */
[----:B------:R-:W-:Y:S05]  /*71a0*/  LDSM.16.M88.4 R176, [R198] ;  /* 0x00000000c6b0783b */ /* 0x000fea0000000200 */
[----:B------:R-:W1:Y:S02]  /*71b0*/  LDSM.16.M88.4 R168, [R223+0x4000] ;  /* 0x00400000dfa8783b */ /* 0x000e640000000200 */
[C---:B-----5:R-:W-:Y:S08]  /*71c0*/  HMMA.16816.F32 R4, R184.reuse, R188, R4 ;  /* 0x000000bcb804723c */ /* 0x060ff00000001804 */
[C---:B------:R-:W-:Y:S01]  /*71d0*/  HMMA.16816.F32 R8, R184.reuse, R190, R8 ;  /* 0x000000beb808723c */ /* 0x040fe20000001808 */
[----:B------:R-:W5:Y:S05]  /*71e0*/  LDSM.16.M88.4 R188, [R199] ;  /* 0x00000000c7bc783b */ /* 0x000f6a0000000200 */
[----:B------:R-:W1:Y:S02]  /*71f0*/  LDSM.16.M88.4 R196, [R200] ;  /* 0x00000000c8c4783b */ /* 0x000e640000000200 */
[C---:B---3--:R-:W-:Y:S08]  /*7200*/  HMMA.16816.F32 R12, R184.reuse, R192, R12 ;  /* 0x000000c0b80c723c */ /* 0x048ff0000000180c */
[C---:B------:R-:W-:Y:S01]  /*7210*/  HMMA.16816.F32 R16, R184.reuse, R194, R16 ;  /* 0x000000c2b810723c */ /* 0x040fe20000001810 */
[----:B------:R-:W3:Y:S07]  /*7220*/  LDSM.16.M88.4 R192, [R201] ;  /* 0x00000000c9c0783b */ /* 0x000eee0000000200 */
[C---:B--2---:R-:W-:Y:S08]  /*7230*/  HMMA.16816.F32 R20, R184.reuse, R180, R20 ;  /* 0x000000b4b814723c */ /* 0x044ff00000001814 */
[C---:B------:R-:W-:Y:S01]  /*7240*/  HMMA.16816.F32 R24, R184.reuse, R182, R24 ;  /* 0x000000b6b818723c */ /* 0x040fe20000001818 */
[----:B------:R-:W-:Y:S07]  /*7250*/  LDSM.16.M88.4 R180, [R209+-0x4000] ;  /* 0xffc00000d1b4783b */ /* 0x000fee0000000200 */
[C---:B----4-:R-:W-:Y:S08]  /*7260*/  HMMA.16816.F32 R28, R184.reuse, R172, R28 ;  /* 0x000000acb81c723c */ /* 0x050ff0000000181c */
[----:B------:R-:W-:Y:S01]  /*7270*/  HMMA.16816.F32 R32, R184, R174, R32 ;  /* 0x000000aeb820723c */ /* 0x000fe20000001820 */
[----:B------:R-:W2:Y:S05]  /*7280*/  LDSM.16.M88.4 R172, [R222+0x4000] ;  /* 0x00400000deac783b */ /* 0x000eaa0000000200 */
[----:B------:R-:W4:Y:S02]  /*7290*/  LDSM.16.M88.4 R184, [R209+-0x3800] ;  /* 0xffc80000d1b8783b */ /* 0x000f240000000200 */
[C---:B-1----:R-:W-:Y:S08]  /*72a0*/  HMMA.16816.F32 R4, R168.reuse, R176, R4 ;  /* 0x000000b0a804723c */ /* 0x042ff00000001804 */
[C---:B------:R-:W-:Y:S01]  /*72b0*/  HMMA.16816.F32 R8, R168.reuse, R178, R8 ;  /* 0x000000b2a808723c */ /* 0x040fe20000001808 */
[----:B------:R-:W1:Y:S07]  /*72c0*/  LDSM.16.M88.4 R176, [R209+-0x3000] ;  /* 0xffd00000d1b0783b */ /* 0x000e6e0000000200 */
[C---:B-----5:R-:W-:Y:S08]  /*72d0*/  HMMA.16816.F32 R12, R168.reuse, R188, R12 ;  /* 0x000000bca80c723c */ /* 0x060ff0000000180c */
[C---:B------:R-:W-:Y:S01]  /*72e0*/  HMMA.16816.F32 R16, R168.reuse, R190, R16 ;  /* 0x000000bea810723c */ /* 0x040fe20000001810 */
[----:B------:R-:W-:Y:S07]  /*72f0*/  LDSM.16.M88.4 R188, [R220+0x8000] ;  /* 0x00800000dcbc783b */ /* 0x000fee0000000200 */
[C---:B------:R-:W-:Y:S08]  /*7300*/  HMMA.16816.F32 R20, R168.reuse, R196, R20 ;  /* 0x000000c4a814723c */ /* 0x040ff00000001814 */
[C---:B------:R-:W-:Y:S01]  /*7310*/  HMMA.16816.F32 R24, R168.reuse, R198, R24 ;  /* 0x000000c6a818723c */ /* 0x040fe20000001818 */
[----:B------:R-:W-:Y:S07]  /*7320*/  LDSM.16.M88.4 R196, [R208+0x5000] ;  /* 0x00500000d0c4783b */ /* 0x000fee0000000200 */
[C---:B---3--:R-:W-:Y:S08]  /*7330*/  HMMA.16816.F32 R28, R168.reuse, R192, R28 ;  /* 0x000000c0a81c723c */ /* 0x048ff0000000181c */
[----:B------:R-:W-:Y:S01]  /*7340*/  HMMA.16816.F32 R32, R168, R194, R32 ;  /* 0x000000c2a820723c */ /* 0x000fe20000001820 */
[----:B------:R-:W3:Y:S05]  /*7350*/  LDSM.16.M88.4 R168, [R209+-0x2800] ;  /* 0xffd80000d1a8783b */ /* 0x000eea0000000200 */
[----:B------:R-:W5:Y:S02]  /*7360*/  LDSM.16.M88.4 R192, [R208+0x4000] ;  /* 0x00400000d0c0783b */ /* 0x000f640000000200 */
[C---:B--2---:R-:W-:Y:S08]  /*7370*/  HMMA.16816.F32 R4, R172.reuse, R180, R4 ;  /* 0x000000b4ac04723c */ /* 0x044ff00000001804 */
[C---:B------:R-:W-:Y:S01]  /*7380*/  HMMA.16816.F32 R8, R172.reuse, R182, R8 ;  /* 0x000000b6ac08723c */ /* 0x040fe20000001808 */
[----:B------:R-:W2:Y:S07]  /*7390*/  LDSM.16.M88.4 R180, [R208+0x4800] ;  /* 0x00480000d0b4783b */ /* 0x000eae0000000200 */
[C---:B----4-:R-:W-:Y:S08]  /*73a0*/  HMMA.16816.F32 R12, R172.reuse, R184, R12 ;  /* 0x000000b8ac0c723c */ /* 0x050ff0000000180c */
[C---:B------:R-:W-:Y:S01]  /*73b0*/  HMMA.16816.F32 R16, R172.reuse, R186, R16 ;  /* 0x000000baac10723c */ /* 0x040fe20000001810 */
[----:B------:R-:W4:Y:S07]  /*73c0*/  LDSM.16.M88.4 R184, [R208+0x5800] ;  /* 0x00580000d0b8783b */ /* 0x000f2e0000000200 */
[C---:B-1----:R-:W-:Y:S08]  /*73d0*/  HMMA.16816.F32 R20, R172.reuse, R176, R20 ;  /* 0x000000b0ac14723c */ /* 0x042ff00000001814 */
[C---:B------:R-:W-:Y:S01]  /*73e0*/  HMMA.16816.F32 R24, R172.reuse, R178, R24 ;  /* 0x000000b2ac18723c */ /* 0x040fe20000001818 */
[----:B------:R-:W-:Y:S07]  /*73f0*/  LDSM.16.M88.4 R176, [R203] ;  /* 0x00000000cbb0783b */ /* 0x000fee0000000200 */
[C---:B---3--:R-:W-:Y:S08]  /*7400*/  HMMA.16816.F32 R28, R172.reuse, R168, R28 ;  /* 0x000000a8ac1c723c */ /* 0x048ff0000000181c */
[----:B------:R-:W-:Y:S01]  /*7410*/  HMMA.16816.F32 R32, R172, R170, R32 ;  /* 0x000000aaac20723c */ /* 0x000fe20000001820 */
[----:B------:R-:W-:Y:S05]  /*7420*/  LDSM.16.M88.4 R172, [R202] ;  /* 0x00000000caac783b */ /* 0x000fea0000000200 */
[----:B------:R-:W1:Y:S02]  /*7430*/  LDSM.16.M88.4 R168, [R221+0x8000] ;  /* 0x00800000dda8783b */ /* 0x000e640000000200 */
[C---:B-----5:R-:W-:Y:S03]  /*7440*/  HMMA.16816.F32 R4, R188.reuse, R192, R4 ;  /* 0x000000c0bc04723c */ /* 0x060fe60000001804 */
[----:B------:R-:W3:Y:S05]  /*7450*/  LDSM.16.M88.4 R200, [R204] ;  /* 0x00000000ccc8783b */ /* 0x000eea0000000200 */
[C---:B------:R-:W-:Y:S01]  /*7460*/  HMMA.16816.F32 R8, R188.reuse, R194, R8 ;  /* 0x000000c2bc08723c */ /* 0x040fe20000001808 */
[----:B------:R-:W5:Y:S07]  /*7470*/  LDSM.16.M88.4 R192, [R205] ;  /* 0x00000000cdc0783b */ /* 0x000f6e0000000200 */
[C---:B--2---:R-:W-:Y:S08]  /*7480*/  HMMA.16816.F32 R12, R188.reuse, R180, R12 ;  /* 0x000000b4bc0c723c */ /* 0x044ff0000000180c */
[C---:B------:R-:W-:Y:S01]  /*7490*/  HMMA.16816.F32 R16, R188.reuse, R182, R16 ;  /* 0x000000b6bc10723c */ /* 0x040fe20000001810 */
[----:B------:R-:W-:Y:S07]  /*74a0*/  LDSM.16.M88.4 R180, [R223+0x8000] ;  /* 0x00800000dfb4783b */ /* 0x000fee0000000200 */
[C---:B------:R-:W-:Y:S08]  /*74b0*/  HMMA.16816.F32 R20, R188.reuse, R196, R20 ;  /* 0x000000c4bc14723c */ /* 0x040ff00000001814 */
[C---:B------:R-:W-:Y:S01]  /*74c0*/  HMMA.16816.F32 R24, R188.reuse, R198, R24 ;  /* 0x000000c6bc18723c */ /* 0x040fe20000001818 */
[----:B------:R-:W2:Y:S05]  /*74d0*/  LDSM.16.M88.4 R196, [R206] ;  /* 0x00000000cec4783b */ /* 0x000eaa0000000200 */
[----:B------:R-:W2:Y:S02]  /*74e0*/  LDSM.16.M88.4 R204, [R207] ;  /* 0x00000000cfcc783b */ /* 0x000ea40000000200 */
[C---:B----4-:R-:W-:Y:S08]  /*74f0*/  HMMA.16816.F32 R28, R188.reuse, R184, R28 ;  /* 0x000000b8bc1c723c */ /* 0x050ff0000000181c */
[----:B------:R-:W-:Y:S01]  /*7500*/  HMMA.16816.F32 R32, R188, R186, R32 ;  /* 0x000000babc20723c */ /* 0x000fe20000001820 */
[----:B------:R-:W4:Y:S05]  /*7510*/  LDSM.16.M88.4 R184, [R214] ;  /* 0x00000000d6b8783b */ /* 0x000f2a0000000200 */
[----:B------:R-:W2:Y:S02]  /*7520*/  LDSM.16.M88.4 R188, [R215] ;  /* 0x00000000d7bc783b */ /* 0x000ea40000000200 */
[C---:B-1----:R-:W-:Y:S08]  /*7530*/  HMMA.16816.F32 R4, R168.reuse, R172, R4 ;  /* 0x000000aca804723c */ /* 0x042ff00000001804 */
[C---:B------:R-:W-:Y:S01]  /*7540*/  HMMA.16816.F32 R8, R168.reuse, R174, R8 ;  /* 0x000000aea808723c */ /* 0x040fe20000001808 */
[----:B------:R-:W-:Y:S07]  /*7550*/  LDSM.16.M88.4 R172, [R222+0x8000] ;  /* 0x00800000deac783b */ /* 0x000fee0000000200 */
[C---:B------:R-:W-:Y:S08]  /*7560*/  HMMA.16816.F32 R12, R168.reuse, R176, R12 ;  /* 0x000000b0a80c723c */ /* 0x040ff0000000180c */
[C---:B------:R-:W-:Y:S01]  /*7570*/  HMMA.16816.F32 R16, R168.reuse, R178, R16 ;  /* 0x000000b2a810723c */ /* 0x040fe20000001810 */
[----:B------:R-:W1:Y:S07]  /*7580*/  LDSM.16.M88.4 R176, [R209+-0x2000] ;  /* 0xffe00000d1b0783b */ /* 0x000e6e0000000200 */
[C---:B---3--:R-:W-:Y:S08]  /*7590*/  HMMA.16816.F32 R20, R168.reuse, R200, R20 ;  /* 0x000000c8a814723c */ /* 0x048ff00000001814 */
[C---:B------:R-:W-:Y:S01]  /*75a0*/  HMMA.16816.F32 R24, R168.reuse, R202, R24 ;  /* 0x000000caa818723c */ /* 0x040fe20000001818 */
[----:B------:R-:W3:Y:S07]  /*75b0*/  LDSM.16.M88.4 R200, [R209+-0x1800] ;  /* 0xffe80000d1c8783b */ /* 0x000eee0000000200 */
[C---:B-----5:R-:W-:Y:S08]  /*75c0*/  HMMA.16816.F32 R28, R168.reuse, R192, R28 ;  /* 0x000000c0a81c723c */ /* 0x060ff0000000181c */
[----:B------:R-:W-:Y:S01]  /*75d0*/  HMMA.16816.F32 R32, R168, R194, R32 ;  /* 0x000000c2a820723c */ /* 0x000fe20000001820 */
[----:B------:R-:W5:Y:S05]  /*75e0*/  LDSM.16.M88.4 R168, [R209+-0x1000] ;  /* 0xfff00000d1a8783b */ /* 0x000f6a0000000200 */
[----:B------:R-:W1:Y:S02]  /*75f0*/  LDSM.16.M88.4 R192, [R209+-0x800] ;  /* 0xfff80000d1c0783b */ /* 0x000e640000000200 */
[C---:B--2---:R-:W-:Y:S08]  /*7600*/  HMMA.16816.F32 R4, R180.reuse, R196, R4 ;  /* 0x000000c4b404723c */ /* 0x044ff00000001804 */
[C---:B------:R-:W-:Y:S01]  /*7610*/  HMMA.16816.F32 R8, R180.reuse, R198, R8 ;  /* 0x000000c6b408723c */ /* 0x040fe20000001808 */
[----:B------:R-:W-:Y:S07]  /*7620*/  LDSM.16.M88.4 R196, [R208+0x6000] ;  /* 0x00600000d0c4783b */ /* 0x000fee0000000200 */
[C---:B------:R-:W-:Y:S08]  /*7630*/  HMMA.16816.F32 R12, R180.reuse, R204, R12 ;  /* 0x000000ccb40c723c */ /* 0x040ff0000000180c */
[C---:B------:R-:W-:Y:S01]  /*7640*/  HMMA.16816.F32 R16, R180.reuse, R206, R16 ;  /* 0x000000ceb410723c */ /* 0x040fe20000001810 */
[----:B------:R-:W-:Y:S07]  /*7650*/  LDSM.16.M88.4 R204, [R208+0x6800] ;  /* 0x00680000d0cc783b */ /* 0x000fee0000000200 */
[C---:B----4-:R-:W-:Y:S08]  /*7660*/  HMMA.16816.F32 R20, R180.reuse, R184, R20 ;  /* 0x000000b8b414723c */ /* 0x050ff00000001814 */
[C---:B------:R-:W-:Y:S01]  /*7670*/  HMMA.16816.F32 R24, R180.reuse, R186, R24 ;  /* 0x000000bab418723c */ /* 0x040fe20000001818 */
[----:B------:R-:W2:Y:S07]  /*7680*/  LDSM.16.M88.4 R184, [R220+0xc000] ;  /* 0x00c00000dcb8783b */ /* 0x000eae0000000200 */
[C---:B------:R-:W-:Y:S08]  /*7690*/  HMMA.16816.F32 R28, R180.reuse, R188, R28 ;  /* 0x000000bcb41c723c */ /* 0x040ff0000000181c */
[----:B------:R-:W-:Y:S01]  /*76a0*/  HMMA.16816.F32 R32, R180, R190, R32 ;  /* 0x000000beb420723c */ /* 0x000fe20000001820 */
[----:B------:R-:W4:Y:S05]  /*76b0*/  LDSM.16.M88.4 R180, [R208+0x7000] ;  /* 0x00700000d0b4783b */ /* 0x000f2a0000000200 */
[----:B------:R-:W2:Y:S02]  /*76c0*/  LDSM.16.M88.4 R188, [R208+0x7800] ;  /* 0x00780000d0bc783b */ /* 0x000ea40000000200 */
[C---:B-1----:R-:W-:Y:S08]  /*76d0*/  HMMA.16816.F32 R4, R172.reuse, R176, R4 ;  /* 0x000000b0ac04723c */ /* 0x042ff00000001804 */
[C---:B------:R-:W-:Y:S01]  /*76e0*/  HMMA.16816.F32 R8, R172.reuse, R178, R8 ;  /* 0x000000b2ac08723c */ /* 0x040fe20000001808 */
[----:B------:R-:W-:Y:S07]  /*76f0*/  LDSM.16.M88.4 R176, [R216] ;  /* 0x00000000d8b0783b */ /* 0x000fee0000000200 */
[C---:B---3--:R-:W-:Y:S08]  /*7700*/  HMMA.16816.F32 R12, R172.reuse, R200, R12 ;  /* 0x000000c8ac0c723c */ /* 0x048ff0000000180c */
[C---:B------:R-:W-:Y:S01]  /*7710*/  HMMA.16816.F32 R16, R172.reuse, R202, R16 ;  /* 0x000000caac10723c */ /* 0x040fe20000001810 */
[----:B------:R-:W-:Y:S07]  /*7720*/  LDSM.16.M88.4 R200, [R217] ;  /* 0x00000000d9c8783b */ /* 0x000fee0000000200 */
[C---:B-----5:R-:W-:Y:S08]  /*7730*/  HMMA.16816.F32 R20, R172.reuse, R168, R20 ;  /* 0x000000a8ac14723c */ /* 0x060ff00000001814 */
[C---:B------:R-:W-:Y:S01]  /*7740*/  HMMA.16816.F32 R24, R172.reuse, R170, R24 ;  /* 0x000000aaac18723c */ /* 0x040fe20000001818 */
[----:B------:R-:W1:Y:S07]  /*7750*/  LDSM.16.M88.4 R168, [R221+0xc000] ;  /* 0x00c00000dda8783b */ /* 0x000e6e0000000200 */
[C---:B------:R-:W-:Y:S08]  /*7760*/  HMMA.16816.F32 R28, R172.reuse, R192, R28 ;  /* 0x000000c0ac1c723c */ /* 0x040ff0000000181c */
[----:B------:R-:W-:Y:S01]  /*7770*/  HMMA.16816.F32 R32, R172, R194, R32 ;  /* 0x000000c2ac20723c */ /* 0x000fe20000001820 */
[----:B------:R-:W3:Y:S05]  /*7780*/  LDSM.16.M88.4 R172, [R218] ;  /* 0x00000000daac783b */ /* 0x000eea0000000200 */
[----:B------:R-:W5:Y:S02]  /*7790*/  LDSM.16.M88.4 R192, [R219] ;  /* 0x00000000dbc0783b */ /* 0x000f640000000200 */
[C---:B--2---:R-:W-:Y:S08]  /*77a0*/  HMMA.16816.F32 R4, R184.reuse, R196, R4 ;  /* 0x000000c4b804723c */ /* 0x044ff00000001804 */
[C---:B------:R-:W-:Y:S01]  /*77b0*/  HMMA.16816.F32 R8, R184.reuse, R198, R8 ;  /* 0x000000c6b808723c */ /* 0x040fe20000001808 */
[----:B------:R-:W-:Y:S07]  /*77c0*/  LDSM.16.M88.4 R196, [R224] ;  /* 0x00000000e0c4783b */ /* 0x000fee0000000200 */
[C---:B------:R-:W-:Y:S08]  /*77d0*/  HMMA.16816.F32 R12, R184.reuse, R204, R12 ;  /* 0x000000ccb80c723c */ /* 0x040ff0000000180c */
[C---:B------:R-:W-:Y:S01]  /*77e0*/  HMMA.16816.F32 R16, R184.reuse, R206, R16 ;  /* 0x000000ceb810723c */ /* 0x040fe20000001810 */
[----:B------:R-:W-:Y:S07]  /*77f0*/  LDSM.16.M88.4 R204, [R225] ;  /* 0x00000000e1cc783b */ /* 0x000fee0000000200 */
[C---:B----4-:R-:W-:Y:S08]  /*7800*/  HMMA.16816.F32 R20, R184.reuse, R180, R20 ;  /* 0x000000b4b814723c */ /* 0x050ff00000001814 */
[C---:B------:R-:W-:Y:S01]  /*7810*/  HMMA.16816.F32 R24, R184.reuse, R182, R24 ;  /* 0x000000b6b818723c */ /* 0x040fe20000001818 */
[----:B------:R-:W2:Y:S07]  /*7820*/  LDSM.16.M88.4 R180, [R223+0xc000] ;  /* 0x00c00000dfb4783b */ /* 0x000eae0000000200 */
[C---:B------:R-:W-:Y:S08]  /*7830*/  HMMA.16816.F32 R28, R184.reuse, R188, R28 ;  /* 0x000000bcb81c723c */ /* 0x040ff0000000181c */
[----:B------:R-:W-:Y:S01]  /*7840*/  HMMA.16816.F32 R32, R184, R190, R32 ;  /* 0x000000beb820723c */ /* 0x000fe20000001820 */
[----:B------:R-:W4:Y:S05]  /*7850*/  LDSM.16.M88.4 R184, [R226] ;  /* 0x00000000e2b8783b */ /* 0x000f2a0000000200 */
[----:B------:R-:W2:Y:S02]  /*7860*/  LDSM.16.M88.4 R188, [R227] ;  /* 0x00000000e3bc783b */ /* 0x000ea40000000200 */
[C---:B-1----:R-:W-:Y:S08]  /*7870*/  HMMA.16816.F32 R4, R168.reuse, R176, R4 ;  /* 0x000000b0a804723c */ /* 0x042ff00000001804 */
[C---:B------:R-:W-:Y:S01]  /*7880*/  HMMA.16816.F32 R8, R168.reuse, R178, R8 ;  /* 0x000000b2a808723c */ /* 0x040fe20000001808 */
[----:B------:R-:W-:Y:S07]  /*7890*/  LDSM.16.M88.4 R176, [R209] ;  /* 0x00000000d1b0783b */ /* 0x000fee0000000200 */
[C---:B------:R-:W-:Y:S08]  /*78a0*/  HMMA.16816.F32 R12, R168.reuse, R200, R12 ;  /* 0x000000c8a80c723c */ /* 0x040ff0000000180c */
[C---:B------:R-:W-:Y:S01]  /*78b0*/  HMMA.16816.F32 R16, R168.reuse, R202, R16 ;  /* 0x000000caa810723c */ /* 0x040fe20000001810 */
[----:B------:R-:W-:Y:S07]  /*78c0*/  LDSM.16.M88.4 R200, [R209+0x800] ;  /* 0x00080000d1c8783b */ /* 0x000fee0000000200 */
[C---:B---3--:R-:W-:Y:S08]  /*78d0*/  HMMA.16816.F32 R20, R168.reuse, R172, R20 ;  /* 0x000000aca814723c */ /* 0x048ff00000001814 */
[C---:B------:R-:W-:Y:S01]  /*78e0*/  HMMA.16816.F32 R24, R168.reuse, R174, R24 ;  /* 0x000000aea818723c */ /* 0x040fe20000001818 */
[----:B------:R-:W1:Y:S07]  /*78f0*/  LDSM.16.M88.4 R172, [R222+0xc000] ;  /* 0x00c00000deac783b */ /* 0x000e6e0000000200 */
[C---:B-----5:R-:W-:Y:S08]  /*7900*/  HMMA.16816.F32 R28, R168.reuse, R192, R28 ;  /* 0x000000c0a81c723c */ /* 0x060ff0000000181c */
[----:B------:R-:W-:Y:S01]  /*7910*/  HMMA.16816.F32 R32, R168, R194, R32 ;  /* 0x000000c2a820723c */ /* 0x000fe20000001820 */
[----:B------:R-:W3:Y:S05]  /*7920*/  LDSM.16.M88.4 R168, [R209+0x1000] ;  /* 0x00100000d1a8783b */ /* 0x000eea0000000200 */
[----:B------:R-:W5:Y:S02]  /*7930*/  LDSM.16.M88.4 R192, [R209+0x1800] ;  /* 0x00180000d1c0783b */ /* 0x000f640000000200 */
[C---:B--2---:R-:W-:Y:S01]  /*7940*/  HMMA.16816.F32 R4, R180.reuse, R196, R4 ;  /* 0x000000c4b404723c */ /* 0x044fe20000001804 */
[----:B------:R-:W-:Y:S04]  /*7950*/  DEPBAR.LE SB0, 0x0 ;  /* 0x000080000000791a */ /* 0x000fe80000000000 */
[----:B------:R-:W-:Y:S03]  /*7960*/  BAR.SYNC.DEFER_BLOCKING 0x0 ;  /* 0x0000000000007b1d */ /* 0x000fe60000010000 */
[C---:B------:R-:W-:Y:S08]  /*7970*/  HMMA.16816.F32 R8, R180.reuse, R198, R8 ;  /* 0x000000c6b408723c */ /* 0x040ff00000001808 */
[C---:B------:R-:W-:Y:S08]  /*7980*/  HMMA.16816.F32 R12, R180.reuse, R204, R12 ;  /* 0x000000ccb40c723c */ /* 0x040ff0000000180c */
[C---:B------:R-:W-:Y:S08]  /*7990*/  HMMA.16816.F32 R16, R180.reuse, R206, R16 ;  /* 0x000000ceb410723c */ /* 0x040ff00000001810 */
[C---:B----4-:R-:W-:Y:S08]  /*79a0*/  HMMA.16816.F32 R20, R180.reuse, R184, R20 ;  /* 0x000000b8b414723c */ /* 0x050ff00000001814 */
[C---:B------:R-:W-:Y:S08]  /*79b0*/  HMMA.16816.F32 R24, R180.reuse, R186, R24 ;  /* 0x000000bab418723c */ /* 0x040ff00000001818 */
[C---:B------:R-:W-:Y:S08]  /*79c0*/  HMMA.16816.F32 R28, R180.reuse, R188, R28 ;  /* 0x000000bcb41c723c */ /* 0x040ff0000000181c */
[----:B------:R-:W-:Y:S08]  /*79d0*/  HMMA.16816.F32 R32, R180, R190, R32 ;  /* 0x000000beb420723c */ /* 0x000ff00000001820 */
[C---:B-1----:R-:W-:Y:S08]  /*79e0*/  HMMA.16816.F32 R4, R172.reuse, R176, R4 ;  /* 0x000000b0ac04723c */ /* 0x042ff00000001804 */
[C---:B------:R-:W-:Y:S08]  /*79f0*/  HMMA.16816.F32 R8, R172.reuse, R178, R8 ;  /* 0x000000b2ac08723c */ /* 0x040ff00000001808 */
[C---:B------:R-:W-:Y:S08]  /*7a00*/  HMMA.16816.F32 R12, R172.reuse, R200, R12 ;  /* 0x000000c8ac0c723c */ /* 0x040ff0000000180c */
[C---:B------:R-:W-:Y:S08]  /*7a10*/  HMMA.16816.F32 R16, R172.reuse, R202, R16 ;  /* 0x000000caac10723c */ /* 0x040ff00000001810 */
[C---:B---3--:R-:W-:Y:S08]  /*7a20*/  HMMA.16816.F32 R20, R172.reuse, R168, R20 ;  /* 0x000000a8ac14723c */ /* 0x048ff00000001814 */
[C---:B------:R-:W-:Y:S08]  /*7a30*/  HMMA.16816.F32 R24, R172.reuse, R170, R24 ;  /* 0x000000aaac18723c */ /* 0x040ff00000001818 */
[C---:B-----5:R-:W-:Y:S08]  /*7a40*/  HMMA.16816.F32 R28, R172.reuse, R192, R28 ;  /* 0x000000c0ac1c723c */ /* 0x060ff0000000181c */
[----:B------:R-:W-:Y:S01]  /*7a50*/  HMMA.16816.F32 R32, R172, R194, R32 ;  /* 0x000000c2ac20723c */ /* 0x000fe20000001820 */
[----:B------:R-:W-:Y:S07]  /*7a60*/  @!UPT UIADD3 URZ, URZ, URZ, URZ ;  /* 0x0000003f3f3ff290 */ /* 0x000fee000fffe03f */
[----:B------:R-:W-:-:S11]  /*7a70*/  @!P0 BRA `(.L_x_1589) ;  /* 0x0000056000008947 */ /* 0x000fd60003800000 */
[----:B------:R-:W-:Y:S01]  /*7a80*/  IMAD.MOV.U32 R0, RZ, RZ, 0x1 ;  /* 0x00000001ff007424 */ /* 0x000fe200078e00ff */
[----:B------:R-:W-:Y:S01]  /*7a90*/  SHF.R.S32.HI R230, RZ, 0x1f, R241 ;  /* 0x0000001fffe67819 */ /* 0x000fe200000114f1 */
[----:B------:R-:W-:Y:S01]  /*7aa0*/  IMAD R2, R234, 0x40, R244 ;  /* 0x00000040ea027824 */ /* 0x000fe200078e02f4 */
[----:B------:R-:W-:Y:S01]  /*7ab0*/  SHF.R.S32.HI R214, RZ, 0x1f, R240 ;  /* 0x0000001fffd67819 */ /* 0x000fe200000114f0 */
[----:B------:R-:W-:Y:S01]  /*7ac0*/  IMAD.MOV.U32 R228, RZ, RZ, RZ ;  /* 0x000000ffffe47224 */ /* 0x000fe200078e00ff */
[----:B------:R-:W-:Y:S01]  /*7ad0*/  ISETP.NE.AND P0, PT, R0, c[0x0][0x2b8], PT ;  /* 0x0000ae0000007a0c */ /* 0x000fe20003f05270 */
[----:B------:R-:W-:Y:S01]  /*7ae0*/  IMAD R0, R235, 0x20, R243 ;  /* 0x00000020eb007824 */ /* 0x000fe200078e02f3 */
[C---:B------:R-:W-:Y:S01]  /*7af0*/  SHF.L.U64.HI R174, R241.reuse, 0x1, R230 ;  /* 0x00000001f1ae7819 */ /* 0x040fe200000102e6 */
[----:B------:R-:W-:Y:S01]  /*7b00*/  IMAD.SHL.U32 R178, R241, 0x2, RZ ;  /* 0x00000002f1b27824 */ /* 0x000fe200078e00ff */
[----:B------:R-:W-:Y:S01]  /*7b10*/  SHF.R.S32.HI R230, RZ, 0x1f, R239 ;  /* 0x0000001fffe67819 */ /* 0x000fe200000114ef */
[C---:B------:R-:W-:Y:S01]  /*7b20*/  IMAD.SHL.U32 R177, R239.reuse, 0x2, RZ ;  /* 0x00000002efb17824 */ /* 0x040fe200078e00ff */
[----:B------:R-:W-:Y:S01]  /*7b30*/  IADD3 R2, R2, -0x40, R0 ;  /* 0xffffffc002027810 */ /* 0x000fe20007ffe000 */
[C---:B------:R-:W-:Y:S01]  /*7b40*/  IMAD.SHL.U32 R176, R240.reuse, 0x2, RZ ;  /* 0x00000002f0b07824 */ /* 0x040fe200078e00ff */
[----:B------:R-:W-:Y:S01]  /*7b50*/  SHF.L.U64.HI R173, R239, 0x1, R230 ;  /* 0x00000001efad7819 */ /* 0x000fe200000102e6 */
[C---:B------:R-:W-:Y:S01]  /*7b60*/  IMAD.SHL.U32 R175, R231.reuse, 0x2, RZ ;  /* 0x00000002e7af7824 */ /* 0x040fe200078e00ff */
[----:B------:R-:W-:Y:S01]  /*7b70*/  SHF.R.S32.HI R230, RZ, 0x1f, R231 ;  /* 0x0000001fffe67819 */ /* 0x000fe200000114e7 */
[----:B------:R-:W-:Y:S01]  /*7b80*/  IMAD.MOV.U32 R0, RZ, RZ, R2 ;  /* 0x000000ffff007224 */ /* 0x000fe200078e0002 */
[----:B------:R-:W-:Y:S01]  /*7b90*/  SHF.L.U64.HI R172, R240, 0x1, R214 ;  /* 0x00000001f0ac7819 */ /* 0x000fe200000102d6 */
[----:B------:R-:W-:Y:S01]  /*7ba0*/  @P0 IMAD.HI.U32 R3, R2, c[0x0][0x2bc], RZ ;  /* 0x0000af0002030a27 */ /* 0x000fe200078e00ff */
[----:B------:R-:W-:Y:S04]  /*7bb0*/  SHF.L.U64.HI R171, R231, 0x1, R230 ;  /* 0x00000001e7ab7819 */ /* 0x000fe800000102e6 */
[----:B------:R-:W-:Y:S04]  /*7bc0*/  @P0 SHF.R.U32.HI R0, RZ, c[0x0][0x2c0], R3 ;  /* 0x0000b000ff000a19 */ /* 0x000fe80000011603 */
[C---:B------:R-:W-:Y:S04]  /*7bd0*/  @!P1 IADD3 R3, P0, R0.reuse, R248, RZ ;  /* 0x000000f800039210 */ /* 0x040fe80007f1e0ff */
[----:B------:R-:W-:Y:S01]  /*7be0*/  @!P1 LEA.HI.X.SX32 R133, R0, R252, 0x1, P0 ;  /* 0x000000fc00859211 */ /* 0x000fe200000f0eff */
[----:B------:R-:W-:Y:S01]  /*7bf0*/  IMAD.MOV R0, RZ, RZ, -R0 ;  /* 0x000000ffff007224 */ /* 0x000fe200078e0a00 */
[C---:B------:R-:W-:Y:S03]  /*7c00*/  @!P1 LEA R132, P0, R3.reuse, c[0x0][0x2a0], 0x2 ;  /* 0x0000a80003849a11 */ /* 0x040fe600078010ff */
[----:B------:R-:W-:Y:S01]  /*7c10*/  IMAD R232, R0, c[0x0][0x2b8], R2 ;  /* 0x0000ae0000e87a24 */ /* 0x000fe200078e0202 */
[----:B------:R-:W-:Y:S03]  /*7c20*/  @!P1 LEA.HI.X R133, R3, c[0x0][0x2a4], R133, 0x2, P0 ;  /* 0x0000a90003859a11 */ /* 0x000fe600000f1485 */
[----:B------:R-:W-:Y:S01]  /*7c30*/  IMAD.WIDE.U32 R2, R232, c[0x0][0x1e0], RZ ;  /* 0x00007800e8027a25 */ /* 0x000fe200078e00ff */
[----:B------:R-:W-:Y:S01]  /*7c40*/  SHF.R.S32.HI R0, RZ, 0x1f, R232 ;  /* 0x0000001fff007819 */ /* 0x000fe200000114e8 */
[----:B------:R-:W2:Y:S04]  /*7c50*/  @!P1 LDG.E R228, [R132.64] ;  /* 0x0000000684e49981 */ /* 0x000ea8000c1e1900 */
[----:B------:R-:W-:Y:S04]  /*7c60*/  IMAD R0, R0, c[0x0][0x1e0], RZ ;  /* 0x0000780000007a24 */ /* 0x000fe800078e02ff */
[----:B------:R-:W-:Y:S04]  /*7c70*/  IMAD R0, R232, c[0x0][0x1e4], R0 ;  /* 0x00007900e8007a24 */ /* 0x000fe800078e0200 */
[----:B------:R-:W-:Y:S01]  /*7c80*/  IMAD.IADD R3, R3, 0x1, R0 ;  /* 0x0000000103037824 */ /* 0x000fe200078e0200 */
        /* <DEDUP_REMOVED lines=10> */
.L_x_1668:
[----:B------:R-:W-:-:S05]  /*7d30*/  BRA.DIV ~URZ, `(.L_x_1591) ;  /* 0x000087227f007947 */ /* 0x000fca000b800000 */
[----:B------:R-:W3:Y:S01]  /*7d40*/  SHFL.IDX PT, R0, R170, RZ, 0x181f ;  /* 0x00181fffaa007589 */ /* 0x000ee200000e0000 */
[C---:B------:R-:W-:Y:S04]  /*7d50*/  IADD3 R2, -R233.reuse, 0x10, RZ ;  /* 0x00000010e9027810 */ /* 0x040fe80007ffe1ff */
[----:B------:R-:W-:Y:S04]  /*7d60*/  LOP3.LUT R2, R2, 0xf, RZ, 0xc0, !PT ;  /* 0x0000000f02027812 */ /* 0x000fe800078ec0ff */
[----:B---3--:R-:W-:Y:S04]  /*7d70*/  IADD3 R2, P5, P0, R2, R0, R175 ;  /* 0x0000000002027210 */ /* 0x008fe800078be0af */
[----:B--2---:R-:W-:Y:S02]  /*7d80*/  IADD3.X R3, RZ, R132, R171, P5, P0 ;  /* 0x00000084ff037210 */ /* 0x004fe40002fe04ab */
[----:B------:R-:W-:Y:S11]  /*7d90*/  ISETP.NE.U32.AND P0, PT, R233, RZ, PT ;  /* 0x000000ffe900720c */ /* 0x000ff60003f05070 */
[----:B------:R-:W-:Y:S02]  /*7da0*/  @!UPT UIADD3 URZ, URZ, URZ, URZ ;  /* 0x0000003f3f3ff290 */ /* 0x000fe4000fffe03f */
[----:B------:R-:W-:Y:S01]  /*7db0*/  @!PT LDS RZ, [RZ] ;  /* 0x00000000fffff984 */ /* 0x000fe20000000800 */
[----:B------:R-:W-:Y:S01]  /*7dc0*/  @!PT LDS RZ, [RZ] ;  /* 0x00000000fffff984 */ /* 0x000fe20000000800 */
[----:B------:R2:W-:Y:S02]  /*7dd0*/  LDGSTS.E.BYPASS.LTC128B.128.ZFILL [R229+0x8100], [R2.64], P0 ;  /* 0x0810000002e57fae */ /* 0x0005e40008141d46 */
[----:B--2---:R-:W-:Y:S05]  /*7de0*/  IADD3 R2, P0, R0, R176, RZ ;  /* 0x000000b000027210 */ /* 0x004fea0007f1e0ff */
[----:B------:R-:W-:Y:S01]  /*7df0*/  IMAD.X R3, R132, 0x1, R172, P0 ;  /* 0x0000000184037824 */ /* 0x000fe200000e06ac */
[----:B------:R-:W-:Y:S04]  /*7e00*/  IADD3 R168, P0, R0, R177, RZ ;  /* 0x000000b100a87210 */ /* 0x000fe80007f1e0ff */
[----:B------:R2:W-:Y:S01]  /*7e10*/  LDGSTS.E.BYPASS.LTC128B.128 [R229+0xa100], [R2.64], !P2 ;  /* 0x0a10000002e57fae */ /* 0x0005e2000d101d46 */
[----:B------:R-:W-:Y:S05]  /*7e20*/  IMAD.X R169, R132, 0x1, R173, P0 ;  /* 0x0000000184a97824 */ /* 0x000fea00000e06ad */
[----:B------:R3:W-:Y:S01]  /*7e30*/  LDGSTS.E.BYPASS.LTC128B.128 [R229+0xc100], [R168.64], !P3 ;  /* 0x0c100000a8e57fae */ /* 0x0007e2000d901d46 */
[----:B--2---:R-:W-:Y:S03]  /*7e40*/  IADD3 R2, P0, R0, R178, RZ ;  /* 0x000000b200027210 */ /* 0x004fe60007f1e0ff */
[----:B------:R3:W2:Y:S02]  /*7e50*/  SHFL.IDX PT, R0, R170, 0x1, 0x181f ;  /* 0x00381f00aa007f89 */ /* 0x0006a400000e0000 */
[----:B------:R-:W-:Y:S02]  /*7e60*/  IMAD.X R3, R132, 0x1, R174, P0 ;  /* 0x0000000184037824 */ /* 0x000fe400000e06ae */
[----:B------:R3:W4:Y:S04]  /*7e70*/  SHFL.IDX PT, R132, R133, 0x1, 0x181f ;  /* 0x00381f0085847f89 */ /* 0x00072800000e0000 */
[----:B------:R3:W-:Y:S02]  /*7e80*/  LDGSTS.E.BYPASS.LTC128B.128 [R229+0xe100], [R2.64], !P4 ;  /* 0x0e10000002e57fae */ /* 0x0007e4000e101d46 */
.L_x_1669:
[C---:B---3--:R-:W-:Y:S02]  /*7e90*/  IADD3 R2, -R233.reuse, 0x10, RZ ;  /* 0x00000010e9027810 */ /* 0x048fe40007ffe1ff */
[----:B------:R-:W-:Y:S02]  /*7ea0*/  LOP3.LUT R238, R238, 0xfffffff7, RZ, 0xc0, !PT ;  /* 0xfffffff7eeee7812 */ /* 0x000fe400078ec0ff */
[----:B------:R-:W-:Y:S02]  /*7eb0*/  ISETP.NE.U32.AND P0, PT, R233, RZ, PT ;  /* 0x000000ffe900720c */ /* 0x000fe40003f05070 */
[----:B------:R-:W-:Y:S02]  /*7ec0*/  LOP3.LUT R2, R2, 0xf, RZ, 0xc0, !PT ;  /* 0x0000000f02027812 */ /* 0x000fe400078ec0ff */
[----:B------:R-:W-:Y:S02]  /*7ed0*/  @P1 LOP3.LUT R238, R238, 0x8, RZ, 0xfc, !PT ;  /* 0x00000008eeee1812 */ /* 0x000fe400078efcff */
[----:B--2---:R-:W-:Y:S04]  /*7ee0*/  IADD3 R2, P1, P5, R2, R0, R175 ;  /* 0x0000000002027210 */ /* 0x004fe80007d3e0af */
[----:B----4-:R-:W-:Y:S02]  /*7ef0*/  IADD3.X R3, RZ, R132, R171, P1, P5 ;  /* 0x00000084ff037210 */ /* 0x010fe40000fea4ab */
[----:B------:R-:W-:Y:S02]  /*7f00*/  IADD3 R168, P5, R0, R177, RZ ;  /* 0x000000b100a87210 */ /* 0x000fe40007fbe0ff */
[----:B------:R-:W-:Y:S01]  /*7f10*/  LOP3.LUT P1, RZ, R238, 0x8, RZ, 0xc0, !PT ;  /* 0x00000008eeff7812 */ /* 0x000fe2000782c0ff */
[----:B------:R-:W-:Y:S01]  /*7f20*/  @!PT LDS RZ, [RZ] ;  /* 0x00000000fffff984 */ /* 0x000fe20000000800 */
[----:B------:R-:W-:Y:S01]  /*7f30*/  @!PT LDS RZ, [RZ] ;  /* 0x00000000fffff984 */ /* 0x000fe20000000800 */
[----:B------:R-:W-:Y:S01]  /*7f40*/  @!PT LDS RZ, [RZ] ;  /* 0x00000000fffff984 */ /* 0x000fe20000000800 */
[----:B------:R2:W-:Y:S01]  /*7f50*/  LDGSTS.E.BYPASS.LTC128B.128.ZFILL [R229+0x9100], [R2.64], P0 ;  /* 0x0910000002e57fae */ /* 0x0005e20008141d46 */
[----:B------:R-:W-:Y:S01]  /*7f60*/  IADD3 R170, P0, R0, R176, RZ ;  /* 0x000000b000aa7210 */ /* 0x000fe20007f1e0ff */
[C---:B------:R-:W-:Y:S04]  /*7f70*/  IMAD.X R169, R132.reuse, 0x1, R173, P5 ;  /* 0x0000000184a97824 */ /* 0x040fe800028e06ad */
[----:B------:R-:W-:Y:S05]  /*7f80*/  IMAD.X R171, R132, 0x1, R172, P0 ;  /* 0x0000000184ab7824 */ /* 0x000fea00000e06ac */
[----:B------:R3:W-:Y:S04]  /*7f90*/  LDGSTS.E.BYPASS.LTC128B.128 [R229+0xb100], [R170.64], !P2 ;  /* 0x0b100000aae57fae */ /* 0x0007e8000d101d46 */
[----:B------:R3:W-:Y:S01]  /*7fa0*/  LDGSTS.E.BYPASS.LTC128B.128 [R229+0xd100], [R168.64], !P3 ;  /* 0x0d100000a8e57fae */ /* 0x0007e2000d901d46 */
[----:B--2---:R-:W-:Y:S05]  /*7fb0*/  IADD3 R2, P0, R0, R178, RZ ;  /* 0x000000b200027210 */ /* 0x004fea0007f1e0ff */
[----:B------:R-:W-:Y:S05]  /*7fc0*/  IMAD.X R3, R132, 0x1, R174, P0 ;  /* 0x0000000184037824 */ /* 0x000fea00000e06ae */
[----:B------:R3:W-:Y:S03]  /*7fd0*/  LDGSTS.E.BYPASS.LTC128B.128 [R229+0xf100], [R2.64], !P4 ;  /* 0x0f10000002e57fae */ /* 0x0007e6000e101d46 */
.L_x_1589:
[----:B------:R-:W-:Y:S05]  /*7fe0*/  BSYNC B0 ;  /* 0x0000000000007941 */ /* 0x000fea0003800000 */
.L_x_1588:
        /* <DEDUP_REMOVED lines=41> */
.L_x_1670:
[----:B--2---:R-:W-:Y:S01]  /*8280*/  FMNMX.FTZ R3, R0, R132, !PT ;  /* 0x0000008400037209 */ /* 0x004fe20007810000 */
[C---:B-1----:R-:W-:Y:S01]  /*8290*/  FMUL.FTZ R132, R133.reuse, c[0x0][0x2d0] ;  /* 0x0000b40085847a20 */ /* 0x042fe20000410000 */
[----:B------:R-:W-:Y:S01]  /*82a0*/  WARPSYNC 0xffffffff ;  /* 0xffffffff00007948 */ /* 0x000fe20003800000 */
[----:B------:R-:W-:Y:S01]  /*82b0*/  FADD.FTZ R0, -R133, R134 ;  /* 0x0000008685007221 */ /* 0x000fe20000010100 */
[----:B------:R-:W-:Y:S01]  /*82c0*/  ISETP.GT.AND P0, PT, R234, R242, PT ;  /* 0x000000f2ea00720c */ /* 0x000fe20003f04270 */
        /* <DEDUP_REMOVED lines=19> */
[----:B------:R-:W-:Y:S03]  /*8400*/  FFMA.FTZ R132, R33, c[0x0][0x2d0], -R132 ;  /* 0x0000b40021847a23 */ /* 0x000fe60000010884 */
[----:B------:R3:W-:Y:S10]  /*8410*/  MUFU.EX2 R13, R4 ;  /* 0x00000004000d7308 */ /* 0x0007f40000000800 */
[----:B------:R-:W4:Y:S10]  /*8420*/  MUFU.EX2 R9, R9 ;  /* 0x0000000900097308 */ /* 0x000f340000000800 */
[----:B------:R-:W-:Y:S01]  /*8430*/  MUFU.EX2 R132, R132 ;  /* 0x0000008400847308 */ /* 0x000fe20000000800 */
[----:B---3--:R-:W-:Y:S04]  /*8440*/  FMUL.FTZ R4, R3, c[0x0][0x2d0] ;  /* 0x0000b40003047a20 */ /* 0x008fe80000410000 */
        /* <DEDUP_REMOVED lines=16> */
[----:B------:R-:W-:Y:S02]  /*8550*/  FFMA.FTZ R172, R15, c[0x0][0x2d0], -R4 ;  /* 0x0000b4000fac7a23 */ /* 0x000fe40000010804 */
[----:B------:R-:W-:Y:S10]  /*8560*/  MUFU.EX2 R197, R173 ;  /* 0x000000ad00c57308 */ /* 0x000ff40000000800 */
[----:B------:R-:W-:Y:S10]  /*8570*/  MUFU.EX2 R196, R172 ;  /* 0x000000ac00c47308 */ /* 0x000ff40000000800 */
[----:B------:R-:W-:Y:S10]  /*8580*/  MUFU.EX2 R173, R189 ;  /* 0x000000bd00ad7308 */ /* 0x000ff40000000800 */
[----:B------:R-:W-:Y:S01]  /*8590*/  MUFU.EX2 R172, R190 ;  /* 0x000000be00ac7308 */ /* 0x000fe20000000800 */
[----:B-1----:R-:W-:Y:S01]  /*85a0*/  FFMA.FTZ R0, R2, R237, R12 ;  /* 0x000000ed02007223 */ /* 0x002fe2000001000c */
[----:B--2---:R-:W-:Y:S01]  /*85b0*/  F2FP.PACK_AB R168, R8, R12 ;  /* 0x0000000c08a8723e */ /* 0x004fe200000000ff */
[----:B------:R-:W-:Y:S01]  /*85c0*/  FMUL.FTZ R32, R2, R136 ;  /* 0x0000008802207220 */ /* 0x000fe20000410000 */
[----:B----4-:R-:W-:Y:S01]  /*85d0*/  F2FP.PACK_AB R170, R9, R13 ;  /* 0x0000000d09aa723e */ /* 0x010fe200000000ff */
[----:B------:R-:W-:Y:S01]  /*85e0*/  FADD.FTZ R5, R8, R0 ;  /* 0x0000000008057221 */ /* 0x000fe20000010000 */
[----:B---3--:R-:W-:Y:S01]  /*85f0*/  F2FP.PACK_AB R169, R7, R10 ;  /* 0x0000000a07a9723e */ /* 0x008fe200000000ff */
[----:B------:R-:W-:Y:S02]  /*8600*/  FADD.FTZ R0, -R3, R135 ;  /* 0x0000008703007221 */ /* 0x000fe40000010100 */
[----:B------:R-:W-:Y:S02]  /*8610*/  FMUL.FTZ R33, R2, R137 ;  /* 0x0000008902217220 */ /* 0x000fe40000410000 */
[----:B------:R-:W-:Y:S02]  /*8620*/  FMUL.FTZ R0, R0, c[0x0][0x2d0] ;  /* 0x0000b40000007a20 */ /* 0x000fe40000410000 */
[----:B------:R-:W-:Y:S02]  /*8630*/  FFMA.FTZ R135, R11, c[0x0][0x2d0], -R4 ;  /* 0x0000b4000b877a23 */ /* 0x000fe40000010804 */
[C---:B------:R-:W-:Y:S02]  /*8640*/  FMUL.FTZ R12, R2.reuse, R156 ;  /* 0x0000009c020c7220 */ /* 0x040fe40000410000 */
[----:B------:R-:W1:Y:S01]  /*8650*/  MUFU.EX2 R0, R0 ;  /* 0x0000000000007308 */ /* 0x000e620000000800 */
[C---:B------:R-:W-:Y:S02]  /*8660*/  FMUL.FTZ R17, R2.reuse, R153 ;  /* 0x0000009902117220 */ /* 0x040fe40000410000 */
[----:B------:R-:W-:Y:S02]  /*8670*/  FADD.FTZ R4, R13, R5 ;  /* 0x000000050d047221 */ /* 0x000fe40000010000 */
[C---:B------:R-:W-:Y:S02]  /*8680*/  FMUL.FTZ R5, R2.reuse, R165 ;  /* 0x000000a502057220 */ /* 0x040fe40000410000 */
[----:B------:R-:W-:Y:S02]  /*8690*/  FADD.FTZ R180, R9, R4 ;  /* 0x0000000409b47221 */ /* 0x000fe40000010000 */
        /* <DEDUP_REMOVED lines=9> */
[----:B------:R-:W-:Y:S02]  /*8730*/  FMUL.FTZ R25, R2, R145 ;  /* 0x0000009102197220 */ /* 0x000fe40000410000 */
[C---:B-1----:R-:W-:Y:S02]  /*8740*/  FMUL.FTZ R34, R0.reuse, R138 ;  /* 0x0000008a00227220 */ /* 0x042fe40000410000 */
[C---:B------:R-:W-:Y:S02]  /*8750*/  FMUL.FTZ R35, R0.reuse, R139 ;  /* 0x0000008b00237220 */ /* 0x040fe40000410000 */
[----:B------:R-:W1:Y:S01]  /*8760*/  LDSM.16.MT88.4 R136, [R210] ;  /* 0x00000000d288783b */ /* 0x000e620000004200 */
[C---:B------:R-:W-:Y:S01]  /*8770*/  FFMA.FTZ R6, R0.reuse, R236, R10 ;  /* 0x000000ec00067223 */ /* 0x040fe2000001000a */
[----:B------:R-:W-:Y:S01]  /*8780*/  MUFU.EX2 R148, R186 ;  /* 0x000000ba00947308 */ /* 0x000fe20000000800 */
[C---:B------:R-:W-:Y:S02]  /*8790*/  FMUL.FTZ R10, R0.reuse, R162 ;  /* 0x000000a2000a7220 */ /* 0x040fe40000410000 */
[----:B------:R-:W-:Y:S02]  /*87a0*/  FADD.FTZ R152, R7, R6 ;  /* 0x0000000607987221 */ /* 0x000fe40000010000 */
[C---:B------:R-:W-:Y:S02]  /*87b0*/  FMUL.FTZ R6, R0.reuse, R166 ;  /* 0x000000a600067220 */ /* 0x040fe40000410000 */
[C---:B------:R-:W-:Y:S02]  /*87c0*/  FMUL.FTZ R7, R0.reuse, R167 ;  /* 0x000000a700077220 */ /* 0x040fe40000410000 */
[C---:B------:R-:W-:Y:S01]  /*87d0*/  FMUL.FTZ R11, R0.reuse, R163 ;  /* 0x000000a3000b7220 */ /* 0x040fe20000410000 */
[----:B------:R-:W-:Y:S01]  /*87e0*/  MUFU.EX2 R135, R176 ;  /* 0x000000b000877308 */ /* 0x000fe20000000800 */
[----:B------:R-:W-:Y:S01]  /*87f0*/  FMUL.FTZ R14, R0, R158 ;  /* 0x0000009e000e7220 */ /* 0x000fe20000410000 */
[----:B------:R-:W-:Y:S01]  /*8800*/  LDSM.16.MT88.4 R160, [R210+0x1800] ;  /* 0x00180000d2a0783b */ /* 0x000fe20000004200 */
[----:B--2---:R-:W-:Y:S01]  /*8810*/  F2FP.PACK_AB R171, R156, R153 ;  /* 0x000000999cab723e */ /* 0x004fe200000000ff */
[C---:B------:R-:W-:Y:S02]  /*8820*/  FMUL.FTZ R18, R0.reuse, R154 ;  /* 0x0000009a00127220 */ /* 0x040fe40000410000 */
[C---:B------:R-:W-:Y:S02]  /*8830*/  FMUL.FTZ R19, R0.reuse, R155 ;  /* 0x0000009b00137220 */ /* 0x040fe40000410000 */
[C---:B------:R-:W-:Y:S02]  /*8840*/  FMUL.FTZ R22, R0.reuse, R150 ;  /* 0x0000009600167220 */ /* 0x040fe40000410000 */
[C---:B------:R-:W-:Y:S01]  /*8850*/  FMUL.FTZ R23, R0.reuse, R151 ;  /* 0x0000009700177220 */ /* 0x040fe20000410000 */
[----:B------:R-:W-:Y:S01]  /*8860*/  MUFU.EX2 R176, R181 ;  /* 0x000000b500b07308 */ /* 0x000fe20000000800 */
[C---:B------:R-:W-:Y:S02]  /*8870*/  FMUL.FTZ R26, R0.reuse, R146 ;  /* 0x00000092001a7220 */ /* 0x040fe40000410000 */
[----:B------:R-:W-:Y:S02]  /*8880*/  FMUL.FTZ R27, R0, R147 ;  /* 0x00000093001b7220 */ /* 0x000fe40000410000 */
[C---:B------:R-:W-:Y:S02]  /*8890*/  FMUL.FTZ R28, R2.reuse, R140 ;  /* 0x0000008c021c7220 */ /* 0x040fe40000410000 */
[----:B------:R-:W-:Y:S02]  /*88a0*/  FMUL.FTZ R29, R2, R141 ;  /* 0x0000008d021d7220 */ /* 0x000fe40000410000 */
[C---:B------:R-:W-:Y:S01]  /*88b0*/  FMUL.FTZ R30, R0.reuse, R142 ;  /* 0x0000008e001e7220 */ /* 0x040fe20000410000 */
[----:B------:R-:W2:Y:S01]  /*88c0*/  MUFU.EX2 R134, R179 ;  /* 0x000000b300867308 */ /* 0x000ea20000000800 */
[C---:B------:R-:W-:Y:S02]  /*88d0*/  FMUL.FTZ R31, R0.reuse, R143 ;  /* 0x0000008f001f7220 */ /* 0x040fe40000410000 */
[----:B------:R-:W-:Y:S01]  /*88e0*/  LDSM.16.MT88.4 R140, [R210+0x800] ;  /* 0x00080000d28c783b */ /* 0x000fe20000004200 */
[----:B------:R-:W-:Y:S02]  /*88f0*/  FMUL.FTZ R15, R0, R159 ;  /* 0x0000009f000f7220 */ /* 0x000fe40000410000 */
[C---:B------:R-:W-:Y:S01]  /*8900*/  FMUL.FTZ R24, R2.reuse, R144 ;  /* 0x0000009002187220 */ /* 0x040fe20000410000 */
[C---:B-1----:R-:W-:Y:S03]  /*8910*/  HMMA.16816.F32 R4, R168.reuse, R136, R4 ;  /* 0x00000088a804723c */ /* 0x042fe60000001804 */
[----:B------:R-:W-:Y:S02]  /*8920*/  MUFU.EX2 R144, R177 ;  /* 0x000000b100907308 */ /* 0x000fe40000000800 */
[C---:B------:R-:W-:Y:S02]  /*8930*/  FMUL.FTZ R36, R2.reuse, R36 ;  /* 0x0000002402247220 */ /* 0x040fe40000410000 */
[----:B------:R-:W-:Y:S01]  /*8940*/  FMUL.FTZ R37, R2, R37 ;  /* 0x0000002502257220 */ /* 0x000fe20000410000 */
[C---:B------:R-:W-:Y:S01]  /*8950*/  HMMA.16816.F32 R8, R168.reuse, R138, R8 ;  /* 0x0000008aa808723c */ /* 0x040fe20000001808 */
[----:B------:R-:W1:Y:S03]  /*8960*/  LDSM.16.MT88.4 R136, [R211] ;  /* 0x00000000d388783b */ /* 0x000e660000004200 */
[C---:B------:R-:W-:Y:S01]  /*8970*/  FMUL.FTZ R38, R0.reuse, R38 ;  /* 0x0000002600267220 */ /* 0x040fe20000410000 */
[----:B------:R-:W-:Y:S01]  /*8980*/  MUFU.EX2 R177, R182 ;  /* 0x000000b600b17308 */ /* 0x000fe20000000800 */
[----:B------:R-:W-:Y:S02]  /*8990*/  FMUL.FTZ R39, R0, R39 ;  /* 0x0000002700277220 */ /* 0x000fe40000410000 */
[C---:B------:R-:W-:Y:S04]  /*89a0*/  FMUL.FTZ R40, R2.reuse, R40 ;  /* 0x0000002802287220 */ /* 0x040fe80000410000 */
        /* <DEDUP_REMOVED lines=100> */
[----:B------:R-:W-:Y:S02]  /*8ff0*/  FMUL.FTZ R129, R2, R129 ;  /* 0x0000008102817220 */ /* 0x000fe40000410000 */
[----:B------:R-:W3:Y:S01]  /*9000*/  MUFU.EX2 R2, R178 ;  /* 0x000000b200027308 */ /* 0x000ee20000000800 */
[C---:B------:R-:W-:Y:S02]  /*9010*/  FMUL.FTZ R126, R0.reuse, R126 ;  /* 0x0000007e007e7220 */ /* 0x040fe40000410000 */
[C---:B------:R-:W-:Y:S02]  /*9020*/  FMUL.FTZ R127, R0.reuse, R127 ;  /* 0x0000007f007f7220 */ /* 0x040fe40000410000 */
[C---:B------:R-:W-:Y:S02]  /*9030*/  FMUL.FTZ R130, R0.reuse, R130 ;  /* 0x0000008200827220 */ /* 0x040fe40000410000 */
[----:B------:R-:W-:Y:S02]  /*9040*/  FMUL.FTZ R131, R0, R131 ;  /* 0x0000008300837220 */ /* 0x000fe40000410000 */
[----:B--2---:R-:W-:Y:S01]  /*9050*/  FADD.FTZ R0, R134, R180 ;  /* 0x000000b486007221 */ /* 0x004fe20000010000 */
[----:B------:R-:W2:Y:S10]  /*9060*/  MUFU.EX2 R178, R175 ;  /* 0x000000af00b27308 */ /* 0x000eb40000000800 */
[----:B------:R-:W-:Y:S01]  /*9070*/  MUFU.EX2 R175, R183 ;  /* 0x000000b700af7308 */ /* 0x000fe20000000800 */
[C---:B-1----:R-:W-:Y:S03]  /*9080*/  HMMA.16816.F32 R44, R168.reuse, R136, R44 ;  /* 0x00000088a82c723c */ /* 0x042fe6000000182c */
[----:B---3--:R-:W-:Y:S04]  /*9090*/  FADD.FTZ R0, R2, R0 ;  /* 0x0000000002007221 */ /* 0x008fe80000010000 */
[----:B------:R-:W-:Y:S01]  /*90a0*/  FADD.FTZ R0, R144, R0 ;  /* 0x0000000090007221 */ /* 0x000fe20000010000 */
[C---:B------:R-:W-:Y:S01]  /*90b0*/  HMMA.16816.F32 R48, R168.reuse, R138, R48 ;  /* 0x0000008aa830723c */ /* 0x040fe20000001830 */
[----:B------:R-:W1:Y:S03]  /*90c0*/  LDSM.16.MT88.4 R136, [R213+0x2000] ;  /* 0x00200000d588783b */ /* 0x000e660000004200 */
[C---:B------:R-:W-:Y:S04]  /*90d0*/  FADD.FTZ R0, R135.reuse, R0 ;  /* 0x0000000087007221 */ /* 0x040fe80000010000 */
        /* <DEDUP_REMOVED lines=31> */
[----:B------:R-:W-:Y:S03]  /*92d0*/  F2FP.PACK_AB R137, R196, R197 ;  /* 0x000000c5c489723e */ /* 0x000fe600000000ff */
[----:B------:R-:W-:Y:S02]  /*92e0*/  F2FP.PACK_AB R138, R135, R144 ;  /* 0x00000090878a723e */ /* 0x000fe400000000ff */
[----:B------:R-:W3:Y:S02]  /*92f0*/  LDSM.16.MT88.4 R144, [R211+0x800] ;  /* 0x00080000d390783b */ /* 0x000ee40000004200 */
[----:B------:R-:W4:Y:S01]  /*9300*/  MUFU.EX2 R2, R187 ;  /* 0x000000bb00027308 */ /* 0x000f220000000800 */
[----:B--2---:R-:W-:Y:S02]  /*9310*/  F2FP.PACK_AB R139, R178, R179 ;  /* 0x000000b3b28b723e */ /* 0x004fe400000000ff */
[----:B------:R-:W-:Y:S05]  /*9320*/  F2FP.PACK_AB R169, R172, R173 ;  /* 0x000000adaca9723e */ /* 0x000fea00000000ff */
[C---:B------:R-:W-:Y:S02]  /*9330*/  HMMA.16816.F32 R4, R136.reuse, R140, R4 ;  /* 0x0000008c8804723c */ /* 0x040fe40000001804 */
[----:B------:R-:W2:Y:S03]  /*9340*/  MUFU.EX2 R135, R185 ;  /* 0x000000b900877308 */ /* 0x000ea60000000800 */
[----:B-1----:R-:W-:Y:S03]  /*9350*/  FADD.FTZ R0, R134, R0 ;  /* 0x0000000086007221 */ /* 0x002fe60000010000 */
[C---:B------:R-:W-:Y:S01]  /*9360*/  HMMA.16816.F32 R8, R136.reuse, R142, R8 ;  /* 0x0000008e8808723c */ /* 0x040fe20000001808 */
[----:B------:R-:W1:Y:S03]  /*9370*/  LDSM.16.MT88.4 R140, [R213+0x800] ;  /* 0x00080000d58c783b */ /* 0x000e660000004200 */
[----:B----4-:R-:W-:Y:S04]  /*9380*/  FADD.FTZ R0, R2, R0 ;  /* 0x0000000002007221 */ /* 0x010fe80000010000 */
[----:B------:R-:W-:Y:S04]  /*9390*/  FADD.FTZ R0, R148, R0 ;  /* 0x0000000094007221 */ /* 0x000fe80000010000 */
[C---:B--2---:R-:W-:Y:S01]  /*93a0*/  FADD.FTZ R0, R135.reuse, R0 ;  /* 0x0000000087007221 */ /* 0x044fe20000010000 */
        /* <DEDUP_REMOVED lines=47> */
[----:B------:R-:W4:Y:S02]  /*96a0*/  MUFU.EX2 R135, R194 ;  /* 0x000000c200877308 */ /* 0x000f240000000800 */
[----:B------:R-:W-:Y:S02]  /*96b0*/  F2FP.PACK_AB R136, R2, R134 ;  /* 0x000000860288723e */ /* 0x000fe400000000ff */
[----:B------:R-:W-:Y:S02]  /*96c0*/  F2FP.PACK_AB R137, R176, R177 ;  /* 0x000000b1b089723e */ /* 0x000fe400000000ff */
[----:B------:R-:W-:Y:S04]  /*96d0*/  F2FP.PACK_AB R139, R174, R175 ;  /* 0x000000afae8b723e */ /* 0x000fe800000000ff */
[----:B------:R-:W-:Y:S03]  /*96e0*/  MUFU.EX2 R2, R193 ;  /* 0x000000c100027308 */ /* 0x000fe60000000800 */
[C---:B-1----:R-:W-:Y:S07]  /*96f0*/  HMMA.16816.F32 R4, R136.reuse, R140, R4 ;  /* 0x0000008c8804723c */ /* 0x042fee0000001804 */
[----:B------:R-:W1:Y:S01]  /*9700*/  MUFU.EX2 R134, R191 ;  /* 0x000000bf00867308 */ /* 0x000e620000000800 */
[C---:B------:R-:W-:Y:S01]  /*9710*/  HMMA.16816.F32 R8, R136.reuse, R142, R8 ;  /* 0x0000008e8808723c */ /* 0x040fe20000001808 */
[----:B------:R-:W5:Y:S03]  /*9720*/  LDSM.16.MT88.4 R140, [R212+0x1000] ;  /* 0x00100000d48c783b */ /* 0x000f660000004200 */
[----:B----4-:R-:W-:Y:S04]  /*9730*/  F2FP.PACK_AB R170, R132, R135 ;  /* 0x0000008784aa723e */ /* 0x010fe800000000ff */
[C---:B--2---:R-:W-:Y:S08]  /*9740*/  HMMA.16816.F32 R12, R136.reuse, R144, R12 ;  /* 0x00000090880c723c */ /* 0x044ff0000000180c */
[C---:B------:R-:W-:Y:S01]  /*9750*/  HMMA.16816.F32 R16, R136.reuse, R146, R16 ;  /* 0x000000928810723c */ /* 0x040fe20000001810 */
[----:B------:R-:W2:Y:S03]  /*9760*/  LDSM.16.MT88.4 R144, [R210+0x3000] ;  /* 0x00300000d290783b */ /* 0x000ea60000004200 */
[----:B-1----:R-:W-:Y:S01]  /*9770*/  F2FP.PACK_AB R168, R2, R134 ;  /* 0x0000008602a8723e */ /* 0x002fe200000000ff */
[----:B------:R-:W-:Y:S03]  /*9780*/  FADD.FTZ R0, R134, R0 ;  /* 0x0000000086007221 */ /* 0x000fe60000010000 */
[C---:B---3--:R-:W-:Y:S01]  /*9790*/  HMMA.16816.F32 R20, R136.reuse, R148, R20 ;  /* 0x000000948814723c */ /* 0x048fe20000001814 */
[----:B------:R-:W-:Y:S03]  /*97a0*/  MUFU.EX2 R134, R192 ;  /* 0x000000c000867308 */ /* 0x000fe60000000800 */
[----:B------:R-:W-:Y:S02]  /*97b0*/  FADD.FTZ R0, R2, R0 ;  /* 0x0000000002007221 */ /* 0x000fe40000010000 */
[----:B------:R-:W-:Y:S02]  /*97c0*/  FADD.FTZ R2, R153, R152 ;  /* 0x0000009899027221 */ /* 0x000fe40000010000 */
[C---:B------:R-:W-:Y:S01]  /*97d0*/  HMMA.16816.F32 R24, R136.reuse, R150, R24 ;  /* 0x000000968818723c */ /* 0x040fe20000001818 */
[----:B------:R-:W1:Y:S03]  /*97e0*/  LDSM.16.MT88.4 R148, [R211+0x3000] ;  /* 0x00300000d394783b */ /* 0x000e660000004200 */
[----:B------:R-:W-:Y:S01]  /*97f0*/  FADD.FTZ R0, R135, R0 ;  /* 0x0000000087007221 */ /* 0x000fe20000010000 */
[----:B------:R-:W-:Y:S03]  /*9800*/  MOV R135, R3 ;  /* 0x0000000300877202 */ /* 0x000fe60000000f00 */
[C---:B-----5:R-:W-:Y:S01]  /*9810*/  HMMA.16816.F32 R28, R136.reuse, R140, R28 ;  /* 0x0000008c881c723c */ /* 0x060fe2000000181c */
[----:B------:R-:W-:Y:S03]  /*9820*/  LDSM.16.MT88.4 R152, [R211+0x1800] ;  /* 0x00180000d398783b */ /* 0x000fe60000004200 */
[----:B------:R-:W-:Y:S02]  /*9830*/  FADD.FTZ R237, R132, R0 ;  /* 0x0000000084ed7221 */ /* 0x000fe40000010000 */
[----:B------:R-:W-:Y:S01]  /*9840*/  FADD.FTZ R0, R156, R2 ;  /* 0x000000029c007221 */ /* 0x000fe20000010000 */
[----:B------:R-:W3:Y:S01]  /*9850*/  MUFU.EX2 R132, R195 ;  /* 0x000000c300847308 */ /* 0x000ee20000000800 */
[C---:B------:R-:W-:Y:S01]  /*9860*/  HMMA.16816.F32 R32, R136.reuse, R142, R32 ;  /* 0x0000008e8820723c */ /* 0x040fe20000001820 */
[----:B------:R-:W4:Y:S03]  /*9870*/  LDSM.16.MT88.4 R140, [R213+0x3000] ;  /* 0x00300000d58c783b */ /* 0x000f260000004200 */
[----:B------:R-:W-:Y:S04]  /*9880*/  FADD.FTZ R0, R197, R0 ;  /* 0x00000000c5007221 */ /* 0x000fe80000010000 */
[----:B------:R-:W-:Y:S01]  /*9890*/  FADD.FTZ R0, R196, R0 ;  /* 0x00000000c4007221 */ /* 0x000fe20000010000 */
[C---:B--2---:R-:W-:Y:S03]  /*98a0*/  HMMA.16816.F32 R36, R136.reuse, R144, R36 ;  /* 0x000000908824723c */ /* 0x044fe60000001824 */
[----:B------:R-:W-:Y:S04]  /*98b0*/  FADD.FTZ R0, R179, R0 ;  /* 0x00000000b3007221 */ /* 0x000fe80000010000 */
[----:B------:R-:W-:Y:S01]  /*98c0*/  FADD.FTZ R0, R178, R0 ;  /* 0x00000000b2007221 */ /* 0x000fe20000010000 */
[C---:B------:R-:W-:Y:S01]  /*98d0*/  HMMA.16816.F32 R40, R136.reuse, R146, R40 ;  /* 0x000000928828723c */ /* 0x040fe20000001828 */
[----:B------:R-:W2:Y:S03]  /*98e0*/  LDSM.16.MT88.4 R144, [R212+0x3000] ;  /* 0x00300000d490783b */ /* 0x000ea60000004200 */
[----:B------:R-:W-:Y:S01]  /*98f0*/  FADD.FTZ R0, R177, R0 ;  /* 0x00000000b1007221 */ /* 0x000fe20000010000 */
[----:B---3--:R-:W-:Y:S03]  /*9900*/  F2FP.PACK_AB R171, R132, R134 ;  /* 0x0000008684ab723e */ /* 0x008fe600000000ff */
        /* <DEDUP_REMOVED lines=12> */
[----:B------:R-:W-:Y:S01]  /*99d0*/  FADD.FTZ R2, R134, R0 ;  /* 0x0000000086027221 */ /* 0x000fe20000010000 */
[----:B------:R-:W-:Y:S02]  /*99e0*/  IADD3 R0, R234, -0x1, RZ ;  /* 0xffffffffea007810 */ /* 0x000fe40007ffe0ff */
[----:B------:R-:W-:Y:S01]  /*99f0*/  MOV R134, R133 ;  /* 0x0000008500867202 */ /* 0x000fe20000000f00 */
        /* <DEDUP_REMOVED lines=24> */
[C---:B---3--:R-:W-:Y:S08]  /*9b80*/  HMMA.16816.F32 R124, R136.reuse, R140, R124 ;  /* 0x0000008c887c723c */ /* 0x048ff0000000187c */
[----:B------:R-:W-:Y:S01]  /*9b90*/  HMMA.16816.F32 R128, R136, R142, R128 ;  /* 0x0000008e8880723c */ /* 0x000fe20000001880 */
[----:B------:R-:W1:Y:S07]  /*9ba0*/  LDSM.16.MT88.4 R136, [R212+0x1800] ;  /* 0x00180000d488783b */ /* 0x000e6e0000004200 */
        /* <DEDUP_REMOVED lines=8> */
[C---:B--2---:R-:W-:Y:S08]  /*9c30*/  HMMA.16816.F32 R148, R168.reuse, R144, R20 ;  /* 0x00000090a894723c */ /* 0x044ff00000001814 */
[C---:B------:R-:W-:Y:S07]  /*9c40*/  HMMA.16816.F32 R144, R168.reuse, R146, R24 ;  /* 0x00000092a890723c */ /* 0x040fee0000001818 */
[----:B------:R-:W-:Y:S01]  /*9c50*/  MOV R24, R3 ;  /* 0x0000000300187202 */ /* 0x000fe20000000f00 */
        /* <DEDUP_REMOVED lines=34> */
[----:B------:R-:W-:Y:S07]  /*9e80*/  @!UPT UIADD3 URZ, URZ, URZ, URZ ;  /* 0x0000003f3f3ff290 */ /* 0x000fee000fffe03f */
[----:B------:R-:W-:-:S11]  /*9e90*/  @P0 BRA `(.L_x_1593) ;  /* 0xffffc79000000947 */ /* 0x000fd6000383ffff */
.L_x_1586:
[----:B------:R-:W-:Y:S05]  /*9ea0*/  BRA.DIV ~URZ, `(.L_x_1594) ;  /* 0x000069127f007947 */ /* 0x000fea000b800000 */
[----:B------:R1:W2:Y:S02]  /*9eb0*/  SHFL.BFLY PT, R0, R237, 0x2, 0x1f ;  /* 0x0c401f00ed007f89 */ /* 0x0002a400000e0000 */
.L_x_1671:
[----:B--2---:R-:W-:Y:S01]  /*9ec0*/  FADD.FTZ R4, R0, R237 ;  /* 0x000000ed00047221 */ /* 0x004fe20000010000 */
[----:B------:R-:W-:Y:S05]  /*9ed0*/  BRA.DIV ~URZ, `(.L_x_1595) ;  /* 0x000069327f007947 */ /* 0x000fea000b800000 */
[----:B------:R-:W2:Y:S02]  /*9ee0*/  SHFL.BFLY PT, R0, R236, 0x2, 0x1f ;  /* 0x0c401f00ec007f89 */ /* 0x000ea400000e0000 */
[----:B--2---:R-:W-:-:S02]  /*9ef0*/  FADD.FTZ R5, R0, R236 ;  /* 0x000000ec00057221 */ /* 0x004fc40000010000 */
[----:B------:R-:W2:Y:S04]  /*9f00*/  SHFL.BFLY PT, R0, R4, 0x1, 0x1f ;  /* 0x0c201f0004007f89 */ /* 0x000ea800000e0000 */
[----:B------:R3:W4:Y:S01]  /*9f10*/  SHFL.BFLY PT, R3, R5, 0x1, 0x1f ;  /* 0x0c201f0005037f89 */ /* 0x00072200000e0000 */
[----:B--2---:R-:W-:-:S05]  /*9f20*/  FADD.FTZ R4, R4, R0 ;  /* 0x0000000004047221 */ /* 0x004fca0000010000 */
.L_x_1672:
[----:B------:R-:W-:Y:S01]  /*9f30*/  FSETP.NE.FTZ.AND P1, PT, R4, RZ, PT ;  /* 0x000000ff0400720b */ /* 0x000fe20003f35000 */
[----:B----4-:R-:W-:Y:S01]  /*9f40*/  FADD.FTZ R3, R3, R5 ;  /* 0x0000000503037221 */ /* 0x010fe20000010000 */
[----:B------:R-:W-:Y:S02]  /*9f50*/  MOV R15, 0xff800000 ;  /* 0xff800000000f7802 */ /* 0x000fe40000000f00 */
[----:B------:R-:W-:Y:S02]  /*9f60*/  MOV R20, 0xff800000 ;  /* 0xff80000000147802 */ /* 0x000fe40000000f00 */
[----:B------:R-:W-:-:S07]  /*9f70*/  FSETP.NE.FTZ.AND P0, PT, R3, RZ, PT ;  /* 0x000000ff0300720b */ /* 0x000fce0003f15000 */
[----:B------:R-:W2:Y:S01]  /*9f80*/  @P1 MUFU.LG2 R0, R4 ;  /* 0x0000000400001308 */ /* 0x000ea20000000c00 */
[----:B------:R-:W-:-:S05]  /*9f90*/  @P1 MOV R2, 0x3f317218 ;  /* 0x3f31721800021802 */ /* 0x000fca0000000f00 */
[----:B------:R-:W-:Y:S02]  /*9fa0*/  @P1 FMUL.FTZ R2, R2, c[0x0][0x2d0] ;  /* 0x0000b40002021a20 */ /* 0x000fe40000410000 */
[----:B--2---:R-:W-:-:S04]  /*9fb0*/  @P1 FMUL.FTZ R0, R0, 0.69314718246459960938 ;  /* 0x3f31721800001820 */ /* 0x004fc80000410000 */
[----:B------:R-:W-:Y:S01]  /*9fc0*/  @P1 FFMA.FTZ R15, R2, R133, R0 ;  /* 0x00000085020f1223 */ /* 0x000fe20000010000 */
[----:B------:R-:W-:Y:S01]  /*9fd0*/  MOV R2, RZ ;  /* 0x000000ff00027202 */ /* 0x000fe20000000f00 */
[----:B------:R-:W2:Y:S08]  /*9fe0*/  @P0 MUFU.LG2 R0, R3 ;  /* 0x0000000300000308 */ /* 0x000eb00000000c00 */
[----:B------:R4:W5:Y:S01]  /*9ff0*/  @P1 MUFU.RCP R2, R4 ;  /* 0x0000000400021308 */ /* 0x0009620000001000 */
[----:B--2---:R-:W-:Y:S01]  /*a000*/  @P0 FMUL.FTZ R0, R0, 0.69314718246459960938 ;  /* 0x3f31721800000820 */ /* 0x004fe20000410000 */
[----:B----4-:R-:W-:Y:S01]  /*a010*/  @P0 MOV R4, 0x3f317218 ;  /* 0x3f31721800040802 */ /* 0x010fe20000000f00 */
[----:B-----5:R-:W-:-:S02]  /*a020*/  FMUL.FTZ R134, R2, R136 ;  /* 0x0000008802867220 */ /* 0x020fc40000410000 */
        /* <DEDUP_REMOVED lines=8> */
[----:B------:R-:W2:Y:S01]  /*a0b0*/  @P0 MUFU.RCP R0, R3 ;  /* 0x0000000300000308 */ /* 0x000ea20000001000 */
        /* <DEDUP_REMOVED lines=16> */
[----:B--2---:R-:W-:-:S02]  /*a1c0*/  FMUL.FTZ R156, R0, R46 ;  /* 0x0000002e009c7220 */ /* 0x004fc40000410000 */
        /* <DEDUP_REMOVED lines=30> */
[----:B------:R-:W-:Y:S02]  /*a3b0*/  FMUL.FTZ R55, R0, R79 ;  /* 0x0000004f00377220 */ /* 0x000fe40000410000 */
        /* <DEDUP_REMOVED lines=75> */
.L_x_1568:
[----:B------:R2:W5:Y:S04]  /*a870*/  LDL R6, [R1] ;  /* 0x0000000001067983 */ /* 0x0005680000100800 */
[----:B------:R-:W4:Y:S01]  /*a880*/  S2R R2, SR_TID.X ;  /* 0x0000000000027919 */ /* 0x000f220000002100 */
[----:B------:R-:W-:Y:S01]  /*a890*/  BSSY B0, `(.L_x_1596) ;  /* 0x0000011000007945 */ /* 0x000fe20003800000 */
[----:B----4-:R-:W-:-:S13]  /*a8a0*/  LOP3.LUT P0, RZ, R2, 0xff, RZ, 0xc0, !PT ;  /* 0x000000ff02ff7812 */ /* 0x010fda000780c0ff */
[----:B------:R-:W-:Y:S05]  /*a8b0*/  @P0 BRA `(.L_x_1597) ;  /* 0x000000e000000947 */ /* 0x000fea0003800000 */
[----:B--2---:R-:W2:Y:S01]  /*a8c0*/  S2R R2, SR_LANEID ;  /* 0x0000000000027919 */ /* 0x004ea20000000000 */
[----:B------:R-:W-:Y:S01]  /*a8d0*/  VOTEU.ANY UR4, UPT, PT ;  /* 0x0000000000047886 */ /* 0x000fe200038e0100 */
[----:B------:R-:W-:Y:S01]  /*a8e0*/  IMAD.MOV.U32 R4, RZ, RZ, c[0x0][0x560] ;  /* 0x00015800ff047624 */ /* 0x000fe200078e00ff */
[----:B------:R-:W2:Y:S01]  /*a8f0*/  FLO.U32 R3, UR4 ;  /* 0x0000000400037d00 */ /* 0x000ea200080e0000 */
[----:B---3--:R-:W-:Y:S01]  /*a900*/  IMAD.MOV.U32 R5, RZ, RZ, c[0x0][0x564] ;  /* 0x00015900ff057624 */ /* 0x008fe200078e00ff */
[----:B--2---:R-:W-:-:S06]  /*a910*/  ISETP.EQ.U32.AND P0, PT, R3, R2, PT ;  /* 0x000000020300720c */ /* 0x004fcc0003f02070 */
[----:B------:R-:W2:Y:S07]  /*a920*/  POPC R2, UR4 ;  /* 0x0000000400027d09 */ /* 0x000eae0008000000 */
[----:B--2---:R2:W3:Y:S04]  /*a930*/  @P0 ATOMG.E.ADD.STRONG.GPU PT, R2, [R4.64], R2 ;  /* 0x00000002040209a8 */ /* 0x0044e800081ee1c6 */
[----:B--2---:R-:W2:Y:S04]  /*a940*/  S2R R4, SR_LTMASK ;  /* 0x0000000000047919 */ /* 0x004ea80000003900 */
[----:B---3--:R2:W3:Y:S02]  /*a950*/  SHFL.IDX PT, R3, R2, R3, 0x1f ;  /* 0x00001f0302037589 */ /* 0x0084e400000e0000 */
[----:B--2---:R-:W-:-:S06]  /*a960*/  LOP3.LUT R2, R4, UR4, RZ, 0xc0, !PT ;  /* 0x0000000404027c12 */ /* 0x004fcc000f8ec0ff */
[----:B------:R-:W3:Y:S02]  /*a970*/  POPC R2, R2 ;  /* 0x0000000200027309 */ /* 0x000ee40000000000 */
[----:B---3-5:R-:W-:-:S05]  /*a980*/  IADD3 R6, R3, c[0x0][0xc], R2 ;  /* 0x0000030003067a10 */ /* 0x028fca0007ffe002 */
[----:B------:R2:W-:Y:S02]  /*a990*/  STL [R1], R6 ;  /* 0x0000000601007387 */ /* 0x0005e40000100800 */
.L_x_1597:
[----:B--2---:R-:W-:Y:S05]  /*a9a0*/  BSYNC B0 ;  /* 0x0000000000007941 */ /* 0x004fea0003800000 */
.L_x_1596:
[----:B------:R-:W-:Y:S01]  /*a9b0*/  PRMT R0, R0, 0x9910, RZ ;  /* 0x0000991000007816 */ /* 0x000fe200000000ff */
[----:B------:R-:W-:Y:S01]  /*a9c0*/  BSSY B1, `(.L_x_1598) ;  /* 0x0000424000017945 */ /* 0x000fe20003800000 */
[----:B-----5:R-:W-:Y:S02]  /*a9d0*/  IMAD.MOV.U32 R106, RZ, RZ, R6 ;  /* 0x000000ffff6a7224 */ /* 0x020fe400078e0006 */
[----:B------:R-:W-:-:S13]  /*a9e0*/  ISETP.NE.AND P0, PT, R0, RZ, PT ;  /* 0x000000ff0000720c */ /* 0x000fda0003f05270 */
[----:B------:R-:W-:Y:S05]  /*a9f0*/  @!P0 BRA `(.L_x_1599) ;  /* 0x0000339000008947 */ /* 0x000fea0003800000 */
[----:B---3--:R-:W2:Y:S04]  /*aa00*/  LDL R5, [R1+0x24] ;  /* 0x0000240001057983 */ /* 0x008ea80000100800 */
        /* <DEDUP_REMOVED lines=14> */
[----:B--2---:R-:W-:Y:S02]  /*aaf0*/  F2FP.PACK_AB R2, R27, R26 ;  /* 0x0000001a1b02723e */ /* 0x004fe400000000ff */
[----:B-1----:R-:W-:-:S03]  /*ab00*/  F2FP.PACK_AB R0, R153, R152 ;  /* 0x000000989900723e */ /* 0x002fc600000000ff */
        /* <DEDUP_REMOVED lines=144> */
.L_x_1600:
[----:B-1----:R-:W2:Y:S04]  /*b410*/  LDL.LU R6, [R1+0x14] ;  /* 0x0000140001067983 */ /* 0x002ea80000300800 */
[----:B------:R-:W3:Y:S04]  /*b420*/  LDL.LU R3, [R1+0x8] ;  /* 0x0000080001037983 */ /* 0x000ee80000300800 */
[----:B------:R-:W4:Y:S04]  /*b430*/  LDL.LU R2, [R1+0x4c] ;  /* 0x00004c0001027983 */ /* 0x000f280000300800 */
[----:B------:R-:W4:Y:S01]  /*b440*/  LDL R110, [R1+0x48] ;  /* 0x00004800016e7983 */ /* 0x000f220000100800 */
[----:B------:R-:W-:Y:S01]  /*b450*/  IMAD.MOV.U32 R10, RZ, RZ, 0x368 ;  /* 0x00000368ff0a7424 */ /* 0x000fe200078e00ff */
[----:B------:R-:W-:-:S02]  /*b460*/  ISETP.GT.AND P2, PT, R5, 0x1, PT ;  /* 0x000000010500780c */ /* 0x000fc40003f44270 */
[----:B------:R-:W4:Y:S02]  /*b470*/  LDL R107, [R1+0x150] ;  /* 0x00015000016b7983 */ /* 0x000f240000100800 */
[----:B------:R-:W-:Y:S02]  /*b480*/  SEL R10, R10, 0x328, P2 ;  /* 0x000003280a0a7807 */ /* 0x000fe40001000000 */
[----:B------:R-:W4:Y:S01]  /*b490*/  LDL R21, [R1+0x4] ;  /* 0x0000040001157983 */ /* 0x000f220000100800 */
[----:B------:R-:W-:Y:S01]  /*b4a0*/  ISETP.NE.U32.AND P0, PT, RZ, c[0x0][0x500], PT ;  /* 0x00014000ff007a0c */ /* 0x000fe20003f05070 */
[----:B------:R-:W1:Y:S03]  /*b4b0*/  LDC.64 R4, c[0x0][R10+0x170] ;  /* 0x00005c000a047b82 */ /* 0x000e660000000a00 */
[----:B------:R-:W-:-:S05]  /*b4c0*/  ISETP.NE.AND.EX P0, PT, RZ, c[0x0][0x504], PT, P0 ;  /* 0x00014100ff007a0c */ /* 0x000fca0003f05300 */
[----:B------:R-:W1:Y:S08]  /*b4d0*/  LDC.64 R12, c[0x0][R10+0x168] ;  /* 0x00005a000a0c7b82 */ /* 0x000e700000000a00 */
[----:B------:R1:W1:Y:S08]  /*b4e0*/  LDC.64 R18, c[0x0][R10+0x178] ;  /* 0x00005e000a127b82 */ /* 0x0002700000000a00 */
[----:B------:R1:W1:Y:S01]  /*b4f0*/  LDC.64 R16, c[0x0][R10+0x160] ;  /* 0x000058000a107b82 */ /* 0x0002620000000a00 */
[----:B--2---:R-:W-:-:S02]  /*b500*/  SEL R8, R6, RZ, !P0 ;  /* 0x000000ff06087207 */ /* 0x004fc40004000000 */
[----:B---3--:R-:W-:Y:S02]  /*b510*/  LOP3.LUT R11, R3, 0xffff, RZ, 0xc0, !PT ;  /* 0x0000ffff030b7812 */ /* 0x008fe400078ec0ff */
[----:B----4-:R-:W-:Y:S01]  /*b520*/  SEL R3, R2, RZ, !P0 ;  /* 0x000000ff02037207 */ /* 0x010fe20004000000 */
[-C--:B-1----:R-:W-:Y:S02]  /*b530*/  IMAD R2, R5, R8.reuse, RZ ;  /* 0x0000000805027224 */ /* 0x082fe400078e02ff */
        /* <DEDUP_REMOVED lines=10> */
[----:B------:R-:W-:-:S05]  /*b5e0*/  SEL R2, R110, RZ, P2 ;  /* 0x000000ff6e027207 */ /* 0x000fca0001000000 */
[-C--:B------:R-:W-:Y:S02]  /*b5f0*/  IMAD.WIDE.U32 R4, R18, R2.reuse, RZ ;  /* 0x0000000212047225 */ /* 0x080fe400078e00ff */
[----:B------:R-:W2:Y:S02]  /*b600*/  LDL R18, [R1+0x14c] ;  /* 0x00014c0001127983 */ /* 0x000ea40000100800 */
[----:B------:R-:W-:Y:S02]  /*b610*/  IMAD R6, R19, R2, RZ ;  /* 0x0000000213067224 */ /* 0x000fe400078e02ff */
[----:B------:R-:W-:-:S04]  /*b620*/  @P1 IMAD.HI.U32 R3, R10, c[0x0][0x4ec], RZ ;  /* 0x00013b000a031a27 */ /* 0x000fc800078e00ff */
[----:B------:R-:W-:Y:S01]  /*b630*/  IMAD.MOV.U32 R2, RZ, RZ, R10 ;  /* 0x000000ffff027224 */ /* 0x000fe200078e000a */
[----:B------:R-:W-:Y:S01]  /*b640*/  @P1 SHF.R.U32.HI R2, RZ, c[0x0][0x4f0], R3 ;  /* 0x00013c00ff021a19 */ /* 0x000fe20000011603 */
[----:B------:R-:W-:Y:S01]  /*b650*/  IMAD.IADD R6, R5, 0x1, R6 ;  /* 0x0000000105067824 */ /* 0x000fe200078e0206 */
[----:B------:R-:W1:Y:S02]  /*b660*/  S2R R13, SR_TID.X ;  /* 0x00000000000d7919 */ /* 0x000e640000002100 */
[----:B------:R-:W-:Y:S02]  /*b670*/  IADD3 R4, P3, P0, R2, R9, R4 ;  /* 0x0000000902047210 */ /* 0x000fe4000787e004 */
[--C-:B------:R-:W-:Y:S01]  /*b680*/  SHF.R.S32.HI R5, RZ, 0x1f, R2.reuse ;  /* 0x0000001fff057819 */ /* 0x100fe20000011402 */
[----:B------:R-:W-:Y:S01]  /*b690*/  IMAD.MOV R2, RZ, RZ, -R2 ;  /* 0x000000ffff027224 */ /* 0x000fe200078e0a02 */
[----:B------:R-:W-:-:S03]  /*b6a0*/  SHF.R.S32.HI R9, RZ, 0x1f, R0 ;  /* 0x0000001fff097819 */ /* 0x000fc60000011400 */
[----:B------:R-:W-:Y:S01]  /*b6b0*/  IMAD R2, R2, c[0x0][0x4e8], R10 ;  /* 0x00013a0002027a24 */ /* 0x000fe200078e020a */
[----:B------:R-:W-:-:S04]  /*b6c0*/  IADD3.X R3, R12, R7, R9, P5, P4 ;  /* 0x000000070c037210 */ /* 0x000fc80002fe8409 */
[----:B------:R-:W-:Y:S01]  /*b6d0*/  IADD3.X R5, R5, R3, R6, P3, P0 ;  /* 0x0000000305057210 */ /* 0x000fe20001fe0406 */
[----:B------:R-:W-:Y:S01]  /*b6e0*/  IMAD R3, R17, R2, RZ ;  /* 0x0000000211037224 */ /* 0x000fe200078e02ff */
[----:B------:R-:W-:-:S05]  /*b6f0*/  SHF.R.S32.HI R6, RZ, 0x1f, R2 ;  /* 0x0000001fff067819 */ /* 0x000fca0000011402 */
[C---:B------:R-:W-:Y:S02]  /*b700*/  IMAD R6, R16.reuse, R6, R3 ;  /* 0x0000000610067224 */ /* 0x040fe400078e0203 */
[----:B------:R-:W-:-:S04]  /*b710*/  IMAD.WIDE.U32 R2, R16, R2, R4 ;  /* 0x0000000210027225 */ /* 0x000fc800078e0004 */
[----:B------:R-:W-:Y:S02]  /*b720*/  IMAD.MOV.U32 R4, RZ, RZ, c[0x0][0x4a8] ;  /* 0x00012a00ff047624 */ /* 0x000fe400078e00ff */
[----:B------:R-:W-:Y:S01]  /*b730*/  IMAD.MOV.U32 R5, RZ, RZ, c[0x0][0x4ac] ;  /* 0x00012b00ff057624 */ /* 0x000fe200078e00ff */
[----:B-1----:R-:W-:Y:S02]  /*b740*/  SHF.R.S32.HI R107, RZ, 0x1f, R13 ;  /* 0x0000001fff6b7819 */ /* 0x002fe4000001140d */
[----:B------:R-:W-:Y:S01]  /*b750*/  SEL R4, R4, c[0x0][0x450], P2 ;  /* 0x0001140004047a07 */ /* 0x000fe20001000000 */
[----:B------:R-:W-:Y:S01]  /*b760*/  IMAD.IADD R3, R3, 0x1, R6 ;  /* 0x0000000103037824 */ /* 0x000fe200078e0206 */
[----:B------:R-:W-:Y:S02]  /*b770*/  SEL R5, R5, c[0x0][0x454], P2 ;  /* 0x0001150005057a07 */ /* 0x000fe40001000000 */
[----:B------:R-:W-:Y:S02]  /*b780*/  LEA R4, P0, R2, R4, 0x2 ;  /* 0x0000000402047211 */ /* 0x000fe400078010ff */
[----:B------:R-:W-:-:S02]  /*b790*/  LEA.HI R107, R107, R13, RZ, 0x5 ;  /* 0x0000000d6b6b7211 */ /* 0x000fc400078f28ff */
        /* <DEDUP_REMOVED lines=18> */
[----:B------:R-:W-:Y:S01]  /*b8c0*/  IMAD R9, R9, c[0x0][0x3a0], RZ ;  /* 0x0000e80009097a24 */ /* 0x000fe200078e02ff */
[----:B-1----:R-:W-:Y:S01]  /*b8d0*/  LEA R4, R235, R243, 0x5 ;  /* 0x000000f3eb047211 */ /* 0x002fe200078e28ff */
[C---:B------:R-:W-:Y:S01]  /*b8e0*/  IMAD.WIDE.U32 R2, R0.reuse, c[0x0][0x3a0], RZ ;  /* 0x0000e80000027a25 */ /* 0x040fe200078e00ff */
[----:B------:R-:W-:Y:S01]  /*b8f0*/  SHF.R.S32.HI R5, RZ, 0x1f, R8 ;  /* 0x0000001fff057819 */ /* 0x000fe20000011408 */
[----:B------:R1:W2:Y:S01]  /*b900*/  LDS.128 R28, [R229+0x80] ;  /* 0x00008000e51c7984 */ /* 0x0002a20000000c00 */
[----:B------:R-:W-:Y:S01]  /*b910*/  LEA R4, R21, R4, 0x7 ;  /* 0x0000000415047211 */ /* 0x000fe200078e38ff */
[----:B------:R-:W-:Y:S02]  /*b920*/  IMAD R0, R0, c[0x0][0x3a4], R9 ;  /* 0x0000e90000007a24 */ /* 0x000fe400078e0209 */
[----:B------:R1:W3:Y:S01]  /*b930*/  LDS.128 R44, [R229+0x1080] ;  /* 0x00108000e52c7984 */ /* 0x0002e20000000c00 */
[----:B------:R-:W-:-:S02]  /*b940*/  IMAD R5, R5, c[0x0][0x3f0], RZ ;  /* 0x0000fc0005057a24 */ /* 0x000fc400078e02ff */
[----:B------:R-:W-:Y:S01]  /*b950*/  IADD3 R3, R3, R0, RZ ;  /* 0x0000000003037210 */ /* 0x000fe20007ffe0ff */
[----:B------:R-:W-:Y:S01]  /*b960*/  @P1 IMAD.HI.U32 R6, R4, c[0x0][0x4ec], RZ ;  /* 0x00013b0004061a27 */ /* 0x000fe200078e00ff */
[----:B------:R1:W4:Y:S01]  /*b970*/  LDS.128 R60, [R229+0x2080] ;  /* 0x00208000e53c7984 */ /* 0x0003220000000c00 */
[----:B------:R-:W-:Y:S02]  /*b980*/  MOV R0, R4 ;  /* 0x0000000400007202 */ /* 0x000fe40000000f00 */
[C---:B------:R-:W-:Y:S01]  /*b990*/  IMAD.WIDE.U32 R2, R11.reuse, c[0x0][0x3e8], R2 ;  /* 0x0000fa000b027a25 */ /* 0x040fe200078e0002 */
[----:B------:R1:W1:Y:S01]  /*b9a0*/  LDS.128 R72, [R229+0x3080] ;  /* 0x00308000e5487984 */ /* 0x0002620000000c00 */
[----:B------:R-:W-:Y:S02]  /*b9b0*/  @P1 SHF.R.U32.HI R0, RZ, c[0x0][0x4f0], R6 ;  /* 0x00013c00ff001a19 */ /* 0x000fe40000011606 */
[----:B------:R-:W-:Y:S01]  /*b9c0*/  IMAD R3, R11, c[0x0][0x3ec], R3 ;  /* 0x0000fb000b037a24 */ /* 0x000fe200078e0203 */
[----:B------:R1:W1:Y:S01]  /*b9d0*/  LDS.128 R24, [R229+0x4080] ;  /* 0x00408000e5187984 */ /* 0x0002620000000c00 */
[C---:B------:R-:W-:Y:S01]  /*b9e0*/  IMAD R7, R8.reuse, c[0x0][0x3f4], R5 ;  /* 0x0000fd0008077a24 */ /* 0x040fe200078e0205 */
[----:B------:R-:W-:Y:S01]  /*b9f0*/  SHF.R.S32.HI R6, RZ, 0x1f, R0 ;  /* 0x0000001fff067819 */ /* 0x000fe20000011400 */
[----:B------:R-:W-:Y:S01]  /*ba00*/  IMAD.WIDE.U32 R2, R8, c[0x0][0x3f0], R2 ;  /* 0x0000fc0008027a25 */ /* 0x000fe200078e0002 */
[----:B------:R1:W1:Y:S01]  /*ba10*/  LDS.128 R40, [R229+0x5080] ;  /* 0x00508000e5287984 */ /* 0x0002620000000c00 */
[----:B------:R-:W-:-:S02]  /*ba20*/  IADD3 R5, -R0, RZ, RZ ;  /* 0x000000ff00057210 */ /* 0x000fc40007ffe1ff */
[----:B------:R-:W-:Y:S01]  /*ba30*/  IMAD R6, R6, c[0x0][0x3e0], RZ ;  /* 0x0000f80006067a24 */ /* 0x000fe200078e02ff */
[----:B------:R1:W1:Y:S01]  /*ba40*/  LDS.128 R56, [R229+0x6080] ;  /* 0x00608000e5387984 */ /* 0x0002620000000c00 */
[----:B------:R-:W-:Y:S01]  /*ba50*/  IADD3 R3, R3, R7, RZ ;  /* 0x0000000703037210 */ /* 0x000fe20007ffe0ff */
[----:B------:R-:W-:Y:S02]  /*ba60*/  IMAD R4, R5, c[0x0][0x4e8], R4 ;  /* 0x00013a0005047a24 */ /* 0x000fe400078e0204 */
        /* <DEDUP_REMOVED lines=18> */
[----:B------:R1:W1:Y:S01]  /*bb90*/  LDS.128 R76, [R229+0xf080] ;  /* 0x00f08000e54c7984 */ /* 0x0002620000000c00 */
[----:B------:R-:W-:Y:S05]  /*bba0*/  BRA.DIV ~URZ, `(.L_x_1602) ;  /* 0x00004d627f007947 */ /* 0x000fea000b800000 */
[----:B--234-:R2:W3:Y:S02]  /*bbb0*/  SHFL.IDX PT, R4, R5, RZ, 0x181f ;  /* 0x00181fff05047589 */ /* 0x01c4e400000e0000 */
.L_x_1673:
[----:B------:R-:W-:Y:S05]  /*bbc0*/  BRA.DIV ~URZ, `(.L_x_1603) ;  /* 0x00004db27f007947 */ /* 0x000fea000b800000 */
[----:B------:R4:W2:Y:S02]  /*bbd0*/  SHFL.IDX PT, R0, R14, RZ, 0x181f ;  /* 0x00181fff0e007589 */ /* 0x0008a400000e0000 */
.L_x_1674:
[----:B------:R-:W5:Y:S01]  /*bbe0*/  LDL.LU R2, [R1+0x4] ;  /* 0x0000040001027983 */ /* 0x000f620000300800 */
[----:B------:R-:W-:Y:S01]  /*bbf0*/  BSSY B0, `(.L_x_1604) ;  /* 0x0000018000007945 */ /* 0x000fe20003800000 */
[----:B-----5:R-:W-:-:S04]  /*bc00*/  LEA R12, R2, R243, 0x7 ;  /* 0x000000f3020c7211 */ /* 0x020fc800078e38ff */
[----:B------:R-:W-:-:S13]  /*bc10*/  ISETP.GE.AND P0, PT, R12, R13, PT ;  /* 0x0000000d0c00720c */ /* 0x000fda0003f06270 */
[----:B------:R-:W-:Y:S05]  /*bc20*/  @P0 BRA `(.L_x_1605) ;  /* 0x0000014000000947 */ /* 0x000fea0003800000 */
[----:B------:R-:W-:Y:S02]  /*bc30*/  ISETP.GE.AND P6, PT, R231, c[0x0][0x3c8], PT ;  /* 0x0000f200e7007a0c */ /* 0x000fe40003fc6270 */
[----:B------:R-:W-:Y:S02]  /*bc40*/  ISETP.GE.AND P5, PT, R240, c[0x0][0x3c8], PT ;  /* 0x0000f200f0007a0c */ /* 0x000fe40003fa6270 */
[----:B------:R-:W-:Y:S02]  /*bc50*/  ISETP.GE.AND P4, PT, R239, c[0x0][0x3c8], PT ;  /* 0x0000f200ef007a0c */ /* 0x000fe40003f86270 */
[----:B------:R-:W-:Y:S02]  /*bc60*/  ISETP.GE.AND P3, PT, R241, c[0x0][0x3c8], PT ;  /* 0x0000f200f1007a0c */ /* 0x000fe40003f66270 */
[----:B------:R-:W-:Y:S02]  /*bc70*/  SHF.R.S32.HI R2, RZ, 0x1f, R231 ;  /* 0x0000001fff027819 */ /* 0x000fe400000114e7 */
[----:B------:R-:W-:-:S02]  /*bc80*/  SHF.R.S32.HI R81, RZ, 0x1f, R240 ;  /* 0x0000001fff517819 */ /* 0x000fc400000114f0 */
[----:B------:R-:W-:Y:S02]  /*bc90*/  SHF.R.S32.HI R80, RZ, 0x1f, R239 ;  /* 0x0000001fff507819 */ /* 0x000fe400000114ef */
[-C--:B--2---:R-:W-:Y:S02]  /*bca0*/  @!P6 LEA R10, P0, R231, R0.reuse, 0x1 ;  /* 0x00000000e70ae211 */ /* 0x084fe400078008ff */
[-C--:B------:R-:W-:Y:S02]  /*bcb0*/  @!P5 LEA R8, P2, R240, R0.reuse, 0x1 ;  /* 0x00000000f008d211 */ /* 0x080fe400078408ff */
[----:B------:R-:W-:Y:S02]  /*bcc0*/  @!P4 LEA R6, P1, R239, R0, 0x1 ;  /* 0x00000000ef06c211 */ /* 0x000fe400078208ff */
[----:B---3--:R-:W-:Y:S02]  /*bcd0*/  @!P6 LEA.HI.X R11, R231, R4, R2, 0x1, P0 ;  /* 0x00000004e70be211 */ /* 0x008fe400000f0c02 */
[----:B------:R-:W-:-:S02]  /*bce0*/  SHF.R.S32.HI R15, RZ, 0x1f, R241 ;  /* 0x0000001fff0f7819 */ /* 0x000fc400000114f1 */
[----:B------:R-:W-:Y:S01]  /*bcf0*/  @!P3 LEA R2, P0, R241, R0, 0x1 ;  /* 0x00000000f102b211 */ /* 0x000fe200078008ff */
[----:B------:R2:W-:Y:S01]  /*bd00*/  @!P6 ST.E.128 [R10.64], R28 ;  /* 0x0000001c0a00e985 */ /* 0x0005e2000c101d06 */
[-C--:B------:R-:W-:Y:S02]  /*bd10*/  @!P5 LEA.HI.X R9, R240, R4.reuse, R81, 0x1, P2 ;  /* 0x00000004f009d211 */ /* 0x080fe400010f0c51 */
[-C--:B------:R-:W-:Y:S02]  /*bd20*/  @!P4 LEA.HI.X R7, R239, R4.reuse, R80, 0x1, P1 ;  /* 0x00000004ef07c211 */ /* 0x080fe400008f0c50 */
[----:B------:R-:W-:Y:S01]  /*bd30*/  @!P3 LEA.HI.X R3, R241, R4, R15, 0x1, P0 ;  /* 0x00000004f103b211 */ /* 0x000fe200000f0c0f */
[----:B-1----:R2:W-:Y:S04]  /*bd40*/  @!P5 ST.E.128 [R8.64], R24 ;  /* 0x000000180800d985 */ /* 0x0025e8000c101d06 */
[----:B------:R2:W-:Y:S04]  /*bd50*/  @!P4 ST.E.128 [R6.64], R20 ;  /* 0x000000140600c985 */ /* 0x0005e8000c101d06 */
[----:B------:R2:W-:Y:S02]  /*bd60*/  @!P3 ST.E.128 [R2.64], R16 ;  /* 0x000000100200b985 */ /* 0x0005e4000c101d06 */
.L_x_1605:
[----:B------:R-:W-:Y:S05]  /*bd70*/  BSYNC B0 ;  /* 0x0000000000007941 */ /* 0x000fea0003800000 */
.L_x_1604:
[----:B------:R-:W-:Y:S05]  /*bd80*/  BRA.DIV ~URZ, `(.L_x_1606) ;  /* 0x00004c627f007947 */ /* 0x000fea000b800000 */
[----:B---3--:R3:W4:Y:S04]  /*bd90*/  SHFL.IDX PT, R4, R5, 0x1, 0x181f ;  /* 0x00381f0005047f89 */ /* 0x00872800000e0000 */
[----:B--2---:R3:W2:Y:S02]  /*bda0*/  SHFL.IDX PT, R0, R14, 0x1, 0x181f ;  /* 0x00381f000e007f89 */ /* 0x0046a400000e0000 */
.L_x_1675:
[----:B------:R-:W-:Y:S01]  /*bdb0*/  IADD3 R2, R12, 0x20, RZ ;  /* 0x000000200c027810 */ /* 0x000fe20007ffe0ff */
[----:B------:R-:W-:Y:S03]  /*bdc0*/  BSSY B0, `(.L_x_1607) ;  /* 0x0000017000007945 */ /* 0x000fe60003800000 */
[----:B------:R-:W-:-:S13]  /*bdd0*/  ISETP.GE.AND P0, PT, R2, R13, PT ;  /* 0x0000000d0200720c */ /* 0x000fda0003f06270 */
[----:B------:R-:W-:Y:S05]  /*bde0*/  @P0 BRA `(.L_x_1608) ;  /* 0x0000014000000947 */ /* 0x000fea0003800000 */
[----:B------:R-:W-:Y:S02]  /*bdf0*/  ISETP.GE.AND P3, PT, R231, c[0x0][0x3c8], PT ;  /* 0x0000f200e7007a0c */ /* 0x000fe40003f66270 */
[----:B------:R-:W-:Y:S02]  /*be00*/  ISETP.GE.AND P2, PT, R240, c[0x0][0x3c8], PT ;  /* 0x0000f200f0007a0c */ /* 0x000fe40003f46270 */
[----:B------:R-:W-:Y:S02]  /*be10*/  ISETP.GE.AND P1, PT, R239, c[0x0][0x3c8], PT ;  /* 0x0000f200ef007a0c */ /* 0x000fe40003f26270 */
[----:B------:R-:W-:Y:S02]  /*be20*/  ISETP.GE.AND P0, PT, R241, c[0x0][0x3c8], PT ;  /* 0x0000f200f1007a0c */ /* 0x000fe40003f06270 */
[----:B------:R-:W-:Y:S02]  /*be30*/  SHF.R.S32.HI R3, RZ, 0x1f, R231 ;  /* 0x0000001fff037819 */ /* 0x000fe400000114e7 */
[----:B-1----:R-:W-:-:S02]  /*be40*/  SHF.R.S32.HI R17, RZ, 0x1f, R240 ;  /* 0x0000001fff117819 */ /* 0x002fc400000114f0 */
[----:B------:R-:W-:Y:S02]  /*be50*/  SHF.R.S32.HI R16, RZ, 0x1f, R239 ;  /* 0x0000001fff107819 */ /* 0x000fe400000114ef */
[-C--:B--2---:R-:W-:Y:S02]  /*be60*/  @!P3 LEA R10, P4, R231, R0.reuse, 0x1 ;  /* 0x00000000e70ab211 */ /* 0x084fe400078808ff */
[-C--:B------:R-:W-:Y:S02]  /*be70*/  @!P2 LEA R8, P6, R240, R0.reuse, 0x1 ;  /* 0x00000000f008a211 */ /* 0x080fe400078c08ff */
[----:B------:R-:W-:Y:S02]  /*be80*/  @!P1 LEA R6, P5, R239, R0, 0x1 ;  /* 0x00000000ef069211 */ /* 0x000fe400078a08ff */
[----:B----4-:R-:W-:Y:S02]  /*be90*/  @!P3 LEA.HI.X R11, R231, R4, R3, 0x1, P4 ;  /* 0x00000004e70bb211 */ /* 0x010fe400020f0c03 */
[----:B------:R-:W-:-:S02]  /*bea0*/  SHF.R.S32.HI R15, RZ, 0x1f, R241 ;  /* 0x0000001fff0f7819 */ /* 0x000fc400000114f1 */
[----:B------:R-:W-:Y:S01]  /*beb0*/  @!P0 LEA R2, P4, R241, R0, 0x1 ;  /* 0x00000000f1028211 */ /* 0x000fe200078808ff */
[----:B------:R1:W-:Y:S01]  /*bec0*/  @!P3 ST.E.128 [R10.64], R44 ;  /* 0x0000002c0a00b985 */ /* 0x0003e2000c101d06 */
[-C--:B------:R-:W-:Y:S02]  /*bed0*/  @!P2 LEA.HI.X R9, R240, R4.reuse, R17, 0x1, P6 ;  /* 0x00000004f009a211 */ /* 0x080fe400030f0c11 */
[-C--:B------:R-:W-:Y:S02]  /*bee0*/  @!P1 LEA.HI.X R7, R239, R4.reuse, R16, 0x1, P5 ;  /* 0x00000004ef079211 */ /* 0x080fe400028f0c10 */
[----:B------:R-:W-:Y:S01]  /*bef0*/  @!P0 LEA.HI.X R3, R241, R4, R15, 0x1, P4 ;  /* 0x00000004f1038211 */ /* 0x000fe200020f0c0f */
[----:B------:R1:W-:Y:S04]  /*bf00*/  @!P2 ST.E.128 [R8.64], R40 ;  /* 0x000000280800a985 */ /* 0x0003e8000c101d06 */
[----:B------:R1:W-:Y:S04]  /*bf10*/  @!P1 ST.E.128 [R6.64], R36 ;  /* 0x0000002406009985 */ /* 0x0003e8000c101d06 */
[----:B------:R1:W-:Y:S02]  /*bf20*/  @!P0 ST.E.128 [R2.64], R32 ;  /* 0x0000002002008985 */ /* 0x0003e4000c101d06 */
.L_x_1608:
[----:B------:R-:W-:Y:S05]  /*bf30*/  BSYNC B0 ;  /* 0x0000000000007941 */ /* 0x000fea0003800000 */
.L_x_1607:
[----:B------:R-:W-:Y:S05]  /*bf40*/  BRA.DIV ~URZ, `(.L_x_1609) ;  /* 0x00004b727f007947 */ /* 0x000fea000b800000 */
[----:B----4-:R4:W3:Y:S02]  /*bf50*/  SHFL.IDX PT, R4, R5, 0x2, 0x181f ;  /* 0x00581f0005047f89 */ /* 0x0108e400000e0000 */
.L_x_1676:
[----:B------:R-:W-:Y:S05]  /*bf60*/  BRA.DIV ~URZ, `(.L_x_1610) ;  /* 0x00004bc27f007947 */ /* 0x000fea000b800000 */
[----:B--2---:R2:W4:Y:S02]  /*bf70*/  SHFL.IDX PT, R0, R14, 0x2, 0x181f ;  /* 0x00581f000e007f89 */ /* 0x00452400000e0000 */
.L_x_1677:
[----:B-1----:R-:W-:Y:S01]  /*bf80*/  IADD3 R2, R12, 0x40, RZ ;  /* 0x000000400c027810 */ /* 0x002fe20007ffe0ff */
        /* <DEDUP_REMOVED lines=10> */
[-C--:B----4-:R-:W-:Y:S02]  /*c030*/  @!P3 LEA R10, P4, R231, R0.reuse, 0x1 ;  /* 0x00000000e70ab211 */ /* 0x090fe400078808ff */
        /* <DEDUP_REMOVED lines=12> */
.L_x_1612:
[----:B------:R-:W-:Y:S05]  /*c100*/  BSYNC B0 ;  /* 0x0000000000007941 */ /* 0x000fea0003800000 */
.L_x_1611:
[----:B------:R-:W-:Y:S05]  /*c110*/  BRA.DIV ~URZ, `(.L_x_1613) ;  /* 0x00004a827f007947 */ /* 0x000fea000b800000 */
[----:B---3--:R3:W1:Y:S04]  /*c120*/  SHFL.IDX PT, R4, R5, 0x3, 0x181f ;  /* 0x00781f0005047f89 */ /* 0x00866800000e0000 */
[----:B----4-:R3:W4:Y:S02]  /*c130*/  SHFL.IDX PT, R0, R14, 0x3, 0x181f ;  /* 0x00781f000e007f89 */ /* 0x01072400000e0000 */
.L_x_1678:
[----:B-1----:R-:W-:-:S04]  /*c140*/  IADD3 R2, R12, 0x60, RZ ;  /* 0x000000600c027810 */ /* 0x002fc80007ffe0ff */
[----:B------:R-:W-:-:S13]  /*c150*/  ISETP.GE.AND P0, PT, R2, R13, PT ;  /* 0x0000000d0200720c */ /* 0x000fda0003f06270 */
[----:B------:R-:W-:Y:S05]  /*c160*/  @P0 BRA `(.L_x_1614) ;  /* 0x00002a9000000947 */ /* 0x000fea0003800000 */
[----:B------:R-:W-:Y:S02]  /*c170*/  ISETP.GE.AND P2, PT, R231, c[0x0][0x3c8], PT ;  /* 0x0000f200e7007a0c */ /* 0x000fe40003f46270 */
[----:B------:R-:W-:Y:S02]  /*c180*/  ISETP.GE.AND P1, PT, R240, c[0x0][0x3c8], PT ;  /* 0x0000f200f0007a0c */ /* 0x000fe40003f26270 */
[----:B------:R-:W-:Y:S02]  /*c190*/  ISETP.GE.AND P0, PT, R239, c[0x0][0x3c8], PT ;  /* 0x0000f200ef007a0c */ /* 0x000fe40003f06270 */
[----:B------:R-:W-:Y:S02]  /*c1a0*/  SHF.R.S32.HI R11, RZ, 0x1f, R231 ;  /* 0x0000001fff0b7819 */ /* 0x000fe400000114e7 */
[----:B------:R-:W-:Y:S02]  /*c1b0*/  SHF.R.S32.HI R10, RZ, 0x1f, R240 ;  /* 0x0000001fff0a7819 */ /* 0x000fe400000114f0 */
[----:B---3--:R-:W-:-:S03]  /*c1c0*/  SHF.R.S32.HI R5, RZ, 0x1f, R239 ;  /* 0x0000001fff057819 */ /* 0x008fc600000114ef */
[-C--:B----4-:R-:W-:Y:S02]  /*c1d0*/  @!P2 LEA R8, P5, R231, R0.reuse, 0x1 ;  /* 0x00000000e708a211 */ /* 0x090fe400078a08ff */
[CC--:B------:R-:W-:Y:S02]  /*c1e0*/  @!P1 LEA R6, P4, R240.reuse, R0.reuse, 0x1 ;  /* 0x00000000f0069211 */ /* 0x0c0fe400078808ff */
[----:B------:R-:W-:Y:S02]  /*c1f0*/  @!P0 LEA R2, P3, R239, R0, 0x1 ;  /* 0x00000000ef028211 */ /* 0x000fe400078608ff */
[-C--:B------:R-:W-:Y:S02]  /*c200*/  @!P2 LEA.HI.X R9, R231, R4.reuse, R11, 0x1, P5 ;  /* 0x00000004e709a211 */ /* 0x080fe400028f0c0b */
[-C--:B------:R-:W-:Y:S02]  /*c210*/  @!P1 LEA.HI.X R7, R240, R4.reuse, R10, 0x1, P4 ;  /* 0x00000004f0079211 */ /* 0x080fe400020f0c0a */
[----:B------:R-:W-:Y:S01]  /*c220*/  @!P0 LEA.HI.X R3, R239, R4, R5, 0x1, P3 ;  /* 0x00000004ef038211 */ /* 0x000fe200018f0c05 */
[----:B------:R1:W-:Y:S04]  /*c230*/  @!P2 ST.E.128 [R8.64], R72 ;  /* 0x000000480800a985 */ /* 0x0003e8000c101d06 */
[----:B------:R1:W-:Y:S04]  /*c240*/  @!P1 ST.E.128 [R6.64], R68 ;  /* 0x0000004406009985 */ /* 0x0003e8000c101d06 */
[----:B------:R1:W-:Y:S01]  /*c250*/  @!P0 ST.E.128 [R2.64], R64 ;  /* 0x0000004002008985 */ /* 0x0003e2000c101d06 */
[----:B------:R-:W-:-:S13]  /*c260*/  ISETP.GE.AND P0, PT, R241, c[0x0][0x3c8], PT ;  /* 0x0000f200f1007a0c */ /* 0x000fda0003f06270 */
[----:B------:R-:W-:Y:S05]  /*c270*/  @P0 BRA `(.L_x_1614) ;  /* 0x0000298000000947 */ /* 0x000fea0003800000 */
[----:B------:R-:W-:Y:S02]  /*c280*/  SHF.R.S32.HI R5, RZ, 0x1f, R241 ;  /* 0x0000001fff057819 */ /* 0x000fe400000114f1 */
[----:B-1----:R-:W-:-:S04]  /*c290*/  LEA R2, P0, R241, R0, 0x1 ;  /* 0x00000000f1027211 */ /* 0x002fc800078008ff */
[----:B------:R-:W-:-:S05]  /*c2a0*/  LEA.HI.X R3, R241, R4, R5, 0x1, P0 ;  /* 0x00000004f1037211 */ /* 0x000fca00000f0c05 */
[----:B------:R1:W-:Y:S01]  /*c2b0*/  ST.E.128 [R2.64], R76 ;  /* 0x0000004c02007985 */ /* 0x0003e2000c101d06 */
[----:B------:R-:W-:Y:S05]  /*c2c0*/  BRA `(.L_x_1614) ;  /* 0x0000293000007947 */ /* 0x000fea0003800000 */
.L_x_1601:
        /* <DEDUP_REMOVED lines=19> */
[----:B------:R-:W-:Y:S01]  /*c400*/  IMAD R3, R5, c[0x0][0x44c], R3 ;  /* 0x0001130005037a24 */ /* 0x000fe200078e0203 */
[----:B------:R-:W-:-:S03]  /*c410*/  IADD3 R5, -R0, RZ, RZ ;  /* 0x000000ff00057210 */ /* 0x000fc60007ffe1ff */
[----:B------:R-:W-:-:S04]  /*c420*/  IMAD.WIDE.U32 R2, R0, c[0x0][0x430], R2 ;  /* 0x00010c0000027a25 */ /* 0x000fc800078e0002 */
[----:B------:R-:W-:Y:S01]  /*c430*/  IMAD R0, R5, c[0x0][0x4e8], R10 ;  /* 0x00013a0005007a24 */ /* 0x000fe200078e020a */
[----:B------:R-:W-:-:S04]  /*c440*/  IADD3 R3, R3, R4, RZ ;  /* 0x0000000403037210 */ /* 0x000fc80007ffe0ff */
[----:B------:R-:W-:Y:S01]  /*c450*/  SHF.R.S32.HI R4, RZ, 0x1f, R0 ;  /* 0x0000001fff047819 */ /* 0x000fe20000011400 */
        /* <DEDUP_REMOVED lines=8> */
.L_x_1679:
[----:B------:R-:W-:Y:S05]  /*c4e0*/  BRA.DIV ~URZ, `(.L_x_1616) ;  /* 0x000047f27f007947 */ /* 0x000fea000b800000 */
[----:B------:R3:W4:Y:S02]  /*c4f0*/  SHFL.IDX PT, R0, R12, RZ, 0x1c1f ;  /* 0x001c1fff0c007589 */ /* 0x00072400000e0000 */
.L_x_1680:
        /* <DEDUP_REMOVED lines=19> */
[----:B-----5:R-:W-:-:S13]  /*c630*/  ISETP.GE.AND P1, PT, R8, c[0x0][0x3c8], PT ;  /* 0x0000f20008007a0c */ /* 0x020fda0003f26270 */
[----:B------:R-:W-:Y:S02]  /*c640*/  @!P1 IMAD.MOV.U32 R2, RZ, RZ, R0 ;  /* 0x000000ffff029224 */ /* 0x000fe400078e0000 */
[----:B------:R-:W-:-:S04]  /*c650*/  @!P1 IMAD.MOV.U32 R3, RZ, RZ, R4 ;  /* 0x000000ffff039224 */ /* 0x000fc800078e0004 */
[----:B------:R-:W-:Y:S01]  /*c660*/  @!P1 IMAD.WIDE R2, R8, 0x4, R2 ;  /* 0x0000000408029825 */ /* 0x000fe200078e0202 */
[----:B---3--:R-:W-:Y:S01]  /*c670*/  ISETP.GE.AND P3, PT, R6, c[0x0][0x3c8], PT ;  /* 0x0000f20006007a0c */ /* 0x008fe20003f66270 */
[----:B------:R-:W3:Y:S04]  /*c680*/  LDL R8, [R1+0xa8] ;  /* 0x0000a80001087983 */ /* 0x000ee80000100800 */
[----:B------:R5:W-:Y:S04]  /*c690*/  @!P1 ST.E.64 [R2.64], R24 ;  /* 0x0000001802009985 */ /* 0x000be8000c101b06 */
[----:B-----5:R-:W5:Y:S01]  /*c6a0*/  LDL R24, [R1+0x128] ;  /* 0x0001280001187983 */ /* 0x020f620000100800 */
[----:B----4-:R-:W-:-:S03]  /*c6b0*/  ISETP.GE.AND P5, PT, R11, c[0x0][0x3c8], PT ;  /* 0x0000f2000b007a0c */ /* 0x010fc60003fa6270 */
[----:B------:R-:W-:Y:S01]  /*c6c0*/  @!P3 LEA R2, P2, R6, R0, 0x2 ;  /* 0x000000000602b211 */ /* 0x000fe200078410ff */
[----:B------:R-:W4:Y:S01]  /*c6d0*/  LDL R25, [R1+0x9c] ;  /* 0x00009c0001197983 */ /* 0x000f220000100800 */
[----:B--2---:R-:W-:Y:S02]  /*c6e0*/  ISETP.GE.AND P1, PT, R10, c[0x0][0x3c8], PT ;  /* 0x0000f2000a007a0c */ /* 0x004fe40003f26270 */
[----:B------:R-:W-:Y:S02]  /*c6f0*/  @!P3 LEA.HI.X R3, R6, R4, R7, 0x2, P2 ;  /* 0x000000040603b211 */ /* 0x000fe400010f1407 */
[----:B------:R-:W-:-:S03]  /*c700*/  ISETP.GE.AND P6, PT, R9, c[0x0][0x3c8], PT ;  /* 0x0000f20009007a0c */ /* 0x000fc60003fc6270 */
[----:B------:R2:W-:Y:S01]  /*c710*/  @!P3 ST.E.64 [R2.64], R26 ;  /* 0x0000001a0200b985 */ /* 0x0005e2000c101b06 */
[----:B------:R-:W-:-:S05]  /*c720*/  ISETP.GE.AND P2, PT, R16, c[0x0][0x3c8], PT ;  /* 0x0000f20010007a0c */ /* 0x000fca0003f46270 */
[----:B------:R-:W-:-:S04]  /*c730*/  @!P1 LEA R6, P3, R10, R0, 0x2 ;  /* 0x000000000a069211 */ /* 0x000fc800078610ff */
[----:B------:R-:W-:Y:S02]  /*c740*/  @!P1 LEA.HI.X R7, R10, R4, R107, 0x2, P3 ;  /* 0x000000040a079211 */ /* 0x000fe400018f146b */
[----:B------:R-:W4:Y:S01]  /*c750*/  LDL R10, [R1+0x124] ;  /* 0x00012400010a7983 */ /* 0x000f220000100800 */
[----:B--2---:R-:W-:-:S03]  /*c760*/  @!P5 LEA R2, P4, R11, R0, 0x2 ;  /* 0x000000000b02d211 */ /* 0x004fc600078810ff */
[----:B------:R-:W2:Y:S01]  /*c770*/  LDL R26, [R1+0x118] ;  /* 0x00011800011a7983 */ /* 0x000ea20000100800 */
[----:B------:R-:W-:-:S03]  /*c780*/  @!P5 LEA.HI.X R3, R11, R4, R110, 0x2, P4 ;  /* 0x000000040b03d211 */ /* 0x000fc600020f146e */
[----:B------:R-:W2:Y:S04]  /*c790*/  LDL R27, [R1+0x6c] ;  /* 0x00006c00011b7983 */ /* 0x000ea80000100800 */
[----:B------:R-:W2:Y:S04]  /*c7a0*/  LDL R11, [R1+0xa0] ;  /* 0x0000a000010b7983 */ /* 0x000ea80000100800 */
[----:B------:R1:W-:Y:S01]  /*c7b0*/  @!P5 ST.E.64 [R2.64], R28 ;  /* 0x0000001c0200d985 */ /* 0x0003e2000c101b06 */
[----:B------:R-:W-:-:S03]  /*c7c0*/  ISETP.GE.AND P5, PT, R14, c[0x0][0x3c8], PT ;  /* 0x0000f2000e007a0c */ /* 0x000fc60003fa6270 */
[----:B------:R1:W-:Y:S01]  /*c7d0*/  @!P1 ST.E.64 [R6.64], R30 ;  /* 0x0000001e06009985 */ /* 0x0003e2000c101b06 */
[----:B------:R-:W-:Y:S02]  /*c7e0*/  ISETP.GE.AND P1, PT, R13, c[0x0][0x3c8], PT ;  /* 0x0000f2000d007a0c */ /* 0x000fe40003f26270 */
[C---:B-1----:R-:W-:Y:S01]  /*c7f0*/  @!P6 LEA R2, P4, R9.reuse, R0, 0x2 ;  /* 0x000000000902e211 */ /* 0x042fe200078810ff */
[----:B------:R-:W2:Y:S03]  /*c800*/  LDL R29, [R1+0x70] ;  /* 0x00007000011d7983 */ /* 0x000ea60000100800 */
[----:B------:R-:W-:Y:S01]  /*c810*/  @!P6 LEA.HI.X R3, R9, R4, R21, 0x2, P4 ;  /* 0x000000040903e211 */ /* 0x000fe200020f1415 */
[----:B------:R-:W2:Y:S01]  /*c820*/  LDL R31, [R1+0x74] ;  /* 0x00007400011f7983 */ /* 0x000ea20000100800 */
[----:B------:R-:W-:-:S03]  /*c830*/  @!P2 LEA R6, P3, R16, R0, 0x2 ;  /* 0x000000001006a211 */ /* 0x000fc600078610ff */
[----:B------:R-:W2:Y:S01]  /*c840*/  LDL R9, [R1+0x98] ;  /* 0x0000980001097983 */ /* 0x000ea20000100800 */
[----:B------:R-:W-:-:S03]  /*c850*/  @!P2 LEA.HI.X R7, R16, R4, R20, 0x2, P3 ;  /* 0x000000041007a211 */ /* 0x000fc600018f1414 */
[----:B------:R-:W2:Y:S04]  /*c860*/  LDL R20, [R1+0x120] ;  /* 0x0001200001147983 */ /* 0x000ea80000100800 */
[----:B------:R-:W2:Y:S04]  /*c870*/  LDL R16, [R1+0x11c] ;  /* 0x00011c0001107983 */ /* 0x000ea80000100800 */
[----:B------:R1:W-:Y:S04]  /*c880*/  @!P6 ST.E.64 [R2.64], R32 ;  /* 0x000000200200e985 */ /* 0x0003e8000c101b06 */
[----:B------:R1:W-:Y:S01]  /*c890*/  @!P2 ST.E.64 [R6.64], R34 ;  /* 0x000000220600a985 */ /* 0x0003e2000c101b06 */
[----:B------:R-:W-:-:S03]  /*c8a0*/  ISETP.GE.AND P6, PT, R18, c[0x0][0x3c8], PT ;  /* 0x0000f20012007a0c */ /* 0x000fc60003fc6270 */
[----:B------:R-:W2:Y:S04]  /*c8b0*/  LDL R21, [R1+0x94] ;  /* 0x0000940001157983 */ /* 0x000ea80000100800 */
[----:B------:R-:W2:Y:S04]  /*c8c0*/  LDL R30, [R1+0xec] ;  /* 0x0000ec00011e7983 */ /* 0x000ea80000100800 */
[----:B------:R-:W2:Y:S01]  /*c8d0*/  LDL R28, [R1+0xe8] ;  /* 0x0000e800011c7983 */ /* 0x000ea20000100800 */
[----:B-1----:R-:W-:-:S03]  /*c8e0*/  @!P5 LEA R2, P4, R14, R0, 0x2 ;  /* 0x000000000e02d211 */ /* 0x002fc600078810ff */
[----:B------:R-:W2:Y:S01]  /*c8f0*/  LDL R32, [R1+0xf0] ;  /* 0x0000f00001207983 */ /* 0x000ea20000100800 */
[C---:B------:R-:W-:Y:S02]  /*c900*/  @!P1 LEA R6, P3, R13.reuse, R0, 0x2 ;  /* 0x000000000d069211 */ /* 0x040fe400078610ff */
[-C--:B------:R-:W-:Y:S02]  /*c910*/  @!P5 LEA.HI.X R3, R14, R4.reuse, R19, 0x2, P4 ;  /* 0x000000040e03d211 */ /* 0x080fe400020f1413 */
[----:B------:R-:W-:Y:S01]  /*c920*/  @!P1 LEA.HI.X R7, R13, R4, R15, 0x2, P3 ;  /* 0x000000040d079211 */ /* 0x000fe200018f140f */
[----:B------:R-:W2:Y:S04]  /*c930*/  LDL R14, [R1+0x90] ;  /* 0x00009000010e7983 */ /* 0x000ea80000100800 */
[----:B------:R-:W2:Y:S04]  /*c940*/  LDL R13, [R1+0x114] ;  /* 0x00011400010d7983 */ /* 0x000ea80000100800 */
[----:B------:R1:W-:Y:S04]  /*c950*/  @!P5 ST.E.64 [R2.64], R132 ;  /* 0x000000840200d985 */ /* 0x0003e8000c101b06 */
[----:B------:R-:W2:Y:S04]  /*c960*/  LDL R19, [R1+0x8c] ;  /* 0x00008c0001137983 */ /* 0x000ea80000100800 */
[----:B------:R-:W2:Y:S01]  /*c970*/  LDL R15, [R1+0x88] ;  /* 0x00008800010f7983 */ /* 0x000ea20000100800 */
[----:B-1----:R-:W-:-:S04]  /*c980*/  @!P6 LEA R2, P4, R18, R0, 0x2 ;  /* 0x000000001202e211 */ /* 0x002fc800078810ff */
[----:B-----5:R-:W-:Y:S02]  /*c990*/  @!P6 LEA.HI.X R3, R18, R4, R24, 0x2, P4 ;  /* 0x000000041203e211 */ /* 0x020fe400020f1418 */
[----:B------:R-:W5:Y:S01]  /*c9a0*/  LDL R18, [R1+0x10c] ;  /* 0x00010c0001127983 */ /* 0x000f620000100800 */
[----:B---3--:R-:W-:Y:S02]  /*c9b0*/  ISETP.GE.AND P2, PT, R8, c[0x0][0x3c8], PT ;  /* 0x0000f20008007a0c */ /* 0x008fe40003f46270 */
[----:B------:R-:W-:Y:S01]  /*c9c0*/  ISETP.GE.AND P5, PT, R17, c[0x0][0x3c8], PT ;  /* 0x0000f20011007a0c */ /* 0x000fe20003fa6270 */
[----:B------:R1:W-:Y:S04]  /*c9d0*/  @!P1 ST.E.64 [R6.64], R134 ;  /* 0x0000008606009985 */ /* 0x0003e8000c101b06 */
[----:B------:R-:W3:Y:S04]  /*c9e0*/  LDL R24, [R1+0x110] ;  /* 0x0001100001187983 */ /* 0x000ee80000100800 */
[----:B------:R2:W-:Y:S01]  /*c9f0*/  @!P6 ST.E.64 [R2.64], R36 ;  /* 0x000000240200e985 */ /* 0x0005e2000c101b06 */
[----:B----4-:R-:W-:-:S02]  /*ca00*/  ISETP.GE.AND P6, PT, R25, c[0x0][0x3c8], PT ;  /* 0x0000f20019007a0c */ /* 0x010fc40003fc6270 */
[----:B-1----:R-:W-:-:S04]  /*ca10*/  @!P2 LEA R6, P3, R8, R0, 0x2 ;  /* 0x000000000806a211 */ /* 0x002fc800078610ff */
[----:B------:R-:W-:Y:S02]  /*ca20*/  @!P2 LEA.HI.X R7, R8, R4, R10, 0x2, P3 ;  /* 0x000000040807a211 */ /* 0x000fe400018f140a */
[----:B------:R-:W4:Y:S01]  /*ca30*/  LDL R10, [R1+0x84] ;  /* 0x00008400010a7983 */ /* 0x000f220000100800 */
[----:B--2---:R-:W-:-:S03]  /*ca40*/  ISETP.GE.AND P1, PT, R11, c[0x0][0x3c8], PT ;  /* 0x0000f2000b007a0c */ /* 0x004fc60003f26270 */
[----:B------:R1:W-:Y:S01]  /*ca50*/  @!P2 ST.E.64 [R6.64], R40 ;  /* 0x000000280600a985 */ /* 0x0003e2000c101b06 */
[----:B------:R-:W-:-:S03]  /*ca60*/  @!P5 LEA R2, P4, R17, R0, 0x2 ;  /* 0x000000001102d211 */ /* 0x000fc600078810ff */
[----:B------:R-:W2:Y:S06]  /*ca70*/  LDL R8, [R1+0x80] ;  /* 0x0000800001087983 */ /* 0x000eac0000100800 */
[----:B-1----:R-:W-:Y:S02]  /*ca80*/  @!P1 LEA R6, P3, R11, R0, 0x2 ;  /* 0x000000000b069211 */ /* 0x002fe400078610ff */
[----:B------:R-:W-:Y:S02]  /*ca90*/  ISETP.GE.AND P2, PT, R9, c[0x0][0x3c8], PT ;  /* 0x0000f20009007a0c */ /* 0x000fe40003f46270 */
[----:B------:R-:W-:-:S02]  /*caa0*/  @!P5 LEA.HI.X R3, R17, R4, R20, 0x2, P4 ;  /* 0x000000041103d211 */ /* 0x000fc400020f1414 */
[----:B------:R-:W2:Y:S01]  /*cab0*/  LDL R20, [R1+0x108] ;  /* 0x0001080001147983 */ /* 0x000ea20000100800 */
[----:B------:R-:W-:-:S03]  /*cac0*/  @!P1 LEA.HI.X R7, R11, R4, R16, 0x2, P3 ;  /* 0x000000040b079211 */ /* 0x000fc600018f1410 */
[----:B------:R1:W-:Y:S04]  /*cad0*/  @!P5 ST.E.64 [R2.64], R44 ;  /* 0x0000002c0200d985 */ /* 0x0003e8000c101b06 */
[----:B------:R-:W2:Y:S04]  /*cae0*/  LDL R17, [R1+0x104] ;  /* 0x0001040001117983 */ /* 0x000ea80000100800 */
[----:B------:R1:W-:Y:S04]  /*caf0*/  @!P1 ST.E.64 [R6.64], R48 ;  /* 0x0000003006009985 */ /* 0x0003e8000c101b06 */
[----:B------:R-:W2:Y:S04]  /*cb00*/  LDL R11, [R1+0x78] ;  /* 0x00007800010b7983 */ /* 0x000ea80000100800 */
[----:B------:R-:W2:Y:S01]  /*cb10*/  LDL R16, [R1+0x7c] ;  /* 0x00007c0001107983 */ /* 0x000ea20000100800 */
[----:B-1----:R-:W-:-:S02]  /*cb20*/  @!P6 LEA R2, P4, R25, R0, 0x2 ;  /* 0x000000001902e211 */ /* 0x002fc400078810ff */
[C---:B------:R-:W-:Y:S02]  /*cb30*/  @!P2 LEA R6, P3, R9.reuse, R0, 0x2 ;  /* 0x000000000906a211 */ /* 0x040fe400078610ff */
[----:B------:R-:W-:Y:S02]  /*cb40*/  ISETP.GE.AND P1, PT, R14, c[0x0][0x3c8], PT ;  /* 0x0000f2000e007a0c */ /* 0x000fe40003f26270 */
[-C--:B------:R-:W-:Y:S02]  /*cb50*/  @!P2 LEA.HI.X R7, R9, R4.reuse, R13, 0x2, P3 ;  /* 0x000000040907a211 */ /* 0x080fe400018f140d */
[----:B------:R-:W2:Y:S01]  /*cb60*/  LDL R13, [R1+0x100] ;  /* 0x00010000010d7983 */ /* 0x000ea20000100800 */
[----:B------:R-:W-:-:S03]  /*cb70*/  @!P6 LEA.HI.X R3, R25, R4, R26, 0x2, P4 ;  /* 0x000000041903e211 */ /* 0x000fc600020f141a */
[----:B------:R-:W2:Y:S04]  /*cb80*/  LDL R9, [R1+0xfc] ;  /* 0x0000fc0001097983 */ /* 0x000ea80000100800 */
[----:B------:R-:W-:Y:S04]  /*cb90*/  @!P6 ST.E.64 [R2.64], R52 ;  /* 0x000000340200e985 */ /* 0x000fe8000c101b06 */
[----:B------:R1:W-:Y:S01]  /*cba0*/  @!P2 ST.E.64 [R6.64], R56 ;  /* 0x000000380600a985 */ /* 0x0003e2000c101b06 */
[----:B------:R-:W-:-:S03]  /*cbb0*/  ISETP.GE.AND P5, PT, R21, c[0x0][0x3c8], PT ;  /* 0x0000f20015007a0c */ /* 0x000fc60003fa6270 */
[----:B------:R-:W2:Y:S04]  /*cbc0*/  LDL R25, [R1+0x68] ;  /* 0x0000680001197983 */ /* 0x000ea80000100800 */
[----:B------:R-:W2:Y:S01]  /*cbd0*/  LDL R26, [R1+0xe4] ;  /* 0x0000e400011a7983 */ /* 0x000ea20000100800 */
[----:B-1----:R-:W-:-:S04]  /*cbe0*/  @!P1 LEA R6, P3, R14, R0, 0x2 ;  /* 0x000000000e069211 */ /* 0x002fc800078610ff */
[----:B-----5:R-:W-:Y:S02]  /*cbf0*/  @!P1 LEA.HI.X R7, R14, R4, R18, 0x2, P3 ;  /* 0x000000040e079211 */ /* 0x020fe400018f1412 */
[----:B------:R-:W5:Y:S04]  /*cc00*/  LDL R14, [R1+0xf4] ;  /* 0x0000f400010e7983 */ /* 0x000f680000100800 */
[----:B------:R-:W5:Y:S01]  /*cc10*/  LDL R18, [R1+0xf8] ;  /* 0x0000f80001127983 */ /* 0x000f620000100800 */
[----:B------:R-:W-:Y:S02]  /*cc20*/  ISETP.GE.AND P6, PT, R19, c[0x0][0x3c8], PT ;  /* 0x0000f20013007a0c */ /* 0x000fe40003fc6270 */
[----:B------:R-:W-:Y:S02]  /*cc30*/  @!P5 LEA R2, P4, R21, R0, 0x2 ;  /* 0x000000001502d211 */ /* 0x000fe400078810ff */
[----:B------:R-:W-:-:S02]  /*cc40*/  ISETP.GE.AND P2, PT, R15, c[0x0][0x3c8], PT ;  /* 0x0000f2000f007a0c */ /* 0x000fc40003f46270 */
[----:B---3--:R-:W-:Y:S02]  /*cc50*/  @!P5 LEA.HI.X R3, R21, R4, R24, 0x2, P4 ;  /* 0x000000041503d211 */ /* 0x008fe400020f1418 */
[----:B------:R-:W3:Y:S04]  /*cc60*/  LDL R21, [R1+0x64] ;  /* 0x0000640001157983 */ /* 0x000ee80000100800 */
[----:B------:R1:W-:Y:S04]  /*cc70*/  @!P5 ST.E.64 [R2.64], R60 ;  /* 0x0000003c0200d985 */ /* 0x0003e8000c101b06 */
[----:B------:R2:W-:Y:S04]  /*cc80*/  @!P1 ST.E.64 [R6.64], R64 ;  /* 0x0000004006009985 */ /* 0x0005e8000c101b06 */
[----:B------:R-:W3:Y:S01]  /*cc90*/  LDL R24, [R1+0xe0] ;  /* 0x0000e00001187983 */ /* 0x000ee20000100800 */
[----:B----4-:R-:W-:-:S02]  /*cca0*/  ISETP.GE.AND P5, PT, R10, c[0x0][0x3c8], PT ;  /* 0x0000f2000a007a0c */ /* 0x010fc40003fa6270 */
[-C--:B-1----:R-:W-:Y:S02]  /*ccb0*/  @!P6 LEA R2, P4, R19, R0.reuse, 0x2 ;  /* 0x000000001302e211 */ /* 0x082fe400078810ff */
[----:B--2---:R-:W-:Y:S02]  /*ccc0*/  @!P2 LEA R6, P3, R15, R0, 0x2 ;  /* 0x000000000f06a211 */ /* 0x004fe400078610ff */
[----:B------:R-:W-:Y:S02]  /*ccd0*/  ISETP.GE.AND P1, PT, R8, c[0x0][0x3c8], PT ;  /* 0x0000f20008007a0c */ /* 0x000fe40003f26270 */
[-C--:B------:R-:W-:Y:S02]  /*cce0*/  @!P6 LEA.HI.X R3, R19, R4.reuse, R20, 0x2, P4 ;  /* 0x000000041303e211 */ /* 0x080fe400020f1414 */
[----:B------:R-:W2:Y:S04]  /*ccf0*/  LDL R19, [R1+0x5c] ;  /* 0x00005c0001137983 */ /* 0x000ea80000100800 */
[----:B------:R1:W-:Y:S01]  /*cd00*/  @!P6 ST.E.64 [R2.64], R68 ;  /* 0x000000440200e985 */ /* 0x0003e2000c101b06 */
[----:B------:R-:W-:-:S03]  /*cd10*/  @!P2 LEA.HI.X R7, R15, R4, R17, 0x2, P3 ;  /* 0x000000040f07a211 */ /* 0x000fc600018f1411 */
[----:B------:R-:W4:Y:S04]  /*cd20*/  LDL R17, [R1+0x58] ;  /* 0x0000580001117983 */ /* 0x000f280000100800 */
[----:B------:R1:W-:Y:S01]  /*cd30*/  @!P2 ST.E.64 [R6.64], R72 ;  /* 0x000000480600a985 */ /* 0x0003e2000c101b06 */
[----:B------:R-:W-:-:S03]  /*cd40*/  ISETP.GE.AND P2, PT, R11, c[0x0][0x3c8], PT ;  /* 0x0000f2000b007a0c */ /* 0x000fc60003f46270 */
[----:B------:R-:W4:Y:S01]  /*cd50*/  LDL R15, [R1+0x54] ;  /* 0x00005400010f7983 */ /* 0x000f220000100800 */
[----:B------:R-:W-:-:S03]  /*cd60*/  ISETP.GE.AND P6, PT, R16, c[0x0][0x3c8], PT ;  /* 0x0000f20010007a0c */ /* 0x000fc60003fc6270 */
[----:B------:R-:W4:Y:S01]  /*cd70*/  LDL R20, [R1+0xd8] ;  /* 0x0000d80001147983 */ /* 0x000f220000100800 */
[----:B-1----:R-:W-:-:S04]  /*cd80*/  @!P5 LEA R2, P4, R10, R0, 0x2 ;  /* 0x000000000a02d211 */ /* 0x002fc800078810ff */
[----:B------:R-:W-:Y:S02]  /*cd90*/  @!P5 LEA.HI.X R3, R10, R4, R13, 0x2, P4 ;  /* 0x000000040a03d211 */ /* 0x000fe400020f140d */
[----:B------:R-:W4:Y:S01]  /*cda0*/  LDL R10, [R1+0x60] ;  /* 0x00006000010a7983 */ /* 0x000f220000100800 */
[----:B------:R-:W-:-:S03]  /*cdb0*/  @!P1 LEA R6, P3, R8, R0, 0x2 ;  /* 0x0000000008069211 */ /* 0x000fc600078610ff */
[----:B------:R-:W4:Y:S01]  /*cdc0*/  LDL R13, [R1+0x50] ;  /* 0x00005000010d7983 */ /* 0x000f220000100800 */
[----:B------:R-:W-:Y:S02]  /*cdd0*/  @!P1 LEA.HI.X R7, R8, R4, R9, 0x2, P3 ;  /* 0x0000000408079211 */ /* 0x000fe400018f1409 */
[CC--:B------:R-:W-:Y:S01]  /*cde0*/  @!P2 LEA R8, P3, R11.reuse, R0.reuse, 0x2 ;  /* 0x000000000b08a211 */ /* 0x0c0fe200078610ff */
[----:B------:R1:W-:Y:S02]  /*cdf0*/  @!P5 ST.E.64 [R2.64], R76 ;  /* 0x0000004c0200d985 */ /* 0x0003e4000c101b06 */
[C---:B-1----:R-:W-:Y:S02]  /*ce00*/  @!P6 LEA R2, P4, R16.reuse, R0, 0x2 ;  /* 0x000000001002e211 */ /* 0x042fe400078810ff */
[-C--:B-----5:R-:W-:Y:S02]  /*ce10*/  @!P2 LEA.HI.X R9, R11, R4.reuse, R14, 0x2, P3 ;  /* 0x000000040b09a211 */ /* 0x0a0fe400018f140e */
[----:B------:R-:W5:Y:S01]  /*ce20*/  LDL R11, [R1+0xdc] ;  /* 0x0000dc00010b7983 */ /* 0x000f620000100800 */
[----:B------:R-:W-:-:S03]  /*ce30*/  @!P6 LEA.HI.X R3, R16, R4, R18, 0x2, P4 ;  /* 0x000000041003e211 */ /* 0x000fc600020f1412 */
[----:B------:R-:W5:Y:S04]  /*ce40*/  LDL R18, [R1+0xd4] ;  /* 0x0000d40001127983 */ /* 0x000f680000100800 */
[----:B------:R-:W5:Y:S04]  /*ce50*/  LDL R16, [R1+0xd0] ;  /* 0x0000d00001107983 */ /* 0x000f680000100800 */
[----:B------:R-:W5:Y:S01]  /*ce60*/  LDL R14, [R1+0xcc] ;  /* 0x0000cc00010e7983 */ /* 0x000f620000100800 */
        /* <DEDUP_REMOVED lines=8> */
[----:B---3--:R-:W-:Y:S02]  /*cef0*/  @!P1 LEA R2, P2, R29, R0, 0x2 ;  /* 0x000000001d029211 */ /* 0x008fe400078410ff */
        /* <DEDUP_REMOVED lines=8> */
[-C--:B-1----:R-:W-:Y:S02]  /*cf80*/  @!P3 LEA R6, P2, R21, R0.reuse, 0x2 ;  /* 0x000000001506b211 */ /* 0x082fe400078410ff */
[----:B---3--:R-:W-:Y:S02]  /*cf90*/  @!P4 LEA R2, P5, R25, R0, 0x2 ;  /* 0x000000001902c211 */ /* 0x008fe400078a10ff */
[-C--:B------:R-:W-:Y:S02]  /*cfa0*/  @!P3 LEA.HI.X R7, R21, R4.reuse, R24, 0x2, P2 ;  /* 0x000000041507b211 */ /* 0x080fe400010f1418 */
[----:B------:R-:W-:Y:S02]  /*cfb0*/  @!P4 LEA.HI.X R3, R25, R4, R26, 0x2, P5 ;  /* 0x000000041903c211 */ /* 0x000fe400028f141a */
[----:B--2---:R-:W-:-:S03]  /*cfc0*/  ISETP.GE.AND P6, PT, R19, c[0x0][0x3c8], PT ;  /* 0x0000f20013007a0c */ /* 0x004fc60003fc6270 */
[----:B------:R1:W-:Y:S01]  /*cfd0*/  @!P4 ST.E.64 [R2.64], R100 ;  /* 0x000000640200c985 */ /* 0x0003e2000c101b06 */
[----:B----4-:R-:W-:-:S03]  /*cfe0*/  ISETP.GE.AND P5, PT, R17, c[0x0][0x3c8], PT ;  /* 0x0000f20011007a0c */ /* 0x010fc60003fa6270 */
[----:B------:R2:W-:Y:S01]  /*cff0*/  @!P3 ST.E.64 [R6.64], R104 ;  /* 0x000000680600b985 */ /* 0x0005e2000c101b06 */
[----:B------:R-:W-:Y:S02]  /*d000*/  ISETP.GE.AND P4, PT, R15, c[0x0][0x3c8], PT ;  /* 0x0000f2000f007a0c */ /* 0x000fe40003f86270 */
[----:B------:R-:W-:Y:S02]  /*d010*/  ISETP.GE.AND P1, PT, R10, c[0x0][0x3c8], PT ;  /* 0x0000f2000a007a0c */ /* 0x000fe40003f26270 */
[----:B------:R-:W-:-:S11]  /*d020*/  ISETP.GE.AND P3, PT, R13, c[0x0][0x3c8], PT ;  /* 0x0000f2000d007a0c */ /* 0x000fd60003f66270 */
[----:B-1----:R-:W-:-:S04]  /*d030*/  @!P1 LEA R2, P2, R10, R0, 0x2 ;  /* 0x000000000a029211 */ /* 0x002fc800078410ff */
[----:B-----5:R-:W-:Y:S02]  /*d040*/  @!P1 LEA.HI.X R3, R10, R4, R11, 0x2, P2 ;  /* 0x000000040a039211 */ /* 0x020fe400010f140b */
        /* <DEDUP_REMOVED lines=13> */
.L_x_1618:
[----:B------:R-:W-:Y:S05]  /*d120*/  BSYNC B0 ;  /* 0x0000000000007941 */ /* 0x000fea0003800000 */
.L_x_1617:
[----:B------:R-:W-:Y:S05]  /*d130*/  BRA.DIV ~URZ, `(.L_x_1619) ;  /* 0x00003c127f007947 */ /* 0x000fea000b800000 */
[----:B--2---:R2:W1:Y:S04]  /*d140*/  SHFL.IDX PT, R4, R5, 0x1, 0x1c1f ;  /* 0x003c1f0005047f89 */ /* 0x00446800000e0000 */
[----:B----4-:R2:W4:Y:S02]  /*d150*/  SHFL.IDX PT, R0, R12, 0x1, 0x1c1f ;  /* 0x003c1f000c007f89 */ /* 0x01052400000e0000 */
.L_x_1681:
        /* <DEDUP_REMOVED lines=195> */
.L_x_1599:
[----:B------:R-:W2:Y:S04]  /*dd90*/  LDL.LU R4, [R1+0x18] ;  /* 0x0000180001047983 */ /* 0x000ea80000300800 */
[----:B------:R-:W4:Y:S01]  /*dda0*/  LDL.LU R6, [R1+0x1c] ;  /* 0x00001c0001067983 */ /* 0x000f220000300800 */
[----:B------:R-:W-:Y:S02]  /*ddb0*/  ISETP.NE.U32.AND P1, PT, RZ, c[0x0][0x508], PT ;  /* 0x00014200ff007a0c */ /* 0x000fe40003f25070 */
[----:B------:R-:W-:Y:S01]  /*ddc0*/  ISETP.NE.U32.AND P3, PT, RZ, c[0x0][0x500], PT ;  /* 0x00014000ff007a0c */ /* 0x000fe20003f65070 */
[----:B---3--:R-:W3:Y:S01]  /*ddd0*/  LDL.LU R0, [R1+0x20] ;  /* 0x0000200001007983 */ /* 0x008ee20000300800 */
[----:B------:R-:W-:Y:S01]  /*dde0*/  ISETP.NE.AND.EX P1, PT, RZ, c[0x0][0x50c], PT, P1 ;  /* 0x00014300ff007a0c */ /* 0x000fe20003f25310 */
[----:B------:R-:W-:Y:S01]  /*ddf0*/  IMAD.MOV.U32 R8, RZ, RZ, RZ ;  /* 0x000000ffff087224 */ /* 0x000fe200078e00ff */
[----:B------:R-:W-:Y:S01]  /*de00*/  ISETP.NE.AND.EX P3, PT, RZ, c[0x0][0x504], PT, P3 ;  /* 0x00014100ff007a0c */ /* 0x000fe20003f65330 */
[----:B------:R-:W-:Y:S01]  /*de10*/  IMAD.MOV.U32 R20, RZ, RZ, c[0x0][0x388] ;  /* 0x0000e200ff147624 */ /* 0x000fe200078e00ff */
[----:B--2---:R-:W-:-:S09]  /*de20*/  IADD3 R2, P2, R4, c[0x0][0x500], RZ ;  /* 0x0001400004027a10 */ /* 0x004fd20007f5e0ff */
[----:B------:R-:W-:Y:S02]  /*de30*/  @P1 IADD3 R4, P0, R4, c[0x0][0x508], RZ ;  /* 0x0001420004041a10 */ /* 0x000fe40007f1e0ff */
[C---:B----4-:R-:W-:Y:S02]  /*de40*/  IADD3.X R3, R6.reuse, c[0x0][0x504], RZ, P2, !PT ;  /* 0x0001410006037a10 */ /* 0x050fe400017fe4ff */
[----:B------:R-:W-:-:S03]  /*de50*/  @P1 IADD3.X R5, R6, c[0x0][0x50c], RZ, P0, !PT ;  /* 0x0001430006051a10 */ /* 0x000fc600007fe4ff */
[----:B------:R2:W5:Y:S04]  /*de60*/  @P3 LDG.E R8, [R2.64] ;  /* 0x0000000602083981 */ /* 0x000568000c1e1900 */
[----:B------:R2:W5:Y:S01]  /*de70*/  @P1 LDG.E R20, [R4.64] ;  /* 0x0000000604141981 */ /* 0x000562000c1e1900 */
[----:B---3--:R-:W-:-:S04]  /*de80*/  ISETP.NE.AND P0, PT, R0, RZ, PT ;  /* 0x000000ff0000720c */ /* 0x008fc80003f05270 */
[----:B------:R-:W-:Y:S01]  /*de90*/  SEL R19, R0, c[0x0][0x3d4], P0 ;  /* 0x0000f50000137a07 */ /* 0x000fe20000000000 */
[----:B------:R-:W-:Y:S05]  /*dea0*/  @P1 BRA `(.L_x_1620) ;  /* 0x0000004000001947 */ /* 0x000fea0003800000 */
[----:B------:R-:W-:Y:S05]  /*deb0*/  @!P3 BRA `(.L_x_1620) ;  /* 0x000000300000b947 */ /* 0x000fea0003800000 */
[----:B------:R3:W4:Y:S04]  /*dec0*/  LDG.E R0, [R2.64] ;  /* 0x0000000602007981 */ /* 0x000728000c1e1900 */
[----:B--23--:R-:W4:Y:S02]  /*ded0*/  LDG.E R2, [R2.64+0x4] ;  /* 0x0000040602027981 */ /* 0x00cf24000c1e1900 */
[----:B----45:R-:W-:Y:S02]  /*dee0*/  IADD3 R20, -R0, R2, RZ ;  /* 0x0000000200147210 */ /* 0x030fe40007ffe1ff */
.L_x_1620:
[----:B--2---:R-:W2:Y:S04]  /*def0*/  LDL.LU R4, [R1+0x8] ;  /* 0x0000080001047983 */ /* 0x004ea80000300800 */
        /* <DEDUP_REMOVED lines=38> */
[----:B------:R-:W-:Y:S02]  /*e160*/  IADD3.X R9, R3, R16, R18, P1, P0 ;  /* 0x0000001003097210 */ /* 0x000fe40000fe0412 */
[----:B------:R-:W-:Y:S02]  /*e170*/  SHF.R.S32.HI R3, RZ, 0x1f, R0 ;  /* 0x0000001fff037819 */ /* 0x000fe40000011400 */
        /* <DEDUP_REMOVED lines=19> */
.L_x_1622:
[----:B------:R-:W-:Y:S05]  /*e2b0*/  BSYNC B0 ;  /* 0x0000000000007941 */ /* 0x000fea0003800000 */
.L_x_1621:
[----:B------:R-:W-:-:S13]  /*e2c0*/  ISETP.GT.AND P0, PT, R19, 0x1, PT ;  /* 0x000000011300780c */ /* 0x000fda0003f04270 */
[----:B------:R-:W-:Y:S05]  /*e2d0*/  @P0 BRA `(.L_x_1614) ;  /* 0x0000092000000947 */ /* 0x000fea0003800000 */
[----:B-1----:R-:W2:Y:S01]  /*e2e0*/  LDL R5, [R1+0x4] ;  /* 0x0000040001057983 */ /* 0x002ea20000100800 */
[----:B------:R-:W-:Y:S01]  /*e2f0*/  MOV R2, c[0x0][0x4e8] ;  /* 0x00013a0000027a02 */ /* 0x000fe20000000f00 */
[----:B------:R-:W-:Y:S01]  /*e300*/  IMAD R0, R18, c[0x0][0x3a0], RZ ;  /* 0x0000e80012007a24 */ /* 0x000fe200078e02ff */
[----:B------:R-:W-:Y:S02]  /*e310*/  LEA R4, R235, R243, 0x5 ;  /* 0x000000f3eb047211 */ /* 0x000fe400078e28ff */
[----:B------:R-:W-:Y:S01]  /*e320*/  ISETP.NE.AND P0, PT, R2, 0x1, PT ;  /* 0x000000010200780c */ /* 0x000fe20003f05270 */
[----:B------:R-:W-:-:S04]  /*e330*/  IMAD.WIDE.U32 R2, R8, c[0x0][0x3a0], RZ ;  /* 0x0000e80008027a25 */ /* 0x000fc800078e00ff */
[----:B------:R-:W-:-:S05]  /*e340*/  IMAD R0, R8, c[0x0][0x3a4], R0 ;  /* 0x0000e90008007a24 */ /* 0x000fca00078e0200 */
[----:B------:R-:W-:-:S05]  /*e350*/  IADD3 R3, R3, R0, RZ ;  /* 0x0000000003037210 */ /* 0x000fca0007ffe0ff */
[----:B------:R-:W-:-:S04]  /*e360*/  IMAD.WIDE.U32 R2, R14, c[0x0][0x3e8], R2 ;  /* 0x0000fa000e027a25 */ /* 0x000fc800078e0002 */
[----:B------:R-:W-:-:S04]  /*e370*/  IMAD R3, R14, c[0x0][0x3ec], R3 ;  /* 0x0000fb000e037a24 */ /* 0x000fc800078e0203 */
[----:B------:R-:W-:Y:S01]  /*e380*/  IMAD.WIDE.U32 R2, R15, c[0x0][0x3f0], R2 ;  /* 0x0000fc000f027a25 */ /* 0x000fe200078e0002 */
[----:B--2---:R-:W-:-:S03]  /*e390*/  LEA R4, R5, R4, 0x7 ;  /* 0x0000000405047211 */ /* 0x004fc600078e38ff */
        /* <DEDUP_REMOVED lines=22> */
.L_x_1682:
[----:B------:R-:W-:Y:S05]  /*e500*/  BRA.DIV ~URZ, `(.L_x_1624) ;  /* 0x000029827f007947 */ /* 0x000fea000b800000 */
[----:B------:R3:W4:Y:S02]  /*e510*/  SHFL.IDX PT, R0, R14, RZ, 0x181f ;  /* 0x00181fff0e007589 */ /* 0x00072400000e0000 */
.L_x_1683:
[----:B------:R-:W5:Y:S01]  /*e520*/  LDL.LU R2, [R1+0x4] ;  /* 0x0000040001027983 */ /* 0x000f620000300800 */
[----:B------:R-:W-:Y:S01]  /*e530*/  IMAD R13, R20, c[0x0][0x4e8], RZ ;  /* 0x00013a00140d7a24 */ /* 0x000fe200078e02ff */
        /* <DEDUP_REMOVED lines=14> */
[----:B--2---:R-:W-:Y:S02]  /*e620*/  @!P3 LEA.HI.X R11, R231, R4, R2, 0x1, P4 ;  /* 0x00000004e70bb211 */ /* 0x004fe400020f0c02 */
[----:B------:R-:W-:-:S02]  /*e630*/  SHF.R.S32.HI R15, RZ, 0x1f, R241 ;  /* 0x0000001fff0f7819 */ /* 0x000fc400000114f1 */
[----:B------:R-:W-:Y:S01]  /*e640*/  @!P0 LEA R2, P4, R241, R0, 0x1 ;  /* 0x00000000f1028211 */ /* 0x000fe200078808ff */
[----:B------:R2:W-:Y:S01]  /*e650*/  @!P3 ST.E.128 [R10.64], RZ ;  /* 0x000000ff0a00b985 */ /* 0x0005e2000c101d06 */
[-C--:B------:R-:W-:Y:S02]  /*e660*/  @!P2 LEA.HI.X R9, R240, R4.reuse, R17, 0x1, P6 ;  /* 0x00000004f009a211 */ /* 0x080fe400030f0c11 */
[-C--:B------:R-:W-:Y:S02]  /*e670*/  @!P1 LEA.HI.X R7, R239, R4.reuse, R16, 0x1, P5 ;  /* 0x00000004ef079211 */ /* 0x080fe400028f0c10 */
[----:B------:R-:W-:Y:S01]  /*e680*/  @!P0 LEA.HI.X R3, R241, R4, R15, 0x1, P4 ;  /* 0x00000004f1038211 */ /* 0x000fe200020f0c0f */
[----:B------:R2:W-:Y:S04]  /*e690*/  @!P2 ST.E.128 [R8.64], RZ ;  /* 0x000000ff0800a985 */ /* 0x0005e8000c101d06 */
[----:B------:R2:W-:Y:S04]  /*e6a0*/  @!P1 ST.E.128 [R6.64], RZ ;  /* 0x000000ff06009985 */ /* 0x0005e8000c101d06 */
[----:B------:R2:W-:Y:S02]  /*e6b0*/  @!P0 ST.E.128 [R2.64], RZ ;  /* 0x000000ff02008985 */ /* 0x0005e4000c101d06 */
.L_x_1626:
[----:B------:R-:W-:Y:S05]  /*e6c0*/  BSYNC B0 ;  /* 0x0000000000007941 */ /* 0x000fea0003800000 */
.L_x_1625:
[----:B------:R-:W-:Y:S05]  /*e6d0*/  BRA.DIV ~URZ, `(.L_x_1627) ;  /* 0x000028227f007947 */ /* 0x000fea000b800000 */
[----:B--2---:R2:W1:Y:S04]  /*e6e0*/  SHFL.IDX PT, R4, R5, 0x1, 0x181f ;  /* 0x00381f0005047f89 */ /* 0x00446800000e0000 */
[----:B----4-:R2:W4:Y:S02]  /*e6f0*/  SHFL.IDX PT, R0, R14, 0x1, 0x181f ;  /* 0x00381f000e007f89 */ /* 0x01052400000e0000 */
.L_x_1684:
        /* <DEDUP_REMOVED lines=14> */
[----:B-1----:R-:W-:Y:S02]  /*e7e0*/  @!P3 LEA.HI.X R11, R231, R4, R3, 0x1, P4 ;  /* 0x00000004e70bb211 */ /* 0x002fe400020f0c03 */
        /* <DEDUP_REMOVED lines=9> */
.L_x_1629:
[----:B------:R-:W-:Y:S05]  /*e880*/  BSYNC B0 ;  /* 0x0000000000007941 */ /* 0x000fea0003800000 */
.L_x_1628:
[----:B------:R-:W-:Y:S05]  /*e890*/  BRA.DIV ~URZ, `(.L_x_1630) ;  /* 0x000027327f007947 */ /* 0x000fea000b800000 */
[----:B-1----:R1:W2:Y:S02]  /*e8a0*/  SHFL.IDX PT, R4, R5, 0x2, 0x181f ;  /* 0x00581f0005047f89 */ /* 0x0022a400000e0000 */
.L_x_1685:
[----:B------:R-:W-:Y:S05]  /*e8b0*/  BRA.DIV ~URZ, `(.L_x_1631) ;  /* 0x000027827f007947 */ /* 0x000fea000b800000 */
[----:B----4-:R4:W1:Y:S02]  /*e8c0*/  SHFL.IDX PT, R0, R14, 0x2, 0x181f ;  /* 0x00581f000e007f89 */ /* 0x01086400000e0000 */
.L_x_1686:
        /* <DEDUP_REMOVED lines=11> */
[-C--:B-1----:R-:W-:Y:S02]  /*e980*/  @!P3 LEA R10, P4, R231, R0.reuse, 0x1 ;  /* 0x00000000e70ab211 */ /* 0x082fe400078808ff */
        /* <DEDUP_REMOVED lines=12> */
.L_x_1633:
[----:B------:R-:W-:Y:S05]  /*ea50*/  BSYNC B0 ;  /* 0x0000000000007941 */ /* 0x000fea0003800000 */
.L_x_1632:
[----:B------:R-:W-:Y:S05]  /*ea60*/  BRA.DIV ~URZ, `(.L_x_1634) ;  /* 0x000026427f007947 */ /* 0x000fea000b800000 */
[----:B--2---:R2:W3:Y:S04]  /*ea70*/  SHFL.IDX PT, R4, R5, 0x3, 0x181f ;  /* 0x00781f0005047f89 */ /* 0x0044e800000e0000 */
[----:B-1----:R2:W1:Y:S02]  /*ea80*/  SHFL.IDX PT, R0, R14, 0x3, 0x181f ;  /* 0x00781f000e007f89 */ /* 0x00246400000e0000 */
.L_x_1687:
[----:B------:R-:W-:-:S04]  /*ea90*/  IADD3 R2, R12, 0x60, RZ ;  /* 0x000000600c027810 */ /* 0x000fc80007ffe0ff */
        /* <DEDUP_REMOVED lines=8> */
[----:B--234-:R-:W-:Y:S02]  /*eb20*/  SHF.R.S32.HI R14, RZ, 0x1f, R239 ;  /* 0x0000001fff0e7819 */ /* 0x01cfe400000114ef */
[-C--:B-1----:R-:W-:Y:S02]  /*eb30*/  @!P3 LEA R10, P4, R231, R0.reuse, 0x1 ;  /* 0x00000000e70ab211 */ /* 0x082fe400078808ff */
[-C--:B------:R-:W-:Y:S02]  /*eb40*/  @!P2 LEA R8, P6, R240, R0.reuse, 0x1 ;  /* 0x00000000f008a211 */ /* 0x080fe400078c08ff */
[----:B------:R-:W-:Y:S02]  /*eb50*/  @!P1 LEA R6, P5, R239, R0, 0x1 ;  /* 0x00000000ef069211 */ /* 0x000fe400078a08ff */
[----:B------:R-:W-:Y:S02]  /*eb60*/  @!P3 LEA.HI.X R11, R231, R4, R3, 0x1, P4 ;  /* 0x00000004e70bb211 */ /* 0x000fe400020f0c03 */
        /* <DEDUP_REMOVED lines=9> */
.L_x_1614:
[----:B------:R-:W-:Y:S05]  /*ec00*/  BSYNC B1 ;  /* 0x0000000000017941 */ /* 0x000fea0003800000 */
.L_x_1598:
[----:B-1--4-:R-:W4:Y:S02]  /*ec10*/  LDL R0, [R1+0x148] ;  /* 0x0001480001007983 */ /* 0x012f240000100800 */
[----:B----4-:R-:W-:-:S13]  /*ec20*/  ISETP.NE.AND P0, PT, R0, RZ, PT ;  /* 0x000000ff0000720c */ /* 0x010fda0003f05270 */
[----:B------:R-:W-:Y:S01]  /*ec30*/  @P0 WARPSYNC 0xffffffff ;  /* 0xffffffff00000948 */ /* 0x000fe20003800000 */
[----:B------:R-:W-:Y:S06]  /*ec40*/  @P0 BAR.SYNC.DEFER_BLOCKING 0x5, 0x100 ;  /* 0x0144000000000b1d */ /* 0x000fec0000010000 */
[----:B--23--:R-:W1:Y:S04]  /*ec50*/  @P0 LDS.128 R4, [0x20100] ;  /* 0x02010000ff040984 */ /* 0x00ce680000000c00 */
[----:B-1----:R1:W-:Y:S04]  /*ec60*/  @P0 STL.64 [R1], R4 ;  /* 0x0000000401000387 */ /* 0x0023e80000100a00 */
        /* <DEDUP_REMOVED lines=9> */
.L_x_1688:
[----:B------:R-:W-:Y:S05]  /*ed00*/  BRA.DIV ~URZ, `(.L_x_1637) ;  /* 0x000024e27f007947 */ /* 0x000fea000b800000 */
[----:B------:R3:W4:Y:S02]  /*ed10*/  SHFL.IDX PT, R8, R106, 0x1, 0x1f ;  /* 0x00201f006a087f89 */ /* 0x00072400000e0000 */
.L_x_1689:
        /* <DEDUP_REMOVED lines=19> */
.L_x_1690:
        /* <DEDUP_REMOVED lines=16> */
.L_x_1691:
[----:B---3--:R-:W-:Y:S01]  /*ef50*/  IMAD R0, R0, c[0x0][0x538], RZ ;  /* 0x00014e0000007a24 */ /* 0x008fe200078e02ff */
[----:B------:R-:W-:Y:S04]  /*ef60*/  BSSY B1, `(.L_x_1640) ;  /* 0x0000083000017945 */ /* 0x000fe80003800000 */
[----:B----4-:R-:W-:-:S04]  /*ef70*/  IADD3 R8, R0, R8, RZ ;  /* 0x0000000800087210 */ /* 0x010fc80007ffe0ff */
[----:B--2---:R-:W-:-:S13]  /*ef80*/  ISETP.GT.AND P6, PT, R8, R9, PT ;  /* 0x000000090800720c */ /* 0x004fda0003fc4270 */
[----:B------:R-:W-:Y:S05]  /*ef90*/  @P6 BRA `(.L_x_1641) ;  /* 0x0000025000006947 */ /* 0x000fea0003800000 */
.L_x_1645:
        /* <DEDUP_REMOVED lines=17> */
.L_x_1692:
        /* <DEDUP_REMOVED lines=16> */
.L_x_1693:
[----:B--2---:R-:W-:-:S05]  /*f1b0*/  IMAD R0, R0, c[0x0][0x538], RZ ;  /* 0x00014e0000007a24 */ /* 0x004fca00078e02ff */
[----:B------:R-:W-:-:S04]  /*f1c0*/  IADD3 R8, R0, R8, RZ ;  /* 0x0000000800087210 */ /* 0x000fc80007ffe0ff */
[----:B------:R-:W-:-:S13]  /*f1d0*/  ISETP.GT.AND P6, PT, R8, R9, PT ;  /* 0x000000090800720c */ /* 0x000fda0003fc4270 */
[----:B-1----:R-:W-:Y:S05]  /*f1e0*/  @!P6 BRA `(.L_x_1645) ;  /* 0xfffffdb00000e947 */ /* 0x002fea000383ffff */
.L_x_1641:
[----:B------:R-:W-:-:S05]  /*f1f0*/  IADD3 R8, -R0, R8, RZ ;  /* 0x0000000800087210 */ /* 0x000fca0007ffe1ff */
[----:B------:R-:W-:-:S05]  /*f200*/  IMAD R0, R4, c[0x0][0x538], R8 ;  /* 0x00014e0004007a24 */ /* 0x000fca00078e0208 */
[----:B------:R-:W-:Y:S01]  /*f210*/  ISETP.GT.AND P0, PT, R0, R9, PT ;  /* 0x000000090000720c */ /* 0x000fe20003f04270 */
[----:B------:R-:W-:-:S12]  /*f220*/  BRA.DIV ~URZ, `(.L_x_1646) ;  /* 0x000024227f007947 */ /* 0x000fd8000b800000 */
[----:B------:R-:W-:-:S04]  /*f230*/  VOTE.ANY R0, PT, !P0 ;  /* 0x0000000000007806 */ /* 0x000fc800040e0100 */
.L_x_1694:
[----:B------:R2:W3:Y:S01]  /*f240*/  POPC R11, R0 ;  /* 0x00000000000b7309 */ /* 0x0004e20000000000 */
[----:B------:R-:W-:Y:S05]  /*f250*/  BRA.DIV ~URZ, `(.L_x_1647) ;  /* 0x000024327f007947 */ /* 0x000fea000b800000 */
[----:B---3--:R3:W4:Y:S04]  /*f260*/  SHFL.IDX PT, R6, R6, R11, 0x1f ;  /* 0x00001f0b06067589 */ /* 0x00872800000e0000 */
[----:B------:R3:W1:Y:S02]  /*f270*/  SHFL.IDX PT, R7, R7, R11, 0x1f ;  /* 0x00001f0b07077589 */ /* 0x00066400000e0000 */
.L_x_1695:
[----:B------:R-:W-:Y:S01]  /*f280*/  ISETP.NE.AND P0, PT, R0, RZ, PT ;  /* 0x000000ff0000720c */ /* 0x000fe20003f05270 */
[----:B------:R-:W-:-:S12]  /*f290*/  BSSY B0, `(.L_x_1648) ;  /* 0x0000005000007945 */ /* 0x000fd80003800000 */
[----:B------:R-:W-:Y:S05]  /*f2a0*/  @!P0 BRA `(.L_x_1649) ;  /* 0x0000003000008947 */ /* 0x000fea0003800000 */
[----:B--2---:R-:W-:Y:S01]  /*f2b0*/  IADD3 R0, R11, -0x1, RZ ;  /* 0xffffffff0b007810 */ /* 0x004fe20007ffe0ff */
[----:B------:R-:W-:Y:S05]  /*f2c0*/  BRA.DIV ~URZ, `(.L_x_1650) ;  /* 0x000024927f007947 */ /* 0x000fea000b800000 */
[----:B------:R2:W3:Y:S02]  /*f2d0*/  SHFL.IDX PT, R10, R4, R0, 0x1f ;  /* 0x00001f00040a7589 */ /* 0x0004e400000e0000 */
.L_x_1649:
[----:B------:R-:W-:Y:S05]  /*f2e0*/  BSYNC B0 ;  /* 0x0000000000007941 */ /* 0x000fea0003800000 */
.L_x_1648:
[----:B---3--:R-:W-:Y:S01]  /*f2f0*/  IMAD R5, R10, c[0x0][0x538], R8 ;  /* 0x00014e000a057a24 */ /* 0x008fe200078e0208 */
[----:B-12-4-:R-:W-:Y:S02]  /*f300*/  IABS R4, R6 ;  /* 0x0000000600047213 */ /* 0x016fe40000000000 */
[----:B------:R-:W-:Y:S01]  /*f310*/  IABS R0, R7 ;  /* 0x0000000700007213 */ /* 0x000fe20000000000 */
[----:B------:R-:W-:Y:S01]  /*f320*/  IMAD.IADD R10, R9, 0x1, -R5 ;  /* 0x00000001090a7824 */ /* 0x000fe200078e0a05 */
[----:B------:R1:W-:Y:S01]  /*f330*/  STL [R1], R5 ;  /* 0x0000000501007387 */ /* 0x0003e20000100800 */
        /* <DEDUP_REMOVED lines=64> */
.L_x_1642:
[----:B------:R-:W-:Y:S01]  /*f740*/  MOV R0, c[0x0][0x53c] ;  /* 0x00014f0000007a02 */ /* 0x000fe20000000f00 */
[----:B------:R2:W-:Y:S04]  /*f750*/  STL [R1], R9 ;  /* 0x0000000901007387 */ /* 0x0005e80000100800 */
[----:B------:R2:W-:Y:S04]  /*f760*/  STL [R1+0x4], RZ ;  /* 0x000004ff01007387 */ /* 0x0005e80000100800 */
[----:B------:R2:W-:Y:S04]  /*f770*/  STL [R1+0x8], RZ ;  /* 0x000008ff01007387 */ /* 0x0005e80000100800 */
[----:B------:R2:W-:Y:S02]  /*f780*/  STL [R1+0xc], R0 ;  /* 0x00000c0001007387 */ /* 0x0005e40000100800 */
.L_x_1651:
[----:B------:R-:W-:Y:S05]  /*f790*/  BSYNC B1 ;  /* 0x0000000000017941 */ /* 0x000fea0003800000 */
.L_x_1640:
[----:B-1----:R-:W3:Y:S04]  /*f7a0*/  LDL R4, [R1] ;  /* 0x0000000001047983 */ /* 0x002ee80000100800 */
        /* <DEDUP_REMOVED lines=8> */
.L_x_1635:
[----:B--2---:R-:W2:Y:S02]  /*f830*/  LDL R0, [R1+0xc] ;  /* 0x00000c0001007983 */ /* 0x004ea40000100800 */
[----:B--2---:R-:W-:-:S13]  /*f840*/  ISETP.GE.AND P0, PT, R0, c[0x0][0x53c], PT ;  /* 0x00014f0000007a0c */ /* 0x004fda0003f06270 */
[----:B-1----:R-:W-:Y:S01]  /*f850*/  @P0 CALL.REL.NOINC `(.L_x_1652) ;  /* 0x0000001000000944 */ /* 0x002fe20003c00000 */
[----:B------:R-:W-:Y:S05]  /*f860*/  BRA `(.L_x_1653) ;  /* 0xffff235000007947 */ /* 0x000fea000383ffff */
.L_x_1652:
[----:B------:R-:W-:Y:S05]  /*f870*/  EXIT ;  /* 0x000000000000794d */ /* 0x000fea0003800000 */
.L_x_1554:
[----:B------:R-:W-:Y:S01]  /*f880*/  IMAD.MOV.U32 R0, RZ, RZ, R5 ;  /* 0x000000ffff007224 */ /* 0x000fe200078e0005 */
[----:B------:R-:W-:Y:S02]  /*f890*/  MOV R3, 0x1 ;  /* 0x0000000100037802 */ /* 0x000fe40000000f00 */
[----:B------:R-:W-:Y:S02]  /*f8a0*/  MOV R2, 0xf8c0 ;  /* 0x0000f8c000027802 */ /* 0x000fe40000000f00 */
[----:B------:R-:W-:Y:S05]  /*f8b0*/  CALL.REL.NOINC `($__internal_29_$__cuda_sm70_shflsync_up_p) ;  /* 0x00001fe000007944 */ /* 0x000fea0003c00000 */
[----:B------:R-:W-:Y:S01]  /*f8c0*/  MOV R0, R4 ;  /* 0x0000000400007202 */ /* 0x000fe20000000f00 */
[----:B------:R-:W-:Y:S05]  /*f8d0*/  BRA `(.L_x_1654) ;  /* 0xffff0b9000007947 */ /* 0x000fea000383ffff */
.L_x_1555:
[----:B------:R-:W-:Y:S01]  /*f8e0*/  IMAD.MOV.U32 R0, RZ, RZ, R5 ;  /* 0x000000ffff007224 */ /* 0x000fe200078e0005 */
[----:B------:R-:W-:Y:S02]  /*f8f0*/  MOV R3, 0x2 ;  /* 0x0000000200037802 */ /* 0x000fe40000000f00 */
[----:B------:R-:W-:Y:S02]  /*f900*/  MOV R2, 0xf920 ;  /* 0x0000f92000027802 */ /* 0x000fe40000000f00 */
[----:B------:R-:W-:Y:S05]  /*f910*/  CALL.REL.NOINC `($__internal_29_$__cuda_sm70_shflsync_up_p) ;  /* 0x00001f8000007944 */ /* 0x000fea0003c00000 */
[----:B------:R-:W-:Y:S01]  /*f920*/  SEL R4, R4, RZ, P4 ;  /* 0x000000ff04047207 */ /* 0x000fe20002000000 */
[----:B------:R-:W-:Y:S01]  /*f930*/  IMAD.MOV.U32 R3, RZ, RZ, 0x4 ;  /* 0x00000004ff037424 */ /* 0x000fe200078e00ff */
[----:B------:R-:W-:-:S03]  /*f940*/  MOV R2, 0xf970 ;  /* 0x0000f97000027802 */ /* 0x000fc60000000f00 */
[----:B------:R-:W-:Y:S02]  /*f950*/  IMAD.IADD R0, R5, 0x1, R4 ;  /* 0x0000000105007824 */ /* 0x000fe400078e0204 */
        /* <DEDUP_REMOVED lines=13> */
[----:B------:R-:W-:Y:S02]  /*fa30*/  MOV R3, 0x1f ;  /* 0x0000001f00037802 */ /* 0x000fe40000000f00 */
[----:B------:R-:W-:Y:S01]  /*fa40*/  MOV R2, 0xfa80 ;  /* 0x0000fa8000027802 */ /* 0x000fe20000000f00 */
[----:B------:R-:W-:-:S04]  /*fa50*/  IMAD.IADD R4, R0, 0x1, R4 ;  /* 0x0000000100047824 */ /* 0x000fc800078e0204 */
[----:B------:R-:W-:Y:S02]  /*fa60*/  IMAD.MOV.U32 R230, RZ, RZ, R4 ;  /* 0x000000ffffe67224 */ /* 0x000fe400078e0004 */
[----:B------:R-:W-:Y:S05]  /*fa70*/  CALL.REL.NOINC `($__internal_28_$__cuda_sm70_shflsync_idx_p) ;  /* 0x00001db000007944 */ /* 0x000fea0003c00000 */
[----:B-----5:R-:W-:Y:S01]  /*fa80*/  MOV R0, R195 ;  /* 0x000000c300007202 */ /* 0x020fe20000000f00 */
[----:B-1----:R-:W-:Y:S05]  /*fa90*/  BRA `(.L_x_1655) ;  /* 0xffff0ad000007947 */ /* 0x002fea000383ffff */
.L_x_1557:
[----:B------:R-:W-:Y:S02]  /*faa0*/  SEL R0, RZ, 0x1, P0 ;  /* 0x00000001ff007807 */ /* 0x000fe40000000000 */
[----:B------:R-:W-:Y:S02]  /*fab0*/  MOV R2, 0xfad0 ;  /* 0x0000fad000027802 */ /* 0x000fe40000000f00 */
[----:B------:R-:W-:Y:S05]  /*fac0*/  CALL.REL.NOINC `($__internal_30_$__cuda_sm70_votesync_ballot) ;  /* 0x00001e3000007944 */ /* 0x000fea0003c00000 */
[----:B------:R-:W-:Y:S05]  /*fad0*/  BRA `(.L_x_1656) ;  /* 0xffff0b2000007947 */ /* 0x000fea000383ffff */
.L_x_1558:
[----:B------:R-:W-:Y:S01]  /*fae0*/  IMAD.MOV.U32 R230, RZ, RZ, R8 ;  /* 0x000000ffffe67224 */ /* 0x000fe200078e0008 */
[----:B--2---:R-:W-:Y:S01]  /*faf0*/  MOV R195, R13 ;  /* 0x0000000d00c37202 */ /* 0x004fe20000000f00 */
[----:B------:R-:W-:Y:S01]  /*fb00*/  IMAD.MOV.U32 R3, RZ, RZ, 0x1f ;  /* 0x0000001fff037424 */ /* 0x000fe200078e00ff */
[----:B------:R-:W-:Y:S02]  /*fb10*/  MOV R2, 0xfb30 ;  /* 0x0000fb3000027802 */ /* 0x000fe40000000f00 */
[----:B-1----:R-:W-:Y:S05]  /*fb20*/  CALL.REL.NOINC `($__internal_28_$__cuda_sm70_shflsync_idx_p) ;  /* 0x00001d0000007944 */ /* 0x002fea0003c00000 */
[----:B------:R-:W-:Y:S01]  /*fb30*/  IMAD.MOV.U32 R11, RZ, RZ, R195 ;  /* 0x000000ffff0b7224 */ /* 0x000fe200078e00c3 */
[----:B------:R-:W-:Y:S01]  /*fb40*/  MOV R230, R7 ;  /* 0x0000000700e67202 */ /* 0x000fe20000000f00 */
[----:B------:R-:W-:Y:S01]  /*fb50*/  IMAD.MOV.U32 R6, RZ, RZ, RZ ;  /* 0x000000ffff067224 */ /* 0x000fe200078e00ff */
[----:B------:R-:W-:Y:S01]  /*fb60*/  MOV R195, R13 ;  /* 0x0000000d00c37202 */ /* 0x000fe20000000f00 */
[----:B------:R-:W-:Y:S01]  /*fb70*/  IMAD.MOV.U32 R3, RZ, RZ, 0x1f ;  /* 0x0000001fff037424 */ /* 0x000fe200078e00ff */
[----:B------:R-:W-:-:S02]  /*fb80*/  MOV R2, 0xfba0 ;  /* 0x0000fba000027802 */ /* 0x000fc40000000f00 */
[----:B-1---5:R-:W-:Y:S05]  /*fb90*/  CALL.REL.NOINC `($__internal_28_$__cuda_sm70_shflsync_idx_p) ;  /* 0x00001c9000007944 */ /* 0x022fea0003c00000 */
[----:B------:R-:W-:Y:S01]  /*fba0*/  MOV R10, R195 ;  /* 0x000000c3000a7202 */ /* 0x000fe20000000f00 */
[----:B-1---5:R-:W-:Y:S05]  /*fbb0*/  BRA `(.L_x_1657) ;  /* 0xffff0a9000007947 */ /* 0x022fea000383ffff */
.L_x_1561:
[----:B------:R-:W-:Y:S01]  /*fbc0*/  IMAD.MOV.U32 R230, RZ, RZ, R4 ;  /* 0x000000ffffe67224 */ /* 0x000fe200078e0004 */
[----:B------:R-:W-:-:S02]  /*fbd0*/  MOV R3, 0x1f ;  /* 0x0000001f00037802 */ /* 0x000fc40000000f00 */
[----:B------:R-:W-:Y:S02]  /*fbe0*/  MOV R2, 0xfc00 ;  /* 0x0000fc0000027802 */ /* 0x000fe40000000f00 */
[----:B-1234-:R-:W-:Y:S05]  /*fbf0*/  CALL.REL.NOINC `($__internal_28_$__cuda_sm70_shflsync_idx_p) ;  /* 0x00001c3000007944 */ /* 0x01efea0003c00000 */
[----:B------:R-:W-:Y:S01]  /*fc00*/  MOV R6, R195 ;  /* 0x000000c300067202 */ /* 0x000fe20000000f00 */
[----:B-1---5:R-:W-:Y:S05]  /*fc10*/  BRA `(.L_x_1560) ;  /* 0xffff0a9000007947 */ /* 0x022fea000383ffff */
.L_x_1569:
[----:B------:R-:W-:Y:S01]  /*fc20*/  IMAD.MOV.U32 R230, RZ, RZ, R5 ;  /* 0x000000ffffe67224 */ /* 0x000fe200078e0005 */
[----:B------:R-:W-:Y:S01]  /*fc30*/  MOV R195, RZ ;  /* 0x000000ff00c37202 */ /* 0x000fe20000000f00 */
[----:B------:R-:W-:Y:S01]  /*fc40*/  IMAD.MOV.U32 R3, RZ, RZ, 0x181f ;  /* 0x0000181fff037424 */ /* 0x000fe200078e00ff */
[----:B------:R-:W-:Y:S02]  /*fc50*/  MOV R2, 0xfc70 ;  /* 0x0000fc7000027802 */ /* 0x000fe40000000f00 */
[----:B-----5:R-:W-:Y:S05]  /*fc60*/  CALL.REL.NOINC `($__internal_28_$__cuda_sm70_shflsync_idx_p) ;  /* 0x00001bc000007944 */ /* 0x020fea0003c00000 */
[----:B------:R-:W-:Y:S01]  /*fc70*/  MOV R4, R195 ;  /* 0x000000c300047202 */ /* 0x000fe20000000f00 */
[----:B-1---5:R-:W-:Y:S05]  /*fc80*/  BRA `(.L_x_1658) ;  /* 0xffff2cf000007947 */ /* 0x022fea000383ffff */
.L_x_1570:
[----:B------:R-:W-:Y:S01]  /*fc90*/  IMAD.MOV.U32 R230, RZ, RZ, R14 ;  /* 0x000000ffffe67224 */ /* 0x000fe200078e000e */
[----:B------:R-:W-:Y:S01]  /*fca0*/  MOV R195, RZ ;  /* 0x000000ff00c37202 */ /* 0x000fe20000000f00 */
[----:B------:R-:W-:Y:S01]  /*fcb0*/  IMAD.MOV.U32 R3, RZ, RZ, 0x181f ;  /* 0x0000181fff037424 */ /* 0x000fe200078e00ff */
[----:B------:R-:W-:Y:S02]  /*fcc0*/  MOV R2, 0xfce0 ;  /* 0x0000fce000027802 */ /* 0x000fe40000000f00 */
[----:B-12--5:R-:W-:Y:S05]  /*fcd0*/  CALL.REL.NOINC `($__internal_28_$__cuda_sm70_shflsync_idx_p) ;  /* 0x00001b5000007944 */ /* 0x026fea0003c00000 */
[----:B-----5:R-:W-:Y:S01]  /*fce0*/  MOV R0, R195 ;  /* 0x000000c300007202 */ /* 0x020fe20000000f00 */
[----:B-1----:R-:W-:Y:S05]  /*fcf0*/  BRA `(.L_x_1659) ;  /* 0xffff2ca000007947 */ /* 0x002fea000383ffff */
.L_x_1573:
[----:B------:R-:W-:Y:S01]  /*fd00*/  IMAD.MOV.U32 R230, RZ, RZ, R5 ;  /* 0x000000ffffe67224 */ /* 0x000fe200078e0005 */
[----:B------:R-:W-:Y:S01]  /*fd10*/  MOV R195, 0x1 ;  /* 0x0000000100c37802 */ /* 0x000fe20000000f00 */
[----:B--2---:R-:W-:Y:S01]  /*fd20*/  IMAD.MOV.U32 R3, RZ, RZ, 0x181f ;  /* 0x0000181fff037424 */ /* 0x004fe200078e00ff */
[----:B------:R-:W-:-:S02]  /*fd30*/  MOV R2, 0xfd50 ;  /* 0x0000fd5000027802 */ /* 0x000fc40000000f00 */
[----:B-1--45:R-:W-:Y:S05]  /*fd40*/  CALL.REL.NOINC `($__internal_28_$__cuda_sm70_shflsync_idx_p) ;  /* 0x00001ae000007944 */ /* 0x032fea0003c00000 */
[----:B------:R-:W-:Y:S01]  /*fd50*/  IMAD.MOV.U32 R4, RZ, RZ, R195 ;  /* 0x000000ffff047224 */ /* 0x000fe200078e00c3 */
[----:B------:R-:W-:Y:S01]  /*fd60*/  MOV R195, 0x1 ;  /* 0x0000000100c37802 */ /* 0x000fe20000000f00 */
[----:B------:R-:W-:Y:S01]  /*fd70*/  IMAD.MOV.U32 R230, RZ, RZ, R14 ;  /* 0x000000ffffe67224 */ /* 0x000fe200078e000e */
[----:B------:R-:W-:-:S02]  /*fd80*/  MOV R3, 0x181f ;  /* 0x0000181f00037802 */ /* 0x000fc40000000f00 */
[----:B------:R-:W-:Y:S02]  /*fd90*/  MOV R2, 0xfdb0 ;  /* 0x0000fdb000027802 */ /* 0x000fe40000000f00 */
[----:B-1---5:R-:W-:Y:S05]  /*fda0*/  CALL.REL.NOINC `($__internal_28_$__cuda_sm70_shflsync_idx_p) ;  /* 0x00001a8000007944 */ /* 0x022fea0003c00000 */
[----:B-----5:R-:W-:Y:S01]  /*fdb0*/  MOV R0, R195 ;  /* 0x000000c300007202 */ /* 0x020fe20000000f00 */
[----:B-1----:R-:W-:Y:S05]  /*fdc0*/  BRA `(.L_x_1660) ;  /* 0xffff2da000007947 */ /* 0x002fea000383ffff */
.L_x_1576:
[----:B------:R-:W-:Y:S01]  /*fdd0*/  IMAD.MOV.U32 R230, RZ, RZ, R5 ;  /* 0x000000ffffe67224 */ /* 0x000fe200078e0005 */
[----:B------:R-:W-:Y:S01]  /*fde0*/  MOV R195, 0x2 ;  /* 0x0000000200c37802 */ /* 0x000fe20000000f00 */
[----:B---3--:R-:W-:Y:S01]  /*fdf0*/  IMAD.MOV.U32 R3, RZ, RZ, 0x181f ;  /* 0x0000181fff037424 */ /* 0x008fe200078e00ff */
[----:B------:R-:W-:Y:S02]  /*fe00*/  MOV R2, 0xfe20 ;  /* 0x0000fe2000027802 */ /* 0x000fe40000000f00 */
[----:B-12-45:R-:W-:Y:S05]  /*fe10*/  CALL.REL.NOINC `($__internal_28_$__cuda_sm70_shflsync_idx_p) ;  /* 0x00001a1000007944 */ /* 0x036fea0003c00000 */
[----:B------:R-:W-:Y:S01]  /*fe20*/  MOV R4, R195 ;  /* 0x000000c300047202 */ /* 0x000fe20000000f00 */
[----:B-1---5:R-:W-:Y:S05]  /*fe30*/  BRA `(.L_x_1661) ;  /* 0xffff2ed000007947 */ /* 0x022fea000383ffff */
.L_x_1577:
[----:B------:R-:W-:Y:S01]  /*fe40*/  IMAD.MOV.U32 R230, RZ, RZ, R14 ;  /* 0x000000ffffe67224 */ /* 0x000fe200078e000e */
[----:B------:R-:W-:Y:S01]  /*fe50*/  MOV R195, 0x2 ;  /* 0x0000000200c37802 */ /* 0x000fe20000000f00 */
[----:B------:R-:W-:Y:S01]  /*fe60*/  IMAD.MOV.U32 R3, RZ, RZ, 0x181f ;  /* 0x0000181fff037424 */ /* 0x000fe200078e00ff */
[----:B------:R-:W-:Y:S02]  /*fe70*/  MOV R2, 0xfe90 ;  /* 0x0000fe9000027802 */ /* 0x000fe40000000f00 */
[----:B-12345:R-:W-:Y:S05]  /*fe80*/  CALL.REL.NOINC `($__internal_28_$__cuda_sm70_shflsync_idx_p) ;  /* 0x000019a000007944 */ /* 0x03efea0003c00000 */
[----:B-----5:R-:W-:Y:S01]  /*fe90*/  MOV R0, R195 ;  /* 0x000000c300007202 */ /* 0x020fe20000000f00 */
[----:B-1----:R-:W-:Y:S05]  /*fea0*/  BRA `(.L_x_1662) ;  /* 0xffff2e8000007947 */ /* 0x002fea000383ffff */
.L_x_1580:
[----:B------:R-:W-:Y:S01]  /*feb0*/  IMAD.MOV.U32 R230, RZ, RZ, R5 ;  /* 0x000000ffffe67224 */ /* 0x000fe200078e0005 */
[----:B------:R-:W-:Y:S01]  /*fec0*/  MOV R195, 0x3 ;  /* 0x0000000300c37802 */ /* 0x000fe20000000f00 */
[----:B-1----:R-:W-:Y:S01]  /*fed0*/  IMAD.MOV.U32 R3, RZ, RZ, 0x181f ;  /* 0x0000181fff037424 */ /* 0x002fe200078e00ff */
[----:B------:R-:W-:-:S02]  /*fee0*/  MOV R2, 0xff00 ;  /* 0x0000ff0000027802 */ /* 0x000fc40000000f00 */
[----:B--2345:R-:W-:Y:S05]  /*fef0*/  CALL.REL.NOINC `($__internal_28_$__cuda_sm70_shflsync_idx_p) ;  /* 0x0000193000007944 */ /* 0x03cfea0003c00000 */
        /* <DEDUP_REMOVED lines=8> */
.L_x_1583:
[----:B------:R-:W-:Y:S01]  /*ff80*/  IMAD.MOV.U32 R230, RZ, RZ, R5 ;  /* 0x000000ffffe67224 */ /* 0x000fe200078e0005 */
[----:B------:R-:W-:Y:S01]  /*ff90*/  MOV R195, RZ ;  /* 0x000000ff00c37202 */ /* 0x000fe20000000f00 */
[----:B------:R-:W-:Y:S01]  /*ffa0*/  IMAD.MOV.U32 R3, RZ, RZ, 0x181f ;  /* 0x0000181fff037424 */ /* 0x000fe200078e00ff */
[----:B------:R-:W-:Y:S02]  /*ffb0*/  MOV R2, 0xffd0 ;  /* 0x0000ffd000027802 */ /* 0x000fe40000000f00 */
[----:B------:R-:W-:Y:S05]  /*ffc0*/  CALL.REL.NOINC `($__internal_28_$__cuda_sm70_shflsync_idx_p) ;  /* 0x0000186000007944 */ /* 0x000fea0003c00000 */
[----:B------:R-:W-:Y:S01]  /*ffd0*/  MOV R4, R195 ;  /* 0x000000c300047202 */ /* 0x000fe20000000f00 */
[----:B-1---5:R-:W-:Y:S05]  /*ffe0*/  BRA `(.L_x_1664) ;  /* 0xffff499000007947 */ /* 0x022fea000383ffff */
.L_x_1584:
[----:B------:R-:W-:Y:S01]  /*fff0*/  IMAD.MOV.U32 R230, RZ, RZ, R15 ;  /* 0x000000ffffe67224 */ /* 0x000fe200078e000f */
[----:B------:R-:W-:Y:S01]  /*10000*/  MOV R195, RZ ;  /* 0x000000ff00c37202 */ /* 0x000fe20000000f00 */
[----:B------:R-:W-:Y:S01]  /*10010*/  IMAD.MOV.U32 R3, RZ, RZ, 0x181f ;  /* 0x0000181fff037424 */ /* 0x000fe200078e00ff */
[----:B------:R-:W-:Y:S02]  /*10020*/  MOV R2, 0x10040 ;  /* 0x0001004000027802 */ /* 0x000fe40000000f00 */
[----:B-12---:R-:W-:Y:S05]  /*10030*/  CALL.REL.NOINC `($__internal_28_$__cuda_sm70_shflsync_idx_p) ;  /* 0x000017f000007944 */ /* 0x006fea0003c00000 */
[C---:B------:R-:W-:Y:S01]  /*10040*/  IADD3 R10, P2, R195.reuse, R119, RZ ;  /* 0x00000077c30a7210 */ /* 0x040fe20007f5e0ff */
[----:B------:R-:W-:Y:S01]  /*10050*/  IMAD.MOV.U32 R230, RZ, RZ, R5 ;  /* 0x000000ffffe67224 */ /* 0x000fe200078e0005 */
[----:B------:R-:W-:-:S02]  /*10060*/  IADD3 R8, P0, R195, R120, RZ ;  /* 0x00000078c3087210 */ /* 0x000fc40007f1e0ff */
[----:B------:R-:W-:Y:S01]  /*10070*/  SEL R13, RZ, 0x10, P5 ;  /* 0x00000010ff0d7807 */ /* 0x000fe20002800000 */
[C---:B------:R-:W-:Y:S01]  /*10080*/  IMAD.X R11, R4.reuse, 0x1, R113, P2 ;  /* 0x00000001040b7824 */ /* 0x040fe200010e0671 */
[C---:B------:R-:W-:Y:S01]  /*10090*/  IADD3 R6, P2, R195.reuse, R122, RZ ;  /* 0x0000007ac3067210 */ /* 0x040fe20007f5e0ff */
[C---:B------:R-:W-:Y:S01]  /*100a0*/  IMAD.X R9, R4.reuse, 0x1, R114, P0 ;  /* 0x0000000104097824 */ /* 0x040fe200000e0672 */
[----:B------:R-:W-:Y:S01]  /*100b0*/  IADD3 R2, P0, R195, R121, RZ ;  /* 0x00000079c3027210 */ /* 0x000fe20007f1e0ff */
[----:B------:R-:W-:Y:S01]  /*100c0*/  IMAD.MOV.U32 R195, RZ, RZ, 0x1 ;  /* 0x00000001ffc37424 */ /* 0x000fe200078e00ff */
[----:B------:R-:W-:Y:S01]  /*100d0*/  @!PT LDS RZ, [RZ] ;  /* 0x00000000fffff984 */ /* 0x000fe20000000800 */
[----:B------:R-:W-:Y:S01]  /*100e0*/  @!PT LDS RZ, [RZ] ;  /* 0x00000000fffff984 */ /* 0x000fe20000000800 */
[----:B------:R-:W-:Y:S01]  /*100f0*/  @!PT LDS RZ, [RZ] ;  /* 0x00000000fffff984 */ /* 0x000fe20000000800 */
[----:B------:R2:W-:Y:S01]  /*10100*/  LDGSTS.E.BYPASS.LTC128B.128 [R229+0x8100], [R10.64], !P6 ;  /* 0x081000000ae57fae */ /* 0x0005e2000f101d46 */
[C---:B------:R-:W-:Y:S01]  /*10110*/  IMAD.X R7, R4.reuse, 0x1, R115, P2 ;  /* 0x0000000104077824 */ /* 0x040fe200010e0673 */
[----:B------:R-:W-:Y:S01]  /*10120*/  SEL R12, RZ, 0x10, P4 ;  /* 0x00000010ff0c7807 */ /* 0x000fe20002000000 */
[----:B------:R-:W-:Y:S01]  /*10130*/  IMAD.X R3, R4, 0x1, R112, P0 ;  /* 0x0000000104037824 */ /* 0x000fe200000e0670 */
[----:B------:R2:W-:Y:S04]  /*10140*/  LDGSTS.E.BYPASS.LTC128B.128 [R229+0xa100], [R8.64], !P5 ;  /* 0x0a10000008e57fae */ /* 0x0005e8000e901d46 */
[----:B------:R3:W-:Y:S04]  /*10150*/  LDGSTS.E.BYPASS.LTC128B.128 [R229+0xc100], [R6.64], !P4 ;  /* 0x0c10000006e57fae */ /* 0x0007e8000e101d46 */
[----:B------:R4:W-:Y:S01]  /*10160*/  LDGSTS.E.BYPASS.LTC128B.128 [R229+0xe100], [R2.64], !P3 ;  /* 0x0e10000002e57fae */ /* 0x0009e2000d901d46 */
[----:B---3--:R-:W-:Y:S01]  /*10170*/  SEL R7, RZ, 0x10, P6 ;  /* 0x00000010ff077807 */ /* 0x008fe20003000000 */
[----:B----4-:R-:W-:Y:S01]  /*10180*/  IMAD.MOV.U32 R3, RZ, RZ, 0x181f ;  /* 0x0000181fff037424 */ /* 0x010fe200078e00ff */
        /* <DEDUP_REMOVED lines=10> */
.L_x_1585:
[----:B------:R-:W-:Y:S01]  /*10230*/  IMAD.MOV.U32 R132, RZ, RZ, R4 ;  /* 0x000000ffff847224 */ /* 0x000fe200078e0004 */
[----:B------:R-:W-:Y:S02]  /*10240*/  MOV R0, 0x2 ;  /* 0x0000000200007802 */ /* 0x000fe40000000f00 */
[----:B------:R-:W-:Y:S02]  /*10250*/  MOV R2, 0x10270 ;  /* 0x0001027000027802 */ /* 0x000fe40000000f00 */
[----:B------:R-:W-:Y:S05]  /*10260*/  CALL.REL.NOINC `($__internal_27_$__cuda_sm70_shflsync_bfly_p) ;  /* 0x0000156000007944 */ /* 0x000fea0003c00000 */
[----:B------:R-:W-:Y:S01]  /*10270*/  FMNMX.FTZ R4, R4, R0, !PT ;  /* 0x0000000004047209 */ /* 0x000fe20007810000 */
[----:B------:R-:W-:Y:S01]  /*10280*/  IMAD.MOV.U32 R0, RZ, RZ, 0x1 ;  /* 0x00000001ff007424 */ /* 0x000fe200078e00ff */
[----:B------:R-:W-:-:S03]  /*10290*/  MOV R2, 0x102c0 ;  /* 0x000102c000027802 */ /* 0x000fc60000000f00 */
[----:B------:R-:W-:Y:S02]  /*102a0*/  IMAD.MOV.U32 R132, RZ, RZ, R4 ;  /* 0x000000ffff847224 */ /* 0x000fe400078e0004 */
[----:B------:R-:W-:Y:S05]  /*102b0*/  CALL.REL.NOINC `($__internal_27_$__cuda_sm70_shflsync_bfly_p) ;  /* 0x0000151000007944 */ /* 0x000fea0003c00000 */
[----:B------:R-:W-:Y:S01]  /*102c0*/  FMNMX.FTZ R133, R4, R0, !PT ;  /* 0x0000000004857209 */ /* 0x000fe20007810000 */
[----:B------:R-:W-:Y:S01]  /*102d0*/  IMAD.MOV.U32 R132, RZ, RZ, R5 ;  /* 0x000000ffff847224 */ /* 0x000fe200078e0005 */
[----:B------:R-:W-:Y:S01]  /*102e0*/  MOV R2, 0x10310 ;  /* 0x0001031000027802 */ /* 0x000fe20000000f00 */
[----:B------:R-:W-:Y:S02]  /*102f0*/  IMAD.MOV.U32 R0, RZ, RZ, 0x2 ;  /* 0x00000002ff007424 */ /* 0x000fe400078e00ff */
[----:B------:R-:W-:Y:S05]  /*10300*/  CALL.REL.NOINC `($__internal_27_$__cuda_sm70_shflsync_bfly_p) ;  /* 0x000014c000007944 */ /* 0x000fea0003c00000 */
[----:B------:R-:W-:Y:S01]  /*10310*/  FMNMX.FTZ R5, R5, R0, !PT ;  /* 0x0000000005057209 */ /* 0x000fe20007810000 */
[----:B------:R-:W-:Y:S01]  /*10320*/  IMAD.MOV.U32 R0, RZ, RZ, 0x1 ;  /* 0x00000001ff007424 */ /* 0x000fe200078e00ff */
[----:B------:R-:W-:-:S03]  /*10330*/  MOV R2, 0x10360 ;  /* 0x0001036000027802 */ /* 0x000fc60000000f00 */
[----:B------:R-:W-:Y:S02]  /*10340*/  IMAD.MOV.U32 R132, RZ, RZ, R5 ;  /* 0x000000ffff847224 */ /* 0x000fe400078e0005 */
[----:B------:R-:W-:Y:S05]  /*10350*/  CALL.REL.NOINC `($__internal_27_$__cuda_sm70_shflsync_bfly_p) ;  /* 0x0000147000007944 */ /* 0x000fea0003c00000 */
[----:B------:R-:W-:Y:S01]  /*10360*/  MOV R3, R0 ;  /* 0x0000000000037202 */ /* 0x000fe20000000f00 */
[----:B------:R-:W-:Y:S05]  /*10370*/  BRA `(.L_x_1666) ;  /* 0xffff4ea000007947 */ /* 0x000fea000383ffff */
.L_x_1587:
[----:B-1234-:R-:W-:Y:S01]  /*10380*/  MOV R195, RZ ;  /* 0x000000ff00c37202 */ /* 0x01efe20000000f00 */
[----:B------:R-:W-:Y:S01]  /*10390*/  IMAD.MOV.U32 R230, RZ, RZ, R4 ;  /* 0x000000ffffe67224 */ /* 0x000fe200078e0004 */
[----:B------:R-:W-:Y:S01]  /*103a0*/  MOV R2, 0x103d0 ;  /* 0x000103d000027802 */ /* 0x000fe20000000f00 */
[----:B------:R-:W-:Y:S02]  /*103b0*/  IMAD.MOV.U32 R3, RZ, RZ, 0x181f ;  /* 0x0000181fff037424 */ /* 0x000fe400078e00ff */
[----:B------:R-:W-:Y:S05]  /*103c0*/  CALL.REL.NOINC `($__internal_28_$__cuda_sm70_shflsync_idx_p) ;  /* 0x0000146000007944 */ /* 0x000fea0003c00000 */
[----:B------:R-:W-:Y:S01]  /*103d0*/  MOV R2, R195 ;  /* 0x000000c300027202 */ /* 0x000fe20000000f00 */
[----:B-1---5:R-:W-:-:S05]  /*103e0*/  BRA `(.L_x_1667) ;  /* 0xffff671000007947 */ /* 0x022fca000383ffff */
.L_x_1590:
[----:B------:R-:W-:Y:S01]  /*103f0*/  MOV R195, RZ ;  /* 0x000000ff00c37202 */ /* 0x000fe20000000f00 */
[----:B------:R-:W-:Y:S01]  /*10400*/  IMAD.MOV.U32 R230, RZ, RZ, R133 ;  /* 0x000000ffffe67224 */ /* 0x000fe200078e0085 */
[----:B------:R-:W-:Y:S01]  /*10410*/  MOV R2, 0x10440 ;  /* 0x0001044000027802 */ /* 0x000fe20000000f00 */
[----:B------:R-:W-:Y:S02]  /*10420*/  IMAD.MOV.U32 R3, RZ, RZ, 0x181f ;  /* 0x0000181fff037424 */ /* 0x000fe400078e00ff */
[----:B------:R-:W-:Y:S05]  /*10430*/  CALL.REL.NOINC `($__internal_28_$__cuda_sm70_shflsync_idx_p) ;  /* 0x000013f000007944 */ /* 0x000fea0003c00000 */
[----:B------:R-:W-:Y:S01]  /*10440*/  MOV R132, R195 ;  /* 0x000000c300847202 */ /* 0x000fe20000000f00 */
[----:B-1---5:R-:W-:-:S05]  /*10450*/  BRA `(.L_x_1668) ;  /* 0xffff78d000007947 */ /* 0x022fca000383ffff */
.L_x_1591:
[----:B------:R-:W-:Y:S01]  /*10460*/  MOV R195, RZ ;  /* 0x000000ff00c37202 */ /* 0x000fe20000000f00 */
[----:B------:R-:W-:Y:S01]  /*10470*/  IMAD.MOV.U32 R230, RZ, RZ, R170 ;  /* 0x000000ffffe67224 */ /* 0x000fe200078e00aa */
[----:B------:R-:W-:Y:S01]  /*10480*/  MOV R2, 0x104b0 ;  /* 0x000104b000027802 */ /* 0x000fe20000000f00 */
[----:B------:R-:W-:Y:S02]  /*10490*/  IMAD.MOV.U32 R3, RZ, RZ, 0x181f ;  /* 0x0000181fff037424 */ /* 0x000fe400078e00ff */
[----:B-12---:R-:W-:Y:S05]  /*104a0*/  CALL.REL.NOINC `($__internal_28_$__cuda_sm70_shflsync_idx_p) ;  /* 0x0000138000007944 */ /* 0x006fea0003c00000 */
[C---:B------:R-:W-:Y:S01]  /*104b0*/  IADD3 R2, -R233.reuse, 0x10, RZ ;  /* 0x00000010e9027810 */ /* 0x040fe20007ffe1ff */
[----:B------:R-:W-:Y:S03]  /*104c0*/  IMAD.MOV.U32 R230, RZ, RZ, R133 ;  /* 0x000000ffffe67224 */ /* 0x000fe600078e0085 */
        /* <DEDUP_REMOVED lines=8> */
[----:B------:R2:W-:Y:S02]  /*10550*/  LDGSTS.E.BYPASS.LTC128B.128.ZFILL [R229+0x8100], [R2.64], P0 ;  /* 0x0810000002e57fae */ /* 0x0005e40008141d46 */
[C---:B--2---:R-:W-:Y:S05]  /*10560*/  IADD3 R2, P0, R195.reuse, R176, RZ ;  /* 0x000000b0c3027210 */ /* 0x044fea0007f1e0ff */
[C---:B------:R-:W-:Y:S01]  /*10570*/  IMAD.X R3, R132.reuse, 0x1, R172, P0 ;  /* 0x0000000184037824 */ /* 0x040fe200000e06ac */
[C---:B------:R-:W-:Y:S04]  /*10580*/  IADD3 R168, P0, R195.reuse, R177, RZ ;  /* 0x000000b1c3a87210 */ /* 0x040fe80007f1e0ff */
[----:B------:R2:W-:Y:S01]  /*10590*/  LDGSTS.E.BYPASS.LTC128B.128 [R229+0xa100], [R2.64], !P2 ;  /* 0x0a10000002e57fae */ /* 0x0005e2000d101d46 */
[C---:B------:R-:W-:Y:S05]  /*105a0*/  IMAD.X R169, R132.reuse, 0x1, R173, P0 ;  /* 0x0000000184a97824 */ /* 0x040fea00000e06ad */
[----:B------:R3:W-:Y:S01]  /*105b0*/  LDGSTS.E.BYPASS.LTC128B.128 [R229+0xc100], [R168.64], !P3 ;  /* 0x0c100000a8e57fae */ /* 0x0007e2000d901d46 */
[----:B--2---:R-:W-:Y:S01]  /*105c0*/  IADD3 R2, P0, R195, R178, RZ ;  /* 0x000000b2c3027210 */ /* 0x004fe20007f1e0ff */
[----:B------:R-:W-:Y:S04]  /*105d0*/  IMAD.MOV.U32 R195, RZ, RZ, 0x1 ;  /* 0x00000001ffc37424 */ /* 0x000fe800078e00ff */
[----:B------:R-:W-:Y:S05]  /*105e0*/  IMAD.X R3, R132, 0x1, R174, P0 ;  /* 0x0000000184037824 */ /* 0x000fea00000e06ae */
[----:B------:R2:W-:Y:S02]  /*105f0*/  LDGSTS.E.BYPASS.LTC128B.128 [R229+0xe100], [R2.64], !P4 ;  /* 0x0e10000002e57fae */ /* 0x0005e4000e101d46 */
[----:B--2---:R-:W-:Y:S01]  /*10600*/  MOV R2, 0x10630 ;  /* 0x0001063000027802 */ /* 0x004fe20000000f00 */
[----:B------:R-:W-:Y:S02]  /*10610*/  IMAD.MOV.U32 R3, RZ, RZ, 0x181f ;  /* 0x0000181fff037424 */ /* 0x000fe400078e00ff */
[----:B-1-3-5:R-:W-:Y:S05]  /*10620*/  CALL.REL.NOINC `($__internal_28_$__cuda_sm70_shflsync_idx_p) ;  /* 0x0000120000007944 */ /* 0x02afea0003c00000 */
[----:B------:R-:W-:Y:S01]  /*10630*/  MOV R3, 0x181f ;  /* 0x0000181f00037802 */ /* 0x000fe20000000f00 */
[----:B------:R-:W-:Y:S01]  /*10640*/  IMAD.MOV.U32 R132, RZ, RZ, R195 ;  /* 0x000000ffff847224 */ /* 0x000fe200078e00c3 */
[----:B------:R-:W-:Y:S01]  /*10650*/  MOV R195, 0x1 ;  /* 0x0000000100c37802 */ /* 0x000fe20000000f00 */
[----:B------:R-:W-:Y:S01]  /*10660*/  IMAD.MOV.U32 R230, RZ, RZ, R170 ;  /* 0x000000ffffe67224 */ /* 0x000fe200078e00aa */
[----:B------:R-:W-:Y:S02]  /*10670*/  MOV R2, 0x10690 ;  /* 0x0001069000027802 */ /* 0x000fe40000000f00 */
[----:B-1---5:R-:W-:Y:S05]  /*10680*/  CALL.REL.NOINC `($__internal_28_$__cuda_sm70_shflsync_idx_p) ;  /* 0x000011a000007944 */ /* 0x022fea0003c00000 */
[----:B-----5:R-:W-:Y:S01]  /*10690*/  MOV R0, R195 ;  /* 0x000000c300007202 */ /* 0x020fe20000000f00 */
[----:B-1----:R-:W-:-:S05]  /*106a0*/  BRA `(.L_x_1669) ;  /* 0xffff77e000007947 */ /* 0x002fca000383ffff */
.L_x_1592:
[----:B------:R-:W-:Y:S02]  /*106b0*/  MOV R0, 0x2 ;  /* 0x0000000200007802 */ /* 0x000fe40000000f00 */
[----:B------:R-:W-:Y:S02]  /*106c0*/  MOV R2, 0x106e0 ;  /* 0x000106e000027802 */ /* 0x000fe40000000f00 */
[----:B-1----:R-:W-:Y:S05]  /*106d0*/  CALL.REL.NOINC `($__internal_27_$__cuda_sm70_shflsync_bfly_p) ;  /* 0x000010f000007944 */ /* 0x002fea0003c00000 */
[----:B------:R-:W-:Y:S01]  /*106e0*/  FMNMX.FTZ R132, R132, R0, !PT ;  /* 0x0000000084847209 */ /* 0x000fe20007810000 */
[----:B------:R-:W-:Y:S01]  /*106f0*/  IMAD.MOV.U32 R0, RZ, RZ, 0x1 ;  /* 0x00000001ff007424 */ /* 0x000fe200078e00ff */
[----:B------:R-:W-:Y:S02]  /*10700*/  MOV R2, 0x10720 ;  /* 0x0001072000027802 */ /* 0x000fe40000000f00 */
        /* <DEDUP_REMOVED lines=8> */
[----:B------:R-:W-:Y:S02]  /*10790*/  MOV R2, 0x107b0 ;  /* 0x000107b000027802 */ /* 0x000fe40000000f00 */
[----:B------:R-:W-:Y:S05]  /*107a0*/  CALL.REL.NOINC `($__internal_27_$__cuda_sm70_shflsync_bfly_p) ;  /* 0x0000102000007944 */ /* 0x000fea0003c00000 */
[----:B------:R-:W-:-:S05]  /*107b0*/  BRA `(.L_x_1670) ;  /* 0xffff7ac000007947 */ /* 0x000fca000383ffff */
.L_x_1594:
[----:B------:R-:W-:Y:S01]  /*107c0*/  IMAD.MOV.U32 R132, RZ, RZ, R237 ;  /* 0x000000ffff847224 */ /* 0x000fe200078e00ed */
[----:B------:R-:W-:-:S02]  /*107d0*/  MOV R0, 0x2 ;  /* 0x0000000200007802 */ /* 0x000fc40000000f00 */
[----:B------:R-:W-:Y:S02]  /*107e0*/  MOV R2, 0x10800 ;  /* 0x0001080000027802 */ /* 0x000fe40000000f00 */
[----:B------:R-:W-:Y:S05]  /*107f0*/  CALL.REL.NOINC `($__internal_27_$__cuda_sm70_shflsync_bfly_p) ;  /* 0x00000fd000007944 */ /* 0x000fea0003c00000 */
[----:B------:R-:W-:Y:S05]  /*10800*/  BRA `(.L_x_1671) ;  /* 0xffff96b000007947 */ /* 0x000fea000383ffff */
.L_x_1595:
[----:B------:R-:W-:Y:S01]  /*10810*/  IMAD.MOV.U32 R132, RZ, RZ, R4 ;  /* 0x000000ffff847224 */ /* 0x000fe200078e0004 */
[----:B------:R-:W-:Y:S02]  /*10820*/  MOV R0, 0x1 ;  /* 0x0000000100007802 */ /* 0x000fe40000000f00 */
[----:B------:R-:W-:Y:S02]  /*10830*/  MOV R2, 0x10850 ;  /* 0x0001085000027802 */ /* 0x000fe40000000f00 */
[----:B-1----:R-:W-:Y:S05]  /*10840*/  CALL.REL.NOINC `($__internal_27_$__cuda_sm70_shflsync_bfly_p) ;  /* 0x00000f8000007944 */ /* 0x002fea0003c00000 */
[----:B------:R-:W-:Y:S01]  /*10850*/  FADD.FTZ R4, R4, R0 ;  /* 0x0000000004047221 */ /* 0x000fe20000010000 */
[----:B------:R-:W-:Y:S02]  /*10860*/  MOV R132, R236 ;  /* 0x000000ec00847202 */ /* 0x000fe40000000f00 */
[----:B------:R-:W-:Y:S02]  /*10870*/  MOV R0, 0x2 ;  /* 0x0000000200007802 */ /* 0x000fe40000000f00 */
[----:B------:R-:W-:Y:S02]  /*10880*/  MOV R2, 0x108a0 ;  /* 0x000108a000027802 */ /* 0x000fe40000000f00 */
[----:B------:R-:W-:Y:S05]  /*10890*/  CALL.REL.NOINC `($__internal_27_$__cuda_sm70_shflsync_bfly_p) ;  /* 0x00000f3000007944 */ /* 0x000fea0003c00000 */
[----:B------:R-:W-:Y:S01]  /*108a0*/  FADD.FTZ R5, R236, R0 ;  /* 0x00000000ec057221 */ /* 0x000fe20000010000 */
[----:B------:R-:W-:Y:S02]  /*108b0*/  MOV R0, 0x1 ;  /* 0x0000000100007802 */ /* 0x000fe40000000f00 */
[----:B------:R-:W-:-:S02]  /*108c0*/  MOV R2, 0x108f0 ;  /* 0x000108f000027802 */ /* 0x000fc40000000f00 */
[----:B------:R-:W-:Y:S02]  /*108d0*/  MOV R132, R5 ;  /* 0x0000000500847202 */ /* 0x000fe40000000f00 */
[----:B------:R-:W-:Y:S05]  /*108e0*/  CALL.REL.NOINC `($__internal_27_$__cuda_sm70_shflsync_bfly_p) ;  /* 0x00000ee000007944 */ /* 0x000fea0003c00000 */
[----:B------:R-:W-:Y:S01]  /*108f0*/  MOV R3, R0 ;  /* 0x0000000000037202 */ /* 0x000fe20000000f00 */
[----:B------:R-:W-:Y:S05]  /*10900*/  BRA `(.L_x_1672) ;  /* 0xffff962000007947 */ /* 0x000fea000383ffff */
.L_x_1602:
[----:B--234-:R-:W-:Y:S01]  /*10910*/  IMAD.MOV.U32 R230, RZ, RZ, R5 ;  /* 0x000000ffffe67224 */ /* 0x01cfe200078e0005 */
[----:B------:R-:W-:Y:S01]  /*10920*/  MOV R195, RZ ;  /* 0x000000ff00c37202 */ /* 0x000fe20000000f00 */
[----:B------:R-:W-:Y:S01]  /*10930*/  IMAD.MOV.U32 R3, RZ, RZ, 0x181f ;  /* 0x0000181fff037424 */ /* 0x000fe200078e00ff */
[----:B------:R-:W-:Y:S02]  /*10940*/  MOV R2, 0x10960 ;  /* 0x0001096000027802 */ /* 0x000fe40000000f00 */
[----:B-1----:R-:W-:Y:S05]  /*10950*/  CALL.REL.NOINC `($__internal_28_$__cuda_sm70_shflsync_idx_p) ;  /* 0x00000ed000007944 */ /* 0x002fea0003c00000 */
[----:B------:R-:W-:Y:S01]  /*10960*/  MOV R4, R195 ;  /* 0x000000c300047202 */ /* 0x000fe20000000f00 */
[----:B-1---5:R-:W-:Y:S05]  /*10970*/  BRA `(.L_x_1673) ;  /* 0xffffb24000007947 */ /* 0x022fea000383ffff */
.L_x_1603:
[----:B------:R-:W-:Y:S01]  /*10980*/  IMAD.MOV.U32 R230, RZ, RZ, R14 ;  /* 0x000000ffffe67224 */ /* 0x000fe200078e000e */
[----:B------:R-:W-:Y:S01]  /*10990*/  MOV R195, RZ ;  /* 0x000000ff00c37202 */ /* 0x000fe20000000f00 */
[----:B------:R-:W-:Y:S01]  /*109a0*/  IMAD.MOV.U32 R3, RZ, RZ, 0x181f ;  /* 0x0000181fff037424 */ /* 0x000fe200078e00ff */
[----:B------:R-:W-:Y:S02]  /*109b0*/  MOV R2, 0x109d0 ;  /* 0x000109d000027802 */ /* 0x000fe40000000f00 */
[----:B-123--:R-:W-:Y:S05]  /*109c0*/  CALL.REL.NOINC `($__internal_28_$__cuda_sm70_shflsync_idx_p) ;  /* 0x00000e6000007944 */ /* 0x00efea0003c00000 */
[----:B-----5:R-:W-:Y:S01]  /*109d0*/  MOV R0, R195 ;  /* 0x000000c300007202 */ /* 0x020fe20000000f00 */
[----:B-1----:R-:W-:Y:S05]  /*109e0*/  BRA `(.L_x_1674) ;  /* 0xffffb1f000007947 */ /* 0x002fea000383ffff */
.L_x_1606:
[----:B------:R-:W-:Y:S01]  /*109f0*/  IMAD.MOV.U32 R230, RZ, RZ, R5 ;  /* 0x000000ffffe67224 */ /* 0x000fe200078e0005 */
[----:B------:R-:W-:Y:S01]  /*10a00*/  MOV R195, 0x1 ;  /* 0x0000000100c37802 */ /* 0x000fe20000000f00 */
[----:B--2---:R-:W-:Y:S01]  /*10a10*/  IMAD.MOV.U32 R3, RZ, RZ, 0x181f ;  /* 0x0000181fff037424 */ /* 0x004fe200078e00ff */
[----:B------:R-:W-:-:S02]  /*10a20*/  MOV R2, 0x10a40 ;  /* 0x00010a4000027802 */ /* 0x000fc40000000f00 */
[----:B-1-34-:R-:W-:Y:S05]  /*10a30*/  CALL.REL.NOINC `($__internal_28_$__cuda_sm70_shflsync_idx_p) ;  /* 0x00000df000007944 */ /* 0x01afea0003c00000 */
        /* <DEDUP_REMOVED lines=8> */
.L_x_1609:
[----:B------:R-:W-:Y:S01]  /*10ac0*/  IMAD.MOV.U32 R230, RZ, RZ, R5 ;  /* 0x000000ffffe67224 */ /* 0x000fe200078e0005 */
[----:B------:R-:W-:Y:S01]  /*10ad0*/  MOV R195, 0x2 ;  /* 0x0000000200c37802 */ /* 0x000fe20000000f00 */
[----:B-1----:R-:W-:Y:S01]  /*10ae0*/  IMAD.MOV.U32 R3, RZ, RZ, 0x181f ;  /* 0x0000181fff037424 */ /* 0x002fe200078e00ff */
[----:B------:R-:W-:Y:S02]  /*10af0*/  MOV R2, 0x10b10 ;  /* 0x00010b1000027802 */ /* 0x000fe40000000f00 */
[----:B--234-:R-:W-:Y:S05]  /*10b00*/  CALL.REL.NOINC `($__internal_28_$__cuda_sm70_shflsync_idx_p) ;  /* 0x00000d2000007944 */ /* 0x01cfea0003c00000 */
[----:B------:R-:W-:Y:S01]  /*10b10*/  MOV R4, R195 ;  /* 0x000000c300047202 */ /* 0x000fe20000000f00 */
[----:B-1---5:R-:W-:Y:S05]  /*10b20*/  BRA `(.L_x_1676) ;  /* 0xffffb43000007947 */ /* 0x022fea000383ffff */
.L_x_1610:
[----:B------:R-:W-:Y:S01]  /*10b30*/  IMAD.MOV.U32 R230, RZ, RZ, R14 ;  /* 0x000000ffffe67224 */ /* 0x000fe200078e000e */
[----:B------:R-:W-:Y:S01]  /*10b40*/  MOV R195, 0x2 ;  /* 0x0000000200c37802 */ /* 0x000fe20000000f00 */
[----:B-1----:R-:W-:Y:S01]  /*10b50*/  IMAD.MOV.U32 R3, RZ, RZ, 0x181f ;  /* 0x0000181fff037424 */ /* 0x002fe200078e00ff */
[----:B------:R-:W-:Y:S02]  /*10b60*/  MOV R2, 0x10b80 ;  /* 0x00010b8000027802 */ /* 0x000fe40000000f00 */
[----:B--234-:R-:W-:Y:S05]  /*10b70*/  CALL.REL.NOINC `($__internal_28_$__cuda_sm70_shflsync_idx_p) ;  /* 0x00000cb000007944 */ /* 0x01cfea0003c00000 */
[----:B-----5:R-:W-:Y:S01]  /*10b80*/  MOV R0, R195 ;  /* 0x000000c300007202 */ /* 0x020fe20000000f00 */
[----:B-1----:R-:W-:Y:S05]  /*10b90*/  BRA `(.L_x_1677) ;  /* 0xffffb3e000007947 */ /* 0x002fea000383ffff */
.L_x_1613:
[----:B------:R-:W-:Y:S01]  /*10ba0*/  IMAD.MOV.U32 R230, RZ, RZ, R5 ;  /* 0x000000ffffe67224 */ /* 0x000fe200078e0005 */
[----:B------:R-:W-:Y:S01]  /*10bb0*/  MOV R195, 0x3 ;  /* 0x0000000300c37802 */ /* 0x000fe20000000f00 */
[----:B-1----:R-:W-:Y:S01]  /*10bc0*/  IMAD.MOV.U32 R3, RZ, RZ, 0x181f ;  /* 0x0000181fff037424 */ /* 0x002fe200078e00ff */
[----:B------:R-:W-:-:S02]  /*10bd0*/  MOV R2, 0x10bf0 ;  /* 0x00010bf000027802 */ /* 0x000fc40000000f00 */
[----:B--234-:R-:W-:Y:S05]  /*10be0*/  CALL.REL.NOINC `($__internal_28_$__cuda_sm70_shflsync_idx_p) ;  /* 0x00000c4000007944 */ /* 0x01cfea0003c00000 */
        /* <DEDUP_REMOVED lines=8> */
.L_x_1615:
[----:B------:R-:W-:Y:S01]  /*10c70*/  IMAD.MOV.U32 R230, RZ, RZ, R5 ;  /* 0x000000ffffe67224 */ /* 0x000fe200078e0005 */
[----:B------:R-:W-:Y:S01]  /*10c80*/  MOV R195, RZ ;  /* 0x000000ff00c37202 */ /* 0x000fe20000000f00 */
[----:B------:R-:W-:Y:S01]  /*10c90*/  IMAD.MOV.U32 R3, RZ, RZ, 0x1c1f ;  /* 0x00001c1fff037424 */ /* 0x000fe200078e00ff */
[----:B------:R-:W-:Y:S02]  /*10ca0*/  MOV R2, 0x10cc0 ;  /* 0x00010cc000027802 */ /* 0x000fe40000000f00 */
[----:B------:R-:W-:Y:S05]  /*10cb0*/  CALL.REL.NOINC `($__internal_28_$__cuda_sm70_shflsync_idx_p) ;  /* 0x00000b7000007944 */ /* 0x000fea0003c00000 */
[----:B------:R-:W-:Y:S01]  /*10cc0*/  MOV R4, R195 ;  /* 0x000000c300047202 */ /* 0x000fe20000000f00 */
[----:B-1---5:R-:W-:Y:S05]  /*10cd0*/  BRA `(.L_x_1679) ;  /* 0xffffb80000007947 */ /* 0x022fea000383ffff */
.L_x_1616:
[----:B------:R-:W-:Y:S01]  /*10ce0*/  IMAD.MOV.U32 R230, RZ, RZ, R12 ;  /* 0x000000ffffe67224 */ /* 0x000fe200078e000c */
[----:B------:R-:W-:Y:S01]  /*10cf0*/  MOV R195, RZ ;  /* 0x000000ff00c37202 */ /* 0x000fe20000000f00 */
[----:B------:R-:W-:Y:S01]  /*10d00*/  IMAD.MOV.U32 R3, RZ, RZ, 0x1c1f ;  /* 0x00001c1fff037424 */ /* 0x000fe200078e00ff */
[----:B------:R-:W-:Y:S02]  /*10d10*/  MOV R2, 0x10d30 ;  /* 0x00010d3000027802 */ /* 0x000fe40000000f00 */
[----:B-12---:R-:W-:Y:S05]  /*10d20*/  CALL.REL.NOINC `($__internal_28_$__cuda_sm70_shflsync_idx_p) ;  /* 0x00000b0000007944 */ /* 0x006fea0003c00000 */
[----:B-----5:R-:W-:Y:S01]  /*10d30*/  MOV R0, R195 ;  /* 0x000000c300007202 */ /* 0x020fe20000000f00 */
[----:B-1----:R-:W-:Y:S05]  /*10d40*/  BRA `(.L_x_1680) ;  /* 0xffffb7b000007947 */ /* 0x002fea000383ffff */
.L_x_1619:
        /* <DEDUP_REMOVED lines=13> */
.L_x_1623:
[----:B------:R-:W-:Y:S01]  /*10e20*/  IMAD.MOV.U32 R230, RZ, RZ, R5 ;  /* 0x000000ffffe67224 */ /* 0x000fe200078e0005 */
[----:B------:R-:W-:Y:S01]  /*10e30*/  MOV R195, RZ ;  /* 0x000000ff00c37202 */ /* 0x000fe20000000f00 */
[----:B------:R-:W-:Y:S01]  /*10e40*/  IMAD.MOV.U32 R3, RZ, RZ, 0x181f ;  /* 0x0000181fff037424 */ /* 0x000fe200078e00ff */
[----:B------:R-:W-:Y:S02]  /*10e50*/  MOV R2, 0x10e70 ;  /* 0x00010e7000027802 */ /* 0x000fe40000000f00 */
[----:B------:R-:W-:Y:S05]  /*10e60*/  CALL.REL.NOINC `($__internal_28_$__cuda_sm70_shflsync_idx_p) ;  /* 0x000009c000007944 */ /* 0x000fea0003c00000 */
[----:B------:R-:W-:Y:S01]  /*10e70*/  MOV R4, R195 ;  /* 0x000000c300047202 */ /* 0x000fe20000000f00 */
[----:B-1---5:R-:W-:Y:S05]  /*10e80*/  BRA `(.L_x_1682) ;  /* 0xffffd67000007947 */ /* 0x022fea000383ffff */
.L_x_1624:
[----:B------:R-:W-:Y:S01]  /*10e90*/  IMAD.MOV.U32 R230, RZ, RZ, R14 ;  /* 0x000000ffffe67224 */ /* 0x000fe200078e000e */
[----:B------:R-:W-:Y:S01]  /*10ea0*/  MOV R195, RZ ;  /* 0x000000ff00c37202 */ /* 0x000fe20000000f00 */
[----:B------:R-:W-:Y:S01]  /*10eb0*/  IMAD.MOV.U32 R3, RZ, RZ, 0x181f ;  /* 0x0000181fff037424 */ /* 0x000fe200078e00ff */
[----:B------:R-:W-:Y:S02]  /*10ec0*/  MOV R2, 0x10ee0 ;  /* 0x00010ee000027802 */ /* 0x000fe40000000f00 */
[----:B-12---:R-:W-:Y:S05]  /*10ed0*/  CALL.REL.NOINC `($__internal_28_$__cuda_sm70_shflsync_idx_p) ;  /* 0x0000095000007944 */ /* 0x006fea0003c00000 */
[----:B-----5:R-:W-:Y:S01]  /*10ee0*/  MOV R0, R195 ;  /* 0x000000c300007202 */ /* 0x020fe20000000f00 */
[----:B-1----:R-:W-:Y:S05]  /*10ef0*/  BRA `(.L_x_1683) ;  /* 0xffffd62000007947 */ /* 0x002fea000383ffff */
.L_x_1627:
        /* <DEDUP_REMOVED lines=13> */
.L_x_1630:
[----:B------:R-:W-:Y:S01]  /*10fd0*/  IMAD.MOV.U32 R230, RZ, RZ, R5 ;  /* 0x000000ffffe67224 */ /* 0x000fe200078e0005 */
[----:B------:R-:W-:Y:S01]  /*10fe0*/  MOV R195, 0x2 ;  /* 0x0000000200c37802 */ /* 0x000fe20000000f00 */
[----:B-1----:R-:W-:Y:S01]  /*10ff0*/  IMAD.MOV.U32 R3, RZ, RZ, 0x181f ;  /* 0x0000181fff037424 */ /* 0x002fe200078e00ff */
[----:B------:R-:W-:Y:S02]  /*11000*/  MOV R2, 0x11020 ;  /* 0x0001102000027802 */ /* 0x000fe40000000f00 */
[----:B--234-:R-:W-:Y:S05]  /*11010*/  CALL.REL.NOINC `($__internal_28_$__cuda_sm70_shflsync_idx_p) ;  /* 0x0000081000007944 */ /* 0x01cfea0003c00000 */
[----:B------:R-:W-:Y:S01]  /*11020*/  MOV R4, R195 ;  /* 0x000000c300047202 */ /* 0x000fe20000000f00 */
[----:B-1---5:R-:W-:Y:S05]  /*11030*/  BRA `(.L_x_1685) ;  /* 0xffffd87000007947 */ /* 0x022fea000383ffff */
.L_x_1631:
[----:B------:R-:W-:Y:S01]  /*11040*/  IMAD.MOV.U32 R230, RZ, RZ, R14 ;  /* 0x000000ffffe67224 */ /* 0x000fe200078e000e */
[----:B------:R-:W-:Y:S01]  /*11050*/  MOV R195, 0x2 ;  /* 0x0000000200c37802 */ /* 0x000fe20000000f00 */
[----:B------:R-:W-:Y:S01]  /*11060*/  IMAD.MOV.U32 R3, RZ, RZ, 0x181f ;  /* 0x0000181fff037424 */ /* 0x000fe200078e00ff */
[----:B------:R-:W-:Y:S02]  /*11070*/  MOV R2, 0x11090 ;  /* 0x0001109000027802 */ /* 0x000fe40000000f00 */
[----:B-1234-:R-:W-:Y:S05]  /*11080*/  CALL.REL.NOINC `($__internal_28_$__cuda_sm70_shflsync_idx_p) ;  /* 0x000007a000007944 */ /* 0x01efea0003c00000 */
[----:B-----5:R-:W-:Y:S01]  /*11090*/  MOV R0, R195 ;  /* 0x000000c300007202 */ /* 0x020fe20000000f00 */
[----:B-1----:R-:W-:Y:S05]  /*110a0*/  BRA `(.L_x_1686) ;  /* 0xffffd82000007947 */ /* 0x002fea000383ffff */
.L_x_1634:
        /* <DEDUP_REMOVED lines=13> */
.L_x_1636:
[----:B------:R-:W-:Y:S01]  /*11180*/  IMAD.MOV.U32 R230, RZ, RZ, R106 ;  /* 0x000000ffffe67224 */ /* 0x000fe200078e006a */
[----:B------:R-:W-:Y:S01]  /*11190*/  MOV R195, RZ ;  /* 0x000000ff00c37202 */ /* 0x000fe20000000f00 */
[----:B------:R-:W-:Y:S01]  /*111a0*/  IMAD.MOV.U32 R3, RZ, RZ, 0x1f ;  /* 0x0000001fff037424 */ /* 0x000fe200078e00ff */
[----:B------:R-:W-:Y:S02]  /*111b0*/  MOV R2, 0x111d0 ;  /* 0x000111d000027802 */ /* 0x000fe40000000f00 */
[----:B------:R-:W-:Y:S05]  /*111c0*/  CALL.REL.NOINC `($__internal_28_$__cuda_sm70_shflsync_idx_p) ;  /* 0x0000066000007944 */ /* 0x000fea0003c00000 */
[----:B------:R-:W-:Y:S01]  /*111d0*/  MOV R9, R195 ;  /* 0x000000c300097202 */ /* 0x000fe20000000f00 */
[----:B-1---5:R-:W-:Y:S05]  /*111e0*/  BRA `(.L_x_1688) ;  /* 0xffffdb1000007947 */ /* 0x022fea000383ffff */
.L_x_1637:
[----:B------:R-:W-:Y:S01]  /*111f0*/  IMAD.MOV.U32 R230, RZ, RZ, R106 ;  /* 0x000000ffffe67224 */ /* 0x000fe200078e006a */
[----:B------:R-:W-:Y:S01]  /*11200*/  MOV R195, 0x1 ;  /* 0x0000000100c37802 */ /* 0x000fe20000000f00 */
[----:B------:R-:W-:Y:S01]  /*11210*/  IMAD.MOV.U32 R3, RZ, RZ, 0x1f ;  /* 0x0000001fff037424 */ /* 0x000fe200078e00ff */
[----:B------:R-:W-:Y:S02]  /*11220*/  MOV R2, 0x11240 ;  /* 0x0001124000027802 */ /* 0x000fe40000000f00 */
[----:B-12---:R-:W-:Y:S05]  /*11230*/  CALL.REL.NOINC `($__internal_28_$__cuda_sm70_shflsync_idx_p) ;  /* 0x000005f000007944 */ /* 0x006fea0003c00000 */
[----:B------:R-:W-:Y:S01]  /*11240*/  MOV R8, R195 ;  /* 0x000000c300087202 */ /* 0x000fe20000000f00 */
[----:B-1---5:R-:W-:Y:S05]  /*11250*/  BRA `(.L_x_1689) ;  /* 0xffffdac000007947 */ /* 0x022fea000383ffff */
.L_x_1638:
[----:B------:R-:W-:Y:S02]  /*11260*/  MOV R3, 0x1 ;  /* 0x0000000100037802 */ /* 0x000fe40000000f00 */
[----:B------:R-:W-:-:S02]  /*11270*/  MOV R2, 0x11290 ;  /* 0x0001129000027802 */ /* 0x000fc40000000f00 */
[----:B-1234-:R-:W-:Y:S05]  /*11280*/  CALL.REL.NOINC `($__internal_29_$__cuda_sm70_shflsync_up_p) ;  /* 0x0000061000007944 */ /* 0x01efea0003c00000 */
[----:B------:R-:W-:Y:S05]  /*11290*/  BRA `(.L_x_1690) ;  /* 0xffffdbb000007947 */ /* 0x000fea000383ffff */
.L_x_1639:
[----:B------:R-:W-:Y:S02]  /*112a0*/  MOV R3, 0x2 ;  /* 0x0000000200037802 */ /* 0x000fe40000000f00 */
[----:B------:R-:W-:-:S02]  /*112b0*/  MOV R2, 0x112d0 ;  /* 0x000112d000027802 */ /* 0x000fc40000000f00 */
[----:B--2-4-:R-:W-:Y:S05]  /*112c0*/  CALL.REL.NOINC `($__internal_29_$__cuda_sm70_shflsync_up_p) ;  /* 0x000005d000007944 */ /* 0x014fea0003c00000 */
        /* <DEDUP_REMOVED lines=24> */
.L_x_1643:
[----:B------:R-:W-:Y:S02]  /*11450*/  MOV R3, 0x1 ;  /* 0x0000000100037802 */ /* 0x000fe40000000f00 */
[----:B------:R-:W-:Y:S02]  /*11460*/  MOV R2, 0x11480 ;  /* 0x0001148000027802 */ /* 0x000fe40000000f00 */
[----:B------:R-:W-:Y:S05]  /*11470*/  CALL.REL.NOINC `($__internal_29_$__cuda_sm70_shflsync_up_p) ;  /* 0x0000042000007944 */ /* 0x000fea0003c00000 */
[----:B------:R-:W-:Y:S01]  /*11480*/  MOV R2, R4 ;  /* 0x0000000400027202 */ /* 0x000fe20000000f00 */
[----:B------:R-:W-:Y:S05]  /*11490*/  BRA `(.L_x_1692) ;  /* 0xffffdc1000007947 */ /* 0x000fea000383ffff */
.L_x_1644:
        /* <DEDUP_REMOVED lines=27> */
.L_x_1646:
[----:B------:R-:W-:Y:S02]  /*11650*/  SEL R0, RZ, 0x1, P0 ;  /* 0x00000001ff007807 */ /* 0x000fe40000000000 */
[----:B------:R-:W-:Y:S02]  /*11660*/  MOV R2, 0x11680 ;  /* 0x0001168000027802 */ /* 0x000fe40000000f00 */
[----:B-1----:R-:W-:Y:S05]  /*11670*/  CALL.REL.NOINC `($__internal_30_$__cuda_sm70_votesync_ballot) ;  /* 0x0000028000007944 */ /* 0x002fea0003c00000 */
[----:B------:R-:W-:Y:S05]  /*11680*/  BRA `(.L_x_1694) ;  /* 0xffffdbb000007947 */ /* 0x000fea000383ffff */
.L_x_1647:
[----:B------:R-:W-:Y:S01]  /*11690*/  IMAD.MOV.U32 R230, RZ, RZ, R6 ;  /* 0x000000ffffe67224 */ /* 0x000fe200078e0006 */
[----:B---3--:R-:W-:Y:S01]  /*116a0*/  MOV R195, R11 ;  /* 0x0000000b00c37202 */ /* 0x008fe20000000f00 */
[----:B------:R-:W-:Y:S01]  /*116b0*/  IMAD.MOV.U32 R3, RZ, RZ, 0x1f ;  /* 0x0000001fff037424 */ /* 0x000fe200078e00ff */
[----:B------:R-:W-:Y:S02]  /*116c0*/  MOV R2, 0x116e0 ;  /* 0x000116e000027802 */ /* 0x000fe40000000f00 */
[----:B-12---:R-:W-:Y:S05]  /*116d0*/  CALL.REL.NOINC `($__internal_28_$__cuda_sm70_shflsync_idx_p) ;  /* 0x0000015000007944 */ /* 0x006fea0003c00000 */
[----:B------:R-:W-:Y:S01]  /*116e0*/  IMAD.MOV.U32 R6, RZ, RZ, R195 ;  /* 0x000000ffff067224 */ /* 0x000fe200078e00c3 */
[----:B------:R-:W-:Y:S01]  /*116f0*/  MOV R195, R11 ;  /* 0x0000000b00c37202 */ /* 0x000fe20000000f00 */
[----:B------:R-:W-:Y:S01]  /*11700*/  IMAD.MOV.U32 R230, RZ, RZ, R7 ;  /* 0x000000ffffe67224 */ /* 0x000fe200078e0007 */
[----:B------:R-:W-:Y:S02]  /*11710*/  MOV R3, 0x1f ;  /* 0x0000001f00037802 */ /* 0x000fe40000000f00 */
[----:B------:R-:W-:-:S02]  /*11720*/  MOV R2, 0x11740 ;  /* 0x0001174000027802 */ /* 0x000fc40000000f00 */
[----:B-1---5:R-:W-:Y:S05]  /*11730*/  CALL.REL.NOINC `($__internal_28_$__cuda_sm70_shflsync_idx_p) ;  /* 0x000000f000007944 */ /* 0x022fea0003c00000 */
[----:B------:R-:W-:Y:S01]  /*11740*/  MOV R7, R195 ;  /* 0x000000c300077202 */ /* 0x000fe20000000f00 */
[----:B-1---5:R-:W-:Y:S05]  /*11750*/  BRA `(.L_x_1695) ;  /* 0xffffdb2000007947 */ /* 0x022fea000383ffff */
.L_x_1650:
[----:B------:R-:W-:Y:S01]  /*11760*/  IMAD.MOV.U32 R230, RZ, RZ, R4 ;  /* 0x000000ffffe67224 */ /* 0x000fe200078e0004 */
[----:B------:R-:W-:Y:S01]  /*11770*/  MOV R195, R0 ;  /* 0x0000000000c37202 */ /* 0x000fe20000000f00 */
[----:B------:R-:W-:Y:S01]  /*11780*/  IMAD.MOV.U32 R3, RZ, RZ, 0x1f ;  /* 0x0000001fff037424 */ /* 0x000fe200078e00ff */
[----:B------:R-:W-:-:S02]  /*11790*/  MOV R2, 0x117b0 ;  /* 0x000117b000027802 */ /* 0x000fc40000000f00 */
[----:B-1-34-:R-:W-:Y:S05]  /*117a0*/  CALL.REL.NOINC `($__internal_28_$__cuda_sm70_shflsync_idx_p) ;  /* 0x0000008000007944 */ /* 0x01afea0003c00000 */
[----:B------:R-:W-:Y:S01]  /*117b0*/  MOV R10, R195 ;  /* 0x000000c3000a7202 */ /* 0x000fe20000000f00 */
[----:B-1---5:R-:W-:Y:S05]  /*117c0*/  BRA `(.L_x_1649) ;  /* 0xffffdb1000007947 */ /* 0x022fea000383ffff */
        .weak           $__internal_27_$__cuda_sm70_shflsync_bfly_p
        .type           $__internal_27_$__cuda_sm70_shflsync_bfly_p,@function
        .size           $__internal_27_$__cuda_sm70_shflsync_bfly_p,($__internal_28_$__cuda_sm70_shflsync_idx_p - $__internal_27_$__cuda_sm70_shflsync_bfly_p)
$__internal_27_$__cuda_sm70_shflsync_bfly_p:
[----:B------:R-:W-:Y:S02]  /*117d0*/  MOV R169, 0xffffffff ;  /* 0xffffffff00a97802 */ /* 0x000fe40000000f00 */
[----:B------:R-:W-:-:S02]  /*117e0*/  MOV R3, 0x1f ;  /* 0x0000001f00037802 */ /* 0x000fc40000000f00 */
[----:B------:R-:W-:Y:S04]  /*117f0*/  WARPSYNC R169 ;  /* 0x000000a900007348 */ /* 0x000fe80003800000 */
[----:B------:R1:W2:Y:S02]  /*11800*/  SHFL.BFLY PT, R0, R132, R0, R3 ;  /* 0x0c00000084007389 */ /* 0x0002a400000e0003 */
[----:B-1----:R-:W-:-:S04]  /*11810*/  MOV R3, 0x0 ;  /* 0x0000000000037802 */ /* 0x002fc80000000f00 */
[----:B--2---:R-:W-:Y:S05]  /*11820*/  RET.REL.NODEC R2 `(_ZN7cutlass13device_kernelIN5flash19enable_sm80_to_sm89INS1_16FlashAttnFwdSm80INS1_25CollectiveMainloopFwdSm80ILi8ELi1ELb0EN4cute5tupleIJNS5_1CILi128EEENS7_ILi64EEENS7_ILi256EEEEEELi256ENS_6half_tEfNS_4arch4Sm80ELb0ELb0ELb0ELb1ELb1ELb0ELb1ELb1EEENS1_21CollectiveEpilogueFwdINS6_IJS8_SA_S9_EEENS6_IJNS7_ILi1EEESI_SI_EEESC_SE_Li256ELb1ELb1ELb1ELb0EEENS1_36VarlenDynamicPersistentTileSchedulerILi128ELi64ELi256ELi256ELb1ELb1ELb0ELb0ELb1ELb1EEEEEEEEEvNT_6ParamsE) ;  /* 0xfffee7d002007950 */ /* 0x004fea0003c3ffff */
        .weak           $__internal_28_$__cuda_sm70_shflsync_idx_p
        .type           $__internal_28_$__cuda_sm70_shflsync_idx_p,@function
        .size           $__internal_28_$__cuda_sm70_shflsync_idx_p,($__internal_29_$__cuda_sm70_shflsync_up_p - $__internal_28_$__cuda_sm70_shflsync_idx_p)
$__internal_28_$__cuda_sm70_shflsync_idx_p:
[----:B------:R1:W-:Y:S02]  /*11830*/  STL [R1+0x154], R0 ;  /* 0x0001540001007387 */ /* 0x0003e40000100800 */
[----:B-1----:R-:W-:-:S04]  /*11840*/  MOV R0, 0xffffffff ;  /* 0xffffffff00007802 */ /* 0x002fc80000000f00 */
[----:B------:R-:W-:Y:S04]  /*11850*/  WARPSYNC R0 ;  /* 0x0000000000007348 */ /* 0x000fe80003800000 */
[----:B------:R1:W2:Y:S04]  /*11860*/  SHFL.IDX PT, R195, R230, R195, R3 ;  /* 0x000000c3e6c37389 */ /* 0x0002a800000e0003 */
[----:B-1----:R1:W5:Y:S01]  /*11870*/  LDL.LU R0, [R1+0x154] ;  /* 0x0001540001007983 */ /* 0x0023620000300800 */
[----:B------:R-:W-:-:S04]  /*11880*/  MOV R3, 0x0 ;  /* 0x0000000000037802 */ /* 0x000fc80000000f00 */
[----:B--2---:R-:W-:Y:S05]  /*11890*/  RET.REL.NODEC R2 `(_ZN7cutlass13device_kernelIN5flash19enable_sm80_to_sm89INS1_16FlashAttnFwdSm80INS1_25CollectiveMainloopFwdSm80ILi8ELi1ELb0EN4cute5tupleIJNS5_1CILi128EEENS7_ILi64EEENS7_ILi256EEEEEELi256ENS_6half_tEfNS_4arch4Sm80ELb0ELb0ELb0ELb1ELb1ELb0ELb1ELb1EEENS1_21CollectiveEpilogueFwdINS6_IJS8_SA_S9_EEENS6_IJNS7_ILi1EEESI_SI_EEESC_SE_Li256ELb1ELb1ELb1ELb0EEENS1_36VarlenDynamicPersistentTileSchedulerILi128ELi64ELi256ELi256ELb1ELb1ELb0ELb0ELb1ELb1EEEEEEEEEvNT_6ParamsE) ;  /* 0xfffee76002007950 */ /* 0x004fea0003c3ffff */
        .weak           $__internal_29_$__cuda_sm70_shflsync_up_p
        .type           $__internal_29_$__cuda_sm70_shflsync_up_p,@function
        .size           $__internal_29_$__cuda_sm70_shflsync_up_p,($__internal_30_$__cuda_sm70_votesync_ballot - $__internal_29_$__cuda_sm70_shflsync_up_p)
$__internal_29_$__cuda_sm70_shflsync_up_p:
[----:B------:R-:W-:Y:S02]  /*118a0*/  MOV R4, RZ ;  /* 0x000000ff00047202 */ /* 0x000fe40000000f00 */
[----:B------:R-:W-:-:S04]  /*118b0*/  MOV R11, 0xffffffff ;  /* 0xffffffff000b7802 */ /* 0x000fc80000000f00 */
[----:B------:R-:W-:Y:S04]  /*118c0*/  WARPSYNC R11 ;  /* 0x0000000b00007348 */ /* 0x000fe80003800000 */
[----:B------:R1:W2:Y:S02]  /*118d0*/  SHFL.UP PT, R4, R0, R3, R4 ;  /* 0x0400000300047389 */ /* 0x0002a400000e0004 */
[----:B-1----:R-:W-:-:S04]  /*118e0*/  MOV R3, 0x0 ;  /* 0x0000000000037802 */ /* 0x002fc80000000f00 */
[----:B--2---:R-:W-:Y:S05]  /*118f0*/  RET.REL.NODEC R2 `(_ZN7cutlass13device_kernelIN5flash19enable_sm80_to_sm89INS1_16FlashAttnFwdSm80INS1_25CollectiveMainloopFwdSm80ILi8ELi1ELb0EN4cute5tupleIJNS5_1CILi128EEENS7_ILi64EEENS7_ILi256EEEEEELi256ENS_6half_tEfNS_4arch4Sm80ELb0ELb0ELb0ELb1ELb1ELb0ELb1ELb1EEENS1_21CollectiveEpilogueFwdINS6_IJS8_SA_S9_EEENS6_IJNS7_ILi1EEESI_SI_EEESC_SE_Li256ELb1ELb1ELb1ELb0EEENS1_36VarlenDynamicPersistentTileSchedulerILi128ELi64ELi256ELi256ELb1ELb1ELb0ELb0ELb1ELb1EEEEEEEEEvNT_6ParamsE) ;  /* 0xfffee70002007950 */ /* 0x004fea0003c3ffff */
        .weak           $__internal_30_$__cuda_sm70_votesync_ballot
        .type           $__internal_30_$__cuda_sm70_votesync_ballot,@function
        .size           $__internal_30_$__cuda_sm70_votesync_ballot,(.L_x_3265 - $__internal_30_$__cuda_sm70_votesync_ballot)
$__internal_30_$__cuda_sm70_votesync_ballot:
[----:B------:R-:W-:Y:S01]  /*11900*/  ISETP.NE.U32.AND P0, PT, R0, 0x1, PT ;  /* 0x000000010000780c */ /* 0x000fe20003f05070 */
[----:B------:R-:W-:-:S04]  /*11910*/  IMAD.MOV.U32 R3, RZ, RZ, -0x1 ;  /* 0xffffffffff037424 */ /* 0x000fc800078e00ff */
[----:B------:R-:W-:Y:S08]  /*11920*/  WARPSYNC R3 ;  /* 0x0000000300007348 */ /* 0x000ff00003800000 */
[----:B------:R-:W-:-:S04]  /*11930*/  VOTE.ANY R0, PT, !P0 ;  /* 0x0000000000007806 */ /* 0x000fc800040e0100 */
[----:B------:R-:W-:Y:S01]  /*11940*/  LOP3.LUT R0, R0, R3, RZ, 0xc0, !PT ;  /* 0x0000000300007212 */ /* 0x000fe200078ec0ff */
[----:B------:R-:W-:-:S04]  /*11950*/  IMAD.MOV.U32 R3, RZ, RZ, 0x0 ;  /* 0x00000000ff037424 */ /* 0x000fc800078e00ff */
[----:B------:R-:W-:Y:S05]  /*11960*/  RET.REL.NODEC R2 `(_ZN7cutlass13device_kernelIN5flash19enable_sm80_to_sm89INS1_16FlashAttnFwdSm80INS1_25CollectiveMainloopFwdSm80ILi8ELi1ELb0EN4cute5tupleIJNS5_1CILi128EEENS7_ILi64EEENS7_ILi256EEEEEELi256ENS_6half_tEfNS_4arch4Sm80ELb0ELb0ELb0ELb1ELb1ELb0ELb1ELb1EEENS1_21CollectiveEpilogueFwdINS6_IJS8_SA_S9_EEENS6_IJNS7_ILi1EEESI_SI_EEESC_SE_Li256ELb1ELb1ELb1ELb0EEENS1_36VarlenDynamicPersistentTileSchedulerILi128ELi64ELi256ELi256ELb1ELb1ELb0ELb0ELb1ELb1EEEEEEEEEvNT_6ParamsE) ;  /* 0xfffee69002007950 */ /* 0x000fea0003c3ffff */
.L_x_1696:
        /* <DEDUP_REMOVED lines=9> */
.L_x_3265:


//--------------------- .text._ZN7cutlass13device_kernelIN5flash19enable_sm80_to_sm89INS1_16FlashAttnFwdSm80INS1_25CollectiveMainloopFwdSm80ILi8ELi1ELb0EN4cute5tupleIJNS5_1CILi128EEENS7_ILi48EEENS7_ILi256EEEEEELi256ENS_6half_tEfNS_4arch4Sm80ELb0ELb0ELb0ELb1ELb1ELb1ELb1ELb1EEENS1_21CollectiveEpilogueFwdINS6_IJS8_SA_S9_EEENS6_IJNS7_ILi1EEESI_SI_EEESC_SE_Li256ELb1ELb1ELb1ELb0EEENS1_36VarlenDynamicPersistentTileSchedulerILi128ELi48ELi256ELi256ELb1ELb1ELb0ELb0ELb1ELb1EEEEEEEEEvNT_6ParamsE --------------------------
	.section	.text._ZN7cutlass13device_kernelIN5flash19enable_sm80_to_sm89INS1_16FlashAttnFwdSm80INS1_25CollectiveMainloopFwdSm80ILi8ELi1ELb0EN4cute5tupleIJNS5_1CILi128EEENS7_ILi48EEENS7_ILi256EEEEEELi256ENS_6half_tEfNS_4arch4Sm80ELb0ELb0ELb0ELb1ELb1ELb1ELb1ELb1EEENS1_21CollectiveEpilogueFwdINS6_IJS8_SA_S9_EEENS6_IJNS7_ILi1EEESI_SI_EEESC_SE_Li256ELb1ELb1ELb1ELb0EEENS1_36VarlenDynamicPersistentTileSchedulerILi128ELi48ELi256ELi256ELb1ELb1ELb0ELb0ELb1ELb1EEEEEEEEEvNT_6ParamsE,"ax",@progbits
	.sectioninfo	@"SHI_REGISTERS=255"
	.align	128
.text._ZN7cutlass13device_kernelIN5flash19enable_sm80_to_sm89INS1_16FlashAttnFwdSm80INS1_25CollectiveMainloopFwdSm80ILi8ELi1ELb0EN4cute5tupleIJNS5_1CILi128EEENS7_ILi48EEENS7_ILi256EEEEEELi256ENS_6half_tEfNS_4arch4Sm80ELb0ELb0ELb0ELb1ELb1ELb1ELb1ELb1EEENS1_21CollectiveEpilogueFwdINS6_IJS8_SA_S9_EEENS6_IJNS7_ILi1EEESI_SI_EEESC_SE_Li256ELb1ELb1ELb1ELb0EEENS1_36VarlenDynamicPersistentTileSchedulerILi128ELi48ELi256ELi256ELb1ELb1ELb0ELb0ELb1ELb1EEEEEEEEEvNT_6ParamsE:
        .type           _ZN7cutlass13device_kernelIN5flash19enable_sm80_to_sm89INS1_16FlashAttnFwdSm80INS1_25CollectiveMainloopFwdSm80ILi8ELi1ELb0EN4cute5tupleIJNS5_1CILi128EEENS7_ILi48EEENS7_ILi256EEEEEELi256ENS_6half_tEfNS_4arch4Sm80ELb0ELb0ELb0ELb1ELb1ELb1ELb1ELb1EEENS1_21CollectiveEpilogueFwdINS6_IJS8_SA_S9_EEENS6_IJNS7_ILi1EEESI_SI_EEESC_SE_Li256ELb1ELb1ELb1ELb0EEENS1_36VarlenDynamicPersistentTileSchedulerILi128ELi48ELi256ELi256ELb1ELb1ELb0ELb0ELb1ELb1EEEEEEEEEvNT_6ParamsE,@function
        .size           _ZN7cutlass13device_kernelIN5flash19enable_sm80_to_sm89INS1_16FlashAttnFwdSm80INS1_25CollectiveMainloopFwdSm80ILi8ELi1ELb0EN4cute5tupleIJNS5_1CILi128EEENS7_ILi48EEENS7_ILi256EEEEEELi256ENS_6half_tEfNS_4arch4Sm80ELb0ELb0ELb0ELb1ELb1ELb1ELb1ELb1EEENS1_21CollectiveEpilogueFwdINS6_IJS8_SA_S9_EEENS6_IJNS7_ILi1EEESI_SI_EEESC_SE_Li256ELb1ELb1ELb1ELb0EEENS1_36VarlenDynamicPersistentTileSchedulerILi128ELi48ELi256ELi256ELb1ELb1ELb0ELb0ELb1ELb1EEEEEEEEEvNT_6ParamsE,(.L_x_3270 - _ZN7cutlass13device_kernelIN5flash19enable_sm80_to_sm89INS1_16FlashAttnFwdSm80INS1_25CollectiveMainloopFwdSm80ILi8ELi1ELb0EN4cute5tupleIJNS5_1CILi128EEENS7_ILi48EEENS7_ILi256EEEEEELi256ENS_6half_tEfNS_4arch4Sm80ELb0ELb0ELb0ELb1ELb1ELb1ELb1ELb1EEENS1_21CollectiveEpilogueFwdINS6_IJS8_SA_S9_EEENS6_IJNS7_ILi1EEESI_SI_EEESC_SE_Li256ELb1ELb1ELb1ELb0EEENS1_36VarlenDynamicPersistentTileSchedulerILi128ELi48ELi256ELi256ELb1ELb1ELb0ELb0ELb1ELb1EEEEEEEEEvNT_6ParamsE)
        .other          _ZN7cutlass13device_kernelIN5flash19enable_sm80_to_sm89INS1_16FlashAttnFwdSm80INS1_25CollectiveMainloopFwdSm80ILi8ELi1ELb0EN4cute5tupleIJNS5_1CILi128EEENS7_ILi48EEENS7_ILi256EEEEEELi256ENS_6half_tEfNS_4arch4Sm80ELb0ELb0ELb0ELb1ELb1ELb1ELb1ELb1EEENS1_21CollectiveEpilogueFwdINS6_IJS8_SA_S9_EEENS6_IJNS7_ILi1EEESI_SI_EEESC_SE_Li256ELb1ELb1ELb1ELb0EEENS1_36VarlenDynamicPersistentTileSchedulerILi128ELi48ELi256ELi256ELb1ELb1ELb0ELb0ELb1ELb1EEEEEEEEEvNT_6ParamsE,@"STO_CUDA_ENTRY STV_DEFAULT"
_ZN7cutlass13device_kernelIN5flash19enable_sm80_to_sm89INS1_16FlashAttnFwdSm80INS1_25CollectiveMainloopFwdSm80ILi8ELi1ELb0EN4cute5tupleIJNS5_1CILi128EEENS7_ILi48EEENS7_ILi256EEEEEELi256ENS_6half_tEfNS_4arch4Sm80ELb0ELb0ELb0ELb1ELb1ELb1ELb1ELb1EEENS1_21CollectiveEpilogueFwdINS6_IJS8_SA_S9_EEENS6_IJNS7_ILi1EEESI_SI_EEESC_SE_Li256ELb1ELb1ELb1ELb0EEENS1_36VarlenDynamicPersistentTileSchedulerILi128ELi48ELi256ELi256ELb1ELb1ELb0ELb0ELb1ELb1EEEEEEEEEvNT_6ParamsE:
        /* <DEDUP_REMOVED lines=54> */
.L_x_1702:
        /* <DEDUP_REMOVED lines=17> */
.L_x_1909:
        /* <DEDUP_REMOVED lines=16> */
.L_x_1910:
[----:B--2---:R-:W-:-:S05]  /*0570*/  IMAD R0, R0, c[0x0][0x538], RZ ;  /* 0x00014e0000007a24 */ /* 0x004fca00078e02ff */
[----:B------:R-:W-:-:S04]  /*0580*/  IADD3 R6, R0, R6, RZ ;  /* 0x0000000600067210 */ /* 0x000fc80007ffe0ff */
[----:B------:R-:W-:-:S13]  /*0590*/  ISETP.GT.AND P0, PT, R6, UR4, PT ;  /* 0x0000000406007c0c */ /* 0x000fda000bf04270 */
[----:B-1----:R-:W-:Y:S05]  /*05a0*/  @!P0 BRA `(.L_x_1702) ;  /* 0xfffffdb000008947 */ /* 0x002fea000383ffff */
.L_x_1698:
[----:B------:R-:W-:-:S05]  /*05b0*/  IADD3 R12, -R0, R6, RZ ;  /* 0x00000006000c7210 */ /* 0x000fca0007ffe1ff */
[----:B------:R-:W-:-:S05]  /*05c0*/  IMAD R0, R4, c[0x0][0x538], R12 ;  /* 0x00014e0004007a24 */ /* 0x000fca00078e020c */
[----:B------:R-:W-:Y:S01]  /*05d0*/  ISETP.GT.AND P0, PT, R0, UR4, PT ;  /* 0x0000000400007c0c */ /* 0x000fe2000bf04270 */
[----:B------:R-:W-:-:S12]  /*05e0*/  BRA.DIV ~URZ, `(.L_x_1703) ;  /* 0x0001bba27f007947 */ /* 0x000fd8000b800000 */
[----:B------:R-:W-:-:S04]  /*05f0*/  VOTE.ANY R13, PT, !P0 ;  /* 0x00000000000d7806 */ /* 0x000fc800040e0100 */
.L_x_1911:
[----:B------:R1:W2:Y:S01]  /*0600*/  POPC R14, R13 ;  /* 0x0000000d000e7309 */ /* 0x0002a20000000000 */
[----:B------:R-:W-:Y:S05]  /*0610*/  BRA.DIV ~URZ, `(.L_x_1704) ;  /* 0x0001bbb27f007947 */ /* 0x000fea000b800000 */
[----:B--2---:R2:W3:Y:S01]  /*0620*/  SHFL.IDX PT, R11, R8, R14, 0x1f ;  /* 0x00001f0e080b7589 */ /* 0x0044e200000e0000 */
[----:B------:R-:W-:-:S03]  /*0630*/  MOV R6, RZ ;  /* 0x000000ff00067202 */ /* 0x000fc60000000f00 */
[----:B------:R2:W4:Y:S04]  /*0640*/  SHFL.IDX PT, R10, R7, R14, 0x1f ;  /* 0x00001f0e070a7589 */ /* 0x00052800000e0000 */
.L_x_1912:
[----:B------:R-:W-:Y:S01]  /*0650*/  ISETP.NE.AND P0, PT, R13, RZ, PT ;  /* 0x000000ff0d00720c */ /* 0x000fe20003f05270 */
[----:B------:R-:W-:-:S12]  /*0660*/  BSSY B0, `(.L_x_1705) ;  /* 0x0000005000007945 */ /* 0x000fd80003800000 */
[----:B------:R-:W-:Y:S05]  /*0670*/  @!P0 BRA `(.L_x_1706) ;  /* 0x0000003000008947 */ /* 0x000fea0003800000 */
[----:B------:R-:W-:Y:S01]  /*0680*/  IADD3 R208, R14, -0x1, RZ ;  /* 0xffffffff0ed07810 */ /* 0x000fe20007ffe0ff */
[----:B------:R-:W-:Y:S05]  /*0690*/  BRA.DIV ~URZ, `(.L_x_1707) ;  /* 0x0001bc127f007947 */ /* 0x000fea000b800000 */
[----:B------:R1:W2:Y:S02]  /*06a0*/  SHFL.IDX PT, R6, R4, R208, 0x1f ;  /* 0x00001fd004067589 */ /* 0x0002a400000e0000 */
.L_x_1706:
[----:B------:R-:W-:Y:S05]  /*06b0*/  BSYNC B0 ;  /* 0x0000000000007941 */ /* 0x000fea0003800000 */
.L_x_1705:
[----:B---3--:R-:W-:Y:S01]  /*06c0*/  IABS R0, R11 ;  /* 0x0000000b00007213 */ /* 0x008fe20000000000 */
[----:B-12---:R-:W-:-:S04]  /*06d0*/  IMAD R4, R6, c[0x0][0x538], R12 ;  /* 0x00014e0006047a24 */ /* 0x006fc800078e020c */
        /* <DEDUP_REMOVED lines=67> */
.L_x_1699:
[----:B------:R-:W-:Y:S01]  /*0b10*/  MOV R0, UR4 ;  /* 0x0000000400007c02 */ /* 0x000fe20008000f00 */
[----:B------:R-:W-:Y:S04]  /*0b20*/  STL [R1+0x4], RZ ;  /* 0x000004ff01007387 */ /* 0x000fe80000100800 */
[----:B------:R-:W-:Y:S04]  /*0b30*/  STL [R1+0x8], RZ ;  /* 0x000008ff01007387 */ /* 0x000fe80000100800 */
[----:B------:R1:W-:Y:S02]  /*0b40*/  STL [R1], R0 ;  /* 0x0000000001007387 */ /* 0x0003e40000100800 */
[----:B-1----:R-:W-:-:S05]  /*0b50*/  MOV R0, c[0x0][0x53c] ;  /* 0x00014f0000007a02 */ /* 0x002fca0000000f00 */
[----:B------:R1:W-:Y:S02]  /*0b60*/  STL [R1+0xc], R0 ;  /* 0x00000c0001007387 */ /* 0x0003e40000100800 */
.L_x_1708:
[----:B-1----:R-:W2:Y:S04]  /*0b70*/  LDL R4, [R1] ;  /* 0x0000000001047983 */ /* 0x002ea80000100800 */
[----:B------:R-:W2:Y:S04]  /*0b80*/  LDL R5, [R1+0x4] ;  /* 0x0000040001057983 */ /* 0x000ea80000100800 */
[----:B------:R-:W2:Y:S04]  /*0b90*/  LDL R6, [R1+0x8] ;  /* 0x0000080001067983 */ /* 0x000ea80000100800 */
[----:B------:R-:W2:Y:S01]  /*0ba0*/  LDL R7, [R1+0xc] ;  /* 0x00000c0001077983 */ /* 0x000ea20000100800 */
[----:B------:R-:W-:Y:S01]  /*0bb0*/  ISETP.NE.AND P0, PT, R15, RZ, PT ;  /* 0x000000ff0f00720c */ /* 0x000fe20003f05270 */
[----:B------:R-:W-:-:S12]  /*0bc0*/  WARPSYNC 0xffffffff ;  /* 0xffffffff00007948 */ /* 0x000fd80003800000 */
[----:B--2---:R1:W-:Y:S04]  /*0bd0*/  @!P0 STS.128 [0x20080], R4 ;  /* 0x02008004ff008388 */ /* 0x0043e80000000c00 */
[----:B------:R-:W-:Y:S06]  /*0be0*/  BAR.ARV 0x5, 0x100 ;  /* 0x0144000000007b1d */ /* 0x000fec0000002000 */
.L_x_1697:
[----:B------:R-:W2:Y:S02]  /*0bf0*/  LDL R0, [R1+0xc] ;  /* 0x00000c0001007983 */ /* 0x000ea40000100800 */
[----:B--2---:R-:W-:-:S13]  /*0c00*/  ISETP.GE.AND P0, PT, R0, c[0x0][0x53c], PT ;  /* 0x00014f0000007a0c */ /* 0x004fda0003f06270 */
[----:B------:R-:W-:Y:S05]  /*0c10*/  @P0 EXIT ;  /* 0x000000000000094d */ /* 0x000fea0003800000 */
[----:B------:R-:W2:Y:S01]  /*0c20*/  S2R R13, SR_TID.X ;  /* 0x00000000000d7919 */ /* 0x000ea20000002100 */
[----:B------:R-:W-:Y:S01]  /*0c30*/  IMAD.MOV.U32 R22, RZ, RZ, 0x40 ;  /* 0x00000040ff167424 */ /* 0x000fe200078e00ff */
[----:B------:R-:W-:Y:S01]  /*0c40*/  ULDC UR4, c[0x0][0x2ac] ;  /* 0x0000ab0000047ab9 */ /* 0x000fe20000000800 */
[----:B------:R-:W-:Y:S01]  /*0c50*/  IMAD.MOV.U32 R21, RZ, RZ, 0x20 ;  /* 0x00000020ff157424 */ /* 0x000fe200078e00ff */
[----:B------:R-:W-:Y:S02]  /*0c60*/  ULDC UR5, c[0x0][0x1d0] ;  /* 0x0000740000057ab9 */ /* 0x000fe40000000800 */
[----:B------:R-:W-:Y:S01]  /*0c70*/  UIMAD UR5, UR4, UR5, URZ ;  /* 0x00000005040572a4 */ /* 0x000fe2000f8e023f */
[----:B--2---:R-:W-:-:S04]  /*0c80*/  SHF.R.S32.HI R12, RZ, 0x1f, R13 ;  /* 0x0000001fff0c7819 */ /* 0x004fc8000001140d */
[CC--:B------:R-:W-:Y:S02]  /*0c90*/  LEA.HI R3, R12.reuse, R13.reuse, RZ, 0x4 ;  /* 0x0000000d0c037211 */ /* 0x0c0fe400078f20ff */
[----:B------:R-:W-:Y:S02]  /*0ca0*/  LEA.HI R8, R12, R13, RZ, 0x2 ;  /* 0x0000000d0c087211 */ /* 0x000fe400078f10ff */
[----:B------:R-:W-:Y:S02]  /*0cb0*/  LOP3.LUT R0, R3, 0xfffffff0, RZ, 0xc0, !PT ;  /* 0xfffffff003007812 */ /* 0x000fe400078ec0ff */
[----:B-1----:R-:W-:Y:S02]  /*0cc0*/  SHF.R.S32.HI R4, RZ, 0x4, R3 ;  /* 0x00000004ff047819 */ /* 0x002fe40000011403 */
[----:B------:R-:W-:Y:S01]  /*0cd0*/  SHF.R.S32.HI R7, RZ, 0x2, R8 ;  /* 0x00000002ff077819 */ /* 0x000fe20000011408 */
[----:B------:R-:W-:Y:S01]  /*0ce0*/  IMAD.IADD R0, R13, 0x1, -R0 ;  /* 0x000000010d007824 */ /* 0x000fe200078e0a00 */
[----:B------:R-:W-:-:S02]  /*0cf0*/  SHF.R.S32.HI R2, RZ, 0x1f, R8 ;  /* 0x0000001fff027819 */ /* 0x000fc40000011408 */
[----:B------:R-:W-:Y:S02]  /*0d00*/  LEA.HI R3, R3, R4, RZ, 0x1 ;  /* 0x0000000403037211 */ /* 0x000fe400078f08ff */
[----:B------:R-:W-:Y:S02]  /*0d10*/  SHF.R.S32.HI R5, RZ, 0x1f, R0 ;  /* 0x0000001fff057819 */ /* 0x000fe40000011400 */
[----:B------:R-:W-:Y:S02]  /*0d20*/  LEA.HI R2, R2, R7, RZ, 0x3 ;  /* 0x0000000702027211 */ /* 0x000fe400078f18ff */
[----:B------:R-:W-:Y:S02]  /*0d30*/  LOP3.LUT R3, R3, 0xfffffffe, RZ, 0xc0, !PT ;  /* 0xfffffffe03037812 */ /* 0x000fe400078ec0ff */
[----:B------:R-:W-:Y:S02]  /*0d40*/  LEA.HI R11, R5, R0, RZ, 0x3 ;  /* 0x00000000050b7211 */ /* 0x000fe400078f18ff */
[----:B------:R-:W-:Y:S01]  /*0d50*/  LOP3.LUT R2, R2, 0xfffffff8, RZ, 0xc0, !PT ;  /* 0xfffffff802027812 */ /* 0x000fe200078ec0ff */
[----:B------:R-:W-:Y:S01]  /*0d60*/  IMAD.IADD R10, R4, 0x1, -R3 ;  /* 0x00000001040a7824 */ /* 0x000fe200078e0a03 */
[----:B------:R-:W-:-:S02]  /*0d70*/  LEA.HI R143, R12, R13, RZ, 0x3 ;  /* 0x0000000d0c8f7211 */ /* 0x000fc400078f18ff */
[----:B------:R-:W-:Y:S01]  /*0d80*/  LOP3.LUT R3, R11, 0xfffffff8, RZ, 0xc0, !PT ;  /* 0xfffffff80b037812 */ /* 0x000fe200078ec0ff */
[----:B------:R-:W-:Y:S01]  /*0d90*/  IMAD.IADD R7, R7, 0x1, -R2 ;  /* 0x0000000107077824 */ /* 0x000fe200078e0a02 */
[----:B------:R-:W-:Y:S02]  /*0da0*/  LEA.HI R6, R12, R13, RZ, 0x5 ;  /* 0x0000000d0c067211 */ /* 0x000fe400078f28ff */
[----:B------:R-:W-:Y:S01]  /*0db0*/  LOP3.LUT R2, R143, 0xfffffff8, RZ, 0xc0, !PT ;  /* 0xfffffff88f027812 */ /* 0x000fe200078ec0ff */
[----:B------:R-:W-:Y:S01]  /*0dc0*/  IMAD.IADD R5, R0, 0x1, -R3 ;  /* 0x0000000100057824 */ /* 0x000fe200078e0a03 */
[----:B------:R-:W-:Y:S02]  /*0dd0*/  LOP3.LUT R0, R6, 0xffffffe0, RZ, 0xc0, !PT ;  /* 0xffffffe006007812 */ /* 0x000fe400078ec0ff */
[----:B------:R-:W-:Y:S01]  /*0de0*/  SHF.R.S32.HI R4, RZ, 0x5, R6 ;  /* 0x00000005ff047819 */ /* 0x000fe20000011406 */
[C---:B------:R-:W-:Y:S01]  /*0df0*/  IMAD.IADD R149, R13.reuse, 0x1, -R2 ;  /* 0x000000010d957824 */ /* 0x040fe200078e0a02 */
[----:B------:R-:W-:Y:S01]  /*0e00*/  SHF.R.S32.HI R2, RZ, 0x1f, R6 ;  /* 0x0000001fff027819 */ /* 0x000fe20000011406 */
[----:B------:R-:W-:Y:S01]  /*0e10*/  IMAD.IADD R32, R13, 0x1, -R0 ;  /* 0x000000010d207824 */ /* 0x000fe200078e0a00 */
[----:B------:R-:W-:Y:S01]  /*0e20*/  LOP3.LUT R0, R8, 0xfffffffc, RZ, 0xc0, !PT ;  /* 0xfffffffc08007812 */ /* 0x000fe200078ec0ff */
[----:B------:R-:W-:Y:S01]  /*0e30*/  IMAD.SHL.U32 R3, R149, 0x40, RZ ;  /* 0x0000004095037824 */ /* 0x000fe200078e00ff */
[----:B------:R-:W-:Y:S01]  /*0e40*/  LEA.HI R2, R2, R4, RZ, 0x3 ;  /* 0x0000000402027211 */ /* 0x000fe200078f18ff */
[----:B------:R-:W-:Y:S01]  /*0e50*/  IMAD.SHL.U32 R14, R4, 0x400, RZ ;  /* 0x00000400040e7824 */ /* 0x000fe200078e00ff */
[----:B------:R-:W-:Y:S01]  /*0e60*/  SHF.R.S32.HI R8, RZ, 0x1f, R32 ;  /* 0x0000001fff087819 */ /* 0x000fe20000011420 */
[----:B------:R-:W-:Y:S01]  /*0e70*/  IMAD.IADD R6, R13, 0x1, -R0 ;  /* 0x000000010d067824 */ /* 0x000fe200078e0a00 */
[----:B------:R-:W-:Y:S01]  /*0e80*/  LOP3.LUT R0, R3, 0x1c0, RZ, 0xc0, !PT ;  /* 0x000001c003007812 */ /* 0x000fe200078ec0ff */
[C---:B------:R-:W-:Y:S01]  /*0e90*/  IMAD.SHL.U32 R144, R149.reuse, 0x4, RZ ;  /* 0x0000000495907824 */ /* 0x040fe200078e00ff */
[----:B------:R-:W-:Y:S01]  /*0ea0*/  LOP3.LUT R2, R2, 0xffffff8, RZ, 0xc0, !PT ;  /* 0x0ffffff802027812 */ /* 0x000fe200078ec0ff */
[----:B------:R-:W-:Y:S01]  /*0eb0*/  IMAD.SHL.U32 R140, R149, 0x8, RZ ;  /* 0x00000008958c7824 */ /* 0x000fe200078e00ff */
[----:B------:R-:W-:-:S02]  /*0ec0*/  LOP3.LUT R9, R0, 0x8, R143, 0xf8, !PT ;  /* 0x0000000800097812 */ /* 0x000fc400078ef88f */
[----:B------:R-:W-:Y:S01]  /*0ed0*/  SHF.R.U32.HI R0, RZ, 0x3, R0 ;  /* 0x00000003ff007819 */ /* 0x000fe20000011600 */
[----:B------:R-:W-:Y:S01]  /*0ee0*/  IMAD.IADD R3, R4, 0x1, -R2 ;  /* 0x0000000104037824 */ /* 0x000fe200078e0a02 */
[----:B------:R-:W-:Y:S01]  /*0ef0*/  LEA.HI R18, R8, R32, RZ, 0x2 ;  /* 0x0000002008127211 */ /* 0x000fe200078f10ff */
[----:B------:R-:W-:Y:S01]  /*0f00*/  IMAD.SHL.U32 R4, R5, 0x40, RZ ;  /* 0x0000004005047824 */ /* 0x000fe200078e00ff */
[----:B------:R-:W-:Y:S02]  /*0f10*/  LOP3.LUT R8, R7, 0x1, RZ, 0xc0, !PT ;  /* 0x0000000107087812 */ /* 0x000fe400078ec0ff */
[----:B------:R-:W-:Y:S02]  /*0f20*/  LOP3.LUT R9, R9, R0, RZ, 0x3c, !PT ;  /* 0x0000000009097212 */ /* 0x000fe400078e3cff */
[----:B------:R-:W-:Y:S02]  /*0f30*/  LEA.HI R0, R6, R6, RZ, 0x1 ;  /* 0x0000000606007211 */ /* 0x000fe400078f08ff */
[----:B------:R-:W-:-:S02]  /*0f40*/  ISETP.NE.U32.AND P0, PT, R8, 0x1, PT ;  /* 0x000000010800780c */ /* 0x000fc40003f05070 */
[----:B------:R-:W-:Y:S02]  /*0f50*/  SHF.R.S32.HI R2, RZ, 0x2, R18 ;  /* 0x00000002ff027819 */ /* 0x000fe40000011412 */
[----:B------:R-:W-:Y:S01]  /*0f60*/  LOP3.LUT R8, R0, 0x1ffffffe, RZ, 0xc0, !PT ;  /* 0x1ffffffe00087812 */ /* 0x000fe200078ec0ff */
[C---:B------:R-:W-:Y:S01]  /*0f70*/  IMAD.SHL.U32 R0, R7.reuse, 0x40, RZ ;  /* 0x0000004007007824 */ /* 0x040fe200078e00ff */
[----:B------:R-:W-:Y:S01]  /*0f80*/  R2P PR, R7, 0x6 ;  /* 0x0000000607007804 */ /* 0x000fe20000000000 */
[----:B------:R-:W-:Y:S01]  /*0f90*/  IMAD R30, R3, 0x10, R2 ;  /* 0x00000010031e7824 */ /* 0x000fe200078e0202 */
[C---:B------:R-:W-:Y:S01]  /*0fa0*/  LOP3.LUT P4, RZ, R5.reuse, 0x2, RZ, 0xc0, !PT ;  /* 0x0000000205ff7812 */ /* 0x040fe2000788c0ff */
[----:B------:R-:W-:Y:S01]  /*0fb0*/  IMAD.IADD R20, R6, 0x1, -R8 ;  /* 0x0000000106147824 */ /* 0x000fe200078e0a08 */
[----:B------:R-:W-:Y:S01]  /*0fc0*/  LOP3.LUT P3, RZ, R5, 0x4, RZ, 0xc0, !PT ;  /* 0x0000000405ff7812 */ /* 0x000fe2000786c0ff */
[----:B------:R-:W-:Y:S01]  /*0fd0*/  IMAD.SHL.U32 R5, R10, 0x8, RZ ;  /* 0x000000080a057824 */ /* 0x000fe200078e00ff */
[----:B------:R-:W-:Y:S01]  /*0fe0*/  LOP3.LUT R3, R0, 0x1c0, RZ, 0xc0, !PT ;  /* 0x000001c000037812 */ /* 0x000fe200078ec0ff */
[----:B------:R-:W-:Y:S01]  /*0ff0*/  IMAD R6, R6, 0x2, R14 ;  /* 0x0000000206067824 */ /* 0x000fe200078e020e */
[----:B------:R-:W-:Y:S01]  /*1000*/  LEA.HI R12, R12, R13, RZ, 0x6 ;  /* 0x0000000d0c0c7211 */ /* 0x000fe200078f30ff */
[----:B------:R-:W-:Y:S01]  /*1010*/  IMAD R2, R10, 0x200, R9 ;  /* 0x000002000a027824 */ /* 0x000fe200078e0209 */
[----:B------:R-:W-:Y:S01]  /*1020*/  LOP3.LUT R0, R4, 0x1c0, RZ, 0xc0, !PT ;  /* 0x000001c004007812 */ /* 0x000fe200078ec0ff */
[----:B------:R-:W-:Y:S01]  /*1030*/  STL [R1+0x188], R30 ;  /* 0x0001881e01007387 */ /* 0x000fe20000100800 */
[----:B------:R-:W-:-:S02]  /*1040*/  LEA.HI R4, R3, R3, RZ, 0x1d ;  /* 0x0000000303047211 */ /* 0x000fc400078fe8ff */
[----:B------:R-:W-:Y:S02]  /*1050*/  LOP3.LUT R5, R0, 0x8, R5, 0xf8, !PT ;  /* 0x0000000800057812 */ /* 0x000fe400078ef805 */
[----:B------:R-:W-:Y:S01]  /*1060*/  SHF.R.U32.HI R3, RZ, 0x3, R0 ;  /* 0x00000003ff037819 */ /* 0x000fe20000011600 */
[----:B------:R-:W-:Y:S01]  /*1070*/  IMAD.SHL.U32 R0, R12, 0x8, RZ ;  /* 0x000000080c007824 */ /* 0x000fe200078e00ff */
[----:B------:R-:W-:Y:S01]  /*1080*/  SHF.R.S32.HI R143, RZ, 0x3, R143 ;  /* 0x00000003ff8f7819 */ /* 0x000fe2000001148f */
[----:B------:R-:W-:Y:S01]  /*1090*/  IMAD.IADD R10, R6, 0x1, R4 ;  /* 0x00000001060a7824 */ /* 0x000fe200078e0204 */
[----:B------:R-:W-:Y:S02]  /*10a0*/  LOP3.LUT R13, R5, R3, RZ, 0x3c, !PT ;  /* 0x00000003050d7212 */ /* 0x000fe400078e3cff */
[----:B------:R-:W-:Y:S01]  /*10b0*/  LOP3.LUT R7, R0, 0xfffffe00, RZ, 0xc0, !PT ;  /* 0xfffffe0000077812 */ /* 0x000fe200078ec0ff */
[C---:B------:R-:W-:Y:S01]  /*10c0*/  IMAD.SHL.U32 R0, R143.reuse, 0x40, RZ ;  /* 0x000000408f007824 */ /* 0x040fe200078e00ff */
[C---:B------:R-:W-:Y:S01]  /*10d0*/  IADD3 R17, R143.reuse, 0x20, RZ ;  /* 0x000000208f117810 */ /* 0x040fe20007ffe0ff */
[----:B------:R-:W-:Y:S01]  /*10e0*/  IMAD.SHL.U32 R24, R10, 0x2, RZ ;  /* 0x000000020a187824 */ /* 0x000fe200078e00ff */
[----:B------:R-:W-:-:S02]  /*10f0*/  IADD3 R15, R143, 0x60, RZ ;  /* 0x000000608f0f7810 */ /* 0x000fc40007ffe0ff */
[----:B------:R-:W-:Y:S01]  /*1100*/  IADD3 R16, R143, 0x40, RZ ;  /* 0x000000408f107810 */ /* 0x000fe20007ffe0ff */
[----:B------:R-:W-:Y:S01]  /*1110*/  IMAD.SHL.U32 R4, R17, 0x40, RZ ;  /* 0x0000004011047824 */ /* 0x000fe200078e00ff */
[----:B------:R-:W-:Y:S02]  /*1120*/  SHF.R.S32.HI R5, RZ, 0x1f, R17 ;  /* 0x0000001fff057819 */ /* 0x000fe40000011411 */
[----:B------:R-:W-:Y:S01]  /*1130*/  IADD3 R146, R144, 0x40, RZ ;  /* 0x0000004090927810 */ /* 0x000fe20007ffe0ff */
[----:B------:R-:W-:Y:S01]  /*1140*/  IMAD.SHL.U32 R3, R16, 0x40, RZ ;  /* 0x0000004010037824 */ /* 0x000fe200078e00ff */
[----:B------:R-:W-:Y:S01]  /*1150*/  LOP3.LUT R223, R0, 0x1c0, RZ, 0xc0, !PT ;  /* 0x000001c000df7812 */ /* 0x000fe200078ec0ff */
[----:B------:R-:W-:Y:S01]  /*1160*/  IMAD.SHL.U32 R0, R15, 0x40, RZ ;  /* 0x000000400f007824 */ /* 0x000fe200078e00ff */
[----:B------:R-:W-:Y:S01]  /*1170*/  LEA.HI R5, R5, R17, RZ, 0x3 ;  /* 0x0000001105057211 */ /* 0x000fe200078f18ff */
[----:B------:R-:W-:Y:S01]  /*1180*/  IMAD.IADD R142, R144, 0x1, R146 ;  /* 0x00000001908e7824 */ /* 0x000fe200078e0292 */
[----:B------:R-:W-:-:S02]  /*1190*/  SHF.R.S32.HI R8, RZ, 0x1f, R15 ;  /* 0x0000001fff087819 */ /* 0x000fc4000001140f */
[----:B------:R-:W-:Y:S02]  /*11a0*/  LOP3.LUT R222, R4, 0x1c0, RZ, 0xc0, !PT ;  /* 0x000001c004de7812 */ /* 0x000fe400078ec0ff */
[----:B------:R-:W-:Y:S01]  /*11b0*/  LOP3.LUT R33, R0, 0x1c0, RZ, 0xc0, !PT ;  /* 0x000001c000217812 */ /* 0x000fe200078ec0ff */
[----:B------:R-:W-:Y:S01]  /*11c0*/  IMAD.SHL.U32 R0, R5, 0x40, RZ ;  /* 0x0000004005007824 */ /* 0x000fe200078e00ff */
[----:B------:R-:W-:Y:S02]  /*11d0*/  SHF.R.S32.HI R6, RZ, 0x1f, R16 ;  /* 0x0000001fff067819 */ /* 0x000fe40000011410 */
[----:B------:R-:W-:Y:S01]  /*11e0*/  LEA.HI R4, R8, R15, RZ, 0x3 ;  /* 0x0000000f08047211 */ /* 0x000fe200078f18ff */
[----:B------:R-:W-:Y:S01]  /*11f0*/  IMAD.SHL.U32 R8, R11, 0x40, RZ ;  /* 0x000000400b087824 */ /* 0x000fe200078e00ff */
[----:B------:R-:W-:Y:S02]  /*1200*/  LOP3.LUT R34, R3, 0x1c0, RZ, 0xc0, !PT ;  /* 0x000001c003227812 */ /* 0x000fe400078ec0ff */
[----:B------:R-:W-:Y:S01]  /*1210*/  SHF.R.S32.HI R3, RZ, 0x1f, R142 ;  /* 0x0000001fff037819 */ /* 0x000fe2000001148e */
[----:B------:R-:W-:Y:S01]  /*1220*/  IMAD.SHL.U32 R4, R4, 0x40, RZ ;  /* 0x0000004004047824 */ /* 0x000fe200078e00ff */
[----:B------:R-:W-:-:S02]  /*1230*/  LEA.HI R6, R6, R16, RZ, 0x3 ;  /* 0x0000001006067211 */ /* 0x000fc400078f18ff */
[----:B------:R-:W-:Y:S02]  /*1240*/  LOP3.LUT R12, R0, 0xfffffe00, RZ, 0xc0, !PT ;  /* 0xfffffe00000c7812 */ /* 0x000fe400078ec0ff */
[CC--:B------:R-:W-:Y:S01]  /*1250*/  LEA.HI R0, R3.reuse, R142.reuse, RZ, 0x6 ;  /* 0x0000008e03007211 */ /* 0x0c0fe200078f30ff */
[----:B------:R-:W-:Y:S01]  /*1260*/  IMAD.SHL.U32 R6, R6, 0x40, RZ ;  /* 0x0000004006067824 */ /* 0x000fe200078e00ff */
[----:B------:R-:W-:Y:S02]  /*1270*/  LEA.HI R3, R3, R142, RZ, 0x3 ;  /* 0x0000008e03037211 */ /* 0x000fe400078f18ff */
[----:B------:R-:W-:Y:S01]  /*1280*/  LOP3.LUT R25, R4, 0xfffffe00, RZ, 0xc0, !PT ;  /* 0xfffffe0004197812 */ /* 0x000fe200078ec0ff */
[----:B------:R-:W-:Y:S01]  /*1290*/  IMAD.SHL.U32 R0, R0, 0x80, RZ ;  /* 0x0000008000007824 */ /* 0x000fe200078e00ff */
[----:B------:R-:W-:Y:S02]  /*12a0*/  SHF.R.U32.HI R31, RZ, 0x3, R223 ;  /* 0x00000003ff1f7819 */ /* 0x000fe400000116df */
[----:B------:R-:W-:-:S02]  /*12b0*/  SHF.R.U32.HI R29, RZ, 0x3, R222 ;  /* 0x00000003ff1d7819 */ /* 0x000fc400000116de */
        /* <DEDUP_REMOVED lines=14> */
[-C--:B------:R-:W-:Y:S01]  /*13a0*/  IADD3 R19, R10, R0.reuse, R7 ;  /* 0x000000000a137210 */ /* 0x080fe20007ffe007 */
[----:B------:R-:W-:Y:S01]  /*13b0*/  STL [R1+0x1c], R24 ;  /* 0x00001c1801007387 */ /* 0x000fe20000100800 */
[-C--:B------:R-:W-:Y:S02]  /*13c0*/  IADD3 R17, R6, R0.reuse, R12 ;  /* 0x0000000006117210 */ /* 0x080fe40007ffe00c */
[-C--:B------:R-:W-:Y:S02]  /*13d0*/  IADD3 R16, R5, R0.reuse, R27 ;  /* 0x0000000005107210 */ /* 0x080fe40007ffe01b */
[----:B------:R-:W-:Y:S02]  /*13e0*/  IADD3 R15, R4, R0, R25 ;  /* 0x00000000040f7210 */ /* 0x000fe40007ffe019 */
[----:B------:R-:W-:Y:S02]  /*13f0*/  IADD3 R0, R24, 0x80, RZ ;  /* 0x0000008018007810 */ /* 0x000fe40007ffe0ff */
[----:B------:R-:W-:-:S02]  /*1400*/  LOP3.LUT R6, R223, 0x38, R140, 0xf8, !PT ;  /* 0x00000038df067812 */ /* 0x000fc400078ef88c */
[----:B------:R-:W-:Y:S02]  /*1410*/  IADD3 R148, R144, 0x20, RZ ;  /* 0x0000002090947810 */ /* 0x000fe40007ffe0ff */
[----:B------:R-:W-:Y:S02]  /*1420*/  IADD3 R23, R24, 0x70, RZ ;  /* 0x0000007018177810 */ /* 0x000fe40007ffe0ff */
[----:B------:R-:W-:Y:S02]  /*1430*/  LOP3.LUT R8, R8, 0xfffffe00, RZ, 0xc0, !PT ;  /* 0xfffffe0008087812 */ /* 0x000fe400078ec0ff */
[----:B------:R-:W-:Y:S01]  /*1440*/  @P0 IADD3 R23, R0, 0x10, RZ ;  /* 0x0000001000170810 */ /* 0x000fe20007ffe0ff */
[--C-:B------:R-:W-:Y:S01]  /*1450*/  IMAD R0, R149, 0x20, R143.reuse ;  /* 0x0000002095007824 */ /* 0x100fe200078e028f */
[----:B------:R-:W-:Y:S02]  /*1460*/  LOP3.LUT R31, R6, R31, RZ, 0x3c, !PT ;  /* 0x0000001f061f7212 */ /* 0x000fe400078e3cff */
[----:B------:R-:W-:Y:S01]  /*1470*/  LOP3.LUT R11, R34, 0x38, R140, 0xf8, !PT ;  /* 0x00000038220b7812 */ /* 0x000fe200078ef88c */
[----:B------:R-:W-:Y:S01]  /*1480*/  IMAD.SHL.U32 R34, R148, 0x2, RZ ;  /* 0x0000000294227824 */ /* 0x000fe200078e00ff */
[----:B------:R-:W-:Y:S01]  /*1490*/  LOP3.LUT R10, R18, 0x7ffffffc, RZ, 0xc0, !PT ;  /* 0x7ffffffc120a7812 */ /* 0x000fe200078ec0ff */
[----:B------:R-:W-:Y:S01]  /*14a0*/  IMAD.SHL.U32 R18, R146, 0x2, RZ ;  /* 0x0000000292127824 */ /* 0x000fe200078e00ff */
[----:B------:R-:W-:Y:S01]  /*14b0*/  IADD3 R147, R144, 0x60, RZ ;  /* 0x0000006090937810 */ /* 0x000fe20007ffe0ff */
[----:B------:R-:W-:Y:S01]  /*14c0*/  STL [R1+0x20], R23 ;  /* 0x0000201701007387 */ /* 0x000fe20000100800 */
[CC--:B------:R-:W-:Y:S01]  /*14d0*/  IADD3 R4, R13.reuse, R8.reuse, R14 ;  /* 0x000000080d047210 */ /* 0x0c0fe20007ffe00e */
[----:B------:R-:W-:Y:S01]  /*14e0*/  IMAD.IADD R10, R32, 0x1, -R10 ;  /* 0x00000001200a7824 */ /* 0x000fe200078e0a0a */
[----:B------:R-:W-:Y:S01]  /*14f0*/  LOP3.LUT R5, R13, R8, RZ, 0xfc, !PT ;  /* 0x000000080d057212 */ /* 0x000fe200078efcff */
[----:B------:R-:W-:Y:S01]  /*1500*/  STL [R1+0x184], R31 ;  /* 0x0001841f01007387 */ /* 0x000fe20000100800 */
[----:B------:R-:W-:Y:S01]  /*1510*/  SHF.R.S32.HI R8, RZ, 0x1f, R143 ;  /* 0x0000001fff087819 */ /* 0x000fe2000001148f */
[----:B------:R-:W-:Y:S01]  /*1520*/  IMAD.SHL.U32 R48, R10, 0x2, RZ ;  /* 0x000000020a307824 */ /* 0x000fe200078e00ff */
[----:B------:R-:W-:Y:S01]  /*1530*/  SHF.R.S32.HI R9, RZ, 0x1f, R148 ;  /* 0x0000001fff097819 */ /* 0x000fe20000011494 */
[----:B------:R-:W-:Y:S01]  /*1540*/  STL [R1+0x174], R34 ;  /* 0x0001742201007387 */ /* 0x000fe20000100800 */
[----:B------:R-:W-:Y:S01]  /*1550*/  SHF.R.S32.HI R8, RZ, 0x1f, R146 ;  /* 0x0000001fff087819 */ /* 0x000fe20000011492 */
[----:B------:R-:W-:Y:S01]  /*1560*/  IMAD R10, R20, 0x8, R30 ;  /* 0x00000008140a7824 */ /* 0x000fe200078e021e */
[----:B------:R-:W-:Y:S01]  /*1570*/  LOP3.LUT R14, R33, 0x38, R140, 0xf8, !PT ;  /* 0x00000038210e7812 */ /* 0x000fe200078ef88c */
[----:B------:R-:W-:Y:S01]  /*1580*/  IMAD.SHL.U32 R33, R147, 0x2, RZ ;  /* 0x0000000293217824 */ /* 0x000fe200078e00ff */
[----:B------:R-:W-:Y:S01]  /*1590*/  SHF.R.S32.HI R6, RZ, 0x1f, R147 ;  /* 0x0000001fff067819 */ /* 0x000fe20000011493 */
[----:B------:R1:W-:Y:S01]  /*15a0*/  STL [R1+0x178], R18 ;  /* 0x0001781201007387 */ /* 0x0003e20000100800 */
[----:B------:R-:W-:-:S02]  /*15b0*/  SHF.L.U64.HI R8, R146, 0x1, R8 ;  /* 0x0000000192087819 */ /* 0x000fc40000010208 */
[----:B------:R-:W-:Y:S01]  /*15c0*/  LOP3.LUT R13, R222, 0x38, R140, 0xf8, !PT ;  /* 0x00000038de0d7812 */ /* 0x000fe200078ef88c */
[----:B------:R2:W-:Y:S01]  /*15d0*/  STL [R1+0x17c], R33 ;  /* 0x00017c2101007387 */ /* 0x0005e20000100800 */
[----:B------:R-:W-:Y:S02]  /*15e0*/  LOP3.LUT R11, R27, R11, R28, 0xf6, !PT ;  /* 0x0000000b1b0b7212 */ /* 0x000fe400078ef61c */
[----:B------:R-:W-:Y:S02]  /*15f0*/  LOP3.LUT R13, R12, R13, R29, 0xf6, !PT ;  /* 0x0000000d0c0d7212 */ /* 0x000fe400078ef61d */
[----:B------:R-:W-:Y:S02]  /*1600*/  LEA R150, R2, 0xa080, 0x1 ;  /* 0x0000a08002967811 */ /* 0x000fe400078e08ff */
[----:B------:R-:W-:Y:S02]  /*1610*/  SHF.R.S32.HI R2, RZ, 0x3, R3 ;  /* 0x00000003ff027819 */ /* 0x000fe40000011403 */
[----:B------:R-:W-:-:S02]  /*1620*/  LEA R13, R13, 0x10080, 0x1 ;  /* 0x000100800d0d7811 */ /* 0x000fc400078e08ff */
[----:B------:R-:W-:Y:S02]  /*1630*/  LEA R11, R11, 0x10080, 0x1 ;  /* 0x000100800b0b7811 */ /* 0x000fe400078e08ff */
[C---:B------:R-:W-:Y:S02]  /*1640*/  IADD3 R47, R48.reuse, 0x8, RZ ;  /* 0x00000008302f7810 */ /* 0x040fe40007ffe0ff */
[C---:B------:R-:W-:Y:S02]  /*1650*/  IADD3 R46, R48.reuse, 0x10, RZ ;  /* 0x00000010302e7810 */ /* 0x040fe40007ffe0ff */
[C---:B------:R-:W-:Y:S02]  /*1660*/  IADD3 R45, R48.reuse, 0x18, RZ ;  /* 0x00000018302d7810 */ /* 0x040fe40007ffe0ff */
[----:B------:R-:W-:Y:S02]  /*1670*/  IADD3 R44, R48, 0x20, RZ ;  /* 0x00000020302c7810 */ /* 0x000fe40007ffe0ff */
[----:B-1----:R-:W-:-:S02]  /*1680*/  SHF.L.U64.HI R18, R148, 0x1, R9 ;  /* 0x0000000194127819 */ /* 0x002fc40000010209 */
[----:B------:R-:W-:Y:S02]  /*1690*/  SHF.L.U64.HI R9, R147, 0x1, R6 ;  /* 0x0000000193097819 */ /* 0x000fe40000010206 */
[C---:B------:R-:W-:Y:S01]  /*16a0*/  IADD3 R43, R48.reuse, 0x28, RZ ;  /* 0x00000028302b7810 */ /* 0x040fe20007ffe0ff */
[----:B------:R-:W-:Y:S01]  /*16b0*/  STL [R1+0x170], R18 ;  /* 0x0001701201007387 */ /* 0x000fe20000100800 */
[C---:B------:R-:W-:Y:S02]  /*16c0*/  IADD3 R42, R48.reuse, 0x30, RZ ;  /* 0x00000030302a7810 */ /* 0x040fe40007ffe0ff */
[C---:B------:R-:W-:Y:S01]  /*16d0*/  IADD3 R41, R48.reuse, 0x38, RZ ;  /* 0x0000003830297810 */ /* 0x040fe20007ffe0ff */
[----:B------:R1:W-:Y:S01]  /*16e0*/  STL [R1+0x16c], R8 ;  /* 0x00016c0801007387 */ /* 0x0003e20000100800 */
[C---:B------:R-:W-:Y:S02]  /*16f0*/  IADD3 R40, R48.reuse, 0x40, RZ ;  /* 0x0000004030287810 */ /* 0x040fe40007ffe0ff */
[C---:B------:R-:W-:Y:S01]  /*1700*/  IADD3 R39, R48.reuse, 0x48, RZ ;  /* 0x0000004830277810 */ /* 0x040fe20007ffe0ff */
[----:B------:R3:W-:Y:S01]  /*1710*/  STL [R1+0x168], R9 ;  /* 0x0001680901007387 */ /* 0x0007e20000100800 */
[----:B------:R-:W-:-:S02]  /*1720*/  IADD3 R38, R48, 0x50, RZ ;  /* 0x0000005030267810 */ /* 0x000fc40007ffe0ff */
[C---:B------:R-:W-:Y:S01]  /*1730*/  IADD3 R37, R48.reuse, 0x58, RZ ;  /* 0x0000005830257810 */ /* 0x040fe20007ffe0ff */
[----:B------:R4:W-:Y:S01]  /*1740*/  STL [R1+0x18c], R10 ;  /* 0x00018c0a01007387 */ /* 0x0009e20000100800 */
[C---:B------:R-:W-:Y:S02]  /*1750*/  IADD3 R36, R48.reuse, 0x60, RZ ;  /* 0x0000006030247810 */ /* 0x040fe40007ffe0ff */
[C---:B------:R-:W-:Y:S01]  /*1760*/  IADD3 R35, R48.reuse, 0x68, RZ ;  /* 0x0000006830237810 */ /* 0x040fe20007ffe0ff */
[----:B------:R-:W-:Y:S01]  /*1770*/  STL [R1+0x4c], R48 ;  /* 0x00004c3001007387 */ /* 0x000fe20000100800 */
[C---:B------:R-:W-:Y:S02]  /*1780*/  IADD3 R34, R48.reuse, 0x70, RZ ;  /* 0x0000007030227810 */ /* 0x040fe40007ffe0ff */
[C---:B--2---:R-:W-:Y:S01]  /*1790*/  IADD3 R33, R48.reuse, 0x78, RZ ;  /* 0x0000007830217810 */ /* 0x044fe20007ffe0ff */
[----:B------:R2:W-:Y:S01]  /*17a0*/  STL [R1+0xc4], R2 ;  /* 0x0000c40201007387 */ /* 0x0005e20000100800 */
[----:B------:R-:W-:-:S02]  /*17b0*/  IADD3 R32, R48, 0x80, RZ ;  /* 0x0000008030207810 */ /* 0x000fc40007ffe0ff */
[C---:B------:R-:W-:Y:S01]  /*17c0*/  IADD3 R30, R48.reuse, 0x90, RZ ;  /* 0x00000090301e7810 */ /* 0x040fe20007ffe0ff */
[----:B------:R5:W-:Y:S01]  /*17d0*/  STL [R1+0x164], R13 ;  /* 0x0001640d01007387 */ /* 0x000be20000100800 */
[C---:B------:R-:W-:Y:S02]  /*17e0*/  IADD3 R29, R48.reuse, 0x98, RZ ;  /* 0x00000098301d7810 */ /* 0x040fe40007ffe0ff */
[C---:B------:R-:W-:Y:S01]  /*17f0*/  IADD3 R28, R48.reuse, 0xa0, RZ ;  /* 0x000000a0301c7810 */ /* 0x040fe20007ffe0ff */
[----:B------:R5:W-:Y:S01]  /*1800*/  STL [R1+0x160], R11 ;  /* 0x0001600b01007387 */ /* 0x000be20000100800 */
[----:B------:R-:W-:Y:S02]  /*1810*/  IADD3 R27, R48, 0xa8, RZ ;  /* 0x000000a8301b7810 */ /* 0x000fe40007ffe0ff */
[----:B-1----:R-:W-:Y:S02]  /*1820*/  SEL R8, R22, 0xffffffc0, !P2 ;  /* 0xffffffc016087807 */ /* 0x002fe40005000000 */
[----:B---3--:R-:W-:-:S02]  /*1830*/  LOP3.LUT R9, R31, R7, RZ, 0xfc, !PT ;  /* 0x000000071f097212 */ /* 0x008fc400078efcff */
[C---:B------:R-:W-:Y:S02]  /*1840*/  IADD3 R31, R48.reuse, 0x88, RZ ;  /* 0x00000088301f7810 */ /* 0x040fe40007ffe0ff */
[----:B----4-:R-:W-:Y:S01]  /*1850*/  LOP3.LUT R10, R25, R14, R26, 0xf6, !PT ;  /* 0x0000000e190a7212 */ /* 0x010fe200078ef61a */
[----:B------:R-:W-:Y:S01]  /*1860*/  IMAD.SHL.U32 R207, R9, 0x2, RZ ;  /* 0x0000000209cf7824 */ /* 0x000fe200078e00ff */
[----:B------:R-:W-:Y:S02]  /*1870*/  IADD3 R26, R48, 0xb0, RZ ;  /* 0x000000b0301a7810 */ /* 0x000fe40007ffe0ff */
[----:B------:R-:W-:Y:S02]  /*1880*/  LEA R9, R10, 0x10080, 0x1 ;  /* 0x000100800a097811 */ /* 0x000fe400078e08ff */
[----:B------:R-:W-:Y:S02]  /*1890*/  LOP3.LUT R206, R3, 0xfffffff8, RZ, 0xc0, !PT ;  /* 0xfffffff803ce7812 */ /* 0x000fe400078ec0ff */
[----:B--2---:R-:W-:Y:S01]  /*18a0*/  SEL R2, R22, 0xffffffc0, !P3 ;  /* 0xffffffc016027807 */ /* 0x004fe20005800000 */
[----:B------:R1:W-:Y:S01]  /*18b0*/  STL [R1+0x15c], R9 ;  /* 0x00015c0901007387 */ /* 0x0003e20000100800 */
[----:B------:R-:W-:-:S02]  /*18c0*/  IADD3 R25, R48, 0xb8, RZ ;  /* 0x000000b830197810 */ /* 0x000fc40007ffe0ff */
[C---:B------:R-:W-:Y:S01]  /*18d0*/  SEL R6, R21.reuse, 0xffffffe0, !P1 ;  /* 0xffffffe015067807 */ /* 0x040fe20004800000 */
[----:B------:R2:W-:Y:S01]  /*18e0*/  STL [R1+0xc0], R47 ;  /* 0x0000c02f01007387 */ /* 0x0005e20000100800 */
[----:B------:R-:W-:Y:S02]  /*18f0*/  SEL R3, R21, 0xffffffe0, !P4 ;  /* 0xffffffe015037807 */ /* 0x000fe40006000000 */
        /* <DEDUP_REMOVED lines=8> */
[C---:B-----5:R-:W-:Y:S02]  /*1980*/  IADD3 R13, R48.reuse, 0xe8, RZ ;  /* 0x000000e8300d7810 */ /* 0x060fe40007ffe0ff */
[----:B------:R-:W-:Y:S01]  /*1990*/  IADD3 R11, R48, 0xf0, RZ ;  /* 0x000000f0300b7810 */ /* 0x000fe20007ffe0ff */
[----:B------:R4:W-:Y:S01]  /*19a0*/  STL [R1+0x44], R43 ;  /* 0x0000442b01007387 */ /* 0x0009e20000100800 */
[----:B------:R-:W-:Y:S02]  /*19b0*/  SHF.R.S32.HI R10, RZ, 0x1f, R46 ;  /* 0x0000001fff0a7819 */ /* 0x000fe4000001142e */
[----:B------:R-:W-:Y:S01]  /*19c0*/  LEA R199, R4, 0x10080, 0x1 ;  /* 0x0001008004c77811 */ /* 0x000fe200078e08ff */
[----:B------:R5:W-:Y:S01]  /*19d0*/  STL [R1+0xb4], R42 ;  /* 0x0000b42a01007387 */ /* 0x000be20000100800 */
[----:B-1----:R-:W-:Y:S01]  /*19e0*/  IADD3 R9, R48, 0xf8, RZ ;  /* 0x000000f830097810 */ /* 0x002fe20007ffe0ff */
[----:B------:R-:W-:Y:S01]  /*19f0*/  IMAD.IADD R4, R8, 0x1, R23 ;  /* 0x0000000108047824 */ /* 0x000fe200078e0217 */
[----:B------:R-:W-:Y:S01]  /*1a00*/  LEA R151, R5, 0x4080, 0x1 ;  /* 0x0000408005977811 */ /* 0x000fe200078e08ff */
[----:B------:R-:W-:Y:S01]  /*1a10*/  STL [R1+0xb0], R41 ;  /* 0x0000b02901007387 */ /* 0x000fe20000100800 */
[----:B--2---:R-:W-:Y:S01]  /*1a20*/  SHF.R.S32.HI R47, RZ, 0x1f, R47 ;  /* 0x0000001fff2f7819 */ /* 0x004fe2000001142f */
[----:B------:R-:W-:Y:S01]  /*1a30*/  IMAD.IADD R200, R199, 0x1, R3 ;  /* 0x00000001c7c87824 */ /* 0x000fe200078e0203 */
[C---:B------:R-:W-:Y:S01]  /*1a40*/  IADD3 R205, R140.reuse, 0x80, RZ ;  /* 0x000000808ccd7810 */ /* 0x040fe20007ffe0ff */
[----:B------:R1:W-:Y:S01]  /*1a50*/  STL [R1+0xac], R40 ;  /* 0x0000ac2801007387 */ /* 0x0003e20000100800 */
[----:B------:R-:W-:Y:S01]  /*1a60*/  IMAD.IADD R196, R3, 0x1, R151 ;  /* 0x0000000103c47824 */ /* 0x000fe200078e0297 */
[----:B------:R-:W-:Y:S01]  /*1a70*/  IADD3 R204, R140, 0xc0, RZ ;  /* 0x000000c08ccc7810 */ /* 0x000fe20007ffe0ff */
[----:B------:R-:W-:Y:S01]  /*1a80*/  IMAD.IADD R202, R199, 0x1, R2 ;  /* 0x00000001c7ca7824 */ /* 0x000fe200078e0202 */
[----:B------:R2:W-:Y:S01]  /*1a90*/  STL [R1+0xa8], R39 ;  /* 0x0000a82701007387 */ /* 0x0005e20000100800 */
[----:B---3--:R-:W-:Y:S01]  /*1aa0*/  SHF.R.S32.HI R45, RZ, 0x1f, R45 ;  /* 0x0000001fff2d7819 */ /* 0x008fe2000001142d */
[----:B------:R-:W-:Y:S01]  /*1ab0*/  IMAD.IADD R198, R2, 0x1, R151 ;  /* 0x0000000102c67824 */ /* 0x000fe200078e0297 */
[----:B------:R-:W-:Y:S01]  /*1ac0*/  SHF.R.S32.HI R141, RZ, 0x1f, R140 ;  /* 0x0000001fff8d7819 */ /* 0x000fe2000001148c */
[----:B------:R-:W-:Y:S01]  /*1ad0*/  STL [R1+0xa4], R38 ;  /* 0x0000a42601007387 */ /* 0x000fe20000100800 */
[----:B------:R-:W-:Y:S01]  /*1ae0*/  SHF.R.S32.HI R216, RZ, 0x1f, R205 ;  /* 0x0000001fffd87819 */ /* 0x000fe200000114cd */
[----:B------:R-:W-:Y:S01]  /*1af0*/  IMAD.IADD R201, R200, 0x1, R2 ;  /* 0x00000001c8c97824 */ /* 0x000fe200078e0202 */
[----:B------:R-:W-:Y:S01]  /*1b00*/  SHF.R.S32.HI R215, RZ, 0x1f, R204 ;  /* 0x0000001fffd77819 */ /* 0x000fe200000114cc */
[----:B------:R3:W-:Y:S01]  /*1b10*/  STL [R1+0xa0], R37 ;  /* 0x0000a02501007387 */ /* 0x0007e20000100800 */
[----:B----4-:R-:W-:Y:S01]  /*1b20*/  SHF.R.S32.HI R43, RZ, 0x1f, R43 ;  /* 0x0000001fff2b7819 */ /* 0x010fe2000001142b */
[----:B------:R-:W-:Y:S01]  /*1b30*/  IMAD.IADD R197, R2, 0x1, R196 ;  /* 0x0000000102c57824 */ /* 0x000fe200078e02c4 */
[----:B------:R-:W-:Y:S01]  /*1b40*/  SHF.R.S32.HI R214, RZ, 0x1f, R206 ;  /* 0x0000001fffd67819 */ /* 0x000fe200000114ce */
[----:B------:R4:W-:Y:S01]  /*1b50*/  STL [R1+0x9c], R36 ;  /* 0x00009c2401007387 */ /* 0x0009e20000100800 */
[----:B-----5:R-:W-:-:S03]  /*1b60*/  SHF.R.S32.HI R42, RZ, 0x1f, R42 ;  /* 0x0000001fff2a7819 */ /* 0x020fc6000001142a */
[----:B------:R-:W-:Y:S04]  /*1b70*/  STL [R1+0x98], R35 ;  /* 0x0000982301007387 */ /* 0x000fe80000100800 */
[----:B------:R5:W-:Y:S01]  /*1b80*/  STL [R1+0x94], R34 ;  /* 0x0000942201007387 */ /* 0x000be20000100800 */
[----:B-1----:R-:W-:-:S03]  /*1b90*/  SHF.R.S32.HI R40, RZ, 0x1f, R40 ;  /* 0x0000001fff287819 */ /* 0x002fc60000011428 */
[----:B------:R1:W-:Y:S01]  /*1ba0*/  STL [R1+0x90], R33 ;  /* 0x0000902101007387 */ /* 0x0003e20000100800 */
[----:B--2---:R-:W-:-:S03]  /*1bb0*/  SHF.R.S32.HI R39, RZ, 0x1f, R39 ;  /* 0x0000001fff277819 */ /* 0x004fc60000011427 */
[----:B------:R-:W-:Y:S04]  /*1bc0*/  STL [R1+0x8c], R32 ;  /* 0x00008c2001007387 */ /* 0x000fe80000100800 */
[----:B------:R2:W-:Y:S01]  /*1bd0*/  STL [R1+0x88], R31 ;  /* 0x0000881f01007387 */ /* 0x0005e20000100800 */
[----:B---3--:R-:W-:-:S03]  /*1be0*/  SHF.R.S32.HI R37, RZ, 0x1f, R37 ;  /* 0x0000001fff257819 */ /* 0x008fc60000011425 */
[----:B------:R3:W-:Y:S01]  /*1bf0*/  STL [R1+0x84], R30 ;  /* 0x0000841e01007387 */ /* 0x0007e20000100800 */
[----:B----4-:R-:W-:-:S03]  /*1c00*/  SHF.R.S32.HI R36, RZ, 0x1f, R36 ;  /* 0x0000001fff247819 */ /* 0x010fc60000011424 */
[----:B------:R-:W-:Y:S04]  /*1c10*/  STL [R1+0x80], R29 ;  /* 0x0000801d01007387 */ /* 0x000fe80000100800 */
[----:B------:R4:W-:Y:S01]  /*1c20*/  STL [R1+0x7c], R28 ;  /* 0x00007c1c01007387 */ /* 0x0009e20000100800 */
[----:B-----5:R-:W-:-:S03]  /*1c30*/  SHF.R.S32.HI R34, RZ, 0x1f, R34 ;  /* 0x0000001fff227819 */ /* 0x020fc60000011422 */
[----:B------:R5:W-:Y:S01]  /*1c40*/  STL [R1+0x78], R27 ;  /* 0x0000781b01007387 */ /* 0x000be20000100800 */
[----:B-1----:R-:W-:-:S03]  /*1c50*/  SHF.R.S32.HI R33, RZ, 0x1f, R33 ;  /* 0x0000001fff217819 */ /* 0x002fc60000011421 */
[----:B------:R-:W-:Y:S04]  /*1c60*/  STL [R1+0x74], R26 ;  /* 0x0000741a01007387 */ /* 0x000fe80000100800 */
[----:B------:R1:W-:Y:S01]  /*1c70*/  STL [R1+0x70], R25 ;  /* 0x0000701901007387 */ /* 0x0003e20000100800 */
[----:B--2---:R-:W-:-:S03]  /*1c80*/  SHF.R.S32.HI R31, RZ, 0x1f, R31 ;  /* 0x0000001fff1f7819 */ /* 0x004fc6000001141f */
[----:B------:R2:W-:Y:S01]  /*1c90*/  STL [R1+0x6c], R22 ;  /* 0x00006c1601007387 */ /* 0x0005e20000100800 */
[----:B---3--:R-:W-:-:S03]  /*1ca0*/  SHF.R.S32.HI R30, RZ, 0x1f, R30 ;  /* 0x0000001fff1e7819 */ /* 0x008fc6000001141e */
[----:B------:R-:W-:Y:S04]  /*1cb0*/  STL [R1+0x68], R21 ;  /* 0x0000681501007387 */ /* 0x000fe80000100800 */
[----:B------:R3:W-:Y:S01]  /*1cc0*/  STL [R1+0x64], R20 ;  /* 0x0000641401007387 */ /* 0x0007e20000100800 */
[----:B----4-:R-:W-:-:S03]  /*1cd0*/  SHF.R.S32.HI R28, RZ, 0x1f, R28 ;  /* 0x0000001fff1c7819 */ /* 0x010fc6000001141c */
        /* <DEDUP_REMOVED lines=8> */
[----:B------:R-:W-:Y:S01]  /*1d60*/  STL [R1+0x50], R9 ;  /* 0x0000500901007387 */ /* 0x000fe20000100800 */
[----:B---3--:R-:W-:-:S03]  /*1d70*/  SHF.R.S32.HI R20, RZ, 0x1f, R20 ;  /* 0x0000001fff147819 */ /* 0x008fc60000011414 */
[----:B------:R2:W-:Y:S01]  /*1d80*/  STL [R1+0x154], R10 ;  /* 0x0001540a01007387 */ /* 0x0005e20000100800 */
[----:B----4-:R-:W-:-:S03]  /*1d90*/  SHF.R.S32.HI R18, RZ, 0x1f, R18 ;  /* 0x0000001fff127819 */ /* 0x010fc60000011412 */
[----:B------:R-:W-:Y:S01]  /*1da0*/  STL [R1+0x150], R45 ;  /* 0x0001502d01007387 */ /* 0x000fe20000100800 */
[----:B-----5:R-:W-:Y:S02]  /*1db0*/  SHF.R.S32.HI R13, RZ, 0x1f, R13 ;  /* 0x0000001fff0d7819 */ /* 0x020fe4000001140d */
[----:B-1----:R-:W-:Y:S02]  /*1dc0*/  SHF.R.S32.HI R11, RZ, 0x1f, R11 ;  /* 0x0000001fff0b7819 */ /* 0x002fe4000001140b */
[----:B--2---:R-:W-:-:S05]  /*1dd0*/  SHF.R.S32.HI R10, RZ, 0x1f, R44 ;  /* 0x0000001fff0a7819 */ /* 0x004fca000001142c */
[----:B------:R1:W-:Y:S04]  /*1de0*/  STL [R1+0x14c], R10 ;  /* 0x00014c0a01007387 */ /* 0x0003e80000100800 */
[----:B------:R-:W-:Y:S04]  /*1df0*/  STL [R1+0x148], R43 ;  /* 0x0001482b01007387 */ /* 0x000fe80000100800 */
[----:B------:R-:W-:Y:S01]  /*1e00*/  STL [R1+0x144], R42 ;  /* 0x0001442a01007387 */ /* 0x000fe20000100800 */
[----:B-1----:R-:W-:-:S05]  /*1e10*/  SHF.R.S32.HI R10, RZ, 0x1f, R41 ;  /* 0x0000001fff0a7819 */ /* 0x002fca0000011429 */
        /* <DEDUP_REMOVED lines=29> */
[----:B------:R2:W-:Y:S04]  /*1ff0*/  STL [R1+0xe8], R13 ;  /* 0x0000e80d01007387 */ /* 0x0005e80000100800 */
[----:B------:R3:W-:Y:S01]  /*2000*/  STL [R1+0xe4], R11 ;  /* 0x0000e40b01007387 */ /* 0x0007e20000100800 */
[----:B-1----:R-:W-:Y:S01]  /*2010*/  SHF.R.S32.HI R10, RZ, 0x1f, R9 ;  /* 0x0000001fff0a7819 */ /* 0x002fe20000011409 */
[----:B------:R-:W-:-:S02]  /*2020*/  IMAD.IADD R9, R24, 0x1, R6 ;  /* 0x0000000118097824 */ /* 0x000fc400078e0206 */
[----:B------:R-:W-:Y:S02]  /*2030*/  IMAD.IADD R6, R6, 0x1, R23 ;  /* 0x0000000106067824 */ /* 0x000fe400078e0217 */
[--C-:B--2---:R-:W-:Y:S01]  /*2040*/  IMAD.IADD R13, R24, 0x1, R8.reuse ;  /* 0x00000001180d7824 */ /* 0x104fe200078e0208 */
[----:B------:R1:W-:Y:S01]  /*2050*/  STL [R1+0xe0], R10 ;  /* 0x0000e00a01007387 */ /* 0x0003e20000100800 */
[----:B------:R-:W-:Y:S01]  /*2060*/  IMAD.IADD R3, R6, 0x1, R8 ;  /* 0x0000000106037824 */ /* 0x000fe200078e0208 */
[----:B---3--:R-:W-:Y:S02]  /*2070*/  LEA R11, R19, 0x10080, 0x1 ;  /* 0x00010080130b7811 */ /* 0x008fe400078e08ff */
[----:B------:R-:W-:Y:S04]  /*2080*/  STL [R1+0x38], R13 ;  /* 0x0000380d01007387 */ /* 0x000fe80000100800 */
[----:B------:R2:W-:Y:S04]  /*2090*/  STL [R1+0x28], R9 ;  /* 0x0000280901007387 */ /* 0x0005e80000100800 */
[----:B------:R3:W-:Y:S01]  /*20a0*/  STL [R1+0xdc], R11 ;  /* 0x0000dc0b01007387 */ /* 0x0007e20000100800 */
[----:B-1----:R-:W-:-:S05]  /*20b0*/  LEA R10, R17, 0x10080, 0x1 ;  /* 0x00010080110a7811 */ /* 0x002fca00078e08ff */
[----:B------:R1:W-:Y:S01]  /*20c0*/  STL [R1+0xd8], R10 ;  /* 0x0000d80a01007387 */ /* 0x0003e20000100800 */
[----:B--2---:R-:W-:Y:S01]  /*20d0*/  IMAD.IADD R9, R8, 0x1, R9 ;  /* 0x0000000108097824 */ /* 0x004fe200078e0209 */
[----:B---3--:R-:W-:-:S05]  /*20e0*/  LEA R11, R16, 0x10080, 0x1 ;  /* 0x00010080100b7811 */ /* 0x008fca00078e08ff */
[----:B------:R2:W-:Y:S01]  /*20f0*/  STL [R1+0xd4], R11 ;  /* 0x0000d40b01007387 */ /* 0x0005e20000100800 */
[----:B-1----:R-:W-:-:S05]  /*2100*/  LEA R10, R15, 0x10080, 0x1 ;  /* 0x000100800f0a7811 */ /* 0x002fca00078e08ff */
[----:B------:R2:W-:Y:S04]  /*2110*/  STL [R1+0xd0], R10 ;  /* 0x0000d00a01007387 */ /* 0x0005e80000100800 */
[----:B------:R2:W-:Y:S04]  /*2120*/  STL [R1+0x34], R9 ;  /* 0x0000340901007387 */ /* 0x0005e80000100800 */
[----:B------:R2:W-:Y:S04]  /*2130*/  STL [R1+0x30], R4 ;  /* 0x0000300401007387 */ /* 0x0005e80000100800 */
[----:B------:R2:W-:Y:S04]  /*2140*/  STL [R1+0x24], R6 ;  /* 0x0000240601007387 */ /* 0x0005e80000100800 */
[----:B------:R2:W-:Y:S02]  /*2150*/  STL [R1+0x2c], R3 ;  /* 0x00002c0301007387 */ /* 0x0005e40000100800 */
.L_x_1908:
[----:B--2---:R-:W2:Y:S01]  /*2160*/  LDL R3, [R1+0xc] ;  /* 0x00000c0001037983 */ /* 0x004ea20000100800 */
[----:B------:R-:W-:Y:S01]  /*2170*/  IMAD.MOV.U32 R2, RZ, RZ, 0x4 ;  /* 0x00000004ff027424 */ /* 0x000fe200078e00ff */
[----:B------:R-:W-:-:S02]  /*2180*/  ISETP.NE.U32.AND P0, PT, RZ, c[0x0][0x370], PT ;  /* 0x0000dc00ff007a0c */ /* 0x000fc40003f05070 */
[----:B------:R-:W-:Y:S02]  /*2190*/  ISETP.NE.U32.AND P4, PT, RZ, c[0x0][0x360], PT ;  /* 0x0000d800ff007a0c */ /* 0x000fe40003f85070 */
[----:B------:R-:W-:Y:S01]  /*21a0*/  ISETP.NE.AND.EX P1, PT, RZ, c[0x0][0x374], PT, P0 ;  /* 0x0000dd00ff007a0c */ /* 0x000fe20003f25300 */
[----:B--2---:R-:W-:-:S05]  /*21b0*/  IMAD.WIDE R2, R3, R2, c[0x0][0x588] ;  /* 0x0001620003027625 */ /* 0x004fca00078e0202 */
[----:B------:R-:W2:Y:S01]  /*21c0*/  LDG.E R29, [R2.64] ;  /* 0x00000006021d7981 */ /* 0x000ea2000c1e1900 */
[----:B------:R-:W-:Y:S01]  /*21d0*/  ISETP.NE.AND.EX P4, PT, RZ, c[0x0][0x364], PT, P4 ;  /* 0x0000d900ff007a0c */ /* 0x000fe20003f85340 */
[----:B------:R-:W-:Y:S01]  /*21e0*/  IMAD.MOV.U32 R243, RZ, RZ, RZ ;  /* 0x000000fffff37224 */ /* 0x000fe200078e00ff */
[----:B------:R-:W-:Y:S02]  /*21f0*/  ISETP.NE.U32.AND P3, PT, RZ, c[0x0][0x348], PT ;  /* 0x0000d200ff007a0c */ /* 0x000fe40003f65070 */
[----:B------:R-:W-:Y:S02]  /*2200*/  ISETP.NE.U32.AND P5, PT, RZ, c[0x0][0x350], PT ;  /* 0x0000d400ff007a0c */ /* 0x000fe40003fa5070 */
[----:B------:R-:W-:Y:S02]  /*2210*/  ISETP.NE.U32.AND P6, PT, RZ, c[0x0][0x358], PT ;  /* 0x0000d600ff007a0c */ /* 0x000fe40003fc5070 */
[----:B------:R-:W-:Y:S02]  /*2220*/  ISETP.NE.AND.EX P3, PT, RZ, c[0x0][0x34c], PT, P3 ;  /* 0x0000d300ff007a0c */ /* 0x000fe40003f65330 */
[----:B------:R-:W-:-:S02]  /*2230*/  ISETP.NE.AND.EX P5, PT, RZ, c[0x0][0x354], PT, P5 ;  /* 0x0000d500ff007a0c */ /* 0x000fc40003fa5350 */
[----:B------:R-:W-:Y:S01]  /*2240*/  ISETP.NE.AND.EX P6, PT, RZ, c[0x0][0x35c], PT, P6 ;  /* 0x0000d700ff007a0c */ /* 0x000fe20003fc5360 */
[----:B------:R-:W-:Y:S02]  /*2250*/  IMAD.MOV.U32 R139, RZ, RZ, RZ ;  /* 0x000000ffff8b7224 */ /* 0x000fe400078e00ff */
[----:B------:R-:W-:Y:S02]  /*2260*/  IMAD.MOV.U32 R16, RZ, RZ, RZ ;  /* 0x000000ffff107224 */ /* 0x000fe400078e00ff */
[----:B------:R-:W-:Y:S01]  /*2270*/  IMAD.MOV.U32 R15, RZ, RZ, RZ ;  /* 0x000000ffff0f7224 */ /* 0x000fe200078e00ff */
[----:B--2---:R-:W-:Y:S01]  /*2280*/  SHF.R.S32.HI R28, RZ, 0x1f, R29 ;  /* 0x0000001fff1c7819 */ /* 0x004fe2000001141d */
[C---:B------:R-:W-:Y:S01]  /*2290*/  IMAD.SHL.U32 R252, R29.reuse, 0x4, RZ ;  /* 0x000000041dfc7824 */ /* 0x040fe200078e00ff */
[C---:B------:R-:W-:Y:S01]  /*22a0*/  @P1 LEA R4, P0, R29.reuse, c[0x0][0x370], 0x2 ;  /* 0x0000dc001d041a11 */ /* 0x040fe200078010ff */
[----:B------:R1:W-:Y:S01]  /*22b0*/  STL [R1+0x14], R29 ;  /* 0x0000141d01007387 */ /* 0x0003e20000100800 */
[----:B------:R-:W-:-:S02]  /*22c0*/  SHF.L.U64.HI R19, R29, 0x2, R28 ;  /* 0x000000021d137819 */ /* 0x000fc4000001021c */
[----:B------:R-:W-:Y:S01]  /*22d0*/  @P1 LEA.HI.X R5, R29, c[0x0][0x374], R28, 0x2, P0 ;  /* 0x0000dd001d051a11 */ /* 0x000fe200000f141c */
[----:B------:R1:W-:Y:S01]  /*22e0*/  STL [R1+0x18], R28 ;  /* 0x0000181c01007387 */ /* 0x0003e20000100800 */
[C---:B------:R-:W-:Y:S02]  /*22f0*/  @P4 IADD3 R2, P0, R252.reuse, c[0x0][0x360], RZ ;  /* 0x0000d800fc024a10 */ /* 0x040fe40007f1e0ff */
[----:B------:R-:W-:Y:S01]  /*2300*/  IADD3 R8, P2, R252, c[0x0][0x348], RZ ;  /* 0x0000d200fc087a10 */ /* 0x000fe20007f5e0ff */
[----:B------:R2:W5:Y:S01]  /*2310*/  @P1 LDG.E R243, [R4.64] ;  /* 0x0000000604f31981 */ /* 0x000562000c1e1900 */
[----:B------:R-:W-:-:S03]  /*2320*/  @P4 IADD3.X R3, R19, c[0x0][0x364], RZ, P0, !PT ;  /* 0x0000d90013034a10 */ /* 0x000fc600007fe4ff */
[----:B------:R1:W-:Y:S04]  /*2330*/  STL [R1+0x10], R19 ;  /* 0x0000101301007387 */ /* 0x0003e80000100800 */
[----:B------:R3:W5:Y:S01]  /*2340*/  @P4 LDG.E R176, [R2.64] ;  /* 0x0000000602b04981 */ /* 0x000762000c1e1900 */
[----:B------:R-:W-:-:S05]  /*2350*/  IADD3.X R9, R19, c[0x0][0x34c], RZ, P2, !PT ;  /* 0x0000d30013097a10 */ /* 0x000fca00017fe4ff */
[----:B------:R1:W5:Y:S01]  /*2360*/  @P3 LDG.E R139, [R8.64] ;  /* 0x00000006088b3981 */ /* 0x000362000c1e1900 */
[----:B--2---:R-:W-:-:S04]  /*2370*/  IADD3 R4, P1, R252, c[0x0][0x350], RZ ;  /* 0x0000d400fc047a10 */ /* 0x004fc80007f3e0ff */
[----:B------:R-:W-:Y:S02]  /*2380*/  IADD3.X R5, R19, c[0x0][0x354], RZ, P1, !PT ;  /* 0x0000d50013057a10 */ /* 0x000fe40000ffe4ff */
[----:B---3--:R-:W-:-:S03]  /*2390*/  IADD3 R2, P0, R252, c[0x0][0x358], RZ ;  /* 0x0000d600fc027a10 */ /* 0x008fc60007f1e0ff */
[----:B------:R1:W5:Y:S01]  /*23a0*/  @P5 LDG.E R16, [R4.64] ;  /* 0x0000000604105981 */ /* 0x000362000c1e1900 */
[----:B------:R-:W-:-:S05]  /*23b0*/  IADD3.X R3, R19, c[0x0][0x35c], RZ, P0, !PT ;  /* 0x0000d70013037a10 */ /* 0x000fca00007fe4ff */
[----:B------:R1:W5:Y:S01]  /*23c0*/  @P6 LDG.E R15, [R2.64] ;  /* 0x00000006020f6981 */ /* 0x000362000c1e1900 */
[----:B------:R-:W-:Y:S01]  /*23d0*/  YIELD ;  /* 0x0000000000007946 */ /* 0x000fe20003800000 */
[----:B------:R-:W-:Y:S05]  /*23e0*/  @P4 BRA `(.L_x_1709) ;  /* 0x0000005000004947 */ /* 0x000fea0003800000 */
[----:B-----5:R-:W-:Y:S01]  /*23f0*/  MOV R176, c[0x0][0x168] ;  /* 0x00005a0000b07a02 */ /* 0x020fe20000000f00 */
[----:B------:R-:W-:Y:S05]  /*2400*/  @!P3 BRA `(.L_x_1709) ;  /* 0x000000300000b947 */ /* 0x000fea0003800000 */
[----:B------:R-:W2:Y:S04]  /*2410*/  LDG.E R10, [R8.64] ;  /* 0x00000006080a7981 */ /* 0x000ea8000c1e1900 */
[----:B------:R-:W2:Y:S02]  /*2420*/  LDG.E R6, [R8.64+0x4] ;  /* 0x0000040608067981 */ /* 0x000ea4000c1e1900 */
[----:B--2---:R-:W-:Y:S02]  /*2430*/  IADD3 R176, -R10, R6, RZ ;  /* 0x000000060ab07210 */ /* 0x004fe40007ffe1ff */
.L_x_1709:
[----:B------:R-:W-:-:S04]  /*2440*/  ISETP.NE.U32.AND P0, PT, RZ, c[0x0][0x368], PT ;  /* 0x0000da00ff007a0c */ /* 0x000fc80003f05070 */
[----:B------:R-:W-:-:S13]  /*2450*/  ISETP.NE.AND.EX P0, PT, RZ, c[0x0][0x36c], PT, P0 ;  /* 0x0000db00ff007a0c */ /* 0x000fda0003f05300 */
[----:B------:R-:W-:Y:S05]  /*2460*/  @!P0 BRA `(.L_x_1710) ;  /* 0x0000004000008947 */ /* 0x000fea0003800000 */
[----:B-1----:R-:W-:-:S04]  /*2470*/  IADD3 R4, P0, R252, c[0x0][0x368], RZ ;  /* 0x0000da00fc047a10 */ /* 0x002fc80007f1e0ff */
[----:B------:R-:W-:-:S05]  /*2480*/  IADD3.X R5, R19, c[0x0][0x36c], RZ, P0, !PT ;  /* 0x0000db0013057a10 */ /* 0x000fca00007fe4ff */
[----:B------:R1:W5:Y:S01]  /*2490*/  LDG.E R10, [R4.64] ;  /* 0x00000006040a7981 */ /* 0x000362000c1e1900 */
[----:B------:R-:W-:Y:S05]  /*24a0*/  BRA `(.L_x_1711) ;  /* 0x0000005000007947 */ /* 0x000fea0003800000 */
.L_x_1710:
[----:B------:R-:W-:Y:S01]  /*24b0*/  MOV R10, UR5 ;  /* 0x00000005000a7c02 */ /* 0x000fe20008000f00 */
[----:B------:R-:W-:Y:S05]  /*24c0*/  @!P5 BRA `(.L_x_1711) ;  /* 0x000000300000d947 */ /* 0x000fea0003800000 */
[----:B------:R2:W3:Y:S04]  /*24d0*/  LDG.E R6, [R4.64] ;  /* 0x0000000604067981 */ /* 0x0004e8000c1e1900 */
[----:B-12---:R-:W3:Y:S02]  /*24e0*/  LDG.E R4, [R4.64+0x4] ;  /* 0x0000040604047981 */ /* 0x006ee4000c1e1900 */
[----:B---3--:R-:W-:Y:S02]  /*24f0*/  IADD3 R10, -R6, R4, RZ ;  /* 0x00000004060a7210 */ /* 0x008fe40007ffe1ff */
.L_x_1711:
[----:B------:R-:W2:Y:S04]  /*2500*/  LDL R17, [R1+0x8] ;  /* 0x0000080001117983 */ /* 0x000ea80000100800 */
[----:B-1----:R1:W3:Y:S04]  /*2510*/  @P6 LDG.E R5, [R2.64] ;  /* 0x0000000602056981 */ /* 0x0022e8000c1e1900 */
[----:B------:R1:W3:Y:S01]  /*2520*/  @P6 LDG.E R4, [R2.64+0x4] ;  /* 0x0000040602046981 */ /* 0x0002e2000c1e1900 */
[----:B------:R-:W-:Y:S01]  /*2530*/  ISETP.NE.U32.AND P0, PT, RZ, c[0x0][0x378], PT ;  /* 0x0000de00ff007a0c */ /* 0x000fe20003f05070 */
[----:B-----5:R-:W-:-:S03]  /*2540*/  IMAD.MOV.U32 R130, RZ, RZ, R10 ;  /* 0x000000ffff827224 */ /* 0x020fc600078e000a */
[----:B------:R-:W-:-:S13]  /*2550*/  ISETP.NE.AND.EX P1, PT, RZ, c[0x0][0x37c], PT, P0 ;  /* 0x0000df00ff007a0c */ /* 0x000fda0003f25300 */
[----:B-1----:R-:W-:-:S04]  /*2560*/  @P1 IADD3 R2, P0, R252, c[0x0][0x378], RZ ;  /* 0x0000de00fc021a10 */ /* 0x002fc80007f1e0ff */
[----:B------:R-:W-:-:S05]  /*2570*/  @P1 IADD3.X R3, R19, c[0x0][0x37c], RZ, P0, !PT ;  /* 0x0000df0013031a10 */ /* 0x000fca00007fe4ff */
[----:B------:R1:W5:Y:S01]  /*2580*/  @P1 LDG.E R130, [R2.64] ;  /* 0x0000000602821981 */ /* 0x000362000c1e1900 */
[----:B------:R-:W-:Y:S01]  /*2590*/  IMAD.IADD R6, R10, 0x1, -R243 ;  /* 0x000000010a067824 */ /* 0x000fe200078e0af3 */
[----:B------:R-:W-:Y:S01]  /*25a0*/  BSSY B0, `(.L_x_1712) ;  /* 0x0000032000007945 */ /* 0x000fe20003800000 */
[----:B-1----:R-:W-:Y:S01]  /*25b0*/  IMAD.MOV.U32 R2, RZ, RZ, c[0x0][0x228] ;  /* 0x00008a00ff027624 */ /* 0x002fe200078e00ff */
[----:B--2---:R-:W-:-:S04]  /*25c0*/  LOP3.LUT R3, R17, 0xff000000, RZ, 0xc0, !PT ;  /* 0xff00000011037812 */ /* 0x004fc800078ec0ff */
[----:B------:R-:W-:Y:S01]  /*25d0*/  SHF.R.U32.HI R3, RZ, 0x8, R3 ;  /* 0x00000008ff037819 */ /* 0x000fe20000011603 */
[----:B---3--:R-:W-:Y:S01]  /*25e0*/  @P6 IMAD.IADD R2, R4, 0x1, -R5 ;  /* 0x0000000104026824 */ /* 0x008fe200078e0a05 */
[----:B------:R-:W-:-:S03]  /*25f0*/  LOP3.LUT R4, R17, 0xff0000, RZ, 0xc0, !PT ;  /* 0x00ff000011047812 */ /* 0x000fc600078ec0ff */
[----:B------:R-:W-:Y:S01]  /*2600*/  IMAD.IADD R131, R6, 0x1, R2 ;  /* 0x0000000106837824 */ /* 0x000fe200078e0202 */
[----:B------:R-:W-:-:S04]  /*2610*/  LEA.HI R4, R4, R3, RZ, 0x10 ;  /* 0x0000000304047211 */ /* 0x000fc800078f80ff */
[----:B------:R-:W-:Y:S02]  /*2620*/  SHF.R.U32.HI R9, RZ, 0x10, R4 ;  /* 0x00000010ff097819 */ /* 0x000fe40000011604 */
[----:B------:R-:W-:Y:S02]  /*2630*/  LOP3.LUT R20, R4, 0xff, RZ, 0xc0, !PT ;  /* 0x000000ff04147812 */ /* 0x000fe400078ec0ff */
[C---:B------:R-:W-:Y:S01]  /*2640*/  IADD3 R5, R131.reuse, 0x2f, RZ ;  /* 0x0000002f83057810 */ /* 0x040fe20007ffe0ff */
[----:B------:R1:W-:Y:S01]  /*2650*/  STL [R1+0x3c], R9 ;  /* 0x00003c0901007387 */ /* 0x0003e20000100800 */
[----:B------:R-:W-:Y:S02]  /*2660*/  ISETP.GE.AND P0, PT, R131, 0x1, PT ;  /* 0x000000018300780c */ /* 0x000fe40003f06270 */
[----:B------:R-:W-:Y:S01]  /*2670*/  ISETP.NE.AND P1, PT, R9, RZ, PT ;  /* 0x000000ff0900720c */ /* 0x000fe20003f25270 */
[----:B------:R1:W-:Y:S01]  /*2680*/  STL [R1+0x40], R20 ;  /* 0x0000401401007387 */ /* 0x0003e20000100800 */
[----:B------:R-:W-:-:S02]  /*2690*/  IMAD.HI R3, R5, 0x2aaaaaab, RZ ;  /* 0x2aaaaaab05037827 */ /* 0x000fc400078e02ff */
[----:B------:R-:W-:-:S03]  /*26a0*/  SEL R127, R9, c[0x0][0x338], P1 ;  /* 0x0000ce00097f7a07 */ /* 0x000fc60000800000 */
[----:B------:R-:W-:-:S04]  /*26b0*/  SHF.R.U32.HI R5, RZ, 0x1f, R3 ;  /* 0x0000001fff057819 */ /* 0x000fc80000011603 */
[----:B------:R-:W-:Y:S01]  /*26c0*/  LEA.HI.SX32 R136, R3, R5, 0x1d ;  /* 0x0000000503887211 */ /* 0x000fe200078feaff */
[----:B------:R-:W-:Y:S01]  /*26d0*/  IMAD.MOV.U32 R3, RZ, RZ, RZ ;  /* 0x000000ffff037224 */ /* 0x000fe200078e00ff */
[----:B------:R-:W-:Y:S05]  /*26e0*/  @!P0 BRA `(.L_x_1713) ;  /* 0x000001d000008947 */ /* 0x000fea0003800000 */
[----:B------:R-:W-:Y:S01]  /*26f0*/  IABS R3, R127 ;  /* 0x0000007f00037213 */ /* 0x000fe20000000000 */
[----:B------:R-:W-:Y:S01]  /*2700*/  IMAD.MOV.U32 R8, RZ, RZ, RZ ;  /* 0x000000ffff087224 */ /* 0x000fe200078e00ff */
[----:B------:R-:W-:-:S03]  /*2710*/  IADD3 R11, R136, -0x1, R127 ;  /* 0xffffffff880b7810 */ /* 0x000fc60007ffe07f */
[----:B------:R-:W-:Y:S01]  /*2720*/  IMAD.MOV.U32 R4, RZ, RZ, R3 ;  /* 0x000000ffff047224 */ /* 0x000fe200078e0003 */
[----:B------:R-:W-:-:S03]  /*2730*/  IABS R14, R11 ;  /* 0x0000000b000e7213 */ /* 0x000fc60000000000 */
[----:B------:R-:W2:Y:S08]  /*2740*/  I2F.RP R3, R4 ;  /* 0x0000000400037306 */ /* 0x000eb00000209400 */
        /* <DEDUP_REMOVED lines=23> */
.L_x_1713:
[----:B------:R-:W-:Y:S05]  /*28c0*/  BSYNC B0 ;  /* 0x0000000000007941 */ /* 0x000fea0003800000 */
.L_x_1712:
[----:B------:R-:W2:Y:S01]  /*28d0*/  LDL R8, [R1+0x184] ;  /* 0x0001840001087983 */ /* 0x000ea20000100800 */
[----:B------:R-:W-:-:S04]  /*28e0*/  IMAD R4, R20, R3, RZ ;  /* 0x0000000314047224 */ /* 0x000fc800078e02ff */
[C---:B------:R-:W-:Y:S02]  /*28f0*/  IMAD.IADD R3, R4.reuse, 0x1, R3 ;  /* 0x0000000104037824 */ /* 0x040fe400078e0203 */
[----:B------:R-:W-:-:S03]  /*2900*/  IMAD R4, R4, 0x30, -R6 ;  /* 0x0000003004047824 */ /* 0x000fc600078e0a06 */
[----:B------:R-:W-:Y:S02]  /*2910*/  IMNMX R3, R136, R3, PT ;  /* 0x0000000388037217 */ /* 0x000fe40003800200 */
[----:B------:R-:W-:-:S03]  /*2920*/  IMNMX R4, RZ, R4, !PT ;  /* 0x00000004ff047217 */ /* 0x000fc60007800200 */
[----:B------:R-:W-:-:S05]  /*2930*/  IMAD R3, R3, 0x30, -R6 ;  /* 0x0000003003037824 */ /* 0x000fca00078e0a06 */
[----:B------:R-:W-:-:S04]  /*2940*/  IMNMX R3, R3, R2, PT ;  /* 0x0000000203037217 */ /* 0x000fc80003800200 */
[----:B------:R-:W-:Y:S01]  /*2950*/  ISETP.GT.AND P0, PT, R3, R4, PT ;  /* 0x000000040300720c */ /* 0x000fe20003f04270 */
[----:B------:R-:W-:-:S05]  /*2960*/  IMAD.WIDE.U32 R4, R4, -0x55555555, RZ ;  /* 0xaaaaaaab04047825 */ /* 0x000fca00078e00ff */
[----:B------:R-:W-:-:S07]  /*2970*/  SHF.R.U32.HI R118, RZ, 0x5, R5 ;  /* 0x00000005ff767819 */ /* 0x000fce0000011605 */
[----:B------:R-:W-:-:S05]  /*2980*/  @P0 IADD3 R3, R3, 0x2f, RZ ;  /* 0x0000002f03030810 */ /* 0x000fca0007ffe0ff */
[----:B------:R-:W-:-:S04]  /*2990*/  @P0 IMAD.HI R4, R3, 0x2aaaaaab, RZ ;  /* 0x2aaaaaab03040827 */ /* 0x000fc800078e02ff */
[----:B------:R-:W-:Y:S01]  /*29a0*/  IMAD.MOV.U32 R3, RZ, RZ, R118 ;  /* 0x000000ffff037224 */ /* 0x000fe200078e0076 */
[----:B------:R-:W-:-:S04]  /*29b0*/  @P0 SHF.R.U32.HI R5, RZ, 0x1f, R4 ;  /* 0x0000001fff050819 */ /* 0x000fc80000011604 */
[----:B------:R-:W-:-:S04]  /*29c0*/  @P0 LEA.HI.SX32 R3, R4, R5, 0x1d ;  /* 0x0000000504030211 */ /* 0x000fc800078feaff */
[----:B------:R-:W-:Y:S01]  /*29d0*/  ISETP.GT.AND P0, PT, R3, R118, PT ;  /* 0x000000760300720c */ /* 0x000fe20003f04270 */
[----:B--2---:R-:W-:-:S04]  /*29e0*/  IMAD.IADD R4, R7, 0x1, R8 ;  /* 0x0000000107047824 */ /* 0x004fc800078e0208 */
[----:B------:R-:W-:-:S08]  /*29f0*/  IMAD.SHL.U32 R203, R4, 0x2, RZ ;  /* 0x0000000204cb7824 */ /* 0x000fd000078e00ff */
[----:B------:R-:W-:Y:S05]  /*2a00*/  @!P0 BRA `(.L_x_1714) ;  /* 0x0000699000008947 */ /* 0x000fea0003800000 */
[----:B------:R-:W-:Y:S02]  /*2a10*/  ISETP.NE.U32.AND P0, PT, RZ, c[0x0][0x340], PT ;  /* 0x0000d000ff007a0c */ /* 0x000fe40003f05070 */
[----:B------:R-:W-:Y:S02]  /*2a20*/  SHF.R.S32.HI R14, RZ, 0x1f, R143 ;  /* 0x0000001fff0e7819 */ /* 0x000fe4000001148f */
[----:B------:R-:W-:-:S13]  /*2a30*/  ISETP.NE.AND.EX P3, PT, RZ, c[0x0][0x344], PT, P0 ;  /* 0x0000d100ff007a0c */ /* 0x000fda0003f65300 */
[----:B------:R-:W-:-:S04]  /*2a40*/  @P3 IADD3 R4, P0, R252, c[0x0][0x340], RZ ;  /* 0x0000d000fc043a10 */ /* 0x000fc80007f1e0ff */
[----:B------:R-:W-:-:S05]  /*2a50*/  @P3 IADD3.X R5, R19, c[0x0][0x344], RZ, P0, !PT ;  /* 0x0000d10013053a10 */ /* 0x000fca00007fe4ff */
[----:B------:R2:W3:Y:S01]  /*2a60*/  @P3 LDG.E R22, [R4.64] ;  /* 0x0000000604163981 */ /* 0x0004e2000c1e1900 */
[----:B------:R-:W-:Y:S01]  /*2a70*/  IADD3 R106, P0, R143, R15, RZ ;  /* 0x0000000f8f6a7210 */ /* 0x000fe20007f1e0ff */
[----:B------:R-:W-:Y:S01]  /*2a80*/  IMAD.MOV.U32 R132, RZ, RZ, 0x30 ;  /* 0x00000030ff847424 */ /* 0x000fe200078e00ff */
[----:B------:R-:W-:Y:S01]  /*2a90*/  IADD3 R39, R3, -0x1, RZ ;  /* 0xffffffff03277810 */ /* 0x000fe20007ffe0ff */
[----:B------:R-:W-:Y:S01]  /*2aa0*/  IMAD.MOV.U32 R155, RZ, RZ, c[0x0][0x238] ;  /* 0x00008e00ff9b7624 */ /* 0x000fe200078e00ff */
[----:B------:R-:W-:Y:S01]  /*2ab0*/  LEA.HI.X.SX32 R107, R15, R14, 0x1, P0 ;  /* 0x0000000e0f6b7211 */ /* 0x000fe200000f0eff */
[C---:B------:R-:W-:Y:S01]  /*2ac0*/  IMAD R154, R132.reuse, c[0x0][0x23c], RZ ;  /* 0x00008f00849a7a24 */ /* 0x040fe200078e02ff */
[----:B------:R-:W-:Y:S01]  /*2ad0*/  LOP3.LUT R27, R17, 0xffff, RZ, 0xc0, !PT ;  /* 0x0000ffff111b7812 */ /* 0x000fe200078ec0ff */
[----:B------:R-:W-:Y:S01]  /*2ae0*/  IMAD.WIDE.U32 R128, R132, c[0x0][0x238], RZ ;  /* 0x00008e0084807a25 */ /* 0x000fe200078e00ff */
[----:B------:R-:W-:Y:S02]  /*2af0*/  SEL R23, R28, RZ, !P6 ;  /* 0x000000ff1c177207 */ /* 0x000fe40007000000 */
[----:B------:R-:W-:Y:S01]  /*2b00*/  SEL R24, R29, RZ, !P6 ;  /* 0x000000ff1d187207 */ /* 0x000fe20007000000 */
[----:B------:R-:W-:Y:S01]  /*2b10*/  IMAD R6, R107, c[0x0][0x238], RZ ;  /* 0x00008e006b067a24 */ /* 0x000fe200078e02ff */
[----:B------:R-:W-:Y:S01]  /*2b20*/  IADD3 R154, R129, R154, RZ ;  /* 0x0000009a819a7210 */ /* 0x000fe20007ffe0ff */
[----:B------:R-:W-:Y:S01]  /*2b30*/  IMAD R3, R23, c[0x0][0x248], RZ ;  /* 0x0000920017037a24 */ /* 0x000fe200078e02ff */
[----:B------:R-:W-:Y:S01]  /*2b40*/  ISETP.GE.AND P6, PT, R140, c[0x0][0x1d4], PT ;  /* 0x000075008c007a0c */ /* 0x000fe20003fc6270 */
[----:B------:R-:W-:Y:S01]  /*2b50*/  IMAD R6, R106, c[0x0][0x23c], R6 ;  /* 0x00008f006a067a24 */ /* 0x000fe200078e0206 */
[----:B------:R-:W-:Y:S01]  /*2b60*/  ISETP.GE.AND P5, PT, R142, c[0x0][0x1d4], PT ;  /* 0x000075008e007a0c */ /* 0x000fe20003fa6270 */
[----:B------:R-:W-:Y:S01]  /*2b70*/  IMAD.SHL.U32 R158, R155, 0x20, RZ ;  /* 0x000000209b9e7824 */ /* 0x000fe200078e00ff */
[----:B------:R-:W-:Y:S01]  /*2b80*/  ISETP.GE.AND P4, PT, R205, c[0x0][0x1d4], PT ;  /* 0x00007500cd007a0c */ /* 0x000fe20003f86270 */
[----:B------:R-:W-:Y:S01]  /*2b90*/  IMAD.MOV.U32 R138, RZ, RZ, 0x5 ;  /* 0x00000005ff8a7424 */ /* 0x000fe200078e00ff */
[----:B------:R-:W-:Y:S01]  /*2ba0*/  ISETP.GE.AND P2, PT, R204, c[0x0][0x1d4], PT ;  /* 0x00007500cc007a0c */ /* 0x000fe20003f46270 */
[----:B------:R-:W-:Y:S01]  /*2bb0*/  IMAD.MOV.U32 R137, RZ, RZ, c[0x0][0x280] ;  /* 0x0000a000ff897624 */ /* 0x000fe200078e00ff */
[----:B------:R-:W-:Y:S01]  /*2bc0*/  LOP3.LUT R213, R213, 0xfffffff7, RZ, 0xc0, !PT ;  /* 0xfffffff7d5d57812 */ /* 0x000fe200078ec0ff */
[----:B------:R-:W-:Y:S01]  /*2bd0*/  IMAD.MOV.U32 R156, RZ, RZ, c[0x0][0x290] ;  /* 0x0000a400ff9c7624 */ /* 0x000fe200078e00ff */
[----:B------:R-:W-:Y:S01]  /*2be0*/  SHF.L.U64.HI R155, R155, R138, c[0x0][0x23c] ;  /* 0x00008f009b9b7619 */ /* 0x000fe2000001028a */
[----:B--2---:R-:W-:Y:S01]  /*2bf0*/  IMAD.WIDE.U32 R4, R106, c[0x0][0x238], R140 ;  /* 0x00008e006a047a25 */ /* 0x004fe200078e008c */
[----:B------:R-:W-:-:S02]  /*2c00*/  IADD3 R126, R10, R16, RZ ;  /* 0x000000100a7e7210 */ /* 0x000fc40007ffe0ff */
[----:B------:R-:W-:Y:S01]  /*2c10*/  @P6 LOP3.LUT R213, R213, 0x8, RZ, 0xfc, !PT ;  /* 0x00000008d5d56812 */ /* 0x000fe200078efcff */
[----:B------:R-:W-:Y:S01]  /*2c20*/  IMAD.IADD R5, R5, 0x1, R6 ;  /* 0x0000000105057824 */ /* 0x000fe200078e0206 */
[----:B------:R-:W-:Y:S01]  /*2c30*/  SHF.R.S32.HI R145, RZ, 0x1f, R144 ;  /* 0x0000001fff917819 */ /* 0x000fe20000011490 */
[----:B------:R-:W-:Y:S01]  /*2c40*/  IMAD R6, R39, -0x30, R2 ;  /* 0xffffffd027067824 */ /* 0x000fe200078e0202 */
[----:B------:R-:W-:Y:S01]  /*2c50*/  LOP3.LUT R213, R213, 0xfffffffb, RZ, 0xc0, !PT ;  /* 0xfffffffbd5d57812 */ /* 0x000fe200078ec0ff */
[C---:B------:R-:W-:Y:S01]  /*2c60*/  IMAD.WIDE.U32 R4, R27.reuse, c[0x0][0x240], R4 ;  /* 0x000090001b047a25 */ /* 0x040fe200078e0004 */
[----:B------:R-:W-:Y:S02]  /*2c70*/  SHF.R.U32.HI R31, RZ, 0x3, R223 ;  /* 0x00000003ff1f7819 */ /* 0x000fe400000116df */
[----:B------:R-:W-:Y:S01]  /*2c80*/  IMNMX R8, R6, 0x30, PT ;  /* 0x0000003006087817 */ /* 0x000fe20003800200 */
[----:B------:R-:W-:Y:S01]  /*2c90*/  IMAD R5, R27, c[0x0][0x244], R5 ;  /* 0x000091001b057a24 */ /* 0x000fe200078e0205 */
[----:B------:R-:W-:Y:S01]  /*2ca0*/  @P5 LOP3.LUT R213, R213, 0x4, RZ, 0xfc, !PT ;  /* 0x00000004d5d55812 */ /* 0x000fe200078efcff */
[----:B------:R-:W-:Y:S01]  /*2cb0*/  IMAD R6, R24, c[0x0][0x24c], R3 ;  /* 0x0000930018067a24 */ /* 0x000fe200078e0203 */
[----:B------:R-:W-:Y:S01]  /*2cc0*/  SHF.R.U32.HI R30, RZ, 0x3, R222 ;  /* 0x00000003ff1e7819 */ /* 0x000fe200000116de */
[----:B------:R-:W-:Y:S01]  /*2cd0*/  IMAD.IADD R3, R8, 0x1, -R143 ;  /* 0x0000000108037824 */ /* 0x000fe200078e0a8f */
[----:B------:R-:W-:Y:S01]  /*2ce0*/  LOP3.LUT R213, R213, 0xfffffffd, RZ, 0xc0, !PT ;  /* 0xfffffffdd5d57812 */ /* 0x000fe200078ec0ff */
[----:B------:R-:W-:Y:S01]  /*2cf0*/  IMAD.WIDE.U32 R110, R24, c[0x0][0x248], R4 ;  /* 0x00009200186e7a25 */ /* 0x000fe200078e0004 */
[----:B------:R-:W-:-:S02]  /*2d00*/  SHF.R.S32.HI R5, RZ, 0x1f, R39 ;  /* 0x0000001fff057819 */ /* 0x000fc40000011427 */
[----:B------:R-:W-:Y:S01]  /*2d10*/  ISETP.GE.AND P1, PT, R3, 0x1, PT ;  /* 0x000000010300780c */ /* 0x000fe20003f26270 */
[----:B------:R-:W-:Y:S01]  /*2d20*/  IMAD R4, R154, R39, RZ ;  /* 0x000000279a047224 */ /* 0x000fe200078e02ff */
[----:B------:R-:W-:Y:S01]  /*2d30*/  MOV R108, R110 ;  /* 0x0000006e006c7202 */ /* 0x000fe20000000f00 */
[----:B------:R-:W-:Y:S01]  /*2d40*/  IMAD.IADD R109, R111, 0x1, R6 ;  /* 0x000000016f6d7824 */ /* 0x000fe200078e0206 */
[----:B------:R-:W-:Y:S01]  /*2d50*/  @P4 LOP3.LUT R213, R213, 0x2, RZ, 0xfc, !PT ;  /* 0x00000002d5d54812 */ /* 0x000fe200078efcff */
[-C--:B------:R-:W-:Y:S02]  /*2d60*/  IMAD R4, R5, R128.reuse, R4 ;  /* 0x0000008005047224 */ /* 0x080fe400078e0204 */
[----:B-1----:R-:W-:Y:S01]  /*2d70*/  IMAD.WIDE.U32 R8, R39, R128, R108 ;  /* 0x0000008027087225 */ /* 0x002fe200078e006c */
[----:B------:R-:W-:-:S03]  /*2d80*/  LOP3.LUT R213, R213, 0xfffffffe, RZ, 0xc0, !PT ;  /* 0xfffffffed5d57812 */ /* 0x000fc600078ec0ff */
[----:B------:R-:W-:Y:S01]  /*2d90*/  IMAD.IADD R6, R9, 0x1, R4 ;  /* 0x0000000109067824 */ /* 0x000fe200078e0204 */
[----:B------:R-:W-:Y:S01]  /*2da0*/  @P2 LOP3.LUT R213, R213, 0x1, RZ, 0xfc, !PT ;  /* 0x00000001d5d52812 */ /* 0x000fe200078efcff */
[----:B------:R-:W-:Y:S01]  /*2db0*/  IMAD R9, R14, c[0x0][0x280], RZ ;  /* 0x0000a0000e097a24 */ /* 0x000fe200078e02ff */
[----:B------:R-:W-:Y:S01]  /*2dc0*/  @P1 LEA R4, P0, R8, c[0x0][0x220], 0x1 ;  /* 0x0000880008041a11 */ /* 0x000fe200078008ff */
[----:B------:R-:W-:-:S03]  /*2dd0*/  IMAD.WIDE.U32 R10, R27, c[0x0][0x260], R140 ;  /* 0x000098001b0a7a25 */ /* 0x000fc600078e008c */
[----:B------:R-:W-:Y:S01]  /*2de0*/  @P1 LEA.HI.X R5, R8, c[0x0][0x224], R6, 0x1, P0 ;  /* 0x0000890008051a11 */ /* 0x000fe200000f0c06 */
[----:B------:R-:W-:Y:S01]  /*2df0*/  IMAD R13, R143, c[0x0][0x284], R9 ;  /* 0x0000a1008f0d7a24 */ /* 0x000fe200078e0209 */
[----:B------:R-:W-:Y:S01]  /*2e00*/  ISETP.GT.AND P0, PT, R3, 0x20, PT ;  /* 0x000000200300780c */ /* 0x000fe20003f04270 */
[----:B------:R-:W-:Y:S02]  /*2e10*/  IMAD R16, R14, c[0x0][0x290], RZ ;  /* 0x0000a4000e107a24 */ /* 0x000fe400078e02ff */
[----:B------:R-:W-:Y:S01]  /*2e20*/  @!PT LDS RZ, [RZ] ;  /* 0x00000000fffff984 */ /* 0x000fe20000000800 */
[----:B------:R-:W-:Y:S01]  /*2e30*/  @!PT LDS RZ, [RZ] ;  /* 0x00000000fffff984 */ /* 0x000fe20000000800 */
[----:B------:R-:W-:Y:S01]  /*2e40*/  @!PT LDS RZ, [RZ] ;  /* 0x00000000fffff984 */ /* 0x000fe20000000800 */
[----:B------:R1:W-:Y:S01]  /*2e50*/  @P1 LDGSTS.E.BYPASS.LTC128B.128 [R203+0xa080], [R4.64], !P6 ;  /* 0x0a08000004cb1fae */ /* 0x0003e2000f101d46 */
[----:B------:R-:W-:-:S03]  /*2e60*/  IMAD.WIDE.U32 R14, R143, c[0x0][0x290], R140 ;  /* 0x0000a4008f0e7a25 */ /* 0x000fc600078e008c */
[----:B------:R1:W-:Y:S01]  /*2e70*/  @P1 LDGSTS.E.BYPASS.LTC128B.128 [R203+0xb880], [R4.64+0x80], !P5 ;  /* 0x0b88008004cb1fae */ /* 0x0003e2000e901d46 */
[----:B------:R-:W-:-:S03]  /*2e80*/  IMAD.WIDE.U32 R20, R143, c[0x0][0x290], R144 ;  /* 0x0000a4008f147a25 */ /* 0x000fc600078e0090 */
[----:B------:R1:W-:Y:S01]  /*2e90*/  @P1 LDGSTS.E.BYPASS.LTC128B.128 [R203+0xd080], [R4.64+0x100], !P4 ;  /* 0x0d08010004cb1fae */ /* 0x0003e2000e101d46 */
[C---:B------:R-:W-:Y:S02]  /*2ea0*/  IMAD R152, R132.reuse, c[0x0][0x284], RZ ;  /* 0x0000a10084987a24 */ /* 0x040fe400078e02ff */
[----:B------:R-:W-:Y:S01]  /*2eb0*/  IMAD R153, R132, c[0x0][0x294], RZ ;  /* 0x0000a50084997a24 */ /* 0x000fe200078e02ff */
[----:B------:R1:W-:Y:S01]  /*2ec0*/  @P1 LDGSTS.E.BYPASS.LTC128B.128 [R203+0xe880], [R4.64+0x180], !P2 ;  /* 0x0e88018004cb1fae */ /* 0x0003e2000d101d46 */
[----:B------:R-:W-:Y:S01]  /*2ed0*/  @P0 IADD3 R3, P1, R158, R8, RZ ;  /* 0x000000089e030210 */ /* 0x000fe20007f3e0ff */
[----:B------:R-:W-:-:S04]  /*2ee0*/  IMAD.WIDE.U32 R8, R143, c[0x0][0x280], R140 ;  /* 0x0000a0008f087a25 */ /* 0x000fc800078e008c */
[----:B------:R-:W-:Y:S01]  /*2ef0*/  IMAD.MOV.U32 R18, RZ, RZ, R8 ;  /* 0x000000ffff127224 */ /* 0x000fe200078e0008 */
[----:B------:R-:W-:Y:S01]  /*2f00*/  IADD3 R19, R13, R9, RZ ;  /* 0x000000090d137210 */ /* 0x000fe20007ffe0ff */
[----:B------:R-:W-:Y:S01]  /*2f10*/  IMAD R9, R27, c[0x0][0x264], R11 ;  /* 0x000099001b097a24 */ /* 0x000fe200078e020b */
[----:B------:R-:W-:Y:S01]  /*2f20*/  MOV R8, R10 ;  /* 0x0000000a00087202 */ /* 0x000fe20000000f00 */
[----:B------:R-:W-:-:S04]  /*2f30*/  IMAD.WIDE.U32 R10, R143, c[0x0][0x280], R144 ;  /* 0x0000a0008f0a7a25 */ /* 0x000fc800078e0090 */
[----:B------:R-:W-:-:S04]  /*2f40*/  IMAD.WIDE.U32 R90, R24, c[0x0][0x268], R8 ;  /* 0x00009a00185a7a25 */ /* 0x000fc800078e0008 */
[----:B------:R-:W-:-:S04]  /*2f50*/  IMAD.WIDE.U32 R134, R132, c[0x0][0x280], RZ ;  /* 0x0000a00084867a25 */ /* 0x000fc800078e00ff */
[----:B-----5:R-:W-:-:S04]  /*2f60*/  IMAD.WIDE.U32 R98, R130, c[0x0][0x280], R18 ;  /* 0x0000a00082627a25 */ /* 0x020fc800078e0012 */
[----:B------:R-:W-:-:S04]  /*2f70*/  IMAD.WIDE.U32 R132, R132, c[0x0][0x290], RZ ;  /* 0x0000a40084847a25 */ /* 0x000fc800078e00ff */
[----:B-1----:R-:W-:Y:S01]  /*2f80*/  @P0 IMAD.X R5, R6, 0x1, R155, P1 ;  /* 0x0000000106050824 */ /* 0x002fe200008e069b */
[----:B------:R-:W-:Y:S01]  /*2f90*/  @P0 LEA R4, P1, R3, c[0x0][0x220], 0x1 ;  /* 0x0000880003040a11 */ /* 0x000fe200078208ff */
[----:B------:R-:W-:Y:S01]  /*2fa0*/  IMAD R6, R143, c[0x0][0x294], R16 ;  /* 0x0000a5008f067a24 */ /* 0x000fe200078e0210 */
[----:B------:R-:W-:Y:S01]  /*2fb0*/  MOV R16, R14 ;  /* 0x0000000e00107202 */ /* 0x000fe20000000f00 */
[----:B------:R-:W-:Y:S01]  /*2fc0*/  IMAD.MOV.U32 R14, RZ, RZ, R10 ;  /* 0x000000ffff0e7224 */ /* 0x000fe200078e000a */
[----:B------:R-:W-:Y:S01]  /*2fd0*/  @P0 LEA.HI.X R5, R3, c[0x0][0x224], R5, 0x1, P1 ;  /* 0x0000890003050a11 */ /* 0x000fe200008f0c05 */
[----:B------:R-:W-:Y:S01]  /*2fe0*/  IMAD.IADD R17, R6, 0x1, R15 ;  /* 0x0000000106117824 */ /* 0x000fe200078e020f */
[----:B------:R-:W-:Y:S01]  /*2ff0*/  ISETP.GE.AND P1, PT, R140, c[0x0][0x27c], PT ;  /* 0x00009f008c007a0c */ /* 0x000fe20003f26270 */
[----:B------:R-:W-:Y:S02]  /*3000*/  IMAD.IADD R15, R11, 0x1, R13 ;  /* 0x000000010b0f7824 */ /* 0x000fe400078e020d */
[----:B------:R1:W-:Y:S01]  /*3010*/  @P0 LDGSTS.E.BYPASS.LTC128B.128 [R207+0xb080], [R4.64], !P6 ;  /* 0x0b08000004cf0fae */ /* 0x0003e2000f101d46 */
[----:B------:R-:W-:Y:S01]  /*3020*/  SEL R3, RZ, c[0x0][0x27c], !P1 ;  /* 0x00009f00ff037a07 */ /* 0x000fe20004800000 */
[----:B------:R-:W-:-:S02]  /*3030*/  IMAD.IADD R11, R21, 0x1, R6 ;  /* 0x00000001150b7824 */ /* 0x000fc400078e0206 */
[----:B------:R1:W-:Y:S01]  /*3040*/  @P0 LDGSTS.E.BYPASS.LTC128B.128 [R207+0xc880], [R4.64+0x80], !P5 ;  /* 0x0c88008004cf0fae */ /* 0x0003e2000e901d46 */
[----:B------:R-:W-:Y:S02]  /*3050*/  IMAD.MOV.U32 R10, RZ, RZ, R20 ;  /* 0x000000ffff0a7224 */ /* 0x000fe400078e0014 */
[----:B------:R-:W-:Y:S01]  /*3060*/  IMAD.IADD R3, R140, 0x1, R3 ;  /* 0x000000018c037824 */ /* 0x000fe200078e0203 */
[----:B------:R1:W-:Y:S01]  /*3070*/  @P0 LDGSTS.E.BYPASS.LTC128B.128 [R207+0xe080], [R4.64+0x100], !P4 ;  /* 0x0e08010004cf0fae */ /* 0x0003e2000e101d46 */
[----:B------:R-:W-:-:S03]  /*3080*/  IMAD.WIDE.U32 R94, R130, c[0x0][0x280], R14 ;  /* 0x0000a000825e7a25 */ /* 0x000fc600078e000e */
[----:B------:R1:W-:Y:S01]  /*3090*/  @P0 LDGSTS.E.BYPASS.LTC128B.128 [R207+0xf880], [R4.64+0x180], !P2 ;  /* 0x0f88018004cf0fae */ /* 0x0003e2000d101d46 */
[----:B------:R-:W-:Y:S01]  /*30a0*/  ISETP.GE.AND P2, PT, R142, c[0x0][0x27c], PT ;  /* 0x00009f008e007a0c */ /* 0x000fe20003f46270 */
[C---:B------:R-:W-:Y:S02]  /*30b0*/  IMAD.WIDE.U32 R116, R27.reuse, c[0x0][0x1e8], RZ ;  /* 0x00007a001b747a25 */ /* 0x040fe400078e00ff */
[----:B------:R-:W0:Y:S01]  /*30c0*/  LDGDEPBAR ;  /* 0x00000000000079af */ /* 0x000e220000000000 */
[----:B------:R-:W-:Y:S01]  /*30d0*/  WARPSYNC 0xffffffff ;  /* 0xffffffff00007948 */ /* 0x000fe20003800000 */
[----:B------:R-:W-:-:S04]  /*30e0*/  IMAD.WIDE.U32 R114, R27, c[0x0][0x210], RZ ;  /* 0x000084001b727a25 */ /* 0x000fc800078e00ff */
[----:B------:R-:W-:-:S04]  /*30f0*/  IMAD.WIDE.U32 R96, R130, c[0x0][0x290], R16 ;  /* 0x0000a40082607a25 */ /* 0x000fc800078e0010 */
[----:B------:R-:W-:-:S04]  /*3100*/  IMAD.WIDE.U32 R92, R130, c[0x0][0x290], R10 ;  /* 0x0000a400825c7a25 */ /* 0x000fc800078e000a */
[C---:B------:R-:W-:Y:S01]  /*3110*/  IMAD.SHL.U32 R157, R137.reuse, 0x20, RZ ;  /* 0x00000020899d7824 */ /* 0x040fe200078e00ff */
[-C--:B------:R-:W-:Y:S01]  /*3120*/  SHF.L.U64.HI R137, R137, R138.reuse, c[0x0][0x284] ;  /* 0x0000a10089897619 */ /* 0x080fe2000001028a */
[----:B------:R-:W-:Y:S01]  /*3130*/  IMAD.IADD R152, R135, 0x1, R152 ;  /* 0x0000000187987824 */ /* 0x000fe200078e0298 */
[C---:B------:R-:W-:Y:S01]  /*3140*/  SHF.L.U64.HI R138, R156.reuse, R138, c[0x0][0x294] ;  /* 0x0000a5009c8a7619 */ /* 0x040fe2000001028a */
[----:B------:R-:W-:Y:S02]  /*3150*/  IMAD.SHL.U32 R156, R156, 0x20, RZ ;  /* 0x000000209c9c7824 */ /* 0x000fe400078e00ff */
[----:B------:R-:W-:Y:S02]  /*3160*/  IMAD.IADD R153, R133, 0x1, R153 ;  /* 0x0000000185997824 */ /* 0x000fe400078e0299 */
[----:B------:R-:W-:Y:S01]  /*3170*/  IMAD R125, R27, c[0x0][0x1ec], R117 ;  /* 0x00007b001b7d7a24 */ /* 0x000fe200078e0275 */
[----:B-1----:R-:W-:Y:S01]  /*3180*/  SEL R5, RZ, c[0x0][0x27c], !P2 ;  /* 0x00009f00ff057a07 */ /* 0x002fe20005000000 */
[----:B------:R-:W-:-:S02]  /*3190*/  IMAD R4, R23, c[0x0][0x268], RZ ;  /* 0x00009a0017047a24 */ /* 0x000fc400078e02ff */
[----:B------:R-:W-:Y:S01]  /*31a0*/  IMAD R124, R27, c[0x0][0x214], R115 ;  /* 0x000085001b7c7a24 */ /* 0x000fe200078e0273 */
[----:B------:R-:W-:Y:S01]  /*31b0*/  IADD3 R5, R142, R5, RZ ;  /* 0x000000058e057210 */ /* 0x000fe20007ffe0ff */
[----:B------:R-:W-:Y:S01]  /*31c0*/  IMAD R26, R24, c[0x0][0x26c], R4 ;  /* 0x00009b00181a7a24 */ /* 0x000fe200078e0204 */
[----:B------:R-:W-:Y:S02]  /*31d0*/  SHF.R.S32.HI R4, RZ, 0x1f, R3 ;  /* 0x0000001fff047819 */ /* 0x000fe40000011403 */
[----:B------:R-:W-:Y:S02]  /*31e0*/  SHF.R.S32.HI R6, RZ, 0x1f, R5 ;  /* 0x0000001fff067819 */ /* 0x000fe40000011405 */
[----:B------:R-:W-:Y:S02]  /*31f0*/  LEA.HI R8, R4, R3, RZ, 0x6 ;  /* 0x0000000304087211 */ /* 0x000fe400078f30ff */
[----:B------:R-:W-:Y:S02]  /*3200*/  LEA.HI R9, R6, R5, RZ, 0x6 ;  /* 0x0000000506097211 */ /* 0x000fe400078f30ff */
[----:B------:R-:W-:-:S02]  /*3210*/  LEA.HI R4, R4, R3, RZ, 0x3 ;  /* 0x0000000304047211 */ /* 0x000fc400078f18ff */
[----:B------:R-:W-:Y:S02]  /*3220*/  LEA.HI R3, R6, R5, RZ, 0x3 ;  /* 0x0000000506037211 */ /* 0x000fe400078f18ff */
[----:B------:R-:W-:Y:S02]  /*3230*/  SHF.R.S32.HI R5, RZ, 0x6, R9 ;  /* 0x00000006ff057819 */ /* 0x000fe40000011409 */
[----:B------:R-:W-:Y:S02]  /*3240*/  SHF.R.S32.HI R6, RZ, 0x6, R8 ;  /* 0x00000006ff067819 */ /* 0x000fe40000011408 */
[--C-:B------:R-:W-:Y:S01]  /*3250*/  LOP3.LUT R9, R223, 0x38, R4.reuse, 0xf8, !PT ;  /* 0x00000038df097812 */ /* 0x100fe200078ef804 */
[--C-:B------:R-:W-:Y:S01]  /*3260*/  IMAD R13, R5, 0xc00, R7.reuse ;  /* 0x00000c00050d7824 */ /* 0x100fe200078e0207 */
[----:B------:R-:W-:Y:S01]  /*3270*/  LOP3.LUT R8, R222, 0x38, R4, 0xf8, !PT ;  /* 0x00000038de087812 */ /* 0x000fe200078ef804 */
[C---:B------:R-:W-:Y:S01]  /*3280*/  IMAD R25, R6.reuse, 0xc00, R7 ;  /* 0x00000c0006197824 */ /* 0x040fe200078e0207 */
[--C-:B------:R-:W-:Y:S01]  /*3290*/  LOP3.LUT R20, R223, 0x38, R3.reuse, 0xf8, !PT ;  /* 0x00000038df147812 */ /* 0x100fe200078ef803 */
[--C-:B------:R-:W-:Y:S01]  /*32a0*/  IMAD R24, R6, 0xc00, R12.reuse ;  /* 0x00000c0006187824 */ /* 0x100fe200078e020c */
[----:B------:R-:W-:Y:S01]  /*32b0*/  LOP3.LUT R23, R222, 0x38, R3, 0xf8, !PT ;  /* 0x00000038de177812 */ /* 0x000fe200078ef803 */
[----:B------:R-:W-:Y:S01]  /*32c0*/  IMAD R6, R5, 0xc00, R12 ;  /* 0x00000c0005067824 */ /* 0x000fe200078e020c */
[----:B------:R-:W-:-:S02]  /*32d0*/  LOP3.LUT R21, R9, R31, RZ, 0x3c, !PT ;  /* 0x0000001f09157212 */ /* 0x000fc400078e3cff */
[-C--:B------:R-:W-:Y:S02]  /*32e0*/  LOP3.LUT R9, R8, R30.reuse, RZ, 0x3c, !PT ;  /* 0x0000001e08097212 */ /* 0x080fe400078e3cff */
[----:B------:R-:W-:Y:S02]  /*32f0*/  LOP3.LUT R8, R20, R31, RZ, 0x3c, !PT ;  /* 0x0000001f14087212 */ /* 0x000fe400078e3cff */
[----:B------:R-:W-:Y:S02]  /*3300*/  LOP3.LUT R5, R23, R30, RZ, 0x3c, !PT ;  /* 0x0000001e17057212 */ /* 0x000fe400078e3cff */
[----:B------:R-:W-:Y:S01]  /*3310*/  SHF.R.S32.HI R73, RZ, 0x3, R4 ;  /* 0x00000003ff497819 */ /* 0x000fe20000011404 */
[----:B------:R-:W-:Y:S01]  /*3320*/  IMAD.IADD R20, R13, 0x1, R8 ;  /* 0x000000010d147824 */ /* 0x000fe200078e0208 */
[----:B------:R-:W-:Y:S02]  /*3330*/  IADD3 R13, R6, R5, RZ ;  /* 0x00000005060d7210 */ /* 0x000fe40007ffe0ff */
[----:B------:R-:W-:-:S02]  /*3340*/  LOP3.LUT R86, R4, 0xfffffff8, RZ, 0xc0, !PT ;  /* 0xfffffff804567812 */ /* 0x000fc400078ec0ff */
[----:B------:R-:W-:Y:S01]  /*3350*/  SHF.R.S32.HI R6, RZ, 0x1f, R130 ;  /* 0x0000001fff067819 */ /* 0x000fe20000011482 */
[----:B------:R-:W-:Y:S01]  /*3360*/  IMAD.SHL.U32 R120, R13, 0x2, RZ ;  /* 0x000000020d787824 */ /* 0x000fe200078e00ff */
[----:B------:R-:W-:Y:S01]  /*3370*/  IADD3 R23, R25, R21, RZ ;  /* 0x0000001519177210 */ /* 0x000fe20007ffe0ff */
[----:B------:R-:W-:Y:S01]  /*3380*/  IMAD.IADD R21, R24, 0x1, R9 ;  /* 0x0000000118157824 */ /* 0x000fe200078e0209 */
[----:B------:R-:W-:Y:S01]  /*3390*/  SHF.R.S32.HI R72, RZ, 0x3, R3 ;  /* 0x00000003ff487819 */ /* 0x000fe20000011403 */
[C---:B------:R-:W-:Y:S01]  /*33a0*/  IMAD R9, R6.reuse, c[0x0][0x280], RZ ;  /* 0x0000a00006097a24 */ /* 0x040fe200078e02ff */
[----:B------:R-:W-:Y:S01]  /*33b0*/  LOP3.LUT R85, R3, 0xfffffff8, RZ, 0xc0, !PT ;  /* 0xfffffff803557812 */ /* 0x000fe200078ec0ff */
[----:B------:R-:W-:Y:S01]  /*33c0*/  IMAD R8, R6, c[0x0][0x290], RZ ;  /* 0x0000a40006087a24 */ /* 0x000fe200078e02ff */
[----:B------:R-:W-:Y:S01]  /*33d0*/  MOV R5, c[0x0][0x27c] ;  /* 0x00009f0000057a02 */ /* 0x000fe20000000f00 */
[C---:B------:R-:W-:Y:S01]  /*33e0*/  IMAD R6, R130.reuse, c[0x0][0x284], R9 ;  /* 0x0000a10082067a24 */ /* 0x040fe200078e0209 */
[----:B------:R-:W-:Y:S01]  /*33f0*/  IADD3 R89, R91, R26, RZ ;  /* 0x0000001a5b597210 */ /* 0x000fe20007ffe0ff */
[----:B------:R-:W-:Y:S01]  /*3400*/  IMAD.SHL.U32 R122, R21, 0x2, RZ ;  /* 0x00000002157a7824 */ /* 0x000fe200078e00ff */
[----:B------:R-:W-:Y:S01]  /*3410*/  SHF.L.U32 R75, R5, 0x1, RZ ;  /* 0x00000001054b7819 */ /* 0x000fe200000006ff */
[----:B------:R-:W-:Y:S01]  /*3420*/  IMAD R5, R130, c[0x0][0x294], R8 ;  /* 0x0000a50082057a24 */ /* 0x000fe200078e0208 */
[----:B------:R-:W-:-:S02]  /*3430*/  IADD3 R105, R6, R99, RZ ;  /* 0x0000006306697210 */ /* 0x000fc40007ffe0ff */
[----:B------:R-:W-:Y:S01]  /*3440*/  IADD3 R103, R95, R6, RZ ;  /* 0x000000065f677210 */ /* 0x000fe20007ffe0ff */
[----:B------:R-:W-:Y:S01]  /*3450*/  IMAD.IADD R104, R5, 0x1, R97 ;  /* 0x0000000105687824 */ /* 0x000fe200078e0261 */
[----:B------:R-:W-:Y:S01]  /*3460*/  SHF.R.S32.HI R102, RZ, 0x1f, R86 ;  /* 0x0000001fff667819 */ /* 0x000fe20000011456 */
[----:B------:R-:W-:Y:S01]  /*3470*/  IMAD.IADD R100, R93, 0x1, R5 ;  /* 0x000000015d647824 */ /* 0x000fe200078e0205 */
[----:B------:R-:W-:Y:S02]  /*3480*/  SHF.R.S32.HI R101, RZ, 0x1f, R85 ;  /* 0x0000001fff657819 */ /* 0x000fe40000011455 */
[----:B------:R-:W-:Y:S02]  /*3490*/  SHF.L.U32 R123, R23, 0x1, RZ ;  /* 0x00000001177b7819 */ /* 0x000fe400000006ff */
[----:B------:R-:W-:Y:S02]  /*34a0*/  SHF.L.U32 R121, R20, 0x1, RZ ;  /* 0x0000000114797819 */ /* 0x000fe400000006ff */
[----:B---3--:R-:W-:Y:S01]  /*34b0*/  @P3 SHF.R.S32.HI R4, RZ, 0x1f, R22 ;  /* 0x0000001fff043819 */ /* 0x008fe20000011416 */
[----:B------:R-:W-:-:S02]  /*34c0*/  @!P3 IMAD.MOV.U32 R4, RZ, RZ, R28 ;  /* 0x000000ffff04b224 */ /* 0x000fc400078e001c */
[----:B------:R-:W-:Y:S02]  /*34d0*/  @!P3 IMAD.MOV.U32 R22, RZ, RZ, R29 ;  /* 0x000000ffff16b224 */ /* 0x000fe400078e001d */
[----:B------:R-:W-:Y:S02]  /*34e0*/  IMAD R3, R4, c[0x0][0x2b0], RZ ;  /* 0x0000ac0004037a24 */ /* 0x000fe400078e02ff */
[----:B------:R-:W-:-:S04]  /*34f0*/  IMAD.WIDE.U32 R112, R22, c[0x0][0x2b0], RZ ;  /* 0x0000ac0016707a25 */ /* 0x000fc800078e00ff */
[----:B------:R-:W-:-:S05]  /*3500*/  IMAD R3, R22, c[0x0][0x2b4], R3 ;  /* 0x0000ad0016037a24 */ /* 0x000fca00078e0203 */
[----:B------:R-:W-:Y:S01]  /*3510*/  IADD3 R119, R113, R3, RZ ;  /* 0x0000000371777210 */ /* 0x000fe20007ffe0ff */
[----:B------:R-:W-:Y:S06]  /*3520*/  BAR.SYNC.DEFER_BLOCKING 0x0 ;  /* 0x0000000000007b1d */ /* 0x000fec0000010000 */
.L_x_1755:
[----:B------:R-:W-:Y:S01]  /*3530*/  MOV R83, RZ ;  /* 0x000000ff00537202 */ /* 0x000fe20000000f00 */
[----:B-1----:R-:W-:Y:S01]  /*3540*/  IMAD.MOV.U32 R3, RZ, RZ, c[0x0][0x2b8] ;  /* 0x0000ae00ff037624 */ /* 0x002fe200078e00ff */
[----:B------:R-:W-:Y:S04]  /*3550*/  DEPBAR.LE SB0, 0x0 ;  /* 0x000080000000791a */ /* 0x000fe80000000000 */
[----:B------:R-:W-:Y:S01]  /*3560*/  ISETP.NE.AND P0, PT, R3, 0x1, PT ;  /* 0x000000010300780c */ /* 0x000fe20003f05270 */
[----:B------:R-:W-:Y:S01]  /*3570*/  IMAD R3, R39, 0x30, R0 ;  /* 0x0000003027037824 */ /* 0x000fe200078e0200 */
[----:B------:R-:W-:Y:S01]  /*3580*/  WARPSYNC 0xffffffff ;  /* 0xffffffff00007948 */ /* 0x000fe20003800000 */
[----:B------:R-:W-:Y:S02]  /*3590*/  BSSY B2, `(.L_x_1715) ;  /* 0x0000544000027945 */ /* 0x000fe40003800000 */
[----:B------:R-:W-:Y:S04]  /*35a0*/  IMAD.IADD R5, R126, 0x1, R3 ;  /* 0x000000017e057824 */ /* 0x000fe800078e0203 */
[--C-:B----4-:R-:W-:Y:S04]  /*35b0*/  IMAD.MOV.U32 R4, RZ, RZ, R5.reuse ;  /* 0x000000ffff047224 */ /* 0x110fe800078e0005 */
[----:B--23--:R-:W-:Y:S05]  /*35c0*/  @P0 IMAD.HI.U32 R6, R5, c[0x0][0x2bc], RZ ;  /* 0x0000af0005060a27 */ /* 0x00cfea00078e00ff */
[----:B------:R-:W-:Y:S02]  /*35d0*/  @P0 SHF.R.U32.HI R4, RZ, c[0x0][0x2c0], R6 ;  /* 0x0000b000ff040a19 */ /* 0x000fe40000011606 */
[----:B------:R-:W-:Y:S04]  /*35e0*/  ISETP.GE.AND P0, PT, R3, R2, PT ;  /* 0x000000020300720c */ /* 0x000fe80003f06270 */
[----:B------:R-:W-:Y:S11]  /*35f0*/  ISETP.GT.OR P0, PT, R0, 0x2f, P0 ;  /* 0x0000002f0000780c */ /* 0x000ff60000704670 */
[----:B------:R-:W-:Y:S02]  /*3600*/  @!UPT UIADD3 URZ, URZ, URZ, URZ ;  /* 0x0000003f3f3ff290 */ /* 0x000fe4000fffe03f */
[C---:B------:R-:W-:Y:S04]  /*3610*/  @!P0 IADD3 R3, P3, R4.reuse, R112, RZ ;  /* 0x0000007004038210 */ /* 0x040fe80007f7e0ff */
[----:B------:R-:W-:Y:S02]  /*3620*/  @!P0 LEA.HI.X.SX32 R6, R4, R119, 0x1, P3 ;  /* 0x0000007704068211 */ /* 0x000fe400018f0eff */
[C---:B------:R-:W-:Y:S04]  /*3630*/  @!P0 LEA R8, P3, R3.reuse, c[0x0][0x2a0], 0x2 ;  /* 0x0000a80003088a11 */ /* 0x040fe800078610ff */
[----:B------:R-:W-:Y:S01]  /*3640*/  @!P0 LEA.HI.X R9, R3, c[0x0][0x2a4], R6, 0x2, P3 ;  /* 0x0000a90003098a11 */ /* 0x000fe200018f1406 */
[----:B------:R-:W-:Y:S04]  /*3650*/  IMAD.MOV R3, RZ, RZ, -R4 ;  /* 0x000000ffff037224 */ /* 0x000fe800078e0a04 */
[----:B------:R-:W-:Y:S01]  /*3660*/  IMAD R84, R3, c[0x0][0x2b8], R5 ;  /* 0x0000ae0003547a24 */ /* 0x000fe200078e0205 */
[----:B------:R-:W2:Y:S03]  /*3670*/  @!P0 LDG.E R83, [R8.64] ;  /* 0x0000000608538981 */ /* 0x000ea6000c1e1900 */
[C---:B------:R-:W-:Y:S01]  /*3680*/  IMAD.WIDE.U32 R4, R84.reuse, c[0x0][0x1e0], RZ ;  /* 0x0000780054047a25 */ /* 0x040fe200078e00ff */
[----:B------:R-:W-:Y:S01]  /*3690*/  SHF.R.S32.HI R87, RZ, 0x1f, R84 ;  /* 0x0000001fff577819 */ /* 0x000fe20000011454 */
[----:B------:R-:W-:Y:S04]  /*36a0*/  BAR.SYNC.DEFER_BLOCKING 0x0 ;  /* 0x0000000000007b1d */ /* 0x000fe80000010000 */
        /* <DEDUP_REMOVED lines=9> */
[C---:B------:R-:W-:Y:S02]  /*3740*/  LEA R81, P0, R3.reuse, c[0x0][0x1c8], 0x1 ;  /* 0x0000720003517a11 */ /* 0x040fe400078008ff */
[----:B------:R-:W-:Y:S02]  /*3750*/  MOV R5, c[0x0][0x27c] ;  /* 0x00009f0000057a02 */ /* 0x000fe40000000f00 */
[----:B------:R-:W-:Y:S02]  /*3760*/  LEA.HI.X R80, R3, c[0x0][0x1cc], R4, 0x1, P0 ;  /* 0x0000730003507a11 */ /* 0x000fe400000f0c04 */
[----:B------:R-:W-:Y:S11]  /*3770*/  ISETP.GE.AND P0, PT, R5, 0x1, PT ;  /* 0x000000010500780c */ /* 0x000ff60003f06270 */
[----:B------:R-:W-:Y:S02]  /*3780*/  @!UPT UIADD3 URZ, URZ, URZ, URZ ;  /* 0x0000003f3f3ff290 */ /* 0x000fe4000fffe03f */
[----:B------:R-:W-:-:S05]  /*3790*/  @!P0 BRA `(.L_x_1716) ;  /* 0x00004eb000008947 */ /* 0x000fca0003800000 */
[-C--:B------:R-:W-:Y:S01]  /*37a0*/  IMAD R5, R152, R39.reuse, RZ ;  /* 0x0000002798057224 */ /* 0x080fe200078e02ff */
[----:B------:R-:W-:Y:S01]  /*37b0*/  ULDC.U8 UR4, c[0x0][0x298] ;  /* 0x0000a60000047ab9 */ /* 0x000fe20000000000 */
[-C--:B------:R-:W-:Y:S01]  /*37c0*/  IMAD R4, R153, R39.reuse, RZ ;  /* 0x0000002799047224 */ /* 0x080fe200078e02ff */
[----:B------:R-:W-:Y:S01]  /*37d0*/  ISETP.NE.AND P0, PT, RZ, UR4, PT ;  /* 0x00000004ff007c0c */ /* 0x000fe2000bf05270 */
[-C--:B------:R-:W-:Y:S01]  /*37e0*/  IMAD.WIDE.U32 R68, R134, R39.reuse, RZ ;  /* 0x0000002786447225 */ /* 0x080fe200078e00ff */
[----:B------:R-:W-:Y:S03]  /*37f0*/  SHF.R.S32.HI R3, RZ, 0x1f, R39 ;  /* 0x0000001fff037819 */ /* 0x000fe60000011427 */
[----:B------:R-:W-:Y:S04]  /*3800*/  IMAD.WIDE.U32 R70, R132, R39, RZ ;  /* 0x0000002784467225 */ /* 0x000fe800078e00ff */
[C---:B------:R-:W-:Y:S02]  /*3810*/  IMAD R5, R3.reuse, R134, R5 ;  /* 0x0000008603057224 */ /* 0x040fe400078e0205 */
[----:B------:R-:W-:Y:S02]  /*3820*/  IMAD R4, R3, R132, R4 ;  /* 0x0000008403047224 */ /* 0x000fe400078e0204 */
[----:B------:R-:W-:Y:S01]  /*3830*/  IMAD R3, R39, -0x30, R2 ;  /* 0xffffffd027037824 */ /* 0x000fe200078e0202 */
[----:B------:R-:W-:Y:S02]  /*3840*/  IADD3 R74, R69, R5, RZ ;  /* 0x00000005454a7210 */ /* 0x000fe40007ffe0ff */
[----:B------:R-:W-:Y:S02]  /*3850*/  IADD3 R76, R71, R4, RZ ;  /* 0x00000004474c7210 */ /* 0x000fe40007ffe0ff */
[----:B------:R-:W-:Y:S01]  /*3860*/  IMNMX R82, R3, 0x30, PT ;  /* 0x0000003003527817 */ /* 0x000fe20003800200 */
        /* <DEDUP_REMOVED lines=11> */
[----:B------:R-:W-:Y:S03]  /*3920*/  CS2R R4, SRZ ;  /* 0x0000000000047805 */ /* 0x000fe6000001ff00 */
        /* <DEDUP_REMOVED lines=33> */
.L_x_1719:
[----:B------:R-:W-:Y:S05]  /*3b40*/  BSYNC B0 ;  /* 0x0000000000007941 */ /* 0x000fea0003800000 */
.L_x_1718:
[----:B-1----:R-:W-:Y:S01]  /*3b50*/  IADD3 R10, R143, 0x20, RZ ;  /* 0x000000208f0a7810 */ /* 0x002fe20007ffe0ff */
[----:B-----5:R-:W-:Y:S01]  /*3b60*/  IMAD.MOV.U32 R9, RZ, RZ, R46 ;  /* 0x000000ffff097224 */ /* 0x020fe200078e002e */
[----:B------:R-:W-:Y:S01]  /*3b70*/  BSSY B0, `(.L_x_1720) ;  /* 0x0000044000007945 */ /* 0x000fe20003800000 */
[----:B------:R-:W-:Y:S01]  /*3b80*/  IMAD.MOV.U32 R6, RZ, RZ, R44 ;  /* 0x000000ffff067224 */ /* 0x000fe200078e002c */
[----:B------:R-:W-:Y:S01]  /*3b90*/  ISETP.GE.AND P5, PT, R10, R82, PT ;  /* 0x000000520a00720c */ /* 0x000fe20003fa6270 */
[----:B------:R-:W-:Y:S01]  /*3ba0*/  IMAD.MOV.U32 R3, RZ, RZ, R45 ;  /* 0x000000ffff037224 */ /* 0x000fe200078e002d */
[----:B------:R-:W-:Y:S01]  /*3bb0*/  CS2R R52, SRZ ;  /* 0x0000000000347805 */ /* 0x000fe2000001ff00 */
        /* <DEDUP_REMOVED lines=8> */
[----:B------:R-:W-:Y:S01]  /*3c40*/  CS2R R50, SRZ ;  /* 0x0000000000327805 */ /* 0x000fe2000001ff00 */
        /* <DEDUP_REMOVED lines=16> */
[----:B------:R-:W-:Y:S01]  /*3d50*/  CS2R R24, SRZ ;  /* 0x0000000000187805 */ /* 0x000fe2000001ff00 */
[----:B------:R-:W-:Y:S01]  /*3d60*/  CS2R R22, SRZ ;  /* 0x0000000000167805 */ /* 0x000fe2000001ff00 */
[----:B------:R-:W-:Y:S01]  /*3d70*/  PRMT R28, R9, 0x5410, R8 ;  /* 0x00005410091c7816 */ /* 0x000fe20000000008 */
[----:B------:R-:W-:Y:S01]  /*3d80*/  CS2R R20, SRZ ;  /* 0x0000000000147805 */ /* 0x000fe2000001ff00 */
[----:B------:R-:W-:Y:S01]  /*3d90*/  PRMT R13, R6, 0x5410, R3 ;  /* 0x00005410060d7816 */ /* 0x000fe20000000003 */
[----:B------:R-:W-:-:S05]  /*3da0*/  @P5 BRA `(.L_x_1721) ;  /* 0x0000020000005947 */ /* 0x000fca0003800000 */
[----:B------:R-:W-:Y:S01]  /*3db0*/  IADD3 R3, P3, P0, R94, R68, R157 ;  /* 0x000000445e037210 */ /* 0x000fe2000787e09d */
[----:B------:R-:W-:Y:S01]  /*3dc0*/  CS2R R48, SRZ ;  /* 0x0000000000307805 */ /* 0x000fe2000001ff00 */
[----:B------:R-:W-:Y:S01]  /*3dd0*/  CS2R R20, SRZ ;  /* 0x0000000000147805 */ /* 0x000fe2000001ff00 */
[----:B------:R-:W-:Y:S01]  /*3de0*/  CS2R R50, SRZ ;  /* 0x0000000000327805 */ /* 0x000fe2000001ff00 */
[----:B------:R-:W-:Y:S01]  /*3df0*/  IADD3.X R8, R103, R74, R137, P3, P0 ;  /* 0x0000004a67087210 */ /* 0x000fe20001fe0489 */
[----:B------:R-:W-:Y:S01]  /*3e00*/  CS2R R22, SRZ ;  /* 0x0000000000167805 */ /* 0x000fe2000001ff00 */
[----:B------:R-:W-:Y:S01]  /*3e10*/  IADD3 R6, P3, P0, R92, R70, R156 ;  /* 0x000000465c067210 */ /* 0x000fe2000787e09c */
[----:B------:R-:W-:Y:S01]  /*3e20*/  CS2R R52, SRZ ;  /* 0x0000000000347805 */ /* 0x000fe2000001ff00 */
[----:B------:R-:W-:Y:S01]  /*3e30*/  CS2R R24, SRZ ;  /* 0x0000000000187805 */ /* 0x000fe2000001ff00 */
[----:B------:R-:W-:Y:S01]  /*3e40*/  CS2R R54, SRZ ;  /* 0x0000000000367805 */ /* 0x000fe2000001ff00 */
[----:B------:R-:W-:Y:S01]  /*3e50*/  IADD3.X R9, R100, R76, R138, P3, P0 ;  /* 0x0000004c64097210 */ /* 0x000fe20001fe048a */
[----:B------:R-:W-:Y:S01]  /*3e60*/  CS2R R26, SRZ ;  /* 0x00000000001a7805 */ /* 0x000fe2000001ff00 */
[C---:B------:R-:W-:Y:S04]  /*3e70*/  LEA R10, P0, R3.reuse, c[0x0][0x270], 0x1 ;  /* 0x00009c00030a7a11 */ /* 0x040fe800078008ff */
[----:B------:R-:W-:Y:S02]  /*3e80*/  LEA.HI.X R11, R3, c[0x0][0x274], R8, 0x1, P0 ;  /* 0x00009d00030b7a11 */ /* 0x000fe400000f0c08 */
[C---:B------:R-:W-:Y:S04]  /*3e90*/  LEA R8, P0, R6.reuse, c[0x0][0x288], 0x1 ;  /* 0x0000a20006087a11 */ /* 0x040fe800078008ff */
[----:B------:R-:W-:Y:S02]  /*3ea0*/  LEA.HI.X R9, R6, c[0x0][0x28c], R9, 0x1, P0 ;  /* 0x0000a30006097a11 */ /* 0x000fe400000f0c09 */
[----:B------:R-:W-:Y:S11]  /*3eb0*/  ISETP.GE.AND P0, PT, R144, c[0x0][0x27c], PT ;  /* 0x00009f0090007a0c */ /* 0x000ff60003f06270 */
[----:B------:R-:W-:Y:S02]  /*3ec0*/  @!UPT UIADD3 URZ, URZ, URZ, URZ ;  /* 0x0000003f3f3ff290 */ /* 0x000fe4000fffe03f */
        /* <DEDUP_REMOVED lines=14> */
.L_x_1721:
[----:B------:R-:W-:Y:S05]  /*3fb0*/  BSYNC B0 ;  /* 0x0000000000007941 */ /* 0x000fea0003800000 */
.L_x_1720:
[----:B-----5:R-:W-:Y:S01]  /*3fc0*/  IMAD.MOV.U32 R6, RZ, RZ, R54 ;  /* 0x000000ffff067224 */ /* 0x020fe200078e0036 */
[----:B------:R2:W3:Y:S01]  /*3fd0*/  SHFL.IDX PT, R64, R80, RZ, 0x181f ;  /* 0x00181fff50407589 */ /* 0x0004e200000e0000 */
[----:B------:R-:W-:Y:S01]  /*3fe0*/  IMAD.MOV.U32 R3, RZ, RZ, R55 ;  /* 0x000000ffff037224 */ /* 0x000fe200078e0037 */
[----:B------:R-:W-:Y:S01]  /*3ff0*/  BSSY B1, `(.L_x_1722) ;  /* 0x0000107000017945 */ /* 0x000fe20003800000 */
[----:B-1----:R-:W-:Y:S01]  /*4000*/  IMAD.MOV.U32 R9, RZ, RZ, R52 ;  /* 0x000000ffff097224 */ /* 0x002fe200078e0034 */
[----:B------:R-:W-:Y:S01]  /*4010*/  PRMT R60, R60, 0x5410, R6 ;  /* 0x000054103c3c7816 */ /* 0x000fe20000000006 */
[----:B------:R-:W-:Y:S01]  /*4020*/  IMAD.MOV.U32 R6, RZ, RZ, R50 ;  /* 0x000000ffff067224 */ /* 0x000fe200078e0032 */
[----:B------:R-:W-:Y:S01]  /*4030*/  PRMT R61, R3, 0x7610, R61 ;  /* 0x00007610033d7816 */ /* 0x000fe2000000003d */
[----:B------:R-:W-:Y:S01]  /*4040*/  IMAD.MOV.U32 R8, RZ, RZ, R53 ;  /* 0x000000ffff087224 */ /* 0x000fe200078e0035 */
[----:B------:R-:W-:Y:S01]  /*4050*/  MOV R3, R51 ;  /* 0x0000003300037202 */ /* 0x000fe20000000f00 */
[----:B------:R2:W1:Y:S01]  /*4060*/  SHFL.IDX PT, R63, R81, RZ, 0x181f ;  /* 0x00181fff513f7589 */ /* 0x00046200000e0000 */
[----:B------:R-:W-:Y:S01]  /*4070*/  PRMT R58, R58, 0x5410, R6 ;  /* 0x000054103a3a7816 */ /* 0x000fe20000000006 */
[----:B------:R-:W-:Y:S01]  /*4080*/  IMAD.MOV.U32 R6, RZ, RZ, R26 ;  /* 0x000000ffff067224 */ /* 0x000fe200078e001a */
[----:B------:R-:W-:Y:S01]  /*4090*/  PRMT R59, R3, 0x5410, R9 ;  /* 0x00005410033b7816 */ /* 0x000fe20000000009 */
[----:B------:R-:W-:Y:S01]  /*40a0*/  IMAD.MOV.U32 R9, RZ, RZ, R48 ;  /* 0x000000ffff097224 */ /* 0x000fe200078e0030 */
[----:B------:R-:W-:Y:S02]  /*40b0*/  MOV R3, R27 ;  /* 0x0000001b00037202 */ /* 0x000fe40000000f00 */
[----:B------:R-:W-:Y:S01]  /*40c0*/  PRMT R60, R8, 0x7610, R60 ;  /* 0x00007610083c7816 */ /* 0x000fe2000000003c */
[----:B------:R-:W-:Y:S01]  /*40d0*/  IMAD.MOV.U32 R8, RZ, RZ, R49 ;  /* 0x000000ffff087224 */ /* 0x000fe200078e0031 */
[----:B------:R-:W-:Y:S01]  /*40e0*/  PRMT R34, R6, 0x5410, R3 ;  /* 0x0000541006227816 */ /* 0x000fe20000000003 */
[----:B------:R-:W-:Y:S01]  /*40f0*/  IMAD.MOV.U32 R6, RZ, RZ, R24 ;  /* 0x000000ffff067224 */ /* 0x000fe200078e0018 */
[----:B------:R-:W-:Y:S01]  /*4100*/  PRMT R57, R9, 0x7610, R57 ;  /* 0x0000761009397816 */ /* 0x000fe20000000039 */
[----:B------:R-:W-:Y:S01]  /*4110*/  IMAD.MOV.U32 R3, RZ, RZ, R25 ;  /* 0x000000ffff037224 */ /* 0x000fe200078e0019 */
[----:B------:R-:W-:Y:S04]  /*4120*/  PRMT R58, R8, 0x7610, R58 ;  /* 0x00007610083a7816 */ /* 0x000fe8000000003a */
[----:B------:R-:W-:Y:S01]  /*4130*/  PRMT R33, R6, 0x5410, R3 ;  /* 0x0000541006217816 */ /* 0x000fe20000000003 */
[----:B------:R-:W-:Y:S05]  /*4140*/  IMAD.MOV.U32 R3, RZ, RZ, R22 ;  /* 0x000000ffff037224 */ /* 0x000fea00078e0016 */
[----:B------:R-:W-:Y:S02]  /*4150*/  PRMT R32, R3, 0x7610, R32 ;  /* 0x0000761003207816 */ /* 0x000fe40000000020 */
[----:B------:R-:W-:Y:S04]  /*4160*/  MOV R3, R23 ;  /* 0x0000001700037202 */ /* 0x000fe80000000f00 */
[----:B------:R-:W-:Y:S01]  /*4170*/  PRMT R32, R32, 0x5410, R3 ;  /* 0x0000541020207816 */ /* 0x000fe20000000003 */
[----:B------:R-:W-:Y:S05]  /*4180*/  IMAD.MOV.U32 R3, RZ, RZ, R20 ;  /* 0x000000ffff037224 */ /* 0x000fea00078e0014 */
[----:B------:R-:W-:Y:S01]  /*4190*/  PRMT R30, R30, 0x5410, R3 ;  /* 0x000054101e1e7816 */ /* 0x000fe20000000003 */
[----:B------:R-:W-:Y:S05]  /*41a0*/  IMAD.MOV.U32 R3, RZ, RZ, R21 ;  /* 0x000000ffff037224 */ /* 0x000fea00078e0015 */
[----:B------:R-:W-:Y:S01]  /*41b0*/  PRMT R31, R31, 0x5410, R3 ;  /* 0x000054101f1f7816 */ /* 0x000fe20000000003 */
[----:B------:R-:W-:-:S05]  /*41c0*/  @P4 BRA `(.L_x_1723) ;  /* 0x00000e9000004947 */ /* 0x000fca0003800000 */
[----:B-123--:R-:W-:Y:S01]  /*41d0*/  ISETP.GE.AND P0, PT, R140, c[0x0][0x1d4], PT ;  /* 0x000075008c007a0c */ /* 0x00efe20003f06270 */
[----:B------:R-:W-:Y:S01]  /*41e0*/  @!UPT UIADD3 URZ, URZ, URZ, URZ ;  /* 0x0000003f3f3ff290 */ /* 0x000fe2000fffe03f */
[----:B------:R-:W-:Y:S11]  /*41f0*/  BSSY B0, `(.L_x_1724) ;  /* 0x0000038000007945 */ /* 0x000ff60003800000 */
[----:B------:R-:W-:-:S05]  /*4200*/  @P0 BRA `(.L_x_1725) ;  /* 0x0000036000000947 */ /* 0x000fca0003800000 */
[----:B------:R-:W-:Y:S01]  /*4210*/  ISETP.GE.AND P0, PT, R144, c[0x0][0x27c], PT ;  /* 0x00009f0090007a0c */ /* 0x000fe20003f06270 */
[----:B------:R-:W1:Y:S11]  /*4220*/  LDS.128 R8, [R203+0xa080] ;  /* 0x00a08000cb087984 */ /* 0x000e760000000c00 */
[----:B------:R-:W-:Y:S01]  /*4230*/  @!UPT UIADD3 URZ, URZ, URZ, URZ ;  /* 0x0000003f3f3ff290 */ /* 0x000fe2000fffe03f */
[--C-:B------:R-:W-:Y:S01]  /*4240*/  @!P0 SHF.R.U64 R4, R4, 0x10, R5.reuse ;  /* 0x0000001004048819 */ /* 0x100fe20000001205 */
[----:B------:R-:W-:Y:S02]  /*4250*/  @!P0 HADD2.F32 R36, -RZ, R36.H0_H0 ;  /* 0x20000024ff248230 */ /* 0x000fe40000004100 */
[----:B------:R-:W-:Y:S02]  /*4260*/  @!P0 HADD2.F32 R6, -RZ, R13.H0_H0 ;  /* 0x2000000dff068230 */ /* 0x000fe40000004100 */
[----:B------:R-:W-:Y:S01]  /*4270*/  @!P0 HADD2.F32 R4, -RZ, R4.H0_H0 ;  /* 0x20000004ff048230 */ /* 0x000fe20000004100 */
[----:B-1----:R-:W-:Y:S05]  /*4280*/  @!P0 MOV R3, R8 ;  /* 0x0000000800038202 */ /* 0x002fea0000000f00 */
[--C-:B------:R-:W-:Y:S02]  /*4290*/  @!P0 HADD2.F32 R35, -RZ, R3.reuse.H1_H1 ;  /* 0x30000003ff238230 */ /* 0x100fe40000004100 */
[----:B------:R-:W-:Y:S03]  /*42a0*/  @!P0 HADD2.F32 R3, -RZ, R3.H0_H0 ;  /* 0x20000003ff038230 */ /* 0x000fe60000004100 */
[----:B------:R-:W-:Y:S04]  /*42b0*/  @!P0 FMUL.FTZ R62, R35, R6 ;  /* 0x00000006233e8220 */ /* 0x000fe80000410000 */
[C---:B------:R-:W-:Y:S02]  /*42c0*/  @!P0 FFMA.FTZ R62, R3.reuse, R36, -R62 ;  /* 0x00000024033e8223 */ /* 0x040fe4000001083e */
[----:B------:R-:W-:Y:S01]  /*42d0*/  @!P0 FMUL.FTZ R3, R3, R6 ;  /* 0x0000000603038220 */ /* 0x000fe20000410000 */
[----:B------:R-:W-:Y:S03]  /*42e0*/  @!P0 SHF.R.U32.HI R6, RZ, 0x10, R5 ;  /* 0x00000010ff068819 */ /* 0x000fe60000011605 */
[----:B------:R-:W-:Y:S01]  /*42f0*/  @!P0 FFMA.FTZ R3, R35, R36, R3 ;  /* 0x0000002423038223 */ /* 0x000fe20000010003 */
[--C-:B------:R-:W-:Y:S01]  /*4300*/  @!P0 SHF.R.U64 R35, R40, 0x10, R41.reuse ;  /* 0x0000001028238819 */ /* 0x100fe20000001229 */
[----:B------:R-:W-:Y:S01]  /*4310*/  @!P0 HADD2.F32 R6, -RZ, R6.H0_H0 ;  /* 0x20000006ff068230 */ /* 0x000fe20000004100 */
[----:B------:R-:W-:Y:S02]  /*4320*/  @!P0 SHF.R.U32.HI R36, RZ, 0x10, R41 ;  /* 0x00000010ff248819 */ /* 0x000fe40000011629 */
[----:B------:R-:W-:Y:S01]  /*4330*/  @!P0 F2FP.PACK_AB R40, R3, R62 ;  /* 0x0000003e0328823e */ /* 0x000fe200000000ff */
[----:B------:R-:W-:Y:S01]  /*4340*/  @!P0 HADD2.F32 R35, -RZ, R35.H0_H0 ;  /* 0x20000023ff238230 */ /* 0x000fe20000004100 */
[----:B------:R-:W-:Y:S02]  /*4350*/  @!P0 MOV R3, R9 ;  /* 0x0000000900038202 */ /* 0x000fe40000000f00 */
[----:B------:R-:W-:Y:S02]  /*4360*/  @!P0 MOV R8, R40 ;  /* 0x0000002800088202 */ /* 0x000fe40000000f00 */
[C---:B------:R-:W-:Y:S01]  /*4370*/  LEA R40, P3, R140.reuse, R63, 0x1 ;  /* 0x0000003f8c287211 */ /* 0x040fe200078608ff */
[--C-:B------:R-:W-:Y:S02]  /*4380*/  @!P0 HADD2.F32 R5, -RZ, R3.reuse.H1_H1 ;  /* 0x30000003ff058230 */ /* 0x100fe40000004100 */
[----:B------:R-:W-:Y:S03]  /*4390*/  @!P0 HADD2.F32 R3, -RZ, R3.H0_H0 ;  /* 0x20000003ff038230 */ /* 0x000fe60000004100 */
[-C--:B------:R-:W-:Y:S04]  /*43a0*/  @!P0 FMUL.FTZ R41, R5, R4.reuse ;  /* 0x0000000405298220 */ /* 0x080fe80000410000 */
[CC--:B------:R-:W-:Y:S02]  /*43b0*/  @!P0 FFMA.FTZ R41, R3.reuse, R35.reuse, -R41 ;  /* 0x0000002303298223 */ /* 0x0c0fe40000010829 */
[----:B------:R-:W-:Y:S01]  /*43c0*/  @!P0 FMUL.FTZ R3, R3, R4 ;  /* 0x0000000403038220 */ /* 0x000fe20000410000 */
[----:B------:R-:W-:Y:S03]  /*43d0*/  @!P0 MOV R4, R10 ;  /* 0x0000000a00048202 */ /* 0x000fe60000000f00 */
[----:B------:R-:W-:Y:S02]  /*43e0*/  @!P0 FFMA.FTZ R3, R5, R35, R3 ;  /* 0x0000002305038223 */ /* 0x000fe40000010003 */
[--C-:B------:R-:W-:Y:S02]  /*43f0*/  @!P0 HADD2.F32 R5, -RZ, R4.reuse.H1_H1 ;  /* 0x30000004ff058230 */ /* 0x100fe40000004100 */
[----:B------:R-:W-:Y:S01]  /*4400*/  @!P0 HADD2.F32 R4, -RZ, R4.H0_H0 ;  /* 0x20000004ff048230 */ /* 0x000fe20000004100 */
[----:B------:R-:W-:Y:S02]  /*4410*/  @!P0 F2FP.PACK_AB R3, R3, R41 ;  /* 0x000000290303823e */ /* 0x000fe400000000ff */
[----:B------:R-:W-:Y:S02]  /*4420*/  LEA.HI.X R41, R140, R64, R141, 0x1, P3 ;  /* 0x000000408c297211 */ /* 0x000fe400018f0c8d */
[----:B------:R-:W-:Y:S01]  /*4430*/  @!P0 MOV R9, R3 ;  /* 0x0000000300098202 */ /* 0x000fe20000000f00 */
[----:B------:R-:W-:Y:S02]  /*4440*/  @!P0 HADD2.F32 R3, -RZ, R13.H1_H1 ;  /* 0x3000000dff038230 */ /* 0x000fe40000004100 */
[----:B------:R-:W-:Y:S03]  /*4450*/  @!P0 HADD2.F32 R13, -RZ, R37.H0_H0 ;  /* 0x20000025ff0d8230 */ /* 0x000fe60000004100 */
[CC--:B------:R-:W-:Y:S02]  /*4460*/  @!P0 FMUL.FTZ R35, R5.reuse, R3.reuse ;  /* 0x0000000305238220 */ /* 0x0c0fe40000410000 */
[C---:B------:R-:W-:Y:S02]  /*4470*/  @!P0 FMUL.FTZ R3, R4.reuse, R3 ;  /* 0x0000000304038220 */ /* 0x040fe40000410000 */
[----:B------:R-:W-:Y:S01]  /*4480*/  @!P0 FFMA.FTZ R62, R4, R13, -R35 ;  /* 0x0000000d043e8223 */ /* 0x000fe20000010823 */
[----:B------:R-:W-:Y:S01]  /*4490*/  @!P0 MOV R4, R11 ;  /* 0x0000000b00048202 */ /* 0x000fe20000000f00 */
[----:B------:R-:W-:Y:S01]  /*44a0*/  @!P0 FFMA.FTZ R3, R5, R13, R3 ;  /* 0x0000000d05038223 */ /* 0x000fe20000010003 */
[----:B------:R-:W-:Y:S03]  /*44b0*/  @!P0 HADD2.F32 R35, -RZ, R36.H0_H0 ;  /* 0x20000024ff238230 */ /* 0x000fe60000004100 */
[--C-:B------:R-:W-:Y:S02]  /*44c0*/  @!P0 HADD2.F32 R5, -RZ, R4.reuse.H0_H0 ;  /* 0x20000004ff058230 */ /* 0x100fe40000004100 */
[----:B------:R-:W-:Y:S03]  /*44d0*/  @!P0 HADD2.F32 R13, -RZ, R4.H1_H1 ;  /* 0x30000004ff0d8230 */ /* 0x000fe60000004100 */
[-C--:B------:R-:W-:Y:S02]  /*44e0*/  @!P0 FMUL.FTZ R4, R5, R6.reuse ;  /* 0x0000000605048220 */ /* 0x080fe40000410000 */
[C---:B------:R-:W-:Y:S02]  /*44f0*/  @!P0 FMUL.FTZ R36, R13.reuse, R6 ;  /* 0x000000060d248220 */ /* 0x040fe40000410000 */
[-C--:B------:R-:W-:Y:S02]  /*4500*/  @!P0 FFMA.FTZ R4, R13, R35.reuse, R4 ;  /* 0x000000230d048223 */ /* 0x080fe40000010004 */
[----:B------:R-:W-:Y:S01]  /*4510*/  @!P0 FFMA.FTZ R36, R5, R35, -R36 ;  /* 0x0000002305248223 */ /* 0x000fe20000010824 */
[----:B------:R-:W-:Y:S04]  /*4520*/  @!P0 F2FP.PACK_AB R5, R3, R62 ;  /* 0x0000003e0305823e */ /* 0x000fe800000000ff */
[----:B------:R-:W-:Y:S02]  /*4530*/  @!P0 F2FP.PACK_AB R3, R4, R36 ;  /* 0x000000240403823e */ /* 0x000fe400000000ff */
[----:B------:R-:W-:Y:S02]  /*4540*/  @!P0 MOV R10, R5 ;  /* 0x00000005000a8202 */ /* 0x000fe40000000f00 */
[----:B------:R-:W-:Y:S05]  /*4550*/  @!P0 MOV R11, R3 ;  /* 0x00000003000b8202 */ /* 0x000fea0000000f00 */
[----:B------:R1:W-:Y:S02]  /*4560*/  ST.E.128 [R40.64], R8 ;  /* 0x0000000828007985 */ /* 0x0003e4000c101d06 */
.L_x_1725:
[----:B------:R-:W-:Y:S05]  /*4570*/  BSYNC B0 ;  /* 0x0000000000007941 */ /* 0x000fea0003800000 */
.L_x_1724:
[----:B------:R-:W-:Y:S01]  /*4580*/  ISETP.GE.AND P0, PT, R142, c[0x0][0x1d4], PT ;  /* 0x000075008e007a0c */ /* 0x000fe20003f06270 */
[----:B------:R-:W-:Y:S01]  /*4590*/  @!UPT UIADD3 URZ, URZ, URZ, URZ ;  /* 0x0000003f3f3ff290 */ /* 0x000fe2000fffe03f */
[----:B------:R-:W-:Y:S11]  /*45a0*/  BSSY B0, `(.L_x_1726) ;  /* 0x0000038000007945 */ /* 0x000ff60003800000 */
[----:B------:R-:W-:-:S05]  /*45b0*/  @P0 BRA `(.L_x_1727) ;  /* 0x0000036000000947 */ /* 0x000fca0003800000 */
[----:B------:R-:W-:Y:S01]  /*45c0*/  ISETP.GE.AND P0, PT, R148, c[0x0][0x27c], PT ;  /* 0x00009f0094007a0c */ /* 0x000fe20003f06270 */
[----:B-1----:R-:W1:Y:S11]  /*45d0*/  LDS.128 R8, [R203+0xb880] ;  /* 0x00b88000cb087984 */ /* 0x002e760000000c00 */
[----:B------:R-:W-:Y:S01]  /*45e0*/  @!UPT UIADD3 URZ, URZ, URZ, URZ ;  /* 0x0000003f3f3ff290 */ /* 0x000fe2000fffe03f */
[----:B------:R-:W-:Y:S01]  /*45f0*/  @!P0 SHF.R.U32.HI R35, RZ, 0x10, R43 ;  /* 0x00000010ff238819 */ /* 0x000fe2000001162b */
[----:B------:R-:W-:Y:S02]  /*4600*/  @!P0 HADD2.F32 R6, -RZ, R37.H1_H1 ;  /* 0x30000025ff068230 */ /* 0x000fe40000004100 */
[----:B------:R-:W-:Y:S01]  /*4610*/  @!P0 HADD2.F32 R4, -RZ, R28.H0_H0 ;  /* 0x2000001cff048230 */ /* 0x000fe20000004100 */
[----:B-1----:R-:W-:Y:S05]  /*4620*/  @!P0 MOV R3, R8 ;  /* 0x0000000800038202 */ /* 0x002fea0000000f00 */
[--C-:B------:R-:W-:Y:S02]  /*4630*/  @!P0 HADD2.F32 R5, -RZ, R3.reuse.H1_H1 ;  /* 0x30000003ff058230 */ /* 0x100fe40000004100 */
[----:B------:R-:W-:Y:S03]  /*4640*/  @!P0 HADD2.F32 R3, -RZ, R3.H0_H0 ;  /* 0x20000003ff038230 */ /* 0x000fe60000004100 */
[----:B------:R-:W-:Y:S04]  /*4650*/  @!P0 FMUL.FTZ R13, R5, R4 ;  /* 0x00000004050d8220 */ /* 0x000fe80000410000 */
[C---:B------:R-:W-:Y:S01]  /*4660*/  @!P0 FFMA.FTZ R36, R3.reuse, R6, -R13 ;  /* 0x0000000603248223 */ /* 0x040fe2000001080d */
[----:B------:R-:W-:Y:S01]  /*4670*/  @!P0 SHF.R.U64 R13, R42, 0x10, R43 ;  /* 0x000000102a0d8819 */ /* 0x000fe2000000122b */
[----:B------:R-:W-:Y:S01]  /*4680*/  @!P0 FMUL.FTZ R3, R3, R4 ;  /* 0x0000000403038220 */ /* 0x000fe20000410000 */
[----:B------:R-:W-:Y:S03]  /*4690*/  @!P0 SHF.R.U64 R4, R14, 0x10, R15 ;  /* 0x000000100e048819 */ /* 0x000fe6000000120f */
[----:B------:R-:W-:Y:S01]  /*46a0*/  @!P0 FFMA.FTZ R3, R5, R6, R3 ;  /* 0x0000000605038223 */ /* 0x000fe20000010003 */
[----:B------:R-:W-:Y:S01]  /*46b0*/  @!P0 SHF.R.U32.HI R6, RZ, 0x10, R15 ;  /* 0x00000010ff068819 */ /* 0x000fe2000001160f */
[----:B------:R-:W-:Y:S02]  /*46c0*/  @!P0 HADD2.F32 R4, -RZ, R4.H0_H0 ;  /* 0x20000004ff048230 */ /* 0x000fe40000004100 */
[----:B------:R-:W-:Y:S01]  /*46d0*/  @!P0 HADD2.F32 R13, -RZ, R13.H0_H0 ;  /* 0x2000000dff0d8230 */ /* 0x000fe20000004100 */
[----:B------:R-:W-:Y:S01]  /*46e0*/  @!P0 F2FP.PACK_AB R14, R3, R36 ;  /* 0x00000024030e823e */ /* 0x000fe200000000ff */
[----:B------:R-:W-:Y:S01]  /*46f0*/  @!P0 HADD2.F32 R6, -RZ, R6.H0_H0 ;  /* 0x20000006ff068230 */ /* 0x000fe20000004100 */
[----:B------:R-:W-:Y:S02]  /*4700*/  @!P0 MOV R3, R9 ;  /* 0x0000000900038202 */ /* 0x000fe40000000f00 */
[----:B------:R-:W-:Y:S02]  /*4710*/  @!P0 MOV R8, R14 ;  /* 0x0000000e00088202 */ /* 0x000fe40000000f00 */
[C---:B------:R-:W-:Y:S01]  /*4720*/  LEA R36, P3, R206.reuse, R63, 0x1 ;  /* 0x0000003fce247211 */ /* 0x040fe200078608ff */
[--C-:B------:R-:W-:Y:S02]  /*4730*/  @!P0 HADD2.F32 R5, -RZ, R3.reuse.H1_H1 ;  /* 0x30000003ff058230 */ /* 0x100fe40000004100 */
[----:B------:R-:W-:Y:S01]  /*4740*/  @!P0 HADD2.F32 R3, -RZ, R3.H0_H0 ;  /* 0x20000003ff038230 */ /* 0x000fe20000004100 */
[----:B------:R-:W-:Y:S02]  /*4750*/  LEA.HI.X R37, R206, R64, R214, 0x1, P3 ;  /* 0x00000040ce257211 */ /* 0x000fe400018f0cd6 */
[-C--:B------:R-:W-:Y:S04]  /*4760*/  @!P0 FMUL.FTZ R15, R5, R4.reuse ;  /* 0x00000004050f8220 */ /* 0x080fe80000410000 */
[CC--:B------:R-:W-:Y:S02]  /*4770*/  @!P0 FFMA.FTZ R15, R3.reuse, R13.reuse, -R15 ;  /* 0x0000000d030f8223 */ /* 0x0c0fe4000001080f */
[----:B------:R-:W-:Y:S01]  /*4780*/  @!P0 FMUL.FTZ R3, R3, R4 ;  /* 0x0000000403038220 */ /* 0x000fe20000410000 */
[----:B------:R-:W-:Y:S03]  /*4790*/  @!P0 MOV R4, R10 ;  /* 0x0000000a00048202 */ /* 0x000fe60000000f00 */
[----:B------:R-:W-:Y:S01]  /*47a0*/  @!P0 FFMA.FTZ R3, R5, R13, R3 ;  /* 0x0000000d05038223 */ /* 0x000fe20000010003 */
[----:B------:R-:W-:Y:S02]  /*47b0*/  @!P0 HADD2.F32 R13, -RZ, R38.H0_H0 ;  /* 0x20000026ff0d8230 */ /* 0x000fe40000004100 */
[--C-:B------:R-:W-:Y:S02]  /*47c0*/  @!P0 HADD2.F32 R5, -RZ, R4.reuse.H1_H1 ;  /* 0x30000004ff058230 */ /* 0x100fe40000004100 */
[----:B------:R-:W-:Y:S01]  /*47d0*/  @!P0 F2FP.PACK_AB R3, R3, R15 ;  /* 0x0000000f0303823e */ /* 0x000fe200000000ff */
[----:B------:R-:W-:Y:S03]  /*47e0*/  @!P0 HADD2.F32 R4, -RZ, R4.H0_H0 ;  /* 0x20000004ff048230 */ /* 0x000fe60000004100 */
[----:B------:R-:W-:Y:S01]  /*47f0*/  @!P0 MOV R9, R3 ;  /* 0x0000000300098202 */ /* 0x000fe20000000f00 */
[----:B------:R-:W-:Y:S05]  /*4800*/  @!P0 HADD2.F32 R3, -RZ, R28.H1_H1 ;  /* 0x3000001cff038230 */ /* 0x000fea0000004100 */
        /* <DEDUP_REMOVED lines=17> */
.L_x_1727:
[----:B------:R-:W-:Y:S05]  /*4920*/  BSYNC B0 ;  /* 0x0000000000007941 */ /* 0x000fea0003800000 */
.L_x_1726:
        /* <DEDUP_REMOVED lines=8> */
[----:B------:R-:W-:Y:S02]  /*49b0*/  @!P0 HADD2.F32 R4, -RZ, R29.H0_H0 ;  /* 0x2000001dff048230 */ /* 0x000fe40000004100 */
        /* <DEDUP_REMOVED lines=17> */
[----:B------:R-:W-:Y:S03]  /*4ad0*/  @!P0 MOV R8, R15 ;  /* 0x0000000f00088202 */ /* 0x000fe60000000f00 */
[--C-:B------:R-:W-:Y:S02]  /*4ae0*/  @!P0 HADD2.F32 R5, -RZ, R3.reuse.H1_H1 ;  /* 0x30000003ff058230 */ /* 0x100fe40000004100 */
[----:B------:R-:W-:Y:S03]  /*4af0*/  @!P0 HADD2.F32 R3, -RZ, R3.H0_H0 ;  /* 0x20000003ff038230 */ /* 0x000fe60000004100 */
        /* <DEDUP_REMOVED lines=8> */
[----:B------:R-:W-:Y:S01]  /*4b80*/  @!P0 HADD2.F32 R4, -RZ, R4.H0_H0 ;  /* 0x20000004ff048230 */ /* 0x000fe20000004100 */
[C---:B------:R-:W-:Y:S02]  /*4b90*/  LEA R16, P3, R205.reuse, R63, 0x1 ;  /* 0x0000003fcd107211 */ /* 0x040fe400078608ff */
[----:B------:R-:W-:Y:S01]  /*4ba0*/  @!P0 MOV R9, R3 ;  /* 0x0000000300098202 */ /* 0x000fe20000000f00 */
[----:B------:R-:W-:Y:S01]  /*4bb0*/  @!P0 HADD2.F32 R3, -RZ, R29.H1_H1 ;  /* 0x3000001dff038230 */ /* 0x000fe20000004100 */
[----:B------:R-:W-:Y:S04]  /*4bc0*/  LEA.HI.X R17, R205, R64, R216, 0x1, P3 ;  /* 0x00000040cd117211 */ /* 0x000fe800018f0cd8 */
[CC--:B------:R-:W-:Y:S02]  /*4bd0*/  @!P0 FMUL.FTZ R15, R5.reuse, R3.reuse ;  /* 0x00000003050f8220 */ /* 0x0c0fe40000410000 */
[C---:B------:R-:W-:Y:S02]  /*4be0*/  @!P0 FMUL.FTZ R3, R4.reuse, R3 ;  /* 0x0000000304038220 */ /* 0x040fe40000410000 */
[----:B------:R-:W-:Y:S01]  /*4bf0*/  @!P0 FFMA.FTZ R28, R4, R13, -R15 ;  /* 0x0000000d041c8223 */ /* 0x000fe2000001080f */
[----:B------:R-:W-:Y:S01]  /*4c00*/  @!P0 MOV R4, R11 ;  /* 0x0000000b00048202 */ /* 0x000fe20000000f00 */
[----:B------:R-:W-:Y:S04]  /*4c10*/  @!P0 FFMA.FTZ R3, R5, R13, R3 ;  /* 0x0000000d05038223 */ /* 0x000fe80000010003 */
        /* <DEDUP_REMOVED lines=11> */
.L_x_1729:
[----:B------:R-:W-:Y:S05]  /*4cd0*/  BSYNC B0 ;  /* 0x0000000000007941 */ /* 0x000fea0003800000 */
.L_x_1728:
[----:B------:R-:W-:Y:S11]  /*4ce0*/  ISETP.GE.AND P0, PT, R204, c[0x0][0x1d4], PT ;  /* 0x00007500cc007a0c */ /* 0x000ff60003f06270 */
[----:B------:R-:W-:Y:S02]  /*4cf0*/  @!UPT UIADD3 URZ, URZ, URZ, URZ ;  /* 0x0000003f3f3ff290 */ /* 0x000fe4000fffe03f */
[----:B------:R-:W-:-:S05]  /*4d00*/  @P0 BRA `(.L_x_1723) ;  /* 0x0000035000000947 */ /* 0x000fca0003800000 */
[----:B------:R-:W-:Y:S01]  /*4d10*/  ISETP.GE.AND P0, PT, R147, c[0x0][0x27c], PT ;  /* 0x00009f0093007a0c */ /* 0x000fe20003f06270 */
[----:B-1----:R-:W1:Y:S01]  /*4d20*/  LDS.128 R8, [R203+0xe880] ;  /* 0x00e88000cb087984 */ /* 0x002e620000000c00 */
[C---:B------:R-:W-:Y:S04]  /*4d30*/  LEA R16, P3, R204.reuse, R63, 0x1 ;  /* 0x0000003fcc107211 */ /* 0x040fe800078608ff */
[----:B------:R-:W-:Y:S07]  /*4d40*/  LEA.HI.X R17, R204, R64, R215, 0x1, P3 ;  /* 0x00000040cc117211 */ /* 0x000fee00018f0cd7 */
[----:B------:R-:W-:Y:S02]  /*4d50*/  @!P0 HADD2.F32 R4, -RZ, R30.H0_H0 ;  /* 0x2000001eff048230 */ /* 0x000fe40000004100 */
[----:B------:R-:W-:Y:S01]  /*4d60*/  @!P0 HADD2.F32 R6, -RZ, R56.H1_H1 ;  /* 0x30000038ff068230 */ /* 0x000fe20000004100 */
[----:B-1----:R-:W-:Y:S05]  /*4d70*/  @!P0 MOV R3, R8 ;  /* 0x0000000800038202 */ /* 0x002fea0000000f00 */
[--C-:B------:R-:W-:Y:S02]  /*4d80*/  @!P0 HADD2.F32 R5, -RZ, R3.reuse.H1_H1 ;  /* 0x30000003ff058230 */ /* 0x100fe40000004100 */
[----:B------:R-:W-:Y:S03]  /*4d90*/  @!P0 HADD2.F32 R3, -RZ, R3.H0_H0 ;  /* 0x20000003ff038230 */ /* 0x000fe60000004100 */
[----:B------:R-:W-:Y:S04]  /*4da0*/  @!P0 FMUL.FTZ R13, R5, R4 ;  /* 0x00000004050d8220 */ /* 0x000fe80000410000 */
[C---:B------:R-:W-:Y:S02]  /*4db0*/  @!P0 FFMA.FTZ R13, R3.reuse, R6, -R13 ;  /* 0x00000006030d8223 */ /* 0x040fe4000001080d */
[----:B------:R-:W-:Y:S01]  /*4dc0*/  @!P0 FMUL.FTZ R3, R3, R4 ;  /* 0x0000000403038220 */ /* 0x000fe20000410000 */
[----:B------:R-:W-:Y:S03]  /*4dd0*/  @!P0 SHF.R.U64 R4, R18, 0x10, R19 ;  /* 0x0000001012048819 */ /* 0x000fe60000001213 */
[----:B------:R-:W-:Y:S01]  /*4de0*/  @!P0 FFMA.FTZ R3, R5, R6, R3 ;  /* 0x0000000605038223 */ /* 0x000fe20000010003 */
[----:B------:R-:W-:Y:S01]  /*4df0*/  @!P0 SHF.R.U32.HI R6, RZ, 0x10, R19 ;  /* 0x00000010ff068819 */ /* 0x000fe20000011613 */
[----:B------:R-:W-:Y:S03]  /*4e00*/  @!P0 HADD2.F32 R4, -RZ, R4.H0_H0 ;  /* 0x20000004ff048230 */ /* 0x000fe60000004100 */
[----:B------:R-:W-:Y:S01]  /*4e10*/  @!P0 F2FP.PACK_AB R15, R3, R13 ;  /* 0x0000000d030f823e */ /* 0x000fe200000000ff */
[----:B------:R-:W-:Y:S01]  /*4e20*/  @!P0 HADD2.F32 R6, -RZ, R6.H0_H0 ;  /* 0x20000006ff068230 */ /* 0x000fe20000004100 */
[----:B------:R-:W-:Y:S02]  /*4e30*/  @!P0 MOV R3, R9 ;  /* 0x0000000900038202 */ /* 0x000fe40000000f00 */
[--C-:B------:R-:W-:Y:S02]  /*4e40*/  @!P0 SHF.R.U64 R13, R46, 0x10, R47.reuse ;  /* 0x000000102e0d8819 */ /* 0x100fe4000000122f */
[----:B------:R-:W-:Y:S01]  /*4e50*/  @!P0 MOV R8, R15 ;  /* 0x0000000f00088202 */ /* 0x000fe20000000f00 */
[----:B------:R-:W-:Y:S02]  /*4e60*/  @!P0 HADD2.F32 R5, -RZ, R3.H1_H1 ;  /* 0x30000003ff058230 */ /* 0x000fe40000004100 */
[----:B------:R-:W-:Y:S02]  /*4e70*/  @!P0 HADD2.F32 R13, -RZ, R13.H0_H0 ;  /* 0x2000000dff0d8230 */ /* 0x000fe40000004100 */
[----:B------:R-:W-:Y:S01]  /*4e80*/  @!P0 HADD2.F32 R3, -RZ, R3.H0_H0 ;  /* 0x20000003ff038230 */ /* 0x000fe20000004100 */
[-C--:B------:R-:W-:Y:S04]  /*4e90*/  @!P0 FMUL.FTZ R14, R5, R4.reuse ;  /* 0x00000004050e8220 */ /* 0x080fe80000410000 */
[CC--:B------:R-:W-:Y:S01]  /*4ea0*/  @!P0 FFMA.FTZ R18, R3.reuse, R13.reuse, -R14 ;  /* 0x0000000d03128223 */ /* 0x0c0fe2000001080e */
[----:B------:R-:W-:Y:S01]  /*4eb0*/  @!P0 SHF.R.U32.HI R14, RZ, 0x10, R47 ;  /* 0x00000010ff0e8819 */ /* 0x000fe2000001162f */
[----:B------:R-:W-:Y:S01]  /*4ec0*/  @!P0 FMUL.FTZ R3, R3, R4 ;  /* 0x0000000403038220 */ /* 0x000fe20000410000 */
[----:B------:R-:W-:Y:S03]  /*4ed0*/  @!P0 MOV R4, R10 ;  /* 0x0000000a00048202 */ /* 0x000fe60000000f00 */
[----:B------:R-:W-:Y:S01]  /*4ee0*/  @!P0 FFMA.FTZ R3, R5, R13, R3 ;  /* 0x0000000d05038223 */ /* 0x000fe20000010003 */
[----:B------:R-:W-:Y:S02]  /*4ef0*/  @!P0 HADD2.F32 R13, -RZ, R57.H1_H1 ;  /* 0x30000039ff0d8230 */ /* 0x000fe40000004100 */
[--C-:B------:R-:W-:Y:S02]  /*4f00*/  @!P0 HADD2.F32 R5, -RZ, R4.reuse.H1_H1 ;  /* 0x30000004ff058230 */ /* 0x100fe40000004100 */
[----:B------:R-:W-:Y:S01]  /*4f10*/  @!P0 F2FP.PACK_AB R3, R3, R18 ;  /* 0x000000120303823e */ /* 0x000fe200000000ff */
[----:B------:R-:W-:Y:S02]  /*4f20*/  @!P0 HADD2.F32 R4, -RZ, R4.H0_H0 ;  /* 0x20000004ff048230 */ /* 0x000fe40000004100 */
[----:B------:R-:W-:Y:S01]  /*4f30*/  @!P0 HADD2.F32 R14, -RZ, R14.H0_H0 ;  /* 0x2000000eff0e8230 */ /* 0x000fe20000004100 */
[----:B------:R-:W-:Y:S01]  /*4f40*/  @!P0 MOV R9, R3 ;  /* 0x0000000300098202 */ /* 0x000fe20000000f00 */
[----:B------:R-:W-:Y:S05]  /*4f50*/  @!P0 HADD2.F32 R3, -RZ, R31.H0_H0 ;  /* 0x2000001fff038230 */ /* 0x000fea0000004100 */
        /* <DEDUP_REMOVED lines=16> */
.L_x_1723:
[----:B-123--:R-:W-:Y:S05]  /*5060*/  BSYNC B1 ;  /* 0x0000000000017941 */ /* 0x00efea0003800000 */
.L_x_1722:
[----:B------:R1:W2:Y:S04]  /*5070*/  SHFL.IDX PT, R35, R80, 0x1, 0x181f ;  /* 0x00381f0050237f89 */ /* 0x0002a800000e0000 */
[----:B------:R1:W3:Y:S01]  /*5080*/  SHFL.IDX PT, R29, R81, 0x1, 0x181f ;  /* 0x00381f00511d7f89 */ /* 0x0002e200000e0000 */
[----:B------:R-:W-:-:S05]  /*5090*/  @P5 BRA `(.L_x_1730) ;  /* 0x0000393000005947 */ /* 0x000fca0003800000 */
[----:B------:R-:W-:Y:S01]  /*50a0*/  ISETP.GE.AND P0, PT, R140, c[0x0][0x1d4], PT ;  /* 0x000075008c007a0c */ /* 0x000fe20003f06270 */
[----:B------:R-:W-:Y:S01]  /*50b0*/  @!UPT UIADD3 URZ, URZ, URZ, URZ ;  /* 0x0000003f3f3ff290 */ /* 0x000fe2000fffe03f */
[----:B------:R-:W-:Y:S11]  /*50c0*/  BSSY B0, `(.L_x_1731) ;  /* 0x0000038000007945 */ /* 0x000ff60003800000 */
[----:B------:R-:W-:-:S05]  /*50d0*/  @P0 BRA `(.L_x_1732) ;  /* 0x0000036000000947 */ /* 0x000fca0003800000 */
[----:B------:R-:W-:Y:S01]  /*50e0*/  ISETP.GE.AND P0, PT, R144, c[0x0][0x27c], PT ;  /* 0x00009f0090007a0c */ /* 0x000fe20003f06270 */
[----:B------:R-:W4:Y:S11]  /*50f0*/  LDS.128 R8, [R203+0xb080] ;  /* 0x00b08000cb087984 */ /* 0x000f360000000c00 */
[----:B------:R-:W-:Y:S01]  /*5100*/  @!UPT UIADD3 URZ, URZ, URZ, URZ ;  /* 0x0000003f3f3ff290 */ /* 0x000fe2000fffe03f */
[----:B------:R-:W-:Y:S01]  /*5110*/  @!P0 SHF.R.U32.HI R14, RZ, 0x10, R49 ;  /* 0x00000010ff0e8819 */ /* 0x000fe20000011631 */
[----:B------:R-:W-:Y:S02]  /*5120*/  @!P0 HADD2.F32 R6, -RZ, R57.H0_H0 ;  /* 0x20000039ff068230 */ /* 0x000fe40000004100 */
[----:B------:R-:W-:Y:S02]  /*5130*/  @!P0 HADD2.F32 R4, -RZ, R30.H1_H1 ;  /* 0x3000001eff048230 */ /* 0x000fe40000004100 */
[----:B------:R-:W-:Y:S01]  /*5140*/  @!P0 HADD2.F32 R14, -RZ, R14.H0_H0 ;  /* 0x2000000eff0e8230 */ /* 0x000fe20000004100 */
[----:B----4-:R-:W-:Y:S05]  /*5150*/  @!P0 MOV R3, R8 ;  /* 0x0000000800038202 */ /* 0x010fea0000000f00 */
        /* <DEDUP_REMOVED lines=26> */
[C---:B---3--:R-:W-:Y:S02]  /*5300*/  LEA R16, P3, R140.reuse, R29, 0x1 ;  /* 0x0000001d8c107211 */ /* 0x048fe400078608ff */
[----:B------:R-:W-:Y:S01]  /*5310*/  @!P0 MOV R9, R3 ;  /* 0x0000000300098202 */ /* 0x000fe20000000f00 */
[----:B------:R-:W-:Y:S01]  /*5320*/  @!P0 HADD2.F32 R3, -RZ, R31.H1_H1 ;  /* 0x3000001fff038230 */ /* 0x000fe20000004100 */
[----:B--2---:R-:W-:Y:S04]  /*5330*/  LEA.HI.X R17, R140, R35, R141, 0x1, P3 ;  /* 0x000000238c117211 */ /* 0x004fe800018f0c8d */
        /* <DEDUP_REMOVED lines=16> */
.L_x_1732:
[----:B------:R-:W-:Y:S05]  /*5440*/  BSYNC B0 ;  /* 0x0000000000007941 */ /* 0x000fea0003800000 */
.L_x_1731:
[----:B------:R-:W-:Y:S01]  /*5450*/  ISETP.GE.AND P0, PT, R142, c[0x0][0x1d4], PT ;  /* 0x000075008e007a0c */ /* 0x000fe20003f06270 */
[----:B------:R-:W-:Y:S01]  /*5460*/  @!UPT UIADD3 URZ, URZ, URZ, URZ ;  /* 0x0000003f3f3ff290 */ /* 0x000fe2000fffe03f */
[----:B------:R-:W-:Y:S11]  /*5470*/  BSSY B0, `(.L_x_1733) ;  /* 0x0000037000007945 */ /* 0x000ff60003800000 */
[----:B------:R-:W-:-:S05]  /*5480*/  @P0 BRA `(.L_x_1734) ;  /* 0x0000035000000947 */ /* 0x000fca0003800000 */
[----:B------:R-:W-:Y:S01]  /*5490*/  ISETP.GE.AND P0, PT, R148, c[0x0][0x27c], PT ;  /* 0x00009f0094007a0c */ /* 0x000fe20003f06270 */
[----:B--2---:R-:W2:Y:S01]  /*54a0*/  LDS.128 R16, [R203+0xc880] ;  /* 0x00c88000cb107984 */ /* 0x004ea20000000c00 */
[C---:B---3--:R-:W-:Y:S04]  /*54b0*/  LEA R14, P3, R206.reuse, R29, 0x1 ;  /* 0x0000001dce0e7211 */ /* 0x048fe800078608ff */
[----:B------:R-:W-:Y:S07]  /*54c0*/  LEA.HI.X R15, R206, R35, R214, 0x1, P3 ;  /* 0x00000023ce0f7211 */ /* 0x000fee00018f0cd6 */
[----:B------:R-:W-:Y:S01]  /*54d0*/  @!P0 HADD2.F32 R3, -RZ, R32.H0_H0 ;  /* 0x20000020ff038230 */ /* 0x000fe20000004100 */
[----:B------:R-:W-:Y:S01]  /*54e0*/  @!P0 SHF.R.U64 R6, R22, 0x10, R23 ;  /* 0x0000001016068819 */ /* 0x000fe20000001217 */
[----:B------:R-:W-:Y:S01]  /*54f0*/  @!P0 HADD2.F32 R9, -RZ, R58.H1_H1 ;  /* 0x3000003aff098230 */ /* 0x000fe20000004100 */
[----:B------:R-:W-:Y:S05]  /*5500*/  @!P0 SHF.R.U32.HI R11, RZ, 0x10, R51 ;  /* 0x00000010ff0b8819 */ /* 0x000fea0000011633 */
[----:B------:R-:W-:Y:S01]  /*5510*/  @!P0 HADD2.F32 R11, -RZ, R11.H0_H0 ;  /* 0x2000000bff0b8230 */ /* 0x000fe20000004100 */
[----:B--2---:R-:W-:Y:S02]  /*5520*/  @!P0 MOV R4, R16 ;  /* 0x0000001000048202 */ /* 0x004fe40000000f00 */
[----:B------:R-:W-:Y:S03]  /*5530*/  @!P0 MOV R5, R17 ;  /* 0x0000001100058202 */ /* 0x000fe60000000f00 */
[--C-:B------:R-:W-:Y:S02]  /*5540*/  @!P0 HADD2.F32 R8, -RZ, R4.reuse.H1_H1 ;  /* 0x30000004ff088230 */ /* 0x100fe40000004100 */
[----:B------:R-:W-:Y:S03]  /*5550*/  @!P0 HADD2.F32 R4, -RZ, R4.H0_H0 ;  /* 0x20000004ff048230 */ /* 0x000fe60000004100 */
[-C--:B------:R-:W-:Y:S02]  /*5560*/  @!P0 FMUL.FTZ R10, R8, R3.reuse ;  /* 0x00000003080a8220 */ /* 0x080fe40000410000 */
[C---:B------:R-:W-:Y:S02]  /*5570*/  @!P0 FMUL.FTZ R3, R4.reuse, R3 ;  /* 0x0000000304038220 */ /* 0x040fe40000410000 */
[-C--:B------:R-:W-:Y:S01]  /*5580*/  @!P0 FFMA.FTZ R22, R4, R9.reuse, -R10 ;  /* 0x0000000904168223 */ /* 0x080fe2000001080a */
[----:B------:R-:W-:Y:S01]  /*5590*/  @!P0 HADD2.F32 R4, -RZ, R6.H0_H0 ;  /* 0x20000006ff048230 */ /* 0x000fe20000004100 */
[----:B------:R-:W-:Y:S01]  /*55a0*/  @!P0 FFMA.FTZ R3, R8, R9, R3 ;  /* 0x0000000908038223 */ /* 0x000fe20000010003 */
[----:B------:R-:W-:Y:S01]  /*55b0*/  @!P0 SHF.R.U64 R9, R50, 0x10, R51 ;  /* 0x0000001032098819 */ /* 0x000fe20000001233 */
[--C-:B------:R-:W-:Y:S02]  /*55c0*/  @!P0 HADD2.F32 R8, -RZ, R5.reuse.H1_H1 ;  /* 0x30000005ff088230 */ /* 0x100fe40000004100 */
[----:B------:R-:W-:Y:S02]  /*55d0*/  @!P0 HADD2.F32 R5, -RZ, R5.H0_H0 ;  /* 0x20000005ff058230 */ /* 0x000fe40000004100 */
[----:B------:R-:W-:Y:S01]  /*55e0*/  @!P0 HADD2.F32 R9, -RZ, R9.H0_H0 ;  /* 0x20000009ff098230 */ /* 0x000fe20000004100 */
[CC--:B------:R-:W-:Y:S02]  /*55f0*/  @!P0 FMUL.FTZ R6, R8.reuse, R4.reuse ;  /* 0x0000000408068220 */ /* 0x0c0fe40000410000 */
[C---:B------:R-:W-:Y:S02]  /*5600*/  @!P0 FMUL.FTZ R4, R5.reuse, R4 ;  /* 0x0000000405048220 */ /* 0x040fe40000410000 */
[-C--:B------:R-:W-:Y:S01]  /*5610*/  @!P0 FFMA.FTZ R21, R5, R9.reuse, -R6 ;  /* 0x0000000905158223 */ /* 0x080fe20000010806 */
[----:B------:R-:W-:Y:S01]  /*5620*/  @!P0 MOV R6, R18 ;  /* 0x0000001200068202 */ /* 0x000fe20000000f00 */
[----:B------:R-:W-:Y:S01]  /*5630*/  @!P0 FFMA.FTZ R4, R8, R9, R4 ;  /* 0x0000000908048223 */ /* 0x000fe20000010004 */
[----:B------:R-:W-:Y:S02]  /*5640*/  @!P0 HADD2.F32 R5, -RZ, R32.H1_H1 ;  /* 0x30000020ff058230 */ /* 0x000fe40000004100 */
[----:B------:R-:W-:Y:S02]  /*5650*/  @!P0 HADD2.F32 R9, -RZ, R59.H0_H0 ;  /* 0x2000003bff098230 */ /* 0x000fe40000004100 */
[----:B------:R-:W-:Y:S01]  /*5660*/  @!P0 F2FP.PACK_AB R4, R4, R21 ;  /* 0x000000150404823e */ /* 0x000fe200000000ff */
[--C-:B------:R-:W-:Y:S02]  /*5670*/  @!P0 HADD2.F32 R8, -RZ, R6.reuse.H1_H1 ;  /* 0x30000006ff088230 */ /* 0x100fe40000004100 */
[----:B------:R-:W-:Y:S01]  /*5680*/  @!P0 HADD2.F32 R6, -RZ, R6.H0_H0 ;  /* 0x20000006ff068230 */ /* 0x000fe20000004100 */
[----:B------:R-:W-:Y:S02]  /*5690*/  @!P0 MOV R17, R4 ;  /* 0x0000000400118202 */ /* 0x000fe40000000f00 */
[-C--:B------:R-:W-:Y:S02]  /*56a0*/  @!P0 FMUL.FTZ R10, R8, R5.reuse ;  /* 0x00000005080a8220 */ /* 0x080fe40000410000 */
[C---:B------:R-:W-:Y:S02]  /*56b0*/  @!P0 FMUL.FTZ R5, R6.reuse, R5 ;  /* 0x0000000506058220 */ /* 0x040fe40000410000 */
[----:B------:R-:W-:Y:S01]  /*56c0*/  @!P0 FFMA.FTZ R20, R6, R9, -R10 ;  /* 0x0000000906148223 */ /* 0x000fe2000001080a */
[----:B------:R-:W-:Y:S01]  /*56d0*/  @!P0 MOV R6, R19 ;  /* 0x0000001300068202 */ /* 0x000fe20000000f00 */
[----:B------:R-:W-:Y:S01]  /*56e0*/  @!P0 FFMA.FTZ R5, R8, R9, R5 ;  /* 0x0000000908058223 */ /* 0x000fe20000010005 */
[----:B------:R-:W-:Y:S03]  /*56f0*/  @!P0 SHF.R.U32.HI R8, RZ, 0x10, R23 ;  /* 0x00000010ff088819 */ /* 0x000fe60000011617 */
[----:B------:R-:W-:Y:S01]  /*5700*/  @!P0 HADD2.F32 R10, -RZ, R6.H1_H1 ;  /* 0x30000006ff0a8230 */ /* 0x000fe20000004100 */
[----:B------:R-:W-:Y:S01]  /*5710*/  @!P0 F2FP.PACK_AB R5, R5, R20 ;  /* 0x000000140505823e */ /* 0x000fe200000000ff */
[----:B------:R-:W-:Y:S02]  /*5720*/  @!P0 HADD2.F32 R9, -RZ, R8.H0_H0 ;  /* 0x20000008ff098230 */ /* 0x000fe40000004100 */
[----:B------:R-:W-:Y:S01]  /*5730*/  @!P0 HADD2.F32 R8, -RZ, R6.H0_H0 ;  /* 0x20000006ff088230 */ /* 0x000fe20000004100 */
[----:B------:R-:W-:Y:S02]  /*5740*/  @!P0 MOV R18, R5 ;  /* 0x0000000500128202 */ /* 0x000fe40000000f00 */
[-C--:B------:R-:W-:Y:S02]  /*5750*/  @!P0 FMUL.FTZ R13, R10, R9.reuse ;  /* 0x000000090a0d8220 */ /* 0x080fe40000410000 */
[C---:B------:R-:W-:Y:S02]  /*5760*/  @!P0 FMUL.FTZ R6, R8.reuse, R9 ;  /* 0x0000000908068220 */ /* 0x040fe40000410000 */
[-C--:B------:R-:W-:Y:S01]  /*5770*/  @!P0 FFMA.FTZ R13, R8, R11.reuse, -R13 ;  /* 0x0000000b080d8223 */ /* 0x080fe2000001080d */
[----:B------:R-:W-:Y:S01]  /*5780*/  @!P0 F2FP.PACK_AB R8, R3, R22 ;  /* 0x000000160308823e */ /* 0x000fe200000000ff */
[----:B------:R-:W-:Y:S03]  /*5790*/  @!P0 FFMA.FTZ R6, R10, R11, R6 ;  /* 0x0000000b0a068223 */ /* 0x000fe60000010006 */
[----:B------:R-:W-:Y:S02]  /*57a0*/  @!P0 MOV R16, R8 ;  /* 0x0000000800108202 */ /* 0x000fe40000000f00 */
[----:B------:R-:W-:Y:S04]  /*57b0*/  @!P0 F2FP.PACK_AB R3, R6, R13 ;  /* 0x0000000d0603823e */ /* 0x000fe800000000ff */
[----:B------:R-:W-:Y:S05]  /*57c0*/  @!P0 MOV R19, R3 ;  /* 0x0000000300138202 */ /* 0x000fea0000000f00 */
[----:B------:R2:W-:Y:S02]  /*57d0*/  ST.E.128 [R14.64], R16 ;  /* 0x000000100e007985 */ /* 0x0005e4000c101d06 */
.L_x_1734:
[----:B------:R-:W-:Y:S05]  /*57e0*/  BSYNC B0 ;  /* 0x0000000000007941 */ /* 0x000fea0003800000 */
.L_x_1733:
[----:B------:R-:W-:Y:S01]  /*57f0*/  ISETP.GE.AND P0, PT, R205, c[0x0][0x1d4], PT ;  /* 0x00007500cd007a0c */ /* 0x000fe20003f06270 */
[----:B------:R-:W-:Y:S01]  /*5800*/  @!UPT UIADD3 URZ, URZ, URZ, URZ ;  /* 0x0000003f3f3ff290 */ /* 0x000fe2000fffe03f */
[----:B------:R-:W-:Y:S11]  /*5810*/  BSSY B0, `(.L_x_1735) ;  /* 0x0000038000007945 */ /* 0x000ff60003800000 */
[----:B------:R-:W-:-:S05]  /*5820*/  @P0 BRA `(.L_x_1736) ;  /* 0x0000036000000947 */ /* 0x000fca0003800000 */
[C---:B---3--:R-:W-:Y:S01]  /*5830*/  LEA R22, P0, R205.reuse, R29, 0x1 ;  /* 0x0000001dcd167211 */ /* 0x048fe200078008ff */
[----:B--2---:R-:W2:Y:S03]  /*5840*/  LDS.128 R8, [R203+0xe080] ;  /* 0x00e08000cb087984 */ /* 0x004ea60000000c00 */
[----:B------:R-:W-:Y:S02]  /*5850*/  LEA.HI.X R23, R205, R35, R216, 0x1, P0 ;  /* 0x00000023cd177211 */ /* 0x000fe400000f0cd8 */
[----:B------:R-:W-:Y:S11]  /*5860*/  ISETP.GE.AND P0, PT, R146, c[0x0][0x27c], PT ;  /* 0x00009f0092007a0c */ /* 0x000ff60003f06270 */
[----:B------:R-:W-:Y:S02]  /*5870*/  @!UPT UIADD3 URZ, URZ, URZ, URZ ;  /* 0x0000003f3f3ff290 */ /* 0x000fe4000fffe03f */
[----:B------:R-:W-:Y:S01]  /*5880*/  @!P0 HADD2.F32 R3, -RZ, R33.H0_H0 ;  /* 0x20000021ff038230 */ /* 0x000fe20000004100 */
[----:B------:R-:W-:Y:S01]  /*5890*/  @!P0 SHF.R.U64 R6, R24, 0x10, R25 ;  /* 0x0000001018068819 */ /* 0x000fe20000001219 */
[----:B------:R-:W-:Y:S01]  /*58a0*/  @!P0 HADD2.F32 R14, -RZ, R59.H1_H1 ;  /* 0x3000003bff0e8230 */ /* 0x000fe20000004100 */
[----:B------:R-:W-:Y:S01]  /*58b0*/  @!P0 SHF.R.U64 R17, R52, 0x10, R53 ;  /* 0x0000001034118819 */ /* 0x000fe20000001235 */
[----:B------:R-:W-:Y:S01]  /*58c0*/  @!P0 HADD2.F32 R19, -RZ, R60.H0_H0 ;  /* 0x2000003cff138230 */ /* 0x000fe20000004100 */
[----:B------:R-:W-:Y:S01]  /*58d0*/  @!P0 SHF.R.U32.HI R15, RZ, 0x10, R25 ;  /* 0x00000010ff0f8819 */ /* 0x000fe20000011619 */
[----:B------:R-:W-:Y:S01]  /*58e0*/  @!P0 HADD2.F32 R6, -RZ, R6.H0_H0 ;  /* 0x20000006ff068230 */ /* 0x000fe20000004100 */
[----:B------:R-:W-:Y:S01]  /*58f0*/  @!P0 SHF.R.U32.HI R21, RZ, 0x10, R53 ;  /* 0x00000010ff158819 */ /* 0x000fe20000011635 */
[----:B------:R-:W-:Y:S02]  /*5900*/  @!P0 HADD2.F32 R17, -RZ, R17.H0_H0 ;  /* 0x20000011ff118230 */ /* 0x000fe40000004100 */
[----:B------:R-:W-:Y:S02]  /*5910*/  @!P0 HADD2.F32 R15, -RZ, R15.H0_H0 ;  /* 0x2000000fff0f8230 */ /* 0x000fe40000004100 */
[----:B------:R-:W-:Y:S01]  /*5920*/  @!P0 HADD2.F32 R21, -RZ, R21.H0_H0 ;  /* 0x20000015ff158230 */ /* 0x000fe20000004100 */
[----:B--2---:R-:W-:Y:S02]  /*5930*/  @!P0 MOV R4, R8 ;  /* 0x0000000800048202 */ /* 0x004fe40000000f00 */
        /* <DEDUP_REMOVED lines=37> */
.L_x_1736:
[----:B------:R-:W-:Y:S05]  /*5b90*/  BSYNC B0 ;  /* 0x0000000000007941 */ /* 0x000fea0003800000 */
.L_x_1735:
[----:B------:R-:W-:Y:S11]  /*5ba0*/  ISETP.GE.AND P0, PT, R204, c[0x0][0x1d4], PT ;  /* 0x00007500cc007a0c */ /* 0x000ff60003f06270 */
[----:B------:R-:W-:Y:S02]  /*5bb0*/  @!UPT UIADD3 URZ, URZ, URZ, URZ ;  /* 0x0000003f3f3ff290 */ /* 0x000fe4000fffe03f */
        /* <DEDUP_REMOVED lines=56> */
.L_x_1717:
        /* <DEDUP_REMOVED lines=21> */
[----:B------:R-:W-:Y:S01]  /*6090*/  CS2R R22, SRZ ;  /* 0x0000000000167805 */ /* 0x000fe2000001ff00 */
[----:B------:R-:W-:Y:S01]  /*60a0*/  CS2R R20, SRZ ;  /* 0x0000000000147805 */ /* 0x000fe2000001ff00 */
        /* <DEDUP_REMOVED lines=13> */
.L_x_1738:
[----:B------:R-:W-:Y:S05]  /*6180*/  BSYNC B0 ;  /* 0x0000000000007941 */ /* 0x000fea0003800000 */
.L_x_1737:
[----:B------:R-:W-:Y:S01]  /*6190*/  IADD3 R13, R143, 0x20, RZ ;  /* 0x000000208f0d7810 */ /* 0x000fe20007ffe0ff */
[----:B-----5:R-:W-:Y:S01]  /*61a0*/  IMAD.MOV.U32 R6, RZ, RZ, R54 ;  /* 0x000000ffff067224 */ /* 0x020fe200078e0036 */
[----:B------:R-:W-:Y:S01]  /*61b0*/  BSSY B0, `(.L_x_1739) ;  /* 0x000003b000007945 */ /* 0x000fe20003800000 */
[----:B-1----:R-:W-:Y:S01]  /*61c0*/  IMAD.MOV.U32 R5, RZ, RZ, R55 ;  /* 0x000000ffff057224 */ /* 0x002fe200078e0037 */
[----:B------:R-:W-:Y:S01]  /*61d0*/  ISETP.GE.AND P5, PT, R13, R82, PT ;  /* 0x000000520d00720c */ /* 0x000fe20003fa6270 */
[----:B------:R-:W-:Y:S01]  /*61e0*/  IMAD.MOV.U32 R4, RZ, RZ, R52 ;  /* 0x000000ffff047224 */ /* 0x000fe200078e0034 */
[----:B------:R-:W-:Y:S01]  /*61f0*/  CS2R R64, SRZ ;  /* 0x0000000000407805 */ /* 0x000fe2000001ff00 */
        /* <DEDUP_REMOVED lines=23> */
[----:B------:R-:W-:Y:S01]  /*6370*/  CS2R R34, SRZ ;  /* 0x0000000000227805 */ /* 0x000fe2000001ff00 */
[----:B------:R-:W-:Y:S01]  /*6380*/  CS2R R32, SRZ ;  /* 0x0000000000207805 */ /* 0x000fe2000001ff00 */
[----:B------:R-:W-:Y:S01]  /*6390*/  PRMT R14, R4, 0x7610, R14 ;  /* 0x00007610040e7816 */ /* 0x000fe2000000000e */
[----:B------:R-:W-:Y:S01]  /*63a0*/  CS2R R26, SRZ ;  /* 0x00000000001a7805 */ /* 0x000fe2000001ff00 */
[----:B------:R-:W-:Y:S01]  /*63b0*/  PRMT R15, R3, 0x5410, R6 ;  /* 0x00005410030f7816 */ /* 0x000fe20000000006 */
[----:B------:R-:W-:Y:S01]  /*63c0*/  CS2R R24, SRZ ;  /* 0x0000000000187805 */ /* 0x000fe2000001ff00 */
        /* <DEDUP_REMOVED lines=25> */
.L_x_1740:
[----:B------:R-:W-:Y:S05]  /*6560*/  BSYNC B0 ;  /* 0x0000000000007941 */ /* 0x000fea0003800000 */
.L_x_1739:
[----:B------:R-:W-:Y:S01]  /*6570*/  IADD3 R74, -R75, c[0x0][0x1d4], RZ ;  /* 0x000075004b4a7a10 */ /* 0x000fe20007ffe1ff */
[----:B-1---5:R-:W-:Y:S01]  /*6580*/  IMAD.MOV.U32 R4, RZ, RZ, R64 ;  /* 0x000000ffff047224 */ /* 0x022fe200078e0040 */
[----:B------:R1:W2:Y:S01]  /*6590*/  SHFL.IDX PT, R77, R80, RZ, 0x181f ;  /* 0x00181fff504d7589 */ /* 0x0002a200000e0000 */
[----:B------:R-:W-:Y:S01]  /*65a0*/  IMAD.MOV.U32 R3, RZ, RZ, R65 ;  /* 0x000000ffff037224 */ /* 0x000fe200078e0041 */
[----:B------:R-:W-:Y:S01]  /*65b0*/  BSSY B1, `(.L_x_1741) ;  /* 0x000010e000017945 */ /* 0x000fe20003800000 */
[----:B------:R-:W-:Y:S02]  /*65c0*/  IMAD.MOV.U32 R6, RZ, RZ, R66 ;  /* 0x000000ffff067224 */ /* 0x000fe400078e0042 */
[----:B------:R-:W-:Y:S01]  /*65d0*/  IMAD.MOV.U32 R5, RZ, RZ, R67 ;  /* 0x000000ffff057224 */ /* 0x000fe200078e0043 */
[----:B------:R-:W-:Y:S01]  /*65e0*/  PRMT R70, R4, 0x5410, R3 ;  /* 0x0000541004467816 */ /* 0x000fe20000000003 */
[----:B------:R-:W-:Y:S01]  /*65f0*/  IMAD.MOV.U32 R4, RZ, RZ, R60 ;  /* 0x000000ffff047224 */ /* 0x000fe200078e003c */
[----:B------:R1:W3:Y:S01]  /*6600*/  SHFL.IDX PT, R76, R81, RZ, 0x181f ;  /* 0x00181fff514c7589 */ /* 0x0002e200000e0000 */
[----:B------:R-:W-:Y:S01]  /*6610*/  IMAD.MOV.U32 R3, RZ, RZ, R61 ;  /* 0x000000ffff037224 */ /* 0x000fe200078e003d */
[----:B------:R-:W-:Y:S01]  /*6620*/  PRMT R71, R6, 0x5410, R5 ;  /* 0x0000541006477816 */ /* 0x000fe20000000005 */
[----:B------:R-:W-:Y:S01]  /*6630*/  IMAD.MOV.U32 R5, RZ, RZ, R63 ;  /* 0x000000ffff057224 */ /* 0x000fe200078e003f */
[----:B------:R-:W-:Y:S02]  /*6640*/  MOV R6, R62 ;  /* 0x0000003e00067202 */ /* 0x000fe40000000f00 */
[----:B------:R-:W-:Y:S01]  /*6650*/  PRMT R68, R4, 0x5410, R3 ;  /* 0x0000541004447816 */ /* 0x000fe20000000003 */
[----:B------:R-:W-:Y:S01]  /*6660*/  IMAD.MOV.U32 R4, RZ, RZ, R32 ;  /* 0x000000ffff047224 */ /* 0x000fe200078e0020 */
[----:B------:R-:W-:Y:S02]  /*6670*/  MOV R3, R33 ;  /* 0x0000002100037202 */ /* 0x000fe40000000f00 */
[----:B------:R-:W-:Y:S01]  /*6680*/  PRMT R69, R6, 0x5410, R5 ;  /* 0x0000541006457816 */ /* 0x000fe20000000005 */
[----:B------:R-:W-:Y:S01]  /*6690*/  IMAD.MOV.U32 R5, RZ, RZ, R35 ;  /* 0x000000ffff057224 */ /* 0x000fe200078e0023 */
[----:B------:R-:W-:Y:S01]  /*66a0*/  PRMT R37, R4, 0x5410, R3 ;  /* 0x0000541004257816 */ /* 0x000fe20000000003 */
[----:B------:R-:W-:Y:S01]  /*66b0*/  IMAD.MOV.U32 R4, RZ, RZ, R26 ;  /* 0x000000ffff047224 */ /* 0x000fe200078e001a */
[----:B------:R-:W-:Y:S01]  /*66c0*/  MOV R6, R34 ;  /* 0x0000002200067202 */ /* 0x000fe20000000f00 */
[----:B------:R-:W-:Y:S03]  /*66d0*/  IMAD.MOV.U32 R3, RZ, RZ, R27 ;  /* 0x000000ffff037224 */ /* 0x000fe600078e001b */
[----:B------:R-:W-:Y:S02]  /*66e0*/  PRMT R38, R6, 0x5410, R5 ;  /* 0x0000541006267816 */ /* 0x000fe40000000005 */
[----:B------:R-:W-:Y:S02]  /*66f0*/  PRMT R36, R4, 0x5410, R3 ;  /* 0x0000541004247816 */ /* 0x000fe40000000003 */
[----:B------:R-:W-:Y:S04]  /*6700*/  MOV R3, R24 ;  /* 0x0000001800037202 */ /* 0x000fe80000000f00 */
[----:B------:R-:W-:Y:S01]  /*6710*/  PRMT R31, R3, 0x7610, R31 ;  /* 0x00007610031f7816 */ /* 0x000fe2000000001f */
[----:B------:R-:W-:Y:S05]  /*6720*/  IMAD.MOV.U32 R3, RZ, RZ, R25 ;  /* 0x000000ffff037224 */ /* 0x000fea00078e0019 */
[----:B------:R-:W-:Y:S01]  /*6730*/  PRMT R31, R31, 0x5410, R3 ;  /* 0x000054101f1f7816 */ /* 0x000fe20000000003 */
[----:B------:R-:W-:-:S05]  /*6740*/  @P4 BRA `(.L_x_1742) ;  /* 0x00000f4000004947 */ /* 0x000fca0003800000 */
[----:B-123--:R-:W-:Y:S01]  /*6750*/  ISETP.GE.AND P0, PT, R140, c[0x0][0x1d4], PT ;  /* 0x000075008c007a0c */ /* 0x00efe20003f06270 */
[----:B------:R-:W-:Y:S01]  /*6760*/  BSSY B0, `(.L_x_1743) ;  /* 0x0000079000007945 */ /* 0x000fe20003800000 */
[----:B------:R-:W-:Y:S11]  /*6770*/  SHF.R.U32.HI R159, RZ, 0x3, R223 ;  /* 0x00000003ff9f7819 */ /* 0x000ff600000116df */
[----:B------:R-:W-:-:S05]  /*6780*/  @P0 BRA `(.L_x_1744) ;  /* 0x0000076000000947 */ /* 0x000fca0003800000 */
[----:B------:R-:W-:Y:S01]  /*6790*/  SEL R3, R75, R74, !P1 ;  /* 0x0000004a4b037207 */ /* 0x000fe20004800000 */
[----:B------:R-:W1:Y:S01]  /*67a0*/  LDS.128 R16, [R123+0xa080] ;  /* 0x00a080007b107984 */ /* 0x000e620000000c00 */
[----:B------:R-:W-:Y:S02]  /*67b0*/  ISETP.GE.AND P0, PT, R140, c[0x0][0x27c], PT ;  /* 0x00009f008c007a0c */ /* 0x000fe40003f06270 */
[----:B------:R-:W-:Y:S04]  /*67c0*/  SHF.R.S32.HI R4, RZ, 0x1f, R3 ;  /* 0x0000001fff047819 */ /* 0x000fe80000011403 */
[----:B------:R-:W-:Y:S04]  /*67d0*/  LEA.HI R3, R4, R3, RZ, 0x4 ;  /* 0x0000000304037211 */ /* 0x000fe800078f20ff */
[----:B------:R-:W-:Y:S03]  /*67e0*/  LEA.HI.SX32 R3, R3, R73, 0x1c ;  /* 0x0000004903037211 */ /* 0x000fe600078fe2ff */
[----:B------:R-:W-:Y:S01]  /*67f0*/  @!P0 SHF.R.U32.HI R43, RZ, 0x10, R45 ;  /* 0x00000010ff2b8819 */ /* 0x000fe2000001162d */
[----:B------:R-:W-:Y:S01]  /*6800*/  @!P0 HADD2.F32 R40, -RZ, R14.H1_H1 ;  /* 0x3000000eff288230 */ /* 0x000fe20000004100 */
[----:B------:R-:W-:Y:S01]  /*6810*/  SHF.R.S32.HI R4, RZ, 0x1f, R3 ;  /* 0x0000001fff047819 */ /* 0x000fe20000011403 */
[----:B------:R-:W-:Y:S01]  /*6820*/  @!P0 HADD2.F32 R41, -RZ, R28.H1_H1 ;  /* 0x3000001cff298230 */ /* 0x000fe20000004100 */
[----:B------:R-:W-:Y:S01]  /*6830*/  SHF.L.U32 R78, R3, 0x3, RZ ;  /* 0x00000003034e7819 */ /* 0x000fe200000006ff */
[----:B------:R-:W-:Y:S01]  /*6840*/  @!P0 HADD2.F32 R43, -RZ, R43.H0_H0 ;  /* 0x2000002bff2b8230 */ /* 0x000fe20000004100 */
[----:B------:R-:W-:Y:S02]  /*6850*/  LEA.HI R4, R4, R3, RZ, 0x3 ;  /* 0x0000000304047211 */ /* 0x000fe400078f18ff */
[----:B------:R-:W-:Y:S02]  /*6860*/  @!P0 SHF.R.U64 R8, R8, 0x10, R9 ;  /* 0x0000001008088819 */ /* 0x000fe40000001209 */
[----:B------:R-:W-:Y:S02]  /*6870*/  SHF.R.S32.HI R3, RZ, 0x3, R4 ;  /* 0x00000003ff037819 */ /* 0x000fe40000011404 */
[----:B------:R-:W-:Y:S01]  /*6880*/  LOP3.LUT R4, R223, 0x38, R78, 0xf8, !PT ;  /* 0x00000038df047812 */ /* 0x000fe200078ef84e */
[----:B------:R-:W-:Y:S01]  /*6890*/  @!P0 HADD2.F32 R8, -RZ, R8.H0_H0 ;  /* 0x20000008ff088230 */ /* 0x000fe20000004100 */
[----:B------:R-:W-:Y:S01]  /*68a0*/  @!P0 SHF.R.U64 R44, R44, 0x10, R45 ;  /* 0x000000102c2c8819 */ /* 0x000fe2000000122d */
[----:B------:R-:W-:Y:S01]  /*68b0*/  IMAD R3, R3, 0xc00, R7 ;  /* 0x00000c0003037824 */ /* 0x000fe200078e0207 */
[----:B------:R-:W-:Y:S02]  /*68c0*/  LOP3.LUT R4, R4, R159, RZ, 0x3c, !PT ;  /* 0x0000009f04047212 */ /* 0x000fe400078e3cff */
[----:B------:R-:W-:Y:S03]  /*68d0*/  @!P0 SHF.R.U64 R46, R46, 0x10, R47 ;  /* 0x000000102e2e8819 */ /* 0x000fe6000000122f */
[----:B------:R-:W-:Y:S01]  /*68e0*/  IMAD.IADD R3, R3, 0x1, R4 ;  /* 0x0000000103037824 */ /* 0x000fe200078e0204 */
[----:B------:R-:W-:Y:S01]  /*68f0*/  @!P0 HADD2.F32 R4, -RZ, R14.H0_H0 ;  /* 0x2000000eff048230 */ /* 0x000fe20000004100 */
[----:B------:R-:W-:Y:S01]  /*6900*/  @!P0 SHF.R.U32.HI R14, RZ, 0x10, R9 ;  /* 0x00000010ff0e8819 */ /* 0x000fe20000011609 */
[----:B-1----:R-:W-:Y:S02]  /*6910*/  @!P0 IMAD.MOV.U32 R13, RZ, RZ, R16 ;  /* 0x000000ffff0d8224 */ /* 0x002fe400078e0010 */
[----:B------:R-:W-:Y:S02]  /*6920*/  SHF.L.U32 R3, R3, 0x1, RZ ;  /* 0x0000000103037819 */ /* 0x000fe400000006ff */
[----:B------:R-:W-:Y:S02]  /*6930*/  @!P0 HADD2.F32 R9, -RZ, R14.H0_H0 ;  /* 0x2000000eff098230 */ /* 0x000fe40000004100 */
[----:B------:R-:W-:Y:S01]  /*6940*/  @!P0 HADD2.F32 R5, -RZ, R13.H0_H0 ;  /* 0x2000000dff058230 */ /* 0x000fe20000004100 */
[----:B------:R1:W2:Y:S04]  /*6950*/  LDS.128 R48, [R3+0xa080] ;  /* 0x00a0800003307984 */ /* 0x0002a80000000c00 */
[C---:B-1----:R-:W-:Y:S02]  /*6960*/  @!P0 FMUL.FTZ R3, R5.reuse, R4 ;  /* 0x0000000405038220 */ /* 0x042fe40000410000 */
[----:B--2---:R-:W-:Y:S01]  /*6970*/  @!P0 IMAD.MOV.U32 R42, RZ, RZ, R49 ;  /* 0x000000ffff2a8224 */ /* 0x004fe200078e0031 */
[----:B------:R-:W-:Y:S05]  /*6980*/  @!P0 MOV R56, R48 ;  /* 0x0000003000388202 */ /* 0x000fea0000000f00 */
[--C-:B------:R-:W-:Y:S02]  /*6990*/  @!P0 HADD2.F32 R6, -RZ, R56.reuse.H0_H0 ;  /* 0x20000038ff068230 */ /* 0x100fe40000004100 */
[----:B------:R-:W-:Y:S03]  /*69a0*/  @!P0 HADD2.F32 R14, -RZ, R56.H1_H1 ;  /* 0x30000038ff0e8230 */ /* 0x000fe60000004100 */
[C---:B------:R-:W-:Y:S02]  /*69b0*/  @!P0 FMUL.FTZ R4, R6.reuse, R4 ;  /* 0x0000000406048220 */ /* 0x040fe40000410000 */
[-C--:B------:R-:W-:Y:S01]  /*69c0*/  @!P0 FFMA.FTZ R3, R6, R40.reuse, R3 ;  /* 0x0000002806038223 */ /* 0x080fe20000010003 */
[----:B------:R-:W-:Y:S01]  /*69d0*/  @!P0 MOV R6, R17 ;  /* 0x0000001100068202 */ /* 0x000fe20000000f00 */
[----:B------:R-:W-:Y:S01]  /*69e0*/  @!P0 FFMA.FTZ R79, R5, R40, -R4 ;  /* 0x00000028054f8223 */ /* 0x000fe20000010804 */
[----:B------:R-:W-:Y:S02]  /*69f0*/  @!P0 HADD2.F32 R5, -RZ, R15.H0_H0 ;  /* 0x2000000fff058230 */ /* 0x000fe40000004100 */
[----:B------:R-:W-:Y:S02]  /*6a00*/  @!P0 HADD2.F32 R40, -RZ, R42.H0_H0 ;  /* 0x2000002aff288230 */ /* 0x000fe40000004100 */
[----:B------:R-:W-:Y:S02]  /*6a10*/  @!P0 HADD2.F32 R4, -RZ, R6.H0_H0 ;  /* 0x20000006ff048230 */ /* 0x000fe40000004100 */
[----:B------:R-:W-:Y:S01]  /*6a20*/  @!P0 HADD2.F32 R42, -RZ, R42.H1_H1 ;  /* 0x3000002aff2a8230 */ /* 0x000fe20000004100 */
[-C--:B------:R-:W-:Y:S01]  /*6a30*/  @!P0 FMUL.FTZ R45, R40, R5.reuse ;  /* 0x00000005282d8220 */ /* 0x080fe20000410000 */
[----:B------:R-:W-:Y:S01]  /*6a40*/  @!P0 HADD2.F32 R6, -RZ, R6.H1_H1 ;  /* 0x30000006ff068230 */ /* 0x000fe20000004100 */
[C---:B------:R-:W-:Y:S02]  /*6a50*/  @!P0 FMUL.FTZ R5, R4.reuse, R5 ;  /* 0x0000000504058220 */ /* 0x040fe40000410000 */
[----:B------:R-:W-:Y:S02]  /*6a60*/  @!P0 FFMA.FTZ R45, R4, R41, -R45 ;  /* 0x00000029042d8223 */ /* 0x000fe4000001082d */
[----:B------:R-:W-:Y:S04]  /*6a70*/  @!P0 FMUL.FTZ R4, R42, R9 ;  /* 0x000000092a048220 */ /* 0x000fe80000410000 */
[C---:B------:R-:W-:Y:S02]  /*6a80*/  @!P0 FFMA.FTZ R4, R6.reuse, R43, -R4 ;  /* 0x0000002b06048223 */ /* 0x040fe40000010804 */
[----:B------:R-:W-:Y:S01]  /*6a90*/  @!P0 FMUL.FTZ R6, R6, R9 ;  /* 0x0000000906068220 */ /* 0x000fe20000410000 */
[----:B------:R-:W-:Y:S01]  /*6aa0*/  @!P0 HADD2.F32 R9, -RZ, R44.H0_H0 ;  /* 0x2000002cff098230 */ /* 0x000fe20000004100 */
[----:B------:R-:W-:Y:S01]  /*6ab0*/  @!P0 IMAD.MOV.U32 R44, RZ, RZ, R50 ;  /* 0x000000ffff2c8224 */ /* 0x000fe200078e0032 */
[----:B------:R-:W-:Y:S01]  /*6ac0*/  @!P0 F2FP.PACK_AB R56, R4, R45 ;  /* 0x0000002d0438823e */ /* 0x000fe200000000ff */
[----:B------:R-:W-:Y:S01]  /*6ad0*/  @!P0 HADD2.F32 R4, -RZ, R13.H1_H1 ;  /* 0x3000000dff048230 */ /* 0x000fe20000004100 */
[----:B------:R-:W-:Y:S02]  /*6ae0*/  @!P0 FMUL.FTZ R13, R14, R8 ;  /* 0x000000080e0d8220 */ /* 0x000fe40000410000 */
[----:B------:R-:W-:Y:S02]  /*6af0*/  @!P0 MOV R17, R56 ;  /* 0x0000003800118202 */ /* 0x000fe40000000f00 */
[CC--:B------:R-:W-:Y:S02]  /*6b00*/  @!P0 FFMA.FTZ R13, R4.reuse, R9.reuse, -R13 ;  /* 0x00000009040d8223 */ /* 0x0c0fe4000001080d */
[----:B------:R-:W-:Y:S01]  /*6b10*/  @!P0 FMUL.FTZ R4, R4, R8 ;  /* 0x0000000804048220 */ /* 0x000fe20000410000 */
[----:B------:R-:W-:Y:S01]  /*6b20*/  @!P0 HADD2.F32 R8, -RZ, R15.H1_H1 ;  /* 0x3000000fff088230 */ /* 0x000fe20000004100 */
[----:B------:R-:W-:Y:S01]  /*6b30*/  @!P0 SHF.R.U64 R15, R10, 0x10, R11 ;  /* 0x000000100a0f8819 */ /* 0x000fe2000000120b */
[----:B------:R-:W-:Y:S01]  /*6b40*/  @!P0 HADD2.F32 R10, -RZ, R28.H0_H0 ;  /* 0x2000001cff0a8230 */ /* 0x000fe20000004100 */
[----:B------:R-:W-:Y:S01]  /*6b50*/  @!P0 FFMA.FTZ R4, R14, R9, R4 ;  /* 0x000000090e048223 */ /* 0x000fe20000010004 */
[----:B------:R-:W-:Y:S01]  /*6b60*/  @!P0 F2FP.PACK_AB R45, R13, R79 ;  /* 0x0000004f0d2d823e */ /* 0x000fe200000000ff */
[----:B------:R-:W-:Y:S01]  /*6b70*/  @!P0 FFMA.FTZ R5, R40, R41, R5 ;  /* 0x0000002928058223 */ /* 0x000fe20000010005 */
[----:B------:R-:W-:Y:S01]  /*6b80*/  @!P0 MOV R13, R18 ;  /* 0x00000012000d8202 */ /* 0x000fe20000000f00 */
[----:B------:R-:W-:Y:S01]  /*6b90*/  @!P0 FFMA.FTZ R6, R42, R43, R6 ;  /* 0x0000002b2a068223 */ /* 0x000fe20000010006 */
[----:B------:R-:W-:Y:S01]  /*6ba0*/  @!P0 HADD2.F32 R40, -RZ, R44.H0_H0 ;  /* 0x2000002cff288230 */ /* 0x000fe20000004100 */
[----:B------:R-:W-:Y:S01]  /*6bb0*/  @!P0 IMAD.MOV.U32 R16, RZ, RZ, R45 ;  /* 0x000000ffff108224 */ /* 0x000fe200078e002d */
[----:B------:R-:W-:Y:S01]  /*6bc0*/  @!P0 HADD2.F32 R41, -RZ, R57.H0_H0 ;  /* 0x20000039ff298230 */ /* 0x000fe20000004100 */
[----:B------:R-:W-:Y:S01]  /*6bd0*/  @!P0 SHF.R.U32.HI R14, RZ, 0x10, R11 ;  /* 0x00000010ff0e8819 */ /* 0x000fe2000001160b */
[----:B------:R-:W-:Y:S01]  /*6be0*/  @!P0 HADD2.F32 R9, -RZ, R13.H0_H0 ;  /* 0x2000000dff098230 */ /* 0x000fe20000004100 */
[-C--:B------:R-:W-:Y:S01]  /*6bf0*/  @!P0 FMUL.FTZ R42, R40, R8.reuse ;  /* 0x00000008282a8220 */ /* 0x080fe20000410000 */
[----:B------:R-:W-:Y:S02]  /*6c00*/  @!P0 MOV R11, R19 ;  /* 0x00000013000b8202 */ /* 0x000fe40000000f00 */
[----:B------:R-:W-:Y:S01]  /*6c10*/  @!P0 SHF.R.U32.HI R43, RZ, 0x10, R47 ;  /* 0x00000010ff2b8819 */ /* 0x000fe2000001162f */
[C---:B------:R-:W-:Y:S01]  /*6c20*/  @!P0 FFMA.FTZ R79, R9.reuse, R41, -R42 ;  /* 0x00000029094f8223 */ /* 0x040fe2000001082a */
[----:B------:R-:W-:Y:S01]  /*6c30*/  @!P0 MOV R42, R51 ;  /* 0x00000033002a8202 */ /* 0x000fe20000000f00 */
[----:B------:R-:W-:Y:S01]  /*6c40*/  @!P0 FMUL.FTZ R8, R9, R8 ;  /* 0x0000000809088220 */ /* 0x000fe20000410000 */
[----:B------:R-:W-:Y:S01]  /*6c50*/  @!P0 HADD2.F32 R9, -RZ, R11.H0_H0 ;  /* 0x2000000bff098230 */ /* 0x000fe20000004100 */
[----:B------:R-:W-:Y:S01]  /*6c60*/  @!P0 F2FP.PACK_AB R5, R6, R5 ;  /* 0x000000050605823e */ /* 0x000fe200000000ff */
[----:B------:R-:W-:Y:S01]  /*6c70*/  @!P0 HADD2.F32 R28, -RZ, R14.H0_H0 ;  /* 0x2000000eff1c8230 */ /* 0x000fe20000004100 */
[----:B------:R-:W-:Y:S01]  /*6c80*/  @!P0 FFMA.FTZ R8, R40, R41, R8 ;  /* 0x0000002928088223 */ /* 0x000fe20000010008 */
[--C-:B------:R-:W-:Y:S02]  /*6c90*/  @!P0 HADD2.F32 R40, -RZ, R42.reuse.H0_H0 ;  /* 0x2000002aff288230 */ /* 0x100fe40000004100 */
[----:B------:R-:W-:Y:S01]  /*6ca0*/  @!P0 IMAD.MOV.U32 R49, RZ, RZ, R5 ;  /* 0x000000ffff318224 */ /* 0x000fe200078e0005 */
[----:B------:R-:W-:Y:S02]  /*6cb0*/  @!P0 HADD2.F32 R41, -RZ, R57.H1_H1 ;  /* 0x30000039ff298230 */ /* 0x000fe40000004100 */
[-C--:B------:R-:W-:Y:S01]  /*6cc0*/  @!P0 FMUL.FTZ R45, R40, R10.reuse ;  /* 0x0000000a282d8220 */ /* 0x080fe20000410000 */
[----:B------:R-:W-:Y:S01]  /*6cd0*/  @!P0 HADD2.F32 R42, -RZ, R42.H1_H1 ;  /* 0x3000002aff2a8230 */ /* 0x000fe20000004100 */
[C---:B------:R-:W-:Y:S01]  /*6ce0*/  @!P0 FMUL.FTZ R10, R9.reuse, R10 ;  /* 0x0000000a090a8220 */ /* 0x040fe20000410000 */
[----:B------:R-:W-:Y:S01]  /*6cf0*/  @!P0 HADD2.F32 R43, -RZ, R43.H0_H0 ;  /* 0x2000002bff2b8230 */ /* 0x000fe20000004100 */
[----:B------:R-:W-:Y:S01]  /*6d00*/  @!P0 FFMA.FTZ R45, R9, R41, -R45 ;  /* 0x00000029092d8223 */ /* 0x000fe2000001082d */
[----:B------:R-:W-:Y:S01]  /*6d10*/  @!P0 HADD2.F32 R11, -RZ, R11.H1_H1 ;  /* 0x3000000bff0b8230 */ /* 0x000fe20000004100 */
[-C--:B------:R-:W-:Y:S01]  /*6d20*/  @!P0 FMUL.FTZ R9, R42, R28.reuse ;  /* 0x0000001c2a098220 */ /* 0x080fe20000410000 */
[----:B------:R-:W-:Y:S02]  /*6d30*/  @!P0 HADD2.F32 R14, -RZ, R15.H0_H0 ;  /* 0x2000000fff0e8230 */ /* 0x000fe40000004100 */
[----:B------:R-:W-:Y:S01]  /*6d40*/  @!P0 HADD2.F32 R15, -RZ, R44.H1_H1 ;  /* 0x3000002cff0f8230 */ /* 0x000fe20000004100 */
[C---:B------:R-:W-:Y:S01]  /*6d50*/  @!P0 FFMA.FTZ R44, R11.reuse, R43, -R9 ;  /* 0x0000002b0b2c8223 */ /* 0x040fe20000010809 */
[----:B------:R-:W-:Y:S01]  /*6d60*/  @!P0 HADD2.F32 R9, -RZ, R13.H1_H1 ;  /* 0x3000000dff098230 */ /* 0x000fe20000004100 */
[----:B------:R-:W-:Y:S01]  /*6d70*/  @!P0 FMUL.FTZ R11, R11, R28 ;  /* 0x0000001c0b0b8220 */ /* 0x000fe20000410000 */
[----:B------:R-:W-:Y:S01]  /*6d80*/  @!P0 HADD2.F32 R28, -RZ, R46.H0_H0 ;  /* 0x2000002eff1c8230 */ /* 0x000fe20000004100 */
[----:B------:R-:W-:Y:S01]  /*6d90*/  @!P0 FMUL.FTZ R13, R15, R14 ;  /* 0x0000000e0f0d8220 */ /* 0x000fe20000410000 */
[----:B------:R-:W-:Y:S03]  /*6da0*/  @!P0 F2FP.PACK_AB R44, R44, R45 ;  /* 0x0000002d2c2c823e */ /* 0x000fe600000000ff */
[C---:B------:R-:W-:Y:S01]  /*6db0*/  @!P0 FFMA.FTZ R13, R9.reuse, R28, -R13 ;  /* 0x0000001c090d8223 */ /* 0x040fe2000001080d */
[----:B------:R-:W-:Y:S01]  /*6dc0*/  @!P0 MOV R19, R44 ;  /* 0x0000002c00138202 */ /* 0x000fe20000000f00 */
[----:B------:R-:W-:Y:S03]  /*6dd0*/  @!P0 FMUL.FTZ R9, R9, R14 ;  /* 0x0000000e09098220 */ /* 0x000fe60000410000 */
[----:B------:R-:W-:Y:S01]  /*6de0*/  @!P0 F2FP.PACK_AB R14, R13, R79 ;  /* 0x0000004f0d0e823e */ /* 0x000fe200000000ff */
[----:B------:R-:W-:Y:S01]  /*6df0*/  @!P0 FFMA.FTZ R9, R15, R28, R9 ;  /* 0x0000001c0f098223 */ /* 0x000fe20000010009 */
[----:B------:R-:W-:Y:S01]  /*6e00*/  @!P0 F2FP.PACK_AB R13, R4, R3 ;  /* 0x00000003040d823e */ /* 0x000fe200000000ff */
[----:B------:R-:W-:Y:S02]  /*6e10*/  @!P0 FFMA.FTZ R10, R40, R41, R10 ;  /* 0x00000029280a8223 */ /* 0x000fe4000001000a */
[----:B------:R-:W-:Y:S01]  /*6e20*/  @!P0 FFMA.FTZ R11, R42, R43, R11 ;  /* 0x0000002b2a0b8223 */ /* 0x000fe2000001000b */
[----:B------:R-:W-:Y:S01]  /*6e30*/  @!P0 F2FP.PACK_AB R4, R9, R8 ;  /* 0x000000080904823e */ /* 0x000fe200000000ff */
[----:B------:R-:W-:Y:S01]  /*6e40*/  @!P0 IMAD.MOV.U32 R18, RZ, RZ, R14 ;  /* 0x000000ffff128224 */ /* 0x000fe200078e000e */
[----:B------:R-:W-:Y:S02]  /*6e50*/  @!P0 MOV R48, R13 ;  /* 0x0000000d00308202 */ /* 0x000fe40000000f00 */
[----:B------:R-:W-:Y:S02]  /*6e60*/  @!P0 F2FP.PACK_AB R3, R11, R10 ;  /* 0x0000000a0b03823e */ /* 0x000fe400000000ff */
[----:B------:R-:W-:Y:S02]  /*6e70*/  @!P0 MOV R50, R4 ;  /* 0x0000000400328202 */ /* 0x000fe40000000f00 */
[----:B------:R-:W-:Y:S02]  /*6e80*/  @!P0 MOV R51, R3 ;  /* 0x0000000300338202 */ /* 0x000fe40000000f00 */
[C---:B------:R-:W-:Y:S04]  /*6e90*/  LEA R4, P0, R86.reuse, R76, 0x1 ;  /* 0x0000004c56047211 */ /* 0x040fe800078008ff */
[----:B------:R-:W-:Y:S02]  /*6ea0*/  LEA.HI.X R5, R86, R77, R102, 0x1, P0 ;  /* 0x0000004d56057211 */ /* 0x000fe400000f0c66 */
[C---:B------:R-:W-:Y:S03]  /*6eb0*/  ISETP.GE.AND P0, PT, R78.reuse, c[0x0][0x1d4], PT ;  /* 0x000075004e007a0c */ /* 0x040fe60003f06270 */
[----:B------:R1:W-:Y:S10]  /*6ec0*/  ST.E.128 [R4.64], R16 ;  /* 0x0000001004007985 */ /* 0x0003f4000c101d06 */
[----:B------:R-:W-:Y:S05]  /*6ed0*/  @!P0 IMAD.WIDE R8, R78, 0x2, R76 ;  /* 0x000000024e088825 */ /* 0x000fea00078e024c */
[----:B------:R1:W-:Y:S02]  /*6ee0*/  @!P0 ST.E.128 [R8.64], R48 ;  /* 0x0000003008008985 */ /* 0x0003e4000c101d06 */
.L_x_1744:
[----:B------:R-:W-:Y:S05]  /*6ef0*/  BSYNC B0 ;  /* 0x0000000000007941 */ /* 0x000fea0003800000 */
.L_x_1743:
[----:B------:R-:W-:Y:S11]  /*6f00*/  ISETP.GE.AND P0, PT, R142, c[0x0][0x1d4], PT ;  /* 0x000075008e007a0c */ /* 0x000ff60003f06270 */
[----:B------:R-:W-:Y:S02]  /*6f10*/  @!UPT UIADD3 URZ, URZ, URZ, URZ ;  /* 0x0000003f3f3ff290 */ /* 0x000fe4000fffe03f */
[----:B------:R-:W-:-:S05]  /*6f20*/  @P0 BRA `(.L_x_1742) ;  /* 0x0000076000000947 */ /* 0x000fca0003800000 */
[----:B------:R-:W-:Y:S01]  /*6f30*/  SEL R3, R75, R74, !P2 ;  /* 0x0000004a4b037207 */ /* 0x000fe20005000000 */
[----:B-1----:R-:W1:Y:S01]  /*6f40*/  LDS.128 R16, [R121+0xa080] ;  /* 0x00a0800079107984 */ /* 0x002e620000000c00 */
[----:B------:R-:W-:Y:S02]  /*6f50*/  ISETP.GE.AND P0, PT, R142, c[0x0][0x27c], PT ;  /* 0x00009f008e007a0c */ /* 0x000fe40003f06270 */
[----:B------:R-:W-:Y:S04]  /*6f60*/  SHF.R.S32.HI R4, RZ, 0x1f, R3 ;  /* 0x0000001fff047819 */ /* 0x000fe80000011403 */
[----:B------:R-:W-:Y:S04]  /*6f70*/  LEA.HI R3, R4, R3, RZ, 0x4 ;  /* 0x0000000304037211 */ /* 0x000fe800078f20ff */
[----:B------:R-:W-:Y:S03]  /*6f80*/  LEA.HI.SX32 R3, R3, R72, 0x1c ;  /* 0x0000004803037211 */ /* 0x000fe600078fe2ff */
[----:B------:R-:W-:Y:S01]  /*6f90*/  @!P0 SHF.R.U32.HI R10, RZ, 0x10, R21 ;  /* 0x00000010ff0a8819 */ /* 0x000fe20000011615 */
[--C-:B------:R-:W-:Y:S01]  /*6fa0*/  @!P0 HADD2.F32 R11, -RZ, R58.reuse.H0_H0 ;  /* 0x2000003aff0b8230 */ /* 0x100fe20000004100 */
[----:B------:R-:W-:Y:S01]  /*6fb0*/  SHF.R.S32.HI R4, RZ, 0x1f, R3 ;  /* 0x0000001fff047819 */ /* 0x000fe20000011403 */
[----:B------:R-:W-:Y:S01]  /*6fc0*/  @!P0 HADD2.F32 R14, -RZ, R58.H1_H1 ;  /* 0x3000003aff0e8230 */ /* 0x000fe20000004100 */
[----:B------:R-:W-:Y:S01]  /*6fd0*/  SHF.L.U32 R46, R3, 0x3, RZ ;  /* 0x00000003032e7819 */ /* 0x000fe200000006ff */
[----:B------:R-:W-:Y:S01]  /*6fe0*/  @!P0 HADD2.F32 R10, -RZ, R10.H0_H0 ;  /* 0x2000000aff0a8230 */ /* 0x000fe20000004100 */
[----:B------:R-:W-:Y:S02]  /*6ff0*/  LEA.HI R4, R4, R3, RZ, 0x3 ;  /* 0x0000000304047211 */ /* 0x000fe400078f18ff */
[----:B------:R-:W-:Y:S02]  /*7000*/  @!P0 SHF.R.U32.HI R44, RZ, 0x10, R53 ;  /* 0x00000010ff2c8819 */ /* 0x000fe40000011635 */
[----:B------:R-:W-:Y:S02]  /*7010*/  SHF.R.S32.HI R3, RZ, 0x3, R4 ;  /* 0x00000003ff037819 */ /* 0x000fe40000011404 */
[----:B------:R-:W-:Y:S02]  /*7020*/  LOP3.LUT R4, R223, 0x38, R46, 0xf8, !PT ;  /* 0x00000038df047812 */ /* 0x000fe400078ef82e */
[----:B------:R-:W-:Y:S01]  /*7030*/  @!P0 SHF.R.U64 R9, R20, 0x10, R21 ;  /* 0x0000001014098819 */ /* 0x000fe20000001215 */
[----:B------:R-:W-:Y:S01]  /*7040*/  IMAD R3, R3, 0xc00, R7 ;  /* 0x00000c0003037824 */ /* 0x000fe200078e0207 */
[----:B------:R-:W-:Y:S01]  /*7050*/  LOP3.LUT R4, R4, R159, RZ, 0x3c, !PT ;  /* 0x0000009f04047212 */ /* 0x000fe200078e3cff */
[----:B------:R-:W-:Y:S01]  /*7060*/  @!P0 HADD2.F32 R20, -RZ, R44.H0_H0 ;  /* 0x2000002cff148230 */ /* 0x000fe20000004100 */
[----:B------:R-:W-:Y:S01]  /*7070*/  @!P0 SHF.R.U64 R45, R52, 0x10, R53 ;  /* 0x00000010342d8819 */ /* 0x000fe20000001235 */
[----:B------:R-:W-:Y:S02]  /*7080*/  @!P0 HADD2.F32 R9, -RZ, R9.H0_H0 ;  /* 0x20000009ff098230 */ /* 0x000fe40000004100 */
[----:B------:R-:W-:Y:S01]  /*7090*/  IMAD.IADD R3, R3, 0x1, R4 ;  /* 0x0000000103037824 */ /* 0x000fe200078e0204 */
[----:B------:R-:W-:Y:S01]  /*70a0*/  @!P0 HADD2.F32 R4, -RZ, R29.H0_H0 ;  /* 0x2000001dff048230 */ /* 0x000fe20000004100 */
[----:B-1----:R-:W-:Y:S03]  /*70b0*/  @!P0 IMAD.MOV.U32 R8, RZ, RZ, R16 ;  /* 0x000000ffff088224 */ /* 0x002fe600078e0010 */
[----:B------:R-:W-:Y:S02]  /*70c0*/  SHF.L.U32 R3, R3, 0x1, RZ ;  /* 0x0000000103037819 */ /* 0x000fe400000006ff */
[----:B------:R-:W-:Y:S03]  /*70d0*/  @!P0 HADD2.F32 R5, -RZ, R8.H0_H0 ;  /* 0x20000008ff058230 */ /* 0x000fe60000004100 */
[----:B------:R1:W2:Y:S02]  /*70e0*/  LDS.128 R40, [R3+0xa080] ;  /* 0x00a0800003287984 */ /* 0x0002a40000000c00 */
[C---:B-1----:R-:W-:Y:S02]  /*70f0*/  @!P0 FMUL.FTZ R3, R5.reuse, R4 ;  /* 0x0000000405038220 */ /* 0x042fe40000410000 */
[----:B--2---:R-:W-:Y:S01]  /*7100*/  @!P0 IMAD.MOV.U32 R15, RZ, RZ, R41 ;  /* 0x000000ffff0f8224 */ /* 0x004fe200078e0029 */
[----:B------:R-:W-:Y:S04]  /*7110*/  @!P0 MOV R28, R40 ;  /* 0x00000028001c8202 */ /* 0x000fe80000000f00 */
[--C-:B------:R-:W-:Y:S02]  /*7120*/  @!P0 HADD2.F32 R13, -RZ, R15.reuse.H0_H0 ;  /* 0x2000000fff0d8230 */ /* 0x100fe40000004100 */
[----:B------:R-:W-:Y:S02]  /*7130*/  @!P0 HADD2.F32 R6, -RZ, R28.H0_H0 ;  /* 0x2000001cff068230 */ /* 0x000fe40000004100 */
[----:B------:R-:W-:Y:S03]  /*7140*/  @!P0 HADD2.F32 R15, -RZ, R15.H1_H1 ;  /* 0x3000000fff0f8230 */ /* 0x000fe60000004100 */
[C---:B------:R-:W-:Y:S02]  /*7150*/  @!P0 FMUL.FTZ R4, R6.reuse, R4 ;  /* 0x0000000406048220 */ /* 0x040fe40000410000 */
[----:B------:R-:W-:Y:S01]  /*7160*/  @!P0 FFMA.FTZ R3, R6, R11, R3 ;  /* 0x0000000b06038223 */ /* 0x000fe20000010003 */
[----:B------:R-:W-:Y:S01]  /*7170*/  @!P0 MOV R6, R17 ;  /* 0x0000001100068202 */ /* 0x000fe20000000f00 */
[----:B------:R-:W-:Y:S01]  /*7180*/  @!P0 FFMA.FTZ R47, R5, R11, -R4 ;  /* 0x0000000b052f8223 */ /* 0x000fe20000010804 */
[----:B------:R-:W-:Y:S01]  /*7190*/  @!P0 HADD2.F32 R5, -RZ, R29.H1_H1 ;  /* 0x3000001dff058230 */ /* 0x000fe20000004100 */
[----:B------:R-:W-:Y:S02]  /*71a0*/  @!P0 IMAD.MOV.U32 R29, RZ, RZ, R42 ;  /* 0x000000ffff1d8224 */ /* 0x000fe400078e002a */
[--C-:B------:R-:W-:Y:S02]  /*71b0*/  @!P0 HADD2.F32 R4, -RZ, R6.reuse.H0_H0 ;  /* 0x20000006ff048230 */ /* 0x100fe40000004100 */
[-C--:B------:R-:W-:Y:S01]  /*71c0*/  @!P0 FMUL.FTZ R11, R13, R5.reuse ;  /* 0x000000050d0b8220 */ /* 0x080fe20000410000 */
[----:B------:R-:W-:Y:S02]  /*71d0*/  @!P0 HADD2.F32 R6, -RZ, R6.H1_H1 ;  /* 0x30000006ff068230 */ /* 0x000fe40000004100 */
[C---:B------:R-:W-:Y:S02]  /*71e0*/  @!P0 FMUL.FTZ R5, R4.reuse, R5 ;  /* 0x0000000504058220 */ /* 0x040fe40000410000 */
[----:B------:R-:W-:Y:S01]  /*71f0*/  @!P0 FFMA.FTZ R21, R4, R14, -R11 ;  /* 0x0000000e04158223 */ /* 0x000fe2000001080b */
[----:B------:R-:W-:Y:S01]  /*7200*/  @!P0 HADD2.F32 R11, -RZ, R28.H1_H1 ;  /* 0x3000001cff0b8230 */ /* 0x000fe20000004100 */
[----:B------:R-:W-:Y:S04]  /*7210*/  @!P0 FMUL.FTZ R4, R15, R10 ;  /* 0x0000000a0f048220 */ /* 0x000fe80000410000 */
[C---:B------:R-:W-:Y:S02]  /*7220*/  @!P0 FFMA.FTZ R4, R6.reuse, R20, -R4 ;  /* 0x0000001406048223 */ /* 0x040fe40000010804 */
[----:B------:R-:W-:Y:S01]  /*7230*/  @!P0 FMUL.FTZ R6, R6, R10 ;  /* 0x0000000a06068220 */ /* 0x000fe20000410000 */
[----:B------:R-:W-:Y:S02]  /*7240*/  @!P0 HADD2.F32 R10, -RZ, R45.H0_H0 ;  /* 0x2000002dff0a8230 */ /* 0x000fe40000004100 */
[----:B------:R-:W-:Y:S01]  /*7250*/  @!P0 F2FP.PACK_AB R28, R4, R21 ;  /* 0x00000015041c823e */ /* 0x000fe200000000ff */
[----:B------:R-:W-:Y:S01]  /*7260*/  @!P0 HADD2.F32 R4, -RZ, R8.H1_H1 ;  /* 0x30000008ff048230 */ /* 0x000fe20000004100 */
[CC--:B------:R-:W-:Y:S02]  /*7270*/  @!P0 FMUL.FTZ R8, R11.reuse, R9.reuse ;  /* 0x000000090b088220 */ /* 0x0c0fe40000410000 */
[----:B------:R-:W-:Y:S02]  /*7280*/  @!P0 MOV R17, R28 ;  /* 0x0000001c00118202 */ /* 0x000fe40000000f00 */
[CC--:B------:R-:W-:Y:S01]  /*7290*/  @!P0 FFMA.FTZ R8, R4.reuse, R10.reuse, -R8 ;  /* 0x0000000a04088223 */ /* 0x0c0fe20000010808 */
[----:B------:R-:W-:Y:S01]  /*72a0*/  @!P0 SHF.R.U32.HI R28, RZ, 0x10, R55 ;  /* 0x00000010ff1c8819 */ /* 0x000fe20000011637 */
[----:B------:R-:W-:Y:S03]  /*72b0*/  @!P0 FMUL.FTZ R4, R4, R9 ;  /* 0x0000000904048220 */ /* 0x000fe60000410000 */
[----:B------:R-:W-:Y:S01]  /*72c0*/  @!P0 F2FP.PACK_AB R21, R8, R47 ;  /* 0x0000002f0815823e */ /* 0x000fe200000000ff */
[----:B------:R-:W-:Y:S01]  /*72d0*/  @!P0 FFMA.FTZ R4, R11, R10, R4 ;  /* 0x0000000a0b048223 */ /* 0x000fe20000010004 */
[----:B------:R-:W-:Y:S01]  /*72e0*/  @!P0 HADD2.F32 R8, -RZ, R30.H0_H0 ;  /* 0x2000001eff088230 */ /* 0x000fe20000004100 */
[----:B------:R-:W-:Y:S01]  /*72f0*/  @!P0 FFMA.FTZ R5, R13, R14, R5 ;  /* 0x0000000e0d058223 */ /* 0x000fe20000010005 */
[----:B------:R-:W-:Y:S01]  /*7300*/  @!P0 MOV R13, R18 ;  /* 0x00000012000d8202 */ /* 0x000fe20000000f00 */
[----:B------:R-:W-:Y:S01]  /*7310*/  @!P0 FFMA.FTZ R6, R15, R20, R6 ;  /* 0x000000140f068223 */ /* 0x000fe20000010006 */
[----:B------:R-:W-:Y:S01]  /*7320*/  @!P0 HADD2.F32 R10, -RZ, R29.H0_H0 ;  /* 0x2000001dff0a8230 */ /* 0x000fe20000004100 */
[----:B------:R-:W-:Y:S01]  /*7330*/  @!P0 IMAD.MOV.U32 R16, RZ, RZ, R21 ;  /* 0x000000ffff108224 */ /* 0x000fe200078e0015 */
[----:B------:R-:W-:Y:S01]  /*7340*/  @!P0 HADD2.F32 R11, -RZ, R59.H0_H0 ;  /* 0x2000003bff0b8230 */ /* 0x000fe20000004100 */
[--C-:B------:R-:W-:Y:S01]  /*7350*/  @!P0 SHF.R.U64 R15, R22, 0x10, R23.reuse ;  /* 0x00000010160f8819 */ /* 0x100fe20000001217 */
[----:B------:R-:W-:Y:S01]  /*7360*/  @!P0 HADD2.F32 R9, -RZ, R13.H0_H0 ;  /* 0x2000000dff098230 */ /* 0x000fe20000004100 */
[CC--:B------:R-:W-:Y:S01]  /*7370*/  @!P0 FMUL.FTZ R20, R10.reuse, R8.reuse ;  /* 0x000000080a148220 */ /* 0x0c0fe20000410000 */
[----:B------:R-:W-:Y:S01]  /*7380*/  @!P0 SHF.R.U32.HI R14, RZ, 0x10, R23 ;  /* 0x00000010ff0e8819 */ /* 0x000fe20000011617 */
[----:B------:R-:W-:Y:S01]  /*7390*/  @!P0 HADD2.F32 R22, -RZ, R59.H1_H1 ;  /* 0x3000003bff168230 */ /* 0x000fe20000004100 */
[----:B------:R-:W-:Y:S01]  /*73a0*/  @!P0 MOV R23, R43 ;  /* 0x0000002b00178202 */ /* 0x000fe20000000f00 */
[C---:B------:R-:W-:Y:S01]  /*73b0*/  @!P0 FMUL.FTZ R8, R9.reuse, R8 ;  /* 0x0000000809088220 */ /* 0x040fe20000410000 */
[----:B------:R-:W-:Y:S01]  /*73c0*/  @!P0 HADD2.F32 R28, -RZ, R28.H0_H0 ;  /* 0x2000001cff1c8230 */ /* 0x000fe20000004100 */
[-C--:B------:R-:W-:Y:S01]  /*73d0*/  @!P0 FFMA.FTZ R45, R9, R11.reuse, -R20 ;  /* 0x0000000b092d8223 */ /* 0x080fe20000010814 */
[----:B------:R-:W-:Y:S01]  /*73e0*/  @!P0 HADD2.F32 R20, -RZ, R14.H0_H0 ;  /* 0x2000000eff148230 */ /* 0x000fe20000004100 */
[----:B------:R-:W-:Y:S01]  /*73f0*/  @!P0 FFMA.FTZ R8, R10, R11, R8 ;  /* 0x0000000b0a088223 */ /* 0x000fe20000010008 */
[----:B------:R-:W-:Y:S01]  /*7400*/  @!P0 MOV R11, R19 ;  /* 0x00000013000b8202 */ /* 0x000fe20000000f00 */
[----:B------:R-:W-:Y:S01]  /*7410*/  @!P0 HADD2.F32 R10, -RZ, R30.H1_H1 ;  /* 0x3000001eff0a8230 */ /* 0x000fe20000004100 */
[----:B------:R-:W-:Y:S01]  /*7420*/  @!P0 SHF.R.U64 R30, R54, 0x10, R55 ;  /* 0x00000010361e8819 */ /* 0x000fe20000001237 */
[----:B------:R-:W-:Y:S01]  /*7430*/  @!P0 HADD2.F32 R21, -RZ, R23.H0_H0 ;  /* 0x20000017ff158230 */ /* 0x000fe20000004100 */
[----:B------:R-:W-:Y:S01]  /*7440*/  @!P0 F2FP.PACK_AB R5, R6, R5 ;  /* 0x000000050605823e */ /* 0x000fe200000000ff */
[----:B------:R-:W-:Y:S02]  /*7450*/  @!P0 HADD2.F32 R9, -RZ, R11.H0_H0 ;  /* 0x2000000bff098230 */ /* 0x000fe40000004100 */
[----:B------:R-:W-:Y:S01]  /*7460*/  @!P0 HADD2.F32 R23, -RZ, R23.H1_H1 ;  /* 0x30000017ff178230 */ /* 0x000fe20000004100 */
[-C--:B------:R-:W-:Y:S01]  /*7470*/  @!P0 FMUL.FTZ R44, R21, R10.reuse ;  /* 0x0000000a152c8220 */ /* 0x080fe20000410000 */
[----:B------:R-:W-:Y:S01]  /*7480*/  @!P0 HADD2.F32 R11, -RZ, R11.H1_H1 ;  /* 0x3000000bff0b8230 */ /* 0x000fe20000004100 */
[C---:B------:R-:W-:Y:S01]  /*7490*/  @!P0 FMUL.FTZ R10, R9.reuse, R10 ;  /* 0x0000000a090a8220 */ /* 0x040fe20000410000 */
[----:B------:R-:W-:Y:S01]  /*74a0*/  @!P0 HADD2.F32 R14, -RZ, R15.H0_H0 ;  /* 0x2000000fff0e8230 */ /* 0x000fe20000004100 */
[----:B------:R-:W-:Y:S01]  /*74b0*/  @!P0 FFMA.FTZ R44, R9, R22, -R44 ;  /* 0x00000016092c8223 */ /* 0x000fe2000001082c */
[----:B------:R-:W-:Y:S01]  /*74c0*/  @!P0 HADD2.F32 R15, -RZ, R29.H1_H1 ;  /* 0x3000001dff0f8230 */ /* 0x000fe20000004100 */
[----:B------:R-:W-:Y:S02]  /*74d0*/  @!P0 FMUL.FTZ R9, R23, R20 ;  /* 0x0000001417098220 */ /* 0x000fe40000410000 */
[----:B------:R-:W-:Y:S02]  /*74e0*/  @!P0 IMAD.MOV.U32 R41, RZ, RZ, R5 ;  /* 0x000000ffff298224 */ /* 0x000fe400078e0005 */
        /* <DEDUP_REMOVED lines=26> */
.L_x_1742:
[----:B-123--:R-:W-:Y:S05]  /*7690*/  BSYNC B1 ;  /* 0x0000000000017941 */ /* 0x00efea0003800000 */
.L_x_1741:
[----:B------:R1:W2:Y:S04]  /*76a0*/  SHFL.IDX PT, R45, R80, 0x1, 0x181f ;  /* 0x00381f00502d7f89 */ /* 0x0002a800000e0000 */
[----:B------:R1:W3:Y:S01]  /*76b0*/  SHFL.IDX PT, R44, R81, 0x1, 0x181f ;  /* 0x00381f00512c7f89 */ /* 0x0002e200000e0000 */
[----:B------:R-:W-:-:S05]  /*76c0*/  @P5 BRA `(.L_x_1730) ;  /* 0x0000130000005947 */ /* 0x000fca0003800000 */
[----:B------:R-:W-:Y:S01]  /*76d0*/  ISETP.GE.AND P0, PT, R140, c[0x0][0x1d4], PT ;  /* 0x000075008c007a0c */ /* 0x000fe20003f06270 */
[----:B------:R-:W-:Y:S01]  /*76e0*/  BSSY B0, `(.L_x_1745) ;  /* 0x0000079000007945 */ /* 0x000fe20003800000 */
[----:B------:R-:W-:Y:S11]  /*76f0*/  SHF.R.U32.HI R30, RZ, 0x3, R222 ;  /* 0x00000003ff1e7819 */ /* 0x000ff600000116de */
[----:B------:R-:W-:-:S05]  /*7700*/  @P0 BRA `(.L_x_1746) ;  /* 0x0000076000000947 */ /* 0x000fca0003800000 */
[----:B------:R-:W-:Y:S01]  /*7710*/  SEL R3, R75, R74, !P1 ;  /* 0x0000004a4b037207 */ /* 0x000fe20004800000 */
[----:B------:R-:W4:Y:S01]  /*7720*/  LDS.128 R16, [R122+0xa080] ;  /* 0x00a080007a107984 */ /* 0x000f220000000c00 */
        /* <DEDUP_REMOVED lines=13> */
[----:B------:R-:W-:Y:S01]  /*7800*/  LOP3.LUT R4, R222, 0x38, R28, 0xf8, !PT ;  /* 0x00000038de047812 */ /* 0x000fe200078ef81c */
[----:B------:R-:W-:Y:S01]  /*7810*/  @!P0 HADD2.F32 R20, -RZ, R20.H0_H0 ;  /* 0x20000014ff148230 */ /* 0x000fe20000004100 */
[----:B------:R-:W-:Y:S01]  /*7820*/  @!P0 SHF.R.U64 R10, R24, 0x10, R25 ;  /* 0x00000010180a8819 */ /* 0x000fe20000001219 */
[----:B------:R-:W-:Y:S01]  /*7830*/  IMAD R3, R3, 0xc00, R12 ;  /* 0x00000c0003037824 */ /* 0x000fe200078e020c */
[----:B------:R-:W-:Y:S02]  /*7840*/  LOP3.LUT R4, R4, R30, RZ, 0x3c, !PT ;  /* 0x0000001e04047212 */ /* 0x000fe400078e3cff */
[----:B------:R-:W-:Y:S01]  /*7850*/  @!P0 SHF.R.U64 R22, R60, 0x10, R61 ;  /* 0x000000103c168819 */ /* 0x000fe2000000123d */
[----:B------:R-:W-:Y:S02]  /*7860*/  @!P0 HADD2.F32 R10, -RZ, R10.H0_H0 ;  /* 0x2000000aff0a8230 */ /* 0x000fe40000004100 */
[----:B------:R-:W-:Y:S01]  /*7870*/  IMAD.IADD R3, R3, 0x1, R4 ;  /* 0x0000000103037824 */ /* 0x000fe200078e0204 */
[----:B------:R-:W-:Y:S01]  /*7880*/  @!P0 HADD2.F32 R4, -RZ, R31.H0_H0 ;  /* 0x2000001fff048230 */ /* 0x000fe20000004100 */
[----:B----4-:R-:W-:Y:S03]  /*7890*/  @!P0 IMAD.MOV.U32 R8, RZ, RZ, R16 ;  /* 0x000000ffff088224 */ /* 0x010fe600078e0010 */
[----:B------:R-:W-:Y:S02]  /*78a0*/  SHF.L.U32 R3, R3, 0x1, RZ ;  /* 0x0000000103037819 */ /* 0x000fe400000006ff */
[----:B------:R-:W-:Y:S03]  /*78b0*/  @!P0 HADD2.F32 R5, -RZ, R8.H0_H0 ;  /* 0x20000008ff058230 */ /* 0x000fe60000004100 */
[----:B------:R4:W5:Y:S02]  /*78c0*/  LDS.128 R40, [R3+0xa080] ;  /* 0x00a0800003287984 */ /* 0x0009640000000c00 */
[C---:B----4-:R-:W-:Y:S02]  /*78d0*/  @!P0 FMUL.FTZ R3, R5.reuse, R4 ;  /* 0x0000000405038220 */ /* 0x050fe40000410000 */
[----:B-----5:R-:W-:Y:S01]  /*78e0*/  @!P0 IMAD.MOV.U32 R15, RZ, RZ, R41 ;  /* 0x000000ffff0f8224 */ /* 0x020fe200078e0029 */
[----:B------:R-:W-:Y:S01]  /*78f0*/  @!P0 MOV R21, R40 ;  /* 0x0000002800158202 */ /* 0x000fe20000000f00 */
[----:B------:R-:W-:Y:S03]  /*7900*/  @!P0 IMAD.MOV.U32 R25, RZ, RZ, R42 ;  /* 0x000000ffff198224 */ /* 0x000fe600078e002a */
[----:B------:R-:W-:Y:S02]  /*7910*/  @!P0 HADD2.F32 R13, -RZ, R15.H0_H0 ;  /* 0x2000000fff0d8230 */ /* 0x000fe40000004100 */
[----:B------:R-:W-:Y:S02]  /*7920*/  @!P0 HADD2.F32 R6, -RZ, R21.H0_H0 ;  /* 0x20000015ff068230 */ /* 0x000fe40000004100 */
[----:B------:R-:W-:Y:S03]  /*7930*/  @!P0 HADD2.F32 R15, -RZ, R15.H1_H1 ;  /* 0x3000000fff0f8230 */ /* 0x000fe60000004100 */
[C---:B------:R-:W-:Y:S02]  /*7940*/  @!P0 FMUL.FTZ R4, R6.reuse, R4 ;  /* 0x0000000406048220 */ /* 0x040fe40000410000 */
[----:B------:R-:W-:Y:S01]  /*7950*/  @!P0 FFMA.FTZ R3, R6, R11, R3 ;  /* 0x0000000b06038223 */ /* 0x000fe20000010003 */
[----:B------:R-:W-:Y:S01]  /*7960*/  @!P0 MOV R6, R17 ;  /* 0x0000001100068202 */ /* 0x000fe20000000f00 */
[----:B------:R-:W-:Y:S01]  /*7970*/  @!P0 FFMA.FTZ R29, R5, R11, -R4 ;  /* 0x0000000b051d8223 */ /* 0x000fe20000010804 */
[----:B------:R-:W-:Y:S03]  /*7980*/  @!P0 HADD2.F32 R5, -RZ, R31.H1_H1 ;  /* 0x3000001fff058230 */ /* 0x000fe60000004100 */
[--C-:B------:R-:W-:Y:S02]  /*7990*/  @!P0 HADD2.F32 R4, -RZ, R6.reuse.H0_H0 ;  /* 0x20000006ff048230 */ /* 0x100fe40000004100 */
[-C--:B------:R-:W-:Y:S01]  /*79a0*/  @!P0 FMUL.FTZ R11, R13, R5.reuse ;  /* 0x000000050d0b8220 */ /* 0x080fe20000410000 */
[----:B------:R-:W-:Y:S02]  /*79b0*/  @!P0 HADD2.F32 R6, -RZ, R6.H1_H1 ;  /* 0x30000006ff068230 */ /* 0x000fe40000004100 */
[C---:B------:R-:W-:Y:S02]  /*79c0*/  @!P0 FMUL.FTZ R5, R4.reuse, R5 ;  /* 0x0000000504058220 */ /* 0x040fe40000410000 */
[----:B------:R-:W-:Y:S01]  /*79d0*/  @!P0 FFMA.FTZ R23, R4, R14, -R11 ;  /* 0x0000000e04178223 */ /* 0x000fe2000001080b */
[----:B------:R-:W-:Y:S01]  /*79e0*/  @!P0 HADD2.F32 R11, -RZ, R21.H1_H1 ;  /* 0x30000015ff0b8230 */ /* 0x000fe20000004100 */
[-C--:B------:R-:W-:Y:S04]  /*79f0*/  @!P0 FMUL.FTZ R4, R15, R9.reuse ;  /* 0x000000090f048220 */ /* 0x080fe80000410000 */
[C---:B------:R-:W-:Y:S02]  /*7a00*/  @!P0 FFMA.FTZ R4, R6.reuse, R20, -R4 ;  /* 0x0000001406048223 */ /* 0x040fe40000010804 */
[----:B------:R-:W-:Y:S01]  /*7a10*/  @!P0 FMUL.FTZ R6, R6, R9 ;  /* 0x0000000906068220 */ /* 0x000fe20000410000 */
[----:B------:R-:W-:Y:S02]  /*7a20*/  @!P0 HADD2.F32 R9, -RZ, R22.H0_H0 ;  /* 0x20000016ff098230 */ /* 0x000fe40000004100 */
[----:B------:R-:W-:Y:S01]  /*7a30*/  @!P0 F2FP.PACK_AB R24, R4, R23 ;  /* 0x000000170418823e */ /* 0x000fe200000000ff */
[----:B------:R-:W-:Y:S01]  /*7a40*/  @!P0 HADD2.F32 R4, -RZ, R8.H1_H1 ;  /* 0x30000008ff048230 */ /* 0x000fe20000004100 */
[C---:B------:R-:W-:Y:S01]  /*7a50*/  @!P0 FMUL.FTZ R8, R11.reuse, R10 ;  /* 0x0000000a0b088220 */ /* 0x040fe20000410000 */
[----:B------:R-:W-:Y:S01]  /*7a60*/  @!P0 MOV R23, R43 ;  /* 0x0000002b00178202 */ /* 0x000fe20000000f00 */
[----:B------:R-:W-:Y:S01]  /*7a70*/  @!P0 HADD2.F32 R22, -RZ, R69.H1_H1 ;  /* 0x30000045ff168230 */ /* 0x000fe20000004100 */
[----:B------:R-:W-:Y:S01]  /*7a80*/  @!P0 MOV R17, R24 ;  /* 0x0000001800118202 */ /* 0x000fe20000000f00 */
[C---:B------:R-:W-:Y:S01]  /*7a90*/  @!P0 FFMA.FTZ R8, R4.reuse, R9, -R8 ;  /* 0x0000000904088223 */ /* 0x040fe20000010808 */
[----:B------:R-:W-:Y:S01]  /*7aa0*/  @!P0 SHF.R.U32.HI R24, RZ, 0x10, R63 ;  /* 0x00000010ff188819 */ /* 0x000fe2000001163f */
[----:B------:R-:W-:Y:S01]  /*7ab0*/  @!P0 FMUL.FTZ R4, R4, R10 ;  /* 0x0000000a04048220 */ /* 0x000fe20000410000 */
[----:B------:R-:W-:Y:S02]  /*7ac0*/  @!P0 HADD2.F32 R10, -RZ, R25.H0_H0 ;  /* 0x20000019ff0a8230 */ /* 0x000fe40000004100 */
[----:B------:R-:W-:Y:S01]  /*7ad0*/  @!P0 F2FP.PACK_AB R21, R8, R29 ;  /* 0x0000001d0815823e */ /* 0x000fe200000000ff */
[----:B------:R-:W-:Y:S01]  /*7ae0*/  @!P0 FFMA.FTZ R4, R11, R9, R4 ;  /* 0x000000090b048223 */ /* 0x000fe20000010004 */
[----:B------:R-:W-:Y:S01]  /*7af0*/  @!P0 HADD2.F32 R8, -RZ, R36.H0_H0 ;  /* 0x20000024ff088230 */ /* 0x000fe20000004100 */
[----:B------:R-:W-:Y:S01]  /*7b00*/  @!P0 FFMA.FTZ R5, R13, R14, R5 ;  /* 0x0000000e0d058223 */ /* 0x000fe20000010005 */
[----:B------:R-:W-:Y:S01]  /*7b10*/  @!P0 MOV R13, R18 ;  /* 0x00000012000d8202 */ /* 0x000fe20000000f00 */
[----:B------:R-:W-:Y:S01]  /*7b20*/  @!P0 FFMA.FTZ R6, R15, R20, R6 ;  /* 0x000000140f068223 */ /* 0x000fe20000010006 */
[----:B------:R-:W-:Y:S01]  /*7b30*/  @!P0 HADD2.F32 R11, -RZ, R69.H0_H0 ;  /* 0x20000045ff0b8230 */ /* 0x000fe20000004100 */
[-C--:B------:R-:W-:Y:S01]  /*7b40*/  @!P0 FMUL.FTZ R20, R10, R8.reuse ;  /* 0x000000080a148220 */ /* 0x080fe20000410000 */
[----:B------:R-:W-:Y:S01]  /*7b50*/  @!P0 SHF.R.U32.HI R14, RZ, 0x10, R27 ;  /* 0x00000010ff0e8819 */ /* 0x000fe2000001161b */
[----:B------:R-:W-:Y:S01]  /*7b60*/  @!P0 IMAD.MOV.U32 R16, RZ, RZ, R21 ;  /* 0x000000ffff108224 */ /* 0x000fe200078e0015 */
[----:B------:R-:W-:Y:S01]  /*7b70*/  @!P0 HADD2.F32 R9, -RZ, R13.H0_H0 ;  /* 0x2000000dff098230 */ /* 0x000fe20000004100 */
[----:B------:R-:W-:Y:S01]  /*7b80*/  @!P0 SHF.R.U64 R15, R26, 0x10, R27 ;  /* 0x000000101a0f8819 */ /* 0x000fe2000000121b */
[--C-:B------:R-:W-:Y:S01]  /*7b90*/  @!P0 HADD2.F32 R21, -RZ, R23.reuse.H0_H0 ;  /* 0x20000017ff158230 */ /* 0x100fe20000004100 */
[----:B------:R-:W-:Y:S01]  /*7ba0*/  @!P0 SHF.R.U64 R26, R62, 0x10, R63 ;  /* 0x000000103e1a8819 */ /* 0x000fe2000000123f */
[----:B------:R-:W-:Y:S01]  /*7bb0*/  @!P0 HADD2.F32 R23, -RZ, R23.H1_H1 ;  /* 0x30000017ff178230 */ /* 0x000fe20000004100 */
[C---:B------:R-:W-:Y:S01]  /*7bc0*/  @!P0 FMUL.FTZ R8, R9.reuse, R8 ;  /* 0x0000000809088220 */ /* 0x040fe20000410000 */
[----:B------:R-:W-:Y:S01]  /*7bd0*/  @!P0 HADD2.F32 R24, -RZ, R24.H0_H0 ;  /* 0x20000018ff188230 */ /* 0x000fe20000004100 */
[-C--:B------:R-:W-:Y:S01]  /*7be0*/  @!P0 FFMA.FTZ R29, R9, R11.reuse, -R20 ;  /* 0x0000000b091d8223 */ /* 0x080fe20000010814 */
[----:B------:R-:W-:Y:S01]  /*7bf0*/  @!P0 HADD2.F32 R20, -RZ, R14.H0_H0 ;  /* 0x2000000eff148230 */ /* 0x000fe20000004100 */
[----:B------:R-:W-:Y:S01]  /*7c00*/  @!P0 FFMA.FTZ R8, R10, R11, R8 ;  /* 0x0000000b0a088223 */ /* 0x000fe20000010008 */
[----:B------:R-:W-:Y:S01]  /*7c10*/  @!P0 MOV R11, R19 ;  /* 0x00000013000b8202 */ /* 0x000fe20000000f00 */
[----:B------:R-:W-:Y:S01]  /*7c20*/  @!P0 HADD2.F32 R10, -RZ, R36.H1_H1 ;  /* 0x30000024ff0a8230 */ /* 0x000fe20000004100 */
[----:B------:R-:W-:Y:S01]  /*7c30*/  @!P0 F2FP.PACK_AB R5, R6, R5 ;  /* 0x000000050605823e */ /* 0x000fe200000000ff */
[----:B------:R-:W-:Y:S02]  /*7c40*/  @!P0 HADD2.F32 R14, -RZ, R15.H0_H0 ;  /* 0x2000000fff0e8230 */ /* 0x000fe40000004100 */
[--C-:B------:R-:W-:Y:S01]  /*7c50*/  @!P0 HADD2.F32 R9, -RZ, R11.reuse.H0_H0 ;  /* 0x2000000bff098230 */ /* 0x100fe20000004100 */
[----:B------:R-:W-:Y:S01]  /*7c60*/  @!P0 FMUL.FTZ R27, R21, R10 ;  /* 0x0000000a151b8220 */ /* 0x000fe20000410000 */
[----:B------:R-:W-:Y:S01]  /*7c70*/  @!P0 HADD2.F32 R11, -RZ, R11.H1_H1 ;  /* 0x3000000bff0b8230 */ /* 0x000fe20000004100 */
[----:B------:R-:W-:Y:S01]  /*7c80*/  @!P0 IMAD.MOV.U32 R41, RZ, RZ, R5 ;  /* 0x000000ffff298224 */ /* 0x000fe200078e0005 */
[----:B------:R-:W-:Y:S01]  /*7c90*/  @!P0 HADD2.F32 R15, -RZ, R25.H1_H1 ;  /* 0x30000019ff0f8230 */ /* 0x000fe20000004100 */
[C---:B------:R-:W-:Y:S02]  /*7ca0*/  @!P0 FFMA.FTZ R27, R9.reuse, R22, -R27 ;  /* 0x00000016091b8223 */ /* 0x040fe4000001081b */
[----:B------:R-:W-:Y:S02]  /*7cb0*/  @!P0 FMUL.FTZ R10, R9, R10 ;  /* 0x0000000a090a8220 */ /* 0x000fe40000410000 */
[----:B------:R-:W-:Y:S04]  /*7cc0*/  @!P0 FMUL.FTZ R9, R23, R20 ;  /* 0x0000001417098220 */ /* 0x000fe80000410000 */
        /* <DEDUP_REMOVED lines=20> */
[C---:B---3--:R-:W-:Y:S04]  /*7e10*/  LEA R4, P0, R86.reuse, R44, 0x1 ;  /* 0x0000002c56047211 */ /* 0x048fe800078008ff */
[----:B--2---:R-:W-:Y:S02]  /*7e20*/  LEA.HI.X R5, R86, R45, R102, 0x1, P0 ;  /* 0x0000002d56057211 */ /* 0x004fe400000f0c66 */
[C---:B------:R-:W-:Y:S03]  /*7e30*/  ISETP.GE.AND P0, PT, R28.reuse, c[0x0][0x1d4], PT ;  /* 0x000075001c007a0c */ /* 0x040fe60003f06270 */
[----:B------:R2:W-:Y:S10]  /*7e40*/  ST.E.128 [R4.64], R16 ;  /* 0x0000001004007985 */ /* 0x0005f4000c101d06 */
[----:B------:R-:W-:Y:S05]  /*7e50*/  @!P0 IMAD.WIDE R8, R28, 0x2, R44 ;  /* 0x000000021c088825 */ /* 0x000fea00078e022c */
[----:B------:R2:W-:Y:S02]  /*7e60*/  @!P0 ST.E.128 [R8.64], R40 ;  /* 0x0000002808008985 */ /* 0x0005e4000c101d06 */
.L_x_1746:
[----:B------:R-:W-:Y:S05]  /*7e70*/  BSYNC B0 ;  /* 0x0000000000007941 */ /* 0x000fea0003800000 */
.L_x_1745:
[----:B------:R-:W-:Y:S11]  /*7e80*/  ISETP.GE.AND P0, PT, R142, c[0x0][0x1d4], PT ;  /* 0x000075008e007a0c */ /* 0x000ff60003f06270 */
[----:B------:R-:W-:Y:S02]  /*7e90*/  @!UPT UIADD3 URZ, URZ, URZ, URZ ;  /* 0x0000003f3f3ff290 */ /* 0x000fe4000fffe03f */
[----:B------:R-:W-:-:S05]  /*7ea0*/  @P0 BRA `(.L_x_1730) ;  /* 0x00000b2000000947 */ /* 0x000fca0003800000 */
[----:B------:R-:W-:Y:S01]  /*7eb0*/  SEL R3, R75, R74, !P2 ;  /* 0x0000004a4b037207 */ /* 0x000fe20005000000 */
[----:B--2---:R-:W2:Y:S01]  /*7ec0*/  LDS.128 R16, [R120+0xa080] ;  /* 0x00a0800078107984 */ /* 0x004ea20000000c00 */
[----:B------:R-:W-:Y:S02]  /*7ed0*/  ISETP.GE.AND P0, PT, R142, c[0x0][0x27c], PT ;  /* 0x00009f008e007a0c */ /* 0x000fe40003f06270 */
[----:B------:R-:W-:Y:S04]  /*7ee0*/  SHF.R.S32.HI R4, RZ, 0x1f, R3 ;  /* 0x0000001fff047819 */ /* 0x000fe80000011403 */
[----:B------:R-:W-:Y:S04]  /*7ef0*/  LEA.HI R3, R4, R3, RZ, 0x4 ;  /* 0x0000000304037211 */ /* 0x000fe800078f20ff */
[----:B------:R-:W-:Y:S03]  /*7f00*/  LEA.HI.SX32 R3, R3, R72, 0x1c ;  /* 0x0000004803037211 */ /* 0x000fe600078fe2ff */
[----:B------:R-:W-:Y:S01]  /*7f10*/  @!P0 SHF.R.U64 R27, R66, 0x10, R67 ;  /* 0x00000010421b8819 */ /* 0x000fe20000001243 */
[--C-:B------:R-:W-:Y:S01]  /*7f20*/  @!P0 HADD2.F32 R14, -RZ, R70.reuse.H1_H1 ;  /* 0x30000046ff0e8230 */ /* 0x100fe20000004100 */
[----:B------:R-:W-:Y:S01]  /*7f30*/  SHF.R.S32.HI R4, RZ, 0x1f, R3 ;  /* 0x0000001fff047819 */ /* 0x000fe20000011403 */
[----:B------:R-:W-:Y:S01]  /*7f40*/  @!P0 HADD2.F32 R11, -RZ, R70.H0_H0 ;  /* 0x20000046ff0b8230 */ /* 0x000fe20000004100 */
[----:B------:R-:W-:Y:S02]  /*7f50*/  SHF.L.U32 R36, R3, 0x3, RZ ;  /* 0x0000000303247819 */ /* 0x000fe400000006ff */
[----:B------:R-:W-:Y:S02]  /*7f60*/  LEA.HI R4, R4, R3, RZ, 0x3 ;  /* 0x0000000304047211 */ /* 0x000fe400078f18ff */
[--C-:B------:R-:W-:Y:S02]  /*7f70*/  @!P0 SHF.R.U32.HI R9, RZ, 0x10, R33.reuse ;  /* 0x00000010ff098819 */ /* 0x100fe40000011621 */
[----:B------:R-:W-:Y:S02]  /*7f80*/  SHF.R.S32.HI R3, RZ, 0x3, R4 ;  /* 0x00000003ff037819 */ /* 0x000fe40000011404 */
[----:B------:R-:W-:Y:S01]  /*7f90*/  LOP3.LUT R4, R222, 0x38, R36, 0xf8, !PT ;  /* 0x00000038de047812 */ /* 0x000fe200078ef824 */
[----:B------:R-:W-:Y:S01]  /*7fa0*/  @!P0 HADD2.F32 R9, -RZ, R9.H0_H0 ;  /* 0x20000009ff098230 */ /* 0x000fe20000004100 */
[----:B------:R-:W-:Y:S01]  /*7fb0*/  @!P0 SHF.R.U64 R10, R32, 0x10, R33 ;  /* 0x00000010200a8819 */ /* 0x000fe20000001221 */
[----:B------:R-:W-:Y:S01]  /*7fc0*/  IMAD R3, R3, 0xc00, R12 ;  /* 0x00000c0003037824 */ /* 0x000fe200078e020c */
[----:B------:R-:W-:Y:S02]  /*7fd0*/  LOP3.LUT R4, R4, R30, RZ, 0x3c, !PT ;  /* 0x0000001e04047212 */ /* 0x000fe400078e3cff */
[--C-:B------:R-:W-:Y:S01]  /*7fe0*/  @!P0 SHF.R.U32.HI R21, RZ, 0x10, R65.reuse ;  /* 0x00000010ff158819 */ /* 0x100fe20000011641 */
[----:B------:R-:W-:Y:S01]  /*7ff0*/  @!P0 HADD2.F32 R10, -RZ, R10.H0_H0 ;  /* 0x2000000aff0a8230 */ /* 0x000fe20000004100 */
[----:B------:R-:W-:Y:S01]  /*8000*/  @!P0 SHF.R.U64 R23, R64, 0x10, R65 ;  /* 0x0000001040178819 */ /* 0x000fe20000001241 */
[----:B------:R-:W-:Y:S01]  /*8010*/  IMAD.IADD R3, R3, 0x1, R4 ;  /* 0x0000000103037824 */ /* 0x000fe200078e0204 */
[----:B------:R-:W-:Y:S01]  /*8020*/  @!P0 HADD2.F32 R4, -RZ, R37.H0_H0 ;  /* 0x20000025ff048230 */ /* 0x000fe20000004100 */
[----:B------:R-:W-:Y:S01]  /*8030*/  @!P0 SHF.R.U32.HI R26, RZ, 0x10, R67 ;  /* 0x00000010ff1a8819 */ /* 0x000fe20000011643 */
[----:B------:R-:W-:Y:S01]  /*8040*/  @!P0 HADD2.F32 R21, -RZ, R21.H0_H0 ;  /* 0x20000015ff158230 */ /* 0x000fe20000004100 */
[----:B--2---:R-:W-:Y:S01]  /*8050*/  @!P0 IMAD.MOV.U32 R8, RZ, RZ, R16 ;  /* 0x000000ffff088224 */ /* 0x004fe200078e0010 */
[----:B------:R-:W-:Y:S02]  /*8060*/  SHF.L.U32 R3, R3, 0x1, RZ ;  /* 0x0000000103037819 */ /* 0x000fe400000006ff */
[----:B------:R-:W-:Y:S02]  /*8070*/  @!P0 HADD2.F32 R26, -RZ, R26.H0_H0 ;  /* 0x2000001aff1a8230 */ /* 0x000fe40000004100 */
[----:B------:R-:W-:Y:S01]  /*8080*/  @!P0 HADD2.F32 R5, -RZ, R8.H0_H0 ;  /* 0x20000008ff058230 */ /* 0x000fe20000004100 */
[----:B------:R2:W4:Y:S04]  /*8090*/  LDS.128 R28, [R3+0xa080] ;  /* 0x00a08000031c7984 */ /* 0x0005280000000c00 */
[C---:B--2---:R-:W-:Y:S02]  /*80a0*/  @!P0 FMUL.FTZ R3, R5.reuse, R4 ;  /* 0x0000000405038220 */ /* 0x044fe40000410000 */
[----:B----4-:R-:W-:Y:S01]  /*80b0*/  @!P0 IMAD.MOV.U32 R15, RZ, RZ, R29 ;  /* 0x000000ffff0f8224 */ /* 0x010fe200078e001d */
        /* <DEDUP_REMOVED lines=15> */
[----:B------:R-:W-:Y:S02]  /*81b0*/  @!P0 FMUL.FTZ R4, R20, R9 ;  /* 0x0000000914048220 */ /* 0x000fe40000410000 */
[----:B------:R-:W-:Y:S02]  /*81c0*/  @!P0 IMAD.MOV.U32 R22, RZ, RZ, R30 ;  /* 0x000000ffff168224 */ /* 0x000fe400078e001e */
[C---:B------:R-:W-:Y:S02]  /*81d0*/  @!P0 FFMA.FTZ R4, R6.reuse, R21, -R4 ;  /* 0x0000001506048223 */ /* 0x040fe40000010804 */
[----:B------:R-:W-:Y:S01]  /*81e0*/  @!P0 FMUL.FTZ R6, R6, R9 ;  /* 0x0000000906068220 */ /* 0x000fe20000410000 */
[----:B------:R-:W-:Y:S02]  /*81f0*/  @!P0 HADD2.F32 R9, -RZ, R23.H0_H0 ;  /* 0x20000017ff098230 */ /* 0x000fe40000004100 */
[----:B------:R-:W-:Y:S01]  /*8200*/  @!P0 F2FP.PACK_AB R15, R4, R15 ;  /* 0x0000000f040f823e */ /* 0x000fe200000000ff */
[----:B------:R-:W-:Y:S01]  /*8210*/  @!P0 HADD2.F32 R4, -RZ, R8.H1_H1 ;  /* 0x30000008ff048230 */ /* 0x000fe20000004100 */
[CC--:B------:R-:W-:Y:S03]  /*8220*/  @!P0 FMUL.FTZ R8, R11.reuse, R10.reuse ;  /* 0x0000000a0b088220 */ /* 0x0c0fe60000410000 */
[----:B------:R-:W-:Y:S01]  /*8230*/  @!P0 IMAD.MOV.U32 R17, RZ, RZ, R15 ;  /* 0x000000ffff118224 */ /* 0x000fe200078e000f */
[----:B------:R-:W-:Y:S01]  /*8240*/  @!P0 SHF.R.U64 R15, R34, 0x10, R35 ;  /* 0x00000010220f8819 */ /* 0x000fe20000001223 */
[CC--:B------:R-:W-:Y:S02]  /*8250*/  @!P0 FFMA.FTZ R8, R4.reuse, R9.reuse, -R8 ;  /* 0x0000000904088223 */ /* 0x0c0fe40000010808 */
        /* <DEDUP_REMOVED lines=8> */
[----:B------:R-:W-:Y:S01]  /*82e0*/  @!P0 MOV R16, R8 ;  /* 0x0000000800108202 */ /* 0x000fe20000000f00 */
[----:B------:R-:W-:Y:S01]  /*82f0*/  @!P0 HADD2.F32 R8, -RZ, R38.H0_H0 ;  /* 0x20000026ff088230 */ /* 0x000fe20000004100 */
[----:B------:R-:W-:Y:S01]  /*8300*/  @!P0 SHF.R.U32.HI R11, RZ, 0x10, R35 ;  /* 0x00000010ff0b8819 */ /* 0x000fe20000011623 */
[----:B------:R-:W-:Y:S01]  /*8310*/  @!P0 HADD2.F32 R9, -RZ, R14.H0_H0 ;  /* 0x2000000eff098230 */ /* 0x000fe20000004100 */
[----:B------:R-:W-:Y:S01]  /*8320*/  @!P0 F2FP.PACK_AB R5, R6, R5 ;  /* 0x000000050605823e */ /* 0x000fe200000000ff */
[--C-:B------:R-:W-:Y:S01]  /*8330*/  @!P0 HADD2.F32 R13, -RZ, R71.reuse.H0_H0 ;  /* 0x20000047ff0d8230 */ /* 0x100fe20000004100 */
[CC--:B------:R-:W-:Y:S01]  /*8340*/  @!P0 FMUL.FTZ R23, R10.reuse, R8.reuse ;  /* 0x000000080a178220 */ /* 0x0c0fe20000410000 */
[----:B------:R-:W-:Y:S01]  /*8350*/  @!P0 HADD2.F32 R24, -RZ, R71.H1_H1 ;  /* 0x30000047ff188230 */ /* 0x000fe20000004100 */
[C---:B------:R-:W-:Y:S01]  /*8360*/  @!P0 FMUL.FTZ R8, R9.reuse, R8 ;  /* 0x0000000809088220 */ /* 0x040fe20000410000 */
[----:B------:R-:W-:Y:S01]  /*8370*/  @!P0 HADD2.F32 R20, -RZ, R11.H0_H0 ;  /* 0x2000000bff148230 */ /* 0x000fe20000004100 */
[----:B------:R-:W-:Y:S01]  /*8380*/  @!P0 FFMA.FTZ R33, R9, R13, -R23 ;  /* 0x0000000d09218223 */ /* 0x000fe20000010817 */
[----:B------:R-:W-:Y:S01]  /*8390*/  @!P0 MOV R9, R19 ;  /* 0x0000001300098202 */ /* 0x000fe20000000f00 */
[----:B------:R-:W-:Y:S01]  /*83a0*/  @!P0 FFMA.FTZ R8, R10, R13, R8 ;  /* 0x0000000d0a088223 */ /* 0x000fe20000010008 */
[----:B------:R-:W-:Y:S01]  /*83b0*/  @!P0 MOV R13, R31 ;  /* 0x0000001f000d8202 */ /* 0x000fe20000000f00 */
[----:B------:R-:W-:Y:S01]  /*83c0*/  @!P0 IMAD.MOV.U32 R29, RZ, RZ, R5 ;  /* 0x000000ffff1d8224 */ /* 0x000fe200078e0005 */
[----:B------:R-:W-:Y:S02]  /*83d0*/  @!P0 HADD2.F32 R10, -RZ, R38.H1_H1 ;  /* 0x30000026ff0a8230 */ /* 0x000fe40000004100 */
[----:B------:R-:W-:Y:S02]  /*83e0*/  @!P0 HADD2.F32 R11, -RZ, R9.H1_H1 ;  /* 0x30000009ff0b8230 */ /* 0x000fe40000004100 */
[--C-:B------:R-:W-:Y:S02]  /*83f0*/  @!P0 HADD2.F32 R23, -RZ, R13.reuse.H0_H0 ;  /* 0x2000000dff178230 */ /* 0x100fe40000004100 */
[----:B------:R-:W-:Y:S02]  /*8400*/  @!P0 HADD2.F32 R25, -RZ, R13.H1_H1 ;  /* 0x3000000dff198230 */ /* 0x000fe40000004100 */
[----:B------:R-:W-:Y:S01]  /*8410*/  @!P0 HADD2.F32 R13, -RZ, R9.H0_H0 ;  /* 0x20000009ff0d8230 */ /* 0x000fe20000004100 */
[----:B------:R-:W-:Y:S02]  /*8420*/  @!P0 FMUL.FTZ R21, R23, R10 ;  /* 0x0000000a17158220 */ /* 0x000fe40000410000 */
[----:B------:R-:W-:Y:S02]  /*8430*/  @!P0 FMUL.FTZ R9, R25, R20 ;  /* 0x0000001419098220 */ /* 0x000fe40000410000 */
[----:B------:R-:W-:Y:S01]  /*8440*/  @!P0 FFMA.FTZ R32, R13, R24, -R21 ;  /* 0x000000180d208223 */ /* 0x000fe20000010815 */
[----:B------:R-:W-:Y:S01]  /*8450*/  @!P0 HADD2.F32 R21, -RZ, R22.H1_H1 ;  /* 0x30000016ff158230 */ /* 0x000fe20000004100 */
[----:B------:R-:W-:Y:S01]  /*8460*/  @!P0 FFMA.FTZ R9, R11, R26, -R9 ;  /* 0x0000001a0b098223 */ /* 0x000fe20000010809 */
[----:B------:R-:W-:Y:S01]  /*8470*/  @!P0 HADD2.F32 R22, -RZ, R27.H0_H0 ;  /* 0x2000001bff168230 */ /* 0x000fe20000004100 */
[----:B------:R-:W-:Y:S01]  /*8480*/  @!P0 FMUL.FTZ R10, R13, R10 ;  /* 0x0000000a0d0a8220 */ /* 0x000fe20000410000 */
[----:B------:R-:W-:Y:S01]  /*8490*/  @!P0 F2FP.PACK_AB R13, R4, R3 ;  /* 0x00000003040d823e */ /* 0x000fe200000000ff */
[----:B------:R-:W-:Y:S01]  /*84a0*/  @!P0 FMUL.FTZ R11, R11, R20 ;  /* 0x000000140b0b8220 */ /* 0x000fe20000410000 */
[----:B------:R-:W-:Y:S01]  /*84b0*/  @!P0 F2FP.PACK_AB R32, R9, R32 ;  /* 0x000000200920823e */ /* 0x000fe200000000ff */
[----:B------:R-:W-:Y:S01]  /*84c0*/  @!P0 HADD2.F32 R9, -RZ, R14.H1_H1 ;  /* 0x3000000eff098230 */ /* 0x000fe20000004100 */
[----:B------:R-:W-:Y:S01]  /*84d0*/  @!P0 MOV R28, R13 ;  /* 0x0000000d001c8202 */ /* 0x000fe20000000f00 */
[-C--:B------:R-:W-:Y:S01]  /*84e0*/  @!P0 FMUL.FTZ R14, R21, R15.reuse ;  /* 0x0000000f150e8220 */ /* 0x080fe20000410000 */
[----:B------:R-:W-:Y:S03]  /*84f0*/  @!P0 MOV R19, R32 ;  /* 0x0000002000138202 */ /* 0x000fe60000000f00 */
[CC--:B------:R-:W-:Y:S02]  /*8500*/  @!P0 FFMA.FTZ R14, R9.reuse, R22.reuse, -R14 ;  /* 0x00000016090e8223 */ /* 0x0c0fe4000001080e */
[----:B------:R-:W-:Y:S03]  /*8510*/  @!P0 FMUL.FTZ R9, R9, R15 ;  /* 0x0000000f09098220 */ /* 0x000fe60000410000 */
[----:B------:R-:W-:Y:S01]  /*8520*/  @!P0 F2FP.PACK_AB R27, R14, R33 ;  /* 0x000000210e1b823e */ /* 0x000fe200000000ff */
[----:B------:R-:W-:Y:S01]  /*8530*/  @!P0 FFMA.FTZ R9, R21, R22, R9 ;  /* 0x0000001615098223 */ /* 0x000fe20000010009 */
[----:B---3--:R-:W-:Y:S01]  /*8540*/  LEA R14, P3, R85, R44, 0x1 ;  /* 0x0000002c550e7211 */ /* 0x008fe200078608ff */
[----:B------:R-:W-:Y:S02]  /*8550*/  @!P0 FFMA.FTZ R10, R23, R24, R10 ;  /* 0x00000018170a8223 */ /* 0x000fe4000001000a */
[----:B------:R-:W-:Y:S01]  /*8560*/  @!P0 IMAD.MOV.U32 R18, RZ, RZ, R27 ;  /* 0x000000ffff128224 */ /* 0x000fe200078e001b */
[----:B------:R-:W-:Y:S01]  /*8570*/  LEA.HI.X R15, R85, R45, R101, 0x1, P3 ;  /* 0x0000002d550f7211 */ /* 0x000fe200018f0c65 */
[----:B------:R-:W-:Y:S01]  /*8580*/  @!P0 FFMA.FTZ R11, R25, R26, R11 ;  /* 0x0000001a190b8223 */ /* 0x000fe2000001000b */
[----:B------:R-:W-:Y:S03]  /*8590*/  @!P0 F2FP.PACK_AB R4, R9, R8 ;  /* 0x000000080904823e */ /* 0x000fe600000000ff */
[----:B------:R2:W-:Y:S01]  /*85a0*/  ST.E.128 [R14.64], R16 ;  /* 0x000000100e007985 */ /* 0x0005e2000c101d06 */
[----:B------:R-:W-:Y:S02]  /*85b0*/  @!P0 F2FP.PACK_AB R3, R11, R10 ;  /* 0x0000000a0b03823e */ /* 0x000fe400000000ff */
[----:B------:R-:W-:Y:S02]  /*85c0*/  @!P0 MOV R30, R4 ;  /* 0x00000004001e8202 */ /* 0x000fe40000000f00 */
[----:B------:R-:W-:Y:S02]  /*85d0*/  @!P0 MOV R31, R3 ;  /* 0x00000003001f8202 */ /* 0x000fe40000000f00 */
[----:B------:R-:W-:Y:S11]  /*85e0*/  ISETP.GE.AND P0, PT, R36, c[0x0][0x1d4], PT ;  /* 0x0000750024007a0c */ /* 0x000ff60003f06270 */
[----:B------:R-:W-:Y:S02]  /*85f0*/  @!UPT UIADD3 URZ, URZ, URZ, URZ ;  /* 0x0000003f3f3ff290 */ /* 0x000fe4000fffe03f */
[----:B------:R-:W-:-:S05]  /*8600*/  @P0 BRA `(.L_x_1730) ;  /* 0x000003c000000947 */ /* 0x000fca0003800000 */
[C---:B------:R-:W-:Y:S04]  /*8610*/  LEA R4, P0, R36.reuse, R44, 0x1 ;  /* 0x0000002c24047211 */ /* 0x040fe800078008ff */
[----:B------:R-:W-:Y:S05]  /*8620*/  LEA.HI.X.SX32 R5, R36, R45, 0x1, P0 ;  /* 0x0000002d24057211 */ /* 0x000fea00000f0eff */
[----:B------:R3:W-:Y:S01]  /*8630*/  ST.E.128 [R4.64], R28 ;  /* 0x0000001c04007985 */ /* 0x0007e2000c101d06 */
[----:B------:R-:W-:-:S05]  /*8640*/  BRA `(.L_x_1730) ;  /* 0x0000038000007947 */ /* 0x000fca0003800000 */
.L_x_1716:
[----:B------:R1:W2:Y:S01]  /*8650*/  SHFL.IDX PT, R5, R80, RZ, 0x181f ;  /* 0x00181fff50057589 */ /* 0x0002a200000e0000 */
[----:B------:R-:W-:Y:S01]  /*8660*/  IMAD R3, R39, -0x30, R2 ;  /* 0xffffffd027037824 */ /* 0x000fe200078e0202 */
[----:B------:R-:W-:Y:S02]  /*8670*/  BSSY B0, `(.L_x_1747) ;  /* 0x000001c000007945 */ /* 0x000fe40003800000 */
[----:B------:R1:W3:Y:S02]  /*8680*/  SHFL.IDX PT, R4, R81, RZ, 0x181f ;  /* 0x00181fff51047589 */ /* 0x0002e400000e0000 */
[----:B------:R-:W-:Y:S04]  /*8690*/  IMNMX R82, R3, 0x30, PT ;  /* 0x0000003003527817 */ /* 0x000fe80003800200 */
[----:B------:R-:W-:Y:S04]  /*86a0*/  IADD3 R6, -R143, R82, RZ ;  /* 0x000000528f067210 */ /* 0x000fe80007ffe1ff */
[----:B------:R-:W-:Y:S11]  /*86b0*/  ISETP.GE.AND P0, PT, R6, 0x1, PT ;  /* 0x000000010600780c */ /* 0x000ff60003f06270 */
[----:B------:R-:W-:Y:S02]  /*86c0*/  @!UPT UIADD3 URZ, URZ, URZ, URZ ;  /* 0x0000003f3f3ff290 */ /* 0x000fe4000fffe03f */
[----:B------:R-:W-:-:S05]  /*86d0*/  @!P0 BRA `(.L_x_1748) ;  /* 0x0000015000008947 */ /* 0x000fca0003800000 */
[----:B-12---:R-:W-:Y:S02]  /*86e0*/  ISETP.GE.AND P0, PT, R140, c[0x0][0x1d4], PT ;  /* 0x000075008c007a0c */ /* 0x006fe40003f06270 */
[----:B------:R-:W-:Y:S11]  /*86f0*/  ISETP.GE.AND P4, PT, R142, c[0x0][0x1d4], PT ;  /* 0x000075008e007a0c */ /* 0x000ff60003f86270 */
[----:B------:R-:W1:Y:S01]  /*8700*/  @!P0 LDS.128 R20, [R203+0xa080] ;  /* 0x00a08000cb148984 */ /* 0x000e620000000c00 */
[CC--:B---3--:R-:W-:Y:S04]  /*8710*/  @!P0 LEA R8, P3, R140.reuse, R4.reuse, 0x1 ;  /* 0x000000048c088211 */ /* 0x0c8fe800078608ff */
[-C--:B------:R-:W-:Y:S02]  /*8720*/  @!P0 LEA.HI.X R9, R140, R5.reuse, R141, 0x1, P3 ;  /* 0x000000058c098211 */ /* 0x080fe400018f0c8d */
[CC--:B------:R-:W-:Y:S04]  /*8730*/  @!P4 LEA R14, P3, R206.reuse, R4.reuse, 0x1 ;  /* 0x00000004ce0ec211 */ /* 0x0c0fe800078608ff */
[-C--:B------:R-:W-:Y:S02]  /*8740*/  @!P4 LEA.HI.X R15, R206, R5.reuse, R214, 0x1, P3 ;  /* 0x00000005ce0fc211 */ /* 0x080fe400018f0cd6 */
[C---:B------:R-:W-:Y:S11]  /*8750*/  ISETP.GE.AND P3, PT, R205.reuse, c[0x0][0x1d4], PT ;  /* 0x00007500cd007a0c */ /* 0x040ff60003f66270 */
[----:B------:R-:W-:Y:S02]  /*8760*/  @!UPT UIADD3 URZ, URZ, URZ, URZ ;  /* 0x0000003f3f3ff290 */ /* 0x000fe4000fffe03f */
[CC--:B------:R-:W-:Y:S04]  /*8770*/  @!P3 LEA R10, P5, R205.reuse, R4.reuse, 0x1 ;  /* 0x00000004cd0ab211 */ /* 0x0c0fe800078a08ff */
[-C--:B------:R-:W-:Y:S01]  /*8780*/  @!P3 LEA.HI.X R11, R205, R5.reuse, R216, 0x1, P5 ;  /* 0x00000005cd0bb211 */ /* 0x080fe200028f0cd8 */
[----:B-1----:R-:W-:Y:S01]  /*8790*/  @!P0 ST.E.128 [R8.64], R20 ;  /* 0x0000001408008985 */ /* 0x002fe2000c101d06 */
[C---:B------:R-:W-:Y:S03]  /*87a0*/  ISETP.GE.AND P0, PT, R204.reuse, c[0x0][0x1d4], PT ;  /* 0x00007500cc007a0c */ /* 0x040fe60003f06270 */
[----:B------:R-:W1:Y:S10]  /*87b0*/  @!P4 LDS.128 R16, [R203+0xb880] ;  /* 0x00b88000cb10c984 */ /* 0x000e740000000c00 */
[C---:B------:R-:W-:Y:S04]  /*87c0*/  @!P0 LEA R4, P5, R204.reuse, R4, 0x1 ;  /* 0x00000004cc048211 */ /* 0x040fe800078a08ff */
[----:B------:R-:W-:Y:S01]  /*87d0*/  @!P0 LEA.HI.X R5, R204, R5, R215, 0x1, P5 ;  /* 0x00000005cc058211 */ /* 0x000fe200028f0cd7 */
[----:B-1----:R-:W-:Y:S04]  /*87e0*/  @!P4 ST.E.128 [R14.64], R16 ;  /* 0x000000100e00c985 */ /* 0x002fe8000c101d06 */
[----:B------:R-:W1:Y:S04]  /*87f0*/  @!P3 LDS.128 R16, [R203+0xd080] ;  /* 0x00d08000cb10b984 */ /* 0x000e680000000c00 */
[----:B-1----:R-:W-:Y:S04]  /*8800*/  @!P3 ST.E.128 [R10.64], R16 ;  /* 0x000000100a00b985 */ /* 0x002fe8000c101d06 */
[----:B------:R-:W1:Y:S04]  /*8810*/  @!P0 LDS.128 R8, [R203+0xe880] ;  /* 0x00e88000cb088984 */ /* 0x000e680000000c00 */
[----:B-1----:R1:W-:Y:S02]  /*8820*/  @!P0 ST.E.128 [R4.64], R8 ;  /* 0x0000000804008985 */ /* 0x0023e4000c101d06 */
.L_x_1748:
[----:B-12---:R-:W-:Y:S05]  /*8830*/  BSYNC B0 ;  /* 0x0000000000007941 */ /* 0x006fea0003800000 */
.L_x_1747:
[----:B---3--:R1:W2:Y:S01]  /*8840*/  SHFL.IDX PT, R4, R80, 0x1, 0x181f ;  /* 0x00381f0050047f89 */ /* 0x0082a200000e0000 */
[----:B------:R-:W-:Y:S03]  /*8850*/  ISETP.GE.AND P0, PT, R6, 0x21, PT ;  /* 0x000000210600780c */ /* 0x000fe60003f06270 */
[----:B------:R1:W3:Y:S10]  /*8860*/  SHFL.IDX PT, R3, R81, 0x1, 0x181f ;  /* 0x00381f0051037f89 */ /* 0x0002f400000e0000 */
[----:B------:R-:W-:-:S05]  /*8870*/  @!P0 BRA `(.L_x_1730) ;  /* 0x0000015000008947 */ /* 0x000fca0003800000 */
[----:B------:R-:W-:Y:S02]  /*8880*/  ISETP.GE.AND P0, PT, R140, c[0x0][0x1d4], PT ;  /* 0x000075008c007a0c */ /* 0x000fe40003f06270 */
[----:B------:R-:W-:Y:S11]  /*8890*/  ISETP.GE.AND P4, PT, R142, c[0x0][0x1d4], PT ;  /* 0x000075008e007a0c */ /* 0x000ff60003f86270 */
[----:B------:R-:W4:Y:S01]  /*88a0*/  @!P0 LDS.128 R24, [R203+0xb080] ;  /* 0x00b08000cb188984 */ /* 0x000f220000000c00 */
[CC--:B---3--:R-:W-:Y:S04]  /*88b0*/  @!P0 LEA R8, P3, R140.reuse, R3.reuse, 0x1 ;  /* 0x000000038c088211 */ /* 0x0c8fe800078608ff */
[-C--:B--2---:R-:W-:Y:S02]  /*88c0*/  @!P0 LEA.HI.X R9, R140, R4.reuse, R141, 0x1, P3 ;  /* 0x000000048c098211 */ /* 0x084fe400018f0c8d */
[CC--:B------:R-:W-:Y:S04]  /*88d0*/  @!P4 LEA R14, P3, R206.reuse, R3.reuse, 0x1 ;  /* 0x00000003ce0ec211 */ /* 0x0c0fe800078608ff */
[-C--:B------:R-:W-:Y:S02]  /*88e0*/  @!P4 LEA.HI.X R15, R206, R4.reuse, R214, 0x1, P3 ;  /* 0x00000004ce0fc211 */ /* 0x080fe400018f0cd6 */
[C---:B------:R-:W-:Y:S11]  /*88f0*/  ISETP.GE.AND P3, PT, R205.reuse, c[0x0][0x1d4], PT ;  /* 0x00007500cd007a0c */ /* 0x040ff60003f66270 */
[----:B------:R-:W-:Y:S02]  /*8900*/  @!UPT UIADD3 URZ, URZ, URZ, URZ ;  /* 0x0000003f3f3ff290 */ /* 0x000fe4000fffe03f */
[CC--:B------:R-:W-:Y:S04]  /*8910*/  @!P3 LEA R10, P5, R205.reuse, R3.reuse, 0x1 ;  /* 0x00000003cd0ab211 */ /* 0x0c0fe800078a08ff */
[-C--:B------:R-:W-:Y:S01]  /*8920*/  @!P3 LEA.HI.X R11, R205, R4.reuse, R216, 0x1, P5 ;  /* 0x00000004cd0bb211 */ /* 0x080fe200028f0cd8 */
[----:B----4-:R2:W-:Y:S01]  /*8930*/  @!P0 ST.E.128 [R8.64], R24 ;  /* 0x0000001808008985 */ /* 0x0105e2000c101d06 */
[C---:B------:R-:W-:Y:S03]  /*8940*/  ISETP.GE.AND P0, PT, R204.reuse, c[0x0][0x1d4], PT ;  /* 0x00007500cc007a0c */ /* 0x040fe60003f06270 */
[----:B------:R-:W3:Y:S10]  /*8950*/  @!P4 LDS.128 R20, [R203+0xc880] ;  /* 0x00c88000cb14c984 */ /* 0x000ef40000000c00 */
[C---:B--2---:R-:W-:Y:S04]  /*8960*/  @!P0 LEA R8, P5, R204.reuse, R3, 0x1 ;  /* 0x00000003cc088211 */ /* 0x044fe800078a08ff */
[----:B------:R-:W-:Y:S01]  /*8970*/  @!P0 LEA.HI.X R9, R204, R4, R215, 0x1, P5 ;  /* 0x00000004cc098211 */ /* 0x000fe200028f0cd7 */
[----:B---3--:R-:W-:Y:S04]  /*8980*/  @!P4 ST.E.128 [R14.64], R20 ;  /* 0x000000140e00c985 */ /* 0x008fe8000c101d06 */
[----:B------:R-:W2:Y:S04]  /*8990*/  @!P3 LDS.128 R16, [R203+0xe080] ;  /* 0x00e08000cb10b984 */ /* 0x000ea80000000c00 */
[----:B--2---:R-:W-:Y:S04]  /*89a0*/  @!P3 ST.E.128 [R10.64], R16 ;  /* 0x000000100a00b985 */ /* 0x004fe8000c101d06 */
[----:B------:R-:W2:Y:S04]  /*89b0*/  @!P0 LDS.128 R16, [R203+0xf880] ;  /* 0x00f88000cb108984 */ /* 0x000ea80000000c00 */
[----:B--2---:R2:W-:Y:S02]  /*89c0*/  @!P0 ST.E.128 [R8.64], R16 ;  /* 0x0000001008008985 */ /* 0x0045e4000c101d06 */
.L_x_1730:
[----:B------:R-:W-:Y:S05]  /*89d0*/  BSYNC B2 ;  /* 0x0000000000027941 */ /* 0x000fea0003800000 */
.L_x_1715:
[----:B---3--:R-:W-:Y:S01]  /*89e0*/  IMAD.IADD R3, R82, 0x1, -R143 ;  /* 0x0000000152037824 */ /* 0x008fe200078e0a8f */
[----:B--2---:R-:W-:Y:S01]  /*89f0*/  P2R R15, PR, RZ, 0x2 ;  /* 0x00000002ff0f7803 */ /* 0x004fe20000000000 */
[----:B------:R-:W-:Y:S01]  /*8a00*/  IMAD.WIDE R8, R39, 0x30, R106 ;  /* 0x0000003027087825 */ /* 0x000fe200078e026a */
[----:B------:R-:W-:Y:S01]  /*8a10*/  LOP3.LUT P1, RZ, R213, 0x8, RZ, 0xc0, !PT ;  /* 0x00000008d5ff7812 */ /* 0x000fe2000782c0ff */
[----:B------:R-:W-:Y:S01]  /*8a20*/  BSSY B0, `(.L_x_1749) ;  /* 0x000004c000007945 */ /* 0x000fe20003800000 */
[----:B------:R-:W-:Y:S01]  /*8a30*/  ISETP.GE.AND P3, PT, R3, 0x21, PT ;  /* 0x000000210300780c */ /* 0x000fe20003f66270 */
[----:B------:R-:W-:Y:S01]  /*8a40*/  IMAD R6, R88, c[0x0][0x218], RZ ;  /* 0x0000860058067a24 */ /* 0x000fe200078e02ff */
[C---:B------:R-:W-:Y:S02]  /*8a50*/  LOP3.LUT P6, RZ, R213.reuse, 0x2, RZ, 0xc0, !PT ;  /* 0x00000002d5ff7812 */ /* 0x040fe400078cc0ff */
[----:B------:R-:W-:Y:S01]  /*8a60*/  LOP3.LUT P5, RZ, R213, 0x1, RZ, 0xc0, !PT ;  /* 0x00000001d5ff7812 */ /* 0x000fe200078ac0ff */
[----:B------:R-:W-:Y:S08]  /*8a70*/  IMAD R6, R83, c[0x0][0x21c], R6 ;  /* 0x0000870053067a24 */ /* 0x000ff000078e0206 */
[C---:B------:R-:W-:Y:S05]  /*8a80*/  @P3 IADD3 R13, P0, R8.reuse, 0x20, RZ ;  /* 0x00000020080d3810 */ /* 0x040fea0007f1e0ff */
[----:B------:R-:W-:Y:S01]  /*8a90*/  @P3 IMAD.X R14, RZ, RZ, R9, P0 ;  /* 0x000000ffff0e3224 */ /* 0x000fe200000e0609 */
[----:B------:R-:W-:Y:S11]  /*8aa0*/  ISETP.GE.AND P0, PT, R3, 0x1, PT ;  /* 0x000000010300780c */ /* 0x000ff60003f06270 */
[----:B------:R-:W-:Y:S02]  /*8ab0*/  @!UPT UIADD3 URZ, URZ, URZ, URZ ;  /* 0x0000003f3f3ff290 */ /* 0x000fe4000fffe03f */
[-C--:B------:R-:W-:Y:S01]  /*8ac0*/  @P0 MOV R4, R90.reuse ;  /* 0x0000005a00040202 */ /* 0x080fe20000000f00 */
[----:B------:R-:W-:Y:S02]  /*8ad0*/  @P0 IMAD.MOV.U32 R5, RZ, RZ, R89 ;  /* 0x000000ffff050224 */ /* 0x000fe400078e0059 */
[----:B------:R-:W-:Y:S02]  /*8ae0*/  @P0 IMAD R3, R9, c[0x0][0x258], RZ ;  /* 0x0000960009030a24 */ /* 0x000fe400078e02ff */
[C---:B------:R-:W-:Y:S04]  /*8af0*/  @P0 IMAD.WIDE.U32 R4, R8.reuse, c[0x0][0x258], R4 ;  /* 0x0000960008040a25 */ /* 0x040fe800078e0004 */
[----:B------:R-:W-:Y:S01]  /*8b00*/  @P0 IMAD R3, R8, c[0x0][0x25c], R3 ;  /* 0x0000970008030a24 */ /* 0x000fe200078e0203 */
[C---:B------:R-:W-:Y:S01]  /*8b10*/  @P0 LEA R10, P4, R4.reuse, c[0x0][0x250], 0x1 ;  /* 0x00009400040a0a11 */ /* 0x040fe200078808ff */
[----:B------:R-:W-:Y:S01]  /*8b20*/  @P3 IMAD.MOV.U32 R9, RZ, RZ, R89 ;  /* 0x000000ffff093224 */ /* 0x000fe200078e0059 */
[----:B------:R-:W-:Y:S02]  /*8b30*/  @P3 MOV R8, R90 ;  /* 0x0000005a00083202 */ /* 0x000fe40000000f00 */
[----:B------:R-:W-:Y:S03]  /*8b40*/  @P0 IADD3 R3, R5, R3, RZ ;  /* 0x0000000305030210 */ /* 0x000fe60007ffe0ff */
[----:B------:R-:W-:Y:S01]  /*8b50*/  @P3 IMAD.WIDE.U32 R8, R13, c[0x0][0x258], R8 ;  /* 0x000096000d083a25 */ /* 0x000fe200078e0008 */
[----:B------:R-:W-:Y:S03]  /*8b60*/  @P0 LEA.HI.X R11, R4, c[0x0][0x254], R3, 0x1, P4 ;  /* 0x00009500040b0a11 */ /* 0x000fe600020f0c03 */
[----:B------:R-:W-:Y:S02]  /*8b70*/  IMAD R3, R87, c[0x0][0x208], RZ ;  /* 0x0000820057037a24 */ /* 0x000fe400078e02ff */
[----:B------:R-:W-:Y:S01]  /*8b80*/  @!PT LDS RZ, [RZ] ;  /* 0x00000000fffff984 */ /* 0x000fe20000000800 */
[----:B------:R-:W-:Y:S01]  /*8b90*/  @!PT LDS RZ, [RZ] ;  /* 0x00000000fffff984 */ /* 0x000fe20000000800 */
[----:B------:R-:W-:Y:S01]  /*8ba0*/  @!PT LDS RZ, [RZ] ;  /* 0x00000000fffff984 */ /* 0x000fe20000000800 */
[----:B------:R2:W-:Y:S01]  /*8bb0*/  @P0 LDGSTS.E.BYPASS.LTC128B.128 [R203+0x4080], [R10.64], !P1 ;  /* 0x040800000acb0fae */ /* 0x0005e2000c901d46 */
[C---:B------:R-:W-:Y:S04]  /*8bc0*/  IMAD.WIDE.U32 R4, R84.reuse, c[0x0][0x208], RZ ;  /* 0x0000820054047a25 */ /* 0x040fe800078e00ff */
[----:B------:R-:W-:Y:S04]  /*8bd0*/  IMAD R3, R84, c[0x0][0x20c], R3 ;  /* 0x0000830054037a24 */ /* 0x000fe800078e0203 */
[----:B------:R-:W-:Y:S04]  /*8be0*/  IMAD.IADD R5, R5, 0x1, R3 ;  /* 0x0000000105057824 */ /* 0x000fe800078e0203 */
[----:B------:R-:W-:Y:S05]  /*8bf0*/  IMAD.WIDE.U32 R4, R83, c[0x0][0x218], R4 ;  /* 0x0000860053047a25 */ /* 0x000fea00078e0004 */
[----:B------:R-:W-:Y:S01]  /*8c00*/  IADD3 R3, P4, R114, R4, RZ ;  /* 0x0000000472037210 */ /* 0x000fe20007f9e0ff */
[----:B------:R-:W-:Y:S03]  /*8c10*/  @P3 IMAD R4, R14, c[0x0][0x258], RZ ;  /* 0x000096000e043a24 */ /* 0x000fe600078e02ff */
[----:B------:R-:W-:Y:S01]  /*8c20*/  IADD3.X R6, R124, R5, R6, P4, !PT ;  /* 0x000000057c067210 */ /* 0x000fe200027fe406 */
[----:B------:R-:W-:Y:S05]  /*8c30*/  @P3 IMAD R4, R13, c[0x0][0x25c], R4 ;  /* 0x000097000d043a24 */ /* 0x000fea00078e0204 */
[----:B------:R-:W-:Y:S02]  /*8c40*/  @P3 IADD3 R5, R9, R4, RZ ;  /* 0x0000000409053210 */ /* 0x000fe40007ffe0ff */
[C---:B------:R-:W-:Y:S04]  /*8c50*/  @P3 LEA R4, P4, R8.reuse, c[0x0][0x250], 0x1 ;  /* 0x0000940008043a11 */ /* 0x040fe800078808ff */
[----:B------:R-:W-:Y:S02]  /*8c60*/  @P3 LEA.HI.X R5, R8, c[0x0][0x254], R5, 0x1, P4 ;  /* 0x0000950008053a11 */ /* 0x000fe400020f0c05 */
[C---:B------:R-:W-:Y:S04]  /*8c70*/  LEA R13, P4, R3.reuse, c[0x0][0x1f8], 0x1 ;  /* 0x00007e00030d7a11 */ /* 0x040fe800078808ff */
[----:B------:R-:W-:Y:S02]  /*8c80*/  LEA.HI.X R6, R3, c[0x0][0x1fc], R6, 0x1, P4 ;  /* 0x00007f0003067a11 */ /* 0x000fe400020f0c06 */
[----:B------:R2:W3:Y:S01]  /*8c90*/  SHFL.IDX PT, R3, R13, RZ, 0x181f ;  /* 0x00181fff0d037589 */ /* 0x0004e200000e0000 */
[----:B------:R-:W-:Y:S11]  /*8ca0*/  LOP3.LUT P4, RZ, R213, 0x4, RZ, 0xc0, !PT ;  /* 0x00000004d5ff7812 */ /* 0x000ff6000788c0ff */
[----:B------:R-:W-:Y:S02]  /*8cb0*/  @!UPT UIADD3 URZ, URZ, URZ, URZ ;  /* 0x0000003f3f3ff290 */ /* 0x000fe4000fffe03f */
[----:B------:R2:W-:Y:S04]  /*8cc0*/  @P0 LDGSTS.E.BYPASS.LTC128B.128 [R203+0x5880], [R10.64+0x80], !P4 ;  /* 0x058800800acb0fae */ /* 0x0005e8000e101d46 */
[----:B------:R2:W-:Y:S04]  /*8cd0*/  @P0 LDGSTS.E.BYPASS.LTC128B.128 [R203+0x7080], [R10.64+0x100], !P6 ;  /* 0x070801000acb0fae */ /* 0x0005e8000f101d46 */
[----:B------:R2:W-:Y:S04]  /*8ce0*/  @P0 LDGSTS.E.BYPASS.LTC128B.128 [R203+0x8880], [R10.64+0x180], !P5 ;  /* 0x088801800acb0fae */ /* 0x0005e8000e901d46 */
[----:B------:R4:W-:Y:S01]  /*8cf0*/  @P3 LDGSTS.E.BYPASS.LTC128B.128 [R207+0x5080], [R4.64], !P1 ;  /* 0x0508000004cf3fae */ /* 0x0009e2000c901d46 */
[----:B------:R-:W-:Y:S03]  /*8d00*/  ISETP.NE.AND P1, PT, R15, RZ, PT ;  /* 0x000000ff0f00720c */ /* 0x000fe60003f25270 */
[----:B------:R4:W-:Y:S04]  /*8d10*/  @P3 LDGSTS.E.BYPASS.LTC128B.128 [R207+0x6880], [R4.64+0x80], !P4 ;  /* 0x0688008004cf3fae */ /* 0x0009e8000e101d46 */
[----:B------:R4:W-:Y:S04]  /*8d20*/  @P3 LDGSTS.E.BYPASS.LTC128B.128 [R207+0x8080], [R4.64+0x100], !P6 ;  /* 0x0808010004cf3fae */ /* 0x0009e8000f101d46 */
[----:B------:R4:W-:Y:S04]  /*8d30*/  @P3 LDGSTS.E.BYPASS.LTC128B.128 [R207+0x9880], [R4.64+0x180], !P5 ;  /* 0x0988018004cf3fae */ /* 0x0009e8000e901d46 */
[----:B------:R-:W0:Y:S04]  /*8d40*/  LDGDEPBAR ;  /* 0x00000000000079af */ /* 0x000e280000000000 */
[----:B----4-:R2:W4:Y:S01]  /*8d50*/  SHFL.IDX PT, R4, R6, RZ, 0x181f ;  /* 0x00181fff06047589 */ /* 0x01052200000e0000 */
[----:B------:R-:W-:Y:S04]  /*8d60*/  DEPBAR.LE SB0, 0x0 ;  /* 0x000080000000791a */ /* 0x000fe80000000000 */
[----:B------:R-:W-:Y:S06]  /*8d70*/  BAR.SYNC.DEFER_BLOCKING 0x0 ;  /* 0x0000000000007b1d */ /* 0x000fec0000010000 */
[----:B------:R-:W-:-:S05]  /*8d80*/  @!P0 BRA `(.L_x_1750) ;  /* 0x0000015000008947 */ /* 0x000fca0003800000 */
[----:B---3--:R-:W-:Y:S02]  /*8d90*/  ISETP.GE.AND P0, PT, R140, c[0x0][0x1d4], PT ;  /* 0x000075008c007a0c */ /* 0x008fe40003f06270 */
[----:B------:R-:W-:Y:S11]  /*8da0*/  ISETP.GE.AND P5, PT, R142, c[0x0][0x1d4], PT ;  /* 0x000075008e007a0c */ /* 0x000ff60003fa6270 */
[----:B------:R-:W3:Y:S01]  /*8db0*/  @!P0 LDS.128 R24, [R203+0x4080] ;  /* 0x00408000cb188984 */ /* 0x000ee20000000c00 */
[CC--:B------:R-:W-:Y:S04]  /*8dc0*/  @!P0 LEA R8, P4, R140.reuse, R3.reuse, 0x1 ;  /* 0x000000038c088211 */ /* 0x0c0fe800078808ff */
[-C--:B----4-:R-:W-:Y:S02]  /*8dd0*/  @!P0 LEA.HI.X R9, R140, R4.reuse, R141, 0x1, P4 ;  /* 0x000000048c098211 */ /* 0x090fe400020f0c8d */
[CC--:B------:R-:W-:Y:S04]  /*8de0*/  @!P5 LEA R14, P4, R206.reuse, R3.reuse, 0x1 ;  /* 0x00000003ce0ed211 */ /* 0x0c0fe800078808ff */
[-C--:B------:R-:W-:Y:S02]  /*8df0*/  @!P5 LEA.HI.X R15, R206, R4.reuse, R214, 0x1, P4 ;  /* 0x00000004ce0fd211 */ /* 0x080fe400020f0cd6 */
[C---:B------:R-:W-:Y:S11]  /*8e00*/  ISETP.GE.AND P4, PT, R205.reuse, c[0x0][0x1d4], PT ;  /* 0x00007500cd007a0c */ /* 0x040ff60003f86270 */
[----:B------:R-:W-:Y:S02]  /*8e10*/  @!UPT UIADD3 URZ, URZ, URZ, URZ ;  /* 0x0000003f3f3ff290 */ /* 0x000fe4000fffe03f */
[CC--:B--2---:R-:W-:Y:S04]  /*8e20*/  @!P4 LEA R10, P6, R205.reuse, R3.reuse, 0x1 ;  /* 0x00000003cd0ac211 */ /* 0x0c4fe800078c08ff */
[-C--:B------:R-:W-:Y:S01]  /*8e30*/  @!P4 LEA.HI.X R11, R205, R4.reuse, R216, 0x1, P6 ;  /* 0x00000004cd0bc211 */ /* 0x080fe200030f0cd8 */
[----:B---3--:R2:W-:Y:S01]  /*8e40*/  @!P0 ST.E.128 [R8.64], R24 ;  /* 0x0000001808008985 */ /* 0x0085e2000c101d06 */
        /* <DEDUP_REMOVED lines=9> */
.L_x_1750:
[----:B---3--:R-:W-:Y:S05]  /*8ee0*/  BSYNC B0 ;  /* 0x0000000000007941 */ /* 0x008fea0003800000 */
.L_x_1749:
[----:B----4-:R3:W4:Y:S01]  /*8ef0*/  SHFL.IDX PT, R4, R6, 0x1, 0x181f ;  /* 0x00381f0006047f89 */ /* 0x01072200000e0000 */
[----:B------:R-:W-:Y:S03]  /*8f00*/  BSSY B0, `(.L_x_1751) ;  /* 0x0000018000007945 */ /* 0x000fe60003800000 */
[----:B------:R3:W1:Y:S01]  /*8f10*/  SHFL.IDX PT, R3, R13, 0x1, 0x181f ;  /* 0x00381f000d037f89 */ /* 0x00066200000e0000 */
[----:B------:R-:W-:-:S05]  /*8f20*/  @!P3 BRA `(.L_x_1752) ;  /* 0x000001500000b947 */ /* 0x000fca0003800000 */
[----:B------:R-:W-:Y:S02]  /*8f30*/  ISETP.GE.AND P0, PT, R140, c[0x0][0x1d4], PT ;  /* 0x000075008c007a0c */ /* 0x000fe40003f06270 */
[----:B------:R-:W-:Y:S11]  /*8f40*/  ISETP.GE.AND P4, PT, R142, c[0x0][0x1d4], PT ;  /* 0x000075008e007a0c */ /* 0x000ff60003f86270 */
[----:B------:R-:W5:Y:S01]  /*8f50*/  @!P0 LDS.128 R24, [R203+0x5080] ;  /* 0x00508000cb188984 */ /* 0x000f620000000c00 */
[CC--:B-12---:R-:W-:Y:S04]  /*8f60*/  @!P0 LEA R8, P3, R140.reuse, R3.reuse, 0x1 ;  /* 0x000000038c088211 */ /* 0x0c6fe800078608ff */
[-C--:B----4-:R-:W-:Y:S02]  /*8f70*/  @!P0 LEA.HI.X R9, R140, R4.reuse, R141, 0x1, P3 ;  /* 0x000000048c098211 */ /* 0x090fe400018f0c8d */
[CC--:B------:R-:W-:Y:S04]  /*8f80*/  @!P4 LEA R14, P3, R206.reuse, R3.reuse, 0x1 ;  /* 0x00000003ce0ec211 */ /* 0x0c0fe800078608ff */
[-C--:B------:R-:W-:Y:S02]  /*8f90*/  @!P4 LEA.HI.X R15, R206, R4.reuse, R214, 0x1, P3 ;  /* 0x00000004ce0fc211 */ /* 0x080fe400018f0cd6 */
[C---:B------:R-:W-:Y:S11]  /*8fa0*/  ISETP.GE.AND P3, PT, R205.reuse, c[0x0][0x1d4], PT ;  /* 0x00007500cd007a0c */ /* 0x040ff60003f66270 */
[----:B------:R-:W-:Y:S02]  /*8fb0*/  @!UPT UIADD3 URZ, URZ, URZ, URZ ;  /* 0x0000003f3f3ff290 */ /* 0x000fe4000fffe03f */
[CC--:B------:R-:W-:Y:S04]  /*8fc0*/  @!P3 LEA R10, P5, R205.reuse, R3.reuse, 0x1 ;  /* 0x00000003cd0ab211 */ /* 0x0c0fe800078a08ff */
[-C--:B------:R-:W-:Y:S01]  /*8fd0*/  @!P3 LEA.HI.X R11, R205, R4.reuse, R216, 0x1, P5 ;  /* 0x00000004cd0bb211 */ /* 0x080fe200028f0cd8 */
[----:B-----5:R1:W-:Y:S01]  /*8fe0*/  @!P0 ST.E.128 [R8.64], R24 ;  /* 0x0000001808008985 */ /* 0x0203e2000c101d06 */
[C---:B------:R-:W-:Y:S03]  /*8ff0*/  ISETP.GE.AND P0, PT, R204.reuse, c[0x0][0x1d4], PT ;  /* 0x00007500cc007a0c */ /* 0x040fe60003f06270 */
[----:B------:R-:W2:Y:S10]  /*9000*/  @!P4 LDS.128 R20, [R203+0x6880] ;  /* 0x00688000cb14c984 */ /* 0x000eb40000000c00 */
[C---:B-1----:R-:W-:Y:S04]  /*9010*/  @!P0 LEA R8, P5, R204.reuse, R3, 0x1 ;  /* 0x00000003cc088211 */ /* 0x042fe800078a08ff */
[----:B------:R-:W-:Y:S01]  /*9020*/  @!P0 LEA.HI.X R9, R204, R4, R215, 0x1, P5 ;  /* 0x00000004cc098211 */ /* 0x000fe200028f0cd7 */
[----:B--2---:R-:W-:Y:S04]  /*9030*/  @!P4 ST.E.128 [R14.64], R20 ;  /* 0x000000140e00c985 */ /* 0x004fe8000c101d06 */
[----:B------:R-:W1:Y:S04]  /*9040*/  @!P3 LDS.128 R16, [R203+0x8080] ;  /* 0x00808000cb10b984 */ /* 0x000e680000000c00 */
[----:B-1----:R-:W-:Y:S04]  /*9050*/  @!P3 ST.E.128 [R10.64], R16 ;  /* 0x000000100a00b985 */ /* 0x002fe8000c101d06 */
[----:B------:R-:W1:Y:S04]  /*9060*/  @!P0 LDS.128 R16, [R203+0x9880] ;  /* 0x00988000cb108984 */ /* 0x000e680000000c00 */
[----:B-1----:R1:W-:Y:S02]  /*9070*/  @!P0 ST.E.128 [R8.64], R16 ;  /* 0x0000001008008985 */ /* 0x0023e4000c101d06 */
.L_x_1752:
[----:B------:R-:W-:Y:S05]  /*9080*/  BSYNC B0 ;  /* 0x0000000000007941 */ /* 0x000fea0003800000 */
.L_x_1751:
[----:B------:R-:W-:Y:S01]  /*9090*/  ISETP.GT.AND P4, PT, R39, R118, PT ;  /* 0x000000762700720c */ /* 0x000fe20003f84270 */
[----:B------:R-:W-:Y:S01]  /*90a0*/  @!UPT UIADD3 URZ, URZ, URZ, URZ ;  /* 0x0000003f3f3ff290 */ /* 0x000fe2000fffe03f */
[----:B------:R-:W-:Y:S11]  /*90b0*/  BSSY B0, `(.L_x_1753) ;  /* 0x0000029000007945 */ /* 0x000ff60003800000 */
[----:B------:R-:W-:-:S05]  /*90c0*/  @!P4 BRA `(.L_x_1754) ;  /* 0x000002700000c947 */ /* 0x000fca0003800000 */
[----:B--23--:R-:W-:Y:S01]  /*90d0*/  IADD3 R6, -R143, 0x30, RZ ;  /* 0x000000308f067810 */ /* 0x00cfe20007ffe1ff */
[----:B-1----:R-:W-:Y:S01]  /*90e0*/  IMAD.MOV.U32 R8, RZ, RZ, R110 ;  /* 0x000000ffff087224 */ /* 0x002fe200078e006e */
[----:B------:R-:W-:Y:S01]  /*90f0*/  IADD3 R3, R39, -0x1, RZ ;  /* 0xffffffff27037810 */ /* 0x000fe20007ffe0ff */
[----:B------:R-:W-:Y:S01]  /*9100*/  IMAD.MOV.U32 R9, RZ, RZ, R109 ;  /* 0x000000ffff097224 */ /* 0x000fe200078e006d */
[----:B------:R-:W-:Y:S02]  /*9110*/  ISETP.GE.AND P3, PT, R6, 0x1, PT ;  /* 0x000000010600780c */ /* 0x000fe40003f66270 */
[----:B------:R-:W-:Y:S01]  /*9120*/  SHF.R.S32.HI R5, RZ, 0x1f, R3 ;  /* 0x0000001fff057819 */ /* 0x000fe20000011403 */
[----:B----4-:R-:W-:Y:S01]  /*9130*/  IMAD R4, R154, R3, RZ ;  /* 0x000000039a047224 */ /* 0x010fe200078e02ff */
[----:B------:R-:W-:Y:S01]  /*9140*/  P2R R11, PR, RZ, 0x4 ;  /* 0x00000004ff0b7803 */ /* 0x000fe20000000000 */
[-C--:B------:R-:W-:Y:S01]  /*9150*/  IMAD.WIDE.U32 R8, R3, R128.reuse, R8 ;  /* 0x0000008003087225 */ /* 0x080fe200078e0008 */
[----:B------:R-:W-:Y:S02]  /*9160*/  LOP3.LUT P2, RZ, R213, 0x8, RZ, 0xc0, !PT ;  /* 0x00000008d5ff7812 */ /* 0x000fe4000784c0ff */
[----:B------:R-:W-:Y:S01]  /*9170*/  P2R R10, PR, RZ, 0x2 ;  /* 0x00000002ff0a7803 */ /* 0x000fe20000000000 */
[----:B------:R-:W-:Y:S01]  /*9180*/  IMAD R3, R5, R128, R4 ;  /* 0x0000008005037224 */ /* 0x000fe200078e0204 */
[C---:B------:R-:W-:Y:S02]  /*9190*/  LOP3.LUT P1, RZ, R213.reuse, 0x4, RZ, 0xc0, !PT ;  /* 0x00000004d5ff7812 */ /* 0x040fe4000782c0ff */
[----:B------:R-:W-:Y:S01]  /*91a0*/  LOP3.LUT P6, RZ, R213, 0x1, RZ, 0xc0, !PT ;  /* 0x00000001d5ff7812 */ /* 0x000fe200078cc0ff */
[----:B------:R-:W-:Y:S01]  /*91b0*/  IMAD.IADD R3, R9, 0x1, R3 ;  /* 0x0000000109037824 */ /* 0x000fe200078e0203 */
[C---:B------:R-:W-:Y:S04]  /*91c0*/  @P3 LEA R4, P0, R8.reuse, c[0x0][0x220], 0x1 ;  /* 0x0000880008043a11 */ /* 0x040fe800078008ff */
[----:B------:R-:W-:Y:S02]  /*91d0*/  @P3 LEA.HI.X R5, R8, c[0x0][0x224], R3, 0x1, P0 ;  /* 0x0000890008053a11 */ /* 0x000fe400000f0c03 */
[----:B------:R-:W-:Y:S03]  /*91e0*/  ISETP.GE.AND P0, PT, R6, 0x21, PT ;  /* 0x000000210600780c */ /* 0x000fe60003f06270 */
[----:B------:R-:W-:Y:S01]  /*91f0*/  @!PT LDS RZ, [RZ] ;  /* 0x00000000fffff984 */ /* 0x000fe20000000800 */
[----:B------:R-:W-:Y:S01]  /*9200*/  @!PT LDS RZ, [RZ] ;  /* 0x00000000fffff984 */ /* 0x000fe20000000800 */
[----:B------:R-:W-:Y:S01]  /*9210*/  @!PT LDS RZ, [RZ] ;  /* 0x00000000fffff984 */ /* 0x000fe20000000800 */
[----:B------:R1:W-:Y:S01]  /*9220*/  @P3 LDGSTS.E.BYPASS.LTC128B.128 [R203+0xa080], [R4.64], !P2 ;  /* 0x0a08000004cb3fae */ /* 0x0003e2000d101d46 */
[----:B------:R-:W-:Y:S03]  /*9230*/  ISETP.NE.AND P2, PT, R11, RZ, PT ;  /* 0x000000ff0b00720c */ /* 0x000fe60003f45270 */
[----:B------:R1:W-:Y:S06]  /*9240*/  @P3 LDGSTS.E.BYPASS.LTC128B.128 [R203+0xb880], [R4.64+0x80], !P1 ;  /* 0x0b88008004cb3fae */ /* 0x0003ec000c901d46 */
[----:B------:R-:W-:Y:S05]  /*9250*/  @P0 IADD3 R6, P5, R158, R8, RZ ;  /* 0x000000089e060210 */ /* 0x000fea0007fbe0ff */
[----:B------:R-:W-:Y:S01]  /*9260*/  @P0 IMAD.X R3, R3, 0x1, R155, P5 ;  /* 0x0000000103030824 */ /* 0x000fe200028e069b */
[C---:B------:R-:W-:Y:S04]  /*9270*/  @P0 LEA R8, P5, R6.reuse, c[0x0][0x220], 0x1 ;  /* 0x0000880006080a11 */ /* 0x040fe800078a08ff */
[----:B------:R-:W-:Y:S02]  /*9280*/  @P0 LEA.HI.X R9, R6, c[0x0][0x224], R3, 0x1, P5 ;  /* 0x0000890006090a11 */ /* 0x000fe400028f0c03 */
[C---:B------:R-:W-:Y:S11]  /*9290*/  LOP3.LUT P5, RZ, R213.reuse, 0x2, RZ, 0xc0, !PT ;  /* 0x00000002d5ff7812 */ /* 0x040ff600078ac0ff */
[----:B------:R-:W-:Y:S02]  /*92a0*/  @!UPT UIADD3 URZ, URZ, URZ, URZ ;  /* 0x0000003f3f3ff290 */ /* 0x000fe4000fffe03f */
[----:B------:R1:W-:Y:S04]  /*92b0*/  @P3 LDGSTS.E.BYPASS.LTC128B.128 [R203+0xd080], [R4.64+0x100], !P5 ;  /* 0x0d08010004cb3fae */ /* 0x0003e8000e901d46 */
[----:B------:R1:W-:Y:S01]  /*92c0*/  @P3 LDGSTS.E.BYPASS.LTC128B.128 [R203+0xe880], [R4.64+0x180], !P6 ;  /* 0x0e88018004cb3fae */ /* 0x0003e2000f101d46 */
[----:B------:R-:W-:Y:S11]  /*92d0*/  LOP3.LUT P3, RZ, R213, 0x8, RZ, 0xc0, !PT ;  /* 0x00000008d5ff7812 */ /* 0x000ff6000786c0ff */
[----:B------:R-:W-:Y:S02]  /*92e0*/  @!UPT UIADD3 URZ, URZ, URZ, URZ ;  /* 0x0000003f3f3ff290 */ /* 0x000fe4000fffe03f */
[----:B------:R1:W-:Y:S04]  /*92f0*/  @P0 LDGSTS.E.BYPASS.LTC128B.128 [R207+0xb080], [R8.64], !P3 ;  /* 0x0b08000008cf0fae */ /* 0x0003e8000d901d46 */
[----:B------:R1:W-:Y:S01]  /*9300*/  @P0 LDGSTS.E.BYPASS.LTC128B.128 [R207+0xc880], [R8.64+0x80], !P1 ;  /* 0x0c88008008cf0fae */ /* 0x0003e2000c901d46 */
[----:B------:R-:W-:Y:S03]  /*9310*/  ISETP.NE.AND P1, PT, R10, RZ, PT ;  /* 0x000000ff0a00720c */ /* 0x000fe60003f25270 */
[----:B------:R1:W-:Y:S04]  /*9320*/  @P0 LDGSTS.E.BYPASS.LTC128B.128 [R207+0xe080], [R8.64+0x100], !P5 ;  /* 0x0e08010008cf0fae */ /* 0x0003e8000e901d46 */
[----:B------:R1:W-:Y:S04]  /*9330*/  @P0 LDGSTS.E.BYPASS.LTC128B.128 [R207+0xf880], [R8.64+0x180], !P6 ;  /* 0x0f88018008cf0fae */ /* 0x0003e8000f101d46 */
.L_x_1754:
[----:B------:R-:W-:Y:S05]  /*9340*/  BSYNC B0 ;  /* 0x0000000000007941 */ /* 0x000fea0003800000 */
.L_x_1753:
[----:B------:R-:W0:Y:S01]  /*9350*/  LDGDEPBAR ;  /* 0x00000000000079af */ /* 0x000e220000000000 */
[----:B------:R-:W-:Y:S01]  /*9360*/  IADD3 R39, R39, -0x1, RZ ;  /* 0xffffffff27277810 */ /* 0x000fe20007ffe0ff */
[----:B------:R-:W-:-:S05]  /*9370*/  @P4 BRA `(.L_x_1755) ;  /* 0xffffa1b000004947 */ /* 0x000fca000383ffff */
[----:B------:R-:W-:Y:S01]  /*9380*/  WARPSYNC 0xffffffff ;  /* 0xffffffff00007948 */ /* 0x000fe20003800000 */
[----:B------:R-:W-:Y:S06]  /*9390*/  BAR.SYNC.DEFER_BLOCKING 0x0 ;  /* 0x0000000000007b1d */ /* 0x000fec0000010000 */
.L_x_1714:
[----:B------:R-:W-:Y:S01]  /*93a0*/  ISETP.GE.AND P0, PT, R131, 0x1, PT ;  /* 0x000000018300780c */ /* 0x000fe20003f06270 */
[----:B------:R-:W-:Y:S01]  /*93b0*/  BSSY B0, `(.L_x_1756) ;  /* 0x000001f000007945 */ /* 0x000fe20003800000 */
[----:B------:R-:W-:-:S11]  /*93c0*/  MOV R2, RZ ;  /* 0x000000ff00027202 */ /* 0x000fd60000000f00 */
[----:B------:R-:W-:Y:S05]  /*93d0*/  @!P0 BRA `(.L_x_1757) ;  /* 0x000001c000008947 */ /* 0x000fea0003800000 */
[----:B-1----:R-:W-:Y:S02]  /*93e0*/  IABS R3, R127 ;  /* 0x0000007f00037213 */ /* 0x002fe40000000000 */
[----:B--23--:R-:W-:Y:S02]  /*93f0*/  IADD3 R6, R136, -0x1, R127 ;  /* 0xffffffff88067810 */ /* 0x00cfe40007ffe07f */
[----:B------:R-:W1:Y:S02]  /*9400*/  I2F.RP R2, R3 ;  /* 0x0000000300027306 */ /* 0x000e640000209400 */
[----:B------:R-:W-:-:S06]  /*9410*/  IABS R10, R6 ;  /* 0x00000006000a7213 */ /* 0x000fcc0000000000 */
[----:B-1----:R-:W1:Y:S02]  /*9420*/  MUFU.RCP R2, R2 ;  /* 0x0000000200027308 */ /* 0x002e640000001000 */
[----:B-1----:R-:W-:-:S06]  /*9430*/  IADD3 R2, R2, 0xffffffe, RZ ;  /* 0x0ffffffe02027810 */ /* 0x002fcc0007ffe0ff */
[----:B------:R-:W1:Y:S02]  /*9440*/  F2I.FTZ.U32.TRUNC.NTZ R5, R2 ;  /* 0x0000000200057305 */ /* 0x000e64000021f000 */
[----:B-1----:R-:W-:-:S04]  /*9450*/  IMAD.MOV R2, RZ, RZ, -R5 ;  /* 0x000000ffff027224 */ /* 0x002fc800078e0a05 */
[----:B----4-:R-:W-:Y:S01]  /*9460*/  IMAD.MOV.U32 R4, RZ, RZ, R2 ;  /* 0x000000ffff047224 */ /* 0x010fe200078e0002 */
        /* <DEDUP_REMOVED lines=19> */
.L_x_1757:
[----:B------:R-:W-:Y:S05]  /*95a0*/  BSYNC B0 ;  /* 0x0000000000007941 */ /* 0x000fea0003800000 */
.L_x_1756:
[----:B-12---:R-:W2:Y:S01]  /*95b0*/  LDL R3, [R1+0x40] ;  /* 0x0000400001037983 */ /* 0x006ea20000100800 */
        /* <DEDUP_REMOVED lines=64> */
[----:B--2---:R-:W-:-:S04]  /*99c0*/  IMAD R219, R3, R2, RZ ;  /* 0x0000000203db7224 */ /* 0x004fc800078e02ff */
[--C-:B------:R-:W-:Y:S01]  /*99d0*/  IMAD.IADD R3, R219, 0x1, R2.reuse ;  /* 0x00000001db037824 */ /* 0x100fe200078e0202 */
[----:B------:R-:W-:-:S04]  /*99e0*/  PRMT R2, RZ, 0x7610, R2 ;  /* 0x00007610ff027816 */ /* 0x000fc80000000002 */
[----:B------:R-:W-:Y:S02]  /*99f0*/  IMNMX R210, R136, R3, PT ;  /* 0x0000000388d27217 */ /* 0x000fe40003800200 */
[----:B------:R-:W-:Y:S02]  /*9a00*/  CS2R R136, SRZ ;  /* 0x0000000000887805 */ /* 0x000fe4000001ff00 */
[----:B------:R-:W-:-:S13]  /*9a10*/  ISETP.GT.AND P0, PT, R210, R219, PT ;  /* 0x000000dbd200720c */ /* 0x000fda0003f04270 */
[----:B------:R-:W-:Y:S05]  /*9a20*/  @!P0 BRA `(.L_x_1758) ;  /* 0x0000d61000008947 */ /* 0x000fea0003800000 */
[----:B----4-:R-:W2:Y:S04]  /*9a30*/  LDL R4, [R1+0x10] ;  /* 0x0000100001047983 */ /* 0x010ea80000100800 */
[----:B---3--:R-:W3:Y:S04]  /*9a40*/  LDL R6, [R1+0x8] ;  /* 0x0000080001067983 */ /* 0x008ee80000100800 */
[----:B------:R-:W4:Y:S04]  /*9a50*/  LDL R11, [R1+0x4] ;  /* 0x00000400010b7983 */ /* 0x000f280000100800 */
[----:B------:R-:W4:Y:S04]  /*9a60*/  LDL R8, [R1+0x18] ;  /* 0x0000180001087983 */ /* 0x000f280000100800 */
[----:B------:R-:W4:Y:S01]  /*9a70*/  LDL R10, [R1+0x14] ;  /* 0x00001400010a7983 */ /* 0x000f220000100800 */
[----:B------:R-:W-:-:S04]  /*9a80*/  ISETP.NE.U32.AND P0, PT, RZ, c[0x0][0x340], PT ;  /* 0x0000d000ff007a0c */ /* 0x000fc80003f05070 */
[----:B------:R-:W-:-:S13]  /*9a90*/  ISETP.NE.AND.EX P2, PT, RZ, c[0x0][0x344], PT, P0 ;  /* 0x0000d100ff007a0c */ /* 0x000fda0003f45300 */
[----:B------:R-:W-:Y:S01]  /*9aa0*/  @P2 IADD3 R2, P0, R252, c[0x0][0x340], RZ ;  /* 0x0000d000fc022a10 */ /* 0x000fe20007f1e0ff */
[----:B------:R-:W-:-:S05]  /*9ab0*/  IMAD.MOV.U32 R5, RZ, RZ, c[0x0][0x2c4] ;  /* 0x0000b100ff057624 */ /* 0x000fca00078e00ff */
[----:B------:R-:W-:Y:S02]  /*9ac0*/  ISETP.NE.AND P1, PT, R5, 0x1, PT ;  /* 0x000000010500780c */ /* 0x000fe40003f25270 */
[----:B--2---:R-:W-:-:S05]  /*9ad0*/  @P2 IADD3.X R3, R4, c[0x0][0x344], RZ, P0, !PT ;  /* 0x0000d10004032a10 */ /* 0x004fca00007fe4ff */
[----:B------:R1:W5:Y:S01]  /*9ae0*/  @P2 LDG.E R16, [R2.64] ;  /* 0x0000000602102981 */ /* 0x000362000c1e1900 */
[----:B------:R-:W-:Y:S02]  /*9af0*/  ISETP.NE.U32.AND P0, PT, RZ, c[0x0][0x348], PT ;  /* 0x0000d200ff007a0c */ /* 0x000fe40003f05070 */
[----:B---3--:R-:W-:Y:S01]  /*9b00*/  LOP3.LUT R59, R6, 0xffff, RZ, 0xc0, !PT ;  /* 0x0000ffff063b7812 */ /* 0x008fe200078ec0ff */
[----:B----4-:R-:W-:Y:S01]  /*9b10*/  IMAD R6, R11, 0x80, R0 ;  /* 0x000000800b067824 */ /* 0x010fe200078e0200 */
[----:B------:R-:W-:-:S03]  /*9b20*/  ISETP.NE.AND.EX P0, PT, RZ, c[0x0][0x34c], PT, P0 ;  /* 0x0000d300ff007a0c */ /* 0x000fc60003f05300 */
[----:B------:R-:W-:Y:S01]  /*9b30*/  @P1 IMAD.HI.U32 R9, R6, c[0x0][0x2c8], RZ ;  /* 0x0000b20006091a27 */ /* 0x000fe200078e00ff */
[----:B-1----:R-:W-:-:S05]  /*9b40*/  SHF.R.S32.HI R2, RZ, 0x1f, R139 ;  /* 0x0000001fff027819 */ /* 0x002fca000001148b */
[----:B------:R-:W-:-:S04]  /*9b50*/  IMAD R2, R2, c[0x0][0x178], RZ ;  /* 0x00005e0002027a24 */ /* 0x000fc800078e02ff */
[C---:B------:R-:W-:Y:S02]  /*9b60*/  IMAD R4, R139.reuse, c[0x0][0x17c], R2 ;  /* 0x00005f008b047a24 */ /* 0x040fe400078e0202 */
[----:B------:R-:W-:Y:S01]  /*9b70*/  IMAD.WIDE.U32 R2, R139, c[0x0][0x178], RZ ;  /* 0x00005e008b027a25 */ /* 0x000fe200078e00ff */
[----:B------:R-:W-:-:S03]  /*9b80*/  SEL R8, R8, RZ, !P0 ;  /* 0x000000ff08087207 */ /* 0x000fc60004000000 */
[----:B------:R-:W-:-:S04]  /*9b90*/  IMAD.IADD R3, R3, 0x1, R4 ;  /* 0x0000000103037824 */ /* 0x000fc800078e0204 */
[C---:B------:R-:W-:Y:S01]  /*9ba0*/  IMAD.WIDE.U32 R4, R59.reuse, c[0x0][0x1b8], R2 ;  /* 0x00006e003b047a25 */ /* 0x040fe200078e0002 */
[----:B------:R-:W-:Y:S02]  /*9bb0*/  MOV R2, R6 ;  /* 0x0000000600027202 */ /* 0x000fe40000000f00 */
[----:B------:R-:W-:Y:S01]  /*9bc0*/  SEL R3, R10, RZ, !P0 ;  /* 0x000000ff0a037207 */ /* 0x000fe20004000000 */
[----:B------:R-:W-:Y:S01]  /*9bd0*/  IMAD R5, R59, c[0x0][0x1bc], R5 ;  /* 0x00006f003b057a24 */ /* 0x000fe200078e0205 */
[----:B------:R-:W-:Y:S01]  /*9be0*/  @P1 SHF.R.U32.HI R2, RZ, c[0x0][0x2cc], R9 ;  /* 0x0000b300ff021a19 */ /* 0x000fe20000011609 */
[----:B------:R-:W-:Y:S02]  /*9bf0*/  IMAD R8, R8, c[0x0][0x1c0], RZ ;  /* 0x0000700008087a24 */ /* 0x000fe400078e02ff */
[----:B------:R-:W-:Y:S01]  /*9c00*/  IMAD.WIDE.U32 R4, R3, c[0x0][0x1c0], R4 ;  /* 0x0000700003047a25 */ /* 0x000fe200078e0004 */
[----:B------:R-:W-:-:S03]  /*9c10*/  SHF.R.S32.HI R9, RZ, 0x1f, R2 ;  /* 0x0000001fff097819 */ /* 0x000fc60000011402 */
[----:B------:R-:W-:Y:S02]  /*9c20*/  IMAD R8, R3, c[0x0][0x1c4], R8 ;  /* 0x0000710003087a24 */ /* 0x000fe400078e0208 */
[----:B------:R-:W-:Y:S02]  /*9c30*/  IMAD.MOV R3, RZ, RZ, -R2 ;  /* 0x000000ffff037224 */ /* 0x000fe400078e0a02 */
[----:B------:R-:W-:Y:S02]  /*9c40*/  IMAD.IADD R5, R5, 0x1, R8 ;  /* 0x0000000105057824 */ /* 0x000fe400078e0208 */
[----:B------:R-:W-:Y:S02]  /*9c50*/  IMAD R6, R3, c[0x0][0x2c4], R6 ;  /* 0x0000b10003067a24 */ /* 0x000fe400078e0206 */
[----:B------:R-:W-:-:S04]  /*9c60*/  IMAD R3, R9, c[0x0][0x1b0], RZ ;  /* 0x00006c0009037a24 */ /* 0x000fc800078e02ff */
[C---:B------:R-:W-:Y:S01]  /*9c70*/  IMAD R9, R2.reuse, c[0x0][0x1b4], R3 ;  /* 0x00006d0002097a24 */ /* 0x040fe200078e0203 */
[----:B------:R-:W-:Y:S01]  /*9c80*/  SHF.R.S32.HI R8, RZ, 0x1f, R6 ;  /* 0x0000001fff087819 */ /* 0x000fe20000011406 */
[----:B------:R-:W-:Y:S01]  /*9c90*/  IMAD.WIDE.U32 R2, R2, c[0x0][0x1b0], R4 ;  /* 0x00006c0002027a25 */ /* 0x000fe200078e0004 */
[----:B------:R-:W-:-:S03]  /*9ca0*/  ISETP.GE.AND P1, PT, R205, c[0x0][0x198], PT ;  /* 0x00006600cd007a0c */ /* 0x000fc60003f26270 */
[----:B------:R-:W-:Y:S01]  /*9cb0*/  IMAD R4, R8, c[0x0][0x1a8], RZ ;  /* 0x00006a0008047a24 */ /* 0x000fe200078e02ff */
[----:B------:R-:W-:-:S03]  /*9cc0*/  IADD3 R3, R3, R9, RZ ;  /* 0x0000000903037210 */ /* 0x000fc60007ffe0ff */
[C---:B------:R-:W-:Y:S02]  /*9cd0*/  IMAD R4, R6.reuse, c[0x0][0x1ac], R4 ;  /* 0x00006b0006047a24 */ /* 0x040fe400078e0204 */
[----:B------:R-:W-:Y:S01]  /*9ce0*/  IMAD.WIDE.U32 R2, R6, c[0x0][0x1a8], R2 ;  /* 0x00006a0006027a25 */ /* 0x000fe200078e0002 */
[----:B------:R-:W-:-:S03]  /*9cf0*/  LOP3.LUT R213, R213, 0xfffffffe, RZ, 0xc0, !PT ;  /* 0xfffffffed5d57812 */ /* 0x000fc600078ec0ff */
[----:B------:R-:W-:Y:S01]  /*9d00*/  IMAD.IADD R3, R3, 0x1, R4 ;  /* 0x0000000103037824 */ /* 0x000fe200078e0204 */
[----:B------:R-:W-:Y:S01]  /*9d10*/  LEA R13, P0, R2, c[0x0][0x160], 0x1 ;  /* 0x00005800020d7a11 */ /* 0x000fe200078008ff */
[----:B------:R-:W-:Y:S01]  /*9d20*/  IMAD R6, R11, 0x80, R143 ;  /* 0x000000800b067824 */ /* 0x000fe200078e028f */
[----:B------:R-:W-:Y:S02]  /*9d30*/  ISETP.GE.AND P4, PT, R140, c[0x0][0x198], PT ;  /* 0x000066008c007a0c */ /* 0x000fe40003f86270 */
[----:B------:R-:W-:Y:S02]  /*9d40*/  ISETP.GE.AND P5, PT, R142, c[0x0][0x198], PT ;  /* 0x000066008e007a0c */ /* 0x000fe40003fa6270 */
[----:B------:R-:W-:Y:S02]  /*9d50*/  @P1 LOP3.LUT R213, R213, 0x1, RZ, 0xfc, !PT ;  /* 0x00000001d5d51812 */ /* 0x000fe400078efcff */
[----:B------:R-:W-:Y:S02]  /*9d60*/  ISETP.GE.AND P6, PT, R204, c[0x0][0x198], PT ;  /* 0x00006600cc007a0c */ /* 0x000fe40003fc6270 */
[----:B------:R-:W-:-:S02]  /*9d70*/  LEA.HI.X R5, R2, c[0x0][0x164], R3, 0x1, P0 ;  /* 0x0000590002057a11 */ /* 0x000fc400000f0c03 */
[----:B------:R-:W-:Y:S02]  /*9d80*/  IADD3 R77, R210, -0x1, RZ ;  /* 0xffffffffd24d7810 */ /* 0x000fe40007ffe0ff */
[----:B------:R-:W-:Y:S01]  /*9d90*/  @!P2 MOV R16, R10 ;  /* 0x0000000a0010a202 */ /* 0x000fe20000000f00 */
[----:B------:R-:W-:Y:S05]  /*9da0*/  BRA.DIV ~URZ, `(.L_x_1759) ;  /* 0x000125627f007947 */ /* 0x000fea000b800000 */
[----:B------:R1:W2:Y:S02]  /*9db0*/  SHFL.IDX PT, R4, R5, RZ, 0x181f ;  /* 0x00181fff05047589 */ /* 0x0002a400000e0000 */
.L_x_1913:
[----:B------:R-:W-:Y:S05]  /*9dc0*/  BRA.DIV ~URZ, `(.L_x_1760) ;  /* 0x000125b27f007947 */ /* 0x000fea000b800000 */
[----:B------:R3:W4:Y:S02]  /*9dd0*/  SHFL.IDX PT, R2, R13, RZ, 0x181f ;  /* 0x00181fff0d027589 */ /* 0x00072400000e0000 */
.L_x_1914:
[----:B------:R-:W-:Y:S01]  /*9de0*/  IMAD R40, R176, c[0x0][0x2c4], RZ ;  /* 0x0000b100b0287a24 */ /* 0x000fe200078e02ff */
[----:B------:R-:W-:Y:S01]  /*9df0*/  LOP3.LUT R213, R213, 0xfffffffd, RZ, 0xc0, !PT ;  /* 0xfffffffdd5d57812 */ /* 0x000fe200078ec0ff */
[----:B------:R-:W-:Y:S03]  /*9e00*/  BSSY B0, `(.L_x_1761) ;  /* 0x0000014000007945 */ /* 0x000fe60003800000 */
[----:B------:R-:W-:-:S13]  /*9e10*/  ISETP.GE.AND P0, PT, R6, R40, PT ;  /* 0x000000280600720c */ /* 0x000fda0003f06270 */
[----:B------:R-:W-:Y:S01]  /*9e20*/  @P0 LOP3.LUT R213, R213, 0x2, RZ, 0xfc, !PT ;  /* 0x00000002d5d50812 */ /* 0x000fe200078efcff */
[----:B------:R-:W-:Y:S05]  /*9e30*/  @P0 BRA `(.L_x_1762) ;  /* 0x0000010000000947 */ /* 0x000fea0003800000 */
[----:B------:R-:W-:Y:S02]  /*9e40*/  LOP3.LUT P3, RZ, R213, 0x1, RZ, 0xc0, !PT ;  /* 0x00000001d5ff7812 */ /* 0x000fe4000786c0ff */
[-C--:B----4-:R-:W-:Y:S02]  /*9e50*/  LEA R14, P0, R140, R2.reuse, 0x1 ;  /* 0x000000028c0e7211 */ /* 0x090fe400078008ff */
        /* <DEDUP_REMOVED lines=14> */
.L_x_1762:
[----:B------:R-:W-:Y:S05]  /*9f40*/  BSYNC B0 ;  /* 0x0000000000007941 */ /* 0x000fea0003800000 */
.L_x_1761:
[----:B------:R-:W-:Y:S05]  /*9f50*/  BRA.DIV ~URZ, `(.L_x_1763) ;  /* 0x000124927f007947 */ /* 0x000fea000b800000 */
[----:B--2---:R2:W1:Y:S04]  /*9f60*/  SHFL.IDX PT, R4, R5, 0x1, 0x181f ;  /* 0x00381f0005047f89 */ /* 0x00446800000e0000 */
[----:B----4-:R2:W4:Y:S02]  /*9f70*/  SHFL.IDX PT, R2, R13, 0x1, 0x181f ;  /* 0x00381f000d027f89 */ /* 0x01052400000e0000 */
.L_x_1915:
[----:B------:R-:W-:Y:S01]  /*9f80*/  IADD3 R3, R6, 0x20, RZ ;  /* 0x0000002006037810 */ /* 0x000fe20007ffe0ff */
[----:B------:R-:W-:Y:S03]  /*9f90*/  BSSY B0, `(.L_x_1764) ;  /* 0x0000013000007945 */ /* 0x000fe60003800000 */
[----:B------:R-:W-:-:S13]  /*9fa0*/  ISETP.GE.AND P0, PT, R3, R40, PT ;  /* 0x000000280300720c */ /* 0x000fda0003f06270 */
[----:B------:R-:W-:Y:S05]  /*9fb0*/  @P0 BRA `(.L_x_1765) ;  /* 0x0000010000000947 */ /* 0x000fea0003800000 */
[----:B------:R-:W-:Y:S02]  /*9fc0*/  LOP3.LUT P3, RZ, R213, 0x1, RZ, 0xc0, !PT ;  /* 0x00000001d5ff7812 */ /* 0x000fe4000786c0ff */
[-C--:B----4-:R-:W-:Y:S02]  /*9fd0*/  LEA R14, P0, R140, R2.reuse, 0x1 ;  /* 0x000000028c0e7211 */ /* 0x090fe400078008ff */
        /* <DEDUP_REMOVED lines=14> */
.L_x_1765:
[----:B------:R-:W-:Y:S05]  /*a0c0*/  BSYNC B0 ;  /* 0x0000000000007941 */ /* 0x000fea0003800000 */
.L_x_1764:
[----:B------:R-:W-:Y:S05]  /*a0d0*/  BRA.DIV ~URZ, `(.L_x_1766) ;  /* 0x000123e27f007947 */ /* 0x000fea000b800000 */
[----:B-1----:R1:W2:Y:S02]  /*a0e0*/  SHFL.IDX PT, R4, R5, 0x2, 0x181f ;  /* 0x00581f0005047f89 */ /* 0x0022a400000e0000 */
.L_x_1916:
[----:B------:R-:W-:Y:S05]  /*a0f0*/  BRA.DIV ~URZ, `(.L_x_1767) ;  /* 0x000124327f007947 */ /* 0x000fea000b800000 */
[----:B----4-:R4:W1:Y:S02]  /*a100*/  SHFL.IDX PT, R2, R13, 0x2, 0x181f ;  /* 0x00581f000d027f89 */ /* 0x01086400000e0000 */
.L_x_1917:
[----:B------:R-:W-:Y:S01]  /*a110*/  IADD3 R3, R6, 0x40, RZ ;  /* 0x0000004006037810 */ /* 0x000fe20007ffe0ff */
[----:B------:R-:W-:Y:S03]  /*a120*/  BSSY B0, `(.L_x_1768) ;  /* 0x0000013000007945 */ /* 0x000fe60003800000 */
[----:B------:R-:W-:-:S13]  /*a130*/  ISETP.GE.AND P0, PT, R3, R40, PT ;  /* 0x000000280300720c */ /* 0x000fda0003f06270 */
[----:B------:R-:W-:Y:S05]  /*a140*/  @P0 BRA `(.L_x_1769) ;  /* 0x0000010000000947 */ /* 0x000fea0003800000 */
[----:B------:R-:W-:Y:S02]  /*a150*/  LOP3.LUT P3, RZ, R213, 0x1, RZ, 0xc0, !PT ;  /* 0x00000001d5ff7812 */ /* 0x000fe4000786c0ff */
[-C--:B-1----:R-:W-:Y:S02]  /*a160*/  LEA R14, P0, R140, R2.reuse, 0x1 ;  /* 0x000000028c0e7211 */ /* 0x082fe400078008ff */
        /* <DEDUP_REMOVED lines=14> */
.L_x_1769:
[----:B------:R-:W-:Y:S05]  /*a250*/  BSYNC B0 ;  /* 0x0000000000007941 */ /* 0x000fea0003800000 */
.L_x_1768:
[----:B------:R-:W-:Y:S05]  /*a260*/  BRA.DIV ~URZ, `(.L_x_1770) ;  /* 0x000123327f007947 */ /* 0x000fea000b800000 */
[----:B--2---:R2:W3:Y:S04]  /*a270*/  SHFL.IDX PT, R4, R5, 0x3, 0x181f ;  /* 0x00781f0005047f89 */ /* 0x0044e800000e0000 */
[----:B-1----:R2:W1:Y:S02]  /*a280*/  SHFL.IDX PT, R2, R13, 0x3, 0x181f ;  /* 0x00781f000d027f89 */ /* 0x00246400000e0000 */
.L_x_1918:
[----:B------:R-:W-:Y:S01]  /*a290*/  IADD3 R3, R6, 0x60, RZ ;  /* 0x0000006006037810 */ /* 0x000fe20007ffe0ff */
[----:B------:R-:W-:Y:S01]  /*a2a0*/  IMAD.MOV.U32 R76, RZ, RZ, 0x30 ;  /* 0x00000030ff4c7424 */ /* 0x000fe200078e00ff */
[----:B--2--5:R-:W-:Y:S01]  /*a2b0*/  SHF.R.S32.HI R5, RZ, 0x1f, R16 ;  /* 0x0000001fff057819 */ /* 0x024fe20000011410 */
[----:B------:R-:W-:Y:S01]  /*a2c0*/  IMAD.WIDE.U32 R240, R16, c[0x0][0x2b0], RZ ;  /* 0x0000ac0010f07a25 */ /* 0x000fe200078e00ff */
[----:B------:R-:W-:-:S03]  /*a2d0*/  ISETP.GE.AND P0, PT, R3, R40, PT ;  /* 0x000000280300720c */ /* 0x000fc60003f06270 */
[----:B------:R-:W-:Y:S02]  /*a2e0*/  IMAD.MOV.U32 R3, RZ, RZ, c[0x0][0x2b8] ;  /* 0x0000ae00ff037624 */ /* 0x000fe400078e00ff */
[----:B------:R-:W-:Y:S02]  /*a2f0*/  IMAD R76, R210, R76, -0x30 ;  /* 0xffffffd0d24c7424 */ /* 0x000fe400078e024c */
[----:B------:R-:W-:Y:S01]  /*a300*/  IMAD R6, R5, c[0x0][0x2b0], RZ ;  /* 0x0000ac0005067a24 */ /* 0x000fe200078e02ff */
[----:B------:R-:W-:Y:S01]  /*a310*/  ISETP.NE.AND P3, PT, R3, 0x1, PT ;  /* 0x000000010300780c */ /* 0x000fe20003f65270 */
[----:B------:R-:W-:Y:S02]  /*a320*/  IMAD.IADD R3, R0, 0x1, R76 ;  /* 0x0000000100037824 */ /* 0x000fe400078e024c */
[----:B------:R-:W-:Y:S02]  /*a330*/  IMAD.MOV.U32 R211, RZ, RZ, RZ ;  /* 0x000000ffffd37224 */ /* 0x000fe400078e00ff */
[-C--:B-1----:R-:W-:Y:S01]  /*a340*/  @!P0 LEA R8, P1, R140, R2.reuse, 0x1 ;  /* 0x000000028c088211 */ /* 0x082fe200078208ff */
[----:B------:R-:W-:Y:S01]  /*a350*/  IMAD.IADD R5, R3, 0x1, R243 ;  /* 0x0000000103057824 */ /* 0x000fe200078e02f3 */
[----:B------:R-:W-:-:S02]  /*a360*/  @!P0 LEA R14, P2, R205, R2, 0x1 ;  /* 0x00000002cd0e8211 */ /* 0x000fc400078408ff */
[-C--:B---3--:R-:W-:Y:S02]  /*a370*/  @!P0 LEA.HI.X R9, R140, R4.reuse, R141, 0x1, P1 ;  /* 0x000000048c098211 */ /* 0x088fe400008f0c8d */
[----:B------:R-:W-:-:S03]  /*a380*/  @!P0 LEA.HI.X R15, R205, R4, R216, 0x1, P2 ;  /* 0x00000004cd0f8211 */ /* 0x000fc600010f0cd8 */
[----:B------:R-:W-:Y:S01]  /*a390*/  @!PT LDS RZ, [RZ] ;  /* 0x00000000fffff984 */ /* 0x000fe20000000800 */
[----:B------:R-:W-:Y:S01]  /*a3a0*/  @!PT LDS RZ, [RZ] ;  /* 0x00000000fffff984 */ /* 0x000fe20000000800 */
[----:B------:R-:W-:Y:S01]  /*a3b0*/  @!PT LDS RZ, [RZ] ;  /* 0x00000000fffff984 */ /* 0x000fe20000000800 */
[----:B------:R1:W-:Y:S01]  /*a3c0*/  @!P0 LDGSTS.E.BYPASS.LTC128B.128 [R207+0x13080], [R8.64], !P4 ;  /* 0x1308000008cf8fae */ /* 0x0003e2000e101d46 */
[----:B------:R-:W-:Y:S02]  /*a3d0*/  LOP3.LUT P4, RZ, R213, 0x1, RZ, 0xc0, !PT ;  /* 0x00000001d5ff7812 */ /* 0x000fe4000788c0ff */
[----:B-1----:R-:W-:-:S04]  /*a3e0*/  @!P0 LEA R8, P1, R206, R2, 0x1 ;  /* 0x00000002ce088211 */ /* 0x002fc800078208ff */
[----:B------:R-:W-:Y:S02]  /*a3f0*/  @!P0 LEA.HI.X R9, R206, R4, R214, 0x1, P1 ;  /* 0x00000004ce098211 */ /* 0x000fe400008f0cd6 */
[----:B------:R-:W-:Y:S01]  /*a400*/  ISETP.GE.AND P1, PT, R3, R131, PT ;  /* 0x000000830300720c */ /* 0x000fe20003f26270 */
[----:B------:R-:W-:Y:S02]  /*a410*/  IMAD.MOV.U32 R3, RZ, RZ, R5 ;  /* 0x000000ffff037224 */ /* 0x000fe400078e0005 */
[----:B------:R1:W-:Y:S01]  /*a420*/  @!P0 LDGSTS.E.BYPASS.LTC128B.128 [R207+0x17080], [R8.64], !P5 ;  /* 0x1708000008cf8fae */ /* 0x0003e2000e901d46 */
[----:B------:R-:W-:-:S03]  /*a430*/  ISETP.GT.OR P1, PT, R0, 0x2f, P1 ;  /* 0x0000002f0000780c */ /* 0x000fc60000f24670 */
[----:B------:R2:W-:Y:S01]  /*a440*/  @!P0 LDGSTS.E.BYPASS.LTC128B.128 [R207+0x1b080], [R14.64], !P4 ;  /* 0x1b0800000ecf8fae */ /* 0x0005e2000e101d46 */
[----:B-1----:R-:W-:Y:S02]  /*a450*/  IMAD R8, R16, c[0x0][0x2b4], R6 ;  /* 0x0000ad0010087a24 */ /* 0x002fe400078e0206 */
[----:B------:R-:W-:-:S04]  /*a460*/  @P3 IMAD.HI.U32 R6, R5, c[0x0][0x2bc], RZ ;  /* 0x0000af0005063a27 */ /* 0x000fc800078e00ff */
[----:B------:R-:W-:Y:S01]  /*a470*/  IMAD.IADD R242, R241, 0x1, R8 ;  /* 0x00000001f1f27824 */ /* 0x000fe200078e0208 */
[----:B------:R-:W-:Y:S02]  /*a480*/  @P3 SHF.R.U32.HI R3, RZ, c[0x0][0x2c0], R6 ;  /* 0x0000b000ff033a19 */ /* 0x000fe40000011606 */
[C---:B------:R-:W-:Y:S02]  /*a490*/  @!P0 LEA R10, P3, R204.reuse, R2, 0x1 ;  /* 0x00000002cc0a8211 */ /* 0x040fe400078608ff */
[C---:B------:R-:W-:Y:S02]  /*a4a0*/  @!P1 IADD3 R2, P2, R3.reuse, R240, RZ ;  /* 0x000000f003029210 */ /* 0x040fe40007f5e0ff */
[----:B------:R-:W-:Y:S02]  /*a4b0*/  @!P0 LEA.HI.X R11, R204, R4, R215, 0x1, P3 ;  /* 0x00000004cc0b8211 */ /* 0x000fe400018f0cd7 */
[----:B------:R-:W-:Y:S02]  /*a4c0*/  @!P1 LEA.HI.X.SX32 R4, R3, R242, 0x1, P2 ;  /* 0x000000f203049211 */ /* 0x000fe400010f0eff */
[C---:B------:R-:W-:Y:S01]  /*a4d0*/  @!P1 LEA R8, P2, R2.reuse, c[0x0][0x2a0], 0x2 ;  /* 0x0000a80002089a11 */ /* 0x040fe200078410ff */
[----:B------:R1:W-:Y:S03]  /*a4e0*/  @!P0 LDGSTS.E.BYPASS.LTC128B.128 [R207+0x1f080], [R10.64], !P6 ;  /* 0x1f0800000acf8fae */ /* 0x0003e6000f101d46 */
[----:B------:R-:W-:Y:S01]  /*a4f0*/  @!P1 LEA.HI.X R9, R2, c[0x0][0x2a4], R4, 0x2, P2 ;  /* 0x0000a90002099a11 */ /* 0x000fe200010f1404 */
[----:B------:R-:W0:Y:S01]  /*a500*/  LDGDEPBAR ;  /* 0x00000000000079af */ /* 0x000e220000000000 */
[----:B------:R-:W-:Y:S03]  /*a510*/  WARPSYNC 0xffffffff ;  /* 0xffffffff00007948 */ /* 0x000fe60003800000 */
[----:B------:R-:W-:Y:S06]  /*a520*/  BAR.SYNC.DEFER_BLOCKING 0x0 ;  /* 0x0000000000007b1d */ /* 0x000fec0000010000 */
[----:B------:R-:W3:Y:S01]  /*a530*/  @!P1 LDG.E R211, [R8.64] ;  /* 0x0000000608d39981 */ /* 0x000ee2000c1e1900 */
[----:B------:R-:W-:Y:S01]  /*a540*/  IMAD.MOV R2, RZ, RZ, -R3 ;  /* 0x000000ffff027224 */ /* 0x000fe200078e0a03 */
[----:B------:R-:W-:Y:S01]  /*a550*/  ISETP.GE.AND P5, PT, R140, c[0x0][0x1d4], PT ;  /* 0x000075008c007a0c */ /* 0x000fe20003fa6270 */
[----:B------:R-:W-:Y:S01]  /*a560*/  IMAD.WIDE.U32 R226, R59, c[0x0][0x1e8], RZ ;  /* 0x00007a003be27a25 */ /* 0x000fe200078e00ff */
[----:B------:R-:W-:Y:S01]  /*a570*/  ISETP.GE.AND P4, PT, R142, c[0x0][0x1d4], PT ;  /* 0x000075008e007a0c */ /* 0x000fe20003f86270 */
[----:B------:R-:W-:Y:S01]  /*a580*/  BSSY B0, `(.L_x_1771) ;  /* 0x0000037000007945 */ /* 0x000fe20003800000 */
[----:B------:R-:W-:Y:S01]  /*a590*/  ISETP.GE.AND P3, PT, R205, c[0x0][0x1d4], PT ;  /* 0x00007500cd007a0c */ /* 0x000fe20003f66270 */
[----:B------:R-:W-:Y:S01]  /*a5a0*/  IMAD R212, R2, c[0x0][0x2b8], R5 ;  /* 0x0000ae0002d47a24 */ /* 0x000fe200078e0205 */
[----:B------:R-:W-:Y:S01]  /*a5b0*/  ISETP.GE.AND P6, PT, R204, c[0x0][0x1d4], PT ;  /* 0x00007500cc007a0c */ /* 0x000fe20003fc6270 */
[----:B------:R-:W-:Y:S01]  /*a5c0*/  IMAD R225, R59, c[0x0][0x1ec], R227 ;  /* 0x00007b003be17a24 */ /* 0x000fe200078e02e3 */
[----:B------:R-:W-:Y:S01]  /*a5d0*/  LOP3.LUT R213, R213, 0xfffffffb, RZ, 0xc0, !PT ;  /* 0xfffffffbd5d57812 */ /* 0x000fe200078ec0ff */
[----:B------:R-:W-:Y:S01]  /*a5e0*/  IMAD.WIDE.U32 R2, R212, c[0x0][0x1e0], RZ ;  /* 0x00007800d4027a25 */ /* 0x000fe200078e00ff */
[----:B------:R-:W-:-:S03]  /*a5f0*/  SHF.R.S32.HI R60, RZ, 0x1f, R212 ;  /* 0x0000001fff3c7819 */ /* 0x000fc600000114d4 */
[----:B------:R-:W-:Y:S02]  /*a600*/  IMAD R131, R77, -0x30, R131 ;  /* 0xffffffd04d837824 */ /* 0x000fe400078e0283 */
[----:B------:R-:W-:-:S03]  /*a610*/  IMAD R4, R60, c[0x0][0x1e0], RZ ;  /* 0x000078003c047a24 */ /* 0x000fc600078e02ff */
[----:B------:R-:W-:Y:S01]  /*a620*/  IMNMX R6, R131, 0x30, PT ;  /* 0x0000003083067817 */ /* 0x000fe20003800200 */
[----:B------:R-:W-:Y:S01]  /*a630*/  IMAD R4, R212, c[0x0][0x1e4], R4 ;  /* 0x00007900d4047a24 */ /* 0x000fe200078e0204 */
[----:B------:R-:W-:-:S03]  /*a640*/  @P6 LOP3.LUT R213, R213, 0x4, RZ, 0xfc, !PT ;  /* 0x00000004d5d56812 */ /* 0x000fc600078efcff */
[----:B------:R-:W-:Y:S02]  /*a650*/  IMAD.IADD R3, R3, 0x1, R4 ;  /* 0x0000000103037824 */ /* 0x000fe400078e0204 */
[----:B------:R-:W-:Y:S01]  /*a660*/  IMAD.IADD R6, R6, 0x1, -R143 ;  /* 0x0000000106067824 */ /* 0x000fe200078e0a8f */
[----:B---3--:R-:W-:Y:S01]  /*a670*/  SHF.R.S32.HI R61, RZ, 0x1f, R211 ;  /* 0x0000001fff3d7819 */ /* 0x008fe200000114d3 */
[----:B------:R-:W-:-:S04]  /*a680*/  IMAD.WIDE.U32 R2, R211, c[0x0][0x1f0], R2 ;  /* 0x00007c00d3027a25 */ /* 0x000fc800078e0002 */
[----:B------:R-:W-:Y:S01]  /*a690*/  IMAD R4, R61, c[0x0][0x1f0], RZ ;  /* 0x00007c003d047a24 */ /* 0x000fe200078e02ff */
[----:B------:R-:W-:-:S03]  /*a6a0*/  IADD3 R2, P1, R2, R226, RZ ;  /* 0x000000e202027210 */ /* 0x000fc60007f3e0ff */
[----:B------:R-:W-:Y:S01]  /*a6b0*/  IMAD R4, R211, c[0x0][0x1f4], R4 ;  /* 0x00007d00d3047a24 */ /* 0x000fe200078e0204 */
[----:B----4-:R-:W-:-:S04]  /*a6c0*/  LEA R13, P0, R2, c[0x0][0x1c8], 0x1 ;  /* 0x00007200020d7a11 */ /* 0x010fc800078008ff */
[----:B------:R-:W-:-:S04]  /*a6d0*/  IADD3.X R3, R225, R3, R4, P1, !PT ;  /* 0x00000003e1037210 */ /* 0x000fc80000ffe404 */
[----:B------:R-:W-:Y:S02]  /*a6e0*/  LEA.HI.X R16, R2, c[0x0][0x1cc], R3, 0x1, P0 ;  /* 0x0000730002107a11 */ /* 0x000fe400000f0c03 */
[----:B------:R-:W1:Y:S01]  /*a6f0*/  SHFL.IDX PT, R2, R13, RZ, 0x181f ;  /* 0x00181fff0d027589 */ /* 0x000e6200000e0000 */
[----:B------:R-:W-:-:S03]  /*a700*/  ISETP.GE.AND P0, PT, R6, 0x1, PT ;  /* 0x000000010600780c */ /* 0x000fc60003f06270 */
[----:B------:R-:W3:Y:S10]  /*a710*/  SHFL.IDX PT, R3, R16, RZ, 0x181f ;  /* 0x00181fff10037589 */ /* 0x000ef400000e0000 */
[----:B-1----:R-:W-:-:S02]  /*a720*/  @P0 LEA R10, P1, R140, R2, 0x1 ;  /* 0x000000028c0a0211 */ /* 0x002fc400078208ff */
[-C--:B------:R-:W-:Y:S02]  /*a730*/  @P0 LEA R8, P2, R206, R2.reuse, 0x1 ;  /* 0x00000002ce080211 */ /* 0x080fe400078408ff */
[-C--:B---3--:R-:W-:Y:S02]  /*a740*/  @P0 LEA.HI.X R11, R140, R3.reuse, R141, 0x1, P1 ;  /* 0x000000038c0b0211 */ /* 0x088fe400008f0c8d */
[CC--:B------:R-:W-:Y:S02]  /*a750*/  @P0 LEA R4, P1, R205.reuse, R2.reuse, 0x1 ;  /* 0x00000002cd040211 */ /* 0x0c0fe400078208ff */
[-C--:B------:R-:W-:Y:S01]  /*a760*/  @P0 LEA.HI.X R9, R206, R3.reuse, R214, 0x1, P2 ;  /* 0x00000003ce090211 */ /* 0x080fe200010f0cd6 */
[----:B------:R-:W-:Y:S01]  /*a770*/  @!PT LDS RZ, [RZ] ;  /* 0x00000000fffff984 */ /* 0x000fe20000000800 */
[----:B------:R1:W-:Y:S01]  /*a780*/  @P0 LDGSTS.E.BYPASS.LTC128B.128 [R203+0xa080], [R10.64], !P5 ;  /* 0x0a0800000acb0fae */ /* 0x0003e2000e901d46 */
[-C--:B------:R-:W-:Y:S02]  /*a790*/  @P0 LEA.HI.X R5, R205, R3.reuse, R216, 0x1, P1 ;  /* 0x00000003cd050211 */ /* 0x080fe400008f0cd8 */
[C---:B--2---:R-:W-:Y:S01]  /*a7a0*/  @P0 LEA R14, P1, R204.reuse, R2, 0x1 ;  /* 0x00000002cc0e0211 */ /* 0x044fe200078208ff */
[----:B------:R1:W-:Y:S03]  /*a7b0*/  @P0 LDGSTS.E.BYPASS.LTC128B.128 [R203+0xb880], [R8.64], !P4 ;  /* 0x0b88000008cb0fae */ /* 0x0003e6000e101d46 */
[----:B------:R-:W-:Y:S01]  /*a7c0*/  @P0 LEA.HI.X R15, R204, R3, R215, 0x1, P1 ;  /* 0x00000003cc0f0211 */ /* 0x000fe200008f0cd7 */
[----:B------:R1:W-:Y:S04]  /*a7d0*/  @P0 LDGSTS.E.BYPASS.LTC128B.128 [R203+0xd080], [R4.64], !P3 ;  /* 0x0d08000004cb0fae */ /* 0x0003e8000d901d46 */
[----:B------:R1:W-:Y:S01]  /*a7e0*/  @P0 LDGSTS.E.BYPASS.LTC128B.128 [R203+0xe880], [R14.64], !P6 ;  /* 0x0e8800000ecb0fae */ /* 0x0003e2000f101d46 */
[----:B------:R-:W-:-:S03]  /*a7f0*/  ISETP.GE.AND P0, PT, R6, 0x21, PT ;  /* 0x000000210600780c */ /* 0x000fc60003f06270 */
[----:B------:R1:W2:Y:S04]  /*a800*/  SHFL.IDX PT, R2, R13, 0x1, 0x181f ;  /* 0x00381f000d027f89 */ /* 0x0002a800000e0000 */
[----:B------:R1:W3:Y:S06]  /*a810*/  SHFL.IDX PT, R3, R16, 0x1, 0x181f ;  /* 0x00381f0010037f89 */ /* 0x0002ec00000e0000 */
[----:B------:R-:W-:Y:S05]  /*a820*/  @!P0 BRA `(.L_x_1772) ;  /* 0x000000c000008947 */ /* 0x000fea0003800000 */
[-C--:B-12---:R-:W-:Y:S02]  /*a830*/  LEA R10, P0, R140, R2.reuse, 0x1 ;  /* 0x000000028c0a7211 */ /* 0x086fe400078008ff */
[----:B------:R-:W-:-:S02]  /*a840*/  LEA R8, P2, R206, R2, 0x1 ;  /* 0x00000002ce087211 */ /* 0x000fc400078408ff */
[-C--:B---3--:R-:W-:Y:S02]  /*a850*/  LEA.HI.X R11, R140, R3.reuse, R141, 0x1, P0 ;  /* 0x000000038c0b7211 */ /* 0x088fe400000f0c8d */
[CC--:B------:R-:W-:Y:S02]  /*a860*/  LEA R4, P1, R205.reuse, R2.reuse, 0x1 ;  /* 0x00000002cd047211 */ /* 0x0c0fe400078208ff */
[----:B------:R-:W-:Y:S01]  /*a870*/  LEA R2, P0, R204, R2, 0x1 ;  /* 0x00000002cc027211 */ /* 0x000fe200078008ff */
[----:B------:R1:W-:Y:S01]  /*a880*/  LDGSTS.E.BYPASS.LTC128B.128 [R207+0xb080], [R10.64], !P5 ;  /* 0x0b0800000acf7fae */ /* 0x0003e2000e901d46 */
[-C--:B------:R-:W-:Y:S02]  /*a890*/  LEA.HI.X R9, R206, R3.reuse, R214, 0x1, P2 ;  /* 0x00000003ce097211 */ /* 0x080fe400010f0cd6 */
[-C--:B------:R-:W-:Y:S02]  /*a8a0*/  LEA.HI.X R5, R205, R3.reuse, R216, 0x1, P1 ;  /* 0x00000003cd057211 */ /* 0x080fe400008f0cd8 */
[----:B------:R-:W-:Y:S01]  /*a8b0*/  LEA.HI.X R3, R204, R3, R215, 0x1, P0 ;  /* 0x00000003cc037211 */ /* 0x000fe200000f0cd7 */
[----:B------:R1:W-:Y:S04]  /*a8c0*/  LDGSTS.E.BYPASS.LTC128B.128 [R207+0xc880], [R8.64], !P4 ;  /* 0x0c88000008cf7fae */ /* 0x0003e8000e101d46 */
[----:B------:R1:W-:Y:S04]  /*a8d0*/  LDGSTS.E.BYPASS.LTC128B.128 [R207+0xe080], [R4.64], !P3 ;  /* 0x0e08000004cf7fae */ /* 0x0003e8000d901d46 */
[----:B------:R1:W-:Y:S02]  /*a8e0*/  LDGSTS.E.BYPASS.LTC128B.128 [R207+0xf880], [R2.64], !P6 ;  /* 0x0f88000002cf7fae */ /* 0x0003e4000f101d46 */
.L_x_1772:
[----:B------:R-:W-:Y:S05]  /*a8f0*/  BSYNC B0 ;  /* 0x0000000000007941 */ /* 0x000fea0003800000 */
.L_x_1771:
[----:B------:R-:W-:Y:S01]  /*a900*/  ISETP.LT.AND P0, PT, RZ, c[0x0][0x27c], PT ;  /* 0x00009f00ff007a0c */ /* 0x000fe20003f01270 */
[----:B------:R-:W0:-:S12]  /*a910*/  LDGDEPBAR ;  /* 0x00000000000079af */ /* 0x000e180000000000 */
[----:B------:R-:W-:Y:S05]  /*a920*/  @P0 BRA `(.L_x_1773) ;  /* 0x0000002000000947 */ /* 0x000fea0003800000 */
[----:B------:R-:W-:-:S04]  /*a930*/  DEPBAR.LE SB0, 0x1 ;  /* 0x000080400000791a */ /* 0x000fc80000000000 */
[----:B------:R-:W-:Y:S05]  /*a940*/  BRA `(.L_x_1774) ;  /* 0x000068a000007947 */ /* 0x000fea0003800000 */
.L_x_1773:
[----:B-12---:R-:W-:Y:S01]  /*a950*/  SHF.R.S32.HI R2, RZ, 0x1f, R130 ;  /* 0x0000001fff027819 */ /* 0x006fe20000011482 */
[----:B------:R-:W-:Y:S01]  /*a960*/  ULDC.U8 UR4, c[0x0][0x298] ;  /* 0x0000a60000047ab9 */ /* 0x000fe20000000000 */
[----:B------:R-:W-:Y:S01]  /*a970*/  IMAD.WIDE.U32 R4, R130, c[0x0][0x280], RZ ;  /* 0x0000a00082047a25 */ /* 0x000fe200078e00ff */
[----:B------:R-:W-:Y:S01]  /*a980*/  ISETP.NE.AND P1, PT, RZ, UR4, PT ;  /* 0x00000004ff007c0c */ /* 0x000fe2000bf25270 */
[----:B------:R-:W-:Y:S02]  /*a990*/  BSSY B2, `(.L_x_1774) ;  /* 0x0000685000027945 */ /* 0x000fe40003800000 */
[----:B---3--:R-:W-:Y:S01]  /*a9a0*/  IMAD R3, R2, c[0x0][0x280], RZ ;  /* 0x0000a00002037a24 */ /* 0x008fe200078e02ff */
[----:B------:R-:W-:Y:S01]  /*a9b0*/  LEA R8, P0, R4, c[0x0][0x270], 0x1 ;  /* 0x00009c0004087a11 */ /* 0x000fe200078008ff */
[----:B------:R-:W-:Y:S02]  /*a9c0*/  IMAD R6, R2, c[0x0][0x290], RZ ;  /* 0x0000a40002067a24 */ /* 0x000fe400078e02ff */
[----:B------:R-:W-:-:S05]  /*a9d0*/  IMAD R3, R130, c[0x0][0x284], R3 ;  /* 0x0000a10082037a24 */ /* 0x000fca00078e0203 */
[----:B------:R-:W-:Y:S01]  /*a9e0*/  IADD3 R9, R3, R5, RZ ;  /* 0x0000000503097210 */ /* 0x000fe20007ffe0ff */
[----:B------:R-:W-:-:S03]  /*a9f0*/  IMAD.WIDE.U32 R2, R130, c[0x0][0x290], RZ ;  /* 0x0000a40082027a25 */ /* 0x000fc600078e00ff */
[----:B------:R-:W-:Y:S01]  /*aa00*/  LEA.HI.X R4, R4, c[0x0][0x274], R9, 0x1, P0 ;  /* 0x00009d0004047a11 */ /* 0x000fe200000f0c09 */
[----:B------:R-:W-:Y:S01]  /*aa10*/  IMAD R5, R130, c[0x0][0x294], R6 ;  /* 0x0000a50082057a24 */ /* 0x000fe200078e0206 */
[----:B------:R-:W-:-:S04]  /*aa20*/  LEA R6, P0, R2, c[0x0][0x288], 0x1 ;  /* 0x0000a20002067a11 */ /* 0x000fc800078008ff */
[----:B------:R-:W-:-:S04]  /*aa30*/  IADD3 R3, R5, R3, RZ ;  /* 0x0000000305037210 */ /* 0x000fc80007ffe0ff */
[----:B------:R-:W-:Y:S01]  /*aa40*/  LEA.HI.X R2, R2, c[0x0][0x28c], R3, 0x1, P0 ;  /* 0x0000a30002027a11 */ /* 0x000fe200000f0c03 */
        /* <DEDUP_REMOVED lines=10> */
[----:B------:R3:W4:Y:S01]  /*aaf0*/  SHFL.IDX PT, R4, R8, RZ, 0x181f ;  /* 0x00181fff08047589 */ /* 0x00072200000e0000 */
[----:B------:R-:W-:Y:S01]  /*ab00*/  CS2R R14, SRZ ;  /* 0x00000000000e7805 */ /* 0x000fe2000001ff00 */
[----:B------:R-:W-:-:S02]  /*ab10*/  CS2R R10, SRZ ;  /* 0x00000000000a7805 */ /* 0x000fc4000001ff00 */
[----:B------:R1:W1:Y:S01]  /*ab20*/  SHFL.IDX PT, R2, R6, RZ, 0x181f ;  /* 0x00181fff06027589 */ /* 0x00026200000e0000 */
[----:B---3--:R-:W-:Y:S01]  /*ab30*/  CS2R R8, SRZ ;  /* 0x0000000000087805 */ /* 0x008fe2000001ff00 */
[----:B------:R-:W-:Y:S05]  /*ab40*/  @P2 BRA `(.L_x_1777) ;  /* 0x0000028000002947 */ /* 0x000fea0003800000 */
[----:B--2-4-:R-:W2:Y:S04]  /*ab50*/  LDL R30, [R1+0x174] ;  /* 0x00017400011e7983 */ /* 0x014ea80000100800 */
        /* <DEDUP_REMOVED lines=10> */
[----:B-1----:R-:W-:-:S04]  /*ac00*/  @!P0 IMAD.WIDE R14, R144, 0x2, R4 ;  /* 0x00000002900e8825 */ /* 0x002fc800078e0204 */
[----:B------:R-:W-:Y:S01]  /*ac10*/  @!P0 IMAD.WIDE R10, R144, 0x2, R2 ;  /* 0x00000002900a8825 */ /* 0x000fe200078e0202 */
[----:B------:R1:W5:Y:S04]  /*ac20*/  @!P0 LD.E.64 R18, [R14.64] ;  /* 0x000000060e128980 */ /* 0x000368000c101b00 */
[----:B------:R1:W5:Y:S01]  /*ac30*/  @!P0 LD.E.64 R8, [R10.64] ;  /* 0x000000060a088980 */ /* 0x000362000c101b00 */
[----:B------:R-:W-:Y:S01]  /*ac40*/  CS2R R20, SRZ ;  /* 0x0000000000147805 */ /* 0x000fe2000001ff00 */
[----:B------:R-:W-:Y:S01]  /*ac50*/  CS2R R22, SRZ ;  /* 0x0000000000167805 */ /* 0x000fe2000001ff00 */
[----:B-1----:R-:W-:Y:S01]  /*ac60*/  CS2R R10, SRZ ;  /* 0x00000000000a7805 */ /* 0x002fe2000001ff00 */
[----:B------:R-:W-:Y:S01]  /*ac70*/  CS2R R24, SRZ ;  /* 0x0000000000187805 */ /* 0x000fe2000001ff00 */
[----:B--2---:R-:W-:-:S02]  /*ac80*/  @!P2 IADD3 R16, P6, R4, R30, RZ ;  /* 0x0000001e0410a210 */ /* 0x004fc40007fde0ff */
[----:B------:R-:W-:-:S03]  /*ac90*/  @!P2 IADD3 R14, P0, R2, R30, RZ ;  /* 0x0000001e020ea210 */ /* 0x000fc60007f1e0ff */
[--C-:B---3--:R-:W-:Y:S02]  /*aca0*/  @!P2 IMAD.X R17, R5, 0x1, R27.reuse, P6 ;  /* 0x000000010511a824 */ /* 0x108fe400030e061b */
[----:B------:R-:W-:Y:S01]  /*acb0*/  @!P2 IMAD.X R15, R3, 0x1, R27, P0 ;  /* 0x00000001030fa824 */ /* 0x000fe200000e061b */
[----:B------:R-:W-:Y:S02]  /*acc0*/  ISETP.GE.AND P0, PT, R147, c[0x0][0x27c], PT ;  /* 0x00009f0093007a0c */ /* 0x000fe40003f06270 */
[----:B------:R1:W5:Y:S04]  /*acd0*/  @!P2 LD.E.64 R20, [R16.64] ;  /* 0x000000061014a980 */ /* 0x000368000c101b00 */
[----:B------:R4:W5:Y:S02]  /*ace0*/  @!P2 LD.E.64 R10, [R14.64] ;  /* 0x000000060e0aa980 */ /* 0x000964000c101b00 */
[----:B----4-:R-:W-:-:S05]  /*acf0*/  @!P1 IADD3 R14, P2, R4, R26, RZ ;  /* 0x0000001a040e9210 */ /* 0x010fca0007f5e0ff */
[----:B------:R-:W-:Y:S01]  /*ad00*/  @!P1 IMAD.X R15, R5, 0x1, R29, P2 ;  /* 0x00000001050f9824 */ /* 0x000fe200010e061d */
[----:B------:R-:W-:Y:S01]  /*ad10*/  @!P1 IADD3 R26, P2, R2, R26, RZ ;  /* 0x0000001a021a9210 */ /* 0x000fe20007f5e0ff */
[----:B-1----:R-:W-:-:S03]  /*ad20*/  CS2R R16, SRZ ;  /* 0x0000000000107805 */ /* 0x002fc6000001ff00 */
[----:B------:R1:W5:Y:S01]  /*ad30*/  @!P1 LD.E.64 R22, [R14.64] ;  /* 0x000000060e169980 */ /* 0x000362000c101b00 */
[----:B------:R-:W-:Y:S01]  /*ad40*/  @!P1 IMAD.X R27, R3, 0x1, R29, P2 ;  /* 0x00000001031b9824 */ /* 0x000fe200010e061d */
[----:B------:R-:W-:-:S05]  /*ad50*/  @!P0 IADD3 R4, P2, R4, R28, RZ ;  /* 0x0000001c04048210 */ /* 0x000fca0007f5e0ff */
[----:B------:R-:W-:Y:S01]  /*ad60*/  @!P0 IMAD.X R5, R5, 0x1, R13, P2 ;  /* 0x0000000105058824 */ /* 0x000fe200010e060d */
[----:B------:R-:W-:-:S04]  /*ad70*/  @!P0 IADD3 R2, P2, R2, R28, RZ ;  /* 0x0000001c02028210 */ /* 0x000fc80007f5e0ff */
[----:B------:R2:W5:Y:S01]  /*ad80*/  @!P0 LD.E.64 R24, [R4.64] ;  /* 0x0000000604188980 */ /* 0x000562000c101b00 */
[----:B------:R-:W-:-:S05]  /*ad90*/  @!P0 IMAD.X R3, R3, 0x1, R13, P2 ;  /* 0x0000000103038824 */ /* 0x000fca00010e060d */
[----:B------:R2:W5:Y:S01]  /*ada0*/  @!P0 LD.E.64 R16, [R2.64] ;  /* 0x0000000602108980 */ /* 0x000562000c101b00 */
[----:B-1----:R-:W-:-:S06]  /*adb0*/  CS2R R14, SRZ ;  /* 0x00000000000e7805 */ /* 0x002fcc000001ff00 */
[----:B------:R2:W5:Y:S02]  /*adc0*/  @!P1 LD.E.64 R14, [R26.64] ;  /* 0x000000061a0e9980 */ /* 0x000564000c101b00 */
.L_x_1777:
[----:B--2-4-:R-:W-:Y:S05]  /*add0*/  BSYNC B0 ;  /* 0x0000000000007941 */ /* 0x014fea0003800000 */
.L_x_1776:
[----:B------:R-:W2:Y:S01]  /*ade0*/  LDL R42, [R1+0x4] ;  /* 0x00000400012a7983 */ /* 0x000ea20000100800 */
[--C-:B-----5:R-:W-:Y:S01]  /*adf0*/  IMAD.MOV.U32 R36, RZ, RZ, R21.reuse ;  /* 0x000000ffff247224 */ /* 0x120fe200078e0015 */
[--C-:B------:R-:W-:Y:S01]  /*ae00*/  SHF.R.U64 R34, R20, 0x10, R21.reuse ;  /* 0x0000001014227819 */ /* 0x100fe20000001215 */
[----:B------:R-:W-:Y:S01]  /*ae10*/  IMAD.MOV.U32 R33, RZ, RZ, R22 ;  /* 0x000000ffff217224 */ /* 0x000fe200078e0016 */
[----:B------:R-:W-:Y:S01]  /*ae20*/  SHF.R.U32.HI R31, RZ, 0x10, R21 ;  /* 0x00000010ff1f7819 */ /* 0x000fe20000011615 */
[----:B------:R-:W-:Y:S01]  /*ae30*/  IMAD.MOV.U32 R28, RZ, RZ, R25 ;  /* 0x000000ffff1c7224 */ /* 0x000fe200078e0019 */
[----:B------:R-:W-:Y:S01]  /*ae40*/  SHF.R.U64 R30, R22, 0x10, R23 ;  /* 0x00000010161e7819 */ /* 0x000fe20000001217 */
[----:B------:R-:W-:Y:S01]  /*ae50*/  IMAD.MOV.U32 R21, RZ, RZ, R10 ;  /* 0x000000ffff157224 */ /* 0x000fe200078e000a */
[----:B------:R-:W-:Y:S01]  /*ae60*/  SHF.R.U64 R38, R18, 0x10, R19 ;  /* 0x0000001012267819 */ /* 0x000fe20000001213 */
        /* <DEDUP_REMOVED lines=15> */
[----:B------:R-:W-:Y:S01]  /*af60*/  SHF.R.U32.HI R19, RZ, 0x10, R9 ;  /* 0x00000010ff137819 */ /* 0x000fe20000011609 */
[----:B------:R-:W-:Y:S01]  /*af70*/  IMAD.MOV.U32 R8, RZ, RZ, R16 ;  /* 0x000000ffff087224 */ /* 0x000fe200078e0010 */
[----:B------:R-:W-:Y:S01]  /*af80*/  PRMT R24, R24, 0x5410, R35 ;  /* 0x0000541018187816 */ /* 0x000fe20000000023 */
[----:B-1----:R-:W-:Y:S01]  /*af90*/  IMAD.MOV.U32 R6, RZ, RZ, R17 ;  /* 0x000000ffff067224 */ /* 0x002fe200078e0011 */
[----:B------:R-:W-:Y:S01]  /*afa0*/  PRMT R35, R22, 0x5410, R28 ;  /* 0x0000541016237816 */ /* 0x000fe2000000001c */
[----:B------:R-:W-:-:S04]  /*afb0*/  DEPBAR.LE SB0, 0x1 ;  /* 0x000080400000791a */ /* 0x000fc80000000000 */
[----:B------:R-:W-:Y:S01]  /*afc0*/  PRMT R22, R19, 0x7610, R22 ;  /* 0x0000761013167816 */ /* 0x000fe20000000016 */
[----:B------:R-:W-:Y:S01]  /*afd0*/  BSSY B1, `(.L_x_1778) ;  /* 0x00000c7000017945 */ /* 0x000fe20003800000 */
[----:B------:R-:W-:Y:S01]  /*afe0*/  SHF.R.U32.HI R27, RZ, 0x10, R23 ;  /* 0x00000010ff1b7819 */ /* 0x000fe20000011617 */
[----:B------:R-:W-:Y:S01]  /*aff0*/  IMAD.MOV.U32 R23, RZ, RZ, R9 ;  /* 0x000000ffff177224 */ /* 0x000fe200078e0009 */
[--C-:B------:R-:W-:Y:S02]  /*b000*/  SHF.R.U64 R18, R10, 0x10, R11.reuse ;  /* 0x000000100a127819 */ /* 0x100fe4000000120b */
[----:B------:R-:W-:Y:S01]  /*b010*/  SHF.R.U32.HI R10, RZ, 0x10, R11 ;  /* 0x00000010ff0a7819 */ /* 0x000fe2000001160b */
[----:B------:R-:W-:Y:S01]  /*b020*/  IMAD.MOV.U32 R11, RZ, RZ, R15 ;  /* 0x000000ffff0b7224 */ /* 0x000fe200078e000f */
[----:B------:R-:W-:Y:S02]  /*b030*/  PRMT R25, R39, 0x7610, R25 ;  /* 0x0000761027197816 */ /* 0x000fe40000000019 */
[----:B------:R-:W-:-:S02]  /*b040*/  PRMT R27, R27, 0x5410, R37 ;  /* 0x000054101b1b7816 */ /* 0x000fc40000000025 */
[----:B------:R-:W-:Y:S02]  /*b050*/  PRMT R26, R26, 0x5410, R34 ;  /* 0x000054101a1a7816 */ /* 0x000fe40000000022 */
[----:B------:R-:W-:Y:S02]  /*b060*/  PRMT R29, R29, 0x5410, R33 ;  /* 0x000054101d1d7816 */ /* 0x000fe40000000021 */
[----:B------:R-:W-:Y:S02]  /*b070*/  PRMT R20, R20, 0x5410, R24 ;  /* 0x0000541014147816 */ /* 0x000fe40000000018 */
[--C-:B------:R-:W-:Y:S02]  /*b080*/  SHF.R.U64 R9, R14, 0x10, R15.reuse ;  /* 0x000000100e097819 */ /* 0x100fe4000000120f */
[----:B------:R-:W-:Y:S02]  /*b090*/  SHF.R.U32.HI R5, RZ, 0x10, R15 ;  /* 0x00000010ff057819 */ /* 0x000fe4000001160f */
[----:B------:R-:W-:-:S02]  /*b0a0*/  SHF.R.U64 R4, R16, 0x10, R17 ;  /* 0x0000001010047819 */ /* 0x000fc40000001211 */
[----:B------:R-:W-:Y:S02]  /*b0b0*/  SHF.R.U32.HI R2, RZ, 0x10, R17 ;  /* 0x00000010ff027819 */ /* 0x000fe40000011611 */
[----:B------:R-:W-:Y:S02]  /*b0c0*/  PRMT R31, R31, 0x5410, R27 ;  /* 0x000054101f1f7816 */ /* 0x000fe4000000001b */
[----:B------:R-:W-:Y:S02]  /*b0d0*/  PRMT R34, R26, 0x5410, R29 ;  /* 0x000054101a227816 */ /* 0x000fe4000000001d */
[--C-:B------:R-:W-:Y:S02]  /*b0e0*/  PRMT R25, R25, 0x5410, R20.reuse ;  /* 0x0000541019197816 */ /* 0x100fe40000000014 */
        /* <DEDUP_REMOVED lines=9> */
[----:B------:R-:W-:Y:S01]  /*b180*/  PRMT R32, R32, 0x5410, R4 ;  /* 0x0000541020207816 */ /* 0x000fe20000000004 */
[----:B------:R-:W-:Y:S01]  /*b190*/  BAR.SYNC.DEFER_BLOCKING 0x0 ;  /* 0x0000000000007b1d */ /* 0x000fe20000010000 */
[----:B--2---:R-:W-:-:S05]  /*b1a0*/  IMAD R3, R42, -0x80, R40 ;  /* 0xffffff802a037824 */ /* 0x004fca00078e0228 */
[----:B------:R-:W-:-:S04]  /*b1b0*/  IMNMX R19, R3, 0x80, PT ;  /* 0x0000008003137817 */ /* 0x000fc80003800200 */
[----:B------:R-:W-:-:S13]  /*b1c0*/  ISETP.GE.AND P0, PT, R143, R19, PT ;  /* 0x000000138f00720c */ /* 0x000fda0003f06270 */
        /* <DEDUP_REMOVED lines=11> */
[--C-:B------:R-:W-:Y:S01]  /*b280*/  HADD2.F32 R6, -RZ, R9.reuse.H1_H1 ;  /* 0x30000009ff067230 */ /* 0x100fe20000004100 */
[-C--:B------:R-:W-:Y:S01]  /*b290*/  FMUL.FTZ R16, R14, R13.reuse ;  /* 0x0000000d0e107220 */ /* 0x080fe20000410000 */
[----:B------:R-:W-:Y:S01]  /*b2a0*/  HADD2.F32 R5, -RZ, R9.H0_H0 ;  /* 0x20000009ff057230 */ /* 0x000fe20000004100 */
[----:B------:R-:W-:Y:S01]  /*b2b0*/  FMUL.FTZ R17, R8, R13 ;  /* 0x0000000d08117220 */ /* 0x000fe20000410000 */
[--C-:B------:R-:W-:Y:S01]  /*b2c0*/  HADD2.F32 R15, -RZ, R10.reuse.H0_H0 ;  /* 0x2000000aff0f7230 */ /* 0x100fe20000004100 */
[-C--:B------:R-:W-:Y:S01]  /*b2d0*/  FMUL.FTZ R13, R6, R2.reuse ;  /* 0x00000002060d7220 */ /* 0x080fe20000410000 */
[--C-:B------:R-:W-:Y:S01]  /*b2e0*/  HADD2.F32 R9, -RZ, R11.reuse.H0_H0 ;  /* 0x2000000bff097230 */ /* 0x100fe20000004100 */
[C---:B------:R-:W-:Y:S01]  /*b2f0*/  FMUL.FTZ R2, R5.reuse, R2 ;  /* 0x0000000205027220 */ /* 0x040fe20000410000 */
[----:B------:R-:W-:Y:S01]  /*b300*/  HADD2.F32 R10, -RZ, R10.H1_H1 ;  /* 0x3000000aff0a7230 */ /* 0x000fe20000004100 */
[-C--:B------:R-:W-:Y:S01]  /*b310*/  FFMA.FTZ R18, R14, R4.reuse, -R17 ;  /* 0x000000040e127223 */ /* 0x080fe20000010811 */
[----:B------:R-:W-:Y:S01]  /*b320*/  HADD2.F32 R11, -RZ, R11.H1_H1 ;  /* 0x3000000bff0b7230 */ /* 0x000fe20000004100 */
[----:B------:R-:W-:Y:S01]  /*b330*/  FFMA.FTZ R17, R8, R4, R16 ;  /* 0x0000000408117223 */ /* 0x000fe20000010010 */
[----:B------:R-:W-:Y:S01]  /*b340*/  HADD2.F32 R4, -RZ, R25.H0_H0 ;  /* 0x20000019ff047230 */ /* 0x000fe20000004100 */
[-C--:B------:R-:W-:Y:S01]  /*b350*/  FFMA.FTZ R16, R5, R3.reuse, -R13 ;  /* 0x0000000305107223 */ /* 0x080fe2000001080d */
[----:B------:R-:W-:Y:S01]  /*b360*/  HADD2.F32 R5, -RZ, R23.H0_H0 ;  /* 0x20000017ff057230 */ /* 0x000fe20000004100 */
[----:B------:R-:W-:Y:S01]  /*b370*/  FFMA.FTZ R14, R6, R3, R2 ;  /* 0x00000003060e7223 */ /* 0x000fe20000010002 */
[----:B------:R-:W-:-:S02]  /*b380*/  HADD2.F32 R2, -RZ, R22.H0_H0 ;  /* 0x20000016ff027230 */ /* 0x000fc40000004100 */
[----:B------:R-:W-:Y:S01]  /*b390*/  HADD2.F32 R3, -RZ, R24.H1_H1 ;  /* 0x30000018ff037230 */ /* 0x000fe20000004100 */
[CC--:B------:R-:W-:Y:S02]  /*b3a0*/  FMUL.FTZ R13, R10.reuse, R5.reuse ;  /* 0x000000050a0d7220 */ /* 0x0c0fe40000410000 */
[-C--:B------:R-:W-:Y:S02]  /*b3b0*/  FMUL.FTZ R8, R11, R2.reuse ;  /* 0x000000020b087220 */ /* 0x080fe40000410000 */
[----:B------:R-:W-:Y:S02]  /*b3c0*/  FMUL.FTZ R5, R15, R5 ;  /* 0x000000050f057220 */ /* 0x000fe40000410000 */
[----:B------:R-:W-:Y:S02]  /*b3d0*/  FMUL.FTZ R6, R9, R2 ;  /* 0x0000000209067220 */ /* 0x000fe40000410000 */
[----:B------:R-:W-:Y:S02]  /*b3e0*/  FFMA.FTZ R13, R15, R4, -R13 ;  /* 0x000000040f0d7223 */ /* 0x000fe4000001080d */
[-C--:B------:R-:W-:Y:S01]  /*b3f0*/  FFMA.FTZ R2, R9, R3.reuse, -R8 ;  /* 0x0000000309027223 */ /* 0x080fe20000010808 */
[----:B------:R-:W-:Y:S01]  /*b400*/  F2FP.PACK_AB R8, R17, R18 ;  /* 0x000000121108723e */ /* 0x000fe200000000ff */
[----:B------:R-:W-:Y:S01]  /*b410*/  FFMA.FTZ R4, R10, R4, R5 ;  /* 0x000000040a047223 */ /* 0x000fe20000010005 */
[----:B------:R-:W-:Y:S01]  /*b420*/  F2FP.PACK_AB R9, R14, R16 ;  /* 0x000000100e09723e */ /* 0x000fe200000000ff */
[----:B------:R-:W-:-:S03]  /*b430*/  FFMA.FTZ R3, R11, R3, R6 ;  /* 0x000000030b037223 */ /* 0x000fc60000010006 */
[----:B------:R-:W-:Y:S02]  /*b440*/  F2FP.PACK_AB R10, R4, R13 ;  /* 0x0000000d040a723e */ /* 0x000fe400000000ff */
[----:B------:R-:W-:-:S05]  /*b450*/  F2FP.PACK_AB R11, R3, R2 ;  /* 0x00000002030b723e */ /* 0x000fca00000000ff */
[----:B------:R1:W-:Y:S02]  /*b460*/  STS.128 [R203+0x10080], R8 ;  /* 0x01008008cb007388 */ /* 0x0003e40000000c00 */
.L_x_1781:
[----:B------:R-:W-:Y:S05]  /*b470*/  BSYNC B0 ;  /* 0x0000000000007941 */ /* 0x000fea0003800000 */
.L_x_1780:
        /* <DEDUP_REMOVED lines=22> */
[----:B------:R-:W-:Y:S01]  /*b5e0*/  HADD2.F32 R4, -RZ, R28.H1_H1 ;  /* 0x3000001cff047230 */ /* 0x000fe20000004100 */
[-C--:B------:R-:W-:Y:S01]  /*b5f0*/  FFMA.FTZ R16, R5, R3.reuse, -R13 ;  /* 0x0000000305107223 */ /* 0x080fe2000001080d */
[----:B------:R-:W-:Y:S01]  /*b600*/  HADD2.F32 R5, -RZ, R25.H1_H1 ;  /* 0x30000019ff057230 */ /* 0x000fe20000004100 */
[----:B------:R-:W-:Y:S01]  /*b610*/  FFMA.FTZ R14, R6, R3, R2 ;  /* 0x00000003060e7223 */ /* 0x000fe20000010002 */
[----:B------:R-:W-:-:S02]  /*b620*/  HADD2.F32 R2, -RZ, R24.H0_H0 ;  /* 0x20000018ff027230 */ /* 0x000fc40000004100 */
[----:B------:R-:W-:Y:S01]  /*b630*/  HADD2.F32 R3, -RZ, R31.H0_H0 ;  /* 0x2000001fff037230 */ /* 0x000fe20000004100 */
        /* <DEDUP_REMOVED lines=13> */
.L_x_1783:
[----:B------:R-:W-:Y:S05]  /*b710*/  BSYNC B0 ;  /* 0x0000000000007941 */ /* 0x000fea0003800000 */
.L_x_1782:
        /* <DEDUP_REMOVED lines=41> */
.L_x_1785:
[----:B------:R-:W-:Y:S05]  /*b9b0*/  BSYNC B0 ;  /* 0x0000000000007941 */ /* 0x000fea0003800000 */
.L_x_1784:
[----:B------:R-:W-:-:S13]  /*b9c0*/  ISETP.GE.AND P0, PT, R147, c[0x0][0x27c], PT ;  /* 0x00009f0093007a0c */ /* 0x000fda0003f06270 */
[----:B------:R-:W-:Y:S05]  /*b9d0*/  @P0 BRA `(.L_x_1779) ;  /* 0x0000026000000947 */ /* 0x000fea0003800000 */
[----:B-1----:R-:W1:Y:S01]  /*b9e0*/  LDS.128 R8, [R203+0x1c080] ;  /* 0x01c08000cb087984 */ /* 0x002e620000000c00 */
[----:B------:R-:W-:Y:S02]  /*b9f0*/  HADD2.F32 R13, -RZ, R30.H1_H1 ;  /* 0x3000001eff0d7230 */ /* 0x000fe40000004100 */
[----:B------:R-:W-:Y:S02]  /*ba00*/  HADD2.F32 R2, -RZ, R32.H1_H1 ;  /* 0x30000020ff027230 */ /* 0x000fe40000004100 */
[--C-:B------:R-:W-:Y:S02]  /*ba10*/  HADD2.F32 R4, -RZ, R34.reuse.H1_H1 ;  /* 0x30000022ff047230 */ /* 0x100fe40000004100 */
        /* <DEDUP_REMOVED lines=17> */
[--C-:B------:R-:W-:Y:S01]  /*bb30*/  HADD2.F32 R5, -RZ, R33.reuse.H1_H1 ;  /* 0x30000021ff057230 */ /* 0x100fe20000004100 */
        /* <DEDUP_REMOVED lines=16> */
.L_x_1779:
[----:B------:R-:W-:Y:S05]  /*bc40*/  BSYNC B1 ;  /* 0x0000000000017941 */ /* 0x000fea0003800000 */
.L_x_1778:
        /* <DEDUP_REMOVED lines=14> */
[--C-:B------:R-:W-:Y:S01]  /*bd30*/  HADD2.F32 R6, -RZ, R9.reuse.H1_H1 ;  /* 0x30000009ff067230 */ /* 0x100fe20000004100 */
[C---:B------:R-:W-:Y:S01]  /*bd40*/  FMUL.FTZ R16, R13.reuse, R14 ;  /* 0x0000000e0d107220 */ /* 0x040fe20000410000 */
[----:B------:R-:W-:Y:S01]  /*bd50*/  HADD2.F32 R5, -RZ, R9.H0_H0 ;  /* 0x20000009ff057230 */ /* 0x000fe20000004100 */
[----:B------:R-:W-:Y:S01]  /*bd60*/  FMUL.FTZ R17, R13, R8 ;  /* 0x000000080d117220 */ /* 0x000fe20000410000 */
[--C-:B------:R-:W-:Y:S01]  /*bd70*/  HADD2.F32 R15, -RZ, R10.reuse.H0_H0 ;  /* 0x2000000aff0f7230 */ /* 0x100fe20000004100 */
[C---:B------:R-:W-:Y:S01]  /*bd80*/  FMUL.FTZ R13, R2.reuse, R6 ;  /* 0x00000006020d7220 */ /* 0x040fe20000410000 */
[--C-:B------:R-:W-:Y:S01]  /*bd90*/  HADD2.F32 R9, -RZ, R11.reuse.H0_H0 ;  /* 0x2000000bff097230 */ /* 0x100fe20000004100 */
[-C--:B------:R-:W-:Y:S01]  /*bda0*/  FMUL.FTZ R2, R2, R5.reuse ;  /* 0x0000000502027220 */ /* 0x080fe20000410000 */
[----:B------:R-:W-:Y:S01]  /*bdb0*/  HADD2.F32 R10, -RZ, R10.H1_H1 ;  /* 0x3000000aff0a7230 */ /* 0x000fe20000004100 */
[C---:B------:R-:W-:Y:S01]  /*bdc0*/  FFMA.FTZ R18, R4.reuse, R14, -R17 ;  /* 0x0000000e04127223 */ /* 0x040fe20000010811 */
[----:B------:R-:W-:Y:S01]  /*bdd0*/  HADD2.F32 R11, -RZ, R11.H1_H1 ;  /* 0x3000000bff0b7230 */ /* 0x000fe20000004100 */
[----:B------:R-:W-:Y:S01]  /*bde0*/  FFMA.FTZ R17, R4, R8, R16 ;  /* 0x0000000804117223 */ /* 0x000fe20000010010 */
[----:B------:R-:W-:Y:S01]  /*bdf0*/  HADD2.F32 R4, -RZ, R25.H0_H0 ;  /* 0x20000019ff047230 */ /* 0x000fe20000004100 */
[C---:B------:R-:W-:Y:S01]  /*be00*/  FFMA.FTZ R16, R3.reuse, R5, -R13 ;  /* 0x0000000503107223 */ /* 0x040fe2000001080d */
[----:B------:R-:W-:Y:S01]  /*be10*/  HADD2.F32 R5, -RZ, R23.H0_H0 ;  /* 0x20000017ff057230 */ /* 0x000fe20000004100 */
[----:B------:R-:W-:Y:S01]  /*be20*/  FFMA.FTZ R14, R3, R6, R2 ;  /* 0x00000006030e7223 */ /* 0x000fe20000010002 */
[----:B------:R-:W-:-:S02]  /*be30*/  HADD2.F32 R2, -RZ, R22.H0_H0 ;  /* 0x20000016ff027230 */ /* 0x000fc40000004100 */
[----:B------:R-:W-:Y:S01]  /*be40*/  HADD2.F32 R3, -RZ, R24.H1_H1 ;  /* 0x30000018ff037230 */ /* 0x000fe20000004100 */
[C---:B------:R-:W-:Y:S02]  /*be50*/  FMUL.FTZ R13, R5.reuse, R10 ;  /* 0x0000000a050d7220 */ /* 0x040fe40000410000 */
[C---:B------:R-:W-:Y:S02]  /*be60*/  FMUL.FTZ R8, R2.reuse, R11 ;  /* 0x0000000b02087220 */ /* 0x040fe40000410000 */
[----:B------:R-:W-:Y:S02]  /*be70*/  FMUL.FTZ R5, R5, R15 ;  /* 0x0000000f05057220 */ /* 0x000fe40000410000 */
[----:B------:R-:W-:Y:S02]  /*be80*/  FMUL.FTZ R6, R2, R9 ;  /* 0x0000000902067220 */ /* 0x000fe40000410000 */
[C---:B------:R-:W-:Y:S02]  /*be90*/  FFMA.FTZ R13, R4.reuse, R15, -R13 ;  /* 0x0000000f040d7223 */ /* 0x040fe4000001080d */
[----:B------:R-:W-:Y:S01]  /*bea0*/  FFMA.FTZ R2, R3, R9, -R8 ;  /* 0x0000000903027223 */ /* 0x000fe20000010808 */
[----:B------:R-:W-:Y:S01]  /*beb0*/  F2FP.PACK_AB R8, R17, R18 ;  /* 0x000000121108723e */ /* 0x000fe200000000ff */
[----:B------:R-:W-:Y:S01]  /*bec0*/  FFMA.FTZ R4, R4, R10, R5 ;  /* 0x0000000a04047223 */ /* 0x000fe20000010005 */
[----:B------:R-:W-:Y:S01]  /*bed0*/  F2FP.PACK_AB R9, R14, R16 ;  /* 0x000000100e09723e */ /* 0x000fe200000000ff */
[----:B------:R-:W-:-:S03]  /*bee0*/  FFMA.FTZ R3, R3, R11, R6 ;  /* 0x0000000b03037223 */ /* 0x000fc60000010006 */
[----:B------:R-:W-:Y:S02]  /*bef0*/  F2FP.PACK_AB R10, R4, R13 ;  /* 0x0000000d040a723e */ /* 0x000fe400000000ff */
[----:B------:R-:W-:-:S05]  /*bf00*/  F2FP.PACK_AB R11, R3, R2 ;  /* 0x00000002030b723e */ /* 0x000fca00000000ff */
[----:B------:R1:W-:Y:S02]  /*bf10*/  STS.128 [R203+0x11080], R8 ;  /* 0x01108008cb007388 */ /* 0x0003e40000000c00 */
.L_x_1789:
[----:B------:R-:W-:Y:S05]  /*bf20*/  BSYNC B0 ;  /* 0x0000000000007941 */ /* 0x000fea0003800000 */
.L_x_1788:
        /* <DEDUP_REMOVED lines=22> */
[----:B------:R-:W-:Y:S01]  /*c090*/  HADD2.F32 R4, -RZ, R28.H1_H1 ;  /* 0x3000001cff047230 */ /* 0x000fe20000004100 */
[C---:B------:R-:W-:Y:S01]  /*c0a0*/  FFMA.FTZ R16, R3.reuse, R5, -R13 ;  /* 0x0000000503107223 */ /* 0x040fe2000001080d */
[----:B------:R-:W-:Y:S01]  /*c0b0*/  HADD2.F32 R5, -RZ, R25.H1_H1 ;  /* 0x30000019ff057230 */ /* 0x000fe20000004100 */
[----:B------:R-:W-:Y:S01]  /*c0c0*/  FFMA.FTZ R14, R3, R6, R2 ;  /* 0x00000006030e7223 */ /* 0x000fe20000010002 */
[----:B------:R-:W-:-:S02]  /*c0d0*/  HADD2.F32 R2, -RZ, R24.H0_H0 ;  /* 0x20000018ff027230 */ /* 0x000fc40000004100 */
[----:B------:R-:W-:Y:S01]  /*c0e0*/  HADD2.F32 R3, -RZ, R31.H0_H0 ;  /* 0x2000001fff037230 */ /* 0x000fe20000004100 */
        /* <DEDUP_REMOVED lines=13> */
.L_x_1791:
[----:B------:R-:W-:Y:S05]  /*c1c0*/  BSYNC B0 ;  /* 0x0000000000007941 */ /* 0x000fea0003800000 */
.L_x_1790:
        /* <DEDUP_REMOVED lines=41> */
.L_x_1793:
[----:B------:R-:W-:Y:S05]  /*c460*/  BSYNC B0 ;  /* 0x0000000000007941 */ /* 0x000fea0003800000 */
.L_x_1792:
        /* <DEDUP_REMOVED lines=23> */
[--C-:B------:R-:W-:Y:S01]  /*c5e0*/  HADD2.F32 R5, -RZ, R33.reuse.H1_H1 ;  /* 0x30000021ff057230 */ /* 0x100fe20000004100 */
        /* <DEDUP_REMOVED lines=16> */
.L_x_1787:
[----:B------:R-:W-:Y:S05]  /*c6f0*/  BSYNC B1 ;  /* 0x0000000000017941 */ /* 0x000fea0003800000 */
.L_x_1786:
        /* <DEDUP_REMOVED lines=45> */
.L_x_1797:
[----:B------:R-:W-:Y:S05]  /*c9d0*/  BSYNC B0 ;  /* 0x0000000000007941 */ /* 0x000fea0003800000 */
.L_x_1796:
        /* <DEDUP_REMOVED lines=41> */
.L_x_1799:
[----:B------:R-:W-:Y:S05]  /*cc70*/  BSYNC B0 ;  /* 0x0000000000007941 */ /* 0x000fea0003800000 */
.L_x_1798:
        /* <DEDUP_REMOVED lines=41> */
.L_x_1801:
[----:B------:R-:W-:Y:S05]  /*cf10*/  BSYNC B0 ;  /* 0x0000000000007941 */ /* 0x000fea0003800000 */
.L_x_1800:
        /* <DEDUP_REMOVED lines=40> */
.L_x_1795:
[----:B------:R-:W-:Y:S05]  /*d1a0*/  BSYNC B1 ;  /* 0x0000000000017941 */ /* 0x000fea0003800000 */
.L_x_1794:
        /* <DEDUP_REMOVED lines=44> */
.L_x_1804:
[----:B------:R-:W-:Y:S05]  /*d470*/  BSYNC B0 ;  /* 0x0000000000007941 */ /* 0x000fea0003800000 */
.L_x_1803:
        /* <DEDUP_REMOVED lines=41> */
.L_x_1806:
[----:B------:R-:W-:Y:S05]  /*d710*/  BSYNC B0 ;  /* 0x0000000000007941 */ /* 0x000fea0003800000 */
.L_x_1805:
        /* <DEDUP_REMOVED lines=41> */
.L_x_1808:
[----:B------:R-:W-:Y:S05]  /*d9b0*/  BSYNC B0 ;  /* 0x0000000000007941 */ /* 0x000fea0003800000 */
.L_x_1807:
        /* <DEDUP_REMOVED lines=39> */
[----:B------:R1:W-:Y:S01]  /*dc30*/  STS.128 [R203+0x1f080], R8 ;  /* 0x01f08008cb007388 */ /* 0x0003e20000000c00 */
[----:B------:R-:W-:Y:S05]  /*dc40*/  BRA `(.L_x_1802) ;  /* 0x0000359000007947 */ /* 0x000fea0003800000 */
.L_x_1775:
[----:B------:R-:W-:Y:S01]  /*dc50*/  LOP3.LUT P0, RZ, R213, 0x2, RZ, 0xc0, !PT ;  /* 0x00000002d5ff7812 */ /* 0x000fe2000780c0ff */
[----:B------:R-:W1:Y:S01]  /*dc60*/  SHFL.IDX PT, R15, R4, RZ, 0x181f ;  /* 0x00181fff040f7589 */ /* 0x000e6200000e0000 */
[----:B------:R-:W-:Y:S01]  /*dc70*/  BSSY B0, `(.L_x_1809) ;  /* 0x0000023000007945 */ /* 0x000fe20003800000 */
[----:B------:R-:W-:Y:S01]  /*dc80*/  CS2R R18, SRZ ;  /* 0x0000000000127805 */ /* 0x000fe2000001ff00 */
[----:B------:R-:W-:Y:S01]  /*dc90*/  CS2R R16, SRZ ;  /* 0x0000000000107805 */ /* 0x000fe2000001ff00 */
[----:B------:R2:W3:Y:S01]  /*dca0*/  SHFL.IDX PT, R14, R8, RZ, 0x181f ;  /* 0x00181fff080e7589 */ /* 0x0004e200000e0000 */
[----:B------:R-:W-:Y:S01]  /*dcb0*/  CS2R R26, SRZ ;  /* 0x00000000001a7805 */ /* 0x000fe2000001ff00 */
[----:B------:R-:W-:Y:S01]  /*dcc0*/  CS2R R24, SRZ ;  /* 0x0000000000187805 */ /* 0x000fe2000001ff00 */
[----:B------:R-:W-:Y:S01]  /*dcd0*/  CS2R R10, SRZ ;  /* 0x00000000000a7805 */ /* 0x000fe2000001ff00 */
[----:B------:R4:W1:Y:S01]  /*dce0*/  SHFL.IDX PT, R30, R2, RZ, 0x181f ;  /* 0x00181fff021e7589 */ /* 0x00086200000e0000 */
[----:B------:R-:W-:Y:S01]  /*dcf0*/  CS2R R22, SRZ ;  /* 0x0000000000167805 */ /* 0x000fe2000001ff00 */
[----:B------:R-:W-:-:S02]  /*dd00*/  CS2R R20, SRZ ;  /* 0x0000000000147805 */ /* 0x000fc4000001ff00 */
[----:B------:R4:W1:Y:S01]  /*dd10*/  SHFL.IDX PT, R13, R6, RZ, 0x181f ;  /* 0x00181fff060d7589 */ /* 0x00086200000e0000 */
[----:B--2---:R-:W-:Y:S01]  /*dd20*/  CS2R R8, SRZ ;  /* 0x0000000000087805 */ /* 0x004fe2000001ff00 */
[----:B------:R-:W-:Y:S05]  /*dd30*/  @P0 BRA `(.L_x_1810) ;  /* 0x0000016000000947 */ /* 0x000fea0003800000 */
[----:B---3--:R-:W-:Y:S02]  /*dd40*/  ISETP.GE.AND P1, PT, R140, c[0x0][0x27c], PT ;  /* 0x00009f008c007a0c */ /* 0x008fe40003f26270 */
[----:B------:R-:W-:-:S11]  /*dd50*/  ISETP.GE.AND P0, PT, R142, c[0x0][0x27c], PT ;  /* 0x00009f008e007a0c */ /* 0x000fd60003f06270 */
[C---:B------:R-:W-:Y:S01]  /*dd60*/  @!P1 IMAD.SHL.U32 R4, R140.reuse, 0x2, RZ ;  /* 0x000000028c049824 */ /* 0x040fe200078e00ff */
[----:B------:R-:W-:Y:S02]  /*dd70*/  @!P1 SHF.L.U64.HI R5, R140, 0x1, R141 ;  /* 0x000000018c059819 */ /* 0x000fe4000001028d */
[----:B----4-:R-:W-:Y:S02]  /*dd80*/  @!P0 SHF.L.U64.HI R6, R206, 0x1, R214 ;  /* 0x00000001ce068819 */ /* 0x010fe400000102d6 */
[----:B------:R-:W-:-:S05]  /*dd90*/  @!P1 IADD3 R2, P2, R14, R4, RZ ;  /* 0x000000040e029210 */ /* 0x000fca0007f5e0ff */
[--C-:B-1----:R-:W-:Y:S01]  /*dda0*/  @!P1 IMAD.X R3, R15, 0x1, R5.reuse, P2 ;  /* 0x000000010f039824 */ /* 0x102fe200010e0605 */
[----:B------:R-:W-:Y:S01]  /*ddb0*/  @!P1 IADD3 R28, P2, R13, R4, RZ ;  /* 0x000000040d1c9210 */ /* 0x000fe20007f5e0ff */
[----:B------:R-:W-:Y:S01]  /*ddc0*/  @!P0 IMAD.SHL.U32 R4, R206, 0x2, RZ ;  /* 0x00000002ce048824 */ /* 0x000fe200078e00ff */
[----:B------:R-:W-:Y:S01]  /*ddd0*/  CS2R R18, SRZ ;  /* 0x0000000000127805 */ /* 0x000fe2000001ff00 */
[----:B------:R-:W-:Y:S01]  /*dde0*/  CS2R R16, SRZ ;  /* 0x0000000000107805 */ /* 0x000fe2000001ff00 */
[----:B------:R-:W-:Y:S01]  /*ddf0*/  CS2R R10, SRZ ;  /* 0x00000000000a7805 */ /* 0x000fe2000001ff00 */
[----:B------:R-:W-:Y:S01]  /*de00*/  @!P1 IMAD.X R29, R30, 0x1, R5, P2 ;  /* 0x000000011e1d9824 */ /* 0x000fe200010e0605 */
[-C--:B------:R-:W-:Y:S01]  /*de10*/  @!P0 IADD3 R14, P2, R14, R4.reuse, RZ ;  /* 0x000000040e0e8210 */ /* 0x080fe20007f5e0ff */
[----:B------:R-:W-:Y:S01]  /*de20*/  CS2R R8, SRZ ;  /* 0x0000000000087805 */ /* 0x000fe2000001ff00 */
[----:B------:R1:W5:Y:S03]  /*de30*/  @!P1 LD.E.128 R24, [R2.64] ;  /* 0x0000000602189980 */ /* 0x000366000c101d00 */
[--C-:B------:R-:W-:Y:S01]  /*de40*/  @!P0 IMAD.X R15, R15, 0x1, R6.reuse, P2 ;  /* 0x000000010f0f8824 */ /* 0x100fe200010e0606 */
[----:B------:R-:W-:Y:S01]  /*de50*/  @!P0 IADD3 R4, P2, R13, R4, RZ ;  /* 0x000000040d048210 */ /* 0x000fe20007f5e0ff */
[----:B------:R1:W5:Y:S04]  /*de60*/  @!P1 LD.E.128 R20, [R28.64] ;  /* 0x000000061c149980 */ /* 0x000368000c101d00 */
[----:B------:R-:W-:Y:S01]  /*de70*/  @!P0 IMAD.X R5, R30, 0x1, R6, P2 ;  /* 0x000000011e058824 */ /* 0x000fe200010e0606 */
[----:B------:R1:W5:Y:S04]  /*de80*/  @!P0 LD.E.128 R16, [R14.64] ;  /* 0x000000060e108980 */ /* 0x000368000c101d00 */
[----:B------:R1:W5:Y:S03]  /*de90*/  @!P0 LD.E.128 R8, [R4.64] ;  /* 0x0000000604088980 */ /* 0x000366000c101d00 */
.L_x_1810:
[----:B---3--:R-:W-:Y:S05]  /*dea0*/  BSYNC B0 ;  /* 0x0000000000007941 */ /* 0x008fea0003800000 */
.L_x_1809:
[----:B------:R-:W2:Y:S01]  /*deb0*/  LDL R62, [R1+0x4] ;  /* 0x00000400013e7983 */ /* 0x000ea20000100800 */
[----:B-----5:R-:W-:Y:S01]  /*dec0*/  IMAD.MOV.U32 R38, RZ, RZ, R26 ;  /* 0x000000ffff267224 */ /* 0x020fe200078e001a */
[----:B------:R-:W-:Y:S01]  /*ded0*/  SHF.R.U64 R35, R26, 0x10, R27 ;  /* 0x000000101a237819 */ /* 0x000fe2000000121b */
[----:B------:R-:W-:Y:S01]  /*dee0*/  IMAD.MOV.U32 R26, RZ, RZ, R20 ;  /* 0x000000ffff1a7224 */ /* 0x000fe200078e0014 */
[----:B-1----:R-:W-:Y:S01]  /*def0*/  SHF.R.U64 R3, R20, 0x10, R21 ;  /* 0x0000001014037819 */ /* 0x002fe20000001215 */
[----:B------:R-:W-:Y:S01]  /*df00*/  IMAD.MOV.U32 R42, RZ, RZ, R24 ;  /* 0x000000ffff2a7224 */ /* 0x000fe200078e0018 */
[----:B------:R-:W-:Y:S01]  /*df10*/  SHF.R.U32.HI R14, RZ, 0x10, R23 ;  /* 0x00000010ff0e7819 */ /* 0x000fe20000011617 */
[----:B------:R-:W-:Y:S01]  /*df20*/  IMAD.MOV.U32 R37, RZ, RZ, R27 ;  /* 0x000000ffff257224 */ /* 0x000fe200078e001b */
[----:B------:R-:W-:Y:S01]  /*df30*/  PRMT R43, R26, 0x5410, R3 ;  /* 0x000054101a2b7816 */ /* 0x000fe20000000003 */
[----:B------:R-:W-:Y:S01]  /*df40*/  IMAD.MOV.U32 R34, RZ, RZ, R16 ;  /* 0x000000ffff227224 */ /* 0x000fe200078e0010 */
[----:B------:R-:W-:Y:S01]  /*df50*/  PRMT R46, R42, 0x5410, R14 ;  /* 0x000054102a2e7816 */ /* 0x000fe2000000000e */
[--C-:B------:R-:W-:Y:S01]  /*df60*/  IMAD.MOV.U32 R41, RZ, RZ, R25.reuse ;  /* 0x000000ffff297224 */ /* 0x100fe200078e0019 */
[----:B------:R-:W-:Y:S01]  /*df70*/  SHF.R.U64 R39, R24, 0x10, R25 ;  /* 0x0000001018277819 */ /* 0x000fe20000001219 */
[----:B------:R-:W-:Y:S01]  /*df80*/  IMAD.MOV.U32 R29, RZ, RZ, R19 ;  /* 0x000000ffff1d7224 */ /* 0x000fe200078e0013 */
[----:B------:R-:W-:Y:S01]  /*df90*/  SHF.R.U32.HI R32, RZ, 0x10, R27 ;  /* 0x00000010ff207819 */ /* 0x000fe2000001161b */
[--C-:B------:R-:W-:Y:S01]  /*dfa0*/  IMAD.MOV.U32 R33, RZ, RZ, R17.reuse ;  /* 0x000000ffff217224 */ /* 0x100fe200078e0011 */
[----:B------:R-:W-:Y:S01]  /*dfb0*/  SHF.R.U64 R31, R16, 0x10, R17 ;  /* 0x00000010101f7819 */ /* 0x000fe20000001211 */
[----:B------:R-:W-:Y:S01]  /*dfc0*/  IMAD.MOV.U32 R16, RZ, RZ, R8 ;  /* 0x000000ffff107224 */ /* 0x000fe200078e0008 */
[----:B------:R-:W-:Y:S01]  /*dfd0*/  SHF.R.U32.HI R36, RZ, 0x10, R25 ;  /* 0x00000010ff247819 */ /* 0x000fe20000011619 */
[----:B------:R-:W-:Y:S01]  /*dfe0*/  IMAD.MOV.U32 R30, RZ, RZ, R18 ;  /* 0x000000ffff1e7224 */ /* 0x000fe200078e0012 */
        /* <DEDUP_REMOVED lines=8> */
[----:B------:R-:W-:Y:S01]  /*e070*/  SHF.R.U32.HI R18, RZ, 0x10, R21 ;  /* 0x00000010ff127819 */ /* 0x000fe20000011615 */
[----:B------:R-:W-:Y:S01]  /*e080*/  IMAD.MOV.U32 R8, RZ, RZ, R10 ;  /* 0x000000ffff087224 */ /* 0x000fe200078e000a */
[----:B------:R-:W-:Y:S01]  /*e090*/  SHF.R.U64 R17, R22, 0x10, R23 ;  /* 0x0000001016117819 */ /* 0x000fe20000001217 */
[----:B----4-:R-:W-:Y:S01]  /*e0a0*/  IMAD.MOV.U32 R6, RZ, RZ, R11 ;  /* 0x000000ffff067224 */ /* 0x010fe200078e000b */
        /* <DEDUP_REMOVED lines=31> */
[----:B------:R-:W-:Y:S01]  /*e2a0*/  LEA.HI R2, R2, R149, RZ, 0x1d ;  /* 0x0000009502027211 */ /* 0x000fe200078fe8ff */
[----:B------:R-:W-:Y:S02]  /*e2b0*/  HADD2.F32 R6, -RZ, R44.H0_H0 ;  /* 0x2000002cff067230 */ /* 0x000fe40000004100 */
[----:B------:R-:W-:Y:S01]  /*e2c0*/  HADD2.F32 R13, -RZ, R48.H0_H0 ;  /* 0x20000030ff0d7230 */ /* 0x000fe20000004100 */
[----:B------:R-:W-:Y:S02]  /*e2d0*/  SHF.R.S32.HI R4, RZ, 0x1f, R2 ;  /* 0x0000001fff047819 */ /* 0x000fe40000011402 */
[----:B------:R-:W-:-:S02]  /*e2e0*/  SHF.L.U32 R3, R2, 0x3, RZ ;  /* 0x0000000302037819 */ /* 0x000fc400000006ff */
[----:B------:R-:W-:Y:S02]  /*e2f0*/  LEA.HI R2, R4, R2, RZ, 0x3 ;  /* 0x0000000204027211 */ /* 0x000fe400078f18ff */
[----:B------:R-:W-:Y:S02]  /*e300*/  LOP3.LUT R3, R223, 0x38, R3, 0xf8, !PT ;  /* 0x00000038df037812 */ /* 0x000fe400078ef803 */
[----:B------:R-:W-:Y:S02]  /*e310*/  SHF.L.U32 R2, R2, 0xa, RZ ;  /* 0x0000000a02027819 */ /* 0x000fe400000006ff */
[----:B------:R-:W-:Y:S02]  /*e320*/  LOP3.LUT R3, R3, R63, RZ, 0x3c, !PT ;  /* 0x0000003f03037212 */ /* 0x000fe400078e3cff */
        /* <DEDUP_REMOVED lines=11> */
[----:B------:R-:W-:Y:S02]  /*e3e0*/  HADD2.F32 R25, -RZ, R10.H0_H0 ;  /* 0x2000000aff197230 */ /* 0x000fe40000004100 */
[----:B------:R-:W-:-:S02]  /*e3f0*/  HADD2.F32 R27, -RZ, R11.H0_H0 ;  /* 0x2000000bff1b7230 */ /* 0x000fc40000004100 */
[----:B------:R-:W-:Y:S02]  /*e400*/  HADD2.F32 R26, -RZ, R11.H1_H1 ;  /* 0x3000000bff1a7230 */ /* 0x000fe40000004100 */
[----:B------:R-:W-:Y:S02]  /*e410*/  HADD2.F32 R24, -RZ, R10.H1_H1 ;  /* 0x3000000aff187230 */ /* 0x000fe40000004100 */
[--C-:B--2---:R-:W-:Y:S02]  /*e420*/  HADD2.F32 R5, -RZ, R16.reuse.H0_H0 ;  /* 0x20000010ff057230 */ /* 0x104fe40000004100 */
[----:B------:R-:W-:Y:S02]  /*e430*/  HADD2.F32 R4, -RZ, R16.H1_H1 ;  /* 0x30000010ff047230 */ /* 0x000fe40000004100 */
[----:B------:R-:W-:Y:S01]  /*e440*/  HADD2.F32 R16, -RZ, R46.H0_H0 ;  /* 0x2000002eff107230 */ /* 0x000fe20000004100 */
[C---:B------:R-:W-:Y:S01]  /*e450*/  FMUL.FTZ R38, R5.reuse, R3 ;  /* 0x0000000305267220 */ /* 0x040fe20000410000 */
[--C-:B------:R-:W-:Y:S01]  /*e460*/  HADD2.F32 R8, -RZ, R17.reuse.H0_H0 ;  /* 0x20000011ff087230 */ /* 0x100fe20000004100 */
[----:B------:R-:W-:Y:S01]  /*e470*/  FMUL.FTZ R3, R20, R2 ;  /* 0x0000000214037220 */ /* 0x000fe20000410000 */
[----:B------:R-:W-:Y:S01]  /*e480*/  HADD2.F32 R11, -RZ, R17.H1_H1 ;  /* 0x30000011ff0b7230 */ /* 0x000fe20000004100 */
[----:B------:R-:W-:Y:S01]  /*e490*/  FFMA.FTZ R41, R5, R16, R9 ;  /* 0x0000001005297223 */ /* 0x000fe20000010009 */
[----:B------:R-:W-:Y:S01]  /*e4a0*/  HADD2.F32 R9, -RZ, R48.H1_H1 ;  /* 0x30000030ff097230 */ /* 0x000fe20000004100 */
[----:B------:R-:W-:Y:S01]  /*e4b0*/  FFMA.FTZ R40, R4, R14, R3 ;  /* 0x0000000e04287223 */ /* 0x000fe20000010003 */
[----:B------:R-:W-:Y:S01]  /*e4c0*/  HADD2.F32 R3, -RZ, R44.H1_H1 ;  /* 0x3000002cff037230 */ /* 0x000fe20000004100 */
[----:B------:R-:W-:Y:S01]  /*e4d0*/  FMUL.FTZ R5, R22, R6 ;  /* 0x0000000616057220 */ /* 0x000fe20000410000 */
[--C-:B------:R-:W-:Y:S01]  /*e4e0*/  HADD2.F32 R10, -RZ, R18.reuse.H0_H0 ;  /* 0x20000012ff0a7230 */ /* 0x100fe20000004100 */
[----:B------:R-:W-:Y:S01]  /*e4f0*/  FMUL.FTZ R37, R4, R2 ;  /* 0x0000000204257220 */ /* 0x000fe20000410000 */
[--C-:B------:R-:W-:Y:S01]  /*e500*/  HADD2.F32 R2, -RZ, R45.reuse.H0_H0 ;  /* 0x2000002dff027230 */ /* 0x100fe20000004100 */
[C---:B------:R-:W-:Y:S01]  /*e510*/  FMUL.FTZ R35, R8.reuse, R6 ;  /* 0x0000000608237220 */ /* 0x040fe20000410000 */
[----:B------:R-:W-:Y:S01]  /*e520*/  HADD2.F32 R4, -RZ, R45.H1_H1 ;  /* 0x3000002dff047230 */ /* 0x000fe20000004100 */
[----:B------:R-:W-:Y:S01]  /*e530*/  FFMA.FTZ R39, R8, R13, R5 ;  /* 0x0000000d08277223 */ /* 0x000fe20000010005 */
[----:B------:R-:W-:Y:S01]  /*e540*/  HADD2.F32 R8, -RZ, R49.H0_H0 ;  /* 0x20000031ff087230 */ /* 0x000fe20000004100 */
[----:B------:R-:W-:Y:S01]  /*e550*/  FMUL.FTZ R6, R21, R3 ;  /* 0x0000000315067220 */ /* 0x000fe20000410000 */
[----:B------:R-:W-:Y:S01]  /*e560*/  HADD2.F32 R15, -RZ, R18.H1_H1 ;  /* 0x30000012ff0f7230 */ /* 0x000fe20000004100 */
[----:B------:R-:W-:Y:S01]  /*e570*/  FMUL.FTZ R5, R25, R2 ;  /* 0x0000000219057220 */ /* 0x000fe20000410000 */
[----:B------:R-:W-:Y:S01]  /*e580*/  HADD2.F32 R17, -RZ, R19.H0_H0 ;  /* 0x20000013ff117230 */ /* 0x000fe20000004100 */
[C---:B------:R-:W-:Y:S01]  /*e590*/  FFMA.FTZ R36, R11.reuse, R9, R6 ;  /* 0x000000090b247223 */ /* 0x040fe20000010006 */
[----:B------:R-:W-:Y:S01]  /*e5a0*/  HADD2.F32 R6, -RZ, R49.H1_H1 ;  /* 0x30000031ff067230 */ /* 0x000fe20000004100 */
[C---:B------:R-:W-:Y:S01]  /*e5b0*/  FFMA.FTZ R34, R10.reuse, R8, R5 ;  /* 0x000000080a227223 */ /* 0x040fe20000010005 */
[----:B------:R-:W-:Y:S01]  /*e5c0*/  HADD2.F32 R19, -RZ, R19.H1_H1 ;  /* 0x30000013ff137230 */ /* 0x000fe20000004100 */
[----:B------:R-:W-:Y:S01]  /*e5d0*/  FMUL.FTZ R32, R11, R3 ;  /* 0x000000030b207220 */ /* 0x000fe20000410000 */
[----:B------:R-:W-:Y:S01]  /*e5e0*/  HADD2.F32 R3, -RZ, R47.H1_H1 ;  /* 0x3000002fff037230 */ /* 0x000fe20000004100 */
[----:B------:R-:W-:Y:S01]  /*e5f0*/  FMUL.FTZ R30, R10, R2 ;  /* 0x000000020a1e7220 */ /* 0x000fe20000410000 */
[----:B------:R-:W-:Y:S01]  /*e600*/  HADD2.F32 R2, -RZ, R46.H1_H1 ;  /* 0x3000002eff027230 */ /* 0x000fe20000004100 */
[----:B------:R-:W-:-:S02]  /*e610*/  FMUL.FTZ R5, R24, R4 ;  /* 0x0000000418057220 */ /* 0x000fc40000410000 */
[C---:B------:R-:W-:Y:S01]  /*e620*/  FMUL.FTZ R18, R15.reuse, R4 ;  /* 0x000000040f127220 */ /* 0x040fe20000410000 */
[--C-:B------:R-:W-:Y:S01]  /*e630*/  HADD2.F32 R4, -RZ, R50.reuse.H0_H0 ;  /* 0x20000032ff047230 */ /* 0x100fe20000004100 */
[----:B------:R-:W-:Y:S01]  /*e640*/  FFMA.FTZ R31, R15, R6, R5 ;  /* 0x000000060f1f7223 */ /* 0x000fe20000010005 */
[----:B------:R-:W-:Y:S01]  /*e650*/  HADD2.F32 R5, -RZ, R50.H1_H1 ;  /* 0x30000032ff057230 */ /* 0x000fe20000004100 */
[-C--:B------:R-:W-:Y:S02]  /*e660*/  FMUL.FTZ R11, R27, R3.reuse ;  /* 0x000000031b0b7220 */ /* 0x080fe40000410000 */
[-C--:B------:R-:W-:Y:S02]  /*e670*/  FMUL.FTZ R10, R26, R2.reuse ;  /* 0x000000021a0a7220 */ /* 0x080fe40000410000 */
[----:B------:R-:W-:Y:S02]  /*e680*/  FMUL.FTZ R3, R17, R3 ;  /* 0x0000000311037220 */ /* 0x000fe40000410000 */
[----:B------:R-:W-:-:S02]  /*e690*/  FMUL.FTZ R2, R19, R2 ;  /* 0x0000000213027220 */ /* 0x000fc40000410000 */
[----:B------:R-:W-:Y:S02]  /*e6a0*/  FFMA.FTZ R15, R20, R14, -R37 ;  /* 0x0000000e140f7223 */ /* 0x000fe40000010825 */
        /* <DEDUP_REMOVED lines=9> */
[----:B------:R-:W-:Y:S01]  /*e740*/  FFMA.FTZ R3, R27, R5, -R3 ;  /* 0x000000051b037223 */ /* 0x000fe20000010803 */
[----:B------:R-:W-:Y:S01]  /*e750*/  F2FP.PACK_AB R8, R40, R41 ;  /* 0x000000292808723e */ /* 0x000fe200000000ff */
[-C--:B------:R-:W-:Y:S01]  /*e760*/  FFMA.FTZ R2, R26, R4.reuse, -R2 ;  /* 0x000000041a027223 */ /* 0x080fe20000010802 */
[----:B------:R-:W-:Y:S01]  /*e770*/  F2FP.PACK_AB R18, R6, R11 ;  /* 0x0000000b0612723e */ /* 0x000fe200000000ff */
[----:B------:R-:W-:Y:S01]  /*e780*/  FFMA.FTZ R29, R19, R4, R10 ;  /* 0x00000004131d7223 */ /* 0x000fe2000001000a */
[----:B------:R-:W-:-:S02]  /*e790*/  F2FP.PACK_AB R10, R31, R34 ;  /* 0x000000221f0a723e */ /* 0x000fc400000000ff */
[----:B------:R-:W-:Y:S02]  /*e7a0*/  F2FP.PACK_AB R19, R2, R3 ;  /* 0x000000030213723e */ /* 0x000fe400000000ff */
[----:B------:R-:W-:-:S03]  /*e7b0*/  F2FP.PACK_AB R11, R29, R33 ;  /* 0x000000211d0b723e */ /* 0x000fc600000000ff */
[----:B------:R1:W-:Y:S04]  /*e7c0*/  STS.128 [R203+0x10080], R16 ;  /* 0x01008010cb007388 */ /* 0x0003e80000000c00 */
[----:B------:R1:W-:Y:S02]  /*e7d0*/  STS.128 [R28+0x10080], R8 ;  /* 0x010080081c007388 */ /* 0x0003e40000000c00 */
.L_x_1814:
[----:B------:R-:W-:Y:S05]  /*e7e0*/  BSYNC B0 ;  /* 0x0000000000007941 */ /* 0x000fea0003800000 */
.L_x_1813:
[----:B------:R-:W-:-:S13]  /*e7f0*/  ISETP.GE.AND P0, PT, R142, c[0x0][0x27c], PT ;  /* 0x00009f008e007a0c */ /* 0x000fda0003f06270 */
[----:B------:R-:W-:Y:S05]  /*e800*/  @P0 BRA `(.L_x_1812) ;  /* 0x0000059000000947 */ /* 0x000fea0003800000 */
[----:B------:R-:W2:Y:S04]  /*e810*/  LDL R3, [R1+0xc4] ;  /* 0x0000c40001037983 */ /* 0x000ea80000100800 */
[----:B------:R-:W3:Y:S01]  /*e820*/  LDL R62, [R1+0xdc] ;  /* 0x0000dc00013e7983 */ /* 0x000ee20000100800 */
[----:B------:R-:W-:Y:S01]  /*e830*/  MOV R2, c[0x0][0x27c] ;  /* 0x00009f0000027a02 */ /* 0x000fe20000000f00 */
[----:B------:R-:W-:Y:S02]  /*e840*/  HADD2.F32 R14, -RZ, R55.H0_H0 ;  /* 0x20000037ff0e7230 */ /* 0x000fe40000004100 */
[----:B------:R-:W-:Y:S02]  /*e850*/  HADD2.F32 R6, -RZ, R52.H0_H0 ;  /* 0x20000034ff067230 */ /* 0x000fe40000004100 */
[----:B------:R-:W-:Y:S01]  /*e860*/  HADD2.F32 R13, -RZ, R56.H0_H0 ;  /* 0x20000038ff0d7230 */ /* 0x000fe20000004100 */
        /* <DEDUP_REMOVED lines=83> */
.L_x_1812:
[----:B------:R-:W-:Y:S05]  /*eda0*/  BSYNC B1 ;  /* 0x0000000000017941 */ /* 0x000fea0003800000 */
.L_x_1811:
[----:B------:R-:W-:Y:S01]  /*edb0*/  IADD3 R2, R143, 0x20, RZ ;  /* 0x000000208f027810 */ /* 0x000fe20007ffe0ff */
[----:B------:R-:W-:Y:S03]  /*edc0*/  BSSY B1, `(.L_x_1815) ;  /* 0x00000bb000017945 */ /* 0x000fe60003800000 */
[----:B------:R-:W-:-:S13]  /*edd0*/  ISETP.GE.AND P0, PT, R2, R42, PT ;  /* 0x0000002a0200720c */ /* 0x000fda0003f06270 */
[----:B------:R-:W-:Y:S05]  /*ede0*/  @P0 BRA `(.L_x_1816) ;  /* 0x00000b8000000947 */ /* 0x000fea0003800000 */
[----:B------:R-:W-:Y:S01]  /*edf0*/  ISETP.GE.AND P0, PT, R140, c[0x0][0x27c], PT ;  /* 0x00009f008c007a0c */ /* 0x000fe20003f06270 */
[----:B------:R-:W-:Y:S01]  /*ee00*/  BSSY B0, `(.L_x_1817) ;  /* 0x000005b000007945 */ /* 0x000fe20003800000 */
[----:B------:R-:W-:-:S11]  /*ee10*/  SHF.R.U32.HI R63, RZ, 0x3, R222 ;  /* 0x00000003ff3f7819 */ /* 0x000fd600000116de */
[----:B------:R-:W-:Y:S05]  /*ee20*/  @P0 BRA `(.L_x_1818) ;  /* 0x0000058000000947 */ /* 0x000fea0003800000 */
[----:B-1----:R-:W2:Y:S01]  /*ee30*/  LDL R62, [R1+0x164] ;  /* 0x00016400013e7983 */ /* 0x002ea20000100800 */
[----:B------:R-:W-:Y:S01]  /*ee40*/  MOV R2, c[0x0][0x27c] ;  /* 0x00009f0000027a02 */ /* 0x000fe20000000f00 */
[----:B------:R-:W-:Y:S02]  /*ee50*/  HADD2.F32 R14, -RZ, R47.H0_H0 ;  /* 0x2000002fff0e7230 */ /* 0x000fe40000004100 */
[----:B------:R-:W-:Y:S01]  /*ee60*/  HADD2.F32 R6, -RZ, R44.H0_H0 ;  /* 0x2000002cff067230 */ /* 0x000fe20000004100 */
[----:B------:R-:W-:Y:S01]  /*ee70*/  LEA.HI R2, R2, R149, RZ, 0x1d ;  /* 0x0000009502027211 */ /* 0x000fe200078fe8ff */
[----:B------:R-:W-:-:S03]  /*ee80*/  HADD2.F32 R13, -RZ, R48.H0_H0 ;  /* 0x20000030ff0d7230 */ /* 0x000fc60000004100 */
        /* <DEDUP_REMOVED lines=11> */
[----:B------:R-:W1:Y:S02]  /*ef40*/  LDS.128 R16, [R28+0x10080] ;  /* 0x010080001c107984 */ /* 0x000e640000000c00 */
[--C-:B-1----:R-:W-:Y:S02]  /*ef50*/  HADD2.F32 R5, -RZ, R16.reuse.H0_H0 ;  /* 0x20000010ff057230 */ /* 0x102fe40000004100 */
[----:B------:R-:W-:Y:S02]  /*ef60*/  HADD2.F32 R4, -RZ, R16.H1_H1 ;  /* 0x30000010ff047230 */ /* 0x000fe40000004100 */
[----:B------:R-:W-:Y:S01]  /*ef70*/  HADD2.F32 R16, -RZ, R46.H0_H0 ;  /* 0x2000002eff107230 */ /* 0x000fe20000004100 */
[----:B------:R-:W-:Y:S01]  /*ef80*/  FMUL.FTZ R38, R3, R5 ;  /* 0x0000000503267220 */ /* 0x000fe20000410000 */
[----:B------:R-:W-:Y:S01]  /*ef90*/  HADD2.F32 R15, -RZ, R18.H1_H1 ;  /* 0x30000012ff0f7230 */ /* 0x000fe20000004100 */
[----:B------:R-:W-:Y:S01]  /*efa0*/  FMUL.FTZ R37, R2, R4 ;  /* 0x0000000402257220 */ /* 0x000fe20000410000 */
[----:B--2---:R-:W1:Y:S02]  /*efb0*/  LDS.128 R8, [R62] ;  /* 0x000000003e087984 */ /* 0x004e640000000c00 */
[----:B-1----:R-:W-:-:S02]  /*efc0*/  HADD2.F32 R23, -RZ, R8.H0_H0 ;  /* 0x20000008ff177230 */ /* 0x002fc40000004100 */
[----:B------:R-:W-:Y:S02]  /*efd0*/  HADD2.F32 R20, -RZ, R8.H1_H1 ;  /* 0x30000008ff147230 */ /* 0x000fe40000004100 */
[--C-:B------:R-:W-:Y:S02]  /*efe0*/  HADD2.F32 R22, -RZ, R9.reuse.H0_H0 ;  /* 0x20000009ff167230 */ /* 0x100fe40000004100 */
[----:B------:R-:W-:Y:S01]  /*eff0*/  HADD2.F32 R21, -RZ, R9.H1_H1 ;  /* 0x30000009ff157230 */ /* 0x000fe20000004100 */
[----:B------:R-:W-:Y:S01]  /*f000*/  FMUL.FTZ R9, R3, R23 ;  /* 0x0000001703097220 */ /* 0x000fe20000410000 */
[----:B------:R-:W-:Y:S01]  /*f010*/  HADD2.F32 R8, -RZ, R17.H0_H0 ;  /* 0x20000011ff087230 */ /* 0x000fe20000004100 */
[----:B------:R-:W-:Y:S01]  /*f020*/  FMUL.FTZ R3, R2, R20 ;  /* 0x0000001402037220 */ /* 0x000fe20000410000 */
[----:B------:R-:W-:Y:S01]  /*f030*/  HADD2.F32 R25, -RZ, R10.H0_H0 ;  /* 0x2000000aff197230 */ /* 0x000fe20000004100 */
[----:B------:R-:W-:Y:S01]  /*f040*/  FFMA.FTZ R41, R16, R5, R9 ;  /* 0x0000000510297223 */ /* 0x000fe20000010009 */
[----:B------:R-:W-:Y:S01]  /*f050*/  HADD2.F32 R2, -RZ, R45.H0_H0 ;  /* 0x2000002dff027230 */ /* 0x000fe20000004100 */
[----:B------:R-:W-:Y:S01]  /*f060*/  FFMA.FTZ R40, R14, R4, R3 ;  /* 0x000000040e287223 */ /* 0x000fe20000010003 */
[----:B------:R-:W-:Y:S01]  /*f070*/  HADD2.F32 R3, -RZ, R44.H1_H1 ;  /* 0x3000002cff037230 */ /* 0x000fe20000004100 */
[C---:B------:R-:W-:Y:S01]  /*f080*/  FMUL.FTZ R5, R6.reuse, R22 ;  /* 0x0000001606057220 */ /* 0x040fe20000410000 */
[--C-:B------:R-:W-:Y:S01]  /*f090*/  HADD2.F32 R27, -RZ, R11.reuse.H0_H0 ;  /* 0x2000000bff1b7230 */ /* 0x100fe20000004100 */
[-C--:B------:R-:W-:Y:S01]  /*f0a0*/  FMUL.FTZ R35, R6, R8.reuse ;  /* 0x0000000806237220 */ /* 0x080fe20000410000 */
[----:B------:R-:W-:Y:S01]  /*f0b0*/  HADD2.F32 R26, -RZ, R11.H1_H1 ;  /* 0x3000000bff1a7230 */ /* 0x000fe20000004100 */
[----:B------:R-:W-:Y:S01]  /*f0c0*/  FFMA.FTZ R39, R13, R8, R5 ;  /* 0x000000080d277223 */ /* 0x000fe20000010005 */
[----:B------:R-:W-:Y:S01]  /*f0d0*/  HADD2.F32 R24, -RZ, R10.H1_H1 ;  /* 0x3000000aff187230 */ /* 0x000fe20000004100 */
[C---:B------:R-:W-:Y:S01]  /*f0e0*/  FMUL.FTZ R6, R3.reuse, R21 ;  /* 0x0000001503067220 */ /* 0x040fe20000410000 */
[----:B------:R-:W-:Y:S01]  /*f0f0*/  HADD2.F32 R11, -RZ, R17.H1_H1 ;  /* 0x30000011ff0b7230 */ /* 0x000fe20000004100 */
[----:B------:R-:W-:Y:S01]  /*f100*/  FMUL.FTZ R5, R2, R25 ;  /* 0x0000001902057220 */ /* 0x000fe20000410000 */
[----:B------:R-:W-:Y:S01]  /*f110*/  HADD2.F32 R9, -RZ, R48.H1_H1 ;  /* 0x30000030ff097230 */ /* 0x000fe20000004100 */
[----:B------:R-:W-:Y:S01]  /*f120*/  FFMA.FTZ R16, R16, R23, -R38 ;  /* 0x0000001710107223 */ /* 0x000fe20000010826 */
[----:B------:R-:W-:Y:S01]  /*f130*/  HADD2.F32 R10, -RZ, R18.H0_H0 ;  /* 0x20000012ff0a7230 */ /* 0x000fe20000004100 */
[-C--:B------:R-:W-:Y:S01]  /*f140*/  FMUL.FTZ R32, R3, R11.reuse ;  /* 0x0000000b03207220 */ /* 0x080fe20000410000 */
[----:B------:R-:W-:Y:S01]  /*f150*/  HADD2.F32 R8, -RZ, R49.H0_H0 ;  /* 0x20000031ff087230 */ /* 0x000fe20000004100 */
[----:B------:R-:W-:Y:S01]  /*f160*/  FFMA.FTZ R36, R9, R11, R6 ;  /* 0x0000000b09247223 */ /* 0x000fe20000010006 */
[----:B------:R-:W-:Y:S01]  /*f170*/  HADD2.F32 R4, -RZ, R45.H1_H1 ;  /* 0x3000002dff047230 */ /* 0x000fe20000004100 */
[-C--:B------:R-:W-:Y:S01]  /*f180*/  FMUL.FTZ R30, R2, R10.reuse ;  /* 0x0000000a021e7220 */ /* 0x080fe20000410000 */
[----:B------:R-:W-:Y:S01]  /*f190*/  HADD2.F32 R6, -RZ, R49.H1_H1 ;  /* 0x30000031ff067230 */ /* 0x000fe20000004100 */
[----:B------:R-:W-:Y:S01]  /*f1a0*/  FFMA.FTZ R34, R8, R10, R5 ;  /* 0x0000000a08227223 */ /* 0x000fe20000010005 */
[----:B------:R-:W-:Y:S01]  /*f1b0*/  HADD2.F32 R17, -RZ, R19.H0_H0 ;  /* 0x20000013ff117230 */ /* 0x000fe20000004100 */
[C---:B------:R-:W-:Y:S01]  /*f1c0*/  FMUL.FTZ R5, R4.reuse, R24 ;  /* 0x0000001804057220 */ /* 0x040fe20000410000 */
[----:B------:R-:W-:Y:S01]  /*f1d0*/  HADD2.F32 R3, -RZ, R47.H1_H1 ;  /* 0x3000002fff037230 */ /* 0x000fe20000004100 */
[-C--:B------:R-:W-:Y:S01]  /*f1e0*/  FMUL.FTZ R18, R4, R15.reuse ;  /* 0x0000000f04127220 */ /* 0x080fe20000410000 */
[----:B------:R-:W-:Y:S01]  /*f1f0*/  HADD2.F32 R2, -RZ, R46.H1_H1 ;  /* 0x3000002eff027230 */ /* 0x000fe20000004100 */
[----:B------:R-:W-:Y:S01]  /*f200*/  FFMA.FTZ R31, R6, R15, R5 ;  /* 0x0000000f061f7223 */ /* 0x000fe20000010005 */
[----:B------:R-:W-:Y:S01]  /*f210*/  HADD2.F32 R19, -RZ, R19.H1_H1 ;  /* 0x30000013ff137230 */ /* 0x000fe20000004100 */
[C---:B------:R-:W-:Y:S01]  /*f220*/  FMUL.FTZ R11, R3.reuse, R27 ;  /* 0x0000001b030b7220 */ /* 0x040fe20000410000 */
[--C-:B------:R-:W-:Y:S01]  /*f230*/  HADD2.F32 R5, -RZ, R50.reuse.H1_H1 ;  /* 0x30000032ff057230 */ /* 0x100fe20000004100 */
[----:B------:R-:W-:Y:S01]  /*f240*/  FMUL.FTZ R10, R2, R26 ;  /* 0x0000001a020a7220 */ /* 0x000fe20000410000 */
[----:B------:R-:W-:Y:S01]  /*f250*/  HADD2.F32 R4, -RZ, R50.H0_H0 ;  /* 0x20000032ff047230 */ /* 0x000fe20000004100 */
[----:B------:R-:W-:-:S02]  /*f260*/  FMUL.FTZ R3, R3, R17 ;  /* 0x0000001103037220 */ /* 0x000fc40000410000 */
[----:B------:R-:W-:Y:S02]  /*f270*/  FMUL.FTZ R2, R2, R19 ;  /* 0x0000001302027220 */ /* 0x000fe40000410000 */
[----:B------:R-:W-:Y:S02]  /*f280*/  FFMA.FTZ R15, R14, R20, -R37 ;  /* 0x000000140e0f7223 */ /* 0x000fe40000010825 */
[----:B------:R-:W-:Y:S02]  /*f290*/  FFMA.FTZ R33, R5, R17, R11 ;  /* 0x0000001105217223 */ /* 0x000fe4000001000b */
        /* <DEDUP_REMOVED lines=8> */
[----:B------:R-:W-:-:S02]  /*f320*/  FFMA.FTZ R3, R5, R27, -R3 ;  /* 0x0000001b05037223 */ /* 0x000fc40000010803 */
[----:B------:R-:W-:Y:S01]  /*f330*/  FFMA.FTZ R2, R4, R26, -R2 ;  /* 0x0000001a04027223 */ /* 0x000fe20000010802 */
[----:B------:R-:W-:Y:S01]  /*f340*/  F2FP.PACK_AB R18, R6, R11 ;  /* 0x0000000b0612723e */ /* 0x000fe200000000ff */
[----:B------:R-:W-:Y:S01]  /*f350*/  FFMA.FTZ R29, R4, R19, R10 ;  /* 0x00000013041d7223 */ /* 0x000fe2000001000a */
[----:B------:R-:W-:Y:S02]  /*f360*/  F2FP.PACK_AB R10, R31, R34 ;  /* 0x000000221f0a723e */ /* 0x000fe400000000ff */
[----:B------:R-:W-:Y:S02]  /*f370*/  F2FP.PACK_AB R19, R2, R3 ;  /* 0x000000030213723e */ /* 0x000fe400000000ff */
[----:B------:R-:W-:-:S03]  /*f380*/  F2FP.PACK_AB R11, R29, R33 ;  /* 0x000000211d0b723e */ /* 0x000fc600000000ff */
[----:B------:R1:W-:Y:S04]  /*f390*/  STS.128 [R62], R16 ;  /* 0x000000103e007388 */ /* 0x0003e80000000c00 */
[----:B------:R1:W-:Y:S02]  /*f3a0*/  STS.128 [R28+0x10080], R8 ;  /* 0x010080081c007388 */ /* 0x0003e40000000c00 */
.L_x_1818:
[----:B------:R-:W-:Y:S05]  /*f3b0*/  BSYNC B0 ;  /* 0x0000000000007941 */ /* 0x000fea0003800000 */
.L_x_1817:
[----:B------:R-:W-:-:S13]  /*f3c0*/  ISETP.GE.AND P0, PT, R142, c[0x0][0x27c], PT ;  /* 0x00009f008e007a0c */ /* 0x000fda0003f06270 */
[----:B------:R-:W-:Y:S05]  /*f3d0*/  @P0 BRA `(.L_x_1816) ;  /* 0x0000059000000947 */ /* 0x000fea0003800000 */
[----:B------:R-:W2:Y:S04]  /*f3e0*/  LDL R3, [R1+0xc4] ;  /* 0x0000c40001037983 */ /* 0x000ea80000100800 */
[----:B-1----:R-:W3:Y:S01]  /*f3f0*/  LDL R62, [R1+0xd8] ;  /* 0x0000d800013e7983 */ /* 0x002ee20000100800 */
[----:B------:R-:W-:Y:S01]  /*f400*/  MOV R2, c[0x0][0x27c] ;  /* 0x00009f0000027a02 */ /* 0x000fe20000000f00 */
[----:B------:R-:W-:Y:S02]  /*f410*/  HADD2.F32 R14, -RZ, R55.H0_H0 ;  /* 0x20000037ff0e7230 */ /* 0x000fe40000004100 */
[----:B------:R-:W-:Y:S02]  /*f420*/  HADD2.F32 R6, -RZ, R52.H0_H0 ;  /* 0x20000034ff067230 */ /* 0x000fe40000004100 */
        /* <DEDUP_REMOVED lines=27> */
[-C--:B------:R-:W-:Y:S01]  /*f5e0*/  FMUL.FTZ R38, R3, R5.reuse ;  /* 0x0000000503267220 */ /* 0x080fe20000410000 */
        /* <DEDUP_REMOVED lines=11> */
[-C--:B------:R-:W-:Y:S01]  /*f6a0*/  FMUL.FTZ R35, R6, R8.reuse ;  /* 0x0000000806237220 */ /* 0x080fe20000410000 */
[----:B------:R-:W-:Y:S01]  /*f6b0*/  HADD2.F32 R4, -RZ, R53.H1_H1 ;  /* 0x30000035ff047230 */ /* 0x000fe20000004100 */
[----:B------:R-:W-:Y:S01]  /*f6c0*/  FFMA.FTZ R39, R13, R8, R5 ;  /* 0x000000080d277223 */ /* 0x000fe20000010005 */
[----:B------:R-:W-:Y:S01]  /*f6d0*/  HADD2.F32 R8, -RZ, R57.H0_H0 ;  /* 0x20000039ff087230 */ /* 0x000fe20000004100 */
[----:B------:R-:W-:Y:S01]  /*f6e0*/  FMUL.FTZ R6, R3, R21 ;  /* 0x0000001503067220 */ /* 0x000fe20000410000 */
[----:B------:R-:W-:Y:S01]  /*f6f0*/  HADD2.F32 R15, -RZ, R18.H1_H1 ;  /* 0x30000012ff0f7230 */ /* 0x000fe20000004100 */
[----:B------:R-:W-:Y:S01]  /*f700*/  FMUL.FTZ R5, R2, R25 ;  /* 0x0000001902057220 */ /* 0x000fe20000410000 */
[----:B------:R-:W-:Y:S01]  /*f710*/  HADD2.F32 R17, -RZ, R19.H0_H0 ;  /* 0x20000013ff117230 */ /* 0x000fe20000004100 */
[-C--:B------:R-:W-:Y:S01]  /*f720*/  FFMA.FTZ R36, R9, R11.reuse, R6 ;  /* 0x0000000b09247223 */ /* 0x080fe20000010006 */
[----:B------:R-:W-:Y:S01]  /*f730*/  HADD2.F32 R6, -RZ, R57.H1_H1 ;  /* 0x30000039ff067230 */ /* 0x000fe20000004100 */
[-C--:B------:R-:W-:Y:S01]  /*f740*/  FFMA.FTZ R34, R8, R10.reuse, R5 ;  /* 0x0000000a08227223 */ /* 0x080fe20000010005 */
[----:B------:R-:W-:Y:S01]  /*f750*/  HADD2.F32 R19, -RZ, R19.H1_H1 ;  /* 0x30000013ff137230 */ /* 0x000fe20000004100 */
[----:B------:R-:W-:Y:S01]  /*f760*/  FMUL.FTZ R32, R3, R11 ;  /* 0x0000000b03207220 */ /* 0x000fe20000410000 */
[----:B------:R-:W-:Y:S01]  /*f770*/  HADD2.F32 R3, -RZ, R55.H1_H1 ;  /* 0x30000037ff037230 */ /* 0x000fe20000004100 */
[----:B------:R-:W-:Y:S01]  /*f780*/  FMUL.FTZ R30, R2, R10 ;  /* 0x0000000a021e7220 */ /* 0x000fe20000410000 */
[----:B------:R-:W-:Y:S01]  /*f790*/  HADD2.F32 R2, -RZ, R54.H1_H1 ;  /* 0x30000036ff027230 */ /* 0x000fe20000004100 */
[----:B------:R-:W-:-:S02]  /*f7a0*/  FMUL.FTZ R5, R4, R24 ;  /* 0x0000001804057220 */ /* 0x000fc40000410000 */
[-C--:B------:R-:W-:Y:S01]  /*f7b0*/  FMUL.FTZ R18, R4, R15.reuse ;  /* 0x0000000f04127220 */ /* 0x080fe20000410000 */
[--C-:B------:R-:W-:Y:S01]  /*f7c0*/  HADD2.F32 R4, -RZ, R58.reuse.H0_H0 ;  /* 0x2000003aff047230 */ /* 0x100fe20000004100 */
[----:B------:R-:W-:Y:S01]  /*f7d0*/  FFMA.FTZ R31, R6, R15, R5 ;  /* 0x0000000f061f7223 */ /* 0x000fe20000010005 */
[----:B------:R-:W-:Y:S01]  /*f7e0*/  HADD2.F32 R5, -RZ, R58.H1_H1 ;  /* 0x3000003aff057230 */ /* 0x000fe20000004100 */
[C---:B------:R-:W-:Y:S02]  /*f7f0*/  FMUL.FTZ R11, R3.reuse, R27 ;  /* 0x0000001b030b7220 */ /* 0x040fe40000410000 */
[C---:B------:R-:W-:Y:S02]  /*f800*/  FMUL.FTZ R10, R2.reuse, R26 ;  /* 0x0000001a020a7220 */ /* 0x040fe40000410000 */
        /* <DEDUP_REMOVED lines=16> */
[----:B------:R-:W-:Y:S01]  /*f910*/  FFMA.FTZ R29, R4, R19, R10 ;  /* 0x00000013041d7223 */ /* 0x000fe2000001000a */
[----:B------:R-:W-:-:S02]  /*f920*/  F2FP.PACK_AB R10, R31, R34 ;  /* 0x000000221f0a723e */ /* 0x000fc400000000ff */
[----:B------:R-:W-:Y:S02]  /*f930*/  F2FP.PACK_AB R19, R2, R3 ;  /* 0x000000030213723e */ /* 0x000fe400000000ff */
[----:B------:R-:W-:-:S03]  /*f940*/  F2FP.PACK_AB R11, R29, R33 ;  /* 0x000000211d0b723e */ /* 0x000fc600000000ff */
[----:B------:R1:W-:Y:S04]  /*f950*/  STS.128 [R62], R16 ;  /* 0x000000103e007388 */ /* 0x0003e80000000c00 */
[----:B------:R1:W-:Y:S02]  /*f960*/  STS.128 [R28+0x10080], R8 ;  /* 0x010080081c007388 */ /* 0x0003e40000000c00 */
.L_x_1816:
[----:B------:R-:W-:Y:S05]  /*f970*/  BSYNC B1 ;  /* 0x0000000000017941 */ /* 0x000fea0003800000 */
.L_x_1815:
        /* <DEDUP_REMOVED lines=39> */
[----:B---3--:R-:W1:Y:S02]  /*fbf0*/  LDS.128 R8, [R62] ;  /* 0x000000003e087984 */ /* 0x008e640000000c00 */
        /* <DEDUP_REMOVED lines=63> */
.L_x_1822:
[----:B------:R-:W-:Y:S05]  /*fff0*/  BSYNC B0 ;  /* 0x0000000000007941 */ /* 0x000fea0003800000 */
.L_x_1821:
[----:B------:R-:W-:-:S13]  /*10000*/  ISETP.GE.AND P0, PT, R142, c[0x0][0x27c], PT ;  /* 0x00009f008e007a0c */ /* 0x000fda0003f06270 */
[----:B------:R-:W-:Y:S05]  /*10010*/  @P0 BRA `(.L_x_1820) ;  /* 0x0000059000000947 */ /* 0x000fea0003800000 */
[----:B------:R-:W3:Y:S04]  /*10020*/  LDL R3, [R1+0xc4] ;  /* 0x0000c40001037983 */ /* 0x000ee80000100800 */
[----:B-1----:R-:W4:Y:S01]  /*10030*/  LDL R62, [R1+0xd4] ;  /* 0x0000d400013e7983 */ /* 0x002f220000100800 */
[----:B------:R-:W-:Y:S01]  /*10040*/  MOV R2, c[0x0][0x27c] ;  /* 0x00009f0000027a02 */ /* 0x000fe20000000f00 */
[----:B------:R-:W-:Y:S02]  /*10050*/  HADD2.F32 R14, -RZ, R55.H0_H0 ;  /* 0x20000037ff0e7230 */ /* 0x000fe40000004100 */
[----:B------:R-:W-:Y:S02]  /*10060*/  HADD2.F32 R6, -RZ, R52.H0_H0 ;  /* 0x20000034ff067230 */ /* 0x000fe40000004100 */
        /* <DEDUP_REMOVED lines=24> */
[--C-:B---3--:R-:W-:Y:S02]  /*101f0*/  HADD2.F32 R5, -RZ, R16.reuse.H0_H0 ;  /* 0x20000010ff057230 */ /* 0x108fe40000004100 */
        /* <DEDUP_REMOVED lines=59> */
.L_x_1820:
[----:B------:R-:W-:Y:S05]  /*105b0*/  BSYNC B1 ;  /* 0x0000000000017941 */ /* 0x000fea0003800000 */
.L_x_1819:
        /* <DEDUP_REMOVED lines=31> */
[----:B------:R-:W4:Y:S02]  /*107b0*/  LDS.128 R16, [R28+0x10080] ;  /* 0x010080001c107984 */ /* 0x000f240000000c00 */
[--C-:B----4-:R-:W-:Y:S02]  /*107c0*/  HADD2.F32 R5, -RZ, R16.reuse.H0_H0 ;  /* 0x20000010ff057230 */ /* 0x110fe40000004100 */
[----:B------:R-:W-:Y:S02]  /*107d0*/  HADD2.F32 R4, -RZ, R16.H1_H1 ;  /* 0x30000010ff047230 */ /* 0x000fe40000004100 */
[----:B------:R-:W-:Y:S01]  /*107e0*/  HADD2.F32 R16, -RZ, R46.H0_H0 ;  /* 0x2000002eff107230 */ /* 0x000fe20000004100 */
[----:B------:R-:W-:Y:S01]  /*107f0*/  FMUL.FTZ R38, R3, R5 ;  /* 0x0000000503267220 */ /* 0x000fe20000410000 */
[----:B------:R-:W-:Y:S01]  /*10800*/  HADD2.F32 R15, -RZ, R18.H1_H1 ;  /* 0x30000012ff0f7230 */ /* 0x000fe20000004100 */
[----:B------:R-:W-:Y:S01]  /*10810*/  FMUL.FTZ R37, R2, R4 ;  /* 0x0000000402257220 */ /* 0x000fe20000410000 */
[----:B---3--:R-:W3:Y:S02]  /*10820*/  LDS.128 R8, [R65] ;  /* 0x0000000041087984 */ /* 0x008ee40000000c00 */
[----:B---3--:R-:W-:-:S02]  /*10830*/  HADD2.F32 R23, -RZ, R8.H0_H0 ;  /* 0x20000008ff177230 */ /* 0x008fc40000004100 */
        /* <DEDUP_REMOVED lines=62> */
.L_x_1824:
[----:B------:R-:W-:Y:S05]  /*10c20*/  BSYNC B0 ;  /* 0x0000000000007941 */ /* 0x000fea0003800000 */
.L_x_1823:
[----:B------:R-:W-:-:S13]  /*10c30*/  ISETP.GE.AND P0, PT, R142, c[0x0][0x27c], PT ;  /* 0x00009f008e007a0c */ /* 0x000fda0003f06270 */
[----:B------:R-:W-:Y:S05]  /*10c40*/  @P0 BRA `(.L_x_1802) ;  /* 0x0000059000000947 */ /* 0x000fea0003800000 */
[----:B------:R-:W4:Y:S04]  /*10c50*/  LDL R3, [R1+0xc4] ;  /* 0x0000c40001037983 */ /* 0x000f280000100800 */
[----:B------:R-:W5:Y:S01]  /*10c60*/  LDL R42, [R1+0xd0] ;  /* 0x0000d000012a7983 */ /* 0x000f620000100800 */
[----:B------:R-:W-:Y:S01]  /*10c70*/  MOV R2, c[0x0][0x27c] ;  /* 0x00009f0000027a02 */ /* 0x000fe20000000f00 */
[----:B------:R-:W-:Y:S02]  /*10c80*/  HADD2.F32 R14, -RZ, R55.H0_H0 ;  /* 0x20000037ff0e7230 */ /* 0x000fe40000004100 */
[----:B------:R-:W-:Y:S02]  /*10c90*/  HADD2.F32 R6, -RZ, R52.H0_H0 ;  /* 0x20000034ff067230 */ /* 0x000fe40000004100 */
[----:B------:R-:W-:Y:S01]  /*10ca0*/  HADD2.F32 R13, -RZ, R56.H0_H0 ;  /* 0x20000038ff0d7230 */ /* 0x000fe20000004100 */
[----:B----4-:R-:W-:-:S04]  /*10cb0*/  LEA.HI R2, R2, R3, RZ, 0x1d ;  /* 0x0000000302027211 */ /* 0x010fc800078fe8ff */
[----:B------:R-:W-:Y:S01]  /*10cc0*/  SHF.R.S32.HI R3, RZ, 0x1f, R2 ;  /* 0x0000001fff037819 */ /* 0x000fe20000011402 */
[----:B---3-5:R-:W3:Y:S01]  /*10cd0*/  LDS.128 R8, [R42] ;  /* 0x000000002a087984 */ /* 0x028ee20000000c00 */
        /* <DEDUP_REMOVED lines=11> */
[--C-:B---3--:R-:W-:Y:S02]  /*10d90*/  HADD2.F32 R23, -RZ, R8.reuse.H0_H0 ;  /* 0x20000008ff177230 */ /* 0x108fe40000004100 */
        /* <DEDUP_REMOVED lines=8> */
[--C-:B----4-:R-:W-:Y:S02]  /*10e20*/  HADD2.F32 R5, -RZ, R16.reuse.H0_H0 ;  /* 0x20000010ff057230 */ /* 0x110fe40000004100 */
        /* <DEDUP_REMOVED lines=59> */
.L_x_1802:
[----:B------:R-:W-:Y:S05]  /*111e0*/  BSYNC B2 ;  /* 0x0000000000027941 */ /* 0x000fea0003800000 */
.L_x_1774:
[----:B-1----:R-:W-:Y:S01]  /*111f0*/  IMAD R4, R60, c[0x0][0x208], RZ ;  /* 0x000082003c047a24 */ /* 0x002fe200078e02ff */
[----:B------:R-:W-:Y:S01]  /*11200*/  ISETP.GE.AND P1, PT, R140, c[0x0][0x1d4], PT ;  /* 0x000075008c007a0c */ /* 0x000fe20003f26270 */
[----:B--23--:R-:W-:Y:S01]  /*11210*/  IMAD.WIDE.U32 R2, R212, c[0x0][0x208], RZ ;  /* 0x00008200d4027a25 */ /* 0x00cfe200078e00ff */
[----:B------:R-:W-:-:S04]  /*11220*/  DEPBAR.LE SB0, 0x0 ;  /* 0x000080000000791a */ /* 0x000fc80000000000 */
[----:B------:R-:W-:Y:S01]  /*11230*/  IMAD R4, R212, c[0x0][0x20c], R4 ;  /* 0x00008300d4047a24 */ /* 0x000fe200078e0204 */
[----:B------:R-:W-:Y:S01]  /*11240*/  BAR.SYNC.DEFER_BLOCKING 0x0 ;  /* 0x0000000000007b1d */ /* 0x000fe20000010000 */
[----:B------:R-:W-:Y:S01]  /*11250*/  IMAD.WIDE.U32 R220, R59, c[0x0][0x210], RZ ;  /* 0x000084003bdc7a25 */ /* 0x000fe200078e00ff */
[----:B------:R-:W-:Y:S02]  /*11260*/  LOP3.LUT R213, R213, 0xfffffffe, RZ, 0xc0, !PT ;  /* 0xfffffffed5d57812 */ /* 0x000fe400078ec0ff */
[----:B------:R-:W-:Y:S01]  /*11270*/  ISETP.GE.AND P6, PT, R142, c[0x0][0x1d4], PT ;  /* 0x000075008e007a0c */ /* 0x000fe20003fc6270 */
[----:B------:R-:W-:Y:S01]  /*11280*/  IMAD.IADD R3, R3, 0x1, R4 ;  /* 0x0000000103037824 */ /* 0x000fe200078e0204 */
[----:B------:R-:W-:Y:S01]  /*11290*/  @P1 LOP3.LUT R213, R213, 0x1, RZ, 0xfc, !PT ;  /* 0x00000001d5d51812 */ /* 0x000fe200078efcff */
[----:B------:R-:W-:Y:S01]  /*112a0*/  IMAD R4, R61, c[0x0][0x218], RZ ;  /* 0x000086003d047a24 */ /* 0x000fe200078e02ff */
[----:B------:R-:W-:Y:S01]  /*112b0*/  ISETP.GE.AND P2, PT, R205, c[0x0][0x1d4], PT ;  /* 0x00007500cd007a0c */ /* 0x000fe20003f46270 */
[C---:B------:R-:W-:Y:S01]  /*112c0*/  IMAD.WIDE.U32 R2, R211.reuse, c[0x0][0x218], R2 ;  /* 0x00008600d3027a25 */ /* 0x040fe200078e0002 */
[----:B------:R-:W1:Y:S01]  /*112d0*/  S2R R22, SR_TID.X ;  /* 0x0000000000167919 */ /* 0x000e620000002100 */
[----:B------:R-:W-:Y:S02]  /*112e0*/  BSSY B0, `(.L_x_1825) ;  /* 0x0000042000007945 */ /* 0x000fe40003800000 */
[----:B------:R-:W-:Y:S01]  /*112f0*/  IMAD R4, R211, c[0x0][0x21c], R4 ;  /* 0x00008700d3047a24 */ /* 0x000fe200078e0204 */
[----:B------:R-:W-:Y:S01]  /*11300*/  IADD3 R2, P0, R2, R220, RZ ;  /* 0x000000dc02027210 */ /* 0x000fe20007f1e0ff */
[----:B------:R-:W-:-:S05]  /*11310*/  IMAD R224, R59, c[0x0][0x214], R221 ;  /* 0x000085003be07a24 */ /* 0x000fca00078e02dd */
[----:B------:R-:W-:Y:S01]  /*11320*/  IADD3.X R3, R224, R3, R4, P0, !PT ;  /* 0x00000003e0037210 */ /* 0x000fe200007fe404 */
[----:B------:R-:W-:Y:S01]  /*11330*/  IMAD.IADD R4, R131, 0x1, -R143 ;  /* 0x0000000183047824 */ /* 0x000fe200078e0a8f */
[C---:B------:R-:W-:Y:S01]  /*11340*/  LEA R13, P0, R2.reuse, c[0x0][0x1f8], 0x1 ;  /* 0x00007e00020d7a11 */ /* 0x040fe200078008ff */
[----:B------:R-:W-:Y:S03]  /*11350*/  LDSM.16.M88.4 R8, [R199] ;  /* 0x00000000c708783b */ /* 0x000fe60000000200 */
[----:B------:R-:W-:Y:S02]  /*11360*/  LEA.HI.X R6, R2, c[0x0][0x1fc], R3, 0x1, P0 ;  /* 0x00007f0002067a11 */ /* 0x000fe400000f0c03 */
[----:B------:R-:W2:Y:S01]  /*11370*/  SHFL.IDX PT, R3, R13, RZ, 0x181f ;  /* 0x00181fff0d037589 */ /* 0x000ea200000e0000 */
[----:B------:R-:W-:Y:S02]  /*11380*/  LOP3.LUT P0, RZ, R149, 0x2, RZ, 0xc0, !PT ;  /* 0x0000000295ff7812 */ /* 0x000fe4000780c0ff */
[----:B------:R-:W-:Y:S01]  /*11390*/  IADD3 R2, R150, 0x20, RZ ;  /* 0x0000002096027810 */ /* 0x000fe20007ffe0ff */
[----:B------:R-:W3:Y:S01]  /*113a0*/  SHFL.IDX PT, R5, R6, RZ, 0x181f ;  /* 0x00181fff06057589 */ /* 0x000ee200000e0000 */
[----:B------:R-:W-:-:S03]  /*113b0*/  ISETP.LT.OR P1, PT, R4, 0x1, P1 ;  /* 0x000000010400780c */ /* 0x000fc60000f21670 */
[----:B------:R-:W4:Y:S04]  /*113c0*/  LDSM.16.M88.4 R24, [R150] ;  /* 0x000000009618783b */ /* 0x000f280000000200 */
[----:B------:R-:W1:Y:S02]  /*113d0*/  LDSM.16.M88.4 R28, [R150+0x800] ;  /* 0x00080000961c783b */ /* 0x000e640000000200 */
[----:B------:R-:W-:Y:S02]  /*113e0*/  @P0 IADD3 R2, R150, -0x20, RZ ;  /* 0xffffffe096020810 */ /* 0x000fe40007ffe0ff */
[----:B------:R-:W1:Y:S04]  /*113f0*/  LDSM.16.M88.4 R48, [R150+0x1000] ;  /* 0x001000009630783b */ /* 0x000e680000000200 */
[----:B------:R-:W1:Y:S01]  /*11400*/  LDSM.16.M88.4 R40, [R2] ;  /* 0x000000000228783b */ /* 0x000e620000000200 */
[----:B--2---:R-:W-:-:S03]  /*11410*/  LEA R20, P0, R140, R3, 0x1 ;  /* 0x000000038c147211 */ /* 0x004fc600078008ff */
[----:B------:R-:W2:Y:S01]  /*11420*/  LDSM.16.M88.4 R64, [R2+0x800] ;  /* 0x000800000240783b */ /* 0x000ea20000000200 */
[----:B---3--:R-:W-:-:S03]  /*11430*/  LEA.HI.X R21, R140, R5, R141, 0x1, P0 ;  /* 0x000000058c157211 */ /* 0x008fc600000f0c8d */
[----:B------:R3:W1:Y:S01]  /*11440*/  LDSM.16.M88.4 R68, [R2+0x1000] ;  /* 0x001000000244783b */ /* 0x0006620000000200 */
[----:B------:R-:W-:-:S03]  /*11450*/  LEA R14, P0, R206, R3, 0x1 ;  /* 0x00000003ce0e7211 */ /* 0x000fc600078008ff */
[----:B------:R1:W1:Y:S01]  /*11460*/  LDSM.16.M88.4 R16, [R200] ;  /* 0x00000000c810783b */ /* 0x0002620000000200 */
[----:B------:R-:W-:Y:S02]  /*11470*/  LEA.HI.X R15, R206, R5, R214, 0x1, P0 ;  /* 0x00000005ce0f7211 */ /* 0x000fe400000f0cd6 */
[----:B------:R-:W-:Y:S01]  /*11480*/  ISETP.LT.OR P0, PT, R4, 0x1, P6 ;  /* 0x000000010400780c */ /* 0x000fe20003701670 */
[----:B------:R-:W-:Y:S01]  /*11490*/  @!PT LDS RZ, [RZ] ;  /* 0x00000000fffff984 */ /* 0x000fe20000000800 */
[----:B------:R-:W-:Y:S01]  /*114a0*/  @!PT LDS RZ, [RZ] ;  /* 0x00000000fffff984 */ /* 0x000fe20000000800 */
[----:B------:R-:W-:Y:S01]  /*114b0*/  @!PT LDS RZ, [RZ] ;  /* 0x00000000fffff984 */ /* 0x000fe20000000800 */
[----:B------:R1:W-:Y:S01]  /*114c0*/  LDGSTS.E.BYPASS.LTC128B.128 [R203+0x4080], [R20.64], !P1 ;  /* 0x0408000014cb7fae */ /* 0x0003e2000c901d46 */
[----:B------:R-:W-:-:S11]  /*114d0*/  ISETP.GE.AND P1, PT, R204, c[0x0][0x1d4], PT ;  /* 0x00007500cc007a0c */ /* 0x000fd60003f26270 */
[----:B------:R1:W-:Y:S02]  /*114e0*/  LDGSTS.E.BYPASS.LTC128B.128 [R203+0x5880], [R14.64], !P0 ;  /* 0x058800000ecb7fae */ /* 0x0003e4000c101d46 */
[----:B-1----:R-:W-:-:S04]  /*114f0*/  LEA R14, P0, R205, R3, 0x1 ;  /* 0x00000003cd0e7211 */ /* 0x002fc800078008ff */
[----:B------:R-:W-:Y:S02]  /*11500*/  LEA.HI.X R15, R205, R5, R216, 0x1, P0 ;  /* 0x00000005cd0f7211 */ /* 0x000fe400000f0cd8 */
[----:B---3--:R-:W-:-:S04]  /*11510*/  LEA R2, P0, R204, R3, 0x1 ;  /* 0x00000003cc027211 */ /* 0x008fc800078008ff */
[----:B------:R-:W-:Y:S02]  /*11520*/  LEA.HI.X R3, R204, R5, R215, 0x1, P0 ;  /* 0x00000005cc037211 */ /* 0x000fe400000f0cd7 */
[----:B------:R-:W-:-:S13]  /*11530*/  ISETP.LT.OR P0, PT, R4, 0x1, P2 ;  /* 0x000000010400780c */ /* 0x000fda0001701670 */
[----:B------:R1:W-:Y:S01]  /*11540*/  LDGSTS.E.BYPASS.LTC128B.128 [R203+0x7080], [R14.64], !P0 ;  /* 0x070800000ecb7fae */ /* 0x0003e2000c101d46 */
[----:B------:R-:W-:-:S13]  /*11550*/  ISETP.LT.OR P0, PT, R4, 0x1, P1 ;  /* 0x000000010400780c */ /* 0x000fda0000f01670 */
[----:B------:R1:W-:Y:S01]  /*11560*/  LDGSTS.E.BYPASS.LTC128B.128 [R203+0x8880], [R2.64], !P0 ;  /* 0x0888000002cb7fae */ /* 0x0003e2000c101d46 */
[----:B------:R-:W-:-:S13]  /*11570*/  ISETP.GT.AND P0, PT, R22, 0x7f, PT ;  /* 0x0000007f1600780c */ /* 0x000fda0003f04270 */
[----:B------:R-:W-:Y:S05]  /*11580*/  @P0 BRA `(.L_x_1826) ;  /* 0x0000017000000947 */ /* 0x000fea0003800000 */
[----:B--2-4-:R-:W-:Y:S05]  /*11590*/  BRA.DIV ~URZ, `(.L_x_1827) ;  /* 0x0000b0d27f007947 */ /* 0x014fea000b800000 */
[----:B------:R2:W3:Y:S04]  /*115a0*/  SHFL.IDX PT, R5, R6, 0x1, 0x181f ;  /* 0x00381f0006057f89 */ /* 0x0004e800000e0000 */
[----:B-1----:R2:W1:Y:S02]  /*115b0*/  SHFL.IDX PT, R2, R13, 0x1, 0x181f ;  /* 0x00381f000d027f89 */ /* 0x00246400000e0000 */
.L_x_1919:
[-C--:B-1----:R-:W-:Y:S02]  /*115c0*/  LEA R14, P0, R206, R2.reuse, 0x1 ;  /* 0x00000002ce0e7211 */ /* 0x082fe400078008ff */
[----:B------:R-:W-:Y:S02]  /*115d0*/  ISETP.LT.OR P2, PT, R4, 0x21, P2 ;  /* 0x000000210400780c */ /* 0x000fe40001741670 */
[----:B---3--:R-:W-:Y:S02]  /*115e0*/  LEA.HI.X R15, R206, R5, R214, 0x1, P0 ;  /* 0x00000005ce0f7211 */ /* 0x008fe400000f0cd6 */
[----:B------:R-:W-:-:S02]  /*115f0*/  LEA R22, P0, R205, R2, 0x1 ;  /* 0x00000002cd167211 */ /* 0x000fc400078008ff */
[----:B------:R-:W-:Y:S02]  /*11600*/  ISETP.LT.OR P1, PT, R4, 0x21, P1 ;  /* 0x000000210400780c */ /* 0x000fe40000f21670 */
[----:B------:R-:W-:Y:S02]  /*11610*/  LEA.HI.X R23, R205, R5, R216, 0x1, P0 ;  /* 0x00000005cd177211 */ /* 0x000fe400000f0cd8 */
[----:B------:R-:W-:-:S04]  /*11620*/  LEA R20, P0, R140, R2, 0x1 ;  /* 0x000000028c147211 */ /* 0x000fc800078008ff */
[----:B------:R-:W-:Y:S02]  /*11630*/  LEA.HI.X R21, R140, R5, R141, 0x1, P0 ;  /* 0x000000058c157211 */ /* 0x000fe400000f0c8d */
[----:B------:R-:W-:-:S04]  /*11640*/  LOP3.LUT P0, RZ, R213, 0x1, RZ, 0xc0, !PT ;  /* 0x00000001d5ff7812 */ /* 0x000fc8000780c0ff */
[----:B------:R-:W-:-:S13]  /*11650*/  ISETP.LT.OR P0, PT, R4, 0x21, P0 ;  /* 0x000000210400780c */ /* 0x000fda0000701670 */
[----:B------:R-:W-:Y:S01]  /*11660*/  @!PT LDS RZ, [RZ] ;  /* 0x00000000fffff984 */ /* 0x000fe20000000800 */
[----:B------:R-:W-:Y:S01]  /*11670*/  @!PT LDS RZ, [RZ] ;  /* 0x00000000fffff984 */ /* 0x000fe20000000800 */
[----:B------:R-:W-:Y:S01]  /*11680*/  @!PT LDS RZ, [RZ] ;  /* 0x00000000fffff984 */ /* 0x000fe20000000800 */
[----:B------:R1:W-:Y:S01]  /*11690*/  LDGSTS.E.BYPASS.LTC128B.128 [R207+0x5080], [R20.64], !P0 ;  /* 0x0508000014cf7fae */ /* 0x0003e2000c101d46 */
[----:B------:R-:W-:-:S13]  /*116a0*/  ISETP.LT.OR P0, PT, R4, 0x21, P6 ;  /* 0x000000210400780c */ /* 0x000fda0003701670 */
[----:B------:R1:W-:Y:S01]  /*116b0*/  LDGSTS.E.BYPASS.LTC128B.128 [R207+0x6880], [R14.64], !P0 ;  /* 0x068800000ecf7fae */ /* 0x0003e2000c101d46 */
[----:B------:R-:W-:-:S03]  /*116c0*/  LEA R2, P0, R204, R2, 0x1 ;  /* 0x00000002cc027211 */ /* 0x000fc600078008ff */
[----:B------:R1:W-:Y:S01]  /*116d0*/  LDGSTS.E.BYPASS.LTC128B.128 [R207+0x8080], [R22.64], !P2 ;  /* 0x0808000016cf7fae */ /* 0x0003e2000d101d46 */
[----:B------:R-:W-:-:S05]  /*116e0*/  LEA.HI.X R3, R204, R5, R215, 0x1, P0 ;  /* 0x00000005cc037211 */ /* 0x000fca00000f0cd7 */
[----:B------:R1:W-:Y:S04]  /*116f0*/  LDGSTS.E.BYPASS.LTC128B.128 [R207+0x9880], [R2.64], !P1 ;  /* 0x0988000002cf7fae */ /* 0x0003e8000c901d46 */
.L_x_1826:
[----:B--2-4-:R-:W-:Y:S05]  /*11700*/  BSYNC B0 ;  /* 0x0000000000007941 */ /* 0x014fea0003800000 */
.L_x_1825:
[----:B------:R-:W-:Y:S01]  /*11710*/  R2P PR, R149, 0x6 ;  /* 0x0000000695007804 */ /* 0x000fe20000000000 */
[----:B-1----:R-:W-:Y:S01]  /*11720*/  IMAD.MOV.U32 R2, RZ, RZ, 0x40 ;  /* 0x00000040ff027424 */ /* 0x002fe200078e00ff */
[----:B------:R-:W-:Y:S01]  /*11730*/  HMMA.16816.F32 R20, R8, R24, RZ ;  /* 0x000000180814723c */ /* 0x000fe200000018ff */
[----:B------:R-:W-:Y:S01]  /*11740*/  IADD3 R15, R150, 0x20, RZ ;  /* 0x00000020960f7810 */ /* 0x000fe20007ffe0ff */
[----:B------:R-:W0:Y:S01]  /*11750*/  LDGDEPBAR ;  /* 0x00000000000079af */ /* 0x000e220000000000 */
[----:B------:R-:W-:Y:S01]  /*11760*/  ISETP.GT.AND P0, PT, R77, R219, PT ;  /* 0x000000db4d00720c */ /* 0x000fe20003f04270 */
[----:B------:R-:W-:Y:S01]  /*11770*/  BSSY B1, `(.L_x_1828) ;  /* 0x00000eb000017945 */ /* 0x000fe20003800000 */
[----:B------:R-:W-:-:S03]  /*11780*/  SEL R2, R2, 0xffffffc0, !P2 ;  /* 0xffffffc002027807 */ /* 0x000fc60005000000 */
[----:B------:R-:W-:Y:S02]  /*11790*/  HMMA.16816.F32 R24, R8, R26, RZ ;  /* 0x0000001a0818723c */ /* 0x000fe400000018ff */
[C---:B------:R-:W-:Y:S01]  /*117a0*/  IMAD.IADD R3, R150.reuse, 0x1, R2 ;  /* 0x0000000196037824 */ /* 0x040fe200078e0202 */
[----:B------:R-:W-:-:S04]  /*117b0*/  @P1 IADD3 R15, R150, -0x20, RZ ;  /* 0xffffffe0960f1810 */ /* 0x000fc80007ffe0ff */
[----:B------:R-:W-:Y:S01]  /*117c0*/  LDSM.16.M88.4 R44, [R3] ;  /* 0x00000000032c783b */ /* 0x000fe20000000200 */
[C---:B------:R-:W-:Y:S01]  /*117d0*/  HMMA.16816.F32 R32, R8.reuse, R28, RZ ;  /* 0x0000001c0820723c */ /* 0x040fe200000018ff */
[----:B------:R-:W-:Y:S02]  /*117e0*/  IMAD.IADD R14, R2, 0x1, R15 ;  /* 0x00000001020e7824 */ /* 0x000fe400078e020f */
[----:B------:R-:W-:Y:S04]  /*117f0*/  LDSM.16.M88.4 R56, [R3+0x800] ;  /* 0x000800000338783b */ /* 0x000fe80000000200 */
[----:B-----5:R-:W-:Y:S01]  /*11800*/  LDSM.16.M88.4 R60, [R3+0x1000] ;  /* 0x00100000033c783b */ /* 0x020fe20000000200 */
[C---:B------:R-:W-:Y:S03]  /*11810*/  HMMA.16816.F32 R28, R8.reuse, R30, RZ ;  /* 0x0000001e081c723c */ /* 0x040fe600000018ff */
[----:B------:R-:W-:Y:S05]  /*11820*/  LDSM.16.M88.4 R72, [R14+0x1000] ;  /* 0x001000000e48783b */ /* 0x000fea0000000200 */
[C---:B------:R-:W-:Y:S08]  /*11830*/  HMMA.16816.F32 R36, R8.reuse, R48, RZ ;  /* 0x000000300824723c */ /* 0x040ff000000018ff */
[----:B------:R-:W-:Y:S01]  /*11840*/  HMMA.16816.F32 R48, R8, R50, RZ ;  /* 0x000000320830723c */ /* 0x000fe200000018ff */
[----:B------:R-:W1:Y:S07]  /*11850*/  LDSM.16.M88.4 R8, [R202] ;  /* 0x00000000ca08783b */ /* 0x000e6e0000000200 */
[C---:B------:R-:W-:Y:S08]  /*11860*/  HMMA.16816.F32 R52, R16.reuse, R40, R20 ;  /* 0x000000281034723c */ /* 0x040ff00000001814 */
[C---:B------:R-:W-:Y:S08]  /*11870*/  HMMA.16816.F32 R40, R16.reuse, R42, R24 ;  /* 0x0000002a1028723c */ /* 0x040ff00000001818 */
[C---:B------:R-:W-:Y:S08]  /*11880*/  HMMA.16816.F32 R32, R16.reuse, R64, R32 ;  /* 0x000000401020723c */ /* 0x040ff00000001820 */
[C---:B------:R-:W-:Y:S01]  /*11890*/  HMMA.16816.F32 R28, R16.reuse, R66, R28 ;  /* 0x00000042101c723c */ /* 0x040fe2000000181c */
[----:B------:R-:W-:Y:S07]  /*118a0*/  LDSM.16.M88.4 R64, [R14] ;  /* 0x000000000e40783b */ /* 0x000fee0000000200 */
[C---:B------:R-:W-:Y:S08]  /*118b0*/  HMMA.16816.F32 R24, R16.reuse, R68, R36 ;  /* 0x000000441018723c */ /* 0x040ff00000001824 */
[----:B------:R-:W-:Y:S01]  /*118c0*/  HMMA.16816.F32 R20, R16, R70, R48 ;  /* 0x000000461014723c */ /* 0x000fe20000001830 */
[----:B------:R-:W2:Y:S04]  /*118d0*/  LDSM.16.M88.4 R16, [R201] ;  /* 0x00000000c910783b */ /* 0x000ea80000000200 */
[----:B------:R-:W3:Y:S03]  /*118e0*/  LDSM.16.M88.4 R68, [R14+0x800] ;  /* 0x000800000e44783b */ /* 0x000ee60000000200 */
[C---:B-1----:R-:W-:Y:S01]  /*118f0*/  HMMA.16816.F32 R48, R8.reuse, R44, R52 ;  /* 0x0000002c0830723c */ /* 0x042fe20000001834 */
[----:B------:R-:W-:Y:S07]  /*11900*/  LDSM.16.M88.4 R52, [R150+0x2000] ;  /* 0x002000009634783b */ /* 0x000fee0000000200 */
        /* <DEDUP_REMOVED lines=8> */
[----:B------:R-:W4:Y:S03]  /*11990*/  LDSM.16.M88.4 R60, [R150+0x2800] ;  /* 0x00280000963c783b */ /* 0x000f260000000200 */
[C---:B--2---:R-:W-:Y:S01]  /*119a0*/  HMMA.16816.F32 R40, R16.reuse, R64, R48 ;  /* 0x000000401028723c */ /* 0x044fe20000001830 */
[----:B------:R-:W-:Y:S07]  /*119b0*/  LDSM.16.M88.4 R48, [R15+0x1800] ;  /* 0x001800000f30783b */ /* 0x000fee0000000200 */
[C---:B------:R-:W-:Y:S01]  /*119c0*/  HMMA.16816.F32 R36, R16.reuse, R66, R36 ;  /* 0x000000421024723c */ /* 0x040fe20000001824 */
[----:B------:R-:W-:Y:S07]  /*119d0*/  LDSM.16.M88.4 R64, [R15+0x2800] ;  /* 0x002800000f40783b */ /* 0x000fee0000000200 */
[C---:B---3--:R-:W-:Y:S08]  /*119e0*/  HMMA.16816.F32 R32, R16.reuse, R68, R32 ;  /* 0x000000441020723c */ /* 0x048ff00000001820 */
[C---:B------:R-:W-:Y:S01]  /*119f0*/  HMMA.16816.F32 R28, R16.reuse, R70, R28 ;  /* 0x00000046101c723c */ /* 0x040fe2000000181c */
[----:B------:R-:W-:Y:S07]  /*11a00*/  LDSM.16.M88.4 R68, [R14+0x2800] ;  /* 0x002800000e44783b */ /* 0x000fee0000000200 */
[C---:B------:R-:W-:Y:S08]  /*11a10*/  HMMA.16816.F32 R24, R16.reuse, R72, R24 ;  /* 0x000000481018723c */ /* 0x040ff00000001818 */
[----:B------:R-:W-:Y:S01]  /*11a20*/  HMMA.16816.F32 R20, R16, R74, R20 ;  /* 0x0000004a1014723c */ /* 0x000fe20000001814 */
[----:B------:R-:W2:Y:S07]  /*11a30*/  LDSM.16.M88.4 R16, [R200+0x4000] ;  /* 0x00400000c810783b */ /* 0x000eae0000000200 */
[C---:B-1----:R-:W-:Y:S08]  /*11a40*/  HMMA.16816.F32 R40, R8.reuse, R44, R40 ;  /* 0x0000002c0828723c */ /* 0x042ff00000001828 */
[C---:B------:R-:W-:Y:S01]  /*11a50*/  HMMA.16816.F32 R36, R8.reuse, R46, R36 ;  /* 0x0000002e0824723c */ /* 0x040fe20000001824 */
[----:B------:R-:W-:Y:S07]  /*11a60*/  LDSM.16.M88.4 R44, [R3+0x1800] ;  /* 0x00180000032c783b */ /* 0x000fee0000000200 */
[C---:B------:R-:W-:Y:S08]  /*11a70*/  HMMA.16816.F32 R32, R8.reuse, R52, R32 ;  /* 0x000000340820723c */ /* 0x040ff00000001820 */
        /* <DEDUP_REMOVED lines=46> */
[C---:B--2---:R-:W-:Y:S08]  /*11d60*/  HMMA.16816.F32 R40, R16.reuse, R48, R40 ;  /* 0x000000301028723c */ /* 0x044ff00000001828 */
[C---:B------:R-:W-:Y:S01]  /*11d70*/  HMMA.16816.F32 R36, R16.reuse, R50, R36 ;  /* 0x000000321024723c */ /* 0x040fe20000001824 */
[----:B------:R-:W-:Y:S07]  /*11d80*/  LDSM.16.M88.4 R48, [R150+0x4800] ;  /* 0x004800009630783b */ /* 0x000fee0000000200 */
        /* <DEDUP_REMOVED lines=45> */
[----:B------:R-:W2:Y:S01]  /*12060*/  LDSM.16.M88.4 R8, [R201+0xc000] ;  /* 0x00c00000c908783b */ /* 0x000ea20000000200 */
[----:B------:R-:W-:-:S06]  /*12070*/  DEPBAR.LE SB0, 0x0 ;  /* 0x000080000000791a */ /* 0x000fcc0000000000 */
[C---:B-1----:R-:W-:Y:S08]  /*12080*/  HMMA.16816.F32 R40, R16.reuse, R56, R40 ;  /* 0x000000381028723c */ /* 0x042ff00000001828 */
[C---:B------:R-:W-:Y:S08]  /*12090*/  HMMA.16816.F32 R36, R16.reuse, R58, R36 ;  /* 0x0000003a1024723c */ /* 0x040ff00000001824 */
[C---:B------:R-:W-:Y:S08]  /*120a0*/  HMMA.16816.F32 R32, R16.reuse, R60, R32 ;  /* 0x0000003c1020723c */ /* 0x040ff00000001820 */
[C---:B------:R-:W-:Y:S08]  /*120b0*/  HMMA.16816.F32 R28, R16.reuse, R62, R28 ;  /* 0x0000003e101c723c */ /* 0x040ff0000000181c */
[C---:B----4-:R-:W-:Y:S08]  /*120c0*/  HMMA.16816.F32 R24, R16.reuse, R64, R24 ;  /* 0x000000401018723c */ /* 0x050ff00000001818 */
        /* <DEDUP_REMOVED lines=10> */
[----:B------:R-:W-:Y:S01]  /*12170*/  IMAD.MOV.U32 R2, RZ, RZ, 0x1 ;  /* 0x00000001ff027424 */ /* 0x000fe200078e00ff */
[C---:B------:R-:W-:Y:S01]  /*12180*/  IADD3 R3, R0.reuse, R76, R243 ;  /* 0x0000004c00037210 */ /* 0x040fe20007ffe0f3 */
[----:B------:R-:W-:Y:S01]  /*12190*/  IMAD.MOV.U32 R211, RZ, RZ, RZ ;  /* 0x000000ffffd37224 */ /* 0x000fe200078e00ff */
[----:B------:R-:W-:-:S02]  /*121a0*/  ISETP.GT.AND P0, PT, R0, 0x2f, PT ;  /* 0x0000002f0000780c */ /* 0x000fc40003f04270 */
[----:B------:R-:W-:Y:S02]  /*121b0*/  ISETP.NE.AND P1, PT, R2, c[0x0][0x2b8], PT ;  /* 0x0000ae0002007a0c */ /* 0x000fe40003f25270 */
[----:B------:R-:W-:-:S05]  /*121c0*/  IADD3 R3, R3, -0x30, RZ ;  /* 0xffffffd003037810 */ /* 0x000fca0007ffe0ff */
[----:B------:R-:W-:-:S06]  /*121d0*/  IMAD.MOV.U32 R2, RZ, RZ, R3 ;  /* 0x000000ffff027224 */ /* 0x000fcc00078e0003 */
[----:B------:R-:W-:-:S05]  /*121e0*/  @P1 IMAD.HI.U32 R4, R3, c[0x0][0x2bc], RZ ;  /* 0x0000af0003041a27 */ /* 0x000fca00078e00ff */
[----:B------:R-:W-:-:S04]  /*121f0*/  @P1 SHF.R.U32.HI R2, RZ, c[0x0][0x2c0], R4 ;  /* 0x0000b000ff021a19 */ /* 0x000fc80000011604 */
[----:B------:R-:W-:-:S04]  /*12200*/  @!P0 IADD3 R5, P1, R2, R240, RZ ;  /* 0x000000f002058210 */ /* 0x000fc80007f3e0ff */
[----:B------:R-:W-:Y:S02]  /*12210*/  @!P0 LEA.HI.X.SX32 R6, R2, R242, 0x1, P1 ;  /* 0x000000f202068211 */ /* 0x000fe400008f0eff */
[----:B------:R-:W-:-:S04]  /*12220*/  @!P0 LEA R4, P1, R5, c[0x0][0x2a0], 0x2 ;  /* 0x0000a80005048a11 */ /* 0x000fc800078210ff */
[----:B------:R-:W-:-:S05]  /*12230*/  @!P0 LEA.HI.X R5, R5, c[0x0][0x2a4], R6, 0x2, P1 ;  /* 0x0000a90005058a11 */ /* 0x000fca00008f1406 */
[----:B------:R1:W2:Y:S01]  /*12240*/  @!P0 LDG.E R211, [R4.64] ;  /* 0x0000000604d38981 */ /* 0x0002a2000c1e1900 */
[----:B------:R-:W-:Y:S01]  /*12250*/  IMAD.MOV R2, RZ, RZ, -R2 ;  /* 0x000000ffff027224 */ /* 0x000fe200078e0a02 */
[----:B------:R-:W-:-:S03]  /*12260*/  IADD3 R13, -R143, 0x30, RZ ;  /* 0x000000308f0d7810 */ /* 0x000fc60007ffe1ff */
[----:B------:R-:W-:Y:S01]  /*12270*/  IMAD R212, R2, c[0x0][0x2b8], R3 ;  /* 0x0000ae0002d47a24 */ /* 0x000fe200078e0203 */
[----:B------:R-:W-:-:S04]  /*12280*/  ISETP.GE.AND P0, PT, R13, 0x1, PT ;  /* 0x000000010d00780c */ /* 0x000fc80003f06270 */
[----:B------:R-:W-:-:S05]  /*12290*/  SHF.R.S32.HI R2, RZ, 0x1f, R212 ;  /* 0x0000001fff027819 */ /* 0x000fca00000114d4 */
[----:B-1----:R-:W-:Y:S02]  /*122a0*/  IMAD R4, R2, c[0x0][0x1e0], RZ ;  /* 0x0000780002047a24 */ /* 0x002fe400078e02ff */
[----:B------:R-:W-:-:S04]  /*122b0*/  IMAD.WIDE.U32 R2, R212, c[0x0][0x1e0], RZ ;  /* 0x00007800d4027a25 */ /* 0x000fc800078e00ff */
        /* <DEDUP_REMOVED lines=12> */
.L_x_1920:
[----:B------:R-:W-:Y:S05]  /*12380*/  BRA.DIV ~URZ, `(.L_x_1831) ;  /* 0x0000a4227f007947 */ /* 0x000fea000b800000 */
[----:B------:R3:W4:Y:S02]  /*12390*/  SHFL.IDX PT, R2, R6, RZ, 0x181f ;  /* 0x00181fff06027589 */ /* 0x00072400000e0000 */
.L_x_1921:
[----:B------:R-:W-:Y:S01]  /*123a0*/  BSSY B0, `(.L_x_1832) ;  /* 0x0000012000007945 */ /* 0x000fe20003800000 */
[----:B------:R-:W-:Y:S05]  /*123b0*/  @!P0 BRA `(.L_x_1833) ;  /* 0x0000010000008947 */ /* 0x000fea0003800000 */
[-C--:B----4-:R-:W-:Y:S02]  /*123c0*/  LEA R16, P0, R140, R2.reuse, 0x1 ;  /* 0x000000028c107211 */ /* 0x090fe400078008ff */
[----:B------:R-:W-:Y:S02]  /*123d0*/  LOP3.LUT P6, RZ, R213, 0x4, RZ, 0xc0, !PT ;  /* 0x00000004d5ff7812 */ /* 0x000fe400078cc0ff */
[-C--:B------:R-:W-:Y:S02]  /*123e0*/  LEA R10, P2, R206, R2.reuse, 0x1 ;  /* 0x00000002ce0a7211 */ /* 0x080fe400078408ff */
[----:B------:R-:W-:Y:S02]  /*123f0*/  LEA R8, P1, R205, R2, 0x1 ;  /* 0x00000002cd087211 */ /* 0x000fe400078208ff */
[----:B--2---:R-:W-:-:S02]  /*12400*/  LEA.HI.X R17, R140, R4, R141, 0x1, P0 ;  /* 0x000000048c117211 */ /* 0x004fc400000f0c8d */
[----:B------:R-:W-:Y:S02]  /*12410*/  LEA R2, P0, R204, R2, 0x1 ;  /* 0x00000002cc027211 */ /* 0x000fe400078008ff */
[-C--:B------:R-:W-:Y:S01]  /*12420*/  LEA.HI.X R11, R206, R4.reuse, R214, 0x1, P2 ;  /* 0x00000004ce0b7211 */ /* 0x080fe200010f0cd6 */
[----:B------:R-:W-:Y:S01]  /*12430*/  @!PT LDS RZ, [RZ] ;  /* 0x00000000fffff984 */ /* 0x000fe20000000800 */
[----:B------:R-:W-:Y:S01]  /*12440*/  @!PT LDS RZ, [RZ] ;  /* 0x00000000fffff984 */ /* 0x000fe20000000800 */
[----:B------:R-:W-:Y:S01]  /*12450*/  @!PT LDS RZ, [RZ] ;  /* 0x00000000fffff984 */ /* 0x000fe20000000800 */
[----:B------:R2:W-:Y:S01]  /*12460*/  LDGSTS.E.BYPASS.LTC128B.128 [R203+0xa080], [R16.64], !P5 ;  /* 0x0a08000010cb7fae */ /* 0x0005e2000e901d46 */
[-C--:B------:R-:W-:Y:S02]  /*12470*/  LEA.HI.X R9, R205, R4.reuse, R216, 0x1, P1 ;  /* 0x00000004cd097211 */ /* 0x080fe400008f0cd8 */
[----:B------:R-:W-:Y:S01]  /*12480*/  LEA.HI.X R3, R204, R4, R215, 0x1, P0 ;  /* 0x00000004cc037211 */ /* 0x000fe200000f0cd7 */
[----:B------:R2:W-:Y:S04]  /*12490*/  LDGSTS.E.BYPASS.LTC128B.128 [R203+0xb880], [R10.64], !P4 ;  /* 0x0b8800000acb7fae */ /* 0x0005e8000e101d46 */
[----:B------:R2:W-:Y:S04]  /*124a0*/  LDGSTS.E.BYPASS.LTC128B.128 [R203+0xd080], [R8.64], !P3 ;  /* 0x0d08000008cb7fae */ /* 0x0005e8000d901d46 */
[----:B------:R2:W-:Y:S02]  /*124b0*/  LDGSTS.E.BYPASS.LTC128B.128 [R203+0xe880], [R2.64], !P6 ;  /* 0x0e88000002cb7fae */ /* 0x0005e4000f101d46 */
.L_x_1833:
[----:B------:R-:W-:Y:S05]  /*124c0*/  BSYNC B0 ;  /* 0x0000000000007941 */ /* 0x000fea0003800000 */
.L_x_1832:
[----:B------:R-:W-:Y:S01]  /*124d0*/  ISETP.GE.AND P0, PT, R13, 0x21, PT ;  /* 0x000000210d00780c */ /* 0x000fe20003f06270 */
[----:B------:R-:W-:Y:S06]  /*124e0*/  BRA.DIV ~URZ, `(.L_x_1834) ;  /* 0x0000a3327f007947 */ /* 0x000fec000b800000 */
[----:B--2---:R2:W1:Y:S04]  /*124f0*/  SHFL.IDX PT, R4, R5, 0x1, 0x181f ;  /* 0x00381f0005047f89 */ /* 0x00446800000e0000 */
[----:B----4-:R2:W4:Y:S02]  /*12500*/  SHFL.IDX PT, R2, R6, 0x1, 0x181f ;  /* 0x00381f0006027f89 */ /* 0x01052400000e0000 */
.L_x_1922:
[----:B------:R-:W-:Y:S05]  /*12510*/  @!P0 BRA `(.L_x_1829) ;  /* 0x0000010000008947 */ /* 0x000fea0003800000 */
[----:B----4-:R-:W-:Y:S02]  /*12520*/  LEA R16, P0, R140, R2, 0x1 ;  /* 0x000000028c107211 */ /* 0x010fe400078008ff */
[----:B------:R-:W-:-:S02]  /*12530*/  LOP3.LUT P6, RZ, R213, 0x4, RZ, 0xc0, !PT ;  /* 0x00000004d5ff7812 */ /* 0x000fc400078cc0ff */
[-C--:B------:R-:W-:Y:S02]  /*12540*/  LEA R10, P2, R206, R2.reuse, 0x1 ;  /* 0x00000002ce0a7211 */ /* 0x080fe400078408ff */
[C---:B------:R-:W-:Y:S02]  /*12550*/  LEA R8, P1, R205.reuse, R2, 0x1 ;  /* 0x00000002cd087211 */ /* 0x040fe400078208ff */
[----:B-1----:R-:W-:Y:S02]  /*12560*/  LEA.HI.X R17, R140, R4, R141, 0x1, P0 ;  /* 0x000000048c117211 */ /* 0x002fe400000f0c8d */
        /* <DEDUP_REMOVED lines=11> */
.L_x_1829:
[----:B------:R-:W-:Y:S05]  /*12620*/  BSYNC B1 ;  /* 0x0000000000017941 */ /* 0x000fea0003800000 */
.L_x_1828:
[----:B-1--4-:R-:W4:Y:S04]  /*12630*/  LDL R2, [R1+0x4c] ;  /* 0x00004c0001027983 */ /* 0x012f280000100800 */
[----:B------:R-:W0:Y:S01]  /*12640*/  LDGDEPBAR ;  /* 0x00000000000079af */ /* 0x000e220000000000 */
[----:B----4-:R-:W-:-:S05]  /*12650*/  IMAD.IADD R2, R131, 0x1, -R2 ;  /* 0x0000000183027824 */ /* 0x010fca00078e0a02 */
[C---:B------:R-:W-:Y:S02]  /*12660*/  ISETP.GT.AND P1, PT, R2.reuse, RZ, PT ;  /* 0x000000ff0200720c */ /* 0x040fe40003f24270 */
[----:B------:R-:W-:Y:S02]  /*12670*/  ISETP.GT.AND P0, PT, R2, 0x1, PT ;  /* 0x000000010200780c */ /* 0x000fe40003f04270 */
[----:B------:R-:W-:Y:S02]  /*12680*/  FSEL R8, R40, -INF , P1 ;  /* 0xff80000028087808 */ /* 0x000fe40000800000 */
[----:B------:R-:W-:Y:S02]  /*12690*/  FSEL R9, R41, -INF , P0 ;  /* 0xff80000029097808 */ /* 0x000fe40000000000 */
[----:B------:R-:W-:Y:S02]  /*126a0*/  ISETP.GT.AND P6, PT, R2, 0x8, PT ;  /* 0x000000080200780c */ /* 0x000fe40003fc4270 */
[----:B------:R-:W-:-:S02]  /*126b0*/  FSEL R13, R42, -INF , P1 ;  /* 0xff8000002a0d7808 */ /* 0x000fc40000800000 */
[----:B------:R-:W-:Y:S02]  /*126c0*/  FSEL R16, R43, -INF , P0 ;  /* 0xff8000002b107808 */ /* 0x000fe40000000000 */
[----:B------:R-:W-:Y:S02]  /*126d0*/  ISETP.GT.AND P2, PT, R2, 0x9, PT ;  /* 0x000000090200780c */ /* 0x000fe40003f44270 */
[----:B------:R-:W-:Y:S02]  /*126e0*/  FSEL R10, R36, -INF , P6 ;  /* 0xff800000240a7808 */ /* 0x000fe40003000000 */
[----:B------:R-:W-:Y:S02]  /*126f0*/  FMNMX.FTZ R3, R8, R9, !PT ;  /* 0x0000000908037209 */ /* 0x000fe40007810000 */
[----:B------:R-:W-:Y:S02]  /*12700*/  FSEL R17, R38, -INF , P6 ;  /* 0xff80000026117808 */ /* 0x000fe40003000000 */
[----:B------:R-:W-:-:S02]  /*12710*/  FMNMX.FTZ R4, R13, R16, !PT ;  /* 0x000000100d047209 */ /* 0x000fc40007810000 */
[----:B------:R-:W-:Y:S02]  /*12720*/  ISETP.GT.AND P1, PT, R2, 0x10, PT ;  /* 0x000000100200780c */ /* 0x000fe40003f24270 */
[----:B------:R-:W-:Y:S02]  /*12730*/  FSEL R11, R37, -INF , P2 ;  /* 0xff800000250b7808 */ /* 0x000fe40001000000 */
        /* <DEDUP_REMOVED lines=8> */
[----:B------:R-:W-:Y:S02]  /*127c0*/  FSEL R24, R33, -INF , P0 ;  /* 0xff80000021187808 */ /* 0x000fe40000000000 */
[----:B------:R-:W-:-:S02]  /*127d0*/  ISETP.GT.AND P1, PT, R2, 0x18, PT ;  /* 0x000000180200780c */ /* 0x000fc40003f24270 */
        /* <DEDUP_REMOVED lines=32> */
[----:B--23--:R-:W-:Y:S02]  /*129e0*/  FMNMX.FTZ R6, R80, R2, !PT ;  /* 0x0000000250067209 */ /* 0x00cfe40007810000 */
[----:B------:R-:W-:Y:S01]  /*129f0*/  FMNMX.FTZ R5, R84, R3, !PT ;  /* 0x0000000354057209 */ /* 0x000fe20007810000 */
[----:B------:R-:W-:Y:S05]  /*12a00*/  BRA.DIV ~URZ, `(.L_x_1835) ;  /* 0x00009ee27f007947 */ /* 0x000fea000b800000 */
[----:B------:R1:W2:Y:S02]  /*12a10*/  SHFL.BFLY PT, R2, R6, 0x2, 0x1f ;  /* 0x0c401f0006027f89 */ /* 0x0002a400000e0000 */
.L_x_1923:
[----:B-12---:R-:W-:Y:S01]  /*12a20*/  FMNMX.FTZ R6, R6, R2, !PT ;  /* 0x0000000206067209 */ /* 0x006fe20007810000 */
[----:B------:R-:W-:Y:S05]  /*12a30*/  BRA.DIV ~URZ, `(.L_x_1836) ;  /* 0x00009f127f007947 */ /* 0x000fea000b800000 */
[----:B------:R-:W1:Y:S04]  /*12a40*/  SHFL.BFLY PT, R2, R5, 0x2, 0x1f ;  /* 0x0c401f0005027f89 */ /* 0x000e6800000e0000 */
[----:B------:R-:W2:Y:S01]  /*12a50*/  SHFL.BFLY PT, R3, R6, 0x1, 0x1f ;  /* 0x0c201f0006037f89 */ /* 0x000ea200000e0000 */
[----:B-1----:R-:W-:-:S02]  /*12a60*/  FMNMX.FTZ R5, R5, R2, !PT ;  /* 0x0000000205057209 */ /* 0x002fc40007810000 */
[----:B--2---:R-:W-:-:S03]  /*12a70*/  FMNMX.FTZ R6, R6, R3, !PT ;  /* 0x0000000306067209 */ /* 0x004fc60007810000 */
[----:B------:R1:W2:Y:S04]  /*12a80*/  SHFL.BFLY PT, R4, R5, 0x1, 0x1f ;  /* 0x0c201f0005047f89 */ /* 0x0002a800000e0000 */
.L_x_1924:
[C---:B------:R-:W-:Y:S01]  /*12a90*/  FMUL.FTZ R3, R6.reuse, c[0x0][0x2d0] ;  /* 0x0000b40006037a20 */ /* 0x040fe20000410000 */
[----:B------:R-:W-:Y:S01]  /*12aa0*/  FSETP.NEU.FTZ.AND P0, PT, R6, -INF , PT ;  /* 0xff8000000600780b */ /* 0x000fe20003f1d000 */
[----:B------:R-:W-:Y:S01]  /*12ab0*/  WARPSYNC 0xffffffff ;  /* 0xffffffff00007948 */ /* 0x000fe20003800000 */
[----:B-12---:R-:W-:Y:S01]  /*12ac0*/  FMNMX.FTZ R5, R4, R5, !PT ;  /* 0x0000000504057209 */ /* 0x006fe20007810000 */
[----:B------:R-:W1:Y:S01]  /*12ad0*/  LDSM.16.MT88.4 R20, [R151] ;  /* 0x000000009714783b */ /* 0x000e620000004200 */
[----:B------:R-:W-:Y:S02]  /*12ae0*/  FSEL R3, R3, RZ, P0 ;  /* 0x000000ff03037208 */ /* 0x000fe40000000000 */
[----:B------:R-:W-:Y:S01]  /*12af0*/  FSETP.NEU.FTZ.AND P0, PT, R5, -INF , PT ;  /* 0xff8000000500780b */ /* 0x000fe20003f1d000 */
[----:B------:R-:W-:Y:S01]  /*12b00*/  LDSM.16.MT88.4 R48, [R198] ;  /* 0x00000000c630783b */ /* 0x000fe20000004200 */
[----:B------:R-:W-:Y:S01]  /*12b10*/  IADD3 R210, R210, -0x2, RZ ;  /* 0xfffffffed2d27810 */ /* 0x000fe20007ffe0ff */
[----:B------:R-:W-:-:S02]  /*12b20*/  FFMA.FTZ R2, R8, c[0x0][0x2d0], -R3 ;  /* 0x0000b40008027a23 */ /* 0x000fc40000010803 */
[--C-:B------:R-:W-:Y:S01]  /*12b30*/  FFMA.FTZ R4, R10, c[0x0][0x2d0], -R3.reuse ;  /* 0x0000b4000a047a23 */ /* 0x100fe20000010803 */
[----:B------:R-:W-:Y:S01]  /*12b40*/  LDSM.16.MT88.4 R44, [R151+0x800] ;  /* 0x00080000972c783b */ /* 0x000fe20000004200 */
[----:B------:R2:W-:Y:S03]  /*12b50*/  MUFU.EX2 R109, R2 ;  /* 0x00000002006d7308 */ /* 0x0005e60000000800 */
[----:B------:R-:W-:Y:S04]  /*12b60*/  LDSM.16.MT88.4 R40, [R196+0x800] ;  /* 0x00080000c428783b */ /* 0x000fe80000004200 */
[----:B------:R-:W-:Y:S01]  /*12b70*/  LDSM.16.MT88.4 R36, [R198+0x800] ;  /* 0x00080000c624783b */ /* 0x000fe20000004200 */
[----:B------:R3:W-:Y:S03]  /*12b80*/  MUFU.EX2 R119, R4 ;  /* 0x0000000400777308 */ /* 0x0007e60000000800 */
[----:B------:R-:W-:Y:S04]  /*12b90*/  LDSM.16.MT88.4 R60, [R197] ;  /* 0x00000000c53c783b */ /* 0x000fe80000004200 */
[----:B------:R-:W-:Y:S01]  /*12ba0*/  LDSM.16.MT88.4 R68, [R151+0x1800] ;  /* 0x001800009744783b */ /* 0x000fe20000004200 */
[----:B--2---:R-:W-:-:S03]  /*12bb0*/  FFMA.FTZ R2, R9, c[0x0][0x2d0], -R3 ;  /* 0x0000b40009027a23 */ /* 0x004fc60000010803 */
[----:B------:R-:W-:Y:S01]  /*12bc0*/  LDSM.16.MT88.4 R76, [R196+0x1800] ;  /* 0x00180000c44c783b */ /* 0x000fe20000004200 */
[----:B------:R2:W4:Y:S03]  /*12bd0*/  MUFU.EX2 R108, R2 ;  /* 0x00000002006c7308 */ /* 0x0005260000000800 */
[----:B------:R-:W-:Y:S01]  /*12be0*/  LDSM.16.MT88.4 R72, [R197+0x800] ;  /* 0x00080000c548783b */ /* 0x000fe20000004200 */
[----:B---3--:R-:W-:-:S03]  /*12bf0*/  FFMA.FTZ R4, R11, c[0x0][0x2d0], -R3 ;  /* 0x0000b4000b047a23 */ /* 0x008fc60000010803 */
[----:B------:R-:W3:Y:S01]  /*12c00*/  LDSM.16.MT88.4 R8, [R196] ;  /* 0x00000000c408783b */ /* 0x000ee20000004200 */
[----:B------:R5:W-:Y:S03]  /*12c10*/  MUFU.EX2 R118, R4 ;  /* 0x0000000400767308 */ /* 0x000be60000000800 */
[----:B------:R-:W-:Y:S01]  /*12c20*/  LDSM.16.MT88.4 R168, [R151+0x1000] ;  /* 0x0010000097a8783b */ /* 0x000fe20000004200 */
[----:B--2---:R-:W-:-:S05]  /*12c30*/  FMUL.FTZ R2, R5, c[0x0][0x2d0] ;  /* 0x0000b40005027a20 */ /* 0x004fca0000410000 */
[----:B------:R-:W-:Y:S02]  /*12c40*/  FSEL R2, R2, RZ, P0 ;  /* 0x000000ff02027208 */ /* 0x000fe40000000000 */
[----:B------:R-:W-:-:S03]  /*12c50*/  ISETP.GE.AND P0, PT, R210, R219, PT ;  /* 0x000000dbd200720c */ /* 0x000fc60003f06270 */
[----:B-----5:R-:W-:-:S04]  /*12c60*/  FFMA.FTZ R4, R13, c[0x0][0x2d0], -R2 ;  /* 0x0000b4000d047a23 */ /* 0x020fc80000010802 */
[----:B------:R2:W-:Y:S02]  /*12c70*/  MUFU.EX2 R117, R4 ;  /* 0x0000000400757308 */ /* 0x0005e40000000800 */
[----:B--2---:R-:W-:Y:S01]  /*12c80*/  FFMA.FTZ R4, R16, c[0x0][0x2d0], -R2 ;  /* 0x0000b40010047a23 */ /* 0x004fe20000010802 */
[----:B----4-:R-:W-:-:S05]  /*12c90*/  F2FP.PACK_AB R16, R108, R109 ;  /* 0x0000006d6c10723e */ /* 0x010fca00000000ff */
[----:B------:R2:W4:Y:S02]  /*12ca0*/  MUFU.EX2 R13, R4 ;  /* 0x00000004000d7308 */ /* 0x0005240000000800 */
[----:B--2---:R-:W-:Y:S01]  /*12cb0*/  FFMA.FTZ R4, R17, c[0x0][0x2d0], -R2 ;  /* 0x0000b40011047a23 */ /* 0x004fe20000010802 */
[----:B----4-:R-:W-:Y:S01]  /*12cc0*/  F2FP.PACK_AB R17, R13, R117 ;  /* 0x000000750d11723e */ /* 0x010fe200000000ff */
[----:B------:R-:W-:-:S04]  /*12cd0*/  FADD.FTZ R13, R117, R13 ;  /* 0x0000000d750d7221 */ /* 0x000fc80000010000 */
[----:B------:R2:W4:Y:S02]  /*12ce0*/  MUFU.EX2 R116, R4 ;  /* 0x0000000400747308 */ /* 0x0005240000000800 */
[----:B--2---:R-:W-:Y:S01]  /*12cf0*/  FFMA.FTZ R4, R18, c[0x0][0x2d0], -R2 ;  /* 0x0000b40012047a23 */ /* 0x004fe20000010802 */
[----:B------:R-:W-:Y:S01]  /*12d00*/  F2FP.PACK_AB R18, R118, R119 ;  /* 0x000000777612723e */ /* 0x000fe200000000ff */
[----:B----4-:R-:W-:-:S04]  /*12d10*/  FADD.FTZ R13, R116, R13 ;  /* 0x0000000d740d7221 */ /* 0x010fc80000010000 */
[----:B------:R2:W4:Y:S02]  /*12d20*/  MUFU.EX2 R125, R4 ;  /* 0x00000004007d7308 */ /* 0x0005240000000800 */
[----:B--2---:R-:W-:Y:S01]  /*12d30*/  FFMA.FTZ R4, R19, c[0x0][0x2d0], -R3 ;  /* 0x0000b40013047a23 */ /* 0x004fe20000010803 */
[C---:B----4-:R-:W-:Y:S01]  /*12d40*/  F2FP.PACK_AB R19, R125.reuse, R116 ;  /* 0x000000747d13723e */ /* 0x050fe200000000ff */
[----:B------:R-:W-:-:S04]  /*12d50*/  FADD.FTZ R13, R125, R13 ;  /* 0x0000000d7d0d7221 */ /* 0x000fc80000010000 */
[----:B------:R2:W-:Y:S02]  /*12d60*/  MUFU.EX2 R124, R4 ;  /* 0x00000004007c7308 */ /* 0x0005e40000000800 */
[C---:B-1----:R-:W-:Y:S08]  /*12d70*/  HMMA.16816.F32 R64, R16.reuse, R20, RZ ;  /* 0x000000141040723c */ /* 0x042ff000000018ff */
[----:B------:R-:W-:Y:S01]  /*12d80*/  HMMA.16816.F32 R56, R16, R22, RZ ;  /* 0x000000161038723c */ /* 0x000fe200000018ff */
[----:B--2---:R-:W-:-:S04]  /*12d90*/  FFMA.FTZ R4, R24, c[0x0][0x2d0], -R3 ;  /* 0x0000b40018047a23 */ /* 0x004fc80000010803 */
[----:B------:R1:W2:Y:S03]  /*12da0*/  MUFU.EX2 R137, R4 ;  /* 0x0000000400897308 */ /* 0x0002a60000000800 */
[C---:B---3--:R-:W-:Y:S08]  /*12db0*/  HMMA.16816.F32 R52, R16.reuse, R8, RZ ;  /* 0x000000081034723c */ /* 0x048ff000000018ff */
[----:B------:R-:W-:Y:S01]  /*12dc0*/  HMMA.16816.F32 R32, R16, R10, RZ ;  /* 0x0000000a1020723c */ /* 0x000fe200000018ff */
[----:B-1----:R-:W-:Y:S01]  /*12dd0*/  FFMA.FTZ R4, R26, c[0x0][0x2d0], -R3 ;  /* 0x0000b4001a047a23 */ /* 0x002fe20000010803 */
[----:B--2---:R-:W-:-:S06]  /*12de0*/  F2FP.PACK_AB R8, R137, R124 ;  /* 0x0000007c8908723e */ /* 0x004fcc00000000ff */
[----:B------:R-:W-:Y:S01]  /*12df0*/  HMMA.16816.F32 R20, R16, R60, RZ ;  /* 0x0000003c1014723c */ /* 0x000fe200000018ff */
[----:B------:R1:W-:Y:S02]  /*12e00*/  MUFU.EX2 R138, R4 ;  /* 0x00000004008a7308 */ /* 0x0003e40000000800 */
[----:B-1----:R-:W-:-:S06]  /*12e10*/  FFMA.FTZ R4, R25, c[0x0][0x2d0], -R3 ;  /* 0x0000b40019047a23 */ /* 0x002fcc0000010803 */
[----:B------:R1:W2:Y:S02]  /*12e20*/  MUFU.EX2 R139, R4 ;  /* 0x00000004008b7308 */ /* 0x0002a40000000800 */
[--C-:B-1----:R-:W-:Y:S01]  /*12e30*/  FFMA.FTZ R4, R27, c[0x0][0x2d0], -R2.reuse ;  /* 0x0000b4001b047a23 */ /* 0x102fe20000010802 */
[----:B--2---:R-:W-:Y:S01]  /*12e40*/  F2FP.PACK_AB R10, R139, R138 ;  /* 0x0000008a8b0a723e */ /* 0x004fe200000000ff */
[----:B------:R-:W-:Y:S04]  /*12e50*/  HMMA.16816.F32 R24, R16, R50, RZ ;  /* 0x000000321018723c */ /* 0x000fe800000018ff */
[----:B------:R1:W2:Y:S02]  /*12e60*/  MUFU.EX2 R126, R4 ;  /* 0x00000004007e7308 */ /* 0x0002a40000000800 */
[----:B-1----:R-:W-:-:S02]  /*12e70*/  FFMA.FTZ R4, R28, c[0x0][0x2d0], -R2 ;  /* 0x0000b4001c047a23 */ /* 0x002fc40000010802 */
[----:B--2---:R-:W-:-:S04]  /*12e80*/  FADD.FTZ R13, R126, R13 ;  /* 0x0000000d7e0d7221 */ /* 0x004fc80000010000 */
[----:B------:R1:W2:Y:S02]  /*12e90*/  MUFU.EX2 R127, R4 ;  /* 0x00000004007f7308 */ /* 0x0002a40000000800 */
[----:B-1----:R-:W-:Y:S01]  /*12ea0*/  FFMA.FTZ R4, R30, c[0x0][0x2d0], -R2 ;  /* 0x0000b4001e047a23 */ /* 0x002fe20000010802 */
[----:B--2---:R-:W-:-:S05]  /*12eb0*/  F2FP.PACK_AB R9, R127, R126 ;  /* 0x0000007e7f09723e */ /* 0x004fca00000000ff */
[----:B------:R1:W-:Y:S02]  /*12ec0*/  MUFU.EX2 R136, R4 ;  /* 0x0000000400887308 */ /* 0x0003e40000000800 */
[----:B-1----:R-:W-:Y:S02]  /*12ed0*/  FFMA.FTZ R4, R29, c[0x0][0x2d0], -R2 ;  /* 0x0000b4001d047a23 */ /* 0x002fe40000010802 */
[----:B------:R-:W-:Y:S01]  /*12ee0*/  HMMA.16816.F32 R28, R16, R48, RZ ;  /* 0x00000030101c723c */ /* 0x000fe200000018ff */
[----:B------:R-:W1:Y:S03]  /*12ef0*/  LDSM.16.MT88.4 R48, [R151+0x2000] ;  /* 0x002000009730783b */ /* 0x000e660000004200 */
[----:B------:R-:W2:Y:S02]  /*12f00*/  MUFU.EX2 R160, R4 ;  /* 0x0000000400a07308 */ /* 0x000ea40000000800 */
[----:B--2---:R-:W-:-:S07]  /*12f10*/  F2FP.PACK_AB R11, R160, R136 ;  /* 0x00000088a00b723e */ /* 0x004fce00000000ff */
[C---:B------:R-:W-:Y:S01]  /*12f20*/  HMMA.16816.F32 R172, R8.reuse, R44, R64 ;  /* 0x0000002c08ac723c */ /* 0x040fe20000001840 */
[----:B------:R-:W-:Y:S07]  /*12f30*/  LDSM.16.MT88.4 R64, [R151+0x3000] ;  /* 0x003000009740783b */ /* 0x000fee0000004200 */
[C---:B------:R-:W-:Y:S01]  /*12f40*/  HMMA.16816.F32 R156, R8.reuse, R46, R56 ;  /* 0x0000002e089c723c */ /* 0x040fe20000001838 */
[----:B------:R-:W2:Y:S04]  /*12f50*/  LDSM.16.MT88.4 R44, [R198+0x1800] ;  /* 0x00180000c62c783b */ /* 0x000ea80000004200 */
[----:B------:R-:W-:Y:S03]  /*12f60*/  LDSM.16.MT88.4 R56, [R197+0x2000] ;  /* 0x00200000c538783b */ /* 0x000fe60000004200 */
[C---:B------:R-:W-:Y:S01]  /*12f70*/  HMMA.16816.F32 R164, R8.reuse, R40, R52 ;  /* 0x0000002808a4723c */ /* 0x040fe20000001834 */
[----:B------:R-:W-:Y:S07]  /*12f80*/  LDSM.16.MT88.4 R52, [R197+0x1800] ;  /* 0x00180000c534783b */ /* 0x000fee0000004200 */
[C---:B------:R-:W-:Y:S01]  /*12f90*/  HMMA.16816.F32 R152, R8.reuse, R42, R32 ;  /* 0x0000002a0898723c */ /* 0x040fe20000001820 */
[----:B------:R-:W3:Y:S07]  /*12fa0*/  LDSM.16.MT88.4 R40, [R196+0x2000] ;  /* 0x00200000c428783b */ /* 0x000eee0000004200 */
[C---:B------:R-:W-:Y:S08]  /*12fb0*/  HMMA.16816.F32 R92, R8.reuse, R36, R28 ;  /* 0x00000024085c723c */ /* 0x040ff0000000181c */
[----:B------:R-:W-:Y:S08]  /*12fc0*/  HMMA.16816.F32 R244, R8, R38, R24 ;  /* 0x0000002608f4723c */ /* 0x000ff00000001818 */
[C---:B------:R-:W-:Y:S01]  /*12fd0*/  HMMA.16816.F32 R36, R16.reuse, R62, RZ ;  /* 0x0000003e1024723c */ /* 0x040fe200000018ff */
[----:B------:R-:W4:Y:S07]  /*12fe0*/  LDSM.16.MT88.4 R60, [R198+0x2000] ;  /* 0x00200000c63c783b */ /* 0x000f2e0000004200 */
[----:B------:R-:W-:Y:S01]  /*12ff0*/  HMMA.16816.F32 R32, R16, R68, RZ ;  /* 0x000000441020723c */ /* 0x000fe200000018ff */
[----:B------:R-:W-:-:S02]  /*13000*/  MOV R90, R92 ;  /* 0x0000005c005a7202 */ /* 0x000fc40000000f00 */
[----:B------:R-:W-:Y:S02]  /*13010*/  MOV R89, R93 ;  /* 0x0000005d00597202 */ /* 0x000fe40000000f00 */
[----:B------:R-:W-:Y:S02]  /*13020*/  MOV R88, R94 ;  /* 0x0000005e00587202 */ /* 0x000fe40000000f00 */
[----:B------:R-:W-:Y:S01]  /*13030*/  MOV R4, R95 ;  /* 0x0000005f00047202 */ /* 0x000fe20000000f00 */
[C---:B------:R-:W-:Y:S01]  /*13040*/  HMMA.16816.F32 R28, R16.reuse, R70, RZ ;  /* 0x00000046101c723c */ /* 0x040fe200000018ff */
[----:B------:R-:W-:Y:S07]  /*13050*/  LDSM.16.MT88.4 R68, [R151+0x3800] ;  /* 0x003800009744783b */ /* 0x000fee0000004200 */
[----:B------:R-:W-:Y:S08]  /*13060*/  HMMA.16816.F32 R24, R16, R76, RZ ;  /* 0x0000004c1018723c */ /* 0x000ff000000018ff */
[C---:B------:R-:W-:Y:S08]  /*13070*/  HMMA.16816.F32 R228, R8.reuse, R74, R36 ;  /* 0x0000004a08e4723c */ /* 0x040ff00000001824 */
[----:B-1----:R-:W-:Y:S08]  /*13080*/  HMMA.16816.F32 R236, R8, R48, R32 ;  /* 0x0000003008ec723c */ /* 0x002ff00000001820 */
[C---:B--2---:R-:W-:Y:S08]  /*13090*/  HMMA.16816.F32 R36, R16.reuse, R44, RZ ;  /* 0x0000002c1024723c */ /* 0x044ff000000018ff */
[----:B------:R-:W-:Y:S01]  /*130a0*/  HMMA.16816.F32 R32, R16, R46, RZ ;  /* 0x0000002e1020723c */ /* 0x000fe200000018ff */
[----:B------:R-:W1:Y:S07]  /*130b0*/  LDSM.16.MT88.4 R44, [R196+0x3000] ;  /* 0x00300000c42c783b */ /* 0x000e6e0000004200 */
[C---:B------:R-:W-:Y:S08]  /*130c0*/  HMMA.16816.F32 R248, R8.reuse, R72, R20 ;  /* 0x0000004808f8723c */ /* 0x040ff00000001814 */
[C---:B------:R-:W-:Y:S01]  /*130d0*/  HMMA.16816.F32 R192, R8.reuse, R50, R28 ;  /* 0x0000003208c0723c */ /* 0x040fe2000000181c */
[----:B------:R-:W-:Y:S07]  /*130e0*/  LDSM.16.MT88.4 R48, [R196+0x3800] ;  /* 0x00380000c430783b */ /* 0x000fee0000004200 */
[----:B---3--:R-:W-:Y:S08]  /*130f0*/  HMMA.16816.F32 R232, R8, R40, R24 ;  /* 0x0000002808e8723c */ /* 0x008ff00000001818 */
[C---:B------:R-:W-:Y:S08]  /*13100*/  HMMA.16816.F32 R20, R16.reuse, R78, RZ ;  /* 0x0000004e1014723c */ /* 0x040ff000000018ff */
[C---:B------:R-:W-:Y:S08]  /*13110*/  HMMA.16816.F32 R28, R16.reuse, R52, RZ ;  /* 0x00000034101c723c */ /* 0x040ff000000018ff */
[----:B------:R-:W-:Y:S01]  /*13120*/  HMMA.16816.F32 R24, R16, R54, RZ ;  /* 0x000000361018723c */ /* 0x000fe200000018ff */
[----:B------:R-:W2:Y:S07]  /*13130*/  LDSM.16.MT88.4 R52, [R198+0x3000] ;  /* 0x00300000c634783b */ /* 0x000eae0000004200 */
[C---:B------:R-:W-:Y:S01]  /*13140*/  HMMA.16816.F32 R188, R8.reuse, R42, R20 ;  /* 0x0000002a08bc723c */ /* 0x040fe20000001814 */
[----:B------:R-:W3:Y:S07]  /*13150*/  LDSM.16.MT88.4 R40, [R198+0x3800] ;  /* 0x00380000c628783b */ /* 0x000eee0000004200 */
[C---:B----4-:R-:W-:Y:S07]  /*13160*/  HMMA.16816.F32 R72, R8.reuse, R62, R32 ;  /* 0x0000003e0848723c */ /* 0x050fee0000001820 */
[----:B------:R-:W-:Y:S01]  /*13170*/  MOV R63, R4 ;  /* 0x00000004003f7202 */ /* 0x000fe20000000f00 */
[----:B------:R-:W-:Y:S01]  /*13180*/  HMMA.16816.F32 R180, R8, R56, R28 ;  /* 0x0000003808b4723c */ /* 0x000fe2000000181c */
[----:B------:R-:W-:Y:S01]  /*13190*/  FADD.FTZ R4, R109, R108 ;  /* 0x0000006c6d047221 */ /* 0x000fe20000010000 */
[----:B------:R-:W-:-:S03]  /*131a0*/  MOV R62, R88 ;  /* 0x00000058003e7202 */ /* 0x000fc60000000f00 */
[----:B------:R-:W-:-:S03]  /*131b0*/  FADD.FTZ R4, R119, R4 ;  /* 0x0000000477047221 */ /* 0x000fc60000010000 */
[----:B-1----:R-:W-:Y:S01]  /*131c0*/  HMMA.16816.F32 R32, R16, R44, RZ ;  /* 0x0000002c1020723c */ /* 0x002fe200000018ff */
[----:B------:R-:W-:-:S04]  /*131d0*/  FADD.FTZ R4, R118, R4 ;  /* 0x0000000476047221 */ /* 0x000fc80000010000 */
[----:B------:R-:W-:-:S03]  /*131e0*/  FADD.FTZ R4, R124, R4 ;  /* 0x000000047c047221 */ /* 0x000fc60000010000 */
[----:B------:R-:W-:Y:S01]  /*131f0*/  HMMA.16816.F32 R28, R16, R46, RZ ;  /* 0x0000002e101c723c */ /* 0x000fe200000018ff */
[----:B------:R-:W1:Y:S01]  /*13200*/  LDSM.16.MT88.4 R44, [R197+0x3000] ;  /* 0x00300000c52c783b */ /* 0x000e620000004200 */
[----:B------:R-:W-:-:S06]  /*13210*/  FADD.FTZ R4, R137, R4 ;  /* 0x0000000489047221 */ /* 0x000fcc0000010000 */
[----:B------:R-:W-:Y:S08]  /*13220*/  HMMA.16816.F32 R20, R16, R64, RZ ;  /* 0x000000401014723c */ /* 0x000ff000000018ff */
[----:B------:R-:W-:Y:S01]  /*13230*/  HMMA.16816.F32 R76, R8, R58, R24 ;  /* 0x0000003a084c723c */ /* 0x000fe20000001818 */
[----:B------:R-:W-:Y:S07]  /*13240*/  LDSM.16.MT88.4 R56, [R196+0x2800] ;  /* 0x00280000c438783b */ /* 0x000fee0000004200 */
[----:B--2---:R-:W-:Y:S08]  /*13250*/  HMMA.16816.F32 R24, R16, R52, RZ ;  /* 0x000000341018723c */ /* 0x004ff000000018ff */
[C---:B------:R-:W-:Y:S01]  /*13260*/  HMMA.16816.F32 R92, R8.reuse, R50, R28 ;  /* 0x00000032085c723c */ /* 0x040fe2000000181c */
[----:B------:R-:W2:Y:S07]  /*13270*/  LDSM.16.MT88.4 R28, [R197+0x3800] ;  /* 0x00380000c51c783b */ /* 0x000eae0000004200 */
[----:B------:R-:W-:Y:S08]  /*13280*/  HMMA.16816.F32 R176, R8, R68, R20 ;  /* 0x0000004408b0723c */ /* 0x000ff00000001814 */
[----:B------:R-:W-:Y:S08]  /*13290*/  HMMA.16816.F32 R20, R16, R54, RZ ;  /* 0x000000361014723c */ /* 0x000ff000000018ff */
[C---:B---3--:R-:W-:Y:S08]  /*132a0*/  HMMA.16816.F32 R132, R8.reuse, R40, R24 ;  /* 0x000000280884723c */ /* 0x048ff00000001818 */
[----:B------:R-:W-:Y:S01]  /*132b0*/  HMMA.16816.F32 R96, R8, R48, R32 ;  /* 0x000000300860723c */ /* 0x000fe20000001820 */
[----:B------:R-:W3:Y:S04]  /*132c0*/  LDSM.16.MT88.4 R32, [R151+0x4800] ;  /* 0x004800009720783b */ /* 0x000ee80000004200 */
[----:B------:R-:W-:Y:S03]  /*132d0*/  LDSM.16.MT88.4 R48, [R151+0x2800] ;  /* 0x002800009730783b */ /* 0x000fe60000004200 */
[----:B-1----:R-:W-:Y:S08]  /*132e0*/  HMMA.16816.F32 R24, R16, R44, RZ ;  /* 0x0000002c1018723c */ /* 0x002ff000000018ff */
[----:B------:R-:W-:Y:S01]  /*132f0*/  HMMA.16816.F32 R104, R8, R42, R20 ;  /* 0x0000002a0868723c */ /* 0x000fe20000001814 */
[----:B------:R-:W-:Y:S07]  /*13300*/  LDSM.16.MT88.4 R40, [R197+0x1000] ;  /* 0x00100000c528783b */ /* 0x000fee0000004200 */
[----:B------:R-:W-:Y:S08]  /*13310*/  HMMA.16816.F32 R20, R16, R46, RZ ;  /* 0x0000002e1014723c */ /* 0x000ff000000018ff */
[C---:B--2---:R-:W-:Y:S01]  /*13320*/  HMMA.16816.F32 R100, R8.reuse, R28, R24 ;  /* 0x0000001c0864723c */ /* 0x044fe20000001818 */
[----:B------:R-:W1:Y:S07]  /*13330*/  LDSM.16.MT88.4 R24, [R151+0x5000] ;  /* 0x005000009718783b */ /* 0x000e6e0000004200 */
[C---:B------:R-:W-:Y:S07]  /*13340*/  HMMA.16816.F32 R184, R8.reuse, R60, R36 ;  /* 0x0000003c08b8723c */ /* 0x040fee0000001824 */
[----:B------:R-:W-:Y:S01]  /*13350*/  MOV R60, R90 ;  /* 0x0000005a003c7202 */ /* 0x000fe20000000f00 */
[----:B------:R-:W-:Y:S01]  /*13360*/  HMMA.16816.F32 R112, R8, R30, R20 ;  /* 0x0000001e0870723c */ /* 0x000fe20000001814 */
[----:B------:R-:W2:Y:S01]  /*13370*/  LDSM.16.MT88.4 R28, [R196+0x4800] ;  /* 0x00480000c41c783b */ /* 0x000ea20000004200 */
[----:B------:R-:W-:-:S06]  /*13380*/  MOV R61, R89 ;  /* 0x00000059003d7202 */ /* 0x000fcc0000000f00 */
[C---:B---3--:R-:W-:Y:S07]  /*13390*/  HMMA.16816.F32 R20, R16.reuse, R32, RZ ;  /* 0x000000201014723c */ /* 0x048fee00000018ff */
[--C-:B------:R-:W-:Y:S01]  /*133a0*/  FFMA.FTZ R33, R80, c[0x0][0x2d0], -R3.reuse ;  /* 0x0000b40050217a23 */ /* 0x100fe20000010803 */
[----:B------:R-:W-:Y:S01]  /*133b0*/  HMMA.16816.F32 R36, R16, R66, RZ ;  /* 0x000000421024723c */ /* 0x000fe200000018ff */
[----:B------:R-:W-:Y:S01]  /*133c0*/  FFMA.FTZ R32, R87, c[0x0][0x2d0], -R2 ;  /* 0x0000b40057207a23 */ /* 0x000fe20000010802 */
[----:B------:R-:W-:Y:S11]  /*133d0*/  LDSM.16.MT88.4 R64, [R198+0x2800] ;  /* 0x00280000c640783b */ /* 0x000ff60000004200 */
[----:B------:R-:W-:Y:S03]  /*133e0*/  @!UPT UIADD3 URZ, URZ, URZ, URZ ;  /* 0x0000003f3f3ff290 */ /* 0x000fe6000fffe03f */
[----:B-1----:R-:W-:Y:S08]  /*133f0*/  HMMA.16816.F32 R108, R8, R24, R20 ;  /* 0x00000018086c723c */ /* 0x002ff00000001814 */
[----:B------:R-:W-:Y:S07]  /*13400*/  HMMA.16816.F32 R20, R16, R34, RZ ;  /* 0x000000221014723c */ /* 0x000fee00000018ff */
[--C-:B------:R-:W-:Y:S01]  /*13410*/  FFMA.FTZ R35, R82, c[0x0][0x2d0], -R3.reuse ;  /* 0x0000b40052237a23 */ /* 0x100fe20000010803 */
[----:B------:R-:W-:Y:S01]  /*13420*/  HMMA.16816.F32 R88, R8, R70, R36 ;  /* 0x000000460858723c */ /* 0x000fe20000001824 */
[----:B------:R-:W-:-:S06]  /*13430*/  FFMA.FTZ R34, R81, c[0x0][0x2d0], -R3 ;  /* 0x0000b40051227a23 */ /* 0x000fcc0000010803 */
[----:B------:R-:W-:Y:S02]  /*13440*/  FFMA.FTZ R36, R83, c[0x0][0x2d0], -R3 ;  /* 0x0000b40053247a23 */ /* 0x000fe40000010803 */
[----:B------:R-:W-:Y:S01]  /*13450*/  FADD.FTZ R3, R138, R4 ;  /* 0x000000048a037221 */ /* 0x000fe20000010000 */
[----:B------:R-:W-:Y:S01]  /*13460*/  LDSM.16.MT88.4 R80, [R151+0x4000] ;  /* 0x004000009750783b */ /* 0x000fe20000004200 */
[----:B------:R-:W-:Y:S02]  /*13470*/  FADD.FTZ R4, R127, R13 ;  /* 0x0000000d7f047221 */ /* 0x000fe40000010000 */
[--C-:B------:R-:W-:Y:S02]  /*13480*/  FFMA.FTZ R13, R86, c[0x0][0x2d0], -R2.reuse ;  /* 0x0000b400560d7a23 */ /* 0x100fe40000010802 */
[--C-:B------:R-:W-:Y:S01]  /*13490*/  FFMA.FTZ R38, R85, c[0x0][0x2d0], -R2.reuse ;  /* 0x0000b40055267a23 */ /* 0x100fe20000010802 */
[----:B------:R-:W-:Y:S01]  /*134a0*/  HMMA.16816.F32 R120, R8, R26, R20 ;  /* 0x0000001a0878723c */ /* 0x000fe20000001814 */
[----:B------:R-:W1:Y:S01]  /*134b0*/  LDSM.16.MT88.4 R24, [R196+0x5000] ;  /* 0x00500000c418783b */ /* 0x000e620000004200 */
[----:B------:R-:W-:-:S02]  /*134c0*/  FFMA.FTZ R37, R84, c[0x0][0x2d0], -R2 ;  /* 0x0000b40054257a23 */ /* 0x000fc40000010802 */
[----:B------:R-:W-:Y:S02]  /*134d0*/  FADD.FTZ R2, R139, R3 ;  /* 0x000000038b027221 */ /* 0x000fe40000010000 */
[----:B------:R-:W-:Y:S02]  /*134e0*/  FADD.FTZ R3, R136, R4 ;  /* 0x0000000488037221 */ /* 0x000fe40000010000 */
[----:B--2---:R-:W-:Y:S01]  /*134f0*/  HMMA.16816.F32 R20, R16, R28, RZ ;  /* 0x0000001c1014723c */ /* 0x004fe200000018ff */
[----:B------:R-:W-:Y:S01]  /*13500*/  MUFU.EX2 R4, R13 ;  /* 0x0000000d00047308 */ /* 0x000fe20000000800 */
[----:B------:R-:W-:Y:S02]  /*13510*/  FADD.FTZ R3, R160, R3 ;  /* 0x00000003a0037221 */ /* 0x000fe40000010000 */
[----:B------:R-:W-:Y:S11]  /*13520*/  LDSM.16.MT88.4 R160, [R196+0x1000] ;  /* 0x00100000c4a0783b */ /* 0x000ff60000004200 */
[----:B------:R-:W-:Y:S09]  /*13530*/  @!UPT UIADD3 URZ, URZ, URZ, URZ ;  /* 0x0000003f3f3ff290 */ /* 0x000ff2000fffe03f */
        /* <DEDUP_REMOVED lines=9> */
[----:B------:R-:W-:Y:S01]  /*135d0*/  MUFU.EX2 R28, R33 ;  /* 0x00000021001c7308 */ /* 0x000fe20000000800 */
[----:B-1----:R-:W-:Y:S01]  /*135e0*/  FADD.FTZ R3, R29, R3 ;  /* 0x000000031d037221 */ /* 0x002fe20000010000 */
[----:B------:R-:W-:Y:S11]  /*135f0*/  F2FP.PACK_AB R137, R4, R29 ;  /* 0x0000001d0489723e */ /* 0x000ff600000000ff */
[----:B------:R-:W-:Y:S02]  /*13600*/  @!UPT UIADD3 URZ, URZ, URZ, URZ ;  /* 0x0000003f3f3ff290 */ /* 0x000fe4000fffe03f */
[----:B--2---:R-:W-:Y:S01]  /*13610*/  HMMA.16816.F32 R124, R8, R24, R20 ;  /* 0x00000018087c723c */ /* 0x004fe20000001814 */
[----:B------:R-:W1:Y:S07]  /*13620*/  MUFU.EX2 R25, R36 ;  /* 0x0000002400197308 */ /* 0x000e6e0000000800 */
[----:B------:R-:W-:Y:S01]  /*13630*/  HMMA.16816.F32 R20, R16, R30, RZ ;  /* 0x0000001e1014723c */ /* 0x000fe200000018ff */
[----:B------:R-:W2:Y:S08]  /*13640*/  MUFU.EX2 R24, R35 ;  /* 0x0000002300187308 */ /* 0x000eb00000000800 */
[----:B------:R-:W3:Y:S01]  /*13650*/  MUFU.EX2 R30, R34 ;  /* 0x00000022001e7308 */ /* 0x000ee20000000800 */
[----:B-1----:R-:W-:-:S04]  /*13660*/  FADD.FTZ R2, R25, R2 ;  /* 0x0000000219027221 */ /* 0x002fc80000010000 */
[C---:B--2---:R-:W-:Y:S01]  /*13670*/  FADD.FTZ R2, R24.reuse, R2 ;  /* 0x0000000218027221 */ /* 0x044fe20000010000 */
[----:B------:R-:W-:-:S03]  /*13680*/  F2FP.PACK_AB R136, R24, R25 ;  /* 0x000000191888723e */ /* 0x000fc600000000ff */
[----:B---3--:R-:W-:Y:S01]  /*13690*/  FADD.FTZ R2, R30, R2 ;  /* 0x000000021e027221 */ /* 0x008fe20000010000 */
[----:B------:R-:W-:-:S05]  /*136a0*/  F2FP.PACK_AB R138, R28, R30 ;  /* 0x0000001e1c8a723e */ /* 0x000fca00000000ff */
[----:B------:R-:W-:Y:S01]  /*136b0*/  HMMA.16816.F32 R32, R8, R26, R20 ;  /* 0x0000001a0820723c */ /* 0x000fe20000001814 */
[----:B------:R-:W1:Y:S01]  /*136c0*/  LDSM.16.MT88.4 R20, [R197+0x4800] ;  /* 0x00480000c514783b */ /* 0x000e620000004200 */
[----:B------:R-:W-:Y:S02]  /*136d0*/  FADD.FTZ R218, R28, R2 ;  /* 0x000000021cda7221 */ /* 0x000fe40000010000 */
[----:B------:R-:W-:Y:S02]  /*136e0*/  FADD.FTZ R2, R4, R3 ;  /* 0x0000000304027221 */ /* 0x000fe40000010000 */
[----:B------:R-:W2:Y:S08]  /*136f0*/  MUFU.EX2 R4, R38 ;  /* 0x0000002600047308 */ /* 0x000eb00000000800 */
[----:B------:R-:W3:Y:S01]  /*13700*/  MUFU.EX2 R3, R37 ;  /* 0x0000002500037308 */ /* 0x000ee20000000800 */
[----:B--2---:R-:W-:Y:S01]  /*13710*/  FADD.FTZ R2, R4, R2 ;  /* 0x0000000204027221 */ /* 0x004fe20000010000 */
[----:B---3--:R-:W-:-:S03]  /*13720*/  F2FP.PACK_AB R139, R3, R4 ;  /* 0x00000004038b723e */ /* 0x008fc600000000ff */
[----:B------:R-:W-:-:S04]  /*13730*/  FADD.FTZ R217, R3, R2 ;  /* 0x0000000203d97221 */ /* 0x000fc80000010000 */
[C---:B------:R-:W-:Y:S08]  /*13740*/  HMMA.16816.F32 R164, R136.reuse, R160, R164 ;  /* 0x000000a088a4723c */ /* 0x040ff000000018a4 */
[C---:B------:R-:W-:Y:S01]  /*13750*/  HMMA.16816.F32 R160, R136.reuse, R162, R152 ;  /* 0x000000a288a0723c */ /* 0x040fe20000001898 */
[----:B------:R-:W2:Y:S07]  /*13760*/  LDSM.16.MT88.4 R152, [R198+0x1000] ;  /* 0x00100000c698783b */ /* 0x000eae0000004200 */
[C---:B------:R-:W-:Y:S08]  /*13770*/  HMMA.16816.F32 R172, R136.reuse, R168, R172 ;  /* 0x000000a888ac723c */ /* 0x040ff000000018ac */
[----:B------:R-:W-:Y:S08]  /*13780*/  HMMA.16816.F32 R168, R136, R170, R156 ;  /* 0x000000aa88a8723c */ /* 0x000ff0000000189c */
[C---:B-1----:R-:W-:Y:S08]  /*13790*/  HMMA.16816.F32 R24, R16.reuse, R20, RZ ;  /* 0x000000141018723c */ /* 0x042ff000000018ff */
[----:B------:R-:W-:Y:S01]  /*137a0*/  HMMA.16816.F32 R16, R16, R22, RZ ;  /* 0x000000161010723c */ /* 0x000fe200000018ff */
[----:B------:R-:W1:Y:S07]  /*137b0*/  LDSM.16.MT88.4 R20, [R197+0x5000] ;  /* 0x00500000c514783b */ /* 0x000e6e0000004200 */
[C---:B------:R-:W-:Y:S08]  /*137c0*/  HMMA.16816.F32 R36, R136.reuse, R40, R248 ;  /* 0x000000288824723c */ /* 0x040ff000000018f8 */
[C---:B--2---:R-:W-:Y:S08]  /*137d0*/  HMMA.16816.F32 R156, R136.reuse, R152, R60 ;  /* 0x00000098889c723c */ /* 0x044ff0000000183c */
[C---:B------:R-:W-:Y:S08]  /*137e0*/  HMMA.16816.F32 R60, R136.reuse, R64, R184 ;  /* 0x00000040883c723c */ /* 0x040ff000000018b8 */
[C---:B------:R-:W-:Y:S01]  /*137f0*/  HMMA.16816.F32 R64, R136.reuse, R66, R72 ;  /* 0x000000428840723c */ /* 0x040fe20000001848 */
[----:B------:R-:W2:Y:S07]  /*13800*/  LDSM.16.MT88.4 R72, [R197+0x2800] ;  /* 0x00280000c548783b */ /* 0x000eae0000004200 */
[----:B------:R-:W-:Y:S08]  /*13810*/  HMMA.16816.F32 R44, R136, R48, R236 ;  /* 0x00000030882c723c */ /* 0x000ff000000018ec */
[C---:B-1----:R-:W-:Y:S08]  /*13820*/  HMMA.16816.F32 R24, R8.reuse, R20, R24 ;  /* 0x000000140818723c */ /* 0x042ff00000001818 */
[----:B------:R-:W-:Y:S01]  /*13830*/  HMMA.16816.F32 R16, R8, R22, R16 ;  /* 0x000000160810723c */ /* 0x000fe20000001810 */
[----:B------:R-:W-:Y:S07]  /*13840*/  LDSM.16.MT88.4 R8, [R197+0x5800] ;  /* 0x00580000c508783b */ /* 0x000fee0000004200 */
[C---:B------:R-:W-:Y:S08]  /*13850*/  HMMA.16816.F32 R52, R136.reuse, R56, R232 ;  /* 0x000000388834723c */ /* 0x040ff000000018e8 */
[C---:B------:R-:W-:Y:S08]  /*13860*/  HMMA.16816.F32 R152, R136.reuse, R154, R244 ;  /* 0x0000009a8898723c */ /* 0x040ff000000018f4 */
[C---:B--2---:R-:W-:Y:S08]  /*13870*/  HMMA.16816.F32 R68, R136.reuse, R72, R180 ;  /* 0x000000488844723c */ /* 0x044ff000000018b4 */
[C---:B------:R-:W-:Y:S08]  /*13880*/  HMMA.16816.F32 R72, R136.reuse, R74, R76 ;  /* 0x0000004a8848723c */ /* 0x040ff0000000184c */
[C---:B------:R-:W-:Y:S08]  /*13890*/  HMMA.16816.F32 R76, R136.reuse, R80, R176 ;  /* 0x00000050884c723c */ /* 0x040ff000000018b0 */
[C---:B------:R-:W-:Y:S01]  /*138a0*/  HMMA.16816.F32 R80, R136.reuse, R82, R88 ;  /* 0x000000528850723c */ /* 0x040fe20000001858 */
[----:B------:R-:W1:Y:S07]  /*138b0*/  LDSM.16.MT88.4 R88, [R196+0x4000] ;  /* 0x00400000c458783b */ /* 0x000e6e0000004200 */
[C---:B------:R-:W-:Y:S08]  /*138c0*/  HMMA.16816.F32 R40, R136.reuse, R42, R228 ;  /* 0x0000002a8828723c */ /* 0x040ff000000018e4 */
[C---:B------:R-:W-:Y:S08]  /*138d0*/  HMMA.16816.F32 R48, R136.reuse, R50, R192 ;  /* 0x000000328830723c */ /* 0x040ff000000018c0 */
[C---:B------:R-:W-:Y:S08]  /*138e0*/  HMMA.16816.F32 R56, R136.reuse, R58, R188 ;  /* 0x0000003a8838723c */ /* 0x040ff000000018bc */
[C---:B-1----:R-:W-:Y:S01]  /*138f0*/  HMMA.16816.F32 R84, R136.reuse, R88, R96 ;  /* 0x000000588854723c */ /* 0x042fe20000001860 */
[----:B------:R-:W1:Y:S07]  /*13900*/  LDSM.16.MT88.4 R96, [R198+0x4000] ;  /* 0x00400000c660783b */ /* 0x000e6e0000004200 */
[C---:B------:R-:W-:Y:S08]  /*13910*/  HMMA.16816.F32 R88, R136.reuse, R90, R92 ;  /* 0x0000005a8858723c */ /* 0x040ff0000000185c */
[C---:B-1----:R-:W-:Y:S08]  /*13920*/  HMMA.16816.F32 R92, R136.reuse, R96, R132 ;  /* 0x00000060885c723c */ /* 0x042ff00000001884 */
[C---:B------:R-:W-:Y:S01]  /*13930*/  HMMA.16816.F32 R96, R136.reuse, R98, R104 ;  /* 0x000000628860723c */ /* 0x040fe20000001868 */
[----:B------:R-:W1:Y:S07]  /*13940*/  LDSM.16.MT88.4 R104, [R197+0x4000] ;  /* 0x00400000c568783b */ /* 0x000e6e0000004200 */
[C---:B------:R-:W-:Y:S08]  /*13950*/  HMMA.16816.F32 R132, R136.reuse, R8, R24 ;  /* 0x000000088884723c */ /* 0x040ff00000001818 */
        /* <DEDUP_REMOVED lines=11> */
[----:B------:R-:W-:Y:S01]  /*13a10*/  HMMA.16816.F32 R136, R136, R10, R16 ;  /* 0x0000000a8888723c */ /* 0x000fe20000001810 */
[----:B------:R-:W-:Y:S07]  /*13a20*/  @!UPT UIADD3 URZ, URZ, URZ, URZ ;  /* 0x0000003f3f3ff290 */ /* 0x000fee000fffe03f */
[----:B------:R-:W-:Y:S11]  /*13a30*/  @!P0 BRA `(.L_x_1837) ;  /* 0x00002c4000008947 */ /* 0x000ff60003800000 */
.L_x_1849:
[----:B------:R-:W-:Y:S04]  /*13a40*/  DEPBAR.LE SB0, 0x0 ;  /* 0x000080000000791a */ /* 0x000fe80000000000 */
[----:B------:R-:W-:Y:S01]  /*13a50*/  WARPSYNC 0xffffffff ;  /* 0xffffffff00007948 */ /* 0x000fe20003800000 */
[----:B------:R-:W-:Y:S01]  /*13a60*/  BAR.SYNC.DEFER_BLOCKING 0x0 ;  /* 0x0000000000007b1d */ /* 0x000fe20000010000 */
[----:B------:R-:W-:Y:S01]  /*13a70*/  SHF.R.S32.HI R2, RZ, 0x1f, R212 ;  /* 0x0000001fff027819 */ /* 0x000fe200000114d4 */
[----:B------:R-:W-:Y:S01]  /*13a80*/  IMAD.MOV.U32 R13, RZ, RZ, R6 ;  /* 0x000000ffff0d7224 */ /* 0x000fe200078e0006 */
[----:B------:R-:W-:Y:S02]  /*13a90*/  LOP3.LUT P0, RZ, R149, 0x2, RZ, 0xc0, !PT ;  /* 0x0000000295ff7812 */ /* 0x000fe4000780c0ff */
[----:B------:R-:W-:Y:S01]  /*13aa0*/  SHF.R.S32.HI R8, RZ, 0x1f, R211 ;  /* 0x0000001fff087819 */ /* 0x000fe200000114d3 */
[----:B------:R-:W-:Y:S01]  /*13ab0*/  IMAD R4, R2, c[0x0][0x208], RZ ;  /* 0x0000820002047a24 */ /* 0x000fe200078e02ff */
[----:B------:R-:W-:Y:S01]  /*13ac0*/  ISETP.GE.AND P2, PT, R204, c[0x0][0x1d4], PT ;  /* 0x00007500cc007a0c */ /* 0x000fe20003f46270 */
[C---:B------:R-:W-:Y:S04]  /*13ad0*/  IMAD.WIDE.U32 R2, R212.reuse, c[0x0][0x208], RZ ;  /* 0x00008200d4027a25 */ /* 0x040fe800078e00ff */
[----:B------:R-:W-:Y:S04]  /*13ae0*/  IMAD R4, R212, c[0x0][0x20c], R4 ;  /* 0x00008300d4047a24 */ /* 0x000fe800078e0204 */
[----:B------:R-:W-:Y:S02]  /*13af0*/  IMAD.IADD R3, R3, 0x1, R4 ;  /* 0x0000000103037824 */ /* 0x000fe400078e0204 */
[----:B------:R-:W-:Y:S02]  /*13b00*/  IMAD R4, R8, c[0x0][0x218], RZ ;  /* 0x0000860008047a24 */ /* 0x000fe400078e02ff */
[C---:B------:R-:W-:Y:S01]  /*13b10*/  IMAD.WIDE.U32 R8, R211.reuse, c[0x0][0x218], R2 ;  /* 0x00008600d3087a25 */ /* 0x040fe200078e0002 */
[C---:B------:R-:W-:Y:S02]  /*13b20*/  IADD3 R2, R150.reuse, 0x20, RZ ;  /* 0x0000002096027810 */ /* 0x040fe40007ffe0ff */
[----:B------:R-:W-:Y:S01]  /*13b30*/  @P0 IADD3 R2, R150, -0x20, RZ ;  /* 0xffffffe096020810 */ /* 0x000fe20007ffe0ff */
[----:B------:R1:W2:Y:S01]  /*13b40*/  LDSM.16.M88.4 R32, [R199] ;  /* 0x00000000c720783b */ /* 0x0002a20000000200 */
[----:B------:R-:W-:Y:S01]  /*13b50*/  IMAD R4, R211, c[0x0][0x21c], R4 ;  /* 0x00008700d3047a24 */ /* 0x000fe200078e0204 */
[----:B------:R-:W-:Y:S02]  /*13b60*/  IADD3 R3, P1, R220, R8, RZ ;  /* 0x00000008dc037210 */ /* 0x000fe40007f3e0ff */
[----:B------:R1:W3:Y:S02]  /*13b70*/  LDSM.16.M88.4 R184, [R2] ;  /* 0x0000000002b8783b */ /* 0x0002e40000000200 */
[----:B------:R-:W-:Y:S02]  /*13b80*/  IADD3.X R4, R224, R9, R4, P1, !PT ;  /* 0x00000009e0047210 */ /* 0x000fe40000ffe404 */
[----:B------:R1:W4:Y:S01]  /*13b90*/  LDSM.16.M88.4 R188, [R2+0x800] ;  /* 0x0008000002bc783b */ /* 0x0003220000000200 */
[C---:B------:R-:W-:Y:S03]  /*13ba0*/  LEA R20, P0, R3.reuse, c[0x0][0x1f8], 0x1 ;  /* 0x00007e0003147a11 */ /* 0x040fe600078008ff */
[----:B------:R1:W1:Y:S01]  /*13bb0*/  LDSM.16.M88.4 R192, [R2+0x1000] ;  /* 0x0010000002c0783b */ /* 0x0002620000000200 */
[----:B------:R-:W-:Y:S03]  /*13bc0*/  LEA.HI.X R4, R3, c[0x0][0x1fc], R4, 0x1, P0 ;  /* 0x00007f0003047a11 */ /* 0x000fe600000f0c04 */
[----:B------:R1:W1:Y:S04]  /*13bd0*/  LDSM.16.M88.4 R16, [R150] ;  /* 0x000000009610783b */ /* 0x0002680000000200 */
[----:B------:R1:W1:Y:S04]  /*13be0*/  LDSM.16.M88.4 R24, [R150+0x800] ;  /* 0x000800009618783b */ /* 0x0002680000000200 */
[----:B------:R1:W1:Y:S04]  /*13bf0*/  LDSM.16.M88.4 R176, [R150+0x1000] ;  /* 0x0010000096b0783b */ /* 0x0002680000000200 */
[----:B------:R1:W1:Y:S01]  /*13c00*/  LDSM.16.M88.4 R180, [R200] ;  /* 0x00000000c8b4783b */ /* 0x0002620000000200 */
[----:B------:R-:W-:-:S05]  /*13c10*/  BRA.DIV ~URZ, `(.L_x_1838) ;  /* 0x00008e327f007947 */ /* 0x000fca000b800000 */
[----:B-1----:R1:W4:Y:S02]  /*13c20*/  SHFL.IDX PT, R2, R4, RZ, 0x181f ;  /* 0x00181fff04027589 */ /* 0x00232400000e0000 */
.L_x_1925:
[----:B------:R-:W5:Y:S01]  /*13c30*/  SHFL.IDX PT, R3, R20, RZ, 0x181f ;  /* 0x00181fff14037589 */ /* 0x000f6200000e0000 */
[----:B------:R-:W-:Y:S03]  /*13c40*/  BSSY B0, `(.L_x_1839) ;  /* 0x0000024000007945 */ /* 0x000fe60003800000 */
[----:B------:R-:W1:Y:S01]  /*13c50*/  S2R R21, SR_TID.X ;  /* 0x0000000000157919 */ /* 0x000e620000002100 */
[CC--:B-----5:R-:W-:Y:S04]  /*13c60*/  LEA R8, P0, R140.reuse, R3.reuse, 0x1 ;  /* 0x000000038c087211 */ /* 0x0e0fe800078008ff */
[-C--:B----4-:R-:W-:Y:S05]  /*13c70*/  LEA.HI.X R9, R140, R2.reuse, R141, 0x1, P0 ;  /* 0x000000028c097211 */ /* 0x090fea00000f0c8d */
[----:B------:R-:W-:Y:S01]  /*13c80*/  @!PT LDS RZ, [RZ] ;  /* 0x00000000fffff984 */ /* 0x000fe20000000800 */
[----:B------:R-:W-:Y:S01]  /*13c90*/  @!PT LDS RZ, [RZ] ;  /* 0x00000000fffff984 */ /* 0x000fe20000000800 */
[----:B------:R4:W-:Y:S02]  /*13ca0*/  LDGSTS.E.BYPASS.LTC128B.128 [R203+0x4080], [R8.64], !P5 ;  /* 0x0408000008cb7fae */ /* 0x0009e4000e901d46 */
[CC--:B----4-:R-:W-:Y:S04]  /*13cb0*/  LEA R8, P0, R206.reuse, R3.reuse, 0x1 ;  /* 0x00000003ce087211 */ /* 0x0d0fe800078008ff */
[-C--:B------:R-:W-:Y:S02]  /*13cc0*/  LEA.HI.X R9, R206, R2.reuse, R214, 0x1, P0 ;  /* 0x00000002ce097211 */ /* 0x080fe400000f0cd6 */
[CC--:B------:R-:W-:Y:S03]  /*13cd0*/  LEA R10, P0, R205.reuse, R3.reuse, 0x1 ;  /* 0x00000003cd0a7211 */ /* 0x0c0fe600078008ff */
[----:B------:R4:W-:Y:S01]  /*13ce0*/  LDGSTS.E.BYPASS.LTC128B.128 [R203+0x5880], [R8.64], !P4 ;  /* 0x0588000008cb7fae */ /* 0x0009e2000e101d46 */
[-C--:B------:R-:W-:Y:S05]  /*13cf0*/  LEA.HI.X R11, R205, R2.reuse, R216, 0x1, P0 ;  /* 0x00000002cd0b7211 */ /* 0x080fea00000f0cd8 */
[----:B------:R3:W-:Y:S01]  /*13d00*/  LDGSTS.E.BYPASS.LTC128B.128 [R203+0x7080], [R10.64], !P3 ;  /* 0x070800000acb7fae */ /* 0x0007e2000d901d46 */
[C---:B----4-:R-:W-:Y:S04]  /*13d10*/  LEA R8, P0, R204.reuse, R3, 0x1 ;  /* 0x00000003cc087211 */ /* 0x050fe800078008ff */
[----:B------:R-:W-:Y:S02]  /*13d20*/  LEA.HI.X R9, R204, R2, R215, 0x1, P0 ;  /* 0x00000002cc097211 */ /* 0x000fe400000f0cd7 */
[----:B-1----:R-:W-:Y:S03]  /*13d30*/  ISETP.GT.AND P0, PT, R21, 0x7f, PT ;  /* 0x0000007f1500780c */ /* 0x002fe60003f04270 */
[----:B------:R3:W-:Y:S10]  /*13d40*/  LDGSTS.E.BYPASS.LTC128B.128 [R203+0x8880], [R8.64], !P2 ;  /* 0x0888000008cb7fae */ /* 0x0007f4000d101d46 */
[----:B------:R-:W-:-:S05]  /*13d50*/  @P0 BRA `(.L_x_1840) ;  /* 0x0000012000000947 */ /* 0x000fca0003800000 */
[----:B------:R-:W-:-:S05]  /*13d60*/  BRA.DIV ~URZ, `(.L_x_1841) ;  /* 0x00008d527f007947 */ /* 0x000fca000b800000 */
[----:B------:R-:W1:Y:S04]  /*13d70*/  SHFL.IDX PT, R4, R4, 0x1, 0x181f ;  /* 0x00381f0004047f89 */ /* 0x000e6800000e0000 */
[----:B------:R4:W3:Y:S02]  /*13d80*/  SHFL.IDX PT, R2, R20, 0x1, 0x181f ;  /* 0x00381f0014027f89 */ /* 0x0008e400000e0000 */
.L_x_1926:
[C---:B---3--:R-:W-:Y:S04]  /*13d90*/  LEA R8, P0, R140.reuse, R2, 0x1 ;  /* 0x000000028c087211 */ /* 0x048fe800078008ff */
[----:B-1----:R-:W-:Y:S05]  /*13da0*/  LEA.HI.X R9, R140, R4, R141, 0x1, P0 ;  /* 0x000000048c097211 */ /* 0x002fea00000f0c8d */
[----:B------:R-:W-:Y:S01]  /*13db0*/  @!PT LDS RZ, [RZ] ;  /* 0x00000000fffff984 */ /* 0x000fe20000000800 */
[----:B------:R-:W-:Y:S01]  /*13dc0*/  @!PT LDS RZ, [RZ] ;  /* 0x00000000fffff984 */ /* 0x000fe20000000800 */
[----:B------:R-:W-:Y:S01]  /*13dd0*/  @!PT LDS RZ, [RZ] ;  /* 0x00000000fffff984 */ /* 0x000fe20000000800 */
[----:B------:R1:W-:Y:S02]  /*13de0*/  LDGSTS.E.BYPASS.LTC128B.128 [R207+0x5080], [R8.64], !P5 ;  /* 0x0508000008cf7fae */ /* 0x0003e4000e901d46 */
[C---:B-1----:R-:W-:Y:S04]  /*13df0*/  LEA R8, P0, R206.reuse, R2, 0x1 ;  /* 0x00000002ce087211 */ /* 0x042fe800078008ff */
[----:B------:R-:W-:Y:S05]  /*13e00*/  LEA.HI.X R9, R206, R4, R214, 0x1, P0 ;  /* 0x00000004ce097211 */ /* 0x000fea00000f0cd6 */
[----:B------:R1:W-:Y:S02]  /*13e10*/  LDGSTS.E.BYPASS.LTC128B.128 [R207+0x6880], [R8.64], !P4 ;  /* 0x0688000008cf7fae */ /* 0x0003e4000e101d46 */
[C---:B-1----:R-:W-:Y:S04]  /*13e20*/  LEA R8, P0, R205.reuse, R2, 0x1 ;  /* 0x00000002cd087211 */ /* 0x042fe800078008ff */
[----:B------:R-:W-:Y:S02]  /*13e30*/  LEA.HI.X R9, R205, R4, R216, 0x1, P0 ;  /* 0x00000004cd097211 */ /* 0x000fe400000f0cd8 */
[C---:B------:R-:W-:Y:S03]  /*13e40*/  LEA R2, P0, R204.reuse, R2, 0x1 ;  /* 0x00000002cc027211 */ /* 0x040fe600078008ff */
[----:B------:R1:W-:Y:S01]  /*13e50*/  LDGSTS.E.BYPASS.LTC128B.128 [R207+0x8080], [R8.64], !P3 ;  /* 0x0808000008cf7fae */ /* 0x0003e2000d901d46 */
[----:B------:R-:W-:Y:S05]  /*13e60*/  LEA.HI.X R3, R204, R4, R215, 0x1, P0 ;  /* 0x00000004cc037211 */ /* 0x000fea00000f0cd7 */
[----:B------:R1:W-:Y:S04]  /*13e70*/  LDGSTS.E.BYPASS.LTC128B.128 [R207+0x9880], [R2.64], !P2 ;  /* 0x0988000002cf7fae */ /* 0x0003e8000d101d46 */
.L_x_1840:
[----:B------:R-:W-:Y:S05]  /*13e80*/  BSYNC B0 ;  /* 0x0000000000007941 */ /* 0x000fea0003800000 */
.L_x_1839:
[----:B------:R-:W0:Y:S01]  /*13e90*/  LDGDEPBAR ;  /* 0x00000000000079af */ /* 0x000e220000000000 */
[----:B------:R-:W-:Y:S01]  /*13ea0*/  WARPSYNC 0xffffffff ;  /* 0xffffffff00007948 */ /* 0x000fe20003800000 */
[C---:B-123--:R-:W-:Y:S01]  /*13eb0*/  HMMA.16816.F32 R8, R32.reuse, R16, RZ ;  /* 0x000000102008723c */ /* 0x04efe200000018ff */
[----:B------:R-:W-:Y:S02]  /*13ec0*/  BSSY B0, `(.L_x_1842) ;  /* 0x00000e5000007945 */ /* 0x000fe40003800000 */
[----:B------:R-:W-:Y:S02]  /*13ed0*/  LOP3.LUT P0, RZ, R149, 0x4, RZ, 0xc0, !PT ;  /* 0x0000000495ff7812 */ /* 0x000fe4000780c0ff */
[C---:B------:R-:W-:Y:S03]  /*13ee0*/  IADD3 R2, R150.reuse, 0x40, RZ ;  /* 0x0000004096027810 */ /* 0x040fe60007ffe0ff */
[C---:B------:R-:W-:Y:S08]  /*13ef0*/  HMMA.16816.F32 R16, R32.reuse, R18, RZ ;  /* 0x000000122010723c */ /* 0x040ff000000018ff */
[C---:B----4-:R-:W-:Y:S01]  /*13f00*/  HMMA.16816.F32 R20, R32.reuse, R24, RZ ;  /* 0x000000182014723c */ /* 0x050fe200000018ff */
[----:B------:R-:W-:Y:S02]  /*13f10*/  @P0 IADD3 R2, R150, -0x40, RZ ;  /* 0xffffffc096020810 */ /* 0x000fe40007ffe0ff */
[----:B------:R-:W-:Y:S05]  /*13f20*/  ISETP.GT.AND P0, PT, R210, R219, PT ;  /* 0x000000dbd200720c */ /* 0x000fea0003f04270 */
        /* <DEDUP_REMOVED lines=16> */
[C---:B--2---:R-:W-:Y:S08]  /*14030*/  HMMA.16816.F32 R20, R176.reuse, R180, R20 ;  /* 0x000000b4b014723c */ /* 0x044ff00000001814 */
[C---:B------:R-:W-:Y:S01]  /*14040*/  HMMA.16816.F32 R24, R176.reuse, R182, R24 ;  /* 0x000000b6b018723c */ /* 0x040fe20000001818 */
[----:B------:R-:W1:Y:S07]  /*14050*/  LDSM.16.M88.4 R180, [R201] ;  /* 0x00000000c9b4783b */ /* 0x000e6e0000000200 */
[C---:B------:R-:W-:Y:S08]  /*14060*/  HMMA.16816.F32 R28, R176.reuse, R188, R28 ;  /* 0x000000bcb01c723c */ /* 0x040ff0000000181c */
[----:B------:R-:W-:Y:S01]  /*14070*/  HMMA.16816.F32 R32, R176, R190, R32 ;  /* 0x000000beb020723c */ /* 0x000fe20000001820 */
[----:B------:R-:W2:Y:S05]  /*14080*/  LDSM.16.M88.4 R176, [R14+0x800] ;  /* 0x000800000eb0783b */ /* 0x000eaa0000000200 */
[----:B------:R-:W3:Y:S02]  /*14090*/  LDSM.16.M88.4 R188, [R14+0x1000] ;  /* 0x001000000ebc783b */ /* 0x000ee40000000200 */
        /* <DEDUP_REMOVED lines=120> */
[----:B------:R-:W-:Y:S04]  /*14820*/  DEPBAR.LE SB0, 0x0 ;  /* 0x000080000000791a */ /* 0x000fe80000000000 */
[----:B------:R-:W-:Y:S01]  /*14830*/  BAR.SYNC.DEFER_BLOCKING 0x0 ;  /* 0x0000000000007b1d */ /* 0x000fe20000010000 */
[C---:B-1----:R-:W-:Y:S08]  /*14840*/  HMMA.16816.F32 R8, R180.reuse, R184, R8 ;  /* 0x000000b8b408723c */ /* 0x042ff00000001808 */
[C---:B------:R-:W-:Y:S08]  /*14850*/  HMMA.16816.F32 R16, R180.reuse, R186, R16 ;  /* 0x000000bab410723c */ /* 0x040ff00000001810 */
[C---:B--2---:R-:W-:Y:S08]  /*14860*/  HMMA.16816.F32 R20, R180.reuse, R176, R20 ;  /* 0x000000b0b414723c */ /* 0x044ff00000001814 */
[C---:B------:R-:W-:Y:S08]  /*14870*/  HMMA.16816.F32 R24, R180.reuse, R178, R24 ;  /* 0x000000b2b418723c */ /* 0x040ff00000001818 */
[C---:B---3--:R-:W-:Y:S08]  /*14880*/  HMMA.16816.F32 R28, R180.reuse, R188, R28 ;  /* 0x000000bcb41c723c */ /* 0x048ff0000000181c */
        /* <DEDUP_REMOVED lines=9> */
[--C-:B------:R-:W-:Y:S06]  /*14920*/  IMAD.MOV.U32 R2, RZ, RZ, R3.reuse ;  /* 0x000000ffff027224 */ /* 0x100fec00078e0003 */
[----:B------:R-:W-:Y:S05]  /*14930*/  @P1 IMAD.HI.U32 R4, R3, c[0x0][0x2bc], RZ ;  /* 0x0000af0003041a27 */ /* 0x000fea00078e00ff */
[----:B------:R-:W-:Y:S04]  /*14940*/  @P1 SHF.R.U32.HI R2, RZ, c[0x0][0x2c0], R4 ;  /* 0x0000b000ff021a19 */ /* 0x000fe80000011604 */
[----:B------:R-:W-:Y:S01]  /*14950*/  @!P0 IADD3 R4, P1, R2, R240, RZ ;  /* 0x000000f002048210 */ /* 0x000fe20007f3e0ff */
[----:B------:R-:W-:Y:S04]  /*14960*/  IMAD.MOV R176, RZ, RZ, -R2 ;  /* 0x000000ffffb07224 */ /* 0x000fe800078e0a02 */
[----:B------:R-:W-:Y:S01]  /*14970*/  IMAD R212, R176, c[0x0][0x2b8], R3 ;  /* 0x0000ae00b0d47a24 */ /* 0x000fe200078e0203 */
[----:B------:R-:W-:Y:S02]  /*14980*/  @!P0 LEA.HI.X.SX32 R3, R2, R242, 0x1, P1 ;  /* 0x000000f202038211 */ /* 0x000fe400008f0eff */
[C---:B------:R-:W-:Y:S02]  /*14990*/  @!P0 LEA R2, P1, R4.reuse, c[0x0][0x2a0], 0x2 ;  /* 0x0000a80004028a11 */ /* 0x040fe400078210ff */
[----:B------:R-:W-:Y:S02]  /*149a0*/  IADD3 R176, -R143, 0x30, RZ ;  /* 0x000000308fb07810 */ /* 0x000fe40007ffe1ff */
[----:B------:R-:W-:Y:S05]  /*149b0*/  @!P0 LEA.HI.X R3, R4, c[0x0][0x2a4], R3, 0x2, P1 ;  /* 0x0000a90004038a11 */ /* 0x000fea00008f1403 */
[----:B------:R1:W2:Y:S02]  /*149c0*/  @!P0 LDG.E R211, [R2.64] ;  /* 0x0000000602d38981 */ /* 0x0002a4000c1e1900 */
[----:B-1----:R-:W-:Y:S05]  /*149d0*/  SHF.R.S32.HI R2, RZ, 0x1f, R212 ;  /* 0x0000001fff027819 */ /* 0x002fea00000114d4 */
[----:B------:R-:W-:Y:S02]  /*149e0*/  IMAD R4, R2, c[0x0][0x1e0], RZ ;  /* 0x0000780002047a24 */ /* 0x000fe400078e02ff */
[C---:B------:R-:W-:Y:S04]  /*149f0*/  IMAD.WIDE.U32 R2, R212.reuse, c[0x0][0x1e0], RZ ;  /* 0x00007800d4027a25 */ /* 0x040fe800078e00ff */
        /* <DEDUP_REMOVED lines=9> */
[----:B------:R-:W-:Y:S02]  /*14a90*/  LEA.HI.X R177, R2, c[0x0][0x1cc], R3, 0x1, P0 ;  /* 0x0000730002b17a11 */ /* 0x000fe400000f0c03 */
[----:B------:R-:W-:Y:S01]  /*14aa0*/  ISETP.GE.AND P0, PT, R176, 0x1, PT ;  /* 0x00000001b000780c */ /* 0x000fe20003f06270 */
[----:B------:R-:W-:-:S10]  /*14ab0*/  BRA.DIV ~URZ, `(.L_x_1844) ;  /* 0x000080d27f007947 */ /* 0x000fd4000b800000 */
[----:B------:R1:W2:Y:S02]  /*14ac0*/  SHFL.IDX PT, R4, R177, RZ, 0x181f ;  /* 0x00181fffb1047589 */ /* 0x0002a400000e0000 */
.L_x_1927:
[----:B------:R-:W-:-:S05]  /*14ad0*/  BRA.DIV ~URZ, `(.L_x_1845) ;  /* 0x000081227f007947 */ /* 0x000fca000b800000 */
[----:B------:R3:W4:Y:S02]  /*14ae0*/  SHFL.IDX PT, R2, R180, RZ, 0x181f ;  /* 0x00181fffb4027589 */ /* 0x00072400000e0000 */
.L_x_1928:
[C---:B----4-:R-:W-:Y:S04]  /*14af0*/  @P0 LEA R178, P1, R140.reuse, R2, 0x1 ;  /* 0x000000028cb20211 */ /* 0x050fe800078208ff */
[----:B--2---:R-:W-:Y:S05]  /*14b00*/  @P0 LEA.HI.X R179, R140, R4, R141, 0x1, P1 ;  /* 0x000000048cb30211 */ /* 0x004fea00008f0c8d */
[----:B------:R-:W-:Y:S01]  /*14b10*/  @!PT LDS RZ, [RZ] ;  /* 0x00000000fffff984 */ /* 0x000fe20000000800 */
[----:B------:R-:W-:Y:S01]  /*14b20*/  @!PT LDS RZ, [RZ] ;  /* 0x00000000fffff984 */ /* 0x000fe20000000800 */
[----:B------:R-:W-:Y:S01]  /*14b30*/  @!PT LDS RZ, [RZ] ;  /* 0x00000000fffff984 */ /* 0x000fe20000000800 */
[----:B------:R2:W-:Y:S02]  /*14b40*/  @P0 LDGSTS.E.BYPASS.LTC128B.128 [R203+0xa080], [R178.64], !P5 ;  /* 0x0a080000b2cb0fae */ /* 0x0005e4000e901d46 */
[C---:B--2---:R-:W-:Y:S04]  /*14b50*/  @P0 LEA R178, P1, R206.reuse, R2, 0x1 ;  /* 0x00000002ceb20211 */ /* 0x044fe800078208ff */
[----:B------:R-:W-:Y:S05]  /*14b60*/  @P0 LEA.HI.X R179, R206, R4, R214, 0x1, P1 ;  /* 0x00000004ceb30211 */ /* 0x000fea00008f0cd6 */
[----:B------:R2:W-:Y:S02]  /*14b70*/  @P0 LDGSTS.E.BYPASS.LTC128B.128 [R203+0xb880], [R178.64], !P4 ;  /* 0x0b880000b2cb0fae */ /* 0x0005e4000e101d46 */
[C---:B--2---:R-:W-:Y:S04]  /*14b80*/  @P0 LEA R178, P1, R205.reuse, R2, 0x1 ;  /* 0x00000002cdb20211 */ /* 0x044fe800078208ff */
[----:B------:R-:W-:Y:S02]  /*14b90*/  @P0 LEA.HI.X R179, R205, R4, R216, 0x1, P1 ;  /* 0x00000004cdb30211 */ /* 0x000fe400008f0cd8 */
[C---:B------:R-:W-:Y:S03]  /*14ba0*/  @P0 LEA R2, P1, R204.reuse, R2, 0x1 ;  /* 0x00000002cc020211 */ /* 0x040fe600078208ff */
[----:B------:R2:W-:Y:S01]  /*14bb0*/  @P0 LDGSTS.E.BYPASS.LTC128B.128 [R203+0xd080], [R178.64], !P3 ;  /* 0x0d080000b2cb0fae */ /* 0x0005e2000d901d46 */
[----:B------:R-:W-:Y:S05]  /*14bc0*/  @P0 LEA.HI.X R3, R204, R4, R215, 0x1, P1 ;  /* 0x00000004cc030211 */ /* 0x000fea00008f0cd7 */
[----:B------:R2:W-:Y:S01]  /*14bd0*/  @P0 LDGSTS.E.BYPASS.LTC128B.128 [R203+0xe880], [R2.64], !P2 ;  /* 0x0e88000002cb0fae */ /* 0x0005e2000d101d46 */
[----:B------:R-:W-:Y:S01]  /*14be0*/  ISETP.GE.AND P0, PT, R176, 0x21, PT ;  /* 0x00000021b000780c */ /* 0x000fe20003f06270 */
[----:B------:R-:W-:-:S06]  /*14bf0*/  BRA.DIV ~URZ, `(.L_x_1846) ;  /* 0x000080727f007947 */ /* 0x000fcc000b800000 */
[----:B------:R4:W1:Y:S04]  /*14c00*/  SHFL.IDX PT, R4, R177, 0x1, 0x181f ;  /* 0x00381f00b1047f89 */ /* 0x00086800000e0000 */
[----:B--2---:R4:W2:Y:S02]  /*14c10*/  SHFL.IDX PT, R2, R180, 0x1, 0x181f ;  /* 0x00381f00b4027f89 */ /* 0x0048a400000e0000 */
.L_x_1929:
[C---:B--2---:R-:W-:Y:S04]  /*14c20*/  @P0 LEA R176, P1, R140.reuse, R2, 0x1 ;  /* 0x000000028cb00211 */ /* 0x044fe800078208ff */
[----:B-1--4-:R-:W-:Y:S05]  /*14c30*/  @P0 LEA.HI.X R177, R140, R4, R141, 0x1, P1 ;  /* 0x000000048cb10211 */ /* 0x012fea00008f0c8d */
[----:B------:R-:W-:Y:S01]  /*14c40*/  @!PT LDS RZ, [RZ] ;  /* 0x00000000fffff984 */ /* 0x000fe20000000800 */
[----:B------:R-:W-:Y:S01]  /*14c50*/  @!PT LDS RZ, [RZ] ;  /* 0x00000000fffff984 */ /* 0x000fe20000000800 */
[----:B------:R-:W-:Y:S01]  /*14c60*/  @!PT LDS RZ, [RZ] ;  /* 0x00000000fffff984 */ /* 0x000fe20000000800 */
[----:B------:R1:W-:Y:S02]  /*14c70*/  @P0 LDGSTS.E.BYPASS.LTC128B.128 [R207+0xb080], [R176.64], !P5 ;  /* 0x0b080000b0cf0fae */ /* 0x0003e4000e901d46 */
[C---:B-1----:R-:W-:Y:S04]  /*14c80*/  @P0 LEA R176, P1, R206.reuse, R2, 0x1 ;  /* 0x00000002ceb00211 */ /* 0x042fe800078208ff */
[----:B------:R-:W-:Y:S05]  /*14c90*/  @P0 LEA.HI.X R177, R206, R4, R214, 0x1, P1 ;  /* 0x00000004ceb10211 */ /* 0x000fea00008f0cd6 */
[----:B------:R1:W-:Y:S02]  /*14ca0*/  @P0 LDGSTS.E.BYPASS.LTC128B.128 [R207+0xc880], [R176.64], !P4 ;  /* 0x0c880000b0cf0fae */ /* 0x0003e4000e101d46 */
[C---:B-1----:R-:W-:Y:S04]  /*14cb0*/  @P0 LEA R176, P1, R205.reuse, R2, 0x1 ;  /* 0x00000002cdb00211 */ /* 0x042fe800078208ff */
[----:B------:R-:W-:Y:S02]  /*14cc0*/  @P0 LEA.HI.X R177, R205, R4, R216, 0x1, P1 ;  /* 0x00000004cdb10211 */ /* 0x000fe400008f0cd8 */
[C---:B------:R-:W-:Y:S03]  /*14cd0*/  @P0 LEA R2, P1, R204.reuse, R2, 0x1 ;  /* 0x00000002cc020211 */ /* 0x040fe600078208ff */
[----:B------:R1:W-:Y:S01]  /*14ce0*/  @P0 LDGSTS.E.BYPASS.LTC128B.128 [R207+0xe080], [R176.64], !P3 ;  /* 0x0e080000b0cf0fae */ /* 0x0003e2000d901d46 */
[----:B------:R-:W-:Y:S05]  /*14cf0*/  @P0 LEA.HI.X R3, R204, R4, R215, 0x1, P1 ;  /* 0x00000004cc030211 */ /* 0x000fea00008f0cd7 */
[----:B------:R1:W-:Y:S04]  /*14d00*/  @P0 LDGSTS.E.BYPASS.LTC128B.128 [R207+0xf880], [R2.64], !P2 ;  /* 0x0f88000002cf0fae */ /* 0x0003e8000d101d46 */
.L_x_1843:
[----:B------:R-:W-:Y:S05]  /*14d10*/  BSYNC B0 ;  /* 0x0000000000007941 */ /* 0x000fea0003800000 */
.L_x_1842:
        /* <DEDUP_REMOVED lines=27> */
.L_x_1930:
[----:B-12---:R-:W-:Y:S01]  /*14ed0*/  FMNMX.FTZ R4, R4, R2, !PT ;  /* 0x0000000204047209 */ /* 0x006fe20007810000 */
[----:B------:R-:W-:-:S05]  /*14ee0*/  BRA.DIV ~URZ, `(.L_x_1848) ;  /* 0x00007ea27f007947 */ /* 0x000fca000b800000 */
[----:B------:R-:W1:Y:S02]  /*14ef0*/  SHFL.BFLY PT, R2, R4, 0x1, 0x1f ;  /* 0x0c201f0004027f89 */ /* 0x000e6400000e0000 */
[----:B-1----:R-:W-:Y:S02]  /*14f00*/  FMNMX.FTZ R6, R4, R2, !PT ;  /* 0x0000000204067209 */ /* 0x002fe40007810000 */
[----:B------:R-:W1:Y:S02]  /*14f10*/  SHFL.BFLY PT, R2, R176, 0x2, 0x1f ;  /* 0x0c401f00b0027f89 */ /* 0x000e6400000e0000 */
[----:B-1----:R-:W-:Y:S05]  /*14f20*/  FMNMX.FTZ R4, R176, R2, !PT ;  /* 0x00000002b0047209 */ /* 0x002fea0007810000 */
[----:B------:R1:W2:Y:S02]  /*14f30*/  SHFL.BFLY PT, R2, R4, 0x1, 0x1f ;  /* 0x0c201f0004027f89 */ /* 0x0002a400000e0000 */
.L_x_1931:
[----:B-12---:R-:W-:Y:S01]  /*14f40*/  FMNMX.FTZ R4, R2, R4, !PT ;  /* 0x0000000402047209 */ /* 0x006fe20007810000 */
[C---:B------:R-:W-:Y:S01]  /*14f50*/  FADD.FTZ R2, -R6.reuse, R13 ;  /* 0x0000000d06027221 */ /* 0x040fe20000010100 */
[----:B------:R-:W-:Y:S01]  /*14f60*/  WARPSYNC 0xffffffff ;  /* 0xffffffff00007948 */ /* 0x000fe20003800000 */
[----:B------:R-:W-:Y:S01]  /*14f70*/  FMUL.FTZ R13, R6, c[0x0][0x2d0] ;  /* 0x0000b400060d7a20 */ /* 0x000fe20000410000 */
[----:B------:R-:W-:Y:S01]  /*14f80*/  ISETP.GT.AND P0, PT, R210, R219, PT ;  /* 0x000000dbd200720c */ /* 0x000fe20003f04270 */
        /* <DEDUP_REMOVED lines=14> */
[----:B------:R-:W-:Y:S01]  /*15070*/  FFMA.FTZ R13, R33, c[0x0][0x2d0], -R13 ;  /* 0x0000b400210d7a23 */ /* 0x000fe2000001080d */
[----:B------:R-:W-:Y:S10]  /*15080*/  MUFU.EX2 R16, R176 ;  /* 0x000000b000107308 */ /* 0x000ff40000000800 */
[----:B------:R-:W-:Y:S10]  /*15090*/  MUFU.EX2 R21, R9 ;  /* 0x0000000900157308 */ /* 0x000ff40000000800 */
[----:B------:R2:W4:Y:S10]  /*150a0*/  MUFU.EX2 R20, R8 ;  /* 0x0000000800147308 */ /* 0x0005340000000800 */
[----:B------:R-:W-:Y:S01]  /*150b0*/  MUFU.EX2 R13, R13 ;  /* 0x0000000d000d7308 */ /* 0x000fe20000000800 */
[----:B--2---:R-:W-:Y:S04]  /*150c0*/  FMUL.FTZ R8, R4, c[0x0][0x2d0] ;  /* 0x0000b40004087a20 */ /* 0x004fe80000410000 */
[--C-:B------:R-:W-:Y:S02]  /*150d0*/  FFMA.FTZ R191, R34, c[0x0][0x2d0], -R8.reuse ;  /* 0x0000b40022bf7a23 */ /* 0x100fe40000010808 */
[--C-:B------:R-:W-:Y:S02]  /*150e0*/  FFMA.FTZ R192, R35, c[0x0][0x2d0], -R8.reuse ;  /* 0x0000b40023c07a23 */ /* 0x100fe40000010808 */
[----:B------:R-:W-:Y:S02]  /*150f0*/  FFMA.FTZ R177, R18, c[0x0][0x2d0], -R8 ;  /* 0x0000b40012b17a23 */ /* 0x000fe40000010808 */
[C---:B-1----:R-:W-:Y:S01]  /*15100*/  FFMA.FTZ R2, R3.reuse, R218, R17 ;  /* 0x000000da03027223 */ /* 0x042fe20000010011 */
[----:B----4-:R-:W-:Y:S01]  /*15110*/  F2FP.PACK_AB R178, R20, R21 ;  /* 0x0000001514b2723e */ /* 0x010fe200000000ff */
[C---:B------:R-:W-:Y:S01]  /*15120*/  FMUL.FTZ R32, R3.reuse, R152 ;  /* 0x0000009803207220 */ /* 0x040fe20000410000 */
[C---:B------:R-:W-:Y:S01]  /*15130*/  F2FP.PACK_AB R176, R16.reuse, R17 ;  /* 0x0000001110b0723e */ /* 0x040fe200000000ff */
[----:B------:R-:W-:Y:S02]  /*15140*/  FADD.FTZ R9, R16, R2 ;  /* 0x0000000210097221 */ /* 0x000fe40000010000 */
[----:B------:R-:W-:Y:S02]  /*15150*/  FADD.FTZ R2, -R4, R5 ;  /* 0x0000000504027221 */ /* 0x000fe40000010100 */
[----:B------:R-:W-:Y:S02]  /*15160*/  FMUL.FTZ R33, R3, R153 ;  /* 0x0000009903217220 */ /* 0x000fe40000410000 */
        /* <DEDUP_REMOVED lines=11> */
[----:B---3--:R-:W-:Y:S02]  /*15220*/  FFMA.FTZ R180, R23, c[0x0][0x2d0], -R8 ;  /* 0x0000b40017b47a23 */ /* 0x008fe40000010808 */
[----:B------:R-:W-:Y:S02]  /*15230*/  FMUL.FTZ R8, R3, R172 ;  /* 0x000000ac03087220 */ /* 0x000fe40000410000 */
[----:B------:R-:W-:Y:S02]  /*15240*/  FADD.FTZ R9, R21, R9 ;  /* 0x0000000915097221 */ /* 0x000fe40000010000 */
[C---:B------:R-:W-:Y:S01]  /*15250*/  FMUL.FTZ R21, R3.reuse, R165 ;  /* 0x000000a503157220 */ /* 0x040fe20000410000 */
[----:B------:R2:W3:Y:S01]  /*15260*/  MUFU.EX2 R172, R11 ;  /* 0x0000000b00ac7308 */ /* 0x0004e20000000800 */
[----:B------:R-:W-:Y:S02]  /*15270*/  FADD.FTZ R188, R20, R9 ;  /* 0x0000000914bc7221 */ /* 0x000fe40000010000 */
[C---:B------:R-:W-:Y:S02]  /*15280*/  FMUL.FTZ R9, R3.reuse, R173 ;  /* 0x000000ad03097220 */ /* 0x040fe40000410000 */
[C---:B-1----:R-:W-:Y:S02]  /*15290*/  FMUL.FTZ R34, R2.reuse, R154 ;  /* 0x0000009a02227220 */ /* 0x042fe40000410000 */
[C---:B------:R-:W-:Y:S02]  /*152a0*/  FMUL.FTZ R35, R2.reuse, R155 ;  /* 0x0000009b02237220 */ /* 0x040fe40000410000 */
[----:B------:R-:W1:Y:S01]  /*152b0*/  LDSM.16.MT88.4 R152, [R151] ;  /* 0x000000009798783b */ /* 0x000e620000004200 */
[----:B------:R3:W-:Y:S01]  /*152c0*/  MUFU.EX2 R165, R177 ;  /* 0x000000b100a57308 */ /* 0x0007e20000000800 */
[C---:B------:R-:W-:Y:S02]  /*152d0*/  FMUL.FTZ R10, R2.reuse, R174 ;  /* 0x000000ae020a7220 */ /* 0x040fe40000410000 */
[C---:B------:R-:W-:Y:S02]  /*152e0*/  FMUL.FTZ R16, R3.reuse, R168 ;  /* 0x000000a803107220 */ /* 0x040fe40000410000 */
[C---:B------:R-:W-:Y:S02]  /*152f0*/  FMUL.FTZ R17, R3.reuse, R169 ;  /* 0x000000a903117220 */ /* 0x040fe40000410000 */
[C---:B------:R-:W-:Y:S02]  /*15300*/  FMUL.FTZ R18, R2.reuse, R170 ;  /* 0x000000aa02127220 */ /* 0x040fe40000410000 */
[C---:B------:R-:W-:Y:S01]  /*15310*/  FMUL.FTZ R19, R2.reuse, R171 ;  /* 0x000000ab02137220 */ /* 0x040fe20000410000 */
[----:B------:R-:W4:Y:S01]  /*15320*/  MUFU.EX2 R208, R179 ;  /* 0x000000b300d07308 */ /* 0x000f220000000800 */
[C---:B------:R-:W-:Y:S01]  /*15330*/  FMUL.FTZ R20, R3.reuse, R164 ;  /* 0x000000a403147220 */ /* 0x040fe20000410000 */
[----:B------:R-:W-:Y:S01]  /*15340*/  LDSM.16.MT88.4 R168, [R151+0x1000] ;  /* 0x0010000097a8783b */ /* 0x000fe20000004200 */
[C---:B------:R-:W-:Y:S02]  /*15350*/  FMUL.FTZ R22, R2.reuse, R166 ;  /* 0x000000a602167220 */ /* 0x040fe40000410000 */
[C---:B--2---:R-:W-:Y:S02]  /*15360*/  FMUL.FTZ R11, R2.reuse, R175 ;  /* 0x000000af020b7220 */ /* 0x044fe40000410000 */
[C---:B------:R-:W-:Y:S02]  /*15370*/  FMUL.FTZ R23, R2.reuse, R167 ;  /* 0x000000a702177220 */ /* 0x040fe40000410000 */
[C---:B------:R-:W-:Y:S02]  /*15380*/  FMUL.FTZ R26, R2.reuse, R162 ;  /* 0x000000a2021a7220 */ /* 0x040fe40000410000 */
[----:B------:R-:W-:Y:S02]  /*15390*/  FMUL.FTZ R27, R2, R163 ;  /* 0x000000a3021b7220 */ /* 0x000fe40000410000 */
[C---:B------:R-:W-:Y:S01]  /*153a0*/  FMUL.FTZ R24, R3.reuse, R160 ;  /* 0x000000a003187220 */ /* 0x040fe20000410000 */
[----:B---3--:R-:W-:Y:S01]  /*153b0*/  F2FP.PACK_AB R177, R172, R5 ;  /* 0x00000005acb1723e */ /* 0x008fe200000000ff */
[C---:B------:R-:W-:Y:S01]  /*153c0*/  FMUL.FTZ R25, R3.reuse, R161 ;  /* 0x000000a103197220 */ /* 0x040fe20000410000 */
[----:B------:R-:W-:Y:S01]  /*153d0*/  MUFU.EX2 R160, R184 ;  /* 0x000000b800a07308 */ /* 0x000fe20000000800 */
[C---:B------:R-:W-:Y:S02]  /*153e0*/  FMUL.FTZ R28, R3.reuse, R156 ;  /* 0x0000009c031c7220 */ /* 0x040fe40000410000 */
[C---:B------:R-:W-:Y:S02]  /*153f0*/  FMUL.FTZ R29, R3.reuse, R157 ;  /* 0x0000009d031d7220 */ /* 0x040fe40000410000 */
[C---:B------:R-:W-:Y:S02]  /*15400*/  FMUL.FTZ R30, R2.reuse, R158 ;  /* 0x0000009e021e7220 */ /* 0x040fe40000410000 */
[----:B------:R-:W-:Y:S01]  /*15410*/  FMUL.FTZ R31, R2, R159 ;  /* 0x0000009f021f7220 */ /* 0x000fe20000410000 */
[----:B----4-:R-:W-:Y:S01]  /*15420*/  F2FP.PACK_AB R179, R208, R165 ;  /* 0x000000a5d0b3723e */ /* 0x010fe200000000ff */
[----:B------:R-:W-:Y:S01]  /*15430*/  LDSM.16.MT88.4 R156, [R151+0x800] ;  /* 0x00080000979c783b */ /* 0x000fe20000004200 */
[----:B------:R-:W-:Y:S01]  /*15440*/  MUFU.EX2 R161, R185 ;  /* 0x000000b900a17308 */ /* 0x000fe20000000800 */
[C---:B------:R-:W-:Y:S02]  /*15450*/  FMUL.FTZ R36, R3.reuse, R36 ;  /* 0x0000002403247220 */ /* 0x040fe40000410000 */
[C---:B------:R-:W-:Y:S02]  /*15460*/  FMUL.FTZ R37, R3.reuse, R37 ;  /* 0x0000002503257220 */ /* 0x040fe40000410000 */
[C---:B-1----:R-:W-:Y:S05]  /*15470*/  HMMA.16816.F32 R8, R176.reuse, R152, R8 ;  /* 0x00000098b008723c */ /* 0x042fea0000001808 */
[C---:B------:R-:W-:Y:S01]  /*15480*/  FMUL.FTZ R38, R2.reuse, R38 ;  /* 0x0000002602267220 */ /* 0x040fe20000410000 */
[----:B------:R-:W-:Y:S01]  /*15490*/  MUFU.EX2 R185, R182 ;  /* 0x000000b600b97308 */ /* 0x000fe20000000800 */
[C---:B------:R-:W-:Y:S01]  /*154a0*/  FMUL.FTZ R39, R2.reuse, R39 ;  /* 0x0000002702277220 */ /* 0x040fe20000410000 */
[C---:B------:R-:W-:Y:S01]  /*154b0*/  HMMA.16816.F32 R16, R176.reuse, R154, R16 ;  /* 0x0000009ab010723c */ /* 0x040fe20000001810 */
[----:B------:R-:W1:Y:S03]  /*154c0*/  LDSM.16.MT88.4 R152, [R196] ;  /* 0x00000000c498783b */ /* 0x000e660000004200 */
[C---:B------:R-:W-:Y:S02]  /*154d0*/  FMUL.FTZ R40, R3.reuse, R40 ;  /* 0x0000002803287220 */ /* 0x040fe40000410000 */
[C---:B------:R-:W-:Y:S02]  /*154e0*/  FMUL.FTZ R41, R3.reuse, R41 ;  /* 0x0000002903297220 */ /* 0x040fe40000410000 */
[C---:B------:R-:W-:Y:S01]  /*154f0*/  FMUL.FTZ R42, R2.reuse, R42 ;  /* 0x0000002a022a7220 */ /* 0x040fe20000410000 */
[----:B------:R-:W-:Y:S03]  /*15500*/  MUFU.EX2 R184, R183 ;  /* 0x000000b700b87308 */ /* 0x000fe60000000800 */
        /* <DEDUP_REMOVED lines=16> */
[C---:B------:R-:W-:Y:S01]  /*15610*/  FMUL.FTZ R57, R3.reuse, R57 ;  /* 0x0000003903397220 */ /* 0x040fe20000410000 */
[C---:B-1----:R-:W-:Y:S03]  /*15620*/  HMMA.16816.F32 R20, R176.reuse, R152, R20 ;  /* 0x00000098b014723c */ /* 0x042fe60000001814 */
[C---:B------:R-:W-:Y:S02]  /*15630*/  FMUL.FTZ R58, R2.reuse, R58 ;  /* 0x0000003a023a7220 */ /* 0x040fe40000410000 */
[C---:B------:R-:W-:Y:S02]  /*15640*/  FMUL.FTZ R59, R2.reuse, R59 ;  /* 0x0000003b023b7220 */ /* 0x040fe40000410000 */
[C---:B------:R-:W-:Y:S01]  /*15650*/  FMUL.FTZ R60, R3.reuse, R60 ;  /* 0x0000003c033c7220 */ /* 0x040fe20000410000 */
[C---:B------:R-:W-:Y:S01]  /*15660*/  HMMA.16816.F32 R24, R176.reuse, R154, R24 ;  /* 0x0000009ab018723c */ /* 0x040fe20000001818 */
[----:B------:R-:W1:Y:S03]  /*15670*/  LDSM.16.MT88.4 R152, [R198] ;  /* 0x00000000c698783b */ /* 0x000e660000004200 */
        /* <DEDUP_REMOVED lines=47> */
[----:B------:R-:W1:Y:S03]  /*15970*/  LDSM.16.MT88.4 R152, [R151+0x1800] ;  /* 0x001800009798783b */ /* 0x000e660000004200 */
        /* <DEDUP_REMOVED lines=32> */
[C---:B------:R-:W-:Y:S02]  /*15b80*/  FFMA.FTZ R164, R2.reuse, R217, R5 ;  /* 0x000000d902a47223 */ /* 0x040fe40000010005 */
[----:B------:R-:W2:Y:S01]  /*15b90*/  MUFU.EX2 R5, R187 ;  /* 0x000000bb00057308 */ /* 0x000ea20000000800 */
        /* <DEDUP_REMOVED lines=8> */
[----:B------:R-:W-:Y:S01]  /*15c20*/  FMUL.FTZ R139, R2, R139 ;  /* 0x0000008b028b7220 */ /* 0x000fe20000410000 */
[C---:B-1----:R-:W-:Y:S04]  /*15c30*/  HMMA.16816.F32 R52, R176.reuse, R152, R52 ;  /* 0x00000098b034723c */ /* 0x042fe80000001834 */
[----:B------:R-:W-:Y:S01]  /*15c40*/  MUFU.EX2 R187, R181 ;  /* 0x000000b500bb7308 */ /* 0x000fe20000000800 */
[----:B--2---:R-:W-:Y:S03]  /*15c50*/  FADD.FTZ R2, R5, R188 ;  /* 0x000000bc05027221 */ /* 0x004fe60000010000 */
[C---:B------:R-:W-:Y:S01]  /*15c60*/  HMMA.16816.F32 R56, R176.reuse, R154, R56 ;  /* 0x0000009ab038723c */ /* 0x040fe20000001838 */
[----:B------:R-:W1:Y:S05]  /*15c70*/  LDSM.16.MT88.4 R152, [R198+0x1800] ;  /* 0x00180000c698783b */ /* 0x000e6a0000004200 */
[----:B------:R-:W2:Y:S01]  /*15c80*/  MUFU.EX2 R186, R180 ;  /* 0x000000b400ba7308 */ /* 0x000ea20000000800 */
[----:B---3--:R-:W-:Y:S05]  /*15c90*/  FADD.FTZ R2, R3, R2 ;  /* 0x0000000203027221 */ /* 0x008fea0000010000 */
[----:B------:R-:W-:Y:S04]  /*15ca0*/  FADD.FTZ R2, R161, R2 ;  /* 0x00000002a1027221 */ /* 0x000fe80000010000 */
[----:B------:R-:W-:Y:S01]  /*15cb0*/  MUFU.EX2 R180, R191 ;  /* 0x000000bf00b47308 */ /* 0x000fe20000000800 */
[----:B------:R-:W-:Y:S09]  /*15cc0*/  FADD.FTZ R2, R160, R2 ;  /* 0x00000002a0027221 */ /* 0x000ff20000010000 */
[----:B------:R-:W3:Y:S01]  /*15cd0*/  MUFU.EX2 R181, R192 ;  /* 0x000000c000b57308 */ /* 0x000ee20000000800 */
        /* <DEDUP_REMOVED lines=31> */
[----:B--2---:R-:W-:Y:S03]  /*15ed0*/  F2FP.PACK_AB R153, R186, R187 ;  /* 0x000000bbba99723e */ /* 0x004fe600000000ff */
[----:B------:R-:W-:Y:S02]  /*15ee0*/  F2FP.PACK_AB R154, R160, R161 ;  /* 0x000000a1a09a723e */ /* 0x000fe400000000ff */
[----:B------:R-:W2:Y:S02]  /*15ef0*/  LDSM.16.MT88.4 R160, [R196+0x800] ;  /* 0x00080000c4a0783b */ /* 0x000ea40000004200 */
[----:B------:R-:W4:Y:S01]  /*15f00*/  MUFU.EX2 R3, R194 ;  /* 0x000000c200037308 */ /* 0x000f220000000800 */
[----:B------:R-:W-:Y:S02]  /*15f10*/  F2FP.PACK_AB R155, R184, R185 ;  /* 0x000000b9b89b723e */ /* 0x000fe400000000ff */
[----:B------:R-:W-:Y:S02]  /*15f20*/  F2FP.PACK_AB R177, R183, R182 ;  /* 0x000000b6b7b1723e */ /* 0x000fe400000000ff */
[----:B---3--:R-:W-:Y:S03]  /*15f30*/  F2FP.PACK_AB R179, R181, R180 ;  /* 0x000000b4b5b3723e */ /* 0x008fe600000000ff */
[C---:B------:R-:W-:Y:S05]  /*15f40*/  HMMA.16816.F32 R8, R152.reuse, R156, R8 ;  /* 0x0000009c9808723c */ /* 0x040fea0000001808 */
[----:B-1----:R-:W-:Y:S03]  /*15f50*/  FADD.FTZ R2, R5, R2 ;  /* 0x0000000205027221 */ /* 0x002fe60000010000 */
[C---:B------:R-:W-:Y:S01]  /*15f60*/  HMMA.16816.F32 R16, R152.reuse, R158, R16 ;  /* 0x0000009e9810723c */ /* 0x040fe20000001810 */
[----:B------:R-:W1:Y:S03]  /*15f70*/  LDSM.16.MT88.4 R156, [R198+0x800] ;  /* 0x00080000c69c783b */ /* 0x000e660000004200 */
[C---:B----4-:R-:W-:Y:S01]  /*15f80*/  F2FP.PACK_AB R176, R3.reuse, R5 ;  /* 0x0000000503b0723e */ /* 0x050fe200000000ff */
[----:B------:R-:W-:Y:S02]  /*15f90*/  FADD.FTZ R2, R3, R2 ;  /* 0x0000000203027221 */ /* 0x000fe40000010000 */
[----:B------:R-:W-:Y:S01]  /*15fa0*/  FADD.FTZ R3, R172, R164 ;  /* 0x000000a4ac037221 */ /* 0x000fe20000010000 */
[----:B------:R-:W-:Y:S01]  /*15fb0*/  MOV R5, R4 ;  /* 0x0000000400057202 */ /* 0x000fe20000000f00 */
        /* <DEDUP_REMOVED lines=39> */
[C---:B-1----:R-:W-:Y:S01]  /*16230*/  HMMA.16816.F32 R124, R152.reuse, R156, R124 ;  /* 0x0000009c987c723c */ /* 0x042fe2000000187c */
[----:B------:R-:W1:Y:S07]  /*16240*/  MUFU.EX2 R156, R193 ;  /* 0x000000c1009c7308 */ /* 0x000e6e0000000800 */
[C---:B------:R-:W-:Y:S04]  /*16250*/  HMMA.16816.F32 R128, R152.reuse, R158, R128 ;  /* 0x0000009e9880723c */ /* 0x040fe80000001880 */
[C---:B-1----:R-:W-:Y:S01]  /*16260*/  F2FP.PACK_AB R178, R13.reuse, R156 ;  /* 0x0000009c0db2723e */ /* 0x042fe200000000ff */
[----:B------:R-:W-:Y:S03]  /*16270*/  FADD.FTZ R2, R156, R2 ;  /* 0x000000029c027221 */ /* 0x000fe60000010000 */
[C---:B--2---:R-:W-:Y:S04]  /*16280*/  HMMA.16816.F32 R132, R152.reuse, R160, R132 ;  /* 0x000000a09884723c */ /* 0x044fe80000001884 */
[----:B------:R-:W-:Y:S02]  /*16290*/  FADD.FTZ R218, R13, R2 ;  /* 0x000000020dda7221 */ /* 0x000fe40000010000 */
[----:B------:R-:W-:Y:S02]  /*162a0*/  FADD.FTZ R2, R165, R3 ;  /* 0x00000003a5027221 */ /* 0x000fe40000010000 */
[----:B------:R-:W-:Y:S01]  /*162b0*/  HMMA.16816.F32 R136, R152, R162, R136 ;  /* 0x000000a29888723c */ /* 0x000fe20000001888 */
[----:B------:R-:W1:Y:S03]  /*162c0*/  LDSM.16.MT88.4 R160, [R196+0x1000] ;  /* 0x00100000c4a0783b */ /* 0x000e660000004200 */
[----:B------:R-:W-:Y:S04]  /*162d0*/  FADD.FTZ R2, R208, R2 ;  /* 0x00000002d0027221 */ /* 0x000fe80000010000 */
        /* <DEDUP_REMOVED lines=8> */
[----:B------:R-:W-:Y:S04]  /*16360*/  FADD.FTZ R2, R184, R2 ;  /* 0x00000002b8027221 */ /* 0x000fe80000010000 */
[----:B------:R-:W-:Y:S04]  /*16370*/  FADD.FTZ R2, R182, R2 ;  /* 0x00000002b6027221 */ /* 0x000fe80000010000 */
[----:B------:R-:W-:Y:S04]  /*16380*/  FADD.FTZ R2, R183, R2 ;  /* 0x00000002b7027221 */ /* 0x000fe80000010000 */
[----:B------:R-:W-:Y:S01]  /*16390*/  FADD.FTZ R3, R180, R2 ;  /* 0x00000002b4037221 */ /* 0x000fe20000010000 */
[C---:B-1----:R-:W-:Y:S01]  /*163a0*/  HMMA.16816.F32 R164, R176.reuse, R160, R20 ;  /* 0x000000a0b0a4723c */ /* 0x042fe20000001814 */
[----:B------:R-:W1:Y:S02]  /*163b0*/  LDSM.16.MT88.4 R20, [R196+0x2800] ;  /* 0x00280000c414783b */ /* 0x000e640000004200 */
[----:B------:R-:W-:Y:S01]  /*163c0*/  IADD3 R2, R210, -0x1, RZ ;  /* 0xffffffffd2027810 */ /* 0x000fe20007ffe0ff */
[----:B------:R-:W-:Y:S03]  /*163d0*/  FADD.FTZ R217, R181, R3 ;  /* 0x00000003b5d97221 */ /* 0x000fe60000010000 */
[----:B------:R-:W-:Y:S01]  /*163e0*/  MOV R210, R2 ;  /* 0x0000000200d27202 */ /* 0x000fe20000000f00 */
        /* <DEDUP_REMOVED lines=41> */
.L_x_1837:
[----:B------:R-:W-:Y:S05]  /*16680*/  BRA.DIV ~URZ, `(.L_x_1850) ;  /* 0x000067e27f007947 */ /* 0x000fea000b800000 */
[----:B------:R-:W1:Y:S02]  /*16690*/  SHFL.BFLY PT, R2, R218, 0x2, 0x1f ;  /* 0x0c401f00da027f89 */ /* 0x000e6400000e0000 */
[----:B-1----:R-:W-:-:S05]  /*166a0*/  FADD.FTZ R2, R2, R218 ;  /* 0x000000da02027221 */ /* 0x002fca0000010000 */
[----:B------:R-:W1:Y:S02]  /*166b0*/  SHFL.BFLY PT, R3, R2, 0x1, 0x1f ;  /* 0x0c201f0002037f89 */ /* 0x000e6400000e0000 */
[----:B-1----:R-:W-:Y:S02]  /*166c0*/  FADD.FTZ R8, R2, R3 ;  /* 0x0000000302087221 */ /* 0x002fe40000010000 */
[----:B------:R-:W1:Y:S02]  /*166d0*/  SHFL.BFLY PT, R2, R217, 0x2, 0x1f ;  /* 0x0c401f00d9027f89 */ /* 0x000e6400000e0000 */
[----:B-1----:R-:W-:-:S05]  /*166e0*/  FADD.FTZ R4, R2, R217 ;  /* 0x000000d902047221 */ /* 0x002fca0000010000 */
[----:B------:R1:W2:Y:S02]  /*166f0*/  SHFL.BFLY PT, R2, R4, 0x1, 0x1f ;  /* 0x0c201f0004027f89 */ /* 0x0002a400000e0000 */
.L_x_1932:
[----:B------:R-:W-:Y:S01]  /*16700*/  FSETP.NE.FTZ.AND P0, PT, R8, RZ, PT ;  /* 0x000000ff0800720b */ /* 0x000fe20003f15000 */
[----:B-12---:R-:W-:Y:S01]  /*16710*/  FADD.FTZ R4, R2, R4 ;  /* 0x0000000402047221 */ /* 0x006fe20000010000 */
[----:B------:R-:W-:Y:S02]  /*16720*/  MOV R3, RZ ;  /* 0x000000ff00037202 */ /* 0x000fe40000000f00 */
[----:B------:R-:W-:Y:S02]  /*16730*/  MOV R21, 0xff800000 ;  /* 0xff80000000157802 */ /* 0x000fe40000000f00 */
[----:B------:R-:W-:-:S07]  /*16740*/  MOV R20, 0xff800000 ;  /* 0xff80000000147802 */ /* 0x000fce0000000f00 */
[----:B------:R-:W1:Y:S01]  /*16750*/  @P0 MUFU.LG2 R2, R8 ;  /* 0x0000000800020308 */ /* 0x000e620000000c00 */
[----:B------:R-:W-:-:S07]  /*16760*/  @P0 MOV R9, 0x3f317218 ;  /* 0x3f31721800090802 */ /* 0x000fce0000000f00 */
[----:B------:R1:W2:Y:S02]  /*16770*/  @P0 MUFU.RCP R3, R8 ;  /* 0x0000000800030308 */ /* 0x0002a40000001000 */
[----:B-1----:R-:W-:Y:S02]  /*16780*/  @P0 FMUL.FTZ R8, R2, 0.69314718246459960938 ;  /* 0x3f31721802080820 */ /* 0x002fe40000410000 */
[----:B------:R-:W-:Y:S02]  /*16790*/  @P0 FMUL.FTZ R2, R9, c[0x0][0x2d0] ;  /* 0x0000b40009020a20 */ /* 0x000fe40000410000 */
[C---:B--2---:R-:W-:Y:S02]  /*167a0*/  FMUL.FTZ R34, R3.reuse, R152 ;  /* 0x0000009803227220 */ /* 0x044fe40000410000 */
        /* <DEDUP_REMOVED lines=9> */
[----:B------:R-:W1:Y:S01]  /*16840*/  @P0 MUFU.RCP R2, R4 ;  /* 0x0000000400020308 */ /* 0x000e620000001000 */
[----:B------:R-:W-:Y:S01]  /*16850*/  @P0 MOV R6, 0x3f317218 ;  /* 0x3f31721800060802 */ /* 0x000fe20000000f00 */
[----:B------:R-:W-:-:S02]  /*16860*/  FMUL.FTZ R33, R3, R157 ;  /* 0x0000009d03217220 */ /* 0x000fc40000410000 */
[C---:B------:R-:W-:Y:S02]  /*16870*/  FMUL.FTZ R112, R3.reuse, R116 ;  /* 0x0000007403707220 */ /* 0x040fe40000410000 */
[C---:B------:R-:W-:Y:S02]  /*16880*/  FMUL.FTZ R113, R3.reuse, R117 ;  /* 0x0000007503717220 */ /* 0x040fe40000410000 */
[----:B------:R-:W2:Y:S01]  /*16890*/  @P0 MUFU.LG2 R4, R4 ;  /* 0x0000000400040308 */ /* 0x000ea20000000c00 */
[C---:B------:R-:W-:Y:S02]  /*168a0*/  FMUL.FTZ R22, R3.reuse, R136 ;  /* 0x0000008803167220 */ /* 0x040fe40000410000 */
[C---:B------:R-:W-:Y:S02]  /*168b0*/  FMUL.FTZ R23, R3.reuse, R137 ;  /* 0x0000008903177220 */ /* 0x040fe40000410000 */
[C---:B------:R-:W-:Y:S02]  /*168c0*/  FMUL.FTZ R116, R3.reuse, R120 ;  /* 0x0000007803747220 */ /* 0x040fe40000410000 */
[----:B------:R-:W-:-:S02]  /*168d0*/  FMUL.FTZ R117, R3, R121 ;  /* 0x0000007903757220 */ /* 0x000fc40000410000 */
[C---:B------:R-:W-:Y:S02]  /*168e0*/  FMUL.FTZ R156, R3.reuse, R128 ;  /* 0x00000080039c7220 */ /* 0x040fe40000410000 */
[C---:B------:R-:W-:Y:S02]  /*168f0*/  FMUL.FTZ R157, R3.reuse, R129 ;  /* 0x00000081039d7220 */ /* 0x040fe40000410000 */
[C---:B-1----:R-:W-:Y:S02]  /*16900*/  FMUL.FTZ R136, R2.reuse, R154 ;  /* 0x0000009a02887220 */ /* 0x042fe40000410000 */
[----:B------:R-:W-:Y:S02]  /*16910*/  FMUL.FTZ R137, R2, R155 ;  /* 0x0000009b02897220 */ /* 0x000fe40000410000 */
[C---:B------:R-:W-:Y:S02]  /*16920*/  FMUL.FTZ R120, R3.reuse, R132 ;  /* 0x0000008403787220 */ /* 0x040fe40000410000 */
[----:B------:R-:W-:-:S02]  /*16930*/  FMUL.FTZ R121, R3, R133 ;  /* 0x0000008503797220 */ /* 0x000fc40000410000 */
[C---:B------:R-:W-:Y:S02]  /*16940*/  FMUL.FTZ R128, R2.reuse, R162 ;  /* 0x000000a202807220 */ /* 0x040fe40000410000 */
        /* <DEDUP_REMOVED lines=11> */
[----:B--2---:R-:W-:Y:S02]  /*16a00*/  @P0 FMUL.FTZ R4, R4, 0.69314718246459960938 ;  /* 0x3f31721804040820 */ /* 0x004fe40000410000 */
        /* <DEDUP_REMOVED lines=99> */
.L_x_1758:
[----:B------:R1:W5:Y:S04]  /*17040*/  LDL R5, [R1] ;  /* 0x0000000001057983 */ /* 0x0003680000100800 */
[----:B------:R-:W2:Y:S01]  /*17050*/  S2R R3, SR_TID.X ;  /* 0x0000000000037919 */ /* 0x000ea20000002100 */
[----:B------:R-:W-:Y:S01]  /*17060*/  BSSY B0, `(.L_x_1851) ;  /* 0x0000011000007945 */ /* 0x000fe20003800000 */
[----:B--2---:R-:W-:-:S13]  /*17070*/  LOP3.LUT P0, RZ, R3, 0xff, RZ, 0xc0, !PT ;  /* 0x000000ff03ff7812 */ /* 0x004fda000780c0ff */
[----:B------:R-:W-:Y:S05]  /*17080*/  @P0 BRA `(.L_x_1852) ;  /* 0x000000e000000947 */ /* 0x000fea0003800000 */
[----:B-1----:R-:W1:Y:S01]  /*17090*/  S2R R3, SR_LANEID ;  /* 0x0000000000037919 */ /* 0x002e620000000000 */
[----:B------:R-:W-:Y:S01]  /*170a0*/  VOTEU.ANY UR4, UPT, PT ;  /* 0x0000000000047886 */ /* 0x000fe200038e0100 */
[----:B------:R-:W-:Y:S01]  /*170b0*/  IMAD.MOV.U32 R8, RZ, RZ, c[0x0][0x560] ;  /* 0x00015800ff087624 */ /* 0x000fe200078e00ff */
[----:B----4-:R-:W1:Y:S01]  /*170c0*/  FLO.U32 R4, UR4 ;  /* 0x0000000400047d00 */ /* 0x010e6200080e0000 */
[----:B------:R-:W-:Y:S01]  /*170d0*/  IMAD.MOV.U32 R9, RZ, RZ, c[0x0][0x564] ;  /* 0x00015900ff097624 */ /* 0x000fe200078e00ff */
[----:B-1----:R-:W-:-:S06]  /*170e0*/  ISETP.EQ.U32.AND P0, PT, R4, R3, PT ;  /* 0x000000030400720c */ /* 0x002fcc0003f02070 */
[----:B------:R-:W1:Y:S07]  /*170f0*/  POPC R3, UR4 ;  /* 0x0000000400037d09 */ /* 0x000e6e0008000000 */
[----:B-1----:R-:W2:Y:S04]  /*17100*/  @P0 ATOMG.E.ADD.STRONG.GPU PT, R3, [R8.64], R3 ;  /* 0x00000003080309a8 */ /* 0x002ea800081ee1c6 */
[----:B--2---:R1:W2:Y:S04]  /*17110*/  SHFL.IDX PT, R4, R3, R4, 0x1f ;  /* 0x00001f0403047589 */ /* 0x0042a800000e0000 */
[----:B-1----:R-:W1:Y:S02]  /*17120*/  S2R R3, SR_LTMASK ;  /* 0x0000000000037919 */ /* 0x002e640000003900 */
[----:B-1----:R-:W-:-:S06]  /*17130*/  LOP3.LUT R3, R3, UR4, RZ, 0xc0, !PT ;  /* 0x0000000403037c12 */ /* 0x002fcc000f8ec0ff */
[----:B------:R-:W2:Y:S02]  /*17140*/  POPC R3, R3 ;  /* 0x0000000300037309 */ /* 0x000ea40000000000 */
[----:B--2--5:R-:W-:-:S05]  /*17150*/  IADD3 R5, R4, c[0x0][0xc], R3 ;  /* 0x0000030004057a10 */ /* 0x024fca0007ffe003 */
[----:B------:R1:W-:Y:S02]  /*17160*/  STL [R1], R5 ;  /* 0x0000000501007387 */ /* 0x0003e40000100800 */
.L_x_1852:
[----:B-1----:R-:W-:Y:S05]  /*17170*/  BSYNC B0 ;  /* 0x0000000000007941 */ /* 0x002fea0003800000 */
.L_x_1851:
[----:B------:R-:W-:Y:S01]  /*17180*/  PRMT R2, R2, 0x9910, RZ ;  /* 0x0000991002027816 */ /* 0x000fe200000000ff */
[----:B------:R-:W-:Y:S01]  /*17190*/  BSSY B1, `(.L_x_1853) ;  /* 0x0000412000017945 */ /* 0x000fe20003800000 */
[----:B-----5:R-:W-:Y:S02]  /*171a0*/  IMAD.MOV.U32 R114, RZ, RZ, R5 ;  /* 0x000000ffff727224 */ /* 0x020fe400078e0005 */
[----:B------:R-:W-:-:S13]  /*171b0*/  ISETP.NE.AND P0, PT, R2, RZ, PT ;  /* 0x000000ff0200720c */ /* 0x000fda0003f05270 */
[----:B------:R-:W-:Y:S05]  /*171c0*/  @!P0 BRA `(.L_x_1854) ;  /* 0x000033a000008947 */ /* 0x000fea0003800000 */
[----:B------:R-:W2:Y:S04]  /*171d0*/  LDL R8, [R1+0x1c] ;  /* 0x00001c0001087983 */ /* 0x000ea80000100800 */
[----:B---3--:R-:W3:Y:S04]  /*171e0*/  LDL R13, [R1+0x20] ;  /* 0x00002000010d7983 */ /* 0x008ee80000100800 */
[----:B----4-:R-:W4:Y:S04]  /*171f0*/  LDL R11, [R1+0x28] ;  /* 0x00002800010b7983 */ /* 0x010f280000100800 */
        /* <DEDUP_REMOVED lines=9> */
[----:B--2---:R1:W-:Y:S04]  /*17290*/  STS [R8+0x80], R3 ;  /* 0x0000800308007388 */ /* 0x0043e80000000800 */
[----:B------:R2:W-:Y:S01]  /*172a0*/  STS [R8+0x480], R2 ;  /* 0x0004800208007388 */ /* 0x0005e20000000800 */
[----:B-1----:R-:W-:Y:S02]  /*172b0*/  F2FP.PACK_AB R3, R27, R26 ;  /* 0x0000001a1b03723e */ /* 0x002fe400000000ff */
[----:B--2---:R-:W-:-:S03]  /*172c0*/  F2FP.PACK_AB R2, R165, R164 ;  /* 0x000000a4a502723e */ /* 0x004fc600000000ff */
[----:B---3--:R1:W-:Y:S04]  /*172d0*/  STS [R13], R3 ;  /* 0x000000030d007388 */ /* 0x0083e80000000800 */
[----:B------:R2:W-:Y:S01]  /*172e0*/  STS [R13+0x400], R2 ;  /* 0x000400020d007388 */ /* 0x0005e20000000800 */
[----:B-1----:R-:W-:Y:S02]  /*172f0*/  F2FP.PACK_AB R3, R29, R28 ;  /* 0x0000001c1d03723e */ /* 0x002fe400000000ff */
[----:B--2---:R-:W-:-:S03]  /*17300*/  F2FP.PACK_AB R2, R133, R132 ;  /* 0x000000848502723e */ /* 0x004fc600000000ff */
[----:B----4-:R1:W-:Y:S04]  /*17310*/  STS [R11+0x80], R3 ;  /* 0x000080030b007388 */ /* 0x0103e80000000800 */
        /* <DEDUP_REMOVED lines=121> */
[----:B------:R-:W-:Y:S04]  /*17ab0*/  STS [R4+0xc000], R3 ;  /* 0x00c0000304007388 */ /* 0x000fe80000000800 */
[----:B------:R1:W-:Y:S04]  /*17ac0*/  STS [R4+0xc400], R2 ;  /* 0x00c4000204007388 */ /* 0x0003e80000000800 */
[----:B------:R-:W-:Y:S01]  /*17ad0*/  BAR.SYNC.DEFER_BLOCKING 0x1, 0x100 ;  /* 0x0044000000007b1d */ /* 0x000fe20000010000 */
[----:B------:R-:W-:Y:S02]  /*17ae0*/  ISETP.NE.AND.EX P2, PT, RZ, c[0x0][0x504], PT, P2 ;  /* 0x00014100ff007a0c */ /* 0x000fe40003f45320 */
[----:B-1----:R-:W-:-:S04]  /*17af0*/  @P1 IADD3 R2, P0, R252, c[0x0][0x508], RZ ;  /* 0x00014200fc021a10 */ /* 0x002fc80007f1e0ff */
[----:B--2---:R-:W-:Y:S02]  /*17b00*/  @P1 IADD3.X R3, R8, c[0x0][0x50c], RZ, P0, !PT ;  /* 0x0001430008031a10 */ /* 0x004fe400007fe4ff */
[----:B------:R-:W-:-:S03]  /*17b10*/  IADD3 R4, P0, R252, c[0x0][0x500], RZ ;  /* 0x00014000fc047a10 */ /* 0x000fc60007f1e0ff */
[----:B------:R1:W5:Y:S01]  /*17b20*/  @P1 LDG.E R16, [R2.64] ;  /* 0x0000000602101981 */ /* 0x000362000c1e1900 */
[----:B------:R-:W-:Y:S01]  /*17b30*/  IADD3.X R5, R8, c[0x0][0x504], RZ, P0, !PT ;  /* 0x0001410008057a10 */ /* 0x000fe200007fe4ff */
[----:B-1----:R-:W-:-:S06]  /*17b40*/  IMAD.MOV.U32 R3, RZ, RZ, RZ ;  /* 0x000000ffff037224 */ /* 0x002fcc00078e00ff */
[----:B------:R1:W5:Y:S01]  /*17b50*/  @P2 LDG.E R3, [R4.64] ;  /* 0x0000000604032981 */ /* 0x000362000c1e1900 */
[----:B----4-:R-:W-:-:S04]  /*17b60*/  ISETP.NE.AND P0, PT, R6, RZ, PT ;  /* 0x000000ff0600720c */ /* 0x010fc80003f05270 */
[----:B------:R-:W-:Y:S01]  /*17b70*/  SEL R2, R6, c[0x0][0x3d4], P0 ;  /* 0x0000f50006027a07 */ /* 0x000fe20000000000 */
[----:B------:R-:W-:Y:S05]  /*17b80*/  @P1 BRA `(.L_x_1855) ;  /* 0x0000004000001947 */ /* 0x000fea0003800000 */
[----:B-1----:R-:W-:Y:S05]  /*17b90*/  @!P2 BRA `(.L_x_1855) ;  /* 0x000000300000a947 */ /* 0x002fea0003800000 */
[----:B-----5:R1:W2:Y:S04]  /*17ba0*/  LDG.E R16, [R4.64] ;  /* 0x0000000604107981 */ /* 0x0202a8000c1e1900 */
[----:B-1----:R-:W2:Y:S02]  /*17bb0*/  LDG.E R4, [R4.64+0x4] ;  /* 0x0000040604047981 */ /* 0x002ea4000c1e1900 */
[----:B--2---:R-:W-:Y:S02]  /*17bc0*/  IADD3 R16, -R16, R4, RZ ;  /* 0x0000000410107210 */ /* 0x004fe40007ffe1ff */
.L_x_1855:
        /* <DEDUP_REMOVED lines=19> */
[----:B------:R-:W-:-:S04]  /*17d00*/  IMAD.WIDE.U32 R10, R14, R5, RZ ;  /* 0x000000050e0a7225 */ /* 0x000fc800078e00ff */
[C---:B------:R-:W-:Y:S02]  /*17d10*/  IMAD R6, R8.reuse, R6, R4 ;  /* 0x0000000608067224 */ /* 0x040fe400078e0204 */
[----:B------:R-:W-:-:S04]  /*17d20*/  IMAD.WIDE.U32 R8, R8, R2, RZ ;  /* 0x0000000208087225 */ /* 0x000fc800078e00ff */
[----:B------:R-:W-:Y:S01]  /*17d30*/  IMAD R4, R15, R5, RZ ;  /* 0x000000050f047224 */ /* 0x000fe200078e02ff */
[----:B------:R-:W-:Y:S01]  /*17d40*/  IADD3 R15, P1, P0, R8, R10, R3 ;  /* 0x0000000a080f7210 */ /* 0x000fe2000783e003 */
[----:B------:R-:W-:Y:S01]  /*17d50*/  IMAD.IADD R6, R9, 0x1, R6 ;  /* 0x0000000109067824 */ /* 0x000fe200078e0206 */
[----:B------:R-:W-:Y:S01]  /*17d60*/  SEL R8, R119, RZ, P2 ;  /* 0x000000ff77087207 */ /* 0x000fe20001000000 */
[----:B------:R-:W-:Y:S02]  /*17d70*/  IMAD.IADD R10, R11, 0x1, R4 ;  /* 0x000000010b0a7824 */ /* 0x000fe400078e0204 */
[----:B------:R-:W-:Y:S02]  /*17d80*/  IMAD.MOV.U32 R4, RZ, RZ, c[0x0][0x4e8] ;  /* 0x00013a00ff047624 */ /* 0x000fe400078e00ff */
[----:B------:R-:W-:Y:S01]  /*17d90*/  IMAD R11, R19, R8, RZ ;  /* 0x00000008130b7224 */ /* 0x000fe200078e02ff */
[----:B------:R-:W-:Y:S01]  /*17da0*/  IADD3.X R14, R6, R10, R13, P1, P0 ;  /* 0x0000000a060e7210 */ /* 0x000fe20000fe040d */
[----:B------:R-:W-:Y:S01]  /*17db0*/  IMAD.WIDE.U32 R8, R18, R8, RZ ;  /* 0x0000000812087225 */ /* 0x000fe200078e00ff */
[----:B------:R-:W-:Y:S01]  /*17dc0*/  ISETP.NE.AND P3, PT, R4, 0x1, PT ;  /* 0x000000010400780c */ /* 0x000fe20003f65270 */
[----:B------:R-:W2:Y:S02]  /*17dd0*/  LDL R18, [R1+0x188] ;  /* 0x0001880001127983 */ /* 0x000ea40000100800 */
[----:B------:R-:W-:-:S04]  /*17de0*/  IMAD R6, R115, 0x80, R118 ;  /* 0x0000008073067824 */ /* 0x000fc800078e0276 */
[----:B------:R-:W-:-:S06]  /*17df0*/  IMAD.MOV.U32 R4, RZ, RZ, R6 ;  /* 0x000000ffff047224 */ /* 0x000fcc00078e0006 */
[----:B------:R-:W-:-:S05]  /*17e00*/  @P3 IMAD.HI.U32 R10, R6, c[0x0][0x4ec], RZ ;  /* 0x00013b00060a3a27 */ /* 0x000fca00078e00ff */
[----:B------:R-:W-:Y:S01]  /*17e10*/  @P3 SHF.R.U32.HI R4, RZ, c[0x0][0x4f0], R10 ;  /* 0x00013c00ff043a19 */ /* 0x000fe2000001160a */
[----:B------:R-:W-:-:S03]  /*17e20*/  IMAD.IADD R11, R9, 0x1, R11 ;  /* 0x00000001090b7824 */ /* 0x000fc600078e020b */
[----:B------:R-:W-:Y:S02]  /*17e30*/  IADD3 R8, P1, P0, R4, R15, R8 ;  /* 0x0000000f04087210 */ /* 0x000fe4000783e008 */
[----:B------:R-:W-:-:S04]  /*17e40*/  SHF.R.S32.HI R9, RZ, 0x1f, R4 ;  /* 0x0000001fff097819 */ /* 0x000fc80000011404 */
[----:B------:R-:W-:Y:S02]  /*17e50*/  IADD3.X R9, R9, R14, R11, P1, P0 ;  /* 0x0000000e09097210 */ /* 0x000fe40000fe040b */
[----:B------:R-:W1:Y:S01]  /*17e60*/  LDC.64 R10, c[0x0][R17+0x160] ;  /* 0x00005800110a7b82 */ /* 0x000e620000000a00 */
[----:B------:R-:W3:Y:S01]  /*17e70*/  S2R R119, SR_TID.X ;  /* 0x0000000000777919 */ /* 0x000ee20000002100 */
[----:B------:R-:W-:-:S04]  /*17e80*/  IMAD.MOV R4, RZ, RZ, -R4 ;  /* 0x000000ffff047224 */ /* 0x000fc800078e0a04 */
[----:B------:R-:W-:-:S05]  /*17e90*/  IMAD R4, R4, c[0x0][0x4e8], R6 ;  /* 0x00013a0004047a24 */ /* 0x000fca00078e0206 */
[----:B------:R-:W-:Y:S02]  /*17ea0*/  SHF.R.S32.HI R14, RZ, 0x1f, R4 ;  /* 0x0000001fff0e7819 */ /* 0x000fe40000011404 */
[----:B---3--:R-:W-:-:S04]  /*17eb0*/  SHF.R.S32.HI R118, RZ, 0x1f, R119 ;  /* 0x0000001fff767819 */ /* 0x008fc80000011477 */
[----:B------:R-:W-:Y:S01]  /*17ec0*/  LEA.HI R118, R118, R119, RZ, 0x5 ;  /* 0x0000007776767211 */ /* 0x000fe200078f28ff */
        /* <DEDUP_REMOVED lines=8> */
[----:B------:R-:W-:Y:S02]  /*17f50*/  LEA R10, P0, R8, R10, 0x2 ;  /* 0x0000000a080a7211 */ /* 0x000fe400078010ff */
        /* <DEDUP_REMOVED lines=9> */
[----:B--2---:R-:W-:-:S05]  /*17ff0*/  IMAD R8, R115, 0x80, R18 ;  /* 0x0000008073087824 */ /* 0x004fca00078e0212 */
        /* <DEDUP_REMOVED lines=10> */
[----:B------:R-:W-:Y:S01]  /*180a0*/  LEA R6, R115, R0, 0x7 ;  /* 0x0000000073067211 */ /* 0x000fe200078e38ff */
[C---:B------:R-:W-:Y:S01]  /*180b0*/  IMAD.WIDE.U32 R8, R3.reuse, c[0x0][0x3a0], RZ ;  /* 0x0000e80003087a25 */ /* 0x040fe200078e00ff */
[----:B-1----:R-:W-:Y:S01]  /*180c0*/  SHF.R.S32.HI R10, RZ, 0x1f, R2 ;  /* 0x0000001fff0a7819 */ /* 0x002fe20000011402 */
[----:B------:R1:W2:Y:S02]  /*180d0*/  LDS.128 R32, [R203+0x80] ;  /* 0x00008000cb207984 */ /* 0x0002a40000000c00 */
[----:B------:R-:W-:-:S02]  /*180e0*/  IMAD R3, R3, c[0x0][0x3a4], R13 ;  /* 0x0000e90003037a24 */ /* 0x000fc400078e020d */
[----:B------:R-:W-:Y:S01]  /*180f0*/  @P3 IMAD.HI.U32 R11, R6, c[0x0][0x4ec], RZ ;  /* 0x00013b00060b3a27 */ /* 0x000fe200078e00ff */
[----:B------:R1:W3:Y:S02]  /*18100*/  LDS.128 R48, [R203+0x1080] ;  /* 0x00108000cb307984 */ /* 0x0002e40000000c00 */
[----:B------:R-:W-:Y:S01]  /*18110*/  IADD3 R9, R9, R3, RZ ;  /* 0x0000000309097210 */ /* 0x000fe20007ffe0ff */
[----:B------:R-:W-:Y:S01]  /*18120*/  IMAD R10, R10, c[0x0][0x3f0], RZ ;  /* 0x0000fc000a0a7a24 */ /* 0x000fe200078e02ff */
[----:B------:R1:W4:Y:S01]  /*18130*/  LDS.128 R64, [R203+0x2080] ;  /* 0x00208000cb407984 */ /* 0x0003220000000c00 */
[----:B------:R-:W-:Y:S02]  /*18140*/  MOV R3, R6 ;  /* 0x0000000600037202 */ /* 0x000fe40000000f00 */
[----:B------:R-:W-:Y:S01]  /*18150*/  IMAD.WIDE.U32 R8, R5, c[0x0][0x3e8], R8 ;  /* 0x0000fa0005087a25 */ /* 0x000fe200078e0008 */
[----:B------:R1:W1:Y:S01]  /*18160*/  LDS.128 R80, [R203+0x3080] ;  /* 0x00308000cb507984 */ /* 0x0002620000000c00 */
[----:B------:R-:W-:-:S02]  /*18170*/  @P3 SHF.R.U32.HI R3, RZ, c[0x0][0x4f0], R11 ;  /* 0x00013c00ff033a19 */ /* 0x000fc4000001160b */
[----:B------:R-:W-:Y:S01]  /*18180*/  IMAD R9, R5, c[0x0][0x3ec], R9 ;  /* 0x0000fb0005097a24 */ /* 0x000fe200078e0209 */
[----:B------:R1:W1:Y:S01]  /*18190*/  LDS.128 R28, [R203+0x4080] ;  /* 0x00408000cb1c7984 */ /* 0x0002620000000c00 */
[C---:B------:R-:W-:Y:S01]  /*181a0*/  IMAD R10, R2.reuse, c[0x0][0x3f4], R10 ;  /* 0x0000fd00020a7a24 */ /* 0x040fe200078e020a */
[----:B------:R-:W-:Y:S01]  /*181b0*/  SHF.R.S32.HI R5, RZ, 0x1f, R3 ;  /* 0x0000001fff057819 */ /* 0x000fe20000011403 */
[----:B------:R-:W-:Y:S01]  /*181c0*/  IMAD.WIDE.U32 R8, R2, c[0x0][0x3f0], R8 ;  /* 0x0000fc0002087a25 */ /* 0x000fe200078e0008 */
[----:B------:R1:W1:Y:S01]  /*181d0*/  LDS.128 R44, [R203+0x5080] ;  /* 0x00508000cb2c7984 */ /* 0x0002620000000c00 */
[----:B------:R-:W-:-:S03]  /*181e0*/  IADD3 R2, -R3, RZ, RZ ;  /* 0x000000ff03027210 */ /* 0x000fc60007ffe1ff */
        /* <DEDUP_REMOVED lines=9> */
[----:B------:R1:W1:Y:S02]  /*18280*/  LDS.128 R40, [R203+0x9080] ;  /* 0x00908000cb287984 */ /* 0x0002640000000c00 */
[----:B------:R-:W-:Y:S01]  /*18290*/  IADD3 R3, R3, R10, RZ ;  /* 0x0000000a03037210 */ /* 0x000fe20007ffe0ff */
[----:B------:R-:W-:Y:S01]  /*182a0*/  IMAD R6, R6, c[0x0][0x3d8], RZ ;  /* 0x0000f60006067a24 */ /* 0x000fe200078e02ff */
[----:B------:R1:W1:Y:S03]  /*182b0*/  LDS.128 R56, [R203+0xa080] ;  /* 0x00a08000cb387984 */ /* 0x0002660000000c00 */
[C---:B------:R-:W-:Y:S01]  /*182c0*/  IMAD.WIDE.U32 R2, R5.reuse, c[0x0][0x3d8], R2 ;  /* 0x0000f60005027a25 */ /* 0x040fe200078e0002 */
[----:B------:R1:W1:Y:S03]  /*182d0*/  LDS.128 R72, [R203+0xb080] ;  /* 0x00b08000cb487984 */ /* 0x0002660000000c00 */
[----:B------:R-:W-:Y:S01]  /*182e0*/  IMAD R5, R5, c[0x0][0x3dc], R6 ;  /* 0x0000f70005057a24 */ /* 0x000fe200078e0206 */
[----:B------:R1:W1:Y:S01]  /*182f0*/  LDS.128 R20, [R203+0xc080] ;  /* 0x00c08000cb147984 */ /* 0x0002620000000c00 */
[----:B------:R-:W-:-:S02]  /*18300*/  LEA R16, P0, R2, c[0x0][0x380], 0x1 ;  /* 0x0000e00002107a11 */ /* 0x000fc400078008ff */
[----:B------:R-:W-:Y:S01]  /*18310*/  LEA R6, R115, R143, 0x7 ;  /* 0x0000008f73067211 */ /* 0x000fe200078e38ff */
[----:B------:R1:W1:Y:S01]  /*18320*/  LDS.128 R36, [R203+0xd080] ;  /* 0x00d08000cb247984 */ /* 0x0002620000000c00 */
[----:B------:R-:W-:-:S03]  /*18330*/  IADD3 R3, R3, R5, RZ ;  /* 0x0000000503037210 */ /* 0x000fc60007ffe0ff */
[----:B------:R1:W1:Y:S01]  /*18340*/  LDS.128 R52, [R203+0xe080] ;  /* 0x00e08000cb347984 */ /* 0x0002620000000c00 */
[----:B------:R-:W-:-:S03]  /*18350*/  LEA.HI.X R13, R2, c[0x0][0x384], R3, 0x1, P0 ;  /* 0x0000e100020d7a11 */ /* 0x000fc600000f0c03 */
[----:B------:R1:W1:Y:S01]  /*18360*/  LDS.128 R68, [R203+0xf080] ;  /* 0x00f08000cb447984 */ /* 0x0002620000000c00 */
[----:B------:R-:W-:Y:S05]  /*18370*/  BRA.DIV ~URZ, `(.L_x_1857) ;  /* 0x00004c227f007947 */ /* 0x000fea000b800000 */
[----:B--234-:R2:W3:Y:S02]  /*18380*/  SHFL.IDX PT, R5, R13, RZ, 0x181f ;  /* 0x00181fff0d057589 */ /* 0x01c4e400000e0000 */
.L_x_1933:
[----:B------:R-:W-:Y:S05]  /*18390*/  BRA.DIV ~URZ, `(.L_x_1858) ;  /* 0x00004c727f007947 */ /* 0x000fea000b800000 */
[----:B------:R4:W2:Y:S02]  /*183a0*/  SHFL.IDX PT, R2, R16, RZ, 0x181f ;  /* 0x00181fff10027589 */ /* 0x0008a400000e0000 */
.L_x_1934:
        /* <DEDUP_REMOVED lines=9> */
[CC--:B------:R-:W-:Y:S02]  /*18440*/  @!P1 LEA R8, P5, R205.reuse, R2.reuse, 0x1 ;  /* 0x00000002cd089211 */ /* 0x0c0fe400078a08ff */
[-C--:B---3--:R-:W-:Y:S02]  /*18450*/  @!P3 LEA.HI.X R15, R140, R5.reuse, R141, 0x1, P4 ;  /* 0x000000058c0fb211 */ /* 0x088fe400020f0c8d */
        /* <DEDUP_REMOVED lines=8> */
.L_x_1860:
[----:B------:R-:W-:Y:S05]  /*184e0*/  BSYNC B0 ;  /* 0x0000000000007941 */ /* 0x000fea0003800000 */
.L_x_1859:
[----:B------:R-:W-:Y:S05]  /*184f0*/  BRA.DIV ~URZ, `(.L_x_1861) ;  /* 0x00004b827f007947 */ /* 0x000fea000b800000 */
[----:B---3--:R3:W4:Y:S04]  /*18500*/  SHFL.IDX PT, R5, R13, 0x1, 0x181f ;  /* 0x00381f000d057f89 */ /* 0x00872800000e0000 */
[----:B--2---:R3:W2:Y:S02]  /*18510*/  SHFL.IDX PT, R2, R16, 0x1, 0x181f ;  /* 0x00381f0010027f89 */ /* 0x0046a400000e0000 */
.L_x_1935:
        /* <DEDUP_REMOVED lines=11> */
[-C--:B----4-:R-:W-:Y:S02]  /*185d0*/  @!P3 LEA.HI.X R15, R140, R5.reuse, R141, 0x1, P4 ;  /* 0x000000058c0fb211 */ /* 0x090fe400020f0c8d */
        /* <DEDUP_REMOVED lines=8> */
.L_x_1863:
[----:B------:R-:W-:Y:S05]  /*18660*/  BSYNC B0 ;  /* 0x0000000000007941 */ /* 0x000fea0003800000 */
.L_x_1862:
[----:B------:R-:W-:Y:S05]  /*18670*/  BRA.DIV ~URZ, `(.L_x_1864) ;  /* 0x00004ad27f007947 */ /* 0x000fea000b800000 */
[----:B----4-:R4:W3:Y:S02]  /*18680*/  SHFL.IDX PT, R5, R13, 0x2, 0x181f ;  /* 0x00581f000d057f89 */ /* 0x0108e400000e0000 */
.L_x_1936:
[----:B------:R-:W-:Y:S05]  /*18690*/  BRA.DIV ~URZ, `(.L_x_1865) ;  /* 0x00004b227f007947 */ /* 0x000fea000b800000 */
[----:B--2---:R2:W4:Y:S02]  /*186a0*/  SHFL.IDX PT, R2, R16, 0x2, 0x181f ;  /* 0x00581f0010027f89 */ /* 0x00452400000e0000 */
.L_x_1937:
        /* <DEDUP_REMOVED lines=20> */
.L_x_1867:
[----:B------:R-:W-:Y:S05]  /*187f0*/  BSYNC B0 ;  /* 0x0000000000007941 */ /* 0x000fea0003800000 */
.L_x_1866:
[----:B------:R-:W-:Y:S05]  /*18800*/  BRA.DIV ~URZ, `(.L_x_1868) ;  /* 0x00004a227f007947 */ /* 0x000fea000b800000 */
[----:B---3--:R3:W2:Y:S04]  /*18810*/  SHFL.IDX PT, R5, R13, 0x3, 0x181f ;  /* 0x00781f000d057f89 */ /* 0x0086a800000e0000 */
[----:B----4-:R3:W4:Y:S02]  /*18820*/  SHFL.IDX PT, R2, R16, 0x3, 0x181f ;  /* 0x00781f0010027f89 */ /* 0x01072400000e0000 */
.L_x_1938:
        /* <DEDUP_REMOVED lines=17> */
[----:B------:R-:W-:-:S04]  /*18940*/  LEA R2, P0, R204, R2, 0x1 ;  /* 0x00000002cc027211 */ /* 0x000fc800078008ff */
[----:B------:R-:W-:-:S05]  /*18950*/  LEA.HI.X R3, R204, R5, R215, 0x1, P0 ;  /* 0x00000005cc037211 */ /* 0x000fca00000f0cd7 */
[----:B------:R2:W-:Y:S01]  /*18960*/  ST.E.128 [R2.64], R68 ;  /* 0x0000004402007985 */ /* 0x0005e2000c101d06 */
[----:B------:R-:W-:Y:S05]  /*18970*/  BRA `(.L_x_1869) ;  /* 0x0000293000007947 */ /* 0x000fea0003800000 */
.L_x_1856:
[----:B-1----:R-:W2:Y:S01]  /*18980*/  LDL.LU R10, [R1+0x40] ;  /* 0x00004000010a7983 */ /* 0x002ea20000300800 */
[----:B------:R-:W-:Y:S02]  /*18990*/  IMAD R13, R13, c[0x0][0x408], RZ ;  /* 0x000102000d0d7a24 */ /* 0x000fe400078e02ff */
[----:B------:R-:W-:-:S04]  /*189a0*/  IMAD.WIDE.U32 R8, R3, c[0x0][0x408], RZ ;  /* 0x0001020003087a25 */ /* 0x000fc800078e00ff */
        /* <DEDUP_REMOVED lines=8> */
[----:B------:R-:W-:-:S05]  /*18a30*/  IMAD R2, R2, c[0x0][0x444], R3 ;  /* 0x0001110002027a24 */ /* 0x000fca00078e0203 */
[----:B------:R-:W-:Y:S02]  /*18a40*/  IADD3 R3, R5, R2, RZ ;  /* 0x0000000205037210 */ /* 0x000fe40007ffe0ff */
[----:B------:R-:W-:-:S05]  /*18a50*/  MOV R2, R4 ;  /* 0x0000000400027202 */ /* 0x000fca0000000f00 */
[----:B--2---:R-:W-:-:S04]  /*18a60*/  IMAD.WIDE.U32 R2, R10, c[0x0][0x448], R2 ;  /* 0x000112000a027a25 */ /* 0x004fc800078e0002 */
[----:B------:R-:W-:Y:S01]  /*18a70*/  IMAD R5, R10, c[0x0][0x44c], R3 ;  /* 0x000113000a057a24 */ /* 0x000fe200078e0203 */
[----:B------:R-:W-:Y:S01]  /*18a80*/  MOV R4, R2 ;  /* 0x0000000200047202 */ /* 0x000fe20000000f00 */
[----:B------:R-:W-:Y:S01]  /*18a90*/  @P3 IMAD.HI.U32 R3, R6, c[0x0][0x4ec], RZ ;  /* 0x00013b0006033a27 */ /* 0x000fe200078e00ff */
[----:B------:R-:W-:-:S04]  /*18aa0*/  MOV R2, R6 ;  /* 0x0000000600027202 */ /* 0x000fc80000000f00 */
[----:B------:R-:W-:-:S04]  /*18ab0*/  @P3 SHF.R.U32.HI R2, RZ, c[0x0][0x4f0], R3 ;  /* 0x00013c00ff023a19 */ /* 0x000fc80000011603 */
[C---:B------:R-:W-:Y:S01]  /*18ac0*/  IADD3 R3, -R2.reuse, RZ, RZ ;  /* 0x000000ff02037210 */ /* 0x040fe20007ffe1ff */
[----:B------:R-:W-:-:S04]  /*18ad0*/  IMAD.WIDE.U32 R4, R2, c[0x0][0x430], R4 ;  /* 0x00010c0002047a25 */ /* 0x000fc800078e0004 */
[----:B------:R-:W-:Y:S01]  /*18ae0*/  IMAD R6, R3, c[0x0][0x4e8], R6 ;  /* 0x00013a0003067a24 */ /* 0x000fe200078e0206 */
[----:B------:R-:W-:-:S05]  /*18af0*/  SHF.R.S32.HI R3, RZ, 0x1f, R2 ;  /* 0x0000001fff037819 */ /* 0x000fca0000011402 */
[----:B------:R-:W-:-:S04]  /*18b00*/  IMAD R3, R3, c[0x0][0x430], RZ ;  /* 0x00010c0003037a24 */ /* 0x000fc800078e02ff */
[----:B------:R-:W-:-:S05]  /*18b10*/  IMAD R2, R2, c[0x0][0x434], R3 ;  /* 0x00010d0002027a24 */ /* 0x000fca00078e0203 */
[----:B------:R-:W-:Y:S02]  /*18b20*/  IADD3 R3, R5, R2, RZ ;  /* 0x0000000205037210 */ /* 0x000fe40007ffe0ff */
[----:B------:R-:W-:Y:S02]  /*18b30*/  MOV R2, R4 ;  /* 0x0000000400027202 */ /* 0x000fe40000000f00 */
        /* <DEDUP_REMOVED lines=9> */
.L_x_1939:
[----:B------:R-:W-:Y:S05]  /*18bd0*/  BRA.DIV ~URZ, `(.L_x_1871) ;  /* 0x000047927f007947 */ /* 0x000fea000b800000 */
[----:B------:R3:W4:Y:S02]  /*18be0*/  SHFL.IDX PT, R2, R5, RZ, 0x1c1f ;  /* 0x001c1fff05027589 */ /* 0x00072400000e0000 */
.L_x_1940:
[----:B------:R-:W-:Y:S01]  /*18bf0*/  BSSY B0, `(.L_x_1872) ;  /* 0x00000c1000007945 */ /* 0x000fe20003800000 */
[----:B------:R-:W-:Y:S05]  /*18c00*/  @P0 BRA `(.L_x_1873) ;  /* 0x00000bf000000947 */ /* 0x000fea0003800000 */
[----:B------:R-:W5:Y:S04]  /*18c10*/  LDL R8, [R1+0x4c] ;  /* 0x00004c0001087983 */ /* 0x000f680000100800 */
[----:B---3--:R-:W3:Y:S04]  /*18c20*/  LDL R14, [R1+0xc0] ;  /* 0x0000c000010e7983 */ /* 0x008ee80000100800 */
[----:B----4-:R-:W4:Y:S04]  /*18c30*/  LDL R20, [R1+0x158] ;  /* 0x0001580001147983 */ /* 0x010f280000100800 */
[----:B--2---:R-:W2:Y:S04]  /*18c40*/  LDL R17, [R1+0xbc] ;  /* 0x0000bc0001117983 */ /* 0x004ea80000100800 */
[----:B------:R-:W2:Y:S04]  /*18c50*/  LDL R21, [R1+0xb8] ;  /* 0x0000b80001157983 */ /* 0x000ea80000100800 */
        /* <DEDUP_REMOVED lines=8> */
[----:B-----5:R-:W-:-:S13]  /*18ce0*/  ISETP.GE.AND P0, PT, R8, c[0x0][0x3c8], PT ;  /* 0x0000f20008007a0c */ /* 0x020fda0003f06270 */
[----:B------:R-:W-:-:S04]  /*18cf0*/  @!P0 IMAD.MOV.U32 R3, RZ, RZ, R4 ;  /* 0x000000ffff038224 */ /* 0x000fc800078e0004 */
[----:B------:R-:W-:Y:S01]  /*18d00*/  @!P0 IMAD.WIDE R8, R8, 0x4, R2 ;  /* 0x0000000408088825 */ /* 0x000fe200078e0202 */
[----:B--2---:R-:W-:Y:S01]  /*18d10*/  ISETP.GE.AND P2, PT, R21, c[0x0][0x3c8], PT ;  /* 0x0000f20015007a0c */ /* 0x004fe20003f46270 */
[----:B------:R-:W2:Y:S04]  /*18d20*/  LDL R3, [R1+0xa4] ;  /* 0x0000a40001037983 */ /* 0x000ea80000100800 */
[----:B------:R5:W-:Y:S01]  /*18d30*/  @!P0 ST.E.64 [R8.64], R24 ;  /* 0x0000001808008985 */ /* 0x000be2000c101b06 */
[----:B---3--:R-:W-:-:S13]  /*18d40*/  ISETP.GE.AND P0, PT, R14, c[0x0][0x3c8], PT ;  /* 0x0000f2000e007a0c */ /* 0x008fda0003f06270 */
[C---:B-----5:R-:W-:Y:S01]  /*18d50*/  @!P0 LEA R8, P1, R14.reuse, R2, 0x2 ;  /* 0x000000020e088211 */ /* 0x060fe200078210ff */
[----:B------:R-:W3:Y:S03]  /*18d60*/  LDL R25, [R1+0x140] ;  /* 0x0001400001197983 */ /* 0x000ee60000100800 */
[----:B----4-:R-:W-:Y:S01]  /*18d70*/  @!P0 LEA.HI.X R9, R14, R4, R20, 0x2, P1 ;  /* 0x000000040e098211 */ /* 0x010fe200008f1414 */
[----:B------:R-:W4:Y:S04]  /*18d80*/  LDL R24, [R1+0x94] ;  /* 0x0000940001187983 */ /* 0x000f280000100800 */
[----:B------:R-:W5:Y:S04]  /*18d90*/  LDL R14, [R1+0x144] ;  /* 0x00014400010e7983 */ /* 0x000f680000100800 */
[----:B------:R1:W-:Y:S01]  /*18da0*/  @!P0 ST.E.64 [R8.64], R26 ;  /* 0x0000001a08008985 */ /* 0x0003e2000c101b06 */
[----:B------:R-:W-:-:S03]  /*18db0*/  ISETP.GE.AND P0, PT, R17, c[0x0][0x3c8], PT ;  /* 0x0000f20011007a0c */ /* 0x000fc60003f06270 */
[----:B------:R-:W2:Y:S10]  /*18dc0*/  LDL R20, [R1+0xac] ;  /* 0x0000ac0001147983 */ /* 0x000eb40000100800 */
[C---:B-1----:R-:W-:Y:S01]  /*18dd0*/  @!P0 LEA R8, P1, R17.reuse, R2, 0x2 ;  /* 0x0000000211088211 */ /* 0x042fe200078210ff */
[----:B------:R-:W3:Y:S03]  /*18de0*/  LDL R26, [R1+0x8c] ;  /* 0x00008c00011a7983 */ /* 0x000ee60000100800 */
[----:B------:R-:W-:Y:S01]  /*18df0*/  @!P0 LEA.HI.X R9, R17, R4, R118, 0x2, P1 ;  /* 0x0000000411098211 */ /* 0x000fe200008f1476 */
[----:B------:R-:W3:Y:S01]  /*18e00*/  LDL R27, [R1+0x11c] ;  /* 0x00011c00011b7983 */ /* 0x000ee20000100800 */
[----:B------:R-:W-:-:S03]  /*18e10*/  ISETP.GE.AND P1, PT, R10, c[0x0][0x3c8], PT ;  /* 0x0000f2000a007a0c */ /* 0x000fc60003f26270 */
[----:B------:R-:W4:Y:S04]  /*18e20*/  LDL R17, [R1+0xa8] ;  /* 0x0000a80001117983 */ /* 0x000f280000100800 */
[----:B------:R1:W-:Y:S02]  /*18e30*/  @!P0 ST.E.64 [R8.64], R28 ;  /* 0x0000001c08008985 */ /* 0x0003e4000c101b06 */
[C---:B-1----:R-:W-:Y:S02]  /*18e40*/  @!P2 LEA R8, P0, R21.reuse, R2, 0x2 ;  /* 0x000000021508a211 */ /* 0x042fe400078010ff */
[----:B------:R-:W4:Y:S02]  /*18e50*/  LDL R29, [R1+0x9c] ;  /* 0x00009c00011d7983 */ /* 0x000f240000100800 */
[----:B------:R-:W-:-:S02]  /*18e60*/  @!P2 LEA.HI.X R9, R21, R4, R115, 0x2, P0 ;  /* 0x000000041509a211 */ /* 0x000fc400000f1473 */
[----:B------:R-:W4:Y:S04]  /*18e70*/  LDL R28, [R1+0x124] ;  /* 0x00012400011c7983 */ /* 0x000f280000100800 */
[----:B------:R-:W4:Y:S04]  /*18e80*/  LDL R21, [R1+0x13c] ;  /* 0x00013c0001157983 */ /* 0x000f280000100800 */
[----:B------:R1:W-:Y:S02]  /*18e90*/  @!P2 ST.E.64 [R8.64], R30 ;  /* 0x0000001e0800a985 */ /* 0x0003e4000c101b06 */
[----:B-1----:R-:W-:-:S02]  /*18ea0*/  @!P1 LEA R8, P0, R10, R2, 0x2 ;  /* 0x000000020a089211 */ /* 0x002fc400078010ff */
[----:B------:R-:W4:Y:S02]  /*18eb0*/  LDL R30, [R1+0x12c] ;  /* 0x00012c00011e7983 */ /* 0x000f240000100800 */
[----:B------:R-:W-:Y:S02]  /*18ec0*/  @!P1 LEA.HI.X R9, R10, R4, R19, 0x2, P0 ;  /* 0x000000040a099211 */ /* 0x000fe400000f1413 */
[----:B------:R-:W4:Y:S04]  /*18ed0*/  LDL R31, [R1+0x6c] ;  /* 0x00006c00011f7983 */ /* 0x000f280000100800 */
[----:B------:R-:W4:Y:S01]  /*18ee0*/  LDL R19, [R1+0x138] ;  /* 0x0001380001137983 */ /* 0x000f220000100800 */
[----:B------:R-:W-:-:S03]  /*18ef0*/  ISETP.GE.AND P2, PT, R13, c[0x0][0x3c8], PT ;  /* 0x0000f2000d007a0c */ /* 0x000fc60003f46270 */
[----:B------:R1:W-:Y:S01]  /*18f00*/  @!P1 ST.E.64 [R8.64], R32 ;  /* 0x0000002008009985 */ /* 0x0003e2000c101b06 */
[----:B------:R-:W-:-:S03]  /*18f10*/  ISETP.GE.AND P1, PT, R11, c[0x0][0x3c8], PT ;  /* 0x0000f2000b007a0c */ /* 0x000fc60003f26270 */
[----:B------:R-:W4:Y:S06]  /*18f20*/  LDL R10, [R1+0xa0] ;  /* 0x0000a000010a7983 */ /* 0x000f2c0000100800 */
[C---:B-1----:R-:W-:Y:S01]  /*18f30*/  @!P2 LEA R8, P0, R13.reuse, R2, 0x2 ;  /* 0x000000020d08a211 */ /* 0x042fe200078010ff */
[----:B------:R-:W4:Y:S03]  /*18f40*/  LDL R33, [R1+0x74] ;  /* 0x0000740001217983 */ /* 0x000f260000100800 */
[----:B------:R-:W-:Y:S01]  /*18f50*/  @!P2 LEA.HI.X R9, R13, R4, R15, 0x2, P0 ;  /* 0x000000040d09a211 */ /* 0x000fe200000f140f */
[----:B------:R-:W4:Y:S04]  /*18f60*/  LDL R32, [R1+0xfc] ;  /* 0x0000fc0001207983 */ /* 0x000f280000100800 */
[----:B------:R-:W4:Y:S04]  /*18f70*/  LDL R15, [R1+0x134] ;  /* 0x00013400010f7983 */ /* 0x000f280000100800 */
[----:B------:R1:W-:Y:S01]  /*18f80*/  @!P2 ST.E.64 [R8.64], R34 ;  /* 0x000000220800a985 */ /* 0x0003e2000c101b06 */
[----:B------:R-:W-:-:S03]  /*18f90*/  ISETP.GE.AND P2, PT, R18, c[0x0][0x3c8], PT ;  /* 0x0000f20012007a0c */ /* 0x000fc60003f46270 */
[----:B------:R-:W4:Y:S01]  /*18fa0*/  LDL R13, [R1+0x98] ;  /* 0x00009800010d7983 */ /* 0x000f220000100800 */
[----:B-1----:R-:W-:-:S03]  /*18fb0*/  @!P1 LEA R8, P0, R11, R2, 0x2 ;  /* 0x000000020b089211 */ /* 0x002fc600078010ff */
[----:B------:R-:W4:Y:S01]  /*18fc0*/  LDL R34, [R1+0x104] ;  /* 0x0001040001227983 */ /* 0x000f220000100800 */
[----:B-----5:R-:W-:-:S03]  /*18fd0*/  @!P1 LEA.HI.X R9, R11, R4, R14, 0x2, P0 ;  /* 0x000000040b099211 */ /* 0x020fc600000f140e */
[----:B------:R-:W5:Y:S04]  /*18fe0*/  LDL R11, [R1+0x130] ;  /* 0x00013000010b7983 */ /* 0x000f680000100800 */
[----:B------:R1:W-:Y:S01]  /*18ff0*/  @!P1 ST.E.64 [R8.64], R36 ;  /* 0x0000002408009985 */ /* 0x0003e2000c101b06 */
[----:B--2---:R-:W-:-:S03]  /*19000*/  ISETP.GE.AND P1, PT, R20, c[0x0][0x3c8], PT ;  /* 0x0000f20014007a0c */ /* 0x004fc60003f26270 */
[----:B------:R-:W2:Y:S01]  /*19010*/  LDL R14, [R1+0x90] ;  /* 0x00009000010e7983 */ /* 0x000ea20000100800 */
[----:B-1----:R-:W-:-:S04]  /*19020*/  @!P2 LEA R8, P0, R18, R2, 0x2 ;  /* 0x000000021208a211 */ /* 0x002fc800078010ff */
[----:B---3--:R-:W-:Y:S02]  /*19030*/  @!P2 LEA.HI.X R9, R18, R4, R25, 0x2, P0 ;  /* 0x000000041209a211 */ /* 0x008fe400000f1419 */
[----:B------:R-:W3:Y:S04]  /*19040*/  LDL R18, [R1+0x128] ;  /* 0x0001280001127983 */ /* 0x000ee80000100800 */
[----:B------:R1:W-:Y:S01]  /*19050*/  @!P2 ST.E.64 [R8.64], R40 ;  /* 0x000000280800a985 */ /* 0x0003e2000c101b06 */
[----:B----4-:R-:W-:-:S03]  /*19060*/  ISETP.GE.AND P2, PT, R17, c[0x0][0x3c8], PT ;  /* 0x0000f20011007a0c */ /* 0x010fc60003f46270 */
[----:B------:R-:W4:Y:S01]  /*19070*/  LDL R25, [R1+0x118] ;  /* 0x0001180001197983 */ /* 0x000f220000100800 */
[----:B-1----:R-:W-:-:S04]  /*19080*/  @!P1 LEA R8, P0, R20, R2, 0x2 ;  /* 0x0000000214089211 */ /* 0x002fc800078010ff */
[----:B------:R-:W-:Y:S02]  /*19090*/  @!P1 LEA.HI.X R9, R20, R4, R21, 0x2, P0 ;  /* 0x0000000414099211 */ /* 0x000fe400000f1415 */
[----:B------:R-:W4:Y:S04]  /*190a0*/  LDL R21, [R1+0x88] ;  /* 0x0000880001157983 */ /* 0x000f280000100800 */
[----:B------:R1:W-:Y:S01]  /*190b0*/  @!P1 ST.E.64 [R8.64], R44 ;  /* 0x0000002c08009985 */ /* 0x0003e2000c101b06 */
[----:B------:R-:W-:Y:S02]  /*190c0*/  ISETP.GE.AND P3, PT, R29, c[0x0][0x3c8], PT ;  /* 0x0000f2001d007a0c */ /* 0x000fe40003f66270 */
[----:B------:R-:W-:Y:S01]  /*190d0*/  ISETP.GE.AND P4, PT, R24, c[0x0][0x3c8], PT ;  /* 0x0000f20018007a0c */ /* 0x000fe20003f86270 */
[----:B------:R-:W4:Y:S01]  /*190e0*/  LDL R20, [R1+0x7c] ;  /* 0x00007c0001147983 */ /* 0x000f220000100800 */
[----:B-1----:R-:W-:-:S04]  /*190f0*/  @!P2 LEA R8, P0, R17, R2, 0x2 ;  /* 0x000000021108a211 */ /* 0x002fc800078010ff */
[----:B------:R-:W-:Y:S02]  /*19100*/  @!P2 LEA.HI.X R9, R17, R4, R19, 0x2, P0 ;  /* 0x000000041109a211 */ /* 0x000fe400000f1413 */
[----:B------:R-:W4:Y:S01]  /*19110*/  LDL R19, [R1+0x120] ;  /* 0x0001200001137983 */ /* 0x000f220000100800 */
[----:B------:R-:W-:-:S03]  /*19120*/  ISETP.GE.AND P1, PT, R3, c[0x0][0x3c8], PT ;  /* 0x0000f20003007a0c */ /* 0x000fc60003f26270 */
[----:B------:R1:W-:Y:S01]  /*19130*/  @!P2 ST.E.64 [R8.64], R48 ;  /* 0x000000300800a985 */ /* 0x0003e2000c101b06 */
[----:B------:R-:W-:-:S03]  /*19140*/  ISETP.GE.AND P2, PT, R10, c[0x0][0x3c8], PT ;  /* 0x0000f2000a007a0c */ /* 0x000fc60003f46270 */
[----:B------:R-:W4:Y:S06]  /*19150*/  LDL R17, [R1+0x78] ;  /* 0x0000780001117983 */ /* 0x000f2c0000100800 */
[----:B-1----:R-:W-:-:S04]  /*19160*/  @!P1 LEA R8, P0, R3, R2, 0x2 ;  /* 0x0000000203089211 */ /* 0x002fc800078010ff */
[----:B------:R-:W-:Y:S02]  /*19170*/  @!P1 LEA.HI.X R9, R3, R4, R15, 0x2, P0 ;  /* 0x0000000403099211 */ /* 0x000fe400000f140f */
[----:B------:R-:W4:Y:S04]  /*19180*/  LDL R15, [R1+0x84] ;  /* 0x00008400010f7983 */ /* 0x000f280000100800 */
[----:B------:R1:W-:Y:S01]  /*19190*/  @!P1 ST.E.64 [R8.64], R52 ;  /* 0x0000003408009985 */ /* 0x0003e2000c101b06 */
[----:B------:R-:W-:-:S03]  /*191a0*/  ISETP.GE.AND P1, PT, R13, c[0x0][0x3c8], PT ;  /* 0x0000f2000d007a0c */ /* 0x000fc60003f26270 */
[----:B------:R-:W4:Y:S01]  /*191b0*/  LDL R3, [R1+0x80] ;  /* 0x0000800001037983 */ /* 0x000f220000100800 */
[----:B-1----:R-:W-:-:S04]  /*191c0*/  @!P2 LEA R8, P0, R10, R2, 0x2 ;  /* 0x000000020a08a211 */ /* 0x002fc800078010ff */
[----:B-----5:R-:W-:-:S05]  /*191d0*/  @!P2 LEA.HI.X R9, R10, R4, R11, 0x2, P0 ;  /* 0x000000040a09a211 */ /* 0x020fca00000f140b */
[----:B------:R1:W-:Y:S01]  /*191e0*/  @!P2 ST.E.64 [R8.64], R56 ;  /* 0x000000380800a985 */ /* 0x0003e2000c101b06 */
[C---:B------:R-:W-:Y:S02]  /*191f0*/  @!P3 LEA R10, P5, R29.reuse, R2, 0x2 ;  /* 0x000000021d0ab211 */ /* 0x040fe400078a10ff */
[----:B--2---:R-:W-:Y:S02]  /*19200*/  ISETP.GE.AND P2, PT, R14, c[0x0][0x3c8], PT ;  /* 0x0000f2000e007a0c */ /* 0x004fe40003f46270 */
[----:B------:R-:W-:Y:S02]  /*19210*/  @!P3 LEA.HI.X R11, R29, R4, R30, 0x2, P5 ;  /* 0x000000041d0bb211 */ /* 0x000fe400028f141e */
[----:B------:R-:W2:Y:S01]  /*19220*/  LDL R29, [R1+0x68] ;  /* 0x00006800011d7983 */ /* 0x000ea20000100800 */
[----:B-1----:R-:W-:-:S03]  /*19230*/  @!P1 LEA R8, P0, R13, R2, 0x2 ;  /* 0x000000020d089211 */ /* 0x002fc600078010ff */
[----:B------:R-:W5:Y:S01]  /*19240*/  LDL R30, [R1+0xf8] ;  /* 0x0000f800011e7983 */ /* 0x000f620000100800 */
[----:B---3--:R-:W-:-:S03]  /*19250*/  @!P1 LEA.HI.X R9, R13, R4, R18, 0x2, P0 ;  /* 0x000000040d099211 */ /* 0x008fc600000f1412 */
[----:B------:R-:W3:Y:S04]  /*19260*/  LDL R18, [R1+0x114] ;  /* 0x0001140001127983 */ /* 0x000ee80000100800 */
[----:B------:R-:W2:Y:S04]  /*19270*/  LDL R13, [R1+0x110] ;  /* 0x00011000010d7983 */ /* 0x000ea80000100800 */
[----:B------:R1:W-:Y:S04]  /*19280*/  @!P3 ST.E.64 [R10.64], R60 ;  /* 0x0000003c0a00b985 */ /* 0x0003e8000c101b06 */
[----:B------:R1:W-:Y:S02]  /*19290*/  @!P1 ST.E.64 [R8.64], R64 ;  /* 0x0000004008009985 */ /* 0x0003e4000c101b06 */
[----:B-1----:R-:W-:-:S02]  /*192a0*/  @!P4 LEA R10, P5, R24, R2, 0x2 ;  /* 0x00000002180ac211 */ /* 0x002fc400078a10ff */
[----:B------:R-:W-:Y:S02]  /*192b0*/  @!P2 LEA R8, P0, R14, R2, 0x2 ;  /* 0x000000020e08a211 */ /* 0x000fe400078010ff */
[-C--:B------:R-:W-:Y:S02]  /*192c0*/  @!P4 LEA.HI.X R11, R24, R4.reuse, R28, 0x2, P5 ;  /* 0x00000004180bc211 */ /* 0x080fe400028f141c */
[----:B------:R-:W5:Y:S01]  /*192d0*/  LDL R24, [R1+0x10c] ;  /* 0x00010c0001187983 */ /* 0x000f620000100800 */
[----:B----4-:R-:W-:-:S03]  /*192e0*/  @!P2 LEA.HI.X R9, R14, R4, R19, 0x2, P0 ;  /* 0x000000040e09a211 */ /* 0x010fc600000f1413 */
[----:B------:R-:W4:Y:S04]  /*192f0*/  LDL R28, [R1+0xf4] ;  /* 0x0000f400011c7983 */ /* 0x000f280000100800 */
[----:B------:R-:W4:Y:S01]  /*19300*/  LDL R19, [R1+0x108] ;  /* 0x0001080001137983 */ /* 0x000f220000100800 */
[----:B------:R-:W-:-:S03]  /*19310*/  ISETP.GE.AND P3, PT, R26, c[0x0][0x3c8], PT ;  /* 0x0000f2001a007a0c */ /* 0x000fc60003f66270 */
[----:B------:R1:W-:Y:S01]  /*19320*/  @!P4 ST.E.64 [R10.64], R68 ;  /* 0x000000440a00c985 */ /* 0x0003e2000c101b06 */
[----:B------:R-:W-:-:S03]  /*19330*/  ISETP.GE.AND P1, PT, R21, c[0x0][0x3c8], PT ;  /* 0x0000f20015007a0c */ /* 0x000fc60003f26270 */
[----:B------:R-:W4:Y:S04]  /*19340*/  LDL R14, [R1+0x70] ;  /* 0x00007000010e7983 */ /* 0x000f280000100800 */
[----:B------:R1:W-:Y:S02]  /*19350*/  @!P2 ST.E.64 [R8.64], R72 ;  /* 0x000000480800a985 */ /* 0x0003e4000c101b06 */
[C---:B-1----:R-:W-:Y:S02]  /*19360*/  @!P3 LEA R10, P5, R26.reuse, R2, 0x2 ;  /* 0x000000021a0ab211 */ /* 0x042fe400078a10ff */
[----:B------:R-:W-:Y:S02]  /*19370*/  ISETP.GE.AND P4, PT, R15, c[0x0][0x3c8], PT ;  /* 0x0000f2000f007a0c */ /* 0x000fe40003f86270 */
[----:B------:R-:W-:-:S02]  /*19380*/  @!P3 LEA.HI.X R11, R26, R4, R27, 0x2, P5 ;  /* 0x000000041a0bb211 */ /* 0x000fc400028f141b */
[----:B------:R-:W-:Y:S01]  /*19390*/  @!P1 LEA R8, P0, R21, R2, 0x2 ;  /* 0x0000000215089211 */ /* 0x000fe200078010ff */
[----:B------:R-:W4:Y:S01]  /*193a0*/  LDL R27, [R1+0x64] ;  /* 0x00006400011b7983 */ /* 0x000f220000100800 */
[----:B------:R-:W-:-:S03]  /*193b0*/  ISETP.GE.AND P2, PT, R3, c[0x0][0x3c8], PT ;  /* 0x0000f20003007a0c */ /* 0x000fc60003f46270 */
[----:B------:R1:W-:Y:S01]  /*193c0*/  @!P3 ST.E.64 [R10.64], R76 ;  /* 0x0000004c0a00b985 */ /* 0x0003e2000c101b06 */
[----:B------:R-:W-:-:S03]  /*193d0*/  @!P1 LEA.HI.X R9, R21, R4, R25, 0x2, P0 ;  /* 0x0000000415099211 */ /* 0x000fc600000f1419 */
[----:B------:R-:W4:Y:S04]  /*193e0*/  LDL R25, [R1+0x60] ;  /* 0x0000600001197983 */ /* 0x000f280000100800 */
[----:B------:R1:W-:Y:S01]  /*193f0*/  @!P1 ST.E.64 [R8.64], R80 ;  /* 0x0000005008009985 */ /* 0x0003e2000c101b06 */
[----:B------:R-:W-:-:S03]  /*19400*/  ISETP.GE.AND P3, PT, R20, c[0x0][0x3c8], PT ;  /* 0x0000f20014007a0c */ /* 0x000fc60003f66270 */
[----:B------:R-:W4:Y:S01]  /*19410*/  LDL R26, [R1+0xf0] ;  /* 0x0000f000011a7983 */ /* 0x000f220000100800 */
[----:B-1----:R-:W-:-:S03]  /*19420*/  @!P4 LEA R10, P5, R15, R2, 0x2 ;  /* 0x000000020f0ac211 */ /* 0x002fc600078a10ff */
[----:B------:R-:W4:Y:S01]  /*19430*/  LDL R21, [R1+0x5c] ;  /* 0x00005c0001157983 */ /* 0x000f220000100800 */
[----:B------:R-:W-:Y:S02]  /*19440*/  @!P2 LEA R8, P0, R3, R2, 0x2 ;  /* 0x000000020308a211 */ /* 0x000fe400078010ff */
[----:B------:R-:W-:Y:S02]  /*19450*/  ISETP.GE.AND P1, PT, R17, c[0x0][0x3c8], PT ;  /* 0x0000f20011007a0c */ /* 0x000fe40003f26270 */
[-C--:B---3--:R-:W-:Y:S02]  /*19460*/  @!P4 LEA.HI.X R11, R15, R4.reuse, R18, 0x2, P5 ;  /* 0x000000040f0bc211 */ /* 0x088fe400028f1412 */
[----:B------:R-:W3:Y:S01]  /*19470*/  LDL R15, [R1+0x100] ;  /* 0x00010000010f7983 */ /* 0x000ee20000100800 */
[----:B--2---:R-:W-:-:S03]  /*19480*/  @!P2 LEA.HI.X R9, R3, R4, R13, 0x2, P0 ;  /* 0x000000040309a211 */ /* 0x004fc600000f140d */
[----:B------:R-:W2:Y:S04]  /*19490*/  LDL R3, [R1+0x58] ;  /* 0x0000580001037983 */ /* 0x000ea80000100800 */
[----:B------:R-:W2:Y:S04]  /*194a0*/  LDL R18, [R1+0x54] ;  /* 0x0000540001127983 */ /* 0x000ea80000100800 */
[----:B------:R-:W2:Y:S04]  /*194b0*/  LDL R13, [R1+0x50] ;  /* 0x00005000010d7983 */ /* 0x000ea80000100800 */
[----:B------:R1:W-:Y:S04]  /*194c0*/  @!P4 ST.E.64 [R10.64], R84 ;  /* 0x000000540a00c985 */ /* 0x0003e8000c101b06 */
[----:B------:R5:W-:Y:S01]  /*194d0*/  @!P2 ST.E.64 [R8.64], R88 ;  /* 0x000000580800a985 */ /* 0x000be2000c101b06 */
[----:B-1----:R-:W-:-:S02]  /*194e0*/  @!P3 LEA R10, P5, R20, R2, 0x2 ;  /* 0x00000002140ab211 */ /* 0x002fc400078a10ff */
[C---:B-----5:R-:W-:Y:S02]  /*194f0*/  @!P1 LEA R8, P0, R17.reuse, R2, 0x2 ;  /* 0x0000000211089211 */ /* 0x060fe400078010ff */
[-C--:B------:R-:W-:Y:S02]  /*19500*/  @!P3 LEA.HI.X R11, R20, R4.reuse, R24, 0x2, P5 ;  /* 0x00000004140bb211 */ /* 0x080fe400028f1418 */
[----:B------:R-:W5:Y:S04]  /*19510*/  LDL R20, [R1+0xe8] ;  /* 0x0000e80001147983 */ /* 0x000f680000100800 */
[----:B------:R-:W5:Y:S01]  /*19520*/  LDL R24, [R1+0xec] ;  /* 0x0000ec0001187983 */ /* 0x000f620000100800 */
[----:B----4-:R-:W-:-:S03]  /*19530*/  @!P1 LEA.HI.X R9, R17, R4, R19, 0x2, P0 ;  /* 0x0000000411099211 */ /* 0x010fc600000f1413 */
[----:B------:R-:W4:Y:S04]  /*19540*/  LDL R19, [R1+0xe4] ;  /* 0x0000e40001137983 */ /* 0x000f280000100800 */
[----:B------:R-:W4:Y:S01]  /*19550*/  LDL R17, [R1+0xe0] ;  /* 0x0000e00001117983 */ /* 0x000f220000100800 */
[----:B------:R-:W-:Y:S02]  /*19560*/  ISETP.GE.AND P4, PT, R33, c[0x0][0x3c8], PT ;  /* 0x0000f20021007a0c */ /* 0x000fe40003f86270 */
[----:B------:R-:W-:Y:S01]  /*19570*/  ISETP.GE.AND P2, PT, R14, c[0x0][0x3c8], PT ;  /* 0x0000f2000e007a0c */ /* 0x000fe20003f46270 */
[----:B------:R1:W-:Y:S01]  /*19580*/  @!P3 ST.E.64 [R10.64], R92 ;  /* 0x0000005c0a00b985 */ /* 0x0003e2000c101b06 */
[----:B------:R-:W-:-:S03]  /*19590*/  ISETP.GE.AND P3, PT, R31, c[0x0][0x3c8], PT ;  /* 0x0000f2001f007a0c */ /* 0x000fc60003f66270 */
[----:B------:R1:W-:Y:S01]  /*195a0*/  @!P1 ST.E.64 [R8.64], R96 ;  /* 0x0000006008009985 */ /* 0x0003e2000c101b06 */
[----:B------:R-:W-:-:S05]  /*195b0*/  ISETP.GE.AND P1, PT, R29, c[0x0][0x3c8], PT ;  /* 0x0000f2001d007a0c */ /* 0x000fca0003f26270 */
[CC--:B-1----:R-:W-:Y:S02]  /*195c0*/  @!P4 LEA R10, P5, R33.reuse, R2.reuse, 0x2 ;  /* 0x00000002210ac211 */ /* 0x0c2fe400078a10ff */
[----:B------:R-:W-:Y:S02]  /*195d0*/  @!P2 LEA R8, P0, R14, R2, 0x2 ;  /* 0x000000020e08a211 */ /* 0x000fe400078010ff */
[----:B------:R-:W-:Y:S02]  /*195e0*/  @!P4 LEA.HI.X R11, R33, R4, R34, 0x2, P5 ;  /* 0x00000004210bc211 */ /* 0x000fe400028f1422 */
[----:B------:R-:W-:-:S03]  /*195f0*/  ISETP.GE.AND P6, PT, R27, c[0x0][0x3c8], PT ;  /* 0x0000f2001b007a0c */ /* 0x000fc60003fc6270 */
[----:B------:R1:W-:Y:S01]  /*19600*/  @!P4 ST.E.64 [R10.64], R100 ;  /* 0x000000640a00c985 */ /* 0x0003e2000c101b06 */
[----:B------:R-:W-:Y:S02]  /*19610*/  ISETP.GE.AND P5, PT, R25, c[0x0][0x3c8], PT ;  /* 0x0000f20019007a0c */ /* 0x000fe40003fa6270 */
[----:B------:R-:W-:Y:S02]  /*19620*/  ISETP.GE.AND P4, PT, R21, c[0x0][0x3c8], PT ;  /* 0x0000f20015007a0c */ /* 0x000fe40003f86270 */
[----:B---3--:R-:W-:Y:S02]  /*19630*/  @!P2 LEA.HI.X R9, R14, R4, R15, 0x2, P0 ;  /* 0x000000040e09a211 */ /* 0x008fe400000f140f */
[----:B------:R-:W-:-:S03]  /*19640*/  @!P3 LEA R14, P0, R31, R2, 0x2 ;  /* 0x000000021f0eb211 */ /* 0x000fc600078010ff */
[----:B------:R3:W-:Y:S01]  /*19650*/  @!P2 ST.E.64 [R8.64], R104 ;  /* 0x000000680800a985 */ /* 0x0007e2000c101b06 */
[----:B------:R-:W-:Y:S02]  /*19660*/  @!P3 LEA.HI.X R15, R31, R4, R32, 0x2, P0 ;  /* 0x000000041f0fb211 */ /* 0x000fe400000f1420 */
[----:B-1----:R-:W-:-:S03]  /*19670*/  @!P6 LEA R10, P0, R27, R2, 0x2 ;  /* 0x000000021b0ae211 */ /* 0x002fc600078010ff */
[----:B------:R1:W-:Y:S01]  /*19680*/  @!P3 ST.E.64 [R14.64], R152 ;  /* 0x000000980e00b985 */ /* 0x0003e2000c101b06 */
[----:B------:R-:W-:Y:S02]  /*19690*/  @!P6 LEA.HI.X R11, R27, R4, R28, 0x2, P0 ;  /* 0x000000041b0be211 */ /* 0x000fe400000f141c */
[----:B--2---:R-:W-:Y:S02]  /*196a0*/  ISETP.GE.AND P0, PT, R13, c[0x0][0x3c8], PT ;  /* 0x0000f2000d007a0c */ /* 0x004fe40003f06270 */
[----:B---3--:R-:W-:-:S04]  /*196b0*/  @!P1 LEA R8, P2, R29, R2, 0x2 ;  /* 0x000000021d089211 */ /* 0x008fc800078410ff */
[----:B------:R-:W-:Y:S02]  /*196c0*/  @!P1 LEA.HI.X R9, R29, R4, R30, 0x2, P2 ;  /* 0x000000041d099211 */ /* 0x000fe400010f141e */
[----:B------:R-:W-:-:S03]  /*196d0*/  ISETP.GE.AND P2, PT, R3, c[0x0][0x3c8], PT ;  /* 0x0000f20003007a0c */ /* 0x000fc60003f46270 */
[----:B------:R2:W-:Y:S01]  /*196e0*/  @!P1 ST.E.64 [R8.64], R108 ;  /* 0x0000006c08009985 */ /* 0x0005e2000c101b06 */
[----:B------:R-:W-:-:S03]  /*196f0*/  ISETP.GE.AND P1, PT, R18, c[0x0][0x3c8], PT ;  /* 0x0000f20012007a0c */ /* 0x000fc60003f26270 */
[----:B------:R3:W-:Y:S01]  /*19700*/  @!P6 ST.E.64 [R10.64], R112 ;  /* 0x000000700a00e985 */ /* 0x0007e2000c101b06 */
[----:B-1----:R-:W-:-:S04]  /*19710*/  @!P4 LEA R14, P6, R21, R2, 0x2 ;  /* 0x00000002150ec211 */ /* 0x002fc800078c10ff */
[----:B-----5:R-:W-:Y:S02]  /*19720*/  @!P4 LEA.HI.X R15, R21, R4, R24, 0x2, P6 ;  /* 0x00000004150fc211 */ /* 0x020fe400030f1418 */
[----:B--2---:R-:W-:-:S04]  /*19730*/  @!P5 LEA R8, P3, R25, R2, 0x2 ;  /* 0x000000021908d211 */ /* 0x004fc800078610ff */
[----:B------:R-:W-:Y:S02]  /*19740*/  @!P5 LEA.HI.X R9, R25, R4, R26, 0x2, P3 ;  /* 0x000000041909d211 */ /* 0x000fe400018f141a */
[----:B---3--:R-:W-:-:S03]  /*19750*/  @!P2 LEA R10, P3, R3, R2, 0x2 ;  /* 0x00000002030aa211 */ /* 0x008fc600078610ff */
[----:B------:R1:W-:Y:S01]  /*19760*/  @!P5 ST.E.64 [R8.64], R116 ;  /* 0x000000740800d985 */ /* 0x0003e2000c101b06 */
[----:B------:R-:W-:-:S03]  /*19770*/  @!P2 LEA.HI.X R11, R3, R4, R20, 0x2, P3 ;  /* 0x00000004030ba211 */ /* 0x000fc600018f1414 */
[----:B------:R2:W-:Y:S04]  /*19780*/  @!P4 ST.E.64 [R14.64], R160 ;  /* 0x000000a00e00c985 */ /* 0x0005e8000c101b06 */
[----:B------:R2:W-:Y:S01]  /*19790*/  @!P2 ST.E.64 [R10.64], R156 ;  /* 0x0000009c0a00a985 */ /* 0x0005e2000c101b06 */
[CC--:B-1----:R-:W-:Y:S02]  /*197a0*/  @!P1 LEA R8, P5, R18.reuse, R2.reuse, 0x2 ;  /* 0x0000000212089211 */ /* 0x0c2fe400078a10ff */
[C---:B------:R-:W-:Y:S02]  /*197b0*/  @!P0 LEA R2, P3, R13.reuse, R2, 0x2 ;  /* 0x000000020d028211 */ /* 0x040fe400078610ff */
[-C--:B----4-:R-:W-:Y:S02]  /*197c0*/  @!P1 LEA.HI.X R9, R18, R4.reuse, R19, 0x2, P5 ;  /* 0x0000000412099211 */ /* 0x090fe400028f1413 */
[----:B------:R-:W-:-:S03]  /*197d0*/  @!P0 LEA.HI.X R3, R13, R4, R17, 0x2, P3 ;  /* 0x000000040d038211 */ /* 0x000fc600018f1411 */
[----:B------:R2:W-:Y:S04]  /*197e0*/  @!P1 ST.E.64 [R8.64], R120 ;  /* 0x0000007808009985 */ /* 0x0005e8000c101b06 */
[----:B------:R2:W-:Y:S02]  /*197f0*/  @!P0 ST.E.64 [R2.64], R22 ;  /* 0x0000001602008985 */ /* 0x0005e4000c101b06 */
.L_x_1873:
[----:B------:R-:W-:Y:S05]  /*19800*/  BSYNC B0 ;  /* 0x0000000000007941 */ /* 0x000fea0003800000 */
.L_x_1872:
[----:B------:R-:W-:Y:S05]  /*19810*/  BRA.DIV ~URZ, `(.L_x_1874) ;  /* 0x00003bc27f007947 */ /* 0x000fea000b800000 */
[----:B--2---:R2:W1:Y:S04]  /*19820*/  SHFL.IDX PT, R4, R6, 0x1, 0x1c1f ;  /* 0x003c1f0006047f89 */ /* 0x00446800000e0000 */
[----:B----4-:R2:W4:Y:S02]  /*19830*/  SHFL.IDX PT, R2, R5, 0x1, 0x1c1f ;  /* 0x003c1f0005027f89 */ /* 0x01052400000e0000 */
.L_x_1941:
[----:B------:R-:W-:-:S13]  /*19840*/  ISETP.NE.AND P0, PT, R16, RZ, PT ;  /* 0x000000ff1000720c */ /* 0x000fda0003f05270 */
[----:B------:R-:W-:Y:S05]  /*19850*/  @P0 BRA `(.L_x_1869) ;  /* 0x00001a5000000947 */ /* 0x000fea0003800000 */
[----:B------:R-:W5:Y:S04]  /*19860*/  LDL R8, [R1+0x4c] ;  /* 0x00004c0001087983 */ /* 0x000f680000100800 */
[----:B-12---:R-:W2:Y:S04]  /*19870*/  LDL R6, [R1+0xc0] ;  /* 0x0000c00001067983 */ /* 0x006ea80000100800 */
        /* <DEDUP_REMOVED lines=20> */
[----:B------:R-:W-:Y:S01]  /*199c0*/  @!P3 IMAD.MOV.U32 R3, RZ, RZ, R4 ;  /* 0x000000ffff03b224 */ /* 0x000fe200078e0004 */
[----:B----4-:R-:W-:-:S03]  /*199d0*/  ISETP.GE.AND P1, PT, R26, c[0x0][0x3c8], PT ;  /* 0x0000f2001a007a0c */ /* 0x010fc60003f26270 */
[----:B------:R-:W-:Y:S02]  /*199e0*/  @!P3 IMAD.WIDE R8, R8, 0x4, R2 ;  /* 0x000000040808b825 */ /* 0x000fe400078e0202 */
[----:B------:R-:W2:Y:S04]  /*199f0*/  LDL R3, [R1+0x140] ;  /* 0x0001400001037983 */ /* 0x000ea80000100800 */
[----:B------:R1:W-:Y:S01]  /*19a00*/  @!P3 ST.E.64 [R8.64], R124 ;  /* 0x0000007c0800b985 */ /* 0x0003e2000c101b06 */
[----:B------:R-:W-:-:S04]  /*19a10*/  @!P2 LEA R14, P3, R6, R2, 0x2 ;  /* 0x00000002060ea211 */ /* 0x000fc800078610ff */
[----:B------:R-:W-:Y:S02]  /*19a20*/  @!P2 LEA.HI.X R15, R6, R4, R22, 0x2, P3 ;  /* 0x00000004060fa211 */ /* 0x000fe400018f1416 */
[C---:B------:R-:W-:Y:S01]  /*19a30*/  @!P1 LEA R10, P4, R26.reuse, R2, 0x2 ;  /* 0x000000021a0a9211 */ /* 0x040fe200078810ff */
[----:B------:R-:W3:Y:S03]  /*19a40*/  LDL R22, [R1+0xa0] ;  /* 0x0000a00001167983 */ /* 0x000ee60000100800 */
[----:B------:R-:W-:Y:S01]  /*19a50*/  @!P1 LEA.HI.X R11, R26, R4, R28, 0x2, P4 ;  /* 0x000000041a0b9211 */ /* 0x000fe200020f141c */
[----:B------:R-:W4:Y:S01]  /*19a60*/  LDL R6, [R1+0xa4] ;  /* 0x0000a40001067983 */ /* 0x000f220000100800 */
[----:B------:R-:W-:Y:S02]  /*19a70*/  ISETP.GE.AND P4, PT, R21, c[0x0][0x3c8], PT ;  /* 0x0000f20015007a0c */ /* 0x000fe40003f86270 */
[C---:B-1----:R-:W-:Y:S01]  /*19a80*/  @!P0 LEA R8, P3, R13.reuse, R2, 0x2 ;  /* 0x000000020d088211 */ /* 0x042fe200078610ff */
[----:B------:R1:W-:Y:S03]  /*19a90*/  @!P2 ST.E.64 [R14.64], R164 ;  /* 0x000000a40e00a985 */ /* 0x0003e6000c101b06 */
[----:B------:R-:W-:Y:S01]  /*19aa0*/  @!P0 LEA.HI.X R9, R13, R4, R25, 0x2, P3 ;  /* 0x000000040d098211 */ /* 0x000fe200018f1419 */
[----:B------:R-:W5:Y:S04]  /*19ab0*/  LDL R26, [R1+0x98] ;  /* 0x00009800011a7983 */ /* 0x000f680000100800 */
[----:B------:R-:W5:Y:S01]  /*19ac0*/  LDL R25, [R1+0x13c] ;  /* 0x00013c0001197983 */ /* 0x000f620000100800 */
[----:B------:R-:W-:-:S02]  /*19ad0*/  ISETP.GE.AND P3, PT, R24, c[0x0][0x3c8], PT ;  /* 0x0000f20018007a0c */ /* 0x000fc40003f66270 */
[----:B------:R-:W-:Y:S01]  /*19ae0*/  ISETP.GE.AND P6, PT, R17, c[0x0][0x3c8], PT ;  /* 0x0000f20011007a0c */ /* 0x000fe20003fc6270 */
[----:B------:R1:W-:Y:S04]  /*19af0*/  @!P1 ST.E.64 [R10.64], R132 ;  /* 0x000000840a009985 */ /* 0x0003e8000c101b06 */
[----:B------:R1:W-:Y:S04]  /*19b00*/  @!P0 ST.E.64 [R8.64], R128 ;  /* 0x0000008008008985 */ /* 0x0003e8000c101b06 */
[----:B------:R-:W5:Y:S01]  /*19b10*/  LDL R13, [R1+0x9c] ;  /* 0x00009c00010d7983 */ /* 0x000f620000100800 */
[----:B------:R-:W-:-:S03]  /*19b20*/  ISETP.GE.AND P5, PT, R19, c[0x0][0x3c8], PT ;  /* 0x0000f20013007a0c */ /* 0x000fc60003fa6270 */
[----:B------:R-:W5:Y:S01]  /*19b30*/  LDL R28, [R1+0x70] ;  /* 0x00007000011c7983 */ /* 0x000f620000100800 */
[----:B-1----:R-:W-:-:S04]  /*19b40*/  @!P4 LEA R14, P0, R21, R2, 0x2 ;  /* 0x00000002150ec211 */ /* 0x002fc800078010ff */
[----:B------:R-:W-:Y:S02]  /*19b50*/  @!P4 LEA.HI.X R15, R21, R4, R5, 0x2, P0 ;  /* 0x00000004150fc211 */ /* 0x000fe400000f1405 */
[C---:B------:R-:W-:Y:S01]  /*19b60*/  ISETP.GE.AND P0, PT, R24.reuse, c[0x0][0x3c8], PT ;  /* 0x0000f20018007a0c */ /* 0x040fe20003f06270 */
[----:B------:R-:W5:Y:S01]  /*19b70*/  LDL R5, [R1+0x94] ;  /* 0x0000940001057983 */ /* 0x000f620000100800 */
[-C--:B------:R-:W-:Y:S02]  /*19b80*/  @!P3 LEA R10, P1, R24, R2.reuse, 0x2 ;  /* 0x00000002180ab211 */ /* 0x080fe400078210ff */
        /* <DEDUP_REMOVED lines=9> */
[----:B------:R-:W-:-:S03]  /*19c20*/  ISETP.GE.AND P3, PT, R23, c[0x0][0x3c8], PT ;  /* 0x0000f20017007a0c */ /* 0x000fc60003f66270 */
[----:B------:R-:W5:Y:S06]  /*19c30*/  LDL R27, [R1+0x128] ;  /* 0x00012800011b7983 */ /* 0x000f6c0000100800 */
[----:B------:R-:W-:Y:S04]  /*19c40*/  @!P1 ST.E.64 [R14.64], R158 ;  /* 0x0000009e0e009985 */ /* 0x000fe8000c101b06 */
[----:B------:R1:W-:Y:S04]  /*19c50*/  @!P0 ST.E.64 [R10.64], R136 ;  /* 0x000000880a008985 */ /* 0x0003e8000c101b06 */
[----:B------:R2:W-:Y:S01]  /*19c60*/  @!P6 ST.E.64 [R8.64], R38 ;  /* 0x000000260800e985 */ /* 0x0005e2000c101b06 */
[----:B-1----:R-:W-:-:S02]  /*19c70*/  @!P4 LEA R10, P6, R20, R2, 0x2 ;  /* 0x00000002140ac211 */ /* 0x002fc400078c10ff */
[----:B------:R-:W-:-:S04]  /*19c80*/  @!P5 LEA R14, P0, R19, R2, 0x2 ;  /* 0x00000002130ed211 */ /* 0x000fc800078010ff */
[----:B--2---:R-:W-:-:S07]  /*19c90*/  @!P5 LEA.HI.X R15, R19, R4, R3, 0x2, P0 ;  /* 0x00000004130fd211 */ /* 0x004fce00000f1403 */
[----:B------:R-:W-:Y:S01]  /*19ca0*/  P2R R3, PR, RZ, 0x40 ;  /* 0x00000040ff037803 */ /* 0x000fe20000000000 */
[----:B------:R-:W2:Y:S03]  /*19cb0*/  LDL R19, [R1+0x8c] ;  /* 0x00008c0001137983 */ /* 0x000ea60000100800 */
[----:B------:R-:W-:Y:S02]  /*19cc0*/  ISETP.NE.AND P0, PT, R3, RZ, PT ;  /* 0x000000ff0300720c */ /* 0x000fe40003f05270 */
[C---:B------:R-:W-:Y:S02]  /*19cd0*/  @!P3 LEA R8, P6, R23.reuse, R2, 0x2 ;  /* 0x000000021708b211 */ /* 0x040fe400078c10ff */
[----:B---3--:R-:W-:Y:S02]  /*19ce0*/  ISETP.GE.AND P1, PT, R22, c[0x0][0x3c8], PT ;  /* 0x0000f20016007a0c */ /* 0x008fe40003f26270 */
[----:B------:R-:W-:-:S02]  /*19cf0*/  @!P3 LEA.HI.X R9, R23, R4, R16, 0x2, P6 ;  /* 0x000000041709b211 */ /* 0x000fc400030f1410 */
[----:B------:R-:W3:Y:S01]  /*19d00*/  LDL R23, [R1+0x120] ;  /* 0x0001200001177983 */ /* 0x000ee20000100800 */
[----:B----4-:R-:W-:-:S03]  /*19d10*/  ISETP.GE.AND P2, PT, R6, c[0x0][0x3c8], PT ;  /* 0x0000f20006007a0c */ /* 0x010fc60003f46270 */
[----:B------:R1:W-:Y:S04]  /*19d20*/  @!P5 ST.E.64 [R14.64], R162 ;  /* 0x000000a20e00d985 */ /* 0x0003e8000c101b06 */
[----:B------:R-:W4:Y:S01]  /*19d30*/  LDL R16, [R1+0x84] ;  /* 0x0000840001107983 */ /* 0x000f220000100800 */
[----:B-----5:R-:W-:-:S03]  /*19d40*/  @!P4 LEA.HI.X R11, R20, R4, R25, 0x2, P0 ;  /* 0x00000004140bc211 */ /* 0x020fc600000f1419 */
[----:B------:R-:W5:Y:S04]  /*19d50*/  LDL R25, [R1+0x124] ;  /* 0x0001240001197983 */ /* 0x000f680000100800 */
[----:B------:R1:W-:Y:S04]  /*19d60*/  @!P4 ST.E.64 [R10.64], R154 ;  /* 0x0000009a0a00c985 */ /* 0x0003e8000c101b06 */
[----:B------:R1:W-:Y:S02]  /*19d70*/  @!P3 ST.E.64 [R8.64], R42 ;  /* 0x0000002a0800b985 */ /* 0x0003e4000c101b06 */
[----:B-1----:R-:W-:-:S02]  /*19d80*/  @!P2 LEA R14, P3, R6, R2, 0x2 ;  /* 0x00000002060ea211 */ /* 0x002fc400078610ff */
[----:B------:R-:W4:Y:S01]  /*19d90*/  LDL R20, [R1+0x88] ;  /* 0x0000880001147983 */ /* 0x000f220000100800 */
[----:B------:R-:W-:Y:S02]  /*19da0*/  @!P1 LEA R10, P6, R22, R2, 0x2 ;  /* 0x00000002160a9211 */ /* 0x000fe400078c10ff */
[----:B------:R-:W-:Y:S02]  /*19db0*/  @!P2 LEA.HI.X R15, R6, R4, R17, 0x2, P3 ;  /* 0x00000004060fa211 */ /* 0x000fe400018f1411 */
[----:B------:R-:W-:Y:S01]  /*19dc0*/  ISETP.GE.AND P0, PT, R13, c[0x0][0x3c8], PT ;  /* 0x0000f2000d007a0c */ /* 0x000fe20003f06270 */
[----:B------:R-:W4:Y:S08]  /*19dd0*/  LDL R17, [R1+0x7c] ;  /* 0x00007c0001117983 */ /* 0x000f300000100800 */
[----:B------:R-:W-:-:S02]  /*19de0*/  P2R R3, PR, RZ, 0x40 ;  /* 0x00000040ff037803 */ /* 0x000fc40000000000 */
[----:B------:R-:W-:Y:S01]  /*19df0*/  ISETP.GE.AND P4, PT, R5, c[0x0][0x3c8], PT ;  /* 0x0000f20005007a0c */ /* 0x000fe20003f86270 */
[----:B------:R-:W4:Y:S01]  /*19e00*/  LDL R6, [R1+0x80] ;  /* 0x0000800001067983 */ /* 0x000f220000100800 */
[----:B------:R-:W-:-:S04]  /*19e10*/  ISETP.NE.AND P3, PT, R3, RZ, PT ;  /* 0x000000ff0300720c */ /* 0x000fc80003f65270 */
[----:B------:R-:W-:Y:S02]  /*19e20*/  @!P1 LEA.HI.X R11, R22, R4, R24, 0x2, P3 ;  /* 0x00000004160b9211 */ /* 0x000fe400018f1418 */
[----:B------:R-:W4:Y:S01]  /*19e30*/  LDL R24, [R1+0x11c] ;  /* 0x00011c0001187983 */ /* 0x000f220000100800 */
[----:B------:R-:W-:Y:S02]  /*19e40*/  ISETP.GE.AND P3, PT, R21, c[0x0][0x3c8], PT ;  /* 0x0000f20015007a0c */ /* 0x000fe40003f66270 */
[C---:B------:R-:W-:Y:S01]  /*19e50*/  @!P0 LEA R8, P6, R13.reuse, R2, 0x2 ;  /* 0x000000020d088211 */ /* 0x040fe200078c10ff */
[----:B------:R-:W-:Y:S03]  /*19e60*/  @!P2 ST.E.64 [R14.64], R166 ;  /* 0x000000a60e00a985 */ /* 0x000fe6000c101b06 */
[----:B------:R-:W-:Y:S01]  /*19e70*/  @!P0 LEA.HI.X R9, R13, R4, R18, 0x2, P6 ;  /* 0x000000040d098211 */ /* 0x000fe200030f1412 */
[----:B------:R-:W-:Y:S04]  /*19e80*/  @!P1 ST.E.64 [R10.64], R54 ;  /* 0x000000360a009985 */ /* 0x000fe8000c101b06 */
[----:B------:R1:W-:Y:S04]  /*19e90*/  @!P0 ST.E.64 [R8.64], R46 ;  /* 0x0000002e08008985 */ /* 0x0003e8000c101b06 */
[----:B------:R-:W4:Y:S04]  /*19ea0*/  LDL R22, [R1+0x118] ;  /* 0x0001180001167983 */ /* 0x000f280000100800 */
[----:B------:R-:W4:Y:S01]  /*19eb0*/  LDL R18, [R1+0x114] ;  /* 0x0001140001127983 */ /* 0x000f220000100800 */
[----:B------:R-:W-:-:S03]  /*19ec0*/  ISETP.GE.AND P5, PT, R26, c[0x0][0x3c8], PT ;  /* 0x0000f2001a007a0c */ /* 0x000fc60003fa6270 */
[----:B------:R-:W4:Y:S01]  /*19ed0*/  LDL R13, [R1+0x78] ;  /* 0x00007800010d7983 */ /* 0x000f220000100800 */
[-C--:B-1----:R-:W-:Y:S02]  /*19ee0*/  @!P3 LEA R8, P1, R21, R2.reuse, 0x2 ;  /* 0x000000021508b211 */ /* 0x082fe400078210ff */
[----:B------:R-:W-:-:S11]  /*19ef0*/  @!P4 LEA R10, P6, R5, R2, 0x2 ;  /* 0x00000002050ac211 */ /* 0x000fd600078c10ff */
[----:B------:R-:W-:Y:S02]  /*19f00*/  P2R R3, PR, RZ, 0x2 ;  /* 0x00000002ff037803 */ /* 0x000fe40000000000 */
[----:B------:R-:W-:-:S04]  /*19f10*/  @!P5 LEA R14, P0, R26, R2, 0x2 ;  /* 0x000000021a0ed211 */ /* 0x000fc800078010ff */
[----:B------:R-:W-:Y:S02]  /*19f20*/  @!P5 LEA.HI.X R15, R26, R4, R27, 0x2, P0 ;  /* 0x000000041a0fd211 */ /* 0x000fe400000f141b */
[----:B------:R-:W4:Y:S04]  /*19f30*/  LDL R26, [R1+0x6c] ;  /* 0x00006c00011a7983 */ /* 0x000f280000100800 */
[----:B------:R1:W-:Y:S04]  /*19f40*/  @!P5 ST.E.64 [R14.64], R168 ;  /* 0x000000a80e00d985 */ /* 0x0003e8000c101b06 */
[----:B------:R-:W4:Y:S01]  /*19f50*/  LDL R27, [R1+0xfc] ;  /* 0x0000fc00011b7983 */ /* 0x000f220000100800 */
[----:B--2---:R-:W-:-:S02]  /*19f60*/  ISETP.GE.AND P2, PT, R19, c[0x0][0x3c8], PT ;  /* 0x0000f20013007a0c */ /* 0x004fc40003f46270 */
[-C--:B-----5:R-:W-:Y:S02]  /*19f70*/  @!P4 LEA.HI.X R11, R5, R4.reuse, R25, 0x2, P6 ;  /* 0x00000004050bc211 */ /* 0x0a0fe400030f1419 */
[----:B------:R-:W-:Y:S01]  /*19f80*/  ISETP.NE.AND P6, PT, R3, RZ, PT ;  /* 0x000000ff0300720c */ /* 0x000fe20003fc5270 */
[----:B------:R-:W2:Y:S03]  /*19f90*/  LDL R5, [R1+0x74] ;  /* 0x0000740001057983 */ /* 0x000ea60000100800 */
[----:B---3--:R-:W-:Y:S01]  /*19fa0*/  @!P3 LEA.HI.X R9, R21, R4, R23, 0x2, P6 ;  /* 0x000000041509b211 */ /* 0x008fe200030f1417 */
[----:B------:R-:W3:Y:S04]  /*19fb0*/  LDL R25, [R1+0xf8] ;  /* 0x0000f80001197983 */ /* 0x000ee80000100800 */
[----:B------:R-:W5:Y:S04]  /*19fc0*/  LDL R23, [R1+0x110] ;  /* 0x0001100001177983 */ /* 0x000f680000100800 */
[----:B------:R-:W2:Y:S04]  /*19fd0*/  LDL R21, [R1+0x10c] ;  /* 0x00010c0001157983 */ /* 0x000ea80000100800 */
[----:B------:R4:W-:Y:S04]  /*19fe0*/  @!P4 ST.E.64 [R10.64], R62 ;  /* 0x0000003e0a00c985 */ /* 0x0009e8000c101b06 */
[----:B------:R4:W-:Y:S01]  /*19ff0*/  @!P3 ST.E.64 [R8.64], R50 ;  /* 0x000000320800b985 */ /* 0x0009e2000c101b06 */
[----:B-1----:R-:W-:-:S04]  /*1a000*/  @!P2 LEA R14, P3, R19, R2, 0x2 ;  /* 0x00000002130ea211 */ /* 0x002fc800078610ff */
[----:B----4-:R-:W-:Y:S02]  /*1a010*/  @!P2 LEA.HI.X R15, R19, R4, R24, 0x2, P3 ;  /* 0x00000004130fa211 */ /* 0x010fe400018f1418 */
[----:B------:R-:W4:Y:S01]  /*1a020*/  LDL R19, [R1+0x108] ;  /* 0x0001080001137983 */ /* 0x000f220000100800 */
[----:B------:R-:W-:Y:S02]  /*1a030*/  ISETP.GE.AND P1, PT, R20, c[0x0][0x3c8], PT ;  /* 0x0000f20014007a0c */ /* 0x000fe40003f26270 */
[----:B------:R-:W-:Y:S01]  /*1a040*/  ISETP.GE.AND P0, PT, R16, c[0x0][0x3c8], PT ;  /* 0x0000f20010007a0c */ /* 0x000fe20003f06270 */
[----:B------:R-:W3:Y:S10]  /*1a050*/  LDL R24, [R1+0x68] ;  /* 0x0000680001187983 */ /* 0x000ef40000100800 */
[----:B------:R-:W-:-:S02]  /*1a060*/  @!P1 LEA R10, P6, R20, R2, 0x2 ;  /* 0x00000002140a9211 */ /* 0x000fc400078c10ff */
[----:B------:R-:W-:-:S11]  /*1a070*/  ISETP.GE.AND P4, PT, R17, c[0x0][0x3c8], PT ;  /* 0x0000f20011007a0c */ /* 0x000fd60003f86270 */
        /* <DEDUP_REMOVED lines=8> */
[----:B------:R-:W3:Y:S04]  /*1a100*/  LDL R16, [R1+0x64] ;  /* 0x0000640001107983 */ /* 0x000ee80000100800 */
[----:B------:R-:W3:Y:S04]  /*1a110*/  LDL R22, [R1+0x60] ;  /* 0x0000600001167983 */ /* 0x000ee80000100800 */
[----:B------:R1:W-:Y:S01]  /*1a120*/  @!P0 ST.E.64 [R8.64], R58 ;  /* 0x0000003a08008985 */ /* 0x0003e2000c101b06 */
[----:B------:R-:W-:-:S03]  /*1a130*/  ISETP.GE.AND P3, PT, R13, c[0x0][0x3c8], PT ;  /* 0x0000f2000d007a0c */ /* 0x000fc60003f66270 */
[----:B------:R-:W3:Y:S04]  /*1a140*/  LDL R20, [R1+0x5c] ;  /* 0x00005c0001147983 */ /* 0x000ee80000100800 */
[----:B------:R-:W3:Y:S01]  /*1a150*/  LDL R18, [R1+0x58] ;  /* 0x0000580001127983 */ /* 0x000ee20000100800 */
[-C--:B-1----:R-:W-:Y:S02]  /*1a160*/  @!P4 LEA R10, P6, R17, R2.reuse, 0x2 ;  /* 0x00000002110ac211 */ /* 0x082fe400078c10ff */
[----:B------:R-:W-:-:S11]  /*1a170*/  @!P5 LEA R14, P0, R6, R2, 0x2 ;  /* 0x00000002060ed211 */ /* 0x000fd600078010ff */
[----:B------:R-:W-:Y:S02]  /*1a180*/  P2R R3, PR, RZ, 0x40 ;  /* 0x00000040ff037803 */ /* 0x000fe40000000000 */
[----:B------:R-:W-:Y:S02]  /*1a190*/  @!P3 LEA R8, P6, R13, R2, 0x2 ;  /* 0x000000020d08b211 */ /* 0x000fe400078c10ff */
[-C--:B-----5:R-:W-:Y:S02]  /*1a1a0*/  @!P5 LEA.HI.X R15, R6, R4.reuse, R23, 0x2, P0 ;  /* 0x00000004060fd211 */ /* 0x0a0fe400000f1417 */
[----:B------:R-:W-:Y:S01]  /*1a1b0*/  ISETP.NE.AND P0, PT, R3, RZ, PT ;  /* 0x000000ff0300720c */ /* 0x000fe20003f05270 */
[----:B------:R-:W5:Y:S03]  /*1a1c0*/  LDL R6, [R1+0x54] ;  /* 0x0000540001067983 */ /* 0x000f660000100800 */
[----:B--2---:R-:W-:Y:S01]  /*1a1d0*/  @!P4 LEA.HI.X R11, R17, R4, R21, 0x2, P0 ;  /* 0x00000004110bc211 */ /* 0x004fe200000f1415 */
[----:B------:R-:W2:Y:S04]  /*1a1e0*/  LDL R23, [R1+0xf0] ;  /* 0x0000f00001177983 */ /* 0x000ea80000100800 */
[----:B------:R-:W2:Y:S01]  /*1a1f0*/  LDL R17, [R1+0xf4] ;  /* 0x0000f40001117983 */ /* 0x000ea20000100800 */
[----:B------:R-:W-:-:S03]  /*1a200*/  ISETP.GE.AND P2, PT, R5, c[0x0][0x3c8], PT ;  /* 0x0000f20005007a0c */ /* 0x000fc60003f46270 */
[----:B------:R-:W5:Y:S04]  /*1a210*/  LDL R21, [R1+0xec] ;  /* 0x0000ec0001157983 */ /* 0x000f680000100800 */
[----:B------:R1:W-:Y:S04]  /*1a220*/  @!P5 ST.E.64 [R14.64], R172 ;  /* 0x000000ac0e00d985 */ /* 0x0003e8000c101b06 */
[----:B------:R1:W-:Y:S01]  /*1a230*/  @!P4 ST.E.64 [R10.64], R82 ;  /* 0x000000520a00c985 */ /* 0x0003e2000c101b06 */
[----:B----4-:R-:W-:-:S03]  /*1a240*/  @!P3 LEA.HI.X R9, R13, R4, R19, 0x2, P6 ;  /* 0x000000040d09b211 */ /* 0x010fc600030f1413 */
[----:B------:R-:W4:Y:S04]  /*1a250*/  LDL R19, [R1+0xe8] ;  /* 0x0000e80001137983 */ /* 0x000f280000100800 */
[----:B------:R-:W4:Y:S04]  /*1a260*/  LDL R13, [R1+0xe4] ;  /* 0x0000e400010d7983 */ /* 0x000f280000100800 */
[----:B------:R3:W-:Y:S01]  /*1a270*/  @!P3 ST.E.64 [R8.64], R66 ;  /* 0x000000420800b985 */ /* 0x0007e2000c101b06 */
[----:B-1----:R-:W-:-:S04]  /*1a280*/  @!P2 LEA R14, P3, R5, R2, 0x2 ;  /* 0x00000002050ea211 */ /* 0x002fc800078610ff */
[----:B------:R-:W-:Y:S02]  /*1a290*/  @!P2 LEA.HI.X R15, R5, R4, R30, 0x2, P3 ;  /* 0x00000004050fa211 */ /* 0x000fe400018f141e */
[----:B------:R-:W4:Y:S01]  /*1a2a0*/  LDL R5, [R1+0x50] ;  /* 0x0000500001057983 */ /* 0x000f220000100800 */
[----:B------:R-:W-:Y:S02]  /*1a2b0*/  ISETP.GE.AND P1, PT, R28, c[0x0][0x3c8], PT ;  /* 0x0000f2001c007a0c */ /* 0x000fe40003f26270 */
[----:B------:R-:W-:-:S11]  /*1a2c0*/  ISETP.GE.AND P0, PT, R26, c[0x0][0x3c8], PT ;  /* 0x0000f2001a007a0c */ /* 0x000fd60003f06270 */
[-C--:B------:R-:W-:Y:S02]  /*1a2d0*/  @!P1 LEA R10, P4, R28, R2.reuse, 0x2 ;  /* 0x000000021c0a9211 */ /* 0x080fe400078810ff */
[----:B---3--:R-:W-:Y:S02]  /*1a2e0*/  ISETP.GE.AND P5, PT, R24, c[0x0][0x3c8], PT ;  /* 0x0000f20018007a0c */ /* 0x008fe40003fa6270 */
        /* <DEDUP_REMOVED lines=14> */
[----:B---3--:R-:W-:-:S03]  /*1a3d0*/  @!P4 LEA R8, P6, R16, R2, 0x2 ;  /* 0x000000021008c211 */ /* 0x008fc600078c10ff */
[----:B------:R1:W-:Y:S01]  /*1a3e0*/  @!P5 ST.E.64 [R10.64], R94 ;  /* 0x0000005e0a00d985 */ /* 0x0003e2000c101b06 */
[----:B--2---:R-:W-:Y:S02]  /*1a3f0*/  @!P4 LEA.HI.X R9, R16, R4, R17, 0x2, P6 ;  /* 0x000000041009c211 */ /* 0x004fe400030f1411 */
[-C--:B------:R-:W-:Y:S02]  /*1a400*/  @!P3 LEA R16, P5, R22, R2.reuse, 0x2 ;  /* 0x000000021610b211 */ /* 0x080fe400078a10ff */
[----:B-----5:R-:W-:Y:S01]  /*1a410*/  ISETP.GE.AND P0, PT, R6, c[0x0][0x3c8], PT ;  /* 0x0000f20006007a0c */ /* 0x020fe20003f06270 */
[----:B------:R2:W-:Y:S01]  /*1a420*/  @!P4 ST.E.64 [R8.64], R98 ;  /* 0x000000620800c985 */ /* 0x0005e2000c101b06 */
[----:B------:R-:W-:-:S09]  /*1a430*/  @!P2 LEA R14, P6, R20, R2, 0x2 ;  /* 0x00000002140ea211 */ /* 0x000fd200078c10ff */
[----:B------:R-:W-:-:S04]  /*1a440*/  P2R R3, PR, RZ, 0x20 ;  /* 0x00000020ff037803 */ /* 0x000fc80000000000 */
[----:B------:R-:W-:Y:S02]  /*1a450*/  ISETP.NE.AND P4, PT, R3, RZ, PT ;  /* 0x000000ff0300720c */ /* 0x000fe40003f85270 */
[----:B-1----:R-:W-:Y:S02]  /*1a460*/  @!P1 LEA R10, P5, R18, R2, 0x2 ;  /* 0x00000002120a9211 */ /* 0x002fe400078a10ff */
[-C--:B------:R-:W-:Y:S02]  /*1a470*/  @!P3 LEA.HI.X R17, R22, R4.reuse, R23, 0x2, P4 ;  /* 0x000000041611b211 */ /* 0x080fe400020f1417 */
[----:B------:R-:W-:-:S03]  /*1a480*/  @!P2 LEA.HI.X R15, R20, R4, R21, 0x2, P6 ;  /* 0x00000004140fa211 */ /* 0x000fc600030f1415 */
[----:B------:R1:W-:Y:S01]  /*1a490*/  @!P3 ST.E.64 [R16.64], R110 ;  /* 0x0000006e1000b985 */ /* 0x0003e2000c101b06 */
[----:B--2---:R-:W-:Y:S02]  /*1a4a0*/  @!P0 LEA R8, P4, R6, R2, 0x2 ;  /* 0x0000000206088211 */ /* 0x004fe400078810ff */
[-C--:B----4-:R-:W-:Y:S01]  /*1a4b0*/  @!P1 LEA.HI.X R11, R18, R4.reuse, R19, 0x2, P5 ;  /* 0x00000004120b9211 */ /* 0x090fe200028f1413 */
[----:B------:R1:W-:Y:S01]  /*1a4c0*/  @!P2 ST.E.64 [R14.64], R106 ;  /* 0x0000006a0e00a985 */ /* 0x0003e2000c101b06 */
[----:B------:R-:W-:-:S03]  /*1a4d0*/  @!P0 LEA.HI.X R9, R6, R4, R13, 0x2, P4 ;  /* 0x0000000406098211 */ /* 0x000fc600020f140d */
[----:B------:R1:W-:Y:S04]  /*1a4e0*/  @!P1 ST.E.64 [R10.64], R102 ;  /* 0x000000660a009985 */ /* 0x0003e8000c101b06 */
[----:B------:R1:W-:Y:S01]  /*1a4f0*/  @!P0 ST.E.64 [R8.64], R86 ;  /* 0x0000005608008985 */ /* 0x0003e2000c101b06 */
[----:B------:R-:W-:-:S13]  /*1a500*/  ISETP.GE.AND P0, PT, R5, c[0x0][0x3c8], PT ;  /* 0x0000f20005007a0c */ /* 0x000fda0003f06270 */
[----:B------:R-:W-:Y:S05]  /*1a510*/  @P0 BRA `(.L_x_1869) ;  /* 0x00000d9000000947 */ /* 0x000fea0003800000 */
[----:B------:R-:W2:Y:S01]  /*1a520*/  LDL R6, [R1+0xe0] ;  /* 0x0000e00001067983 */ /* 0x000ea20000100800 */
[----:B------:R-:W-:-:S04]  /*1a530*/  LEA R2, P0, R5, R2, 0x2 ;  /* 0x0000000205027211 */ /* 0x000fc800078010ff */
[----:B--2---:R-:W-:-:S05]  /*1a540*/  LEA.HI.X R3, R5, R4, R6, 0x2, P0 ;  /* 0x0000000405037211 */ /* 0x004fca00000f1406 */
[----:B------:R2:W-:Y:S01]  /*1a550*/  ST.E.64 [R2.64], R78 ;  /* 0x0000004e02007985 */ /* 0x0005e2000c101b06 */
[----:B------:R-:W-:Y:S05]  /*1a560*/  BRA `(.L_x_1869) ;  /* 0x00000d4000007947 */ /* 0x000fea0003800000 */
.L_x_1854:
[----:B---3--:R-:W2:Y:S01]  /*1a570*/  LDL.LU R6, [R1+0x10] ;  /* 0x0000100001067983 */ /* 0x008ea20000300800 */
[----:B------:R-:W-:Y:S02]  /*1a580*/  ISETP.NE.U32.AND P0, PT, RZ, c[0x0][0x508], PT ;  /* 0x00014200ff007a0c */ /* 0x000fe40003f05070 */
[----:B------:R-:W-:Y:S01]  /*1a590*/  ISETP.NE.U32.AND P3, PT, RZ, c[0x0][0x500], PT ;  /* 0x00014000ff007a0c */ /* 0x000fe20003f65070 */
[----:B------:R-:W3:Y:S01]  /*1a5a0*/  LDL.LU R3, [R1+0x3c] ;  /* 0x00003c0001037983 */ /* 0x000ee20000300800 */
[----:B------:R-:W-:Y:S01]  /*1a5b0*/  ISETP.NE.AND.EX P2, PT, RZ, c[0x0][0x50c], PT, P0 ;  /* 0x00014300ff007a0c */ /* 0x000fe20003f45300 */
[----:B------:R-:W-:Y:S01]  /*1a5c0*/  IMAD.MOV.U32 R2, RZ, RZ, RZ ;  /* 0x000000ffff027224 */ /* 0x000fe200078e00ff */
[----:B------:R-:W-:Y:S01]  /*1a5d0*/  ISETP.NE.AND.EX P3, PT, RZ, c[0x0][0x504], PT, P3 ;  /* 0x00014100ff007a0c */ /* 0x000fe20003f65330 */
[----:B------:R-:W-:Y:S01]  /*1a5e0*/  IMAD.MOV.U32 R22, RZ, RZ, c[0x0][0x388] ;  /* 0x0000e200ff167624 */ /* 0x000fe200078e00ff */
[----:B----4-:R-:W-:-:S09]  /*1a5f0*/  IADD3 R4, P1, R252, c[0x0][0x500], RZ ;  /* 0x00014000fc047a10 */ /* 0x010fd20007f3e0ff */
[----:B------:R-:W-:Y:S02]  /*1a600*/  @P2 IADD3 R8, P0, R252, c[0x0][0x508], RZ ;  /* 0x00014200fc082a10 */ /* 0x000fe40007f1e0ff */
[C---:B--2---:R-:W-:Y:S02]  /*1a610*/  IADD3.X R5, R6.reuse, c[0x0][0x504], RZ, P1, !PT ;  /* 0x0001410006057a10 */ /* 0x044fe40000ffe4ff */
[----:B------:R-:W-:-:S03]  /*1a620*/  @P2 IADD3.X R9, R6, c[0x0][0x50c], RZ, P0, !PT ;  /* 0x0001430006092a10 */ /* 0x000fc600007fe4ff */
[----:B------:R1:W5:Y:S04]  /*1a630*/  @P3 LDG.E R2, [R4.64] ;  /* 0x0000000604023981 */ /* 0x000368000c1e1900 */
[----:B------:R1:W5:Y:S01]  /*1a640*/  @P2 LDG.E R22, [R8.64] ;  /* 0x0000000608162981 */ /* 0x000362000c1e1900 */
[----:B---3--:R-:W-:-:S04]  /*1a650*/  ISETP.NE.AND P0, PT, R3, RZ, PT ;  /* 0x000000ff0300720c */ /* 0x008fc80003f05270 */
[----:B------:R-:W-:Y:S01]  /*1a660*/  SEL R21, R3, c[0x0][0x3d4], P0 ;  /* 0x0000f50003157a07 */ /* 0x000fe20000000000 */
[----:B------:R-:W-:Y:S05]  /*1a670*/  @P2 BRA `(.L_x_1875) ;  /* 0x0000004000002947 */ /* 0x000fea0003800000 */
[----:B------:R-:W-:Y:S05]  /*1a680*/  @!P3 BRA `(.L_x_1875) ;  /* 0x000000300000b947 */ /* 0x000fea0003800000 */
[----:B------:R2:W3:Y:S04]  /*1a690*/  LDG.E R3, [R4.64] ;  /* 0x0000000604037981 */ /* 0x0004e8000c1e1900 */
[----:B-12---:R-:W3:Y:S02]  /*1a6a0*/  LDG.E R4, [R4.64+0x4] ;  /* 0x0000040604047981 */ /* 0x006ee4000c1e1900 */
[----:B---3-5:R-:W-:Y:S02]  /*1a6b0*/  IADD3 R22, -R3, R4, RZ ;  /* 0x0000000403167210 */ /* 0x028fe40007ffe1ff */
.L_x_1875:
[----:B------:R-:W2:Y:S04]  /*1a6c0*/  LDL.LU R6, [R1+0x8] ;  /* 0x0000080001067983 */ /* 0x000ea80000300800 */
[----:B-1----:R-:W3:Y:S04]  /*1a6d0*/  LDL.LU R4, [R1+0x14] ;  /* 0x0000140001047983 */ /* 0x002ee80000300800 */
        /* <DEDUP_REMOVED lines=24> */
[C---:B------:R-:W-:Y:S01]  /*1a860*/  IMAD.WIDE.U32 R4, R14.reuse, R10, RZ ;  /* 0x0000000a0e047225 */ /* 0x040fe200078e00ff */
        /* <DEDUP_REMOVED lines=18> */
[----:B------:R-:W-:Y:S02]  /*1a990*/  IADD3 R9, R9, R14, RZ ;  /* 0x0000000e09097210 */ /* 0x000fe40007ffe0ff */
[----:B------:R-:W-:Y:S01]  /*1a9a0*/  IADD3 R8, P1, P0, R3, R23, R8 ;  /* 0x0000001703087210 */ /* 0x000fe2000783e008 */
[----:B------:R-:W-:-:S03]  /*1a9b0*/  IMAD R3, R17, R4, RZ ;  /* 0x0000000411037224 */ /* 0x000fc600078e02ff */
        /* <DEDUP_REMOVED lines=12> */
.L_x_1877:
[----:B------:R-:W-:Y:S05]  /*1aa80*/  BSYNC B0 ;  /* 0x0000000000007941 */ /* 0x000fea0003800000 */
.L_x_1876:
[----:B------:R-:W-:-:S13]  /*1aa90*/  ISETP.GT.AND P0, PT, R21, 0x1, PT ;  /* 0x000000011500780c */ /* 0x000fda0003f04270 */
[----:B------:R-:W-:Y:S05]  /*1aaa0*/  @P0 BRA `(.L_x_1869) ;  /* 0x0000080000000947 */ /* 0x000fea0003800000 */
[----:B------:R-:W2:Y:S01]  /*1aab0*/  LDL.LU R11, [R1+0x4] ;  /* 0x00000400010b7983 */ /* 0x000ea20000300800 */
[----:B------:R-:W-:Y:S01]  /*1aac0*/  MOV R4, c[0x0][0x4e8] ;  /* 0x00013a0000047a02 */ /* 0x000fe20000000f00 */
[----:B-1----:R-:W-:Y:S02]  /*1aad0*/  IMAD R3, R20, c[0x0][0x3a0], RZ ;  /* 0x0000e80014037a24 */ /* 0x002fe400078e02ff */
[----:B------:R-:W-:Y:S01]  /*1aae0*/  IMAD R8, R24, c[0x0][0x3f0], RZ ;  /* 0x0000fc0018087a24 */ /* 0x000fe200078e02ff */
[----:B------:R-:W-:Y:S01]  /*1aaf0*/  ISETP.NE.AND P0, PT, R4, 0x1, PT ;  /* 0x000000010400780c */ /* 0x000fe20003f05270 */
[----:B------:R-:W-:-:S04]  /*1ab00*/  IMAD.WIDE.U32 R4, R2, c[0x0][0x3a0], RZ ;  /* 0x0000e80002047a25 */ /* 0x000fc800078e00ff */
[----:B------:R-:W-:-:S05]  /*1ab10*/  IMAD R2, R2, c[0x0][0x3a4], R3 ;  /* 0x0000e90002027a24 */ /* 0x000fca00078e0203 */
[----:B------:R-:W-:-:S05]  /*1ab20*/  IADD3 R5, R5, R2, RZ ;  /* 0x0000000205057210 */ /* 0x000fca0007ffe0ff */
[----:B------:R-:W-:-:S04]  /*1ab30*/  IMAD.WIDE.U32 R4, R6, c[0x0][0x3e8], R4 ;  /* 0x0000fa0006047a25 */ /* 0x000fc800078e0004 */
[----:B------:R-:W-:-:S04]  /*1ab40*/  IMAD R5, R6, c[0x0][0x3ec], R5 ;  /* 0x0000fb0006057a24 */ /* 0x000fc800078e0205 */
[----:B------:R-:W-:Y:S01]  /*1ab50*/  IMAD.WIDE.U32 R4, R10, c[0x0][0x3f0], R4 ;  /* 0x0000fc000a047a25 */ /* 0x000fe200078e0004 */
[C---:B--2---:R-:W-:Y:S02]  /*1ab60*/  LEA R3, R11.reuse, R0, 0x7 ;  /* 0x000000000b037211 */ /* 0x044fe400078e38ff */
[----:B------:R-:W-:Y:S02]  /*1ab70*/  LEA R13, R11, R143, 0x7 ;  /* 0x0000008f0b0d7211 */ /* 0x000fe400078e38ff */
[----:B------:R-:W-:Y:S01]  /*1ab80*/  MOV R2, R3 ;  /* 0x0000000300027202 */ /* 0x000fe20000000f00 */
[----:B------:R-:W-:-:S05]  /*1ab90*/  @P0 IMAD.HI.U32 R9, R3, c[0x0][0x4ec], RZ ;  /* 0x00013b0003090a27 */ /* 0x000fca00078e00ff */
[----:B------:R-:W-:Y:S01]  /*1aba0*/  @P0 SHF.R.U32.HI R2, RZ, c[0x0][0x4f0], R9 ;  /* 0x00013c00ff020a19 */ /* 0x000fe20000011609 */
[----:B------:R-:W-:-:S03]  /*1abb0*/  IMAD R9, R10, c[0x0][0x3f4], R8 ;  /* 0x0000fd000a097a24 */ /* 0x000fc600078e0208 */
        /* <DEDUP_REMOVED lines=17> */
.L_x_1942:
[----:B------:R-:W-:Y:S05]  /*1acd0*/  BRA.DIV ~URZ, `(.L_x_1879) ;  /* 0x000028427f007947 */ /* 0x000fea000b800000 */
[----:B------:R3:W4:Y:S02]  /*1ace0*/  SHFL.IDX PT, R2, R16, RZ, 0x181f ;  /* 0x00181fff10027589 */ /* 0x00072400000e0000 */
.L_x_1943:
        /* <DEDUP_REMOVED lines=20> */
.L_x_1881:
[----:B------:R-:W-:Y:S05]  /*1ae30*/  BSYNC B0 ;  /* 0x0000000000007941 */ /* 0x000fea0003800000 */
.L_x_1880:
[----:B------:R-:W-:Y:S05]  /*1ae40*/  BRA.DIV ~URZ, `(.L_x_1882) ;  /* 0x000027427f007947 */ /* 0x000fea000b800000 */
[----:B--2---:R2:W1:Y:S04]  /*1ae50*/  SHFL.IDX PT, R4, R5, 0x1, 0x181f ;  /* 0x00381f0005047f89 */ /* 0x00446800000e0000 */
[----:B----4-:R2:W4:Y:S02]  /*1ae60*/  SHFL.IDX PT, R2, R16, 0x1, 0x181f ;  /* 0x00381f0010027f89 */ /* 0x01052400000e0000 */
.L_x_1944:
        /* <DEDUP_REMOVED lines=20> */
.L_x_1884:
[----:B------:R-:W-:Y:S05]  /*1afb0*/  BSYNC B0 ;  /* 0x0000000000007941 */ /* 0x000fea0003800000 */
.L_x_1883:
[----:B------:R-:W-:Y:S05]  /*1afc0*/  BRA.DIV ~URZ, `(.L_x_1885) ;  /* 0x000026927f007947 */ /* 0x000fea000b800000 */
[----:B-1----:R1:W2:Y:S02]  /*1afd0*/  SHFL.IDX PT, R4, R5, 0x2, 0x181f ;  /* 0x00581f0005047f89 */ /* 0x0022a400000e0000 */
.L_x_1945:
[----:B------:R-:W-:Y:S05]  /*1afe0*/  BRA.DIV ~URZ, `(.L_x_1886) ;  /* 0x000026e27f007947 */ /* 0x000fea000b800000 */
[----:B----4-:R4:W1:Y:S02]  /*1aff0*/  SHFL.IDX PT, R2, R16, 0x2, 0x181f ;  /* 0x00581f0010027f89 */ /* 0x01086400000e0000 */
.L_x_1946:
        /* <DEDUP_REMOVED lines=20> */
.L_x_1888:
[----:B------:R-:W-:Y:S05]  /*1b140*/  BSYNC B0 ;  /* 0x0000000000007941 */ /* 0x000fea0003800000 */
.L_x_1887:
[----:B------:R-:W-:Y:S05]  /*1b150*/  BRA.DIV ~URZ, `(.L_x_1889) ;  /* 0x000025e27f007947 */ /* 0x000fea000b800000 */
[----:B--2---:R2:W3:Y:S04]  /*1b160*/  SHFL.IDX PT, R4, R5, 0x3, 0x181f ;  /* 0x00781f0005047f89 */ /* 0x0044e800000e0000 */
[----:B-1----:R2:W1:Y:S02]  /*1b170*/  SHFL.IDX PT, R2, R16, 0x3, 0x181f ;  /* 0x00781f0010027f89 */ /* 0x00246400000e0000 */
.L_x_1947:
        /* <DEDUP_REMOVED lines=19> */
.L_x_1869:
[----:B------:R-:W-:Y:S05]  /*1b2b0*/  BSYNC B1 ;  /* 0x0000000000017941 */ /* 0x000fea0003800000 */
.L_x_1853:
[----:B-12-4-:R-:W2:Y:S02]  /*1b2c0*/  LDL R2, [R1+0x180] ;  /* 0x0001800001027983 */ /* 0x016ea40000100800 */
[----:B--2---:R-:W-:-:S13]  /*1b2d0*/  ISETP.NE.AND P0, PT, R2, RZ, PT ;  /* 0x000000ff0200720c */ /* 0x004fda0003f05270 */
[----:B------:R-:W-:Y:S01]  /*1b2e0*/  @P0 WARPSYNC 0xffffffff ;  /* 0xffffffff00000948 */ /* 0x000fe20003800000 */
[----:B------:R-:W-:Y:S06]  /*1b2f0*/  @P0 BAR.SYNC.DEFER_BLOCKING 0x5, 0x100 ;  /* 0x0144000000000b1d */ /* 0x000fec0000010000 */
[----:B------:R-:W1:Y:S04]  /*1b300*/  @P0 LDS.128 R8, [0x20080] ;  /* 0x02008000ff080984 */ /* 0x000e680000000c00 */
[----:B-1----:R1:W-:Y:S04]  /*1b310*/  @P0 STL.64 [R1], R8 ;  /* 0x0000000801000387 */ /* 0x0023e80000100a00 */
[----:B------:R1:W-:Y:S04]  /*1b320*/  @P0 STL.64 [R1+0x8], R10 ;  /* 0x0000080a01000387 */ /* 0x0003e80000100a00 */
[----:B------:R-:W-:Y:S06]  /*1b330*/  @P0 BAR.ARV 0x4, 0x100 ;  /* 0x0104000000000b1d */ /* 0x000fec0000002000 */
[----:B------:R-:W-:Y:S05]  /*1b340*/  @P0 BRA `(.L_x_1890) ;  /* 0x00000ba000000947 */ /* 0x000fea0003800000 */
[----:B------:R-:W2:Y:S01]  /*1b350*/  S2R R2, SR_TID.X ;  /* 0x0000000000027919 */ /* 0x000ea20000002100 */
[----:B-1----:R-:W-:Y:S01]  /*1b360*/  IMAD.MOV.U32 R9, RZ, RZ, RZ ;  /* 0x000000ffff097224 */ /* 0x002fe200078e00ff */
[----:B--23--:R-:W-:-:S04]  /*1b370*/  LOP3.LUT R16, R2, 0x1f, RZ, 0xc0, !PT ;  /* 0x0000001f02107812 */ /* 0x00cfc800078ec0ff */
[----:B------:R-:W-:Y:S01]  /*1b380*/  ISETP.NE.AND P6, PT, R16, 0x1f, PT ;  /* 0x0000001f1000780c */ /* 0x000fe20003fc5270 */
[----:B------:R-:W-:Y:S10]  /*1b390*/  BRA.DIV ~URZ, `(.L_x_1891) ;  /* 0x000024727f007947 */ /* 0x000ff4000b800000 */
[----:B------:R1:W2:Y:S02]  /*1b3a0*/  SHFL.IDX PT, R10, R114, RZ, 0x1f ;  /* 0x00001fff720a7589 */ /* 0x0002a400000e0000 */
.L_x_1948:
[----:B------:R-:W-:Y:S05]  /*1b3b0*/  BRA.DIV ~URZ, `(.L_x_1892) ;  /* 0x000024c27f007947 */ /* 0x000fea000b800000 */
[----:B------:R3:W4:Y:S02]  /*1b3c0*/  SHFL.IDX PT, R6, R114, 0x1, 0x1f ;  /* 0x00201f0072067f89 */ /* 0x00072400000e0000 */
.L_x_1949:
        /* <DEDUP_REMOVED lines=19> */
.L_x_1950:
        /* <DEDUP_REMOVED lines=16> */
.L_x_1951:
[----:B---3--:R-:W-:Y:S01]  /*1b600*/  IMAD R2, R2, c[0x0][0x538], RZ ;  /* 0x00014e0002027a24 */ /* 0x008fe200078e02ff */
[----:B------:R-:W-:Y:S04]  /*1b610*/  BSSY B1, `(.L_x_1895) ;  /* 0x0000084000017945 */ /* 0x000fe80003800000 */
[----:B----4-:R-:W-:-:S04]  /*1b620*/  IADD3 R6, R2, R6, RZ ;  /* 0x0000000602067210 */ /* 0x010fc80007ffe0ff */
[----:B--2---:R-:W-:-:S13]  /*1b630*/  ISETP.GT.AND P0, PT, R6, R10, PT ;  /* 0x0000000a0600720c */ /* 0x004fda0003f04270 */
[----:B------:R-:W-:Y:S05]  /*1b640*/  @P0 BRA `(.L_x_1896) ;  /* 0x0000025000000947 */ /* 0x000fea0003800000 */
.L_x_1900:
        /* <DEDUP_REMOVED lines=8> */
[----:B-1----:R-:W-:Y:S02]  /*1b6d0*/  @!P0 MOV R4, 0x4 ;  /* 0x0000000400048802 */ /* 0x002fe40000000f00 */
        /* <DEDUP_REMOVED lines=8> */
.L_x_1952:
        /* <DEDUP_REMOVED lines=16> */
.L_x_1953:
[----:B--2---:R-:W-:-:S05]  /*1b860*/  IMAD R2, R2, c[0x0][0x538], RZ ;  /* 0x00014e0002027a24 */ /* 0x004fca00078e02ff */
[----:B------:R-:W-:-:S04]  /*1b870*/  IADD3 R6, R2, R6, RZ ;  /* 0x0000000602067210 */ /* 0x000fc80007ffe0ff */
[----:B------:R-:W-:-:S13]  /*1b880*/  ISETP.GT.AND P0, PT, R6, R10, PT ;  /* 0x0000000a0600720c */ /* 0x000fda0003f04270 */
[----:B-1----:R-:W-:Y:S05]  /*1b890*/  @!P0 BRA `(.L_x_1900) ;  /* 0xfffffdb000008947 */ /* 0x002fea000383ffff */
.L_x_1896:
[----:B------:R-:W-:-:S05]  /*1b8a0*/  IADD3 R14, -R2, R6, RZ ;  /* 0x00000006020e7210 */ /* 0x000fca0007ffe1ff */
[----:B------:R-:W-:-:S05]  /*1b8b0*/  IMAD R2, R4, c[0x0][0x538], R14 ;  /* 0x00014e0004027a24 */ /* 0x000fca00078e020e */
[----:B------:R-:W-:Y:S01]  /*1b8c0*/  ISETP.GT.AND P0, PT, R2, R10, PT ;  /* 0x0000000a0200720c */ /* 0x000fe20003f04270 */
[----:B------:R-:W-:-:S12]  /*1b8d0*/  BRA.DIV ~URZ, `(.L_x_1901) ;  /* 0x000024a27f007947 */ /* 0x000fd8000b800000 */
[----:B------:R-:W-:-:S04]  /*1b8e0*/  VOTE.ANY R13, PT, !P0 ;  /* 0x00000000000d7806 */ /* 0x000fc800040e0100 */
.L_x_1954:
[----:B------:R2:W3:Y:S01]  /*1b8f0*/  POPC R11, R13 ;  /* 0x0000000d000b7309 */ /* 0x0004e20000000000 */
[----:B------:R-:W-:Y:S05]  /*1b900*/  BRA.DIV ~URZ, `(.L_x_1902) ;  /* 0x000024b27f007947 */ /* 0x000fea000b800000 */
[----:B---3--:R3:W4:Y:S04]  /*1b910*/  SHFL.IDX PT, R6, R8, R11, 0x1f ;  /* 0x00001f0b08067589 */ /* 0x00872800000e0000 */
[----:B------:R3:W1:Y:S02]  /*1b920*/  SHFL.IDX PT, R5, R9, R11, 0x1f ;  /* 0x00001f0b09057589 */ /* 0x00066400000e0000 */
.L_x_1955:
[----:B------:R-:W-:Y:S01]  /*1b930*/  ISETP.NE.AND P0, PT, R13, RZ, PT ;  /* 0x000000ff0d00720c */ /* 0x000fe20003f05270 */
[----:B------:R-:W-:-:S12]  /*1b940*/  BSSY B0, `(.L_x_1903) ;  /* 0x0000005000007945 */ /* 0x000fd80003800000 */
[----:B------:R-:W-:Y:S05]  /*1b950*/  @!P0 BRA `(.L_x_1904) ;  /* 0x0000003000008947 */ /* 0x000fea0003800000 */
[----:B------:R-:W-:Y:S01]  /*1b960*/  IADD3 R2, R11, -0x1, RZ ;  /* 0xffffffff0b027810 */ /* 0x000fe20007ffe0ff */
[----:B------:R-:W-:Y:S05]  /*1b970*/  BRA.DIV ~URZ, `(.L_x_1905) ;  /* 0x000025127f007947 */ /* 0x000fea000b800000 */
[----:B------:R2:W3:Y:S02]  /*1b980*/  SHFL.IDX PT, R15, R4, R2, 0x1f ;  /* 0x00001f02040f7589 */ /* 0x0004e400000e0000 */
.L_x_1904:
[----:B------:R-:W-:Y:S05]  /*1b990*/  BSYNC B0 ;  /* 0x0000000000007941 */ /* 0x000fea0003800000 */
.L_x_1903:
[----:B--23--:R-:W-:Y:S01]  /*1b9a0*/  IMAD R13, R15, c[0x0][0x538], R14 ;  /* 0x00014e000f0d7a24 */ /* 0x00cfe200078e020e */
[----:B----4-:R-:W-:Y:S02]  /*1b9b0*/  IABS R3, R6 ;  /* 0x0000000600037213 */ /* 0x010fe40000000000 */
[----:B-1----:R-:W-:Y:S02]  /*1b9c0*/  IABS R4, R5 ;  /* 0x0000000500047213 */ /* 0x002fe40000000000 */
[----:B------:R1:W-:Y:S01]  /*1b9d0*/  STL [R1], R13 ;  /* 0x0000000d01007387 */ /* 0x0003e20000100800 */
[----:B------:R-:W2:Y:S03]  /*1b9e0*/  I2F.RP R8, R3 ;  /* 0x0000000300087306 */ /* 0x000ea60000209400 */
[----:B------:R-:W3:Y:S05]  /*1b9f0*/  LDL.LU R17, [R1+0xc] ;  /* 0x00000c0001117983 */ /* 0x000eea0000300800 */
[----:B--2---:R-:W2:Y:S01]  /*1ba00*/  MUFU.RCP R8, R8 ;  /* 0x0000000800087308 */ /* 0x004ea20000001000 */
[----:B-1----:R-:W-:Y:S01]  /*1ba10*/  IMAD.IADD R13, R10, 0x1, -R13 ;  /* 0x000000010a0d7824 */ /* 0x002fe200078e0a0d */
[----:B--2---:R-:W-:-:S06]  /*1ba20*/  IADD3 R8, R8, 0xffffffe, RZ ;  /* 0x0ffffffe08087810 */ /* 0x004fcc0007ffe0ff */
[----:B------:R-:W1:Y:S01]  /*1ba30*/  F2I.FTZ.U32.TRUNC.NTZ R9, R8 ;  /* 0x0000000800097305 */ /* 0x000e62000021f000 */
[----:B------:R-:W-:Y:S02]  /*1ba40*/  MOV R10, R4 ;  /* 0x00000004000a7202 */ /* 0x000fe40000000f00 */
[----:B------:R-:W-:-:S05]  /*1ba50*/  IABS R14, R13 ;  /* 0x0000000d000e7213 */ /* 0x000fca0000000000 */
[----:B------:R-:W2:Y:S01]  /*1ba60*/  I2F.RP R15, R10 ;  /* 0x0000000a000f7306 */ /* 0x000ea20000209400 */
[----:B-1----:R-:W-:-:S04]  /*1ba70*/  IMAD.MOV R2, RZ, RZ, -R9 ;  /* 0x000000ffff027224 */ /* 0x002fc800078e0a09 */
[----:B------:R-:W-:Y:S01]  /*1ba80*/  IMAD.MOV.U32 R8, RZ, RZ, R2 ;  /* 0x000000ffff087224 */ /* 0x000fe200078e0002 */
[----:B------:R-:W-:-:S03]  /*1ba90*/  IABS R2, R6 ;  /* 0x0000000600027213 */ /* 0x000fc60000000000 */
[----:B------:R-:W-:Y:S02]  /*1baa0*/  IMAD R4, R8, R3, RZ ;  /* 0x0000000308047224 */ /* 0x000fe400078e02ff */
[----:B------:R-:W-:Y:S02]  /*1bab0*/  IMAD.MOV.U32 R8, RZ, RZ, RZ ;  /* 0x000000ffff087224 */ /* 0x000fe400078e00ff */
[----:B------:R-:W-:Y:S02]  /*1bac0*/  IMAD.MOV R2, RZ, RZ, -R2 ;  /* 0x000000ffff027224 */ /* 0x000fe400078e0a02 */
[----:B------:R-:W-:-:S04]  /*1bad0*/  IMAD.HI.U32 R9, R9, R4, R8 ;  /* 0x0000000409097227 */ /* 0x000fc800078e0008 */
[----:B------:R-:W-:Y:S01]  /*1bae0*/  IMAD.MOV.U32 R4, RZ, RZ, R14 ;  /* 0x000000ffff047224 */ /* 0x000fe200078e000e */
[----:B------:R-:W-:-:S03]  /*1baf0*/  MOV R8, R2 ;  /* 0x0000000200087202 */ /* 0x000fc60000000f00 */
[----:B------:R-:W-:-:S04]  /*1bb00*/  IMAD.HI.U32 R2, R9, R4, RZ ;  /* 0x0000000409027227 */ /* 0x000fc800078e00ff */
[----:B------:R-:W-:Y:S02]  /*1bb10*/  IMAD R4, R2, R8, R4 ;  /* 0x0000000802047224 */ /* 0x000fe400078e0204 */
[----:B--2---:R-:W1:Y:S03]  /*1bb20*/  MUFU.RCP R8, R15 ;  /* 0x0000000f00087308 */ /* 0x004e660000001000 */
[----:B------:R-:W-:Y:S02]  /*1bb30*/  ISETP.GT.U32.AND P0, PT, R3, R4, PT ;  /* 0x000000040300720c */ /* 0x000fe40003f04070 */
[----:B-1----:R-:W-:-:S11]  /*1bb40*/  IADD3 R8, R8, 0xffffffe, RZ ;  /* 0x0ffffffe08087810 */ /* 0x002fd60007ffe0ff */
[----:B------:R-:W-:Y:S01]  /*1bb50*/  @!P0 IMAD.IADD R4, R4, 0x1, -R3 ;  /* 0x0000000104048824 */ /* 0x000fe200078e0a03 */
[----:B------:R-:W1:Y:S04]  /*1bb60*/  F2I.FTZ.U32.TRUNC.NTZ R9, R8 ;  /* 0x0000000800097305 */ /* 0x000e68000021f000 */
[----:B------:R-:W-:Y:S02]  /*1bb70*/  ISETP.GE.U32.AND P2, PT, R4, R3, PT ;  /* 0x000000030400720c */ /* 0x000fe40003f46070 */
[----:B------:R-:W-:Y:S02]  /*1bb80*/  LOP3.LUT R3, R13, R6, RZ, 0x3c, !PT ;  /* 0x000000060d037212 */ /* 0x000fe400078e3cff */
[----:B------:R-:W-:Y:S02]  /*1bb90*/  @!P0 IADD3 R2, R2, 0x1, RZ ;  /* 0x0000000102028810 */ /* 0x000fe40007ffe0ff */
[----:B------:R-:W-:-:S02]  /*1bba0*/  ISETP.GE.AND P1, PT, R3, RZ, PT ;  /* 0x000000ff0300720c */ /* 0x000fc40003f26270 */
[----:B------:R-:W-:-:S05]  /*1bbb0*/  ISETP.NE.AND P0, PT, R6, RZ, PT ;  /* 0x000000ff0600720c */ /* 0x000fca0003f05270 */
[----:B------:R-:W-:Y:S01]  /*1bbc0*/  @P2 IADD3 R2, R2, 0x1, RZ ;  /* 0x0000000102022810 */ /* 0x000fe20007ffe0ff */
[----:B-1----:R-:W-:-:S05]  /*1bbd0*/  IMAD.MOV R3, RZ, RZ, -R9 ;  /* 0x000000ffff037224 */ /* 0x002fca00078e0a09 */
[----:B------:R-:W-:Y:S01]  /*1bbe0*/  MOV R4, R3 ;  /* 0x0000000300047202 */ /* 0x000fe20000000f00 */
[----:B------:R-:W-:Y:S01]  /*1bbf0*/  @!P1 IMAD.MOV R2, RZ, RZ, -R2 ;  /* 0x000000ffff029224 */ /* 0x000fe200078e0a02 */
[----:B------:R-:W-:Y:S02]  /*1bc00*/  @!P0 LOP3.LUT R2, RZ, R6, RZ, 0x33, !PT ;  /* 0x00000006ff028212 */ /* 0x000fe400078e33ff */
[----:B------:R-:W-:Y:S01]  /*1bc10*/  IABS R3, R5 ;  /* 0x0000000500037213 */ /* 0x000fe20000000000 */
[----:B------:R-:W-:Y:S01]  /*1bc20*/  IMAD R4, R4, R10, RZ ;  /* 0x0000000a04047224 */ /* 0x000fe200078e02ff */
[----:B------:R-:W-:Y:S01]  /*1bc30*/  IABS R15, R2 ;  /* 0x00000002000f7213 */ /* 0x000fe20000000000 */
[----:B------:R-:W-:Y:S02]  /*1bc40*/  IMAD.MOV.U32 R8, RZ, RZ, RZ ;  /* 0x000000ffff087224 */ /* 0x000fe400078e00ff */
[----:B------:R-:W-:Y:S02]  /*1bc50*/  IMAD.MOV R14, RZ, RZ, -R3 ;  /* 0x000000ffff0e7224 */ /* 0x000fe400078e0a03 */
[----:B------:R-:W-:-:S04]  /*1bc60*/  IMAD.HI.U32 R3, R9, R4, R8 ;  /* 0x0000000409037227 */ /* 0x000fc800078e0008 */
[----:B------:R-:W-:Y:S01]  /*1bc70*/  IMAD.MOV.U32 R4, RZ, RZ, R15 ;  /* 0x000000ffff047224 */ /* 0x000fe200078e000f */
[----:B------:R-:W-:-:S03]  /*1bc80*/  MOV R8, R14 ;  /* 0x0000000e00087202 */ /* 0x000fc60000000f00 */
        /* <DEDUP_REMOVED lines=23> */
.L_x_1897:
[----:B------:R-:W-:Y:S01]  /*1be00*/  MOV R2, c[0x0][0x53c] ;  /* 0x00014f0000027a02 */ /* 0x000fe20000000f00 */
[----:B------:R2:W-:Y:S04]  /*1be10*/  STL [R1], R10 ;  /* 0x0000000a01007387 */ /* 0x0005e80000100800 */
[----:B------:R2:W-:Y:S04]  /*1be20*/  STL [R1+0x4], RZ ;  /* 0x000004ff01007387 */ /* 0x0005e80000100800 */
[----:B------:R2:W-:Y:S04]  /*1be30*/  STL [R1+0x8], RZ ;  /* 0x000008ff01007387 */ /* 0x0005e80000100800 */
[----:B------:R2:W-:Y:S02]  /*1be40*/  STL [R1+0xc], R2 ;  /* 0x00000c0201007387 */ /* 0x0005e40000100800 */
.L_x_1906:
[----:B------:R-:W-:Y:S05]  /*1be50*/  BSYNC B1 ;  /* 0x0000000000017941 */ /* 0x000fea0003800000 */
.L_x_1895:
[----:B------:R-:W3:Y:S04]  /*1be60*/  LDL R8, [R1] ;  /* 0x0000000001087983 */ /* 0x000ee80000100800 */
[----:B------:R-:W3:Y:S04]  /*1be70*/  LDL R9, [R1+0x4] ;  /* 0x0000040001097983 */ /* 0x000ee80000100800 */
[----:B--2---:R-:W3:Y:S04]  /*1be80*/  LDL R10, [R1+0x8] ;  /* 0x00000800010a7983 */ /* 0x004ee80000100800 */
[----:B------:R-:W3:Y:S01]  /*1be90*/  LDL R11, [R1+0xc] ;  /* 0x00000c00010b7983 */ /* 0x000ee20000100800 */
[----:B------:R-:W-:Y:S03]  /*1bea0*/  WARPSYNC 0xffffffff ;  /* 0xffffffff00007948 */ /* 0x000fe60003800000 */
[----:B------:R-:W-:Y:S01]  /*1beb0*/  BAR.SYNC.DEFER_BLOCKING 0x4, 0x100 ;  /* 0x0104000000007b1d */ /* 0x000fe20000010000 */
[----:B------:R-:W-:-:S13]  /*1bec0*/  ISETP.NE.AND P0, PT, R16, RZ, PT ;  /* 0x000000ff1000720c */ /* 0x000fda0003f05270 */
[----:B---3--:R2:W-:Y:S04]  /*1bed0*/  @!P0 STS.128 [0x20080], R8 ;  /* 0x02008008ff008388 */ /* 0x0085e80000000c00 */
[----:B------:R-:W-:Y:S06]  /*1bee0*/  BAR.ARV 0x5, 0x100 ;  /* 0x0144000000007b1d */ /* 0x000fec0000002000 */
.L_x_1890:
[----:B-1----:R-:W4:Y:S02]  /*1bef0*/  LDL R2, [R1+0xc] ;  /* 0x00000c0001027983 */ /* 0x002f240000100800 */
[----:B----4-:R-:W-:-:S13]  /*1bf00*/  ISETP.GE.AND P0, PT, R2, c[0x0][0x53c], PT ;  /* 0x00014f0002007a0c */ /* 0x010fda0003f06270 */
[----:B--23--:R-:W-:Y:S01]  /*1bf10*/  @P0 CALL.REL.NOINC `(.L_x_1907) ;  /* 0x0000001000000944 */ /* 0x00cfe20003c00000 */
[----:B------:R-:W-:Y:S05]  /*1bf20*/  BRA `(.L_x_1908) ;  /* 0xfffe623000007947 */ /* 0x000fea000383ffff */
.L_x_1907:
[----:B------:R-:W-:Y:S05]  /*1bf30*/  EXIT ;  /* 0x000000000000794d */ /* 0x000fea0003800000 */
.L_x_1700:
[----:B------:R-:W-:Y:S01]  /*1bf40*/  IMAD.MOV.U32 R2, RZ, RZ, R4 ;  /* 0x000000ffff027224 */ /* 0x000fe200078e0004 */
[----:B------:R-:W-:Y:S02]  /*1bf50*/  MOV R5, 0x1 ;  /* 0x0000000100057802 */ /* 0x000fe40000000f00 */
[----:B------:R-:W-:Y:S02]  /*1bf60*/  MOV R3, 0x1bf80 ;  /* 0x0001bf8000037802 */ /* 0x000fe40000000f00 */
[----:B------:R-:W-:Y:S05]  /*1bf70*/  CALL.REL.NOINC `($__internal_33_$__cuda_sm70_shflsync_up_p) ;  /* 0x0000203000007944 */ /* 0x000fea0003c00000 */
[----:B------:R-:W-:Y:S01]  /*1bf80*/  MOV R0, R5 ;  /* 0x0000000500007202 */ /* 0x000fe20000000f00 */
[----:B------:R-:W-:Y:S05]  /*1bf90*/  BRA `(.L_x_1909) ;  /* 0xfffe44d000007947 */ /* 0x000fea000383ffff */
.L_x_1701:
[----:B------:R-:W-:Y:S01]  /*1bfa0*/  IMAD.MOV.U32 R2, RZ, RZ, R4 ;  /* 0x000000ffff027224 */ /* 0x000fe200078e0004 */
[----:B------:R-:W-:Y:S02]  /*1bfb0*/  MOV R5, 0x2 ;  /* 0x0000000200057802 */ /* 0x000fe40000000f00 */
[----:B------:R-:W-:Y:S02]  /*1bfc0*/  MOV R3, 0x1bfe0 ;  /* 0x0001bfe000037802 */ /* 0x000fe40000000f00 */
[----:B------:R-:W-:Y:S05]  /*1bfd0*/  CALL.REL.NOINC `($__internal_33_$__cuda_sm70_shflsync_up_p) ;  /* 0x00001fd000007944 */ /* 0x000fea0003c00000 */
[----:B------:R-:W-:Y:S02]  /*1bfe0*/  SEL R5, R5, RZ, P4 ;  /* 0x000000ff05057207 */ /* 0x000fe40002000000 */
[----:B------:R-:W-:-:S03]  /*1bff0*/  MOV R3, 0x1c040 ;  /* 0x0001c04000037802 */ /* 0x000fc60000000f00 */
[----:B------:R-:W-:Y:S01]  /*1c000*/  IMAD.IADD R0, R4, 0x1, R5 ;  /* 0x0000000104007824 */ /* 0x000fe200078e0205 */
[----:B------:R-:W-:-:S03]  /*1c010*/  MOV R5, 0x4 ;  /* 0x0000000400057802 */ /* 0x000fc60000000f00 */
[----:B------:R-:W-:Y:S02]  /*1c020*/  IMAD.MOV.U32 R2, RZ, RZ, R0 ;  /* 0x000000ffff027224 */ /* 0x000fe400078e0000 */
        /* <DEDUP_REMOVED lines=13> */
[----:B------:R-:W-:Y:S01]  /*1c100*/  SEL R4, R5, RZ, P1 ;  /* 0x000000ff05047207 */ /* 0x000fe20000800000 */
[----:B------:R-:W-:Y:S01]  /*1c110*/  IMAD.MOV.U32 R208, RZ, RZ, 0x1f ;  /* 0x0000001fffd07424 */ /* 0x000fe200078e00ff */
[----:B------:R-:W-:Y:S02]  /*1c120*/  MOV R3, 0x1f ;  /* 0x0000001f00037802 */ /* 0x000fe40000000f00 */
[----:B------:R-:W-:Y:S01]  /*1c130*/  MOV R2, 0x1c170 ;  /* 0x0001c17000027802 */ /* 0x000fe20000000f00 */
[----:B------:R-:W-:-:S04]  /*1c140*/  IMAD.IADD R4, R0, 0x1, R4 ;  /* 0x0000000100047824 */ /* 0x000fc800078e0204 */
[----:B------:R-:W-:Y:S02]  /*1c150*/  IMAD.MOV.U32 R209, RZ, RZ, R4 ;  /* 0x000000ffffd17224 */ /* 0x000fe400078e0004 */
[----:B------:R-:W-:Y:S05]  /*1c160*/  CALL.REL.NOINC `($__internal_32_$__cuda_sm70_shflsync_idx_p) ;  /* 0x00001df000007944 */ /* 0x000fea0003c00000 */
[----:B------:R-:W-:Y:S01]  /*1c170*/  MOV R0, R208 ;  /* 0x000000d000007202 */ /* 0x000fe20000000f00 */
[----:B------:R-:W-:Y:S05]  /*1c180*/  BRA `(.L_x_1910) ;  /* 0xfffe43e000007947 */ /* 0x000fea000383ffff */
.L_x_1703:
[----:B------:R-:W-:Y:S02]  /*1c190*/  SEL R2, RZ, 0x1, P0 ;  /* 0x00000001ff027807 */ /* 0x000fe40000000000 */
[----:B------:R-:W-:Y:S02]  /*1c1a0*/  MOV R3, 0x1c1c0 ;  /* 0x0001c1c000037802 */ /* 0x000fe40000000f00 */
[----:B------:R-:W-:Y:S05]  /*1c1b0*/  CALL.REL.NOINC `($__internal_34_$__cuda_sm70_votesync_ballot) ;  /* 0x00001e6000007944 */ /* 0x000fea0003c00000 */
[----:B------:R-:W-:Y:S05]  /*1c1c0*/  BRA `(.L_x_1911) ;  /* 0xfffe443000007947 */ /* 0x000fea000383ffff */
.L_x_1704:
[----:B------:R-:W-:Y:S01]  /*1c1d0*/  IMAD.MOV.U32 R209, RZ, RZ, R8 ;  /* 0x000000ffffd17224 */ /* 0x000fe200078e0008 */
[----:B--2---:R-:W-:Y:S01]  /*1c1e0*/  MOV R208, R14 ;  /* 0x0000000e00d07202 */ /* 0x004fe20000000f00 */
[----:B------:R-:W-:Y:S01]  /*1c1f0*/  IMAD.MOV.U32 R3, RZ, RZ, 0x1f ;  /* 0x0000001fff037424 */ /* 0x000fe200078e00ff */
[----:B------:R-:W-:Y:S02]  /*1c200*/  MOV R2, 0x1c220 ;  /* 0x0001c22000027802 */ /* 0x000fe40000000f00 */
[----:B-1----:R-:W-:Y:S05]  /*1c210*/  CALL.REL.NOINC `($__internal_32_$__cuda_sm70_shflsync_idx_p) ;  /* 0x00001d4000007944 */ /* 0x002fea0003c00000 */
[----:B------:R-:W-:Y:S01]  /*1c220*/  IMAD.MOV.U32 R11, RZ, RZ, R208 ;  /* 0x000000ffff0b7224 */ /* 0x000fe200078e00d0 */
[----:B------:R-:W-:Y:S01]  /*1c230*/  MOV R209, R7 ;  /* 0x0000000700d17202 */ /* 0x000fe20000000f00 */
[----:B------:R-:W-:Y:S01]  /*1c240*/  IMAD.MOV.U32 R6, RZ, RZ, RZ ;  /* 0x000000ffff067224 */ /* 0x000fe200078e00ff */
[----:B------:R-:W-:Y:S01]  /*1c250*/  MOV R208, R14 ;  /* 0x0000000e00d07202 */ /* 0x000fe20000000f00 */
[----:B------:R-:W-:Y:S01]  /*1c260*/  IMAD.MOV.U32 R3, RZ, RZ, 0x1f ;  /* 0x0000001fff037424 */ /* 0x000fe200078e00ff */
[----:B------:R-:W-:-:S02]  /*1c270*/  MOV R2, 0x1c290 ;  /* 0x0001c29000027802 */ /* 0x000fc40000000f00 */
[----:B------:R-:W-:Y:S05]  /*1c280*/  CALL.REL.NOINC `($__internal_32_$__cuda_sm70_shflsync_idx_p) ;  /* 0x00001cd000007944 */ /* 0x000fea0003c00000 */
[----:B------:R-:W-:Y:S01]  /*1c290*/  MOV R10, R208 ;  /* 0x000000d0000a7202 */ /* 0x000fe20000000f00 */
[----:B------:R-:W-:Y:S05]  /*1c2a0*/  BRA `(.L_x_1912) ;  /* 0xfffe43a000007947 */ /* 0x000fea000383ffff */
.L_x_1707:
[----:B------:R-:W-:Y:S01]  /*1c2b0*/  IMAD.MOV.U32 R209, RZ, RZ, R4 ;  /* 0x000000ffffd17224 */ /* 0x000fe200078e0004 */
[----:B------:R-:W-:-:S02]  /*1c2c0*/  MOV R3, 0x1f ;  /* 0x0000001f00037802 */ /* 0x000fc40000000f00 */
[----:B------:R-:W-:Y:S02]  /*1c2d0*/  MOV R2, 0x1c2f0 ;  /* 0x0001c2f000027802 */ /* 0x000fe40000000f00 */
[----:B-1234-:R-:W-:Y:S05]  /*1c2e0*/  CALL.REL.NOINC `($__internal_32_$__cuda_sm70_shflsync_idx_p) ;  /* 0x00001c7000007944 */ /* 0x01efea0003c00000 */
[----:B------:R-:W-:Y:S01]  /*1c2f0*/  MOV R6, R208 ;  /* 0x000000d000067202 */ /* 0x000fe20000000f00 */
[----:B------:R-:W-:Y:S05]  /*1c300*/  BRA `(.L_x_1706) ;  /* 0xfffe43a000007947 */ /* 0x000fea000383ffff */
.L_x_1759:
[----:B------:R-:W-:Y:S01]  /*1c310*/  IMAD.MOV.U32 R209, RZ, RZ, R5 ;  /* 0x000000ffffd17224 */ /* 0x000fe200078e0005 */
[----:B------:R-:W-:Y:S01]  /*1c320*/  MOV R208, RZ ;  /* 0x000000ff00d07202 */ /* 0x000fe20000000f00 */
[----:B------:R-:W-:Y:S01]  /*1c330*/  IMAD.MOV.U32 R3, RZ, RZ, 0x181f ;  /* 0x0000181fff037424 */ /* 0x000fe200078e00ff */
[----:B------:R-:W-:Y:S02]  /*1c340*/  MOV R2, 0x1c360 ;  /* 0x0001c36000027802 */ /* 0x000fe40000000f00 */
[----:B-----5:R-:W-:Y:S05]  /*1c350*/  CALL.REL.NOINC `($__internal_32_$__cuda_sm70_shflsync_idx_p) ;  /* 0x00001c0000007944 */ /* 0x020fea0003c00000 */
[----:B------:R-:W-:Y:S01]  /*1c360*/  MOV R4, R208 ;  /* 0x000000d000047202 */ /* 0x000fe20000000f00 */
[----:B------:R-:W-:Y:S05]  /*1c370*/  BRA `(.L_x_1913) ;  /* 0xfffeda4000007947 */ /* 0x000fea000383ffff */
.L_x_1760:
[----:B------:R-:W-:Y:S01]  /*1c380*/  IMAD.MOV.U32 R209, RZ, RZ, R13 ;  /* 0x000000ffffd17224 */ /* 0x000fe200078e000d */
[----:B------:R-:W-:Y:S01]  /*1c390*/  MOV R208, RZ ;  /* 0x000000ff00d07202 */ /* 0x000fe20000000f00 */
[----:B------:R-:W-:Y:S01]  /*1c3a0*/  IMAD.MOV.U32 R3, RZ, RZ, 0x181f ;  /* 0x0000181fff037424 */ /* 0x000fe200078e00ff */
[----:B------:R-:W-:Y:S02]  /*1c3b0*/  MOV R2, 0x1c3d0 ;  /* 0x0001c3d000027802 */ /* 0x000fe40000000f00 */
[----:B-12--5:R-:W-:Y:S05]  /*1c3c0*/  CALL.REL.NOINC `($__internal_32_$__cuda_sm70_shflsync_idx_p) ;  /* 0x00001b9000007944 */ /* 0x026fea0003c00000 */
[----:B------:R-:W-:Y:S01]  /*1c3d0*/  MOV R2, R208 ;  /* 0x000000d000027202 */ /* 0x000fe20000000f00 */
[----:B------:R-:W-:Y:S05]  /*1c3e0*/  BRA `(.L_x_1914) ;  /* 0xfffed9f000007947 */ /* 0x000fea000383ffff */
.L_x_1763:
[----:B------:R-:W-:Y:S01]  /*1c3f0*/  IMAD.MOV.U32 R209, RZ, RZ, R5 ;  /* 0x000000ffffd17224 */ /* 0x000fe200078e0005 */
[----:B------:R-:W-:Y:S01]  /*1c400*/  MOV R208, 0x1 ;  /* 0x0000000100d07802 */ /* 0x000fe20000000f00 */
[----:B--2---:R-:W-:Y:S01]  /*1c410*/  IMAD.MOV.U32 R3, RZ, RZ, 0x181f ;  /* 0x0000181fff037424 */ /* 0x004fe200078e00ff */
[----:B----4-:R-:W-:-:S02]  /*1c420*/  MOV R2, 0x1c440 ;  /* 0x0001c44000027802 */ /* 0x010fc40000000f00 */
[----:B-1-3-5:R-:W-:Y:S05]  /*1c430*/  CALL.REL.NOINC `($__internal_32_$__cuda_sm70_shflsync_idx_p) ;  /* 0x00001b2000007944 */ /* 0x02afea0003c00000 */
[----:B------:R-:W-:Y:S01]  /*1c440*/  IMAD.MOV.U32 R4, RZ, RZ, R208 ;  /* 0x000000ffff047224 */ /* 0x000fe200078e00d0 */
[----:B------:R-:W-:Y:S01]  /*1c450*/  MOV R208, 0x1 ;  /* 0x0000000100d07802 */ /* 0x000fe20000000f00 */
[----:B------:R-:W-:Y:S01]  /*1c460*/  IMAD.MOV.U32 R209, RZ, RZ, R13 ;  /* 0x000000ffffd17224 */ /* 0x000fe200078e000d */
[----:B------:R-:W-:-:S02]  /*1c470*/  MOV R3, 0x181f ;  /* 0x0000181f00037802 */ /* 0x000fc40000000f00 */
[----:B------:R-:W-:Y:S02]  /*1c480*/  MOV R2, 0x1c4a0 ;  /* 0x0001c4a000027802 */ /* 0x000fe40000000f00 */
[----:B------:R-:W-:Y:S05]  /*1c490*/  CALL.REL.NOINC `($__internal_32_$__cuda_sm70_shflsync_idx_p) ;  /* 0x00001ac000007944 */ /* 0x000fea0003c00000 */
[----:B------:R-:W-:Y:S01]  /*1c4a0*/  MOV R2, R208 ;  /* 0x000000d000027202 */ /* 0x000fe20000000f00 */
[----:B------:R-:W-:Y:S05]  /*1c4b0*/  BRA `(.L_x_1915) ;  /* 0xfffedac000007947 */ /* 0x000fea000383ffff */
.L_x_1766:
[----:B------:R-:W-:Y:S01]  /*1c4c0*/  IMAD.MOV.U32 R209, RZ, RZ, R5 ;  /* 0x000000ffffd17224 */ /* 0x000fe200078e0005 */
[----:B------:R-:W-:Y:S01]  /*1c4d0*/  MOV R208, 0x2 ;  /* 0x0000000200d07802 */ /* 0x000fe20000000f00 */
[----:B-1----:R-:W-:Y:S01]  /*1c4e0*/  IMAD.MOV.U32 R3, RZ, RZ, 0x181f ;  /* 0x0000181fff037424 */ /* 0x002fe200078e00ff */
[----:B----4-:R-:W-:Y:S02]  /*1c4f0*/  MOV R2, 0x1c510 ;  /* 0x0001c51000027802 */ /* 0x010fe40000000f00 */
[----:B--23-5:R-:W-:Y:S05]  /*1c500*/  CALL.REL.NOINC `($__internal_32_$__cuda_sm70_shflsync_idx_p) ;  /* 0x00001a5000007944 */ /* 0x02cfea0003c00000 */
[----:B------:R-:W-:Y:S01]  /*1c510*/  MOV R4, R208 ;  /* 0x000000d000047202 */ /* 0x000fe20000000f00 */
[----:B------:R-:W-:Y:S05]  /*1c520*/  BRA `(.L_x_1916) ;  /* 0xfffedbc000007947 */ /* 0x000fea000383ffff */
.L_x_1767:
[----:B------:R-:W-:Y:S01]  /*1c530*/  IMAD.MOV.U32 R209, RZ, RZ, R13 ;  /* 0x000000ffffd17224 */ /* 0x000fe200078e000d */
[----:B------:R-:W-:Y:S01]  /*1c540*/  MOV R208, 0x2 ;  /* 0x0000000200d07802 */ /* 0x000fe20000000f00 */
[----:B------:R-:W-:Y:S01]  /*1c550*/  IMAD.MOV.U32 R3, RZ, RZ, 0x181f ;  /* 0x0000181fff037424 */ /* 0x000fe200078e00ff */
[----:B----4-:R-:W-:Y:S02]  /*1c560*/  MOV R2, 0x1c580 ;  /* 0x0001c58000027802 */ /* 0x010fe40000000f00 */
[----:B-123-5:R-:W-:Y:S05]  /*1c570*/  CALL.REL.NOINC `($__internal_32_$__cuda_sm70_shflsync_idx_p) ;  /* 0x000019e000007944 */ /* 0x02efea0003c00000 */
[----:B------:R-:W-:Y:S01]  /*1c580*/  MOV R2, R208 ;  /* 0x000000d000027202 */ /* 0x000fe20000000f00 */
[----:B------:R-:W-:Y:S05]  /*1c590*/  BRA `(.L_x_1917) ;  /* 0xfffedb7000007947 */ /* 0x000fea000383ffff */
.L_x_1770:
[----:B------:R-:W-:Y:S01]  /*1c5a0*/  IMAD.MOV.U32 R209, RZ, RZ, R5 ;  /* 0x000000ffffd17224 */ /* 0x000fe200078e0005 */
[----:B------:R-:W-:Y:S01]  /*1c5b0*/  MOV R208, 0x3 ;  /* 0x0000000300d07802 */ /* 0x000fe20000000f00 */
[----:B-1----:R-:W-:Y:S01]  /*1c5c0*/  IMAD.MOV.U32 R3, RZ, RZ, 0x181f ;  /* 0x0000181fff037424 */ /* 0x002fe200078e00ff */
[----:B------:R-:W-:-:S02]  /*1c5d0*/  MOV R2, 0x1c5f0 ;  /* 0x0001c5f000027802 */ /* 0x000fc40000000f00 */
[----:B--2345:R-:W-:Y:S05]  /*1c5e0*/  CALL.REL.NOINC `($__internal_32_$__cuda_sm70_shflsync_idx_p) ;  /* 0x0000197000007944 */ /* 0x03cfea0003c00000 */
        /* <DEDUP_REMOVED lines=8> */
.L_x_1827:
[----:B------:R-:W-:Y:S01]  /*1c670*/  IMAD.MOV.U32 R209, RZ, RZ, R6 ;  /* 0x000000ffffd17224 */ /* 0x000fe200078e0006 */
[----:B------:R-:W-:Y:S01]  /*1c680*/  MOV R208, 0x1 ;  /* 0x0000000100d07802 */ /* 0x000fe20000000f00 */
[----:B-1----:R-:W-:Y:S01]  /*1c690*/  IMAD.MOV.U32 R3, RZ, RZ, 0x181f ;  /* 0x0000181fff037424 */ /* 0x002fe200078e00ff */
[----:B------:R-:W-:Y:S02]  /*1c6a0*/  MOV R2, 0x1c6c0 ;  /* 0x0001c6c000027802 */ /* 0x000fe40000000f00 */
[----:B-----5:R-:W-:Y:S05]  /*1c6b0*/  CALL.REL.NOINC `($__internal_32_$__cuda_sm70_shflsync_idx_p) ;  /* 0x000018a000007944 */ /* 0x020fea0003c00000 */
[----:B------:R-:W-:Y:S01]  /*1c6c0*/  IMAD.MOV.U32 R5, RZ, RZ, R208 ;  /* 0x000000ffff057224 */ /* 0x000fe200078e00d0 */
[----:B------:R-:W-:Y:S01]  /*1c6d0*/  MOV R208, 0x1 ;  /* 0x0000000100d07802 */ /* 0x000fe20000000f00 */
[----:B------:R-:W-:Y:S01]  /*1c6e0*/  IMAD.MOV.U32 R209, RZ, RZ, R13 ;  /* 0x000000ffffd17224 */ /* 0x000fe200078e000d */
[----:B------:R-:W-:Y:S02]  /*1c6f0*/  MOV R3, 0x181f ;  /* 0x0000181f00037802 */ /* 0x000fe40000000f00 */
[----:B------:R-:W-:Y:S02]  /*1c700*/  MOV R2, 0x1c720 ;  /* 0x0001c72000027802 */ /* 0x000fe40000000f00 */
[----:B------:R-:W-:Y:S05]  /*1c710*/  CALL.REL.NOINC `($__internal_32_$__cuda_sm70_shflsync_idx_p) ;  /* 0x0000184000007944 */ /* 0x000fea0003c00000 */
[----:B------:R-:W-:Y:S01]  /*1c720*/  MOV R2, R208 ;  /* 0x000000d000027202 */ /* 0x000fe20000000f00 */
[----:B------:R-:W-:Y:S05]  /*1c730*/  BRA `(.L_x_1919) ;  /* 0xffff4e8000007947 */ /* 0x000fea000383ffff */
.L_x_1830:
[----:B------:R-:W-:Y:S01]  /*1c740*/  IMAD.MOV.U32 R209, RZ, RZ, R5 ;  /* 0x000000ffffd17224 */ /* 0x000fe200078e0005 */
[----:B------:R-:W-:Y:S01]  /*1c750*/  MOV R208, RZ ;  /* 0x000000ff00d07202 */ /* 0x000fe20000000f00 */
[----:B------:R-:W-:Y:S01]  /*1c760*/  IMAD.MOV.U32 R3, RZ, RZ, 0x181f ;  /* 0x0000181fff037424 */ /* 0x000fe200078e00ff */
[----:B------:R-:W-:-:S02]  /*1c770*/  MOV R2, 0x1c790 ;  /* 0x0001c79000027802 */ /* 0x000fc40000000f00 */
[----:B------:R-:W-:Y:S05]  /*1c780*/  CALL.REL.NOINC `($__internal_32_$__cuda_sm70_shflsync_idx_p) ;  /* 0x000017d000007944 */ /* 0x000fea0003c00000 */
[----:B------:R-:W-:Y:S01]  /*1c790*/  MOV R4, R208 ;  /* 0x000000d000047202 */ /* 0x000fe20000000f00 */
[----:B------:R-:W-:Y:S05]  /*1c7a0*/  BRA `(.L_x_1920) ;  /* 0xffff5bd000007947 */ /* 0x000fea000383ffff */
.L_x_1831:
[----:B------:R-:W-:Y:S01]  /*1c7b0*/  IMAD.MOV.U32 R209, RZ, RZ, R6 ;  /* 0x000000ffffd17224 */ /* 0x000fe200078e0006 */
[----:B------:R-:W-:Y:S01]  /*1c7c0*/  MOV R208, RZ ;  /* 0x000000ff00d07202 */ /* 0x000fe20000000f00 */
[----:B------:R-:W-:Y:S01]  /*1c7d0*/  IMAD.MOV.U32 R3, RZ, RZ, 0x181f ;  /* 0x0000181fff037424 */ /* 0x000fe200078e00ff */
[----:B------:R-:W-:-:S02]  /*1c7e0*/  MOV R2, 0x1c800 ;  /* 0x0001c80000027802 */ /* 0x000fc40000000f00 */
[----:B-12---:R-:W-:Y:S05]  /*1c7f0*/  CALL.REL.NOINC `($__internal_32_$__cuda_sm70_shflsync_idx_p) ;  /* 0x0000176000007944 */ /* 0x006fea0003c00000 */
[----:B------:R-:W-:Y:S01]  /*1c800*/  MOV R2, R208 ;  /* 0x000000d000027202 */ /* 0x000fe20000000f00 */
[----:B------:R-:W-:Y:S05]  /*1c810*/  BRA `(.L_x_1921) ;  /* 0xffff5b8000007947 */ /* 0x000fea000383ffff */
.L_x_1834:
[----:B------:R-:W-:Y:S01]  /*1c820*/  IMAD.MOV.U32 R209, RZ, RZ, R5 ;  /* 0x000000ffffd17224 */ /* 0x000fe200078e0005 */
[----:B------:R-:W-:Y:S01]  /*1c830*/  MOV R208, 0x1 ;  /* 0x0000000100d07802 */ /* 0x000fe20000000f00 */
[----:B--2---:R-:W-:Y:S01]  /*1c840*/  IMAD.MOV.U32 R3, RZ, RZ, 0x181f ;  /* 0x0000181fff037424 */ /* 0x004fe200078e00ff */
[----:B----4-:R-:W-:-:S03]  /*1c850*/  MOV R2, 0x1c870 ;  /* 0x0001c87000027802 */ /* 0x010fc60000000f00 */
[----:B-1-3--:R-:W-:Y:S05]  /*1c860*/  CALL.REL.NOINC `($__internal_32_$__cuda_sm70_shflsync_idx_p) ;  /* 0x000016f000007944 */ /* 0x00afea0003c00000 */
        /* <DEDUP_REMOVED lines=8> */
.L_x_1835:
[----:B------:R-:W-:Y:S01]  /*1c8f0*/  IMAD.MOV.U32 R4, RZ, RZ, R6 ;  /* 0x000000ffff047224 */ /* 0x000fe200078e0006 */
[----:B------:R-:W-:Y:S02]  /*1c900*/  MOV R3, 0x2 ;  /* 0x0000000200037802 */ /* 0x000fe40000000f00 */
[----:B------:R-:W-:Y:S02]  /*1c910*/  MOV R2, 0x1c930 ;  /* 0x0001c93000027802 */ /* 0x000fe40000000f00 */
[----:B------:R-:W-:Y:S05]  /*1c920*/  CALL.REL.NOINC `($__internal_31_$__cuda_sm70_shflsync_bfly_p) ;  /* 0x000015d000007944 */ /* 0x000fea0003c00000 */
[----:B------:R-:W-:Y:S01]  /*1c930*/  MOV R2, R177 ;  /* 0x000000b100027202 */ /* 0x000fe20000000f00 */
[----:B------:R-:W-:Y:S05]  /*1c940*/  BRA `(.L_x_1923) ;  /* 0xffff60d000007947 */ /* 0x000fea000383ffff */
.L_x_1836:
[----:B------:R-:W-:Y:S01]  /*1c950*/  IMAD.MOV.U32 R4, RZ, RZ, R6 ;  /* 0x000000ffff047224 */ /* 0x000fe200078e0006 */
[----:B------:R-:W-:Y:S02]  /*1c960*/  MOV R3, 0x1 ;  /* 0x0000000100037802 */ /* 0x000fe40000000f00 */
[----:B------:R-:W-:Y:S02]  /*1c970*/  MOV R2, 0x1c990 ;  /* 0x0001c99000027802 */ /* 0x000fe40000000f00 */
[----:B------:R-:W-:Y:S05]  /*1c980*/  CALL.REL.NOINC `($__internal_31_$__cuda_sm70_shflsync_bfly_p) ;  /* 0x0000157000007944 */ /* 0x000fea0003c00000 */
[----:B------:R-:W-:Y:S01]  /*1c990*/  FMNMX.FTZ R6, R6, R177, !PT ;  /* 0x000000b106067209 */ /* 0x000fe20007810000 */
[----:B------:R-:W-:Y:S01]  /*1c9a0*/  IMAD.MOV.U32 R4, RZ, RZ, R5 ;  /* 0x000000ffff047224 */ /* 0x000fe200078e0005 */
[----:B------:R-:W-:Y:S01]  /*1c9b0*/  MOV R2, 0x1c9e0 ;  /* 0x0001c9e000027802 */ /* 0x000fe20000000f00 */
[----:B------:R-:W-:-:S02]  /*1c9c0*/  IMAD.MOV.U32 R3, RZ, RZ, 0x2 ;  /* 0x00000002ff037424 */ /* 0x000fc400078e00ff */
[----:B------:R-:W-:Y:S05]  /*1c9d0*/  CALL.REL.NOINC `($__internal_31_$__cuda_sm70_shflsync_bfly_p) ;  /* 0x0000152000007944 */ /* 0x000fea0003c00000 */
[----:B------:R-:W-:Y:S01]  /*1c9e0*/  FMNMX.FTZ R5, R5, R177, !PT ;  /* 0x000000b105057209 */ /* 0x000fe20007810000 */
[----:B------:R-:W-:Y:S01]  /*1c9f0*/  IMAD.MOV.U32 R3, RZ, RZ, 0x1 ;  /* 0x00000001ff037424 */ /* 0x000fe200078e00ff */
[----:B------:R-:W-:-:S03]  /*1ca00*/  MOV R2, 0x1ca30 ;  /* 0x0001ca3000027802 */ /* 0x000fc60000000f00 */
[----:B------:R-:W-:Y:S02]  /*1ca10*/  IMAD.MOV.U32 R4, RZ, RZ, R5 ;  /* 0x000000ffff047224 */ /* 0x000fe400078e0005 */
[----:B------:R-:W-:Y:S05]  /*1ca20*/  CALL.REL.NOINC `($__internal_31_$__cuda_sm70_shflsync_bfly_p) ;  /* 0x000014d000007944 */ /* 0x000fea0003c00000 */
[----:B------:R-:W-:Y:S01]  /*1ca30*/  MOV R4, R177 ;  /* 0x000000b100047202 */ /* 0x000fe20000000f00 */
[----:B------:R-:W-:Y:S05]  /*1ca40*/  BRA `(.L_x_1924) ;  /* 0xffff604000007947 */ /* 0x000fea000383ffff */
.L_x_1838:
[----:B------:R-:W-:Y:S01]  /*1ca50*/  MOV R208, RZ ;  /* 0x000000ff00d07202 */ /* 0x000fe20000000f00 */
[----:B------:R-:W-:Y:S01]  /*1ca60*/  IMAD.MOV.U32 R209, RZ, RZ, R4 ;  /* 0x000000ffffd17224 */ /* 0x000fe200078e0004 */
[----:B-1----:R-:W-:Y:S01]  /*1ca70*/  MOV R2, 0x1caa0 ;  /* 0x0001caa000027802 */ /* 0x002fe20000000f00 */
[----:B------:R-:W-:Y:S02]  /*1ca80*/  IMAD.MOV.U32 R3, RZ, RZ, 0x181f ;  /* 0x0000181fff037424 */ /* 0x000fe400078e00ff */
[----:B--234-:R-:W-:Y:S05]  /*1ca90*/  CALL.REL.NOINC `($__internal_32_$__cuda_sm70_shflsync_idx_p) ;  /* 0x000014c000007944 */ /* 0x01cfea0003c00000 */
[----:B------:R-:W-:Y:S01]  /*1caa0*/  MOV R2, R208 ;  /* 0x000000d000027202 */ /* 0x000fe20000000f00 */
[----:B------:R-:W-:-:S05]  /*1cab0*/  BRA `(.L_x_1925) ;  /* 0xffff717000007947 */ /* 0x000fca000383ffff */
.L_x_1841:
[----:B------:R-:W-:Y:S01]  /*1cac0*/  MOV R208, 0x1 ;  /* 0x0000000100d07802 */ /* 0x000fe20000000f00 */
[----:B------:R-:W-:Y:S01]  /*1cad0*/  IMAD.MOV.U32 R209, RZ, RZ, R4 ;  /* 0x000000ffffd17224 */ /* 0x000fe200078e0004 */
[----:B------:R-:W-:Y:S01]  /*1cae0*/  MOV R2, 0x1cb10 ;  /* 0x0001cb1000027802 */ /* 0x000fe20000000f00 */
[----:B------:R-:W-:Y:S02]  /*1caf0*/  IMAD.MOV.U32 R3, RZ, RZ, 0x181f ;  /* 0x0000181fff037424 */ /* 0x000fe400078e00ff */
[----:B--23--:R-:W-:Y:S05]  /*1cb00*/  CALL.REL.NOINC `($__internal_32_$__cuda_sm70_shflsync_idx_p) ;  /* 0x0000145000007944 */ /* 0x00cfea0003c00000 */
[----:B------:R-:W-:Y:S01]  /*1cb10*/  MOV R3, 0x181f ;  /* 0x0000181f00037802 */ /* 0x000fe20000000f00 */
[----:B------:R-:W-:Y:S01]  /*1cb20*/  IMAD.MOV.U32 R4, RZ, RZ, R208 ;  /* 0x000000ffff047224 */ /* 0x000fe200078e00d0 */
[----:B------:R-:W-:Y:S01]  /*1cb30*/  MOV R208, 0x1 ;  /* 0x0000000100d07802 */ /* 0x000fe20000000f00 */
[----:B------:R-:W-:Y:S01]  /*1cb40*/  IMAD.MOV.U32 R209, RZ, RZ, R20 ;  /* 0x000000ffffd17224 */ /* 0x000fe200078e0014 */
[----:B------:R-:W-:Y:S02]  /*1cb50*/  MOV R2, 0x1cb70 ;  /* 0x0001cb7000027802 */ /* 0x000fe40000000f00 */
[----:B------:R-:W-:Y:S05]  /*1cb60*/  CALL.REL.NOINC `($__internal_32_$__cuda_sm70_shflsync_idx_p) ;  /* 0x000013f000007944 */ /* 0x000fea0003c00000 */
[----:B------:R-:W-:Y:S01]  /*1cb70*/  MOV R2, R208 ;  /* 0x000000d000027202 */ /* 0x000fe20000000f00 */
[----:B------:R-:W-:-:S05]  /*1cb80*/  BRA `(.L_x_1926) ;  /* 0xffff720000007947 */ /* 0x000fca000383ffff */
.L_x_1844:
[----:B------:R-:W-:Y:S01]  /*1cb90*/  MOV R208, RZ ;  /* 0x000000ff00d07202 */ /* 0x000fe20000000f00 */
[----:B------:R-:W-:Y:S01]  /*1cba0*/  IMAD.MOV.U32 R209, RZ, RZ, R177 ;  /* 0x000000ffffd17224 */ /* 0x000fe200078e00b1 */
[----:B------:R-:W-:Y:S01]  /*1cbb0*/  MOV R2, 0x1cbe0 ;  /* 0x0001cbe000027802 */ /* 0x000fe20000000f00 */
[----:B------:R-:W-:Y:S02]  /*1cbc0*/  IMAD.MOV.U32 R3, RZ, RZ, 0x181f ;  /* 0x0000181fff037424 */ /* 0x000fe400078e00ff */
[----:B------:R-:W-:Y:S05]  /*1cbd0*/  CALL.REL.NOINC `($__internal_32_$__cuda_sm70_shflsync_idx_p) ;  /* 0x0000138000007944 */ /* 0x000fea0003c00000 */
[----:B------:R-:W-:Y:S01]  /*1cbe0*/  MOV R4, R208 ;  /* 0x000000d000047202 */ /* 0x000fe20000000f00 */
[----:B------:R-:W-:-:S05]  /*1cbf0*/  BRA `(.L_x_1927) ;  /* 0xffff7ed000007947 */ /* 0x000fca000383ffff */
.L_x_1845:
[----:B------:R-:W-:Y:S01]  /*1cc00*/  MOV R208, RZ ;  /* 0x000000ff00d07202 */ /* 0x000fe20000000f00 */
[----:B------:R-:W-:Y:S01]  /*1cc10*/  IMAD.MOV.U32 R209, RZ, RZ, R180 ;  /* 0x000000ffffd17224 */ /* 0x000fe200078e00b4 */
[----:B------:R-:W-:Y:S01]  /*1cc20*/  MOV R2, 0x1cc50 ;  /* 0x0001cc5000027802 */ /* 0x000fe20000000f00 */
[----:B------:R-:W-:Y:S02]  /*1cc30*/  IMAD.MOV.U32 R3, RZ, RZ, 0x181f ;  /* 0x0000181fff037424 */ /* 0x000fe400078e00ff */
[----:B-12---:R-:W-:Y:S05]  /*1cc40*/  CALL.REL.NOINC `($__internal_32_$__cuda_sm70_shflsync_idx_p) ;  /* 0x0000131000007944 */ /* 0x006fea0003c00000 */
[----:B------:R-:W-:Y:S01]  /*1cc50*/  MOV R2, R208 ;  /* 0x000000d000027202 */ /* 0x000fe20000000f00 */
[----:B------:R-:W-:-:S05]  /*1cc60*/  BRA `(.L_x_1928) ;  /* 0xffff7e8000007947 */ /* 0x000fca000383ffff */
.L_x_1846:
[----:B------:R-:W-:Y:S01]  /*1cc70*/  MOV R208, 0x1 ;  /* 0x0000000100d07802 */ /* 0x000fe20000000f00 */
[----:B------:R-:W-:Y:S01]  /*1cc80*/  IMAD.MOV.U32 R209, RZ, RZ, R177 ;  /* 0x000000ffffd17224 */ /* 0x000fe200078e00b1 */
[----:B--2---:R-:W-:Y:S01]  /*1cc90*/  MOV R2, 0x1ccc0 ;  /* 0x0001ccc000027802 */ /* 0x004fe20000000f00 */
[----:B------:R-:W-:Y:S03]  /*1cca0*/  IMAD.MOV.U32 R3, RZ, RZ, 0x181f ;  /* 0x0000181fff037424 */ /* 0x000fe600078e00ff */
[----:B-1-3--:R-:W-:Y:S05]  /*1ccb0*/  CALL.REL.NOINC `($__internal_32_$__cuda_sm70_shflsync_idx_p) ;  /* 0x000012a000007944 */ /* 0x00afea0003c00000 */
        /* <DEDUP_REMOVED lines=8> */
.L_x_1847:
[----:B------:R-:W-:Y:S02]  /*1cd40*/  MOV R3, 0x2 ;  /* 0x0000000200037802 */ /* 0x000fe40000000f00 */
[----:B------:R-:W-:Y:S02]  /*1cd50*/  MOV R2, 0x1cd70 ;  /* 0x0001cd7000027802 */ /* 0x000fe40000000f00 */
[----:B---3--:R-:W-:Y:S05]  /*1cd60*/  CALL.REL.NOINC `($__internal_31_$__cuda_sm70_shflsync_bfly_p) ;  /* 0x0000119000007944 */ /* 0x008fea0003c00000 */
[----:B------:R-:W-:Y:S01]  /*1cd70*/  MOV R2, R177 ;  /* 0x000000b100027202 */ /* 0x000fe20000000f00 */
[----:B------:R-:W-:-:S05]  /*1cd80*/  BRA `(.L_x_1930) ;  /* 0xffff814000007947 */ /* 0x000fca000383ffff */
.L_x_1848:
[----:B------:R-:W-:Y:S02]  /*1cd90*/  MOV R3, 0x1 ;  /* 0x0000000100037802 */ /* 0x000fe40000000f00 */
[----:B------:R-:W-:Y:S02]  /*1cda0*/  MOV R2, 0x1cdc0 ;  /* 0x0001cdc000027802 */ /* 0x000fe40000000f00 */
[----:B---3--:R-:W-:Y:S05]  /*1cdb0*/  CALL.REL.NOINC `($__internal_31_$__cuda_sm70_shflsync_bfly_p) ;  /* 0x0000114000007944 */ /* 0x008fea0003c00000 */
[----:B------:R-:W-:Y:S01]  /*1cdc0*/  IMAD.MOV.U32 R3, RZ, RZ, 0x2 ;  /* 0x00000002ff037424 */ /* 0x000fe200078e00ff */
[----:B------:R-:W-:Y:S01]  /*1cdd0*/  FMNMX.FTZ R6, R4, R177, !PT ;  /* 0x000000b104067209 */ /* 0x000fe20007810000 */
[----:B------:R-:W-:Y:S01]  /*1cde0*/  IMAD.MOV.U32 R4, RZ, RZ, R176 ;  /* 0x000000ffff047224 */ /* 0x000fe200078e00b0 */
[----:B------:R-:W-:Y:S02]  /*1cdf0*/  MOV R2, 0x1ce10 ;  /* 0x0001ce1000027802 */ /* 0x000fe40000000f00 */
[----:B------:R-:W-:Y:S05]  /*1ce00*/  CALL.REL.NOINC `($__internal_31_$__cuda_sm70_shflsync_bfly_p) ;  /* 0x000010f000007944 */ /* 0x000fea0003c00000 */
[----:B------:R-:W-:Y:S01]  /*1ce10*/  FMNMX.FTZ R4, R176, R177, !PT ;  /* 0x000000b1b0047209 */ /* 0x000fe20007810000 */
[----:B------:R-:W-:Y:S01]  /*1ce20*/  IMAD.MOV.U32 R3, RZ, RZ, 0x1 ;  /* 0x00000001ff037424 */ /* 0x000fe200078e00ff */
[----:B------:R-:W-:Y:S02]  /*1ce30*/  MOV R2, 0x1ce50 ;  /* 0x0001ce5000027802 */ /* 0x000fe40000000f00 */
[----:B------:R-:W-:Y:S05]  /*1ce40*/  CALL.REL.NOINC `($__internal_31_$__cuda_sm70_shflsync_bfly_p) ;  /* 0x000010b000007944 */ /* 0x000fea0003c00000 */
[----:B------:R-:W-:Y:S01]  /*1ce50*/  MOV R2, R177 ;  /* 0x000000b100027202 */ /* 0x000fe20000000f00 */
[----:B------:R-:W-:-:S05]  /*1ce60*/  BRA `(.L_x_1931) ;  /* 0xffff80d000007947 */ /* 0x000fca000383ffff */
.L_x_1850:
[----:B------:R-:W-:Y:S01]  /*1ce70*/  IMAD.MOV.U32 R4, RZ, RZ, R218 ;  /* 0x000000ffff047224 */ /* 0x000fe200078e00da */
[----:B------:R-:W-:-:S02]  /*1ce80*/  MOV R3, 0x2 ;  /* 0x0000000200037802 */ /* 0x000fc40000000f00 */
[----:B------:R-:W-:Y:S02]  /*1ce90*/  MOV R2, 0x1ceb0 ;  /* 0x0001ceb000027802 */ /* 0x000fe40000000f00 */
[----:B------:R-:W-:Y:S05]  /*1cea0*/  CALL.REL.NOINC `($__internal_31_$__cuda_sm70_shflsync_bfly_p) ;  /* 0x0000105000007944 */ /* 0x000fea0003c00000 */
[----:B------:R-:W-:Y:S01]  /*1ceb0*/  FADD.FTZ R4, R218, R177 ;  /* 0x000000b1da047221 */ /* 0x000fe20000010000 */
[----:B------:R-:W-:Y:S02]  /*1cec0*/  MOV R3, 0x1 ;  /* 0x0000000100037802 */ /* 0x000fe40000000f00 */
[----:B------:R-:W-:Y:S02]  /*1ced0*/  MOV R2, 0x1cef0 ;  /* 0x0001cef000027802 */ /* 0x000fe40000000f00 */
[----:B------:R-:W-:Y:S05]  /*1cee0*/  CALL.REL.NOINC `($__internal_31_$__cuda_sm70_shflsync_bfly_p) ;  /* 0x0000101000007944 */ /* 0x000fea0003c00000 */
[----:B------:R-:W-:Y:S01]  /*1cef0*/  FADD.FTZ R8, R4, R177 ;  /* 0x000000b104087221 */ /* 0x000fe20000010000 */
[----:B------:R-:W-:Y:S02]  /*1cf00*/  MOV R4, R217 ;  /* 0x000000d900047202 */ /* 0x000fe40000000f00 */
[----:B------:R-:W-:Y:S02]  /*1cf10*/  MOV R3, 0x2 ;  /* 0x0000000200037802 */ /* 0x000fe40000000f00 */
[----:B------:R-:W-:Y:S02]  /*1cf20*/  MOV R2, 0x1cf40 ;  /* 0x0001cf4000027802 */ /* 0x000fe40000000f00 */
[----:B------:R-:W-:Y:S05]  /*1cf30*/  CALL.REL.NOINC `($__internal_31_$__cuda_sm70_shflsync_bfly_p) ;  /* 0x00000fc000007944 */ /* 0x000fea0003c00000 */
[----:B------:R-:W-:Y:S01]  /*1cf40*/  FADD.FTZ R4, R217, R177 ;  /* 0x000000b1d9047221 */ /* 0x000fe20000010000 */
[----:B------:R-:W-:Y:S02]  /*1cf50*/  MOV R3, 0x1 ;  /* 0x0000000100037802 */ /* 0x000fe40000000f00 */
[----:B------:R-:W-:-:S02]  /*1cf60*/  MOV R2, 0x1cf80 ;  /* 0x0001cf8000027802 */ /* 0x000fc40000000f00 */
[----:B------:R-:W-:Y:S05]  /*1cf70*/  CALL.REL.NOINC `($__internal_31_$__cuda_sm70_shflsync_bfly_p) ;  /* 0x00000f8000007944 */ /* 0x000fea0003c00000 */
[----:B------:R-:W-:Y:S01]  /*1cf80*/  MOV R2, R177 ;  /* 0x000000b100027202 */ /* 0x000fe20000000f00 */
[----:B------:R-:W-:Y:S05]  /*1cf90*/  BRA `(.L_x_1932) ;  /* 0xffff976000007947 */ /* 0x000fea000383ffff */
.L_x_1857:
[----:B--234-:R-:W-:Y:S01]  /*1cfa0*/  IMAD.MOV.U32 R209, RZ, RZ, R13 ;  /* 0x000000ffffd17224 */ /* 0x01cfe200078e000d */
[----:B------:R-:W-:Y:S01]  /*1cfb0*/  MOV R208, RZ ;  /* 0x000000ff00d07202 */ /* 0x000fe20000000f00 */
[----:B------:R-:W-:Y:S01]  /*1cfc0*/  IMAD.MOV.U32 R3, RZ, RZ, 0x181f ;  /* 0x0000181fff037424 */ /* 0x000fe200078e00ff */
[----:B------:R-:W-:-:S02]  /*1cfd0*/  MOV R2, 0x1cff0 ;  /* 0x0001cff000027802 */ /* 0x000fc40000000f00 */
[----:B-1----:R-:W-:Y:S05]  /*1cfe0*/  CALL.REL.NOINC `($__internal_32_$__cuda_sm70_shflsync_idx_p) ;  /* 0x00000f7000007944 */ /* 0x002fea0003c00000 */
[----:B------:R-:W-:Y:S01]  /*1cff0*/  MOV R5, R208 ;  /* 0x000000d000057202 */ /* 0x000fe20000000f00 */
[----:B------:R-:W-:Y:S05]  /*1d000*/  BRA `(.L_x_1933) ;  /* 0xffffb38000007947 */ /* 0x000fea000383ffff */
.L_x_1858:
[----:B------:R-:W-:Y:S01]  /*1d010*/  IMAD.MOV.U32 R209, RZ, RZ, R16 ;  /* 0x000000ffffd17224 */ /* 0x000fe200078e0010 */
[----:B------:R-:W-:Y:S01]  /*1d020*/  MOV R208, RZ ;  /* 0x000000ff00d07202 */ /* 0x000fe20000000f00 */
[----:B------:R-:W-:Y:S01]  /*1d030*/  IMAD.MOV.U32 R3, RZ, RZ, 0x181f ;  /* 0x0000181fff037424 */ /* 0x000fe200078e00ff */
[----:B------:R-:W-:-:S02]  /*1d040*/  MOV R2, 0x1d060 ;  /* 0x0001d06000027802 */ /* 0x000fc40000000f00 */
[----:B-123--:R-:W-:Y:S05]  /*1d050*/  CALL.REL.NOINC `($__internal_32_$__cuda_sm70_shflsync_idx_p) ;  /* 0x00000f0000007944 */ /* 0x00efea0003c00000 */
[----:B------:R-:W-:Y:S01]  /*1d060*/  MOV R2, R208 ;  /* 0x000000d000027202 */ /* 0x000fe20000000f00 */
[----:B------:R-:W-:Y:S05]  /*1d070*/  BRA `(.L_x_1934) ;  /* 0xffffb33000007947 */ /* 0x000fea000383ffff */
.L_x_1861:
[----:B------:R-:W-:Y:S01]  /*1d080*/  IMAD.MOV.U32 R209, RZ, RZ, R13 ;  /* 0x000000ffffd17224 */ /* 0x000fe200078e000d */
[----:B------:R-:W-:Y:S01]  /*1d090*/  MOV R208, 0x1 ;  /* 0x0000000100d07802 */ /* 0x000fe20000000f00 */
[----:B--2---:R-:W-:Y:S01]  /*1d0a0*/  IMAD.MOV.U32 R3, RZ, RZ, 0x181f ;  /* 0x0000181fff037424 */ /* 0x004fe200078e00ff */
[----:B------:R-:W-:-:S02]  /*1d0b0*/  MOV R2, 0x1d0d0 ;  /* 0x0001d0d000027802 */ /* 0x000fc40000000f00 */
[----:B-1-34-:R-:W-:Y:S05]  /*1d0c0*/  CALL.REL.NOINC `($__internal_32_$__cuda_sm70_shflsync_idx_p) ;  /* 0x00000e9000007944 */ /* 0x01afea0003c00000 */
        /* <DEDUP_REMOVED lines=8> */
.L_x_1864:
[----:B------:R-:W-:Y:S01]  /*1d150*/  IMAD.MOV.U32 R209, RZ, RZ, R13 ;  /* 0x000000ffffd17224 */ /* 0x000fe200078e000d */
[----:B------:R-:W-:Y:S01]  /*1d160*/  MOV R208, 0x2 ;  /* 0x0000000200d07802 */ /* 0x000fe20000000f00 */
[----:B--2---:R-:W-:Y:S01]  /*1d170*/  IMAD.MOV.U32 R3, RZ, RZ, 0x181f ;  /* 0x0000181fff037424 */ /* 0x004fe200078e00ff */
[----:B------:R-:W-:Y:S02]  /*1d180*/  MOV R2, 0x1d1a0 ;  /* 0x0001d1a000027802 */ /* 0x000fe40000000f00 */
[----:B-1-34-:R-:W-:Y:S05]  /*1d190*/  CALL.REL.NOINC `($__internal_32_$__cuda_sm70_shflsync_idx_p) ;  /* 0x00000dc000007944 */ /* 0x01afea0003c00000 */
[----:B------:R-:W-:Y:S01]  /*1d1a0*/  MOV R5, R208 ;  /* 0x000000d000057202 */ /* 0x000fe20000000f00 */
[----:B------:R-:W-:Y:S05]  /*1d1b0*/  BRA `(.L_x_1936) ;  /* 0xffffb4d000007947 */ /* 0x000fea000383ffff */
.L_x_1865:
[----:B------:R-:W-:Y:S01]  /*1d1c0*/  IMAD.MOV.U32 R209, RZ, RZ, R16 ;  /* 0x000000ffffd17224 */ /* 0x000fe200078e0010 */
[----:B------:R-:W-:Y:S01]  /*1d1d0*/  MOV R208, 0x2 ;  /* 0x0000000200d07802 */ /* 0x000fe20000000f00 */
[----:B--2---:R-:W-:Y:S01]  /*1d1e0*/  IMAD.MOV.U32 R3, RZ, RZ, 0x181f ;  /* 0x0000181fff037424 */ /* 0x004fe200078e00ff */
[----:B------:R-:W-:Y:S02]  /*1d1f0*/  MOV R2, 0x1d210 ;  /* 0x0001d21000027802 */ /* 0x000fe40000000f00 */
[----:B-1-34-:R-:W-:Y:S05]  /*1d200*/  CALL.REL.NOINC `($__internal_32_$__cuda_sm70_shflsync_idx_p) ;  /* 0x00000d5000007944 */ /* 0x01afea0003c00000 */
[----:B------:R-:W-:Y:S01]  /*1d210*/  MOV R2, R208 ;  /* 0x000000d000027202 */ /* 0x000fe20000000f00 */
[----:B------:R-:W-:Y:S05]  /*1d220*/  BRA `(.L_x_1937) ;  /* 0xffffb48000007947 */ /* 0x000fea000383ffff */
.L_x_1868:
[----:B------:R-:W-:Y:S01]  /*1d230*/  IMAD.MOV.U32 R209, RZ, RZ, R13 ;  /* 0x000000ffffd17224 */ /* 0x000fe200078e000d */
[----:B------:R-:W-:Y:S01]  /*1d240*/  MOV R208, 0x3 ;  /* 0x0000000300d07802 */ /* 0x000fe20000000f00 */
[----:B---3--:R-:W-:Y:S01]  /*1d250*/  IMAD.MOV.U32 R3, RZ, RZ, 0x181f ;  /* 0x0000181fff037424 */ /* 0x008fe200078e00ff */
[----:B----4-:R-:W-:-:S02]  /*1d260*/  MOV R2, 0x1d280 ;  /* 0x0001d28000027802 */ /* 0x010fc40000000f00 */
[----:B-12---:R-:W-:Y:S05]  /*1d270*/  CALL.REL.NOINC `($__internal_32_$__cuda_sm70_shflsync_idx_p) ;  /* 0x00000ce000007944 */ /* 0x006fea0003c00000 */
        /* <DEDUP_REMOVED lines=8> */
.L_x_1870:
[----:B------:R-:W-:Y:S01]  /*1d300*/  IMAD.MOV.U32 R209, RZ, RZ, R6 ;  /* 0x000000ffffd17224 */ /* 0x000fe200078e0006 */
[----:B------:R-:W-:Y:S01]  /*1d310*/  MOV R208, RZ ;  /* 0x000000ff00d07202 */ /* 0x000fe20000000f00 */
[----:B------:R-:W-:Y:S01]  /*1d320*/  IMAD.MOV.U32 R3, RZ, RZ, 0x1c1f ;  /* 0x00001c1fff037424 */ /* 0x000fe200078e00ff */
[----:B------:R-:W-:Y:S02]  /*1d330*/  MOV R2, 0x1d350 ;  /* 0x0001d35000027802 */ /* 0x000fe40000000f00 */
[----:B------:R-:W-:Y:S05]  /*1d340*/  CALL.REL.NOINC `($__internal_32_$__cuda_sm70_shflsync_idx_p) ;  /* 0x00000c1000007944 */ /* 0x000fea0003c00000 */
[----:B------:R-:W-:Y:S01]  /*1d350*/  MOV R4, R208 ;  /* 0x000000d000047202 */ /* 0x000fe20000000f00 */
[----:B------:R-:W-:Y:S05]  /*1d360*/  BRA `(.L_x_1939) ;  /* 0xffffb86000007947 */ /* 0x000fea000383ffff */
.L_x_1871:
[----:B------:R-:W-:Y:S01]  /*1d370*/  IMAD.MOV.U32 R209, RZ, RZ, R5 ;  /* 0x000000ffffd17224 */ /* 0x000fe200078e0005 */
[----:B------:R-:W-:Y:S01]  /*1d380*/  MOV R208, RZ ;  /* 0x000000ff00d07202 */ /* 0x000fe20000000f00 */
[----:B------:R-:W-:Y:S01]  /*1d390*/  IMAD.MOV.U32 R3, RZ, RZ, 0x1c1f ;  /* 0x00001c1fff037424 */ /* 0x000fe200078e00ff */
[----:B------:R-:W-:Y:S02]  /*1d3a0*/  MOV R2, 0x1d3c0 ;  /* 0x0001d3c000027802 */ /* 0x000fe40000000f00 */
[----:B-12---:R-:W-:Y:S05]  /*1d3b0*/  CALL.REL.NOINC `($__internal_32_$__cuda_sm70_shflsync_idx_p) ;  /* 0x00000ba000007944 */ /* 0x006fea0003c00000 */
[----:B------:R-:W-:Y:S01]  /*1d3c0*/  MOV R2, R208 ;  /* 0x000000d000027202 */ /* 0x000fe20000000f00 */
[----:B------:R-:W-:Y:S05]  /*1d3d0*/  BRA `(.L_x_1940) ;  /* 0xffffb81000007947 */ /* 0x000fea000383ffff */
.L_x_1874:
[----:B------:R-:W-:Y:S01]  /*1d3e0*/  IMAD.MOV.U32 R209, RZ, RZ, R6 ;  /* 0x000000ffffd17224 */ /* 0x000fe200078e0006 */
[----:B------:R-:W-:Y:S01]  /*1d3f0*/  MOV R208, 0x1 ;  /* 0x0000000100d07802 */ /* 0x000fe20000000f00 */
[----:B--2---:R-:W-:Y:S01]  /*1d400*/  IMAD.MOV.U32 R3, RZ, RZ, 0x1c1f ;  /* 0x00001c1fff037424 */ /* 0x004fe200078e00ff */
[----:B----4-:R-:W-:-:S02]  /*1d410*/  MOV R2, 0x1d430 ;  /* 0x0001d43000027802 */ /* 0x010fc40000000f00 */
        /* <DEDUP_REMOVED lines=9> */
.L_x_1878:
[----:B------:R-:W-:Y:S01]  /*1d4b0*/  IMAD.MOV.U32 R209, RZ, RZ, R5 ;  /* 0x000000ffffd17224 */ /* 0x000fe200078e0005 */
[----:B------:R-:W-:Y:S01]  /*1d4c0*/  MOV R208, RZ ;  /* 0x000000ff00d07202 */ /* 0x000fe20000000f00 */
[----:B------:R-:W-:Y:S01]  /*1d4d0*/  IMAD.MOV.U32 R3, RZ, RZ, 0x181f ;  /* 0x0000181fff037424 */ /* 0x000fe200078e00ff */
[----:B------:R-:W-:Y:S02]  /*1d4e0*/  MOV R2, 0x1d500 ;  /* 0x0001d50000027802 */ /* 0x000fe40000000f00 */
[----:B------:R-:W-:Y:S05]  /*1d4f0*/  CALL.REL.NOINC `($__internal_32_$__cuda_sm70_shflsync_idx_p) ;  /* 0x00000a6000007944 */ /* 0x000fea0003c00000 */
[----:B------:R-:W-:Y:S01]  /*1d500*/  MOV R4, R208 ;  /* 0x000000d000047202 */ /* 0x000fe20000000f00 */
[----:B------:R-:W-:Y:S05]  /*1d510*/  BRA `(.L_x_1942) ;  /* 0xffffd7b000007947 */ /* 0x000fea000383ffff */
.L_x_1879:
[----:B------:R-:W-:Y:S01]  /*1d520*/  IMAD.MOV.U32 R209, RZ, RZ, R16 ;  /* 0x000000ffffd17224 */ /* 0x000fe200078e0010 */
[----:B------:R-:W-:Y:S01]  /*1d530*/  MOV R208, RZ ;  /* 0x000000ff00d07202 */ /* 0x000fe20000000f00 */
[----:B------:R-:W-:Y:S01]  /*1d540*/  IMAD.MOV.U32 R3, RZ, RZ, 0x181f ;  /* 0x0000181fff037424 */ /* 0x000fe200078e00ff */
[----:B------:R-:W-:Y:S02]  /*1d550*/  MOV R2, 0x1d570 ;  /* 0x0001d57000027802 */ /* 0x000fe40000000f00 */
[----:B-12---:R-:W-:Y:S05]  /*1d560*/  CALL.REL.NOINC `($__internal_32_$__cuda_sm70_shflsync_idx_p) ;  /* 0x000009f000007944 */ /* 0x006fea0003c00000 */
[----:B------:R-:W-:Y:S01]  /*1d570*/  MOV R2, R208 ;  /* 0x000000d000027202 */ /* 0x000fe20000000f00 */
[----:B------:R-:W-:Y:S05]  /*1d580*/  BRA `(.L_x_1943) ;  /* 0xffffd76000007947 */ /* 0x000fea000383ffff */
.L_x_1882:
        /* <DEDUP_REMOVED lines=13> */
.L_x_1885:
[----:B------:R-:W-:Y:S01]  /*1d660*/  IMAD.MOV.U32 R209, RZ, RZ, R5 ;  /* 0x000000ffffd17224 */ /* 0x000fe200078e0005 */
[----:B------:R-:W-:Y:S01]  /*1d670*/  MOV R208, 0x2 ;  /* 0x0000000200d07802 */ /* 0x000fe20000000f00 */
[----:B-1----:R-:W-:Y:S01]  /*1d680*/  IMAD.MOV.U32 R3, RZ, RZ, 0x181f ;  /* 0x0000181fff037424 */ /* 0x002fe200078e00ff */
[----:B----4-:R-:W-:Y:S02]  /*1d690*/  MOV R2, 0x1d6b0 ;  /* 0x0001d6b000027802 */ /* 0x010fe40000000f00 */
[----:B--23--:R-:W-:Y:S05]  /*1d6a0*/  CALL.REL.NOINC `($__internal_32_$__cuda_sm70_shflsync_idx_p) ;  /* 0x000008b000007944 */ /* 0x00cfea0003c00000 */
[----:B------:R-:W-:Y:S01]  /*1d6b0*/  MOV R4, R208 ;  /* 0x000000d000047202 */ /* 0x000fe20000000f00 */
[----:B------:R-:W-:Y:S05]  /*1d6c0*/  BRA `(.L_x_1945) ;  /* 0xffffd91000007947 */ /* 0x000fea000383ffff */
.L_x_1886:
[----:B------:R-:W-:Y:S01]  /*1d6d0*/  IMAD.MOV.U32 R209, RZ, RZ, R16 ;  /* 0x000000ffffd17224 */ /* 0x000fe200078e0010 */
[----:B------:R-:W-:Y:S01]  /*1d6e0*/  MOV R208, 0x2 ;  /* 0x0000000200d07802 */ /* 0x000fe20000000f00 */
[----:B------:R-:W-:Y:S01]  /*1d6f0*/  IMAD.MOV.U32 R3, RZ, RZ, 0x181f ;  /* 0x0000181fff037424 */ /* 0x000fe200078e00ff */
[----:B----4-:R-:W-:Y:S02]  /*1d700*/  MOV R2, 0x1d720 ;  /* 0x0001d72000027802 */ /* 0x010fe40000000f00 */
[----:B-123--:R-:W-:Y:S05]  /*1d710*/  CALL.REL.NOINC `($__internal_32_$__cuda_sm70_shflsync_idx_p) ;  /* 0x0000084000007944 */ /* 0x00efea0003c00000 */
[----:B------:R-:W-:Y:S01]  /*1d720*/  MOV R2, R208 ;  /* 0x000000d000027202 */ /* 0x000fe20000000f00 */
[----:B------:R-:W-:Y:S05]  /*1d730*/  BRA `(.L_x_1946) ;  /* 0xffffd8c000007947 */ /* 0x000fea000383ffff */
.L_x_1889:
[----:B------:R-:W-:Y:S01]  /*1d740*/  IMAD.MOV.U32 R209, RZ, RZ, R5 ;  /* 0x000000ffffd17224 */ /* 0x000fe200078e0005 */
[----:B------:R-:W-:Y:S01]  /*1d750*/  MOV R208, 0x3 ;  /* 0x0000000300d07802 */ /* 0x000fe20000000f00 */
[----:B-1----:R-:W-:Y:S01]  /*1d760*/  IMAD.MOV.U32 R3, RZ, RZ, 0x181f ;  /* 0x0000181fff037424 */ /* 0x002fe200078e00ff */
[----:B------:R-:W-:-:S02]  /*1d770*/  MOV R2, 0x1d790 ;  /* 0x0001d79000027802 */ /* 0x000fc40000000f00 */
[----:B--234-:R-:W-:Y:S05]  /*1d780*/  CALL.REL.NOINC `($__internal_32_$__cuda_sm70_shflsync_idx_p) ;  /* 0x000007d000007944 */ /* 0x01cfea0003c00000 */
        /* <DEDUP_REMOVED lines=8> */
.L_x_1891:
[----:B------:R-:W-:Y:S01]  /*1d810*/  IMAD.MOV.U32 R209, RZ, RZ, R114 ;  /* 0x000000ffffd17224 */ /* 0x000fe200078e0072 */
[----:B------:R-:W-:Y:S01]  /*1d820*/  MOV R208, RZ ;  /* 0x000000ff00d07202 */ /* 0x000fe20000000f00 */
[----:B------:R-:W-:Y:S01]  /*1d830*/  IMAD.MOV.U32 R3, RZ, RZ, 0x1f ;  /* 0x0000001fff037424 */ /* 0x000fe200078e00ff */
[----:B------:R-:W-:Y:S02]  /*1d840*/  MOV R2, 0x1d860 ;  /* 0x0001d86000027802 */ /* 0x000fe40000000f00 */
[----:B------:R-:W-:Y:S05]  /*1d850*/  CALL.REL.NOINC `($__internal_32_$__cuda_sm70_shflsync_idx_p) ;  /* 0x0000070000007944 */ /* 0x000fea0003c00000 */
[----:B------:R-:W-:Y:S01]  /*1d860*/  MOV R10, R208 ;  /* 0x000000d0000a7202 */ /* 0x000fe20000000f00 */
[----:B------:R-:W-:Y:S05]  /*1d870*/  BRA `(.L_x_1948) ;  /* 0xffffdb3000007947 */ /* 0x000fea000383ffff */
.L_x_1892:
[----:B------:R-:W-:Y:S01]  /*1d880*/  IMAD.MOV.U32 R209, RZ, RZ, R114 ;  /* 0x000000ffffd17224 */ /* 0x000fe200078e0072 */
[----:B------:R-:W-:Y:S01]  /*1d890*/  MOV R208, 0x1 ;  /* 0x0000000100d07802 */ /* 0x000fe20000000f00 */
[----:B------:R-:W-:Y:S01]  /*1d8a0*/  IMAD.MOV.U32 R3, RZ, RZ, 0x1f ;  /* 0x0000001fff037424 */ /* 0x000fe200078e00ff */
[----:B------:R-:W-:Y:S02]  /*1d8b0*/  MOV R2, 0x1d8d0 ;  /* 0x0001d8d000027802 */ /* 0x000fe40000000f00 */
[----:B-12---:R-:W-:Y:S05]  /*1d8c0*/  CALL.REL.NOINC `($__internal_32_$__cuda_sm70_shflsync_idx_p) ;  /* 0x0000069000007944 */ /* 0x006fea0003c00000 */
[----:B------:R-:W-:Y:S01]  /*1d8d0*/  MOV R6, R208 ;  /* 0x000000d000067202 */ /* 0x000fe20000000f00 */
[----:B------:R-:W-:Y:S05]  /*1d8e0*/  BRA `(.L_x_1949) ;  /* 0xffffdae000007947 */ /* 0x000fea000383ffff */
.L_x_1893:
[----:B------:R-:W-:Y:S01]  /*1d8f0*/  IMAD.MOV.U32 R2, RZ, RZ, R4 ;  /* 0x000000ffff027224 */ /* 0x000fe200078e0004 */
[----:B------:R-:W-:-:S02]  /*1d900*/  MOV R5, 0x1 ;  /* 0x0000000100057802 */ /* 0x000fc40000000f00 */
[----:B------:R-:W-:Y:S02]  /*1d910*/  MOV R3, 0x1d930 ;  /* 0x0001d93000037802 */ /* 0x000fe40000000f00 */
[----:B-1234-:R-:W-:Y:S05]  /*1d920*/  CALL.REL.NOINC `($__internal_33_$__cuda_sm70_shflsync_up_p) ;  /* 0x0000068000007944 */ /* 0x01efea0003c00000 */
[----:B------:R-:W-:Y:S05]  /*1d930*/  BRA `(.L_x_1950) ;  /* 0xffffdbc000007947 */ /* 0x000fea000383ffff */
.L_x_1894:
[----:B------:R-:W-:Y:S01]  /*1d940*/  IMAD.MOV.U32 R2, RZ, RZ, R4 ;  /* 0x000000ffff027224 */ /* 0x000fe200078e0004 */
[----:B------:R-:W-:Y:S02]  /*1d950*/  MOV R5, 0x2 ;  /* 0x0000000200057802 */ /* 0x000fe40000000f00 */
[----:B------:R-:W-:Y:S02]  /*1d960*/  MOV R3, 0x1d980 ;  /* 0x0001d98000037802 */ /* 0x000fe40000000f00 */
[----:B--2-4-:R-:W-:Y:S05]  /*1d970*/  CALL.REL.NOINC `($__internal_33_$__cuda_sm70_shflsync_up_p) ;  /* 0x0000063000007944 */ /* 0x014fea0003c00000 */
        /* <DEDUP_REMOVED lines=27> */
.L_x_1898:
[----:B------:R-:W-:Y:S01]  /*1db30*/  IMAD.MOV.U32 R2, RZ, RZ, R4 ;  /* 0x000000ffff027224 */ /* 0x000fe200078e0004 */
[----:B------:R-:W-:Y:S02]  /*1db40*/  MOV R5, 0x1 ;  /* 0x0000000100057802 */ /* 0x000fe40000000f00 */
[----:B------:R-:W-:Y:S02]  /*1db50*/  MOV R3, 0x1db70 ;  /* 0x0001db7000037802 */ /* 0x000fe40000000f00 */
[----:B------:R-:W-:Y:S05]  /*1db60*/  CALL.REL.NOINC `($__internal_33_$__cuda_sm70_shflsync_up_p) ;  /* 0x0000044000007944 */ /* 0x000fea0003c00000 */
[----:B------:R-:W-:Y:S01]  /*1db70*/  MOV R2, R5 ;  /* 0x0000000500027202 */ /* 0x000fe20000000f00 */
[----:B------:R-:W-:Y:S05]  /*1db80*/  BRA `(.L_x_1952) ;  /* 0xffffdbd000007947 */ /* 0x000fea000383ffff */
.L_x_1899:
        /* <DEDUP_REMOVED lines=31> */
.L_x_1901:
[----:B------:R-:W-:Y:S02]  /*1dd80*/  SEL R2, RZ, 0x1, P0 ;  /* 0x00000001ff027807 */ /* 0x000fe40000000000 */
[----:B------:R-:W-:Y:S02]  /*1dd90*/  MOV R3, 0x1ddb0 ;  /* 0x0001ddb000037802 */ /* 0x000fe40000000f00 */
[----:B-1----:R-:W-:Y:S05]  /*1dda0*/  CALL.REL.NOINC `($__internal_34_$__cuda_sm70_votesync_ballot) ;  /* 0x0000027000007944 */ /* 0x002fea0003c00000 */
[----:B------:R-:W-:Y:S05]  /*1ddb0*/  BRA `(.L_x_1954) ;  /* 0xffffdb3000007947 */ /* 0x000fea000383ffff */
.L_x_1902:
[----:B------:R-:W-:Y:S01]  /*1ddc0*/  IMAD.MOV.U32 R209, RZ, RZ, R8 ;  /* 0x000000ffffd17224 */ /* 0x000fe200078e0008 */
[----:B---3--:R-:W-:Y:S01]  /*1ddd0*/  MOV R208, R11 ;  /* 0x0000000b00d07202 */ /* 0x008fe20000000f00 */
[----:B------:R-:W-:Y:S01]  /*1dde0*/  IMAD.MOV.U32 R3, RZ, RZ, 0x1f ;  /* 0x0000001fff037424 */ /* 0x000fe200078e00ff */
[----:B------:R-:W-:Y:S02]  /*1ddf0*/  MOV R2, 0x1de10 ;  /* 0x0001de1000027802 */ /* 0x000fe40000000f00 */
[----:B-12---:R-:W-:Y:S05]  /*1de00*/  CALL.REL.NOINC `($__internal_32_$__cuda_sm70_shflsync_idx_p) ;  /* 0x0000015000007944 */ /* 0x006fea0003c00000 */
[----:B------:R-:W-:Y:S01]  /*1de10*/  IMAD.MOV.U32 R6, RZ, RZ, R208 ;  /* 0x000000ffff067224 */ /* 0x000fe200078e00d0 */
[----:B------:R-:W-:Y:S01]  /*1de20*/  MOV R208, R11 ;  /* 0x0000000b00d07202 */ /* 0x000fe20000000f00 */
[----:B------:R-:W-:Y:S01]  /*1de30*/  IMAD.MOV.U32 R209, RZ, RZ, R9 ;  /* 0x000000ffffd17224 */ /* 0x000fe200078e0009 */
[----:B------:R-:W-:Y:S02]  /*1de40*/  MOV R3, 0x1f ;  /* 0x0000001f00037802 */ /* 0x000fe40000000f00 */
[----:B------:R-:W-:-:S02]  /*1de50*/  MOV R2, 0x1de70 ;  /* 0x0001de7000027802 */ /* 0x000fc40000000f00 */
[----:B------:R-:W-:Y:S05]  /*1de60*/  CALL.REL.NOINC `($__internal_32_$__cuda_sm70_shflsync_idx_p) ;  /* 0x000000f000007944 */ /* 0x000fea0003c00000 */
[----:B------:R-:W-:Y:S01]  /*1de70*/  MOV R5, R208 ;  /* 0x000000d000057202 */ /* 0x000fe20000000f00 */
[----:B------:R-:W-:Y:S05]  /*1de80*/  BRA `(.L_x_1955) ;  /* 0xffffdaa000007947 */ /* 0x000fea000383ffff */
.L_x_1905:
[----:B------:R-:W-:Y:S01]  /*1de90*/  MOV R208, R2 ;  /* 0x0000000200d07202 */ /* 0x000fe20000000f00 */
[----:B------:R-:W-:Y:S01]  /*1dea0*/  IMAD.MOV.U32 R209, RZ, RZ, R4 ;  /* 0x000000ffffd17224 */ /* 0x000fe200078e0004 */
[----:B------:R-:W-:Y:S01]  /*1deb0*/  MOV R2, 0x1dee0 ;  /* 0x0001dee000027802 */ /* 0x000fe20000000f00 */
[----:B------:R-:W-:-:S02]  /*1dec0*/  IMAD.MOV.U32 R3, RZ, RZ, 0x1f ;  /* 0x0000001fff037424 */ /* 0x000fc400078e00ff */
[----:B-1234-:R-:W-:Y:S05]  /*1ded0*/  CALL.REL.NOINC `($__internal_32_$__cuda_sm70_shflsync_idx_p) ;  /* 0x0000008000007944 */ /* 0x01efea0003c00000 */
[----:B------:R-:W-:Y:S01]  /*1dee0*/  MOV R15, R208 ;  /* 0x000000d0000f7202 */ /* 0x000fe20000000f00 */
[----:B------:R-:W-:Y:S05]  /*1def0*/  BRA `(.L_x_1904) ;  /* 0xffffda9000007947 */ /* 0x000fea000383ffff */
        .weak           $__internal_31_$__cuda_sm70_shflsync_bfly_p
        .type           $__internal_31_$__cuda_sm70_shflsync_bfly_p,@function
        .size           $__internal_31_$__cuda_sm70_shflsync_bfly_p,($__internal_32_$__cuda_sm70_shflsync_idx_p - $__internal_31_$__cuda_sm70_shflsync_bfly_p)
$__internal_31_$__cuda_sm70_shflsync_bfly_p:
[----:B------:R-:W-:Y:S02]  /*1df00*/  MOV R177, 0x1f ;  /* 0x0000001f00b17802 */ /* 0x000fe40000000f00 */
[----:B------:R-:W-:-:S04]  /*1df10*/  MOV R178, 0xffffffff ;  /* 0xffffffff00b27802 */ /* 0x000fc80000000f00 */
[----:B------:R-:W-:Y:S04]  /*1df20*/  WARPSYNC R178 ;  /* 0x000000b200007348 */ /* 0x000fe80003800000 */
[----:B------:R1:W2:Y:S02]  /*1df30*/  SHFL.BFLY PT, R177, R4, R3, R177 ;  /* 0x0c00000304b17389 */ /* 0x0002a400000e00b1 */
[----:B-1----:R-:W-:-:S04]  /*1df40*/  MOV R3, 0x0 ;  /* 0x0000000000037802 */ /* 0x002fc80000000f00 */
[----:B--2---:R-:W-:Y:S05]  /*1df50*/  RET.REL.NODEC R2 `(_ZN7cutlass13device_kernelIN5flash19enable_sm80_to_sm89INS1_16FlashAttnFwdSm80INS1_25CollectiveMainloopFwdSm80ILi8ELi1ELb0EN4cute5tupleIJNS5_1CILi128EEENS7_ILi48EEENS7_ILi256EEEEEELi256ENS_6half_tEfNS_4arch4Sm80ELb0ELb0ELb0ELb1ELb1ELb1ELb1ELb1EEENS1_21CollectiveEpilogueFwdINS6_IJS8_SA_S9_EEENS6_IJNS7_ILi1EEESI_SI_EEESC_SE_Li256ELb1ELb1ELb1ELb0EEENS1_36VarlenDynamicPersistentTileSchedulerILi128ELi48ELi256ELi256ELb1ELb1ELb0ELb0ELb1ELb1EEEEEEEEEvNT_6ParamsE) ;  /* 0xfffe20a002007950 */ /* 0x004fea0003c3ffff */
        .weak           $__internal_32_$__cuda_sm70_shflsync_idx_p
        .type           $__internal_32_$__cuda_sm70_shflsync_idx_p,@function
        .size           $__internal_32_$__cuda_sm70_shflsync_idx_p,($__internal_33_$__cuda_sm70_shflsync_up_p - $__internal_32_$__cuda_sm70_shflsync_idx_p)
$__internal_32_$__cuda_sm70_shflsync_idx_p:
[----:B------:R-:W-:-:S04]  /*1df60*/  MOV R228, 0xffffffff ;  /* 0xffffffff00e47802 */ /* 0x000fc80000000f00 */
[----:B------:R-:W-:Y:S04]  /*1df70*/  WARPSYNC R228 ;  /* 0x000000e400007348 */ /* 0x000fe80003800000 */
[----:B------:R1:W2:Y:S02]  /*1df80*/  SHFL.IDX PT, R208, R209, R208, R3 ;  /* 0x000000d0d1d07389 */ /* 0x0002a400000e0003 */
[----:B-1----:R-:W-:-:S04]  /*1df90*/  MOV R3, 0x0 ;  /* 0x0000000000037802 */ /* 0x002fc80000000f00 */
[----:B--2---:R-:W-:Y:S05]  /*1dfa0*/  RET.REL.NODEC R2 `(_ZN7cutlass13device_kernelIN5flash19enable_sm80_to_sm89INS1_16FlashAttnFwdSm80INS1_25CollectiveMainloopFwdSm80ILi8ELi1ELb0EN4cute5tupleIJNS5_1CILi128EEENS7_ILi48EEENS7_ILi256EEEEEELi256ENS_6half_tEfNS_4arch4Sm80ELb0ELb0ELb0ELb1ELb1ELb1ELb1ELb1EEENS1_21CollectiveEpilogueFwdINS6_IJS8_SA_S9_EEENS6_IJNS7_ILi1EEESI_SI_EEESC_SE_Li256ELb1ELb1ELb1ELb0EEENS1_36VarlenDynamicPersistentTileSchedulerILi128ELi48ELi256ELi256ELb1ELb1ELb0ELb0ELb1ELb1EEEEEEEEEvNT_6ParamsE) ;  /* 0xfffe205002007950 */ /* 0x004fea0003c3ffff */
        .weak           $__internal_33_$__cuda_sm70_shflsync_up_p
        .type           $__internal_33_$__cuda_sm70_shflsync_up_p,@function
        .size           $__internal_33_$__cuda_sm70_shflsync_up_p,($__internal_34_$__cuda_sm70_votesync_ballot - $__internal_33_$__cuda_sm70_shflsync_up_p)
$__internal_33_$__cuda_sm70_shflsync_up_p:
[----:B------:R-:W-:Y:S02]  /*1dfb0*/  IMAD.MOV.U32 R13, RZ, RZ, -0x1 ;  /* 0xffffffffff0d7424 */ /* 0x000fe400078e00ff */
[----:B------:R-:W-:Y:S02]  /*1dfc0*/  IMAD.MOV.U32 R11, RZ, RZ, RZ ;  /* 0x000000ffff0b7224 */ /* 0x000fe400078e00ff */
[----:B------:R-:W-:Y:S04]  /*1dfd0*/  WARPSYNC R13 ;  /* 0x0000000d00007348 */ /* 0x000fe80003800000 */
[----:B------:R1:W2:Y:S02]  /*1dfe0*/  SHFL.UP PT, R5, R2, R5, R11 ;  /* 0x0400000502057389 */ /* 0x0002a400000e000b */
[----:B-1----:R-:W-:-:S02]  /*1dff0*/  MOV R2, R3 ;  /* 0x0000000300027202 */ /* 0x002fc40000000f00 */
[----:B------:R-:W-:-:S04]  /*1e000*/  MOV R3, 0x0 ;  /* 0x0000000000037802 */ /* 0x000fc80000000f00 */
[----:B--2---:R-:W-:Y:S05]  /*1e010*/  RET.REL.NODEC R2 `(_ZN7cutlass13device_kernelIN5flash19enable_sm80_to_sm89INS1_16FlashAttnFwdSm80INS1_25CollectiveMainloopFwdSm80ILi8ELi1ELb0EN4cute5tupleIJNS5_1CILi128EEENS7_ILi48EEENS7_ILi256EEEEEELi256ENS_6half_tEfNS_4arch4Sm80ELb0ELb0ELb0ELb1ELb1ELb1ELb1ELb1EEENS1_21CollectiveEpilogueFwdINS6_IJS8_SA_S9_EEENS6_IJNS7_ILi1EEESI_SI_EEESC_SE_Li256ELb1ELb1ELb1ELb0EEENS1_36VarlenDynamicPersistentTileSchedulerILi128ELi48ELi256ELi256ELb1ELb1ELb0ELb0ELb1ELb1EEEEEEEEEvNT_6ParamsE) ;  /* 0xfffe1fe002007950 */ /* 0x004fea0003c3ffff */
        .weak           $__internal_34_$__cuda_sm70_votesync_ballot
        .type           $__internal_34_$__cuda_sm70_votesync_ballot,@function
        .size           $__internal_34_$__cuda_sm70_votesync_ballot,(.L_x_3270 - $__internal_34_$__cuda_sm70_votesync_ballot)
$__internal_34_$__cuda_sm70_votesync_ballot:
[----:B------:R-:W-:Y:S01]  /*1e020*/  ISETP.NE.U32.AND P0, PT, R2, 0x1, PT ;  /* 0x000000010200780c */ /* 0x000fe20003f05070 */
[----:B------:R-:W-:-:S04]  /*1e030*/  IMAD.MOV.U32 R5, RZ, RZ, -0x1 ;  /* 0xffffffffff057424 */ /* 0x000fc800078e00ff */
[----:B------:R-:W-:Y:S08]  /*1e040*/  WARPSYNC R5 ;  /* 0x0000000500007348 */ /* 0x000ff00003800000 */
[----:B------:R-:W-:-:S04]  /*1e050*/  VOTE.ANY R2, PT, !P0 ;  /* 0x0000000000027806 */ /* 0x000fc800040e0100 */
[----:B------:R-:W-:Y:S01]  /*1e060*/  LOP3.LUT R13, R2, R5, RZ, 0xc0, !PT ;  /* 0x00000005020d7212 */ /* 0x000fe200078ec0ff */
[----:B------:R-:W-:Y:S02]  /*1e070*/  IMAD.MOV.U32 R2, RZ, RZ, R3 ;  /* 0x000000ffff027224 */ /* 0x000fe400078e0003 */
[----:B------:R-:W-:-:S04]  /*1e080*/  IMAD.MOV.U32 R3, RZ, RZ, 0x0 ;  /* 0x00000000ff037424 */ /* 0x000fc800078e00ff */
[----:B------:R-:W-:Y:S05]  /*1e090*/  RET.REL.NODEC R2 `(_ZN7cutlass13device_kernelIN5flash19enable_sm80_to_sm89INS1_16FlashAttnFwdSm80INS1_25CollectiveMainloopFwdSm80ILi8ELi1ELb0EN4cute5tupleIJNS5_1CILi128EEENS7_ILi48EEENS7_ILi256EEEEEELi256ENS_6half_tEfNS_4arch4Sm80ELb0ELb0ELb0ELb1ELb1ELb1ELb1ELb1EEENS1_21CollectiveEpilogueFwdINS6_IJS8_SA_S9_EEENS6_IJNS7_ILi1EEESI_SI_EEESC_SE_Li256ELb1ELb1ELb1ELb0EEENS1_36VarlenDynamicPersistentTileSchedulerILi128ELi48ELi256ELi256ELb1ELb1ELb0ELb0ELb1ELb1EEEEEEEEEvNT_6ParamsE) ;  /* 0xfffe1f6002007950 */ /* 0x000fea0003c3ffff */
.L_x_1956:
        /* <DEDUP_REMOVED lines=14> */
.L_x_3270:


//--------------------- .text._ZN7cutlass13device_kernelIN5flash19enable_sm80_to_sm89INS1_16FlashAttnFwdSm80INS1_25CollectiveMainloopFwdSm80ILi8ELi1ELb0EN4cute5tupleIJNS5_1CILi128EEENS7_ILi64EEENS7_ILi256EEEEEELi256ENS_6half_tEfNS_4arch4Sm80ELb0ELb1ELb0ELb0ELb1ELb0ELb1ELb1EEENS1_21CollectiveEpilogueFwdINS6_IJS8_SA_S9_EEENS6_IJNS7_ILi1EEESI_SI_EEESC_SE_Li256ELb0ELb1ELb1ELb0EEENS1_19SingleTileSchedulerILb0ELb1ELb1ELi128EEEEEEEEEvNT_6ParamsE --------------------------
	.section	.text._ZN7cutlass13device_kernelIN5flash19enable_sm80_to_sm89INS1_16FlashAttnFwdSm80INS1_25CollectiveMainloopFwdSm80ILi8ELi1ELb0EN4cute5tupleIJNS5_1CILi128EEENS7_ILi64EEENS7_ILi256EEEEEELi256ENS_6half_tEfNS_4arch4Sm80ELb0ELb1ELb0ELb0ELb1ELb0ELb1ELb1EEENS1_21CollectiveEpilogueFwdINS6_IJS8_SA_S9_EEENS6_IJNS7_ILi1EEESI_SI_EEESC_SE_Li256ELb0ELb1ELb1ELb0EEENS1_19SingleTileSchedulerILb0ELb1ELb1ELi128EEEEEEEEEvNT_6ParamsE,"ax",@progbits
	.sectioninfo	@"SHI_REGISTERS=255"
	.align	128
.text._ZN7cutlass13device_kernelIN5flash19enable_sm80_to_sm89INS1_16FlashAttnFwdSm80INS1_25CollectiveMainloopFwdSm80ILi8ELi1ELb0EN4cute5tupleIJNS5_1CILi128EEENS7_ILi64EEENS7_ILi256EEEEEELi256ENS_6half_tEfNS_4arch4Sm80ELb0ELb1ELb0ELb0ELb1ELb0ELb1ELb1EEENS1_21CollectiveEpilogueFwdINS6_IJS8_SA_S9_EEENS6_IJNS7_ILi1EEESI_SI_EEESC_SE_Li256ELb0ELb1ELb1ELb0EEENS1_19SingleTileSchedulerILb0ELb1ELb1ELi128EEEEEEEEEvNT_6ParamsE:
        .type           _ZN7cutlass13device_kernelIN5flash19enable_sm80_to_sm89INS1_16FlashAttnFwdSm80INS1_25CollectiveMainloopFwdSm80ILi8ELi1ELb0EN4cute5tupleIJNS5_1CILi128EEENS7_ILi64EEENS7_ILi256EEEEEELi256ENS_6half_tEfNS_4arch4Sm80ELb0ELb1ELb0ELb0ELb1ELb0ELb1ELb1EEENS1_21CollectiveEpilogueFwdINS6_IJS8_SA_S9_EEENS6_IJNS7_ILi1EEESI_SI_EEESC_SE_Li256ELb0ELb1ELb1ELb0EEENS1_19SingleTileSchedulerILb0ELb1ELb1ELi128EEEEEEEEEvNT_6ParamsE,@function
        .size           _ZN7cutlass13device_kernelIN5flash19enable_sm80_to_sm89INS1_16FlashAttnFwdSm80INS1_25CollectiveMainloopFwdSm80ILi8ELi1ELb0EN4cute5tupleIJNS5_1CILi128EEENS7_ILi64EEENS7_ILi256EEEEEELi256ENS_6half_tEfNS_4arch4Sm80ELb0ELb1ELb0ELb0ELb1ELb0ELb1ELb1EEENS1_21CollectiveEpilogueFwdINS6_IJS8_SA_S9_EEENS6_IJNS7_ILi1EEESI_SI_EEESC_SE_Li256ELb0ELb1ELb1ELb0EEENS1_19SingleTileSchedulerILb0ELb1ELb1ELi128EEEEEEEEEvNT_6ParamsE,(.L_x_3275 - _ZN7cutlass13device_kernelIN5flash19enable_sm80_to_sm89INS1_16FlashAttnFwdSm80INS1_25CollectiveMainloopFwdSm80ILi8ELi1ELb0EN4cute5tupleIJNS5_1CILi128EEENS7_ILi64EEENS7_ILi256EEEEEELi256ENS_6half_tEfNS_4arch4Sm80ELb0ELb1ELb0ELb0ELb1ELb0ELb1ELb1EEENS1_21CollectiveEpilogueFwdINS6_IJS8_SA_S9_EEENS6_IJNS7_ILi1EEESI_SI_EEESC_SE_Li256ELb0ELb1ELb1ELb0EEENS1_19SingleTileSchedulerILb0ELb1ELb1ELi128EEEEEEEEEvNT_6ParamsE)
        .other          _ZN7cutlass13device_kernelIN5flash19enable_sm80_to_sm89INS1_16FlashAttnFwdSm80INS1_25CollectiveMainloopFwdSm80ILi8ELi1ELb0EN4cute5tupleIJNS5_1CILi128EEENS7_ILi64EEENS7_ILi256EEEEEELi256ENS_6half_tEfNS_4arch4Sm80ELb0ELb1ELb0ELb0ELb1ELb0ELb1ELb1EEENS1_21CollectiveEpilogueFwdINS6_IJS8_SA_S9_EEENS6_IJNS7_ILi1EEESI_SI_EEESC_SE_Li256ELb0ELb1ELb1ELb0EEENS1_19SingleTileSchedulerILb0ELb1ELb1ELi128EEEEEEEEEvNT_6ParamsE,@"STO_CUDA_ENTRY STV_DEFAULT"
_ZN7cutlass13device_kernelIN5flash19enable_sm80_to_sm89INS1_16FlashAttnFwdSm80INS1_25CollectiveMainloopFwdSm80ILi8ELi1ELb0EN4cute5tupleIJNS5_1CILi128EEENS7_ILi64EEENS7_ILi256EEEEEELi256ENS_6half_tEfNS_4arch4Sm80ELb0ELb1ELb0ELb0ELb1ELb0ELb1ELb1EEENS1_21CollectiveEpilogueFwdINS6_IJS8_SA_S9_EEENS6_IJNS7_ILi1EEESI_SI_EEESC_SE_Li256ELb0ELb1ELb1ELb0EEENS1_19SingleTileSchedulerILb0ELb1ELb1ELi128EEEEEEEEEvNT_6ParamsE:
[----:B------:R-:W-:Y:S02]  /*0000*/  MOV R1, c[0x0][0x28] ;  /* 0x00000a0000017a02 */ /* 0x000fe40000000f00 */
[----:B------:R-:W1:Y:S01]  /*0010*/  S2R R83, SR_TID.X ;  /* 0x0000000000537919 */ /* 0x000e620000002100 */
[----:B------:R-:W2:Y:S08]  /*0020*/  S2UR UR7, SR_CTAID.Y ;  /* 0x00000000000779c3 */ /* 0x000eb00000002600 */
        /* <DEDUP_REMOVED lines=14> */
.L_x_1957:
[----:B------:R-:W-:Y:S02]  /*0110*/  ULDC.64 UR4, c[0x0][0x550] ;  /* 0x0001540000047ab9 */ /* 0x000fe40000000a00 */
[----:B------:R-:W-:Y:S02]  /*0120*/  UISETP.NE.AND UP0, UPT, UR4, 0x1, UPT ;  /* 0x000000010400788c */ /* 0x000fe4000bf05270 */
[----:B------:R-:W-:-:S02]  /*0130*/  UIMAD.WIDE.U32 UR8, UR7, UR5, URZ ;  /* 0x00000005070872a5 */ /* 0x000fc4000f8e003f */
[----:B------:R-:W-:Y:S02]  /*0140*/  ULDC UR4, c[0x0][0x558] ;  /* 0x0001560000047ab9 */ /* 0x000fe40000000800 */
[----:B------:R-:W-:-:S05]  /*0150*/  UMOV UR13, UR7 ;  /* 0x00000007000d7c82 */ /* 0x000fca0008000000 */
[----:B------:R-:W-:-:S03]  /*0160*/  @UP0 USHF.R.U32.HI UR13, URZ, UR4, UR9 ;  /* 0x000000043f0d0299 */ /* 0x000fc60008011609 */
.L_x_1958:
        /* <DEDUP_REMOVED lines=16> */
[----:B------:R-:W1:Y:S01]  /*0270*/  S2UR UR25, SR_CTAID.X ;  /* 0x00000000001979c3 */ /* 0x000e620000002500 */
[----:B------:R-:W-:Y:S02]  /*0280*/  ULDC UR4, c[0x0][0x2c4] ;  /* 0x0000b10000047ab9 */ /* 0x000fe40000000800 */
[----:B------:R-:W-:Y:S02]  /*0290*/  UISETP.NE.AND UP1, UPT, UR4, 0x1, UPT ;  /* 0x000000010400788c */ /* 0x000fe4000bf25270 */
[----:B------:R-:W-:Y:S02]  /*02a0*/  UMOV UR12, URZ ;  /* 0x0000003f000c7c82 */ /* 0x000fe40008000000 */
[----:B------:R-:W-:Y:S02]  /*02b0*/  ULDC.64 UR4, c[0x0][0x2c8] ;  /* 0x0000b20000047ab9 */ /* 0x000fe40000000a00 */
[----:B-1----:R-:W-:-:S05]  /*02c0*/  USHF.L.U32 UR24, UR25, 0x7, URZ ;  /* 0x0000000719187899 */ /* 0x002fca000800063f */
[----:B------:R-:W-:Y:S02]  /*02d0*/  @UP1 UIADD3 UR10, UR24, 0x7f, URZ ;  /* 0x0000007f180a1890 */ /* 0x000fe4000fffe03f */
[----:B------:R-:W-:Y:S02]  /*02e0*/  UIADD3 UR8, UR24, 0x7f, URZ ;  /* 0x0000007f18087890 */ /* 0x000fe4000fffe03f */
[----:B------:R-:W-:-:S03]  /*02f0*/  UIMAD.WIDE.U32 UR10, UR10, UR4, URZ ;  /* 0x000000040a0a72a5 */ /* 0x000fc6000f8e003f */
[----:B------:R-:W-:-:S04]  /*0300*/  ULDC UR4, c[0x0][0x2ac] ;  /* 0x0000ab0000047ab9 */ /* 0x000fc80000000800 */
[----:B------:R-:W-:Y:S02]  /*0310*/  @UP1 UMOV UR9, UR11 ;  /* 0x0000000b00091c82 */ /* 0x000fe40008000000 */
[----:B------:R-:W-:Y:S02]  /*0320*/  ULDC UR10, c[0x0][0x1d0] ;  /* 0x00007400000a7ab9 */ /* 0x000fe40000000800 */
[----:B------:R-:W-:Y:S02]  /*0330*/  @UP1 USHF.R.U32.HI UR8, URZ, UR5, UR9 ;  /* 0x000000053f081299 */ /* 0x000fe40008011609 */
[----:B------:R-:W-:Y:S02]  /*0340*/  UIMAD UR10, UR4, UR10, URZ ;  /* 0x0000000a040a72a4 */ /* 0x000fe4000f8e023f */
[----:B------:R-:W-:Y:S02]  /*0350*/  UMOV UR9, 0x1 ;  /* 0x0000000100097882 */ /* 0x000fe40000000000 */
[----:B------:R-:W-:-:S02]  /*0360*/  ULDC.64 UR4, c[0x0][0x328] ;  /* 0x0000ca0000047ab9 */ /* 0x000fc40000000a00 */
[----:B------:R-:W-:Y:S02]  /*0370*/  UISETP.LE.AND UP0, UPT, UR9, UR5, UPT ;  /* 0x000000050900728c */ /* 0x000fe4000bf03270 */
[----:B------:R-:W-:Y:S02]  /*0380*/  ULDC UR11, c[0x0][0x168] ;  /* 0x00005a00000b7ab9 */ /* 0x000fe40000000800 */
[----:B------:R-:W-:-:S04]  /*0390*/  UIADD3 UR11, UR10, -UR11, UR9 ;  /* 0x8000000b0a0b7290 */ /* 0x000fc8000fffe009 */
[----:B------:R-:W-:-:S04]  /*03a0*/  UIADD3 UR5, UR11, UR8, URZ ;  /* 0x000000080b057290 */ /* 0x000fc8000fffe03f */
        /* <DEDUP_REMOVED lines=16> */
.L_x_1960:
[----:B------:R-:W-:Y:S02]  /*04b0*/  ULDC UR4, c[0x0][0x32c] ;  /* 0x0000cb0000047ab9 */ /* 0x000fe40000000800 */
[----:B------:R-:W-:-:S03]  /*04c0*/  UISETP.NE.AND UP2, UPT, UR9, UR4, UPT ;  /* 0x000000040900728c */ /* 0x000fc6000bf45270 */
[----:B------:R-:W-:Y:S02]  /*04d0*/  ULDC.64 UR4, c[0x0][0x330] ;  /* 0x0000cc0000047ab9 */ /* 0x000fe40000000a00 */
[----:B------:R-:W-:-:S07]  /*04e0*/  UIMAD.WIDE.U32 UR14, UR11, UR4, URZ ;  /* 0x000000040b0e72a5 */ /* 0x000fce000f8e003f */
[----:B------:R-:W-:Y:S02]  /*04f0*/  @UP2 UMOV UR9, UR15 ;  /* 0x0000000f00092c82 */ /* 0x000fe40008000000 */
[----:B------:R-:W-:Y:S02]  /*0500*/  @UP2 USHF.R.U32.HI UR11, URZ, UR5, UR9 ;  /* 0x000000053f0b2299 */ /* 0x000fe40008011609 */
.L_x_1961:
[----:B------:R-:W-:Y:S02]  /*0510*/  ULDC UR4, c[0x0][0x32c] ;  /* 0x0000cb0000047ab9 */ /* 0x000fe40000000800 */
[----:B------:R-:W-:-:S04]  /*0520*/  UIMAD UR4, UR11, UR4, UR4 ;  /* 0x000000040b0472a4 */ /* 0x000fc8000f8e0204 */
[----:B------:R-:W-:-:S04]  /*0530*/  UISETP.LT.AND UP2, UPT, UR8, UR4, UPT ;  /* 0x000000040800728c */ /* 0x000fc8000bf41270 */
[----:B------:R-:W-:Y:S02]  /*0540*/  USEL UR8, UR8, UR4, UP2 ;  /* 0x0000000408087287 */ /* 0x000fe40009000000 */
.L_x_1959:
[----:B------:R-:W-:Y:S01]  /*0550*/  UIADD3 UR9, UR10, 0x3f, URZ ;  /* 0x0000003f0a097890 */ /* 0x000fe2000fffe03f */
[----:B------:R-:W-:Y:S01]  /*0560*/  PLOP3.LUT P0, PT, PT, PT, UP0, 0x40, 0x0 ;  /* 0x000000000000781c */ /* 0x000fe20003f0e808 */
[----:B------:R-:W-:Y:S02]  /*0570*/  UIADD3 UR11, UR8, 0x3f, URZ ;  /* 0x0000003f080b7890 */ /* 0x000fe4000fffe03f */
[----:B------:R-:W-:Y:S02]  /*0580*/  ULDC.64 UR4, c[0x0][0x2c8] ;  /* 0x0000b20000047ab9 */ /* 0x000fe40000000a00 */
[----:B------:R-:W-:Y:S02]  /*0590*/  UIMAD.WIDE.U32 UR16, UR24, UR4, URZ ;  /* 0x00000004181072a5 */ /* 0x000fe4000f8e003f */
[----:B------:R-:W-:Y:S02]  /*05a0*/  USHF.R.S32.HI UR14, URZ, 0x1f, UR9 ;  /* 0x0000001f3f0e7899 */ /* 0x000fe40008011409 */
[----:B------:R-:W-:-:S02]  /*05b0*/  USHF.R.S32.HI UR8, URZ, 0x1f, UR11 ;  /* 0x0000001f3f087899 */ /* 0x000fc4000801140b */
[----:B------:R-:W-:Y:S02]  /*05c0*/  UMOV UR4, UR24 ;  /* 0x0000001800047c82 */ /* 0x000fe40008000000 */
[----:B------:R-:W-:Y:S02]  /*05d0*/  @UP1 USHF.R.U32.HI UR4, URZ, UR5, UR17 ;  /* 0x000000053f041299 */ /* 0x000fe40008011611 */
[----:B------:R-:W-:Y:S02]  /*05e0*/  ULEA.HI UR5, UR14, UR9, URZ, 0x6 ;  /* 0x000000090e057291 */ /* 0x000fe4000f8f303f */
[----:B------:R-:W-:Y:S02]  /*05f0*/  ULEA.HI UR20, UR8, UR11, URZ, 0x6 ;  /* 0x0000000b08147291 */ /* 0x000fe4000f8f303f */
[----:B------:R-:W-:Y:S02]  /*0600*/  ULDC UR21, c[0x0][0x168] ;  /* 0x00005a0000157ab9 */ /* 0x000fe40000000800 */
[----:B------:R-:W-:-:S02]  /*0610*/  USHF.R.S32.HI UR5, URZ, 0x6, UR5 ;  /* 0x000000063f057899 */ /* 0x000fc40008011405 */
[----:B------:R-:W-:Y:S02]  /*0620*/  USHF.R.S32.HI UR20, URZ, 0x6, UR20 ;  /* 0x000000063f147899 */ /* 0x000fe40008011414 */
[----:B------:R-:W-:Y:S02]  /*0630*/  UIADD3 UR21, UR10, -UR21, URZ ;  /* 0x800000150a157290 */ /* 0x000fe4000fffe03f */
[----:B------:R-:W-:Y:S02]  /*0640*/  UISETP.LT.AND UP2, UPT, UR5, UR20, UPT ;  /* 0x000000140500728c */ /* 0x000fe4000bf41270 */
[----:B------:R-:W-:Y:S02]  /*0650*/  UIADD3 UR4, UR21, UR4, URZ ;  /* 0x0000000415047290 */ /* 0x000fe4000fffe03f */
[----:B------:R-:W-:Y:S02]  /*0660*/  ULDC UR8, c[0x0][0x324] ;  /* 0x0000c90000087ab9 */ /* 0x000fe40000000800 */
[----:B------:R-:W-:-:S02]  /*0670*/  USEL UR20, UR5, UR20, UP2 ;  /* 0x0000001405147287 */ /* 0x000fc40009000000 */
[----:B------:R-:W-:Y:S01]  /*0680*/  UIADD3 UR8, UR4, -UR8, URZ ;  /* 0x8000000804087290 */ /* 0x000fe2000fffe03f */
        /* <DEDUP_REMOVED lines=9> */
[----:B------:R-:W-:-:S07]  /*0720*/  UIMAD.WIDE.U32 UR14, UR9, UR4, URZ ;  /* 0x00000004090e72a5 */ /* 0x000fce000f8e003f */
[----:B------:R-:W-:Y:S02]  /*0730*/  @UP2 UMOV UR11, UR15 ;  /* 0x0000000f000b2c82 */ /* 0x000fe40008000000 */
[----:B------:R-:W-:-:S04]  /*0740*/  @UP2 USHF.R.U32.HI UR9, URZ, UR5, UR11 ;  /* 0x000000053f092299 */ /* 0x000fc8000801160b */
[----:B------:R-:W-:Y:S01]  /*0750*/  ULOP3.LUT UR9, URZ, UR9, URZ, 0x33, !UPT ;  /* 0x000000093f097292 */ /* 0x000fe2000f8e333f */
[----:B------:R-:W-:Y:S05]  /*0760*/  BRA `(.L_x_1964) ;  /* 0x0000006000007947 */ /* 0x000fea0003800000 */
.L_x_1963:
[----:B------:R-:W-:Y:S02]  /*0770*/  ULDC UR4, c[0x0][0x32c] ;  /* 0x0000cb0000047ab9 */ /* 0x000fe40000000800 */
[----:B------:R-:W-:-:S03]  /*0780*/  UISETP.NE.AND UP2, UPT, UR4, 0x1, UPT ;  /* 0x000000010400788c */ /* 0x000fc6000bf45270 */
[----:B------:R-:W-:Y:S02]  /*0790*/  ULDC.64 UR4, c[0x0][0x330] ;  /* 0x0000cc0000047ab9 */ /* 0x000fe40000000a00 */
[----:B------:R-:W-:-:S07]  /*07a0*/  UIMAD.WIDE.U32 UR14, UR9, UR4, URZ ;  /* 0x00000004090e72a5 */ /* 0x000fce000f8e003f */
[----:B------:R-:W-:Y:S02]  /*07b0*/  @UP2 UMOV UR11, UR15 ;  /* 0x0000000f000b2c82 */ /* 0x000fe40008000000 */
[----:B------:R-:W-:Y:S02]  /*07c0*/  @UP2 USHF.R.U32.HI UR9, URZ, UR5, UR11 ;  /* 0x000000053f092299 */ /* 0x000fe4000801160b */
.L_x_1964:
[----:B------:R-:W-:Y:S02]  /*07d0*/  ULDC UR4, c[0x0][0x32c] ;  /* 0x0000cb0000047ab9 */ /* 0x000fe40000000800 */
[----:B------:R-:W-:-:S04]  /*07e0*/  UIMAD UR4, UR9, UR4, URZ ;  /* 0x00000004090472a4 */ /* 0x000fc8000f8e023f */
[----:B------:R-:W-:-:S04]  /*07f0*/  UISETP.LT.AND UP2, UPT, UR8, UR4, UPT ;  /* 0x000000040800728c */ /* 0x000fc8000bf41270 */
[----:B------:R-:W-:-:S04]  /*0800*/  USEL UR8, UR8, UR4, !UP2 ;  /* 0x0000000408087287 */ /* 0x000fc8000d000000 */
.L_x_1962:
[----:B------:R-:W-:Y:S02]  /*0810*/  USHF.R.S32.HI UR4, URZ, 0x1f, UR8 ;  /* 0x0000001f3f047899 */ /* 0x000fe40008011408 */
[----:B------:R-:W-:Y:S02]  /*0820*/  ULDC UR5, c[0x0][0x338] ;  /* 0x0000ce0000057ab9 */ /* 0x000fe40000000800 */
[----:B------:R-:W-:-:S04]  /*0830*/  ULEA.HI UR4, UR4, UR8, URZ, 0x6 ;  /* 0x0000000804047291 */ /* 0x000fc8000f8f303f */
[----:B------:R-:W-:Y:S02]  /*0840*/  USHF.R.S32.HI UR9, URZ, 0x6, UR4 ;  /* 0x000000063f097899 */ /* 0x000fe40008011404 */
[----:B------:R-:W-:Y:S02]  /*0850*/  USHF.R.U32.HI UR4, URZ, 0x10, UR7 ;  /* 0x000000103f047899 */ /* 0x000fe40008011607 */
[----:B------:R-:W-:Y:S02]  /*0860*/  UISETP.LT.AND UP2, UPT, URZ, UR9, UPT ;  /* 0x000000093f00728c */ /* 0x000fe4000bf41270 */
[----:B------:R-:W-:Y:S02]  /*0870*/  UISETP.NE.AND UP3, UPT, UR4, URZ, UPT ;  /* 0x0000003f0400728c */ /* 0x000fe4000bf65270 */
[----:B------:R-:W-:Y:S02]  /*0880*/  USEL UR9, URZ, UR9, !UP2 ;  /* 0x000000093f097287 */ /* 0x000fe4000d000000 */
[----:B------:R-:W-:-:S02]  /*0890*/  USEL UR5, UR4, UR5, UP3 ;  /* 0x0000000504057287 */ /* 0x000fc40009800000 */
[----:B------:R-:W-:Y:S02]  /*08a0*/  UISETP.GT.AND UP2, UPT, UR20, UR9, UPT ;  /* 0x000000091400728c */ /* 0x000fe4000bf44270 */
[----:B------:R-:W-:-:S04]  /*08b0*/  UMOV UR4, URZ ;  /* 0x0000003f00047c82 */ /* 0x000fc80008000000 */
[----:B------:R-:W-:-:S13]  /*08c0*/  PLOP3.LUT P0, PT, PT, PT, UP2, 0x80, 0x0 ;  /* 0x000000000000781c */ /* 0x000fda0003f0f028 */
[----:B------:R-:W-:Y:S05]  /*08d0*/  @!P0 BRA `(.L_x_1965) ;  /* 0x0000021000008947 */ /* 0x000fea0003800000 */
[----:B------:R-:W-:Y:S01]  /*08e0*/  IMAD.U32 R0, RZ, RZ, UR5 ;  /* 0x00000005ff007e24 */ /* 0x000fe2000f8e00ff */
[----:B------:R-:W-:Y:S02]  /*08f0*/  UIADD3 UR15, UR5, -0x1, UR20 ;  /* 0xffffffff050f7890 */ /* 0x000fe4000fffe014 */
[----:B------:R-:W-:Y:S02]  /*0900*/  UMOV UR16, URZ ;  /* 0x0000003f00107c82 */ /* 0x000fe40008000000 */
[-C--:B-1----:R-:W-:Y:S01]  /*0910*/  IABS R2, R0.reuse ;  /* 0x0000000000027213 */ /* 0x082fe20000000000 */
[----:B------:R-:W-:Y:S01]  /*0920*/  UIADD3 UR15, -UR9, UR15, URZ ;  /* 0x0000000f090f7290 */ /* 0x000fe2000fffe13f */
[----:B------:R-:W-:Y:S02]  /*0930*/  IABS R0, R0 ;  /* 0x0000000000007213 */ /* 0x000fe40000000000 */
[----:B------:R1:W3:Y:S03]  /*0940*/  R2UR UR14, R2 ;  /* 0x00000000020e73c2 */ /* 0x0002e600000e0000 */
[----:B------:R-:W-:Y:S01]  /*0950*/  IMAD.U32 R4, RZ, RZ, UR15 ;  /* 0x0000000fff047e24 */ /* 0x000fe2000f8e00ff */
[----:B------:R-:W-:Y:S01]  /*0960*/  ULOP3.LUT UR15, UR15, UR5, URZ, 0x3c, !UPT ;  /* 0x000000050f0f7292 */ /* 0x000fe2000f8e3c3f */
[----:B------:R-:W-:-:S04]  /*0970*/  IMAD.MOV R0, RZ, RZ, -R0 ;  /* 0x000000ffff007224 */ /* 0x000fc800078e0a00 */
[----:B------:R-:W4:Y:S01]  /*0980*/  R2UR UR8, R0 ;  /* 0x00000000000873c2 */ /* 0x000f2200000e0000 */
[----:B-1----:R-:W-:Y:S01]  /*0990*/  IABS R2, R4 ;  /* 0x0000000400027213 */ /* 0x002fe20000000000 */
[----:B---3--:R-:W1:Y:S06]  /*09a0*/  I2F.RP R5, UR14 ;  /* 0x0000000e00057d06 */ /* 0x008e6c0008209400 */
[----:B------:R-:W3:Y:S02]  /*09b0*/  R2UR UR11, R2 ;  /* 0x00000000020b73c2 */ /* 0x000ee400000e0000 */
[----:B-1----:R-:W1:Y:S02]  /*09c0*/  MUFU.RCP R3, R5 ;  /* 0x0000000500037308 */ /* 0x002e640000001000 */
[----:B-1----:R-:W-:-:S06]  /*09d0*/  IADD3 R3, R3, 0xffffffe, RZ ;  /* 0x0ffffffe03037810 */ /* 0x002fcc0007ffe0ff */
[----:B------:R-:W1:Y:S02]  /*09e0*/  F2I.FTZ.U32.TRUNC.NTZ R3, R3 ;  /* 0x0000000300037305 */ /* 0x000e64000021f000 */
[----:B-1----:R-:W1:Y:S02]  /*09f0*/  R2UR UR17, R3 ;  /* 0x00000000031173c2 */ /* 0x002e6400000e0000 */
[----:B-1----:R-:W-:-:S04]  /*0a00*/  UIADD3 UR4, URZ, -UR17, URZ ;  /* 0x800000113f047290 */ /* 0x002fc8000fffe03f */
[----:B------:R-:W-:-:S04]  /*0a10*/  UIMAD UR4, UR4, UR14, URZ ;  /* 0x0000000e040472a4 */ /* 0x000fc8000f8e023f */
        /* <DEDUP_REMOVED lines=13> */
.L_x_1965:
[----:B------:R-:W-:Y:S01]  /*0af0*/  ULOP3.LUT UR7, UR7, 0xffff, URZ, 0xc0, !UPT ;  /* 0x0000ffff07077892 */ /* 0x000fe2000f8ec03f */
[----:B------:R-:W-:Y:S01]  /*0b00*/  PLOP3.LUT P2, PT, PT, PT, PT, 0x80, 0x0 ;  /* 0x000000000000781c */ /* 0x000fe20003f4f070 */
[----:B------:R-:W-:Y:S01]  /*0b10*/  IMAD.MOV.U32 R7, RZ, RZ, RZ ;  /* 0x000000ffff077224 */ /* 0x000fe200078e00ff */
[----:B------:R-:W-:Y:S01]  /*0b20*/  CS2R R128, SRZ ;  /* 0x0000000000807805 */ /* 0x000fe2000001ff00 */
[----:B------:R-:W-:Y:S01]  /*0b30*/  UIMAD UR9, UR7, UR4, UR9 ;  /* 0x00000004070972a4 */ /* 0x000fe2000f8e0209 */
[----:B------:R-:W-:Y:S01]  /*0b40*/  IMAD.MOV.U32 R5, RZ, RZ, RZ ;  /* 0x000000ffff057224 */ /* 0x000fe200078e00ff */
        /* <DEDUP_REMOVED lines=27> */
[----:B-1----:R-:W-:Y:S01]  /*0d00*/  CS2R R2, SRZ ;  /* 0x0000000000027805 */ /* 0x002fe2000001ff00 */
        /* <DEDUP_REMOVED lines=51> */
[----:B------:R-:W-:Y:S01]  /*1040*/  USHF.R.S32.HI UR7, URZ, 0x1f, UR13 ;  /* 0x0000001f3f077899 */ /* 0x000fe2000801140d */
[----:B------:R-:W-:Y:S01]  /*1050*/  PLOP3.LUT P1, PT, PT, PT, UP1, 0x80, 0x0 ;  /* 0x000000000000781c */ /* 0x000fe20003f2f018 */
[----:B------:R-:W-:Y:S01]  /*1060*/  ULDC.64 UR4, c[0x0][0x1b8] ;  /* 0x00006e0000047ab9 */ /* 0x000fe20000000a00 */
[----:B------:R1:W3:Y:S01]  /*1070*/  @P2 LDG.E R2, [R2.64] ;  /* 0x0000001202022981 */ /* 0x0002e2000c1e1900 */
[-C--:B------:R-:W-:Y:S01]  /*1080*/  LEA.HI R8, R84, R83.reuse, RZ, 0x3 ;  /* 0x0000005354087211 */ /* 0x080fe200078f18ff */
[----:B------:R-:W-:Y:S01]  /*1090*/  UIMAD UR7, UR7, UR4, URZ ;  /* 0x00000004070772a4 */ /* 0x000fe2000f8e023f */
[----:B------:R-:W-:Y:S01]  /*10a0*/  PLOP3.LUT P0, PT, PT, PT, UP1, 0x80, 0x0 ;  /* 0x000000000000781c */ /* 0x000fe20003f0f018 */
[----:B------:R-:W-:Y:S01]  /*10b0*/  UIMAD.WIDE.U32 UR14, UR13, UR4, URZ ;  /* 0x000000040d0e72a5 */ /* 0x000fe2000f8e003f */
[----:B------:R-:W-:Y:S01]  /*10c0*/  LOP3.LUT R0, R8, 0xfffffff8, RZ, 0xc0, !PT ;  /* 0xfffffff808007812 */ /* 0x000fe200078ec0ff */
[----:B------:R-:W-:Y:S01]  /*10d0*/  UIMAD UR7, UR13, UR5, UR7 ;  /* 0x000000050d0772a4 */ /* 0x000fe2000f8e0207 */
[----:B------:R-:W-:Y:S01]  /*10e0*/  SHF.R.S32.HI R8, RZ, 0x3, R8 ;  /* 0x00000003ff087819 */ /* 0x000fe20000011408 */
[----:B------:R-:W-:Y:S01]  /*10f0*/  USHF.R.S32.HI UR8, URZ, 0x1f, UR6 ;  /* 0x0000001f3f087899 */ /* 0x000fe20008011406 */
[----:B------:R-:W-:Y:S01]  /*1100*/  LEA.HI R16, R84, R83, RZ, 0x6 ;  /* 0x0000005354107211 */ /* 0x000fe200078f30ff */
[----:B------:R-:W-:Y:S01]  /*1110*/  IMAD.IADD R11, R83, 0x1, -R0 ;  /* 0x00000001530b7824 */ /* 0x000fe200078e0a00 */
[----:B------:R-:W-:Y:S01]  /*1120*/  ULDC.64 UR4, c[0x0][0x1c0] ;  /* 0x0000700000047ab9 */ /* 0x000fe20000000a00 */
[----:B------:R-:W-:Y:S01]  /*1130*/  IMAD.SHL.U32 R231, R8, 0x40, RZ ;  /* 0x0000004008e77824 */ /* 0x000fe200078e00ff */
[----:B------:R-:W-:Y:S01]  /*1140*/  UIADD3 UR15, UR15, UR7, URZ ;  /* 0x000000070f0f7290 */ /* 0x000fe2000fffe03f */
[C---:B------:R-:W-:Y:S01]  /*1150*/  IMAD R235, R11.reuse, 0x20, R8 ;  /* 0x000000200beb7824 */ /* 0x040fe200078e0208 */
[----:B------:R-:W-:Y:S01]  /*1160*/  UIMAD UR8, UR8, UR4, URZ ;  /* 0x00000004080872a4 */ /* 0x000fe2000f8e023f */
[----:B------:R-:W-:Y:S01]  /*1170*/  IMAD.SHL.U32 R244, R11, 0x8, RZ ;  /* 0x000000080bf47824 */ /* 0x000fe200078e00ff */
[----:B------:R-:W-:Y:S01]  /*1180*/  UIMAD.WIDE.U32 UR14, UR6, UR4, UR14 ;  /* 0x00000004060e72a5 */ /* 0x000fe2000f8e000e */
[----:B------:R-:W-:Y:S01]  /*1190*/  LOP3.LUT R231, R231, 0x1c0, RZ, 0xc0, !PT ;  /* 0x000001c0e7e77812 */ /* 0x000fe200078ec0ff */
[----:B------:R-:W-:Y:S01]  /*11a0*/  UIMAD UR5, UR6, UR5, UR8 ;  /* 0x00000005060572a4 */ /* 0x000fe2000f8e0208 */
[----:B------:R-:W-:Y:S01]  /*11b0*/  IADD3 R0, R235, UR24, RZ ;  /* 0x00000018eb007c10 */ /* 0x000fe2000fffe0ff */
[----:B------:R-:W-:Y:S01]  /*11c0*/  ULDC UR4, c[0x0][0x168] ;  /* 0x00005a0000047ab9 */ /* 0x000fe20000000800 */
[C---:B------:R-:W-:Y:S01]  /*11d0*/  IADD3 R10, R244.reuse, 0x40, RZ ;  /* 0x00000040f40a7810 */ /* 0x040fe20007ffe0ff */
[----:B------:R-:W-:Y:S01]  /*11e0*/  UIADD3 UR5, UR15, UR5, URZ ;  /* 0x000000050f057290 */ /* 0x000fe2000fffe03f */
[----:B------:R-:W-:Y:S01]  /*11f0*/  IMAD.U32 R7, RZ, RZ, UR15 ;  /* 0x0000000fff077e24 */ /* 0x000fe2000f8e00ff */
[----:B------:R-:W-:Y:S01]  /*1200*/  ISETP.GE.AND P3, PT, R244, c[0x0][0x198], PT ;  /* 0x00006600f4007a0c */ /* 0x000fe20003f66270 */
[----:B-1----:R-:W-:Y:S01]  /*1210*/  @P1 IMAD.HI.U32 R3, R0, c[0x0][0x2c8], RZ ;  /* 0x0000b20000031a27 */ /* 0x002fe200078e00ff */
[----:B------:R-:W-:Y:S01]  /*1220*/  ISETP.GE.AND P4, PT, R10, c[0x0][0x198], PT ;  /* 0x000066000a007a0c */ /* 0x000fe20003f86270 */
[----:B------:R-:W-:Y:S02]  /*1230*/  BSSY B0, `(.L_x_1967) ;  /* 0x0000044000007945 */ /* 0x000fe40003800000 */
[----:B------:R-:W-:Y:S01]  /*1240*/  IMAD.MOV.U32 R5, RZ, RZ, R0 ;  /* 0x000000ffff057224 */ /* 0x000fe200078e0000 */
[----:B------:R-:W-:Y:S01]  /*1250*/  @P0 SHF.R.U32.HI R5, RZ, c[0x0][0x2cc], R3 ;  /* 0x0000b300ff050a19 */ /* 0x000fe20000011603 */
[----:B------:R-:W-:-:S02]  /*1260*/  IMAD.U32 R6, RZ, RZ, UR14 ;  /* 0x0000000eff067e24 */ /* 0x000fc4000f8e00ff */
[----:B------:R-:W-:Y:S01]  /*1270*/  IMAD.U32 R7, RZ, RZ, UR5 ;  /* 0x00000005ff077e24 */ /* 0x000fe2000f8e00ff */
[--C-:B------:R-:W-:Y:S01]  /*1280*/  SHF.R.S32.HI R4, RZ, 0x1f, R5.reuse ;  /* 0x0000001fff047819 */ /* 0x100fe20000011405 */
[----:B------:R-:W-:Y:S01]  /*1290*/  IMAD.MOV R3, RZ, RZ, -R5 ;  /* 0x000000ffff037224 */ /* 0x000fe200078e0a05 */
[----:B------:R-:W-:Y:S01]  /*12a0*/  ULDC UR5, c[0x0][0x2c4] ;  /* 0x0000b10000057ab9 */ /* 0x000fe20000000800 */
[----:B------:R-:W-:Y:S01]  /*12b0*/  IMAD.WIDE.U32 R6, R5, c[0x0][0x1b0], R6 ;  /* 0x00006c0005067a25 */ /* 0x000fe200078e0006 */
[----:B------:R-:W-:-:S03]  /*12c0*/  UIMAD UR4, UR5, UR4, URZ ;  /* 0x00000004050472a4 */ /* 0x000fc6000f8e023f */
[----:B------:R-:W-:Y:S02]  /*12d0*/  IMAD R4, R4, c[0x0][0x1b0], RZ ;  /* 0x00006c0004047a24 */ /* 0x000fe400078e02ff */
[----:B------:R-:W-:Y:S02]  /*12e0*/  IMAD R3, R3, c[0x0][0x2c4], R0 ;  /* 0x0000b10003037a24 */ /* 0x000fe400078e0200 */
[----:B------:R-:W-:Y:S02]  /*12f0*/  IMAD R5, R5, c[0x0][0x1b4], R4 ;  /* 0x00006d0005057a24 */ /* 0x000fe400078e0204 */
[----:B------:R-:W-:Y:S01]  /*1300*/  IMAD.SHL.U32 R16, R16, 0x8, RZ ;  /* 0x0000000810107824 */ /* 0x000fe200078e00ff */
[----:B------:R-:W-:Y:S01]  /*1310*/  SHF.R.S32.HI R0, RZ, 0x1f, R3 ;  /* 0x0000001fff007819 */ /* 0x000fe20000011403 */
[----:B------:R-:W-:-:S04]  /*1320*/  IMAD.IADD R7, R7, 0x1, R5 ;  /* 0x0000000107077824 */ /* 0x000fc800078e0205 */
[----:B------:R-:W-:Y:S02]  /*1330*/  IMAD R0, R0, c[0x0][0x1a8], RZ ;  /* 0x00006a0000007a24 */ /* 0x000fe400078e02ff */
[----:B------:R-:W-:Y:S01]  /*1340*/  IMAD.WIDE.U32 R4, R3, c[0x0][0x1a8], R6 ;  /* 0x00006a0003047a25 */ /* 0x000fe200078e0006 */
[----:B------:R-:W-:-:S03]  /*1350*/  LEA.HI R7, R84, R83, RZ, 0x4 ;  /* 0x0000005354077211 */ /* 0x000fc600078f20ff */
[----:B------:R-:W-:Y:S01]  /*1360*/  IMAD R9, R3, c[0x0][0x1ac], R0 ;  /* 0x00006b0003097a24 */ /* 0x000fe200078e0200 */
[----:B------:R-:W-:Y:S02]  /*1370*/  LOP3.LUT R0, R7, 0xfffffff0, RZ, 0xc0, !PT ;  /* 0xfffffff007007812 */ /* 0x000fe400078ec0ff */
[----:B------:R-:W-:Y:S01]  /*1380*/  LEA R12, P0, R4, c[0x0][0x160], 0x1 ;  /* 0x00005800040c7a11 */ /* 0x000fe200078008ff */
[----:B------:R-:W-:Y:S01]  /*1390*/  IMAD.IADD R5, R5, 0x1, R9 ;  /* 0x0000000105057824 */ /* 0x000fe200078e0209 */
[----:B------:R-:W-:Y:S01]  /*13a0*/  IADD3 R9, R244, 0x80, RZ ;  /* 0x00000080f4097810 */ /* 0x000fe20007ffe0ff */
[----:B------:R-:W-:Y:S01]  /*13b0*/  IMAD.IADD R3, R83, 0x1, -R0 ;  /* 0x0000000153037824 */ /* 0x000fe200078e0a00 */
[----:B------:R-:W-:Y:S01]  /*13c0*/  SHF.R.U32.HI R0, RZ, 0x3, R231 ;  /* 0x00000003ff007819 */ /* 0x000fe200000116e7 */
[----:B------:R1:W4:Y:S01]  /*13d0*/  SHFL.IDX PT, R18, R12, RZ, 0x181f ;  /* 0x00181fff0c127589 */ /* 0x00032200000e0000 */
[----:B------:R-:W-:Y:S02]  /*13e0*/  LEA.HI.X R5, R4, c[0x0][0x164], R5, 0x1, P0 ;  /* 0x0000590004057a11 */ /* 0x000fe400000f0c05 */
[----:B------:R-:W-:-:S02]  /*13f0*/  SHF.R.S32.HI R6, RZ, 0x1f, R3 ;  /* 0x0000001fff067819 */ /* 0x000fc40000011403 */
[----:B------:R-:W-:Y:S01]  /*1400*/  IADD3 R4, R8, UR24, RZ ;  /* 0x0000001808047c10 */ /* 0x000fe2000fffe0ff */
[----:B------:R1:W2:Y:S01]  /*1410*/  SHFL.IDX PT, R19, R5, RZ, 0x181f ;  /* 0x00181fff05137589 */ /* 0x0002a200000e0000 */
[----:B------:R-:W-:Y:S02]  /*1420*/  LEA.HI R6, R6, R3, RZ, 0x3 ;  /* 0x0000000306067211 */ /* 0x000fe400078f18ff */
[----:B------:R-:W-:Y:S02]  /*1430*/  LOP3.LUT R231, R231, 0x38, R244, 0xf8, !PT ;  /* 0x00000038e7e77812 */ /* 0x000fe400078ef8f4 */
[----:B------:R-:W-:Y:S02]  /*1440*/  LOP3.LUT R14, R6, 0xfffffff8, RZ, 0xc0, !PT ;  /* 0xfffffff8060e7812 */ /* 0x000fe400078ec0ff */
[----:B------:R-:W-:Y:S02]  /*1450*/  ISETP.GE.AND P0, PT, R4, UR4, PT ;  /* 0x0000000404007c0c */ /* 0x000fe4000bf06270 */
[----:B------:R-:W-:Y:S01]  /*1460*/  LOP3.LUT R231, R231, R0, RZ, 0x3c, !PT ;  /* 0x00000000e7e77212 */ /* 0x000fe200078e3cff */
[----:B------:R-:W-:Y:S01]  /*1470*/  IMAD.IADD R14, R3, 0x1, -R14 ;  /* 0x00000001030e7824 */ /* 0x000fe200078e0a0e */
[----:B------:R-:W-:Y:S01]  /*1480*/  IADD3 R0, R244, 0xc0, RZ ;  /* 0x000000c0f4007810 */ /* 0x000fe20007ffe0ff */
[----:B------:R-:W-:Y:S01]  /*1490*/  IMAD.MOV.U32 R3, RZ, RZ, 0x20 ;  /* 0x00000020ff037424 */ /* 0x000fe200078e00ff */
[----:B------:R-:W-:-:S02]  /*14a0*/  ISETP.GE.AND P6, PT, R9, c[0x0][0x198], PT ;  /* 0x0000660009007a0c */ /* 0x000fc40003fc6270 */
[----:B------:R-:W-:Y:S02]  /*14b0*/  ISETP.GE.AND P5, PT, R0, c[0x0][0x198], PT ;  /* 0x0000660000007a0c */ /* 0x000fe40003fa6270 */
[----:B------:R-:W-:Y:S01]  /*14c0*/  LOP3.LUT R231, R231, 0xfffffe00, R16, 0xf8, !PT ;  /* 0xfffffe00e7e77812 */ /* 0x000fe200078ef810 */
[----:B---3--:R3:W5:Y:S01]  /*14d0*/  @P2 R2UR UR7, R2 ;  /* 0x00000000020723c2 */ /* 0x00876200000e0000 */
[----:B------:R-:W-:Y:S01]  /*14e0*/  R2P PR, R14, 0x6 ;  /* 0x000000060e007804 */ /* 0x000fe20000000000 */
[----:B-----5:R-:W-:-:S04]  /*14f0*/  @!UP2 UMOV UR7, UR6 ;  /* 0x000000060007ac82 */ /* 0x020fc80008000000 */
[----:B------:R-:W-:Y:S01]  /*1500*/  SEL R3, R3, 0xffffffe0, !P2 ;  /* 0xffffffe003037807 */ /* 0x000fe20005000000 */
[----:B---3--:R-:W-:-:S05]  /*1510*/  IMAD.MOV.U32 R2, RZ, RZ, 0x10 ;  /* 0x00000010ff027424 */ /* 0x008fca00078e00ff */
[----:B------:R-:W-:Y:S01]  /*1520*/  SEL R2, R2, 0xfffffff0, !P1 ;  /* 0xfffffff002027807 */ /* 0x000fe20004800000 */
[----:B------:R-:W-:Y:S05]  /*1530*/  @P0 BRA `(.L_x_1968) ;  /* 0x0000013000000947 */ /* 0x000fea0003800000 */
[----:B-12-4-:R-:W-:Y:S01]  /*1540*/  SHF.R.S32.HI R15, RZ, 0x1f, R10 ;  /* 0x0000001fff0f7819 */ /* 0x016fe2000001140a */
[----:B------:R-:W-:Y:S01]  /*1550*/  IMAD.SHL.U32 R17, R231, 0x2, RZ ;  /* 0x00000002e7117824 */ /* 0x000fe200078e00ff */
[----:B------:R-:W-:Y:S02]  /*1560*/  SHF.R.S32.HI R20, RZ, 0x1f, R9 ;  /* 0x0000001fff147819 */ /* 0x000fe40000011409 */
[----:B------:R-:W-:Y:S02]  /*1570*/  SHF.R.S32.HI R13, RZ, 0x1f, R0 ;  /* 0x0000001fff0d7819 */ /* 0x000fe40000011400 */
[----:B------:R-:W-:Y:S02]  /*1580*/  LEA.HI R16, R15, R10, RZ, 0x3 ;  /* 0x0000000a0f107211 */ /* 0x000fe400078f18ff */
[----:B------:R-:W-:Y:S01]  /*1590*/  LEA.HI R15, R20, R9, RZ, 0x3 ;  /* 0x00000009140f7211 */ /* 0x000fe200078f18ff */
[----:B------:R-:W-:Y:S01]  /*15a0*/  IMAD.WIDE R20, R244, 0x2, R18 ;  /* 0x00000002f4147825 */ /* 0x000fe200078e0212 */
[----:B------:R-:W-:-:S02]  /*15b0*/  LEA.HI R13, R13, R0, RZ, 0x3 ;  /* 0x000000000d0d7211 */ /* 0x000fc400078f18ff */
[----:B------:R-:W-:Y:S02]  /*15c0*/  LOP3.LUT R16, R16, 0xfffffff8, RZ, 0xc0, !PT ;  /* 0xfffffff810107812 */ /* 0x000fe400078ec0ff */
[----:B------:R-:W-:Y:S01]  /*15d0*/  LOP3.LUT R15, R15, 0xfffffff8, RZ, 0xc0, !PT ;  /* 0xfffffff80f0f7812 */ /* 0x000fe200078ec0ff */
[----:B------:R-:W-:Y:S01]  /*15e0*/  @!PT LDS RZ, [RZ] ;  /* 0x00000000fffff984 */ /* 0x000fe20000000800 */
[----:B------:R1:W-:Y:S01]  /*15f0*/  LDGSTS.E.BYPASS.LTC128B.128 [R17+0x10100], [R20.64], !P3 ;  /* 0x1010000014117fae */ /* 0x0003e2000d901d52 */
[----:B------:R-:W-:Y:S01]  /*1600*/  LOP3.LUT R13, R13, 0xfffffff8, RZ, 0xc0, !PT ;  /* 0xfffffff80d0d7812 */ /* 0x000fe200078ec0ff */
[----:B------:R-:W-:-:S04]  /*1610*/  IMAD.WIDE R22, R16, 0x2, R18 ;  /* 0x0000000210167825 */ /* 0x000fc800078e0212 */
[--C-:B------:R-:W-:Y:S01]  /*1620*/  IMAD.WIDE R24, R15, 0x2, R18.reuse ;  /* 0x000000020f187825 */ /* 0x100fe200078e0212 */
[----:B------:R1:W-:Y:S03]  /*1630*/  LDGSTS.E.BYPASS.LTC128B.128 [R17+0x14100], [R22.64], !P4 ;  /* 0x1410000016117fae */ /* 0x0003e6000e101d52 */
[----:B------:R-:W-:Y:S01]  /*1640*/  IMAD.WIDE R18, R13, 0x2, R18 ;  /* 0x000000020d127825 */ /* 0x000fe200078e0212 */
[----:B------:R1:W-:Y:S04]  /*1650*/  LDGSTS.E.BYPASS.LTC128B.128 [R17+0x18100], [R24.64], !P6 ;  /* 0x1810000018117fae */ /* 0x0003e8000f101d52 */
[----:B------:R1:W-:Y:S02]  /*1660*/  LDGSTS.E.BYPASS.LTC128B.128 [R17+0x1c100], [R18.64], !P5 ;  /* 0x1c10000012117fae */ /* 0x0003e4000e901d52 */
.L_x_1968:
[----:B-12-4-:R-:W-:Y:S05]  /*1670*/  BSYNC B0 ;  /* 0x0000000000007941 */ /* 0x016fea0003800000 */
.L_x_1967:
        /* <DEDUP_REMOVED lines=8> */
[----:B------:R-:W-:Y:S02]  /*1700*/  SHF.R.S32.HI R20, RZ, 0x1f, R9 ;  /* 0x0000001fff147819 */ /* 0x000fe40000011409 */
[----:B------:R-:W-:Y:S02]  /*1710*/  SHF.R.S32.HI R13, RZ, 0x1f, R0 ;  /* 0x0000001fff0d7819 */ /* 0x000fe40000011400 */
[----:B------:R-:W-:Y:S02]  /*1720*/  LEA.HI R16, R15, R10, RZ, 0x3 ;  /* 0x0000000a0f107211 */ /* 0x000fe400078f18ff */
[----:B------:R-:W-:Y:S01]  /*1730*/  LEA.HI R15, R20, R9, RZ, 0x3 ;  /* 0x00000009140f7211 */ /* 0x000fe200078f18ff */
[----:B--23--:R-:W-:Y:S01]  /*1740*/  IMAD.WIDE R20, R244, 0x2, R18 ;  /* 0x00000002f4147825 */ /* 0x00cfe200078e0212 */
        /* <DEDUP_REMOVED lines=12> */
.L_x_1970:
[----:B------:R-:W-:Y:S05]  /*1810*/  BSYNC B0 ;  /* 0x0000000000007941 */ /* 0x000fea0003800000 */
.L_x_1969:
        /* <DEDUP_REMOVED lines=8> */
[----:B------:R-:W-:Y:S02]  /*18a0*/  SHF.R.S32.HI R20, RZ, 0x1f, R9 ;  /* 0x0000001fff147819 */ /* 0x000fe40000011409 */
[----:B------:R-:W-:Y:S02]  /*18b0*/  SHF.R.S32.HI R13, RZ, 0x1f, R0 ;  /* 0x0000001fff0d7819 */ /* 0x000fe40000011400 */
[----:B------:R-:W-:Y:S02]  /*18c0*/  LEA.HI R16, R15, R10, RZ, 0x3 ;  /* 0x0000000a0f107211 */ /* 0x000fe400078f18ff */
[----:B------:R-:W-:Y:S01]  /*18d0*/  LEA.HI R15, R20, R9, RZ, 0x3 ;  /* 0x00000009140f7211 */ /* 0x000fe200078f18ff */
[----:B---34-:R-:W-:Y:S01]  /*18e0*/  IMAD.WIDE R20, R244, 0x2, R18 ;  /* 0x00000002f4147825 */ /* 0x018fe200078e0212 */
        /* <DEDUP_REMOVED lines=12> */
.L_x_1972:
[----:B------:R-:W-:Y:S05]  /*19b0*/  BSYNC B0 ;  /* 0x0000000000007941 */ /* 0x000fea0003800000 */
.L_x_1971:
[----:B---3--:R-:W-:Y:S01]  /*19c0*/  SHFL.IDX PT, R18, R12, 0x3, 0x181f ;  /* 0x00781f000c127f89 */ /* 0x008fe200000e0000 */
[----:B------:R-:W-:Y:S01]  /*19d0*/  IADD3 R4, R4, 0x60, RZ ;  /* 0x0000006004047810 */ /* 0x000fe20007ffe0ff */
[----:B------:R-:W-:Y:S01]  /*19e0*/  UIADD3 UR26, UR20, -0x1, URZ ;  /* 0xffffffff141a7890 */ /* 0x000fe2000fffe03f */
[----:B------:R-:W-:Y:S01]  /*19f0*/  SHF.R.S32.HI R243, RZ, 0x1f, R10 ;  /* 0x0000001ffff37819 */ /* 0x000fe2000001140a */
[----:B----4-:R-:W3:Y:S01]  /*1a00*/  SHFL.IDX PT, R19, R5, 0x3, 0x181f ;  /* 0x00781f0005137f89 */ /* 0x010ee200000e0000 */
[----:B------:R-:W-:Y:S01]  /*1a10*/  ISETP.GE.AND P0, PT, R4, UR4, PT ;  /* 0x0000000404007c0c */ /* 0x000fe2000bf06270 */
[----:B------:R-:W-:Y:S01]  /*1a20*/  IMAD.MOV.U32 R232, RZ, RZ, c[0x0][0x2b8] ;  /* 0x0000ae00ffe87624 */ /* 0x000fe200078e00ff */
[----:B------:R-:W-:Y:S01]  /*1a30*/  SHF.R.S32.HI R242, RZ, 0x1f, R9 ;  /* 0x0000001ffff27819 */ /* 0x000fe20000011409 */
[----:B------:R-:W-:Y:S01]  /*1a40*/  USHF.L.U32 UR11, UR26, 0x6, URZ ;  /* 0x000000061a0b7899 */ /* 0x000fe2000800063f */
        /* <DEDUP_REMOVED lines=17> */
[----:B---3--:R-:W-:-:S03]  /*1b60*/  @!P0 IMAD.WIDE R24, R244, 0x2, R18 ;  /* 0x00000002f4188825 */ /* 0x008fc600078e0212 */
[----:B------:R-:W-:Y:S01]  /*1b70*/  ISETP.GE.AND P1, PT, R13, UR10, PT ;  /* 0x0000000a0d007c0c */ /* 0x000fe2000bf26270 */
[--C-:B------:R-:W-:Y:S01]  /*1b80*/  @!P0 IMAD.WIDE R22, R243, 0x2, R18.reuse ;  /* 0x00000002f3168825 */ /* 0x100fe200078e0212 */
[----:B------:R-:W-:Y:S01]  /*1b90*/  @!PT LDS RZ, [RZ] ;  /* 0x00000000fffff984 */ /* 0x000fe20000000800 */
[----:B------:R3:W-:Y:S01]  /*1ba0*/  @!P0 LDGSTS.E.BYPASS.LTC128B.128 [R231+0x13100], [R24.64], !P3 ;  /* 0x1310000018e78fae */ /* 0x0007e2000d901d52 */
[----:B------:R-:W-:Y:S02]  /*1bb0*/  IADD3 R234, R13, UR12, RZ ;  /* 0x0000000c0dea7c10 */ /* 0x000fe4000fffe0ff */
[--C-:B------:R-:W-:Y:S01]  /*1bc0*/  @!P0 IMAD.WIDE R20, R242, 0x2, R18.reuse ;  /* 0x00000002f2148825 */ /* 0x100fe200078e0212 */
[----:B------:R4:W-:Y:S01]  /*1bd0*/  @!P0 LDGSTS.E.BYPASS.LTC128B.128 [R231+0x17100], [R22.64], !P4 ;  /* 0x1710000016e78fae */ /* 0x0009e2000e101d52 */
[----:B------:R-:W-:Y:S01]  /*1be0*/  ISETP.GT.OR P1, PT, R235, 0x3f, P1 ;  /* 0x0000003feb00780c */ /* 0x000fe20000f24670 */
[----:B------:R-:W-:Y:S01]  /*1bf0*/  USHF.R.S32.HI UR6, URZ, 0x1f, UR13 ;  /* 0x0000001f3f067899 */ /* 0x000fe2000801140d */
[----:B------:R-:W-:Y:S01]  /*1c00*/  @!P0 IMAD.WIDE R18, R241, 0x2, R18 ;  /* 0x00000002f1128825 */ /* 0x000fe200078e0212 */
[----:B------:R5:W-:Y:S01]  /*1c10*/  @!P0 LDGSTS.E.BYPASS.LTC128B.128 [R231+0x1b100], [R20.64], !P6 ;  /* 0x1b10000014e78fae */ /* 0x000be2000f101d52 */
[----:B------:R-:W-:-:S02]  /*1c20*/  ULDC.64 UR4, c[0x0][0x1e8] ;  /* 0x00007a0000047ab9 */ /* 0x000fc40000000a00 */
[----:B------:R-:W-:Y:S01]  /*1c30*/  @P2 IMAD.HI.U32 R15, R234, c[0x0][0x2bc], RZ ;  /* 0x0000af00ea0f2a27 */ /* 0x000fe200078e00ff */
[----:B------:R1:W-:Y:S03]  /*1c40*/  @!P0 LDGSTS.E.BYPASS.LTC128B.128 [R231+0x1f100], [R18.64], !P5 ;  /* 0x1f10000012e78fae */ /* 0x0003e6000e901d52 */
[----:B------:R-:W-:Y:S01]  /*1c50*/  IMAD.MOV.U32 R4, RZ, RZ, R234 ;  /* 0x000000ffff047224 */ /* 0x000fe200078e00ea */
[----:B------:R-:W0:Y:S01]  /*1c60*/  LDGDEPBAR ;  /* 0x00000000000079af */ /* 0x000e220000000000 */
[----:B------:R-:W-:-:S04]  /*1c70*/  @P2 SHF.R.U32.HI R4, RZ, c[0x0][0x2c0], R15 ;  /* 0x0000b000ff042a19 */ /* 0x000fc8000001160f */
[----:B------:R-:W-:-:S04]  /*1c80*/  @!P1 IADD3 R16, P2, R4, UR16, RZ ;  /* 0x0000001004109c10 */ /* 0x000fc8000ff5e0ff */
[----:B-12---:R-:W-:Y:S02]  /*1c90*/  @!P1 LEA.HI.X.SX32 R5, R4, UR8, 0x1, P2 ;  /* 0x0000000804059c11 */ /* 0x006fe400090f0eff */
[----:B------:R-:W-:-:S04]  /*1ca0*/  @!P1 LEA R12, P2, R16, c[0x0][0x2a0], 0x2 ;  /* 0x0000a800100c9a11 */ /* 0x000fc800078410ff */
[----:B------:R-:W-:Y:S01]  /*1cb0*/  @!P1 LEA.HI.X R13, R16, c[0x0][0x2a4], R5, 0x2, P2 ;  /* 0x0000a900100d9a11 */ /* 0x000fe200010f1405 */
[----:B------:R-:W-:Y:S06]  /*1cc0*/  BAR.SYNC.DEFER_BLOCKING 0x0 ;  /* 0x0000000000007b1d */ /* 0x000fec0000010000 */
[----:B------:R-:W2:Y:S01]  /*1cd0*/  @!P1 LDG.E R233, [R12.64] ;  /* 0x000000120ce99981 */ /* 0x000ea2000c1e1900 */
[----:B------:R-:W-:Y:S01]  /*1ce0*/  IMAD.MOV R5, RZ, RZ, -R4 ;  /* 0x000000ffff057224 */ /* 0x000fe200078e0a04 */
[----:B------:R-:W-:Y:S01]  /*1cf0*/  UIMAD.WIDE.U32 UR14, UR13, UR4, URZ ;  /* 0x000000040d0e72a5 */ /* 0x000fe2000f8e003f */
[----:B----4-:R-:W-:Y:S01]  /*1d00*/  SHF.R.S32.HI R22, RZ, 0x4, R7 ;  /* 0x00000004ff167819 */ /* 0x010fe20000011407 */
[----:B------:R-:W-:Y:S01]  /*1d10*/  UIMAD UR4, UR6, UR4, URZ ;  /* 0x00000004060472a4 */ /* 0x000fe2000f8e023f */
[----:B------:R-:W-:Y:S01]  /*1d20*/  IMAD R234, R5, c[0x0][0x2b8], R234 ;  /* 0x0000ae0005ea7a24 */ /* 0x000fe200078e02ea */
[----:B------:R-:W-:Y:S01]  /*1d30*/  ISETP.GE.AND P3, PT, R244, c[0x0][0x1d4], PT ;  /* 0x00007500f4007a0c */ /* 0x000fe20003f66270 */
[----:B------:R-:W-:Y:S01]  /*1d40*/  IMAD.U32 R80, RZ, RZ, UR11 ;  /* 0x0000000bff507e24 */ /* 0x000fe2000f8e00ff */
[----:B------:R-:W-:Y:S01]  /*1d50*/  UIMAD UR4, UR13, UR5, UR4 ;  /* 0x000000050d0472a4 */ /* 0x000fe2000f8e0204 */
[C---:B-----5:R-:W-:Y:S01]  /*1d60*/  IMAD.WIDE.U32 R20, R234.reuse, c[0x0][0x1e0], RZ ;  /* 0x00007800ea147a25 */ /* 0x060fe200078e00ff */
[----:B------:R-:W-:Y:S01]  /*1d70*/  SHF.R.S32.HI R5, RZ, 0x1f, R234 ;  /* 0x0000001fff057819 */ /* 0x000fe200000114ea */
[----:B------:R-:W-:Y:S01]  /*1d80*/  UISETP.GT.AND UP2, UPT, UR26, UR9, UPT ;  /* 0x000000091a00728c */ /* 0x000fe2000bf44270 */
[----:B------:R-:W-:Y:S01]  /*1d90*/  LEA.HI R7, R7, R22, RZ, 0x1 ;  /* 0x0000001607077211 */ /* 0x000fe200078f08ff */
[----:B------:R-:W-:Y:S01]  /*1da0*/  UIADD3 UR7, UR15, UR4, URZ ;  /* 0x000000040f077290 */ /* 0x000fe2000fffe03f */
[----:B------:R-:W-:Y:S01]  /*1db0*/  IMAD.WIDE.U32 R18, R234, c[0x0][0x208], RZ ;  /* 0x00008200ea127a25 */ /* 0x000fe200078e00ff */
[----:B------:R-:W-:Y:S01]  /*1dc0*/  ISETP.GE.AND P5, PT, R10, c[0x0][0x1d4], PT ;  /* 0x000075000a007a0c */ /* 0x000fe20003fa6270 */
[----:B------:R-:W-:Y:S01]  /*1dd0*/  ULDC.64 UR4, c[0x0][0x210] ;  /* 0x0000840000047ab9 */ /* 0x000fe20000000a00 */
[----:B------:R-:W-:Y:S01]  /*1de0*/  LOP3.LUT R7, R7, 0xfffffffe, RZ, 0xc0, !PT ;  /* 0xfffffffe07077812 */ /* 0x000fe200078ec0ff */
[C---:B------:R-:W-:Y:S01]  /*1df0*/  IMAD R15, R5.reuse, c[0x0][0x1e0], RZ ;  /* 0x00007800050f7a24 */ /* 0x040fe200078e02ff */
[----:B------:R-:W-:Y:S01]  /*1e00*/  UIMAD UR6, UR6, UR4, URZ ;  /* 0x00000004060672a4 */ /* 0x000fe2000f8e023f */
[----:B------:R-:W-:Y:S01]  /*1e10*/  IMAD R5, R5, c[0x0][0x208], RZ ;  /* 0x0000820005057a24 */ /* 0x000fe200078e02ff */
[----:B------:R-:W-:Y:S01]  /*1e20*/  UIMAD.WIDE.U32 UR22, UR13, UR4, URZ ;  /* 0x000000040d1672a5 */ /* 0x000fe2000f8e003f */
[C---:B------:R-:W-:Y:S01]  /*1e30*/  IMAD R15, R234.reuse, c[0x0][0x1e4], R15 ;  /* 0x00007900ea0f7a24 */ /* 0x040fe200078e020f */
[----:B------:R-:W-:Y:S01]  /*1e40*/  UIMAD UR6, UR13, UR5, UR6 ;  /* 0x000000050d0672a4 */ /* 0x000fe2000f8e0206 */
[----:B------:R-:W-:Y:S01]  /*1e50*/  IMAD R16, R234, c[0x0][0x20c], R5 ;  /* 0x00008300ea107a24 */ /* 0x000fe200078e0205 */
[----:B------:R-:W-:Y:S01]  /*1e60*/  ISETP.GE.AND P4, PT, R9, c[0x0][0x1d4], PT ;  /* 0x0000750009007a0c */ /* 0x000fe20003f86270 */
[----:B------:R-:W-:Y:S01]  /*1e70*/  IMAD.IADD R21, R21, 0x1, R15 ;  /* 0x0000000115157824 */ /* 0x000fe200078e020f */
[----:B------:R-:W-:Y:S01]  /*1e80*/  UIADD3 UR6, UR23, UR6, URZ ;  /* 0x0000000617067290 */ /* 0x000fe2000fffe03f */
[----:B------:R-:W-:Y:S01]  /*1e90*/  IMAD.IADD R17, R19, 0x1, R16 ;  /* 0x0000000113117824 */ /* 0x000fe200078e0210 */
[----:B------:R-:W-:Y:S01]  /*1ea0*/  ISETP.GE.AND P6, PT, R0, c[0x0][0x1d4], PT ;  /* 0x0000750000007a0c */ /* 0x000fe20003fc6270 */
[----:B------:R-:W-:Y:S01]  /*1eb0*/  IMAD.MOV.U32 R16, RZ, RZ, R18 ;  /* 0x000000ffff107224 */ /* 0x000fe200078e0012 */
[----:B------:R-:W-:Y:S01]  /*1ec0*/  LEA.HI R86, R84, R83, RZ, 0x5 ;  /* 0x0000005354567211 */ /* 0x000fe200078f28ff */
[----:B------:R-:W-:Y:S01]  /*1ed0*/  IMAD.SHL.U32 R5, R11, 0x40, RZ ;  /* 0x000000400b057824 */ /* 0x000fe200078e00ff */
[----:B------:R-:W-:Y:S01]  /*1ee0*/  ISETP.GE.AND P2, PT, R244, c[0x0][0x1d4], PT ;  /* 0x00007500f4007a0c */ /* 0x000fe20003f46270 */
[----:B------:R-:W-:Y:S01]  /*1ef0*/  IMAD.IADD R7, R22, 0x1, -R7 ;  /* 0x0000000116077824 */ /* 0x000fe200078e0a07 */
[----:B------:R-:W-:Y:S01]  /*1f00*/  SHF.R.S32.HI R85, RZ, 0x5, R86 ;  /* 0x00000005ff557819 */ /* 0x000fe20000011456 */
[----:B------:R-:W-:Y:S01]  /*1f10*/  IMAD.SHL.U32 R82, R6, 0x40, RZ ;  /* 0x0000004006527824 */ /* 0x000fe200078e00ff */
[----:B------:R-:W-:Y:S01]  /*1f20*/  LOP3.LUT R5, R5, 0x1c0, RZ, 0xc0, !PT ;  /* 0x000001c005057812 */ /* 0x000fe200078ec0ff */
[----:B------:R-:W-:Y:S01]  /*1f30*/  IMAD.SHL.U32 R81, R7, 0x8, RZ ;  /* 0x0000000807517824 */ /* 0x000fe200078e00ff */
[----:B------:R-:W-:-:S02]  /*1f40*/  SEL R247, RZ, 0x10, P6 ;  /* 0x00000010fff77807 */ /* 0x000fc40003000000 */
[----:B------:R-:W-:Y:S02]  /*1f50*/  LOP3.LUT R82, R82, 0xfffffe00, RZ, 0xc0, !PT ;  /* 0xfffffe0052527812 */ /* 0x000fe400078ec0ff */
[----:B------:R-:W-:Y:S02]  /*1f60*/  IADD3 R238, R231, 0x100, RZ ;  /* 0x00000100e7ee7810 */ /* 0x000fe40007ffe0ff */
[----:B------:R-:W-:Y:S01]  /*1f70*/  SHF.R.S32.HI R248, RZ, 0x1f, R243 ;  /* 0x0000001ffff87819 */ /* 0x000fe200000114f3 */
[----:B------:R-:W-:Y:S01]  /*1f80*/  IMAD R230, R85, 0x400, R82 ;  /* 0x0000040055e67824 */ /* 0x000fe200078e0252 */
[----:B------:R-:W-:Y:S02]  /*1f90*/  SHF.R.S32.HI R245, RZ, 0x1f, R242 ;  /* 0x0000001ffff57819 */ /* 0x000fe400000114f2 */
[----:B------:R-:W-:Y:S02]  /*1fa0*/  SHF.R.S32.HI R246, RZ, 0x1f, R241 ;  /* 0x0000001ffff67819 */ /* 0x000fe400000114f1 */
[----:B--2---:R-:W-:Y:S01]  /*1fb0*/  SHF.R.S32.HI R12, RZ, 0x1f, R233 ;  /* 0x0000001fff0c7819 */ /* 0x004fe200000114e9 */
        /* <DEDUP_REMOVED lines=10> */
[----:B------:R-:W-:Y:S01]  /*2060*/  IMAD.SHL.U32 R4, R8, 0x8, RZ ;  /* 0x0000000808047824 */ /* 0x000fe200078e00ff */
[----:B------:R-:W-:Y:S01]  /*2070*/  IADD3 R12, P0, R16, UR22, RZ ;  /* 0x00000016100c7c10 */ /* 0x000fe2000ff1e0ff */
[----:B------:R-:W-:Y:S01]  /*2080*/  SHFL.IDX PT, R18, R21, RZ, 0x181f ;  /* 0x00181fff15127589 */ /* 0x000fe200000e0000 */
[----:B------:R-:W-:Y:S02]  /*2090*/  IADD3 R8, -R8, UR10, -R80 ;  /* 0x0000000a08087c10 */ /* 0x000fe4000fffe950 */
[----:B------:R-:W-:Y:S01]  /*20a0*/  IADD3.X R15, R17, UR6, R15, P0, !PT ;  /* 0x00000006110f7c10 */ /* 0x000fe200087fe40f */
[----:B------:R-:W3:Y:S01]  /*20b0*/  SHFL.IDX PT, R19, R13, RZ, 0x181f ;  /* 0x00181fff0d137589 */ /* 0x000ee200000e0000 */
[----:B------:R-:W-:Y:S02]  /*20c0*/  LEA R17, P0, R12, c[0x0][0x1f8], 0x1 ;  /* 0x00007e000c117a11 */ /* 0x000fe400078008ff */
[----:B------:R-:W-:Y:S01]  /*20d0*/  LOP3.LUT R4, R5, 0x8, R4, 0xf8, !PT ;  /* 0x0000000805047812 */ /* 0x000fe200078ef804 */
[----:B------:R-:W-:Y:S01]  /*20e0*/  SHFL.IDX PT, R13, R13, 0x1, 0x181f ;  /* 0x00381f000d0d7f89 */ /* 0x000fe200000e0000 */
[----:B------:R-:W-:-:S02]  /*20f0*/  SHF.R.U32.HI R5, RZ, 0x3, R5 ;  /* 0x00000003ff057819 */ /* 0x000fc40000011605 */
[----:B------:R-:W-:Y:S01]  /*2100*/  LEA.HI.X R15, R12, c[0x0][0x1fc], R15, 0x1, P0 ;  /* 0x00007f000c0f7a11 */ /* 0x000fe200000f0c0f */
[----:B------:R-:W1:Y:S01]  /*2110*/  SHFL.IDX PT, R20, R17, RZ, 0x181f ;  /* 0x00181fff11147589 */ /* 0x000e6200000e0000 */
[----:B------:R-:W-:Y:S02]  /*2120*/  LOP3.LUT R4, R4, R5, RZ, 0x3c, !PT ;  /* 0x0000000504047212 */ /* 0x000fe400078e3cff */
[----:B------:R-:W-:Y:S01]  /*2130*/  ISETP.GE.AND P1, PT, R8, 0x1, PT ;  /* 0x000000010800780c */ /* 0x000fe20003f26270 */
[----:B------:R-:W2:Y:S01]  /*2140*/  SHFL.IDX PT, R5, R15, RZ, 0x181f ;  /* 0x00181fff0f057589 */ /* 0x000ea200000e0000 */
[----:B------:R-:W-:Y:S01]  /*2150*/  LOP3.LUT P0, RZ, R11, 0x2, RZ, 0xc0, !PT ;  /* 0x000000020bff7812 */ /* 0x000fe2000780c0ff */
[----:B------:R-:W-:Y:S02]  /*2160*/  IMAD R229, R7, 0x200, R4 ;  /* 0x0000020007e57824 */ /* 0x000fe400078e0204 */
[----:B------:R-:W4:Y:S01]  /*2170*/  SHFL.IDX PT, R64, R17, 0x1, 0x181f ;  /* 0x00381f0011407f89 */ /* 0x000f2200000e0000 */
[----:B------:R-:W-:-:S03]  /*2180*/  IMAD.WIDE R6, R241, 0x2, RZ ;  /* 0x00000002f1067825 */ /* 0x000fc600078e02ff */
[----:B------:R-:W-:Y:S01]  /*2190*/  SHFL.IDX PT, R12, R21, 0x1, 0x181f ;  /* 0x00381f00150c7f89 */ /* 0x000fe200000e0000 */
[----:B------:R-:W-:-:S03]  /*21a0*/  IMAD.SHL.U32 R229, R229, 0x2, RZ ;  /* 0x00000002e5e57824 */ /* 0x000fc600078e00ff */
[----:B------:R-:W5:Y:S01]  /*21b0*/  SHFL.IDX PT, R4, R15, 0x1, 0x181f ;  /* 0x00381f000f047f89 */ /* 0x000f6200000e0000 */
[--C-:B---3--:R-:W-:Y:S01]  /*21c0*/  @P1 IMAD.WIDE R24, R244, 0x2, R18.reuse ;  /* 0x00000002f4181825 */ /* 0x108fe200078e0212 */
[C---:B------:R-:W-:Y:S02]  /*21d0*/  IADD3 R16, R229.reuse, 0x8100, RZ ;  /* 0x00008100e5107810 */ /* 0x040fe40007ffe0ff */
[----:B------:R-:W-:Y:S01]  /*21e0*/  IADD3 R228, R229, 0x8120, RZ ;  /* 0x00008120e5e47810 */ /* 0x000fe20007ffe0ff */
[--C-:B------:R-:W-:Y:S01]  /*21f0*/  @P1 IMAD.WIDE R22, R243, 0x2, R18.reuse ;  /* 0x00000002f3161825 */ /* 0x100fe200078e0212 */
[----:B------:R-:W-:Y:S01]  /*2200*/  @P0 IADD3 R228, R16, -0x20, RZ ;  /* 0xffffffe010e40810 */ /* 0x000fe20007ffe0ff */
[----:B------:R3:W-:Y:S01]  /*2210*/  @P1 LDGSTS.E.BYPASS.LTC128B.128 [R231+0x8100], [R24.64], !P3 ;  /* 0x0810000018e71fae */ /* 0x0007e2000d901d52 */
[----:B------:R-:W-:Y:S01]  /*2220*/  ISETP.GT.AND P0, PT, R8, 0x20, PT ;  /* 0x000000200800780c */ /* 0x000fe20003f04270 */
[--C-:B------:R-:W-:Y:S01]  /*2230*/  @P1 IMAD.WIDE R26, R242, 0x2, R18.reuse ;  /* 0x00000002f21a1825 */ /* 0x100fe200078e0212 */
[C---:B------:R-:W-:Y:S01]  /*2240*/  IADD3 R219, R228.reuse, 0x800, RZ ;  /* 0x00000800e4db7810 */ /* 0x040fe20007ffe0ff */
[----:B------:R3:W-:Y:S01]  /*2250*/  @P1 LDGSTS.E.BYPASS.LTC128B.128 [R231+0xa100], [R22.64], !P5 ;  /* 0x0a10000016e71fae */ /* 0x0007e2000e901d52 */
[C---:B------:R-:W-:Y:S01]  /*2260*/  IADD3 R218, R228.reuse, 0x1000, RZ ;  /* 0x00001000e4da7810 */ /* 0x040fe20007ffe0ff */
[----:B------:R-:W-:Y:S01]  /*2270*/  @P1 IMAD.WIDE R28, R241, 0x2, R18 ;  /* 0x00000002f11c1825 */ /* 0x000fe200078e0212 */
[C---:B------:R-:W-:Y:S01]  /*2280*/  IADD3 R217, R228.reuse, 0x1800, RZ ;  /* 0x00001800e4d97810 */ /* 0x040fe20007ffe0ff */
[----:B------:R3:W-:Y:S01]  /*2290*/  @P1 LDGSTS.E.BYPASS.LTC128B.128 [R231+0xc100], [R26.64], !P4 ;  /* 0x0c1000001ae71fae */ /* 0x0007e2000e101d52 */
[----:B------:R-:W-:Y:S01]  /*22a0*/  IADD3 R215, R228, 0x2000, RZ ;  /* 0x00002000e4d77810 */ /* 0x000fe20007ffe0ff */
[----:B------:R-:W-:Y:S01]  /*22b0*/  IMAD.WIDE R18, R244, 0x2, RZ ;  /* 0x00000002f4127825 */ /* 0x000fe200078e02ff */
[C---:B------:R-:W-:Y:S01]  /*22c0*/  IADD3 R214, R228.reuse, 0x2800, RZ ;  /* 0x00002800e4d67810 */ /* 0x040fe20007ffe0ff */
[----:B------:R3:W-:Y:S01]  /*22d0*/  @P1 LDGSTS.E.BYPASS.LTC128B.128 [R231+0xe100], [R28.64], !P6 ;  /* 0x0e1000001ce71fae */ /* 0x0007e2000f101d52 */
[----:B------:R-:W-:Y:S01]  /*22e0*/  IADD3 R213, R228, 0x3000, RZ ;  /* 0x00003000e4d57810 */ /* 0x000fe20007ffe0ff */
[----:B------:R-:W-:Y:S01]  /*22f0*/  IMAD.SHL.U32 R16, R14, 0x40, RZ ;  /* 0x000000400e107824 */ /* 0x000fe200078e00ff */
[----:B-1----:R-:W-:-:S02]  /*2300*/  IADD3 R30, P1, R20, R18, RZ ;  /* 0x00000012141e7210 */ /* 0x002fc40007f3e0ff */
[----:B------:R-:W-:Y:S02]  /*2310*/  IADD3 R212, R228, 0x3800, RZ ;  /* 0x00003800e4d47810 */ /* 0x000fe40007ffe0ff */
[----:B------:R-:W-:Y:S01]  /*2320*/  LOP3.LUT R16, R16, 0x1c0, RZ, 0xc0, !PT ;  /* 0x000001c010107812 */ /* 0x000fe200078ec0ff */
[----:B--2---:R-:W-:Y:S01]  /*2330*/  IMAD.X R31, R5, 0x1, R19, P1 ;  /* 0x00000001051f7824 */ /* 0x004fe200008e0613 */
[----:B----4-:R-:W-:Y:S02]  /*2340*/  IADD3 R14, P1, R18, R64, RZ ;  /* 0x00000040120e7210 */ /* 0x010fe40007f3e0ff */
[----:B------:R-:W-:Y:S02]  /*2350*/  LOP3.LUT R81, R16, 0x8, R81, 0xf8, !PT ;  /* 0x0000000810517812 */ /* 0x000fe400078ef851 */
[----:B------:R-:W-:Y:S01]  /*2360*/  SHF.R.U32.HI R16, RZ, 0x3, R16 ;  /* 0x00000003ff107819 */ /* 0x000fe20000011610 */
[----:B-----5:R-:W-:Y:S01]  /*2370*/  IMAD.X R15, R19, 0x1, R4, P1 ;  /* 0x00000001130f7824 */ /* 0x020fe200008e0604 */
[----:B------:R-:W-:Y:S01]  /*2380*/  IADD3 R211, R228, 0x4000, RZ ;  /* 0x00004000e4d37810 */ /* 0x000fe20007ffe0ff */
[----:B---3--:R-:W-:Y:S01]  /*2390*/  @P0 IMAD.WIDE R24, R244, 0x2, R12 ;  /* 0x00000002f4180825 */ /* 0x008fe200078e020c */
[----:B------:R-:W-:-:S02]  /*23a0*/  LOP3.LUT R81, R81, R16, RZ, 0x3c, !PT ;  /* 0x0000001051517212 */ /* 0x000fc400078e3cff */
[C---:B------:R-:W-:Y:S01]  /*23b0*/  IADD3 R210, R228.reuse, 0x4800, RZ ;  /* 0x00004800e4d27810 */ /* 0x040fe20007ffe0ff */
[--C-:B------:R-:W-:Y:S01]  /*23c0*/  @P0 IMAD.WIDE R22, R243, 0x2, R12.reuse ;  /* 0x00000002f3160825 */ /* 0x100fe200078e020c */
[----:B------:R1:W-:Y:S01]  /*23d0*/  @P0 LDGSTS.E.BYPASS.LTC128B.128 [R231+0x9100], [R24.64], !P3 ;  /* 0x0910000018e70fae */ /* 0x0003e2000d901d52 */
[----:B------:R-:W-:Y:S02]  /*23e0*/  IADD3 R209, R228, 0x5000, RZ ;  /* 0x00005000e4d17810 */ /* 0x000fe40007ffe0ff */
[--C-:B------:R-:W-:Y:S01]  /*23f0*/  @P0 IMAD.WIDE R26, R242, 0x2, R12.reuse ;  /* 0x00000002f21a0825 */ /* 0x100fe200078e020c */
[----:B------:R2:W-:Y:S01]  /*2400*/  @P0 LDGSTS.E.BYPASS.LTC128B.128 [R231+0xb100], [R22.64], !P5 ;  /* 0x0b10000016e70fae */ /* 0x0005e2000e901d52 */
[C---:B------:R-:W-:Y:S02]  /*2410*/  IADD3 R208, R228.reuse, 0x5800, RZ ;  /* 0x00005800e4d07810 */ /* 0x040fe40007ffe0ff */
[----:B------:R-:W-:Y:S01]  /*2420*/  @P0 IMAD.WIDE R18, R241, 0x2, R12 ;  /* 0x00000002f1120825 */ /* 0x000fe200078e020c */
[----:B------:R1:W-:Y:S01]  /*2430*/  @P0 LDGSTS.E.BYPASS.LTC128B.128 [R231+0xd100], [R26.64], !P4 ;  /* 0x0d1000001ae70fae */ /* 0x0003e2000e101d52 */
[----:B------:R-:W-:-:S02]  /*2440*/  IADD3 R207, R228, 0x6000, RZ ;  /* 0x00006000e4cf7810 */ /* 0x000fc40007ffe0ff */
[----:B------:R-:W-:Y:S01]  /*2450*/  IMAD.WIDE R12, R243, 0x2, RZ ;  /* 0x00000002f30c7825 */ /* 0x000fe200078e02ff */
[----:B------:R3:W-:Y:S01]  /*2460*/  @P0 LDGSTS.E.BYPASS.LTC128B.128 [R231+0xf100], [R18.64], !P6 ;  /* 0x0f10000012e70fae */ /* 0x0007e2000f101d52 */
[----:B------:R-:W-:Y:S02]  /*2470*/  IADD3 R206, R228, 0x6800, RZ ;  /* 0x00006800e4ce7810 */ /* 0x000fe40007ffe0ff */
[----:B------:R-:W-:Y:S01]  /*2480*/  IMAD.WIDE R16, R242, 0x2, RZ ;  /* 0x00000002f2107825 */ /* 0x000fe200078e02ff */
[----:B------:R-:W0:Y:S01]  /*2490*/  LDGDEPBAR ;  /* 0x00000000000079af */ /* 0x000e220000000000 */
[----:B------:R-:W-:Y:S02]  /*24a0*/  IADD3 R28, P1, R20, R12, RZ ;  /* 0x0000000c141c7210 */ /* 0x000fe40007f3e0ff */
[-C--:B------:R-:W-:Y:S01]  /*24b0*/  IADD3 R12, P0, R12, R64.reuse, RZ ;  /* 0x000000400c0c7210 */ /* 0x080fe20007f1e0ff */
[----:B------:R-:W-:Y:S01]  /*24c0*/  IMAD.IADD R230, R81, 0x1, R230 ;  /* 0x0000000151e67824 */ /* 0x000fe200078e02e6 */
[C---:B------:R-:W-:Y:S01]  /*24d0*/  IADD3 R205, R228.reuse, 0x7000, RZ ;  /* 0x00007000e4cd7810 */ /* 0x040fe20007ffe0ff */
[----:B------:R-:W-:Y:S01]  /*24e0*/  IMAD.X R29, R5, 0x1, R13, P1 ;  /* 0x00000001051d7824 */ /* 0x000fe200008e060d */
[----:B------:R-:W-:Y:S01]  /*24f0*/  IADD3 R204, R228, 0x7800, RZ ;  /* 0x00007800e4cc7810 */ /* 0x000fe20007ffe0ff */
[----:B------:R-:W-:Y:S01]  /*2500*/  IMAD.X R13, R13, 0x1, R4, P0 ;  /* 0x000000010d0d7824 */ /* 0x000fe200000e0604 */
[----:B------:R-:W-:Y:S01]  /*2510*/  IADD3 R66, P0, R16, R64, RZ ;  /* 0x0000004010427210 */ /* 0x000fe20007f1e0ff */
[----:B------:R-:W-:-:S04]  /*2520*/  IMAD.SHL.U32 R230, R230, 0x2, RZ ;  /* 0x00000002e6e67824 */ /* 0x000fc800078e00ff */
[----:B------:R-:W-:Y:S01]  /*2530*/  IMAD.X R67, R17, 0x1, R4, P0 ;  /* 0x0000000111437824 */ /* 0x000fe200000e0604 */
[----:B------:R-:W-:Y:S01]  /*2540*/  IADD3 R64, P0, R6, R64, RZ ;  /* 0x0000004006407210 */ /* 0x000fe20007f1e0ff */
[--C-:B------:R-:W-:Y:S01]  /*2550*/  IMAD R226, R2, 0x2, R230.reuse ;  /* 0x0000000202e27824 */ /* 0x100fe200078e02e6 */
[----:B--2---:R-:W-:Y:S01]  /*2560*/  IADD3 R22, P1, R20, R16, RZ ;  /* 0x0000001014167210 */ /* 0x004fe20007f3e0ff */
[----:B------:R-:W-:Y:S02]  /*2570*/  IMAD R225, R3, 0x2, R230 ;  /* 0x0000000203e17824 */ /* 0x000fe400078e02e6 */
[----:B------:R-:W-:Y:S01]  /*2580*/  IMAD.X R65, R7, 0x1, R4, P0 ;  /* 0x0000000107417824 */ /* 0x000fe200000e0604 */
[----:B------:R-:W-:Y:S01]  /*2590*/  ISETP.LT.OR P0, PT, R8, 0x1, P2 ;  /* 0x000000010800780c */ /* 0x000fe20001701670 */
[----:B------:R-:W-:Y:S01]  /*25a0*/  IMAD.X R23, R5, 0x1, R17, P1 ;  /* 0x0000000105177824 */ /* 0x000fe200008e0611 */
[----:B------:R-:W-:Y:S01]  /*25b0*/  IADD3 R20, P1, R20, R6, RZ ;  /* 0x0000000614147210 */ /* 0x000fe20007f3e0ff */
[----:B------:R-:W-:-:S04]  /*25c0*/  DEPBAR.LE SB0, 0x1 ;  /* 0x000080400000791a */ /* 0x000fc80000000000 */
[----:B------:R-:W-:-:S04]  /*25d0*/  DEPBAR.LE SB0, 0x0 ;  /* 0x000080000000791a */ /* 0x000fc80000000000 */
[----:B------:R-:W-:Y:S01]  /*25e0*/  BAR.SYNC.DEFER_BLOCKING 0x0 ;  /* 0x0000000000007b1d */ /* 0x000fe20000010000 */
[----:B------:R-:W-:Y:S01]  /*25f0*/  IMAD.X R21, R5, 0x1, R7, P1 ;  /* 0x0000000105157824 */ /* 0x000fe200008e0607 */
[----:B------:R-:W-:Y:S01]  /*2600*/  ISETP.GE.AND P1, PT, R10, c[0x0][0x1d4], PT ;  /* 0x000075000a007a0c */ /* 0x000fe20003f26270 */
[----:B------:R-:W-:Y:S01]  /*2610*/  IMAD R223, R3, 0x2, R226 ;  /* 0x0000000203df7824 */ /* 0x000fe200078e02e2 */
[----:B------:R-:W-:Y:S02]  /*2620*/  ISETP.GE.AND P2, PT, R9, c[0x0][0x1d4], PT ;  /* 0x0000750009007a0c */ /* 0x000fe40003f46270 */
[----:B------:R-:W-:Y:S04]  /*2630*/  LDSM.16.M88.4 R68, [R230+0x10100] ;  /* 0x01010000e644783b */ /* 0x000fe80000000200 */
[----:B------:R-:W-:Y:S04]  /*2640*/  LDSM.16.M88.4 R48, [R226+0x10100] ;  /* 0x01010000e230783b */ /* 0x000fe80000000200 */
[----:B------:R-:W2:Y:S04]  /*2650*/  LDSM.16.M88.4 R40, [R229+0x8100] ;  /* 0x00810000e528783b */ /* 0x000ea80000000200 */
[----:B------:R-:W4:Y:S04]  /*2660*/  LDSM.16.M88.4 R32, [R229+0x8900] ;  /* 0x00890000e520783b */ /* 0x000f280000000200 */
[----:B-1----:R-:W-:Y:S04]  /*2670*/  LDSM.16.M88.4 R24, [R229+0x9100] ;  /* 0x00910000e518783b */ /* 0x002fe80000000200 */
[----:B------:R-:W-:Y:S04]  /*2680*/  LDSM.16.M88.4 R4, [R229+0x9900] ;  /* 0x00990000e504783b */ /* 0x000fe80000000200 */
[----:B------:R-:W1:Y:S04]  /*2690*/  LDSM.16.M88.4 R56, [R228] ;  /* 0x00000000e438783b */ /* 0x000e680000000200 */
[----:B---3--:R-:W3:Y:S04]  /*26a0*/  LDSM.16.M88.4 R16, [R228+0x800] ;  /* 0x00080000e410783b */ /* 0x008ee80000000200 */
[----:B------:R-:W5:Y:S04]  /*26b0*/  LDSM.16.M88.4 R60, [R228+0x1000] ;  /* 0x00100000e43c783b */ /* 0x000f680000000200 */
[----:B------:R-:W1:Y:S04]  /*26c0*/  LDSM.16.M88.4 R52, [R228+0x1800] ;  /* 0x00180000e434783b */ /* 0x000e680000000200 */
[----:B------:R-:W-:Y:S01]  /*26d0*/  @!PT LDS RZ, [RZ] ;  /* 0x00000000fffff984 */ /* 0x000fe20000000800 */
[----:B------:R-:W-:Y:S01]  /*26e0*/  @!PT LDS RZ, [RZ] ;  /* 0x00000000fffff984 */ /* 0x000fe20000000800 */
[----:B------:R-:W-:Y:S01]  /*26f0*/  @!PT LDS RZ, [RZ] ;  /* 0x00000000fffff984 */ /* 0x000fe20000000800 */
[----:B------:R1:W-:Y:S01]  /*2700*/  LDGSTS.E.BYPASS.LTC128B.128 [R231+0x100], [R30.64], !P0 ;  /* 0x001000001ee77fae */ /* 0x0003e2000c101d52 */
[C---:B------:R-:W-:Y:S01]  /*2710*/  ISETP.LT.OR P0, PT, R8.reuse, 0x1, P1 ;  /* 0x000000010800780c */ /* 0x040fe20000f01670 */
[C---:B--2---:R-:W-:Y:S11]  /*2720*/  HMMA.16816.F32 R44, R68.reuse, R40, RZ ;  /* 0x00000028442c723c */ /* 0x044ff600000018ff */
[----:B------:R-:W-:Y:S01]  /*2730*/  @!UPT UIADD3 URZ, URZ, URZ, URZ ;  /* 0x0000003f3f3ff290 */ /* 0x000fe2000fffe03f */
[----:B------:R2:W-:Y:S01]  /*2740*/  LDGSTS.E.BYPASS.LTC128B.128 [R231+0x2100], [R28.64], !P0 ;  /* 0x021000001ce77fae */ /* 0x0005e2000c101d52 */
[----:B------:R-:W-:Y:S01]  /*2750*/  ISETP.LT.OR P0, PT, R8, 0x1, P2 ;  /* 0x000000010800780c */ /* 0x000fe20001701670 */
[----:B------:R-:W-:Y:S01]  /*2760*/  HMMA.16816.F32 R40, R68, R42, RZ ;  /* 0x0000002a4428723c */ /* 0x000fe200000018ff */
[----:B------:R-:W-:Y:S01]  /*2770*/  ISETP.GE.AND P2, PT, R0, c[0x0][0x1d4], PT ;  /* 0x0000750000007a0c */ /* 0x000fe20003f46270 */
[----:B------:R-:W-:-:S06]  /*2780*/  IMAD.MOV.U32 R0, RZ, RZ, 0x40 ;  /* 0x00000040ff007424 */ /* 0x000fcc00078e00ff */
[----:B----4-:R-:W-:Y:S04]  /*2790*/  HMMA.16816.F32 R36, R68, R32, RZ ;  /* 0x000000204424723c */ /* 0x010fe800000018ff */
[----:B------:R4:W-:Y:S01]  /*27a0*/  LDGSTS.E.BYPASS.LTC128B.128 [R231+0x4100], [R22.64], !P0 ;  /* 0x0410000016e77fae */ /* 0x0009e2000c101d52 */
[----:B------:R-:W-:-:S03]  /*27b0*/  ISETP.LT.OR P0, PT, R8, 0x1, P2 ;  /* 0x000000010800780c */ /* 0x000fc60001701670 */
[----:B------:R-:W-:Y:S08]  /*27c0*/  HMMA.16816.F32 R32, R68, R34, RZ ;  /* 0x000000224420723c */ /* 0x000ff000000018ff */
[----:B-1----:R-:W-:Y:S02]  /*27d0*/  HMMA.16816.F32 R44, R48, R56, R44 ;  /* 0x00000038302c723c */ /* 0x002fe4000000182c */
[----:B------:R4:W-:Y:S01]  /*27e0*/  LDGSTS.E.BYPASS.LTC128B.128 [R231+0x6100], [R20.64], !P0 ;  /* 0x0610000014e77fae */ /* 0x0009e2000c101d52 */
[----:B------:R-:W-:-:S04]  /*27f0*/  ISETP.GE.AND P0, PT, R244, c[0x0][0x1d4], PT ;  /* 0x00007500f4007a0c */ /* 0x000fc80003f06270 */
[C---:B------:R-:W-:Y:S01]  /*2800*/  ISETP.LT.OR P0, PT, R8.reuse, 0x21, P0 ;  /* 0x000000210800780c */ /* 0x040fe20000701670 */
[C---:B--2---:R-:W-:Y:S08]  /*2810*/  HMMA.16816.F32 R28, R68.reuse, R24, RZ ;  /* 0x00000018441c723c */ /* 0x044ff000000018ff */
[----:B------:R-:W-:Y:S04]  /*2820*/  HMMA.16816.F32 R24, R68, R26, RZ ;  /* 0x0000001a4418723c */ /* 0x000fe800000018ff */
[----:B------:R1:W-:Y:S01]  /*2830*/  LDGSTS.E.BYPASS.LTC128B.128 [R231+0x1100], [R14.64], !P0 ;  /* 0x011000000ee77fae */ /* 0x0003e2000c101d52 */
[----:B------:R-:W-:-:S02]  /*2840*/  ISETP.LT.OR P0, PT, R8, 0x21, P1 ;  /* 0x000000210800780c */ /* 0x000fc40000f01670 */
[----:B------:R-:W-:Y:S01]  /*2850*/  ISETP.GE.AND P1, PT, R9, c[0x0][0x1d4], PT ;  /* 0x0000750009007a0c */ /* 0x000fe20003f26270 */
[----:B------:R-:W-:Y:S03]  /*2860*/  HMMA.16816.F32 R40, R48, R58, R40 ;  /* 0x0000003a3028723c */ /* 0x000fe60000001828 */
[----:B------:R-:W-:-:S05]  /*2870*/  ISETP.LT.OR P1, PT, R8, 0x21, P1 ;  /* 0x000000210800780c */ /* 0x000fca0000f21670 */
[----:B----4-:R-:W-:Y:S02]  /*2880*/  HMMA.16816.F32 R20, R68, R4, RZ ;  /* 0x000000044414723c */ /* 0x010fe400000018ff */
[----:B------:R1:W-:Y:S01]  /*2890*/  LDGSTS.E.BYPASS.LTC128B.128 [R231+0x3100], [R12.64], !P0 ;  /* 0x031000000ce77fae */ /* 0x0003e2000c101d52 */
[----:B------:R-:W-:-:S04]  /*28a0*/  LOP3.LUT P0, RZ, R11, 0x4, RZ, 0xc0, !PT ;  /* 0x000000040bff7812 */ /* 0x000fc8000780c0ff */
[----:B------:R-:W-:Y:S01]  /*28b0*/  SEL R0, R0, 0xffffffc0, !P0 ;  /* 0xffffffc000007807 */ /* 0x000fe20004000000 */
[----:B------:R2:W-:Y:S01]  /*28c0*/  LDGSTS.E.BYPASS.LTC128B.128 [R231+0x5100], [R66.64], !P1 ;  /* 0x0510000042e77fae */ /* 0x0005e2000c901d52 */
[----:B------:R-:W-:Y:S01]  /*28d0*/  ISETP.LT.OR P0, PT, R8, 0x21, P2 ;  /* 0x000000210800780c */ /* 0x000fe20001701670 */
[----:B------:R-:W-:Y:S01]  /*28e0*/  HMMA.16816.F32 R68, R68, R6, RZ ;  /* 0x000000064444723c */ /* 0x000fe200000018ff */
[----:B------:R-:W-:Y:S01]  /*28f0*/  ISETP.GT.AND P2, PT, R235, 0x3f, PT ;  /* 0x0000003feb00780c */ /* 0x000fe20003f44270 */
[----:B------:R-:W-:Y:S02]  /*2900*/  IMAD.IADD R224, R229, 0x1, R0 ;  /* 0x00000001e5e07824 */ /* 0x000fe400078e0200 */
[----:B------:R-:W-:-:S04]  /*2910*/  IMAD.IADD R216, R0, 0x1, R228 ;  /* 0x0000000100d87824 */ /* 0x000fc800078e02e4 */
[----:B---3--:R-:W-:Y:S04]  /*2920*/  HMMA.16816.F32 R36, R48, R16, R36 ;  /* 0x000000103024723c */ /* 0x008fe80000001824 */
[----:B------:R2:W-:Y:S01]  /*2930*/  LDGSTS.E.BYPASS.LTC128B.128 [R231+0x7100], [R64.64], !P0 ;  /* 0x0710000040e77fae */ /* 0x0005e2000c101d52 */
[----:B------:R-:W-:-:S03]  /*2940*/  PLOP3.LUT P0, PT, PT, PT, UP2, 0x40, 0x0 ;  /* 0x000000000000781c */ /* 0x000fc60003f0e828 */
[----:B------:R-:W-:Y:S01]  /*2950*/  LDSM.16.M88.4 R4, [R225+0x10100] ;  /* 0x01010000e104783b */ /* 0x000fe20000000200 */
[C---:B------:R-:W-:Y:S03]  /*2960*/  HMMA.16816.F32 R32, R48.reuse, R18, R32 ;  /* 0x000000123020723c */ /* 0x040fe60000001820 */
[----:B------:R-:W3:Y:S04]  /*2970*/  LDSM.16.M88.4 R8, [R224+0x8100] ;  /* 0x00810000e008783b */ /* 0x000ee80000000200 */
[----:B-1----:R-:W1:Y:S01]  /*2980*/  LDSM.16.M88.4 R12, [R224+0x8900] ;  /* 0x00890000e00c783b */ /* 0x002e620000000200 */
[C---:B-----5:R-:W-:Y:S03]  /*2990*/  HMMA.16816.F32 R28, R48.reuse, R60, R28 ;  /* 0x0000003c301c723c */ /* 0x060fe6000000181c */
[----:B------:R-:W4:Y:S04]  /*29a0*/  LDSM.16.M88.4 R56, [R224+0x9100] ;  /* 0x00910000e038783b */ /* 0x000f280000000200 */
[----:B------:R-:W5:Y:S01]  /*29b0*/  LDSM.16.M88.4 R16, [R224+0x9900] ;  /* 0x00990000e010783b */ /* 0x000f620000000200 */
[C---:B------:R-:W-:Y:S03]  /*29c0*/  HMMA.16816.F32 R24, R48.reuse, R62, R24 ;  /* 0x0000003e3018723c */ /* 0x040fe60000001818 */
[----:B------:R-:W-:Y:S04]  /*29d0*/  LDSM.16.M88.4 R60, [R224+0xb900] ;  /* 0x00b90000e03c783b */ /* 0x000fe80000000200 */
[----:B------:R-:W-:Y:S01]  /*29e0*/  LDSM.16.M88.4 R72, [R216+0x3000] ;  /* 0x00300000d848783b */ /* 0x000fe20000000200 */
[C---:B------:R-:W-:Y:S03]  /*29f0*/  HMMA.16816.F32 R20, R48.reuse, R52, R20 ;  /* 0x000000343014723c */ /* 0x040fe60000001814 */
[----:B--2---:R-:W-:Y:S04]  /*2a00*/  LDSM.16.M88.4 R64, [R229+0xd100] ;  /* 0x00d10000e540783b */ /* 0x004fe80000000200 */
[----:B------:R-:W-:Y:S01]  /*2a10*/  LDSM.16.M88.4 R76, [R224+0xd900] ;  /* 0x00d90000e04c783b */ /* 0x000fe20000000200 */
[----:B------:R-:W-:Y:S03]  /*2a20*/  HMMA.16816.F32 R68, R48, R54, R68 ;  /* 0x000000363044723c */ /* 0x000fe60000001844 */
[----:B------:R-:W-:Y:S04]  /*2a30*/  LDSM.16.M88.4 R48, [R223+0x10100] ;  /* 0x01010000df30783b */ /* 0x000fe80000000200 */
[----:B------:R-:W-:Y:S01]  /*2a40*/  LDSM.16.M88.4 R52, [R216+0x800] ;  /* 0x00080000d834783b */ /* 0x000fe20000000200 */
[C---:B---3--:R-:W-:Y:S03]  /*2a50*/  HMMA.16816.F32 R44, R4.reuse, R8, R44 ;  /* 0x00000008042c723c */ /* 0x048fe6000000182c */
[----:B------:R-:W0:Y:S05]  /*2a60*/  LDGDEPBAR ;  /* 0x00000000000079af */ /* 0x000e2a0000000000 */
[C---:B------:R-:W-:Y:S01]  /*2a70*/  HMMA.16816.F32 R40, R4.reuse, R10, R40 ;  /* 0x0000000a0428723c */ /* 0x040fe20000001828 */
[----:B------:R-:W2:Y:S07]  /*2a80*/  LDSM.16.M88.4 R8, [R216] ;  /* 0x00000000d808783b */ /* 0x000eae0000000200 */
[C---:B-1----:R-:W-:Y:S08]  /*2a90*/  HMMA.16816.F32 R36, R4.reuse, R12, R36 ;  /* 0x0000000c0424723c */ /* 0x042ff00000001824 */
[C---:B------:R-:W-:Y:S01]  /*2aa0*/  HMMA.16816.F32 R32, R4.reuse, R14, R32 ;  /* 0x0000000e0420723c */ /* 0x040fe20000001820 */
[----:B------:R-:W1:Y:S07]  /*2ab0*/  LDSM.16.M88.4 R12, [R216+0x1000] ;  /* 0x00100000d80c783b */ /* 0x000e6e0000000200 */
[C---:B----4-:R-:W-:Y:S08]  /*2ac0*/  HMMA.16816.F32 R28, R4.reuse, R56, R28 ;  /* 0x00000038041c723c */ /* 0x050ff0000000181c */
[C---:B------:R-:W-:Y:S01]  /*2ad0*/  HMMA.16816.F32 R24, R4.reuse, R58, R24 ;  /* 0x0000003a0418723c */ /* 0x040fe20000001818 */
[----:B------:R-:W3:Y:S07]  /*2ae0*/  LDSM.16.M88.4 R56, [R216+0x1800] ;  /* 0x00180000d838783b */ /* 0x000eee0000000200 */
[C---:B-----5:R-:W-:Y:S08]  /*2af0*/  HMMA.16816.F32 R20, R4.reuse, R16, R20 ;  /* 0x000000100414723c */ /* 0x060ff00000001814 */
[----:B------:R-:W-:Y:S01]  /*2b00*/  HMMA.16816.F32 R68, R4, R18, R68 ;  /* 0x000000120444723c */ /* 0x000fe20000001844 */
[----:B------:R-:W-:Y:S04]  /*2b10*/  LDSM.16.M88.4 R4, [R230+0x14100] ;  /* 0x01410000e604783b */ /* 0x000fe80000000200 */
[----:B------:R-:W4:Y:S03]  /*2b20*/  LDSM.16.M88.4 R16, [R229+0xa100] ;  /* 0x00a10000e510783b */ /* 0x000f260000000200 */
[C---:B--2---:R-:W-:Y:S08]  /*2b30*/  HMMA.16816.F32 R44, R48.reuse, R8, R44 ;  /* 0x00000008302c723c */ /* 0x044ff0000000182c */
[C---:B------:R-:W-:Y:S01]  /*2b40*/  HMMA.16816.F32 R40, R48.reuse, R10, R40 ;  /* 0x0000000a3028723c */ /* 0x040fe20000001828 */
[----:B------:R-:W2:Y:S07]  /*2b50*/  LDSM.16.M88.4 R8, [R229+0xa900] ;  /* 0x00a90000e508783b */ /* 0x000eae0000000200 */
        /* <DEDUP_REMOVED lines=8> */
[----:B------:R-:W-:Y:S04]  /*2be0*/  LDSM.16.M88.4 R48, [R228+0x2000] ;  /* 0x00200000e430783b */ /* 0x000fe80000000200 */
[----:B------:R-:W-:Y:S03]  /*2bf0*/  LDSM.16.M88.4 R56, [R228+0x3000] ;  /* 0x00300000e438783b */ /* 0x000fe60000000200 */
[C---:B----4-:R-:W-:Y:S08]  /*2c00*/  HMMA.16816.F32 R44, R4.reuse, R16, R44 ;  /* 0x00000010042c723c */ /* 0x050ff0000000182c */
[C---:B------:R-:W-:Y:S01]  /*2c10*/  HMMA.16816.F32 R40, R4.reuse, R18, R40 ;  /* 0x000000120428723c */ /* 0x040fe20000001828 */
[----:B------:R-:W3:Y:S07]  /*2c20*/  LDSM.16.M88.4 R16, [R226+0x14100] ;  /* 0x01410000e210783b */ /* 0x000eee0000000200 */
[C---:B--2---:R-:W-:Y:S08]  /*2c30*/  HMMA.16816.F32 R36, R4.reuse, R8, R36 ;  /* 0x000000080424723c */ /* 0x044ff00000001824 */
[C---:B------:R-:W-:Y:S01]  /*2c40*/  HMMA.16816.F32 R32, R4.reuse, R10, R32 ;  /* 0x0000000a0420723c */ /* 0x040fe20000001820 */
[----:B------:R-:W2:Y:S07]  /*2c50*/  LDSM.16.M88.4 R8, [R228+0x2800] ;  /* 0x00280000e408783b */ /* 0x000eae0000000200 */
[C---:B-----5:R-:W-:Y:S08]  /*2c60*/  HMMA.16816.F32 R28, R4.reuse, R52, R28 ;  /* 0x00000034041c723c */ /* 0x060ff0000000181c */
[C---:B------:R-:W-:Y:S01]  /*2c70*/  HMMA.16816.F32 R24, R4.reuse, R54, R24 ;  /* 0x000000360418723c */ /* 0x040fe20000001818 */
[----:B------:R-:W4:Y:S07]  /*2c80*/  LDSM.16.M88.4 R52, [R228+0x3800] ;  /* 0x00380000e434783b */ /* 0x000f2e0000000200 */
[C---:B-1----:R-:W-:Y:S08]  /*2c90*/  HMMA.16816.F32 R20, R4.reuse, R12, R20 ;  /* 0x0000000c0414723c */ /* 0x042ff00000001814 */
[----:B------:R-:W-:Y:S01]  /*2ca0*/  HMMA.16816.F32 R68, R4, R14, R68 ;  /* 0x0000000e0444723c */ /* 0x000fe20000001844 */
[----:B------:R-:W-:Y:S04]  /*2cb0*/  LDSM.16.M88.4 R12, [R225+0x14100] ;  /* 0x01410000e10c783b */ /* 0x000fe80000000200 */
[----:B------:R-:W1:Y:S03]  /*2cc0*/  LDSM.16.M88.4 R4, [R224+0xa100] ;  /* 0x00a10000e004783b */ /* 0x000e660000000200 */
[C---:B---3--:R-:W-:Y:S08]  /*2cd0*/  HMMA.16816.F32 R44, R16.reuse, R48, R44 ;  /* 0x00000030102c723c */ /* 0x048ff0000000182c */
[C---:B------:R-:W-:Y:S01]  /*2ce0*/  HMMA.16816.F32 R40, R16.reuse, R50, R40 ;  /* 0x000000321028723c */ /* 0x040fe20000001828 */
[----:B------:R-:W3:Y:S07]  /*2cf0*/  LDSM.16.M88.4 R48, [R224+0xa900] ;  /* 0x00a90000e030783b */ /* 0x000eee0000000200 */
[C---:B--2---:R-:W-:Y:S08]  /*2d00*/  HMMA.16816.F32 R36, R16.reuse, R8, R36 ;  /* 0x000000081024723c */ /* 0x044ff00000001824 */
[C---:B------:R-:W-:Y:S01]  /*2d10*/  HMMA.16816.F32 R32, R16.reuse, R10, R32 ;  /* 0x0000000a1020723c */ /* 0x040fe20000001820 */
[----:B------:R-:W2:Y:S07]  /*2d20*/  LDSM.16.M88.4 R8, [R224+0xb100] ;  /* 0x00b10000e008783b */ /* 0x000eae0000000200 */
[C---:B------:R-:W-:Y:S08]  /*2d30*/  HMMA.16816.F32 R28, R16.reuse, R56, R28 ;  /* 0x00000038101c723c */ /* 0x040ff0000000181c */
[C---:B------:R-:W-:Y:S01]  /*2d40*/  HMMA.16816.F32 R24, R16.reuse, R58, R24 ;  /* 0x0000003a1018723c */ /* 0x040fe20000001818 */
[----:B------:R-:W-:Y:S07]  /*2d50*/  LDSM.16.M88.4 R56, [R216+0x3800] ;  /* 0x00380000d838783b */ /* 0x000fee0000000200 */
[C---:B----4-:R-:W-:Y:S08]  /*2d60*/  HMMA.16816.F32 R20, R16.reuse, R52, R20 ;  /* 0x000000341014723c */ /* 0x050ff00000001814 */
[----:B------:R-:W-:Y:S01]  /*2d70*/  HMMA.16816.F32 R68, R16, R54, R68 ;  /* 0x000000361044723c */ /* 0x000fe20000001844 */
[----:B------:R-:W-:Y:S04]  /*2d80*/  LDSM.16.M88.4 R52, [R223+0x14100] ;  /* 0x01410000df34783b */ /* 0x000fe80000000200 */
[----:B------:R-:W4:Y:S03]  /*2d90*/  LDSM.16.M88.4 R16, [R216+0x2000] ;  /* 0x00200000d810783b */ /* 0x000f260000000200 */
[C---:B-1----:R-:W-:Y:S08]  /*2da0*/  HMMA.16816.F32 R44, R12.reuse, R4, R44 ;  /* 0x000000040c2c723c */ /* 0x042ff0000000182c */
[C---:B------:R-:W-:Y:S01]  /*2db0*/  HMMA.16816.F32 R40, R12.reuse, R6, R40 ;  /* 0x000000060c28723c */ /* 0x040fe20000001828 */
[----:B------:R-:W1:Y:S07]  /*2dc0*/  LDSM.16.M88.4 R4, [R216+0x2800] ;  /* 0x00280000d804783b */ /* 0x000e6e0000000200 */
[C---:B---3--:R-:W-:Y:S08]  /*2dd0*/  HMMA.16816.F32 R36, R12.reuse, R48, R36 ;  /* 0x000000300c24723c */ /* 0x048ff00000001824 */
[C---:B------:R-:W-:Y:S01]  /*2de0*/  HMMA.16816.F32 R32, R12.reuse, R50, R32 ;  /* 0x000000320c20723c */ /* 0x040fe20000001820 */
[----:B------:R-:W-:Y:S07]  /*2df0*/  LDSM.16.M88.4 R48, [R229+0xc100] ;  /* 0x00c10000e530783b */ /* 0x000fee0000000200 */
[C---:B--2---:R-:W-:Y:S08]  /*2e00*/  HMMA.16816.F32 R28, R12.reuse, R8, R28 ;  /* 0x000000080c1c723c */ /* 0x044ff0000000181c */
[C---:B------:R-:W-:Y:S01]  /*2e10*/  HMMA.16816.F32 R24, R12.reuse, R10, R24 ;  /* 0x0000000a0c18723c */ /* 0x040fe20000001818 */
[----:B------:R-:W2:Y:S07]  /*2e20*/  LDSM.16.M88.4 R8, [R230+0x18100] ;  /* 0x01810000e608783b */ /* 0x000eae0000000200 */
[C---:B------:R-:W-:Y:S08]  /*2e30*/  HMMA.16816.F32 R20, R12.reuse, R60, R20 ;  /* 0x0000003c0c14723c */ /* 0x040ff00000001814 */
[----:B------:R-:W-:Y:S01]  /*2e40*/  HMMA.16816.F32 R68, R12, R62, R68 ;  /* 0x0000003e0c44723c */ /* 0x000fe20000001844 */
[----:B------:R-:W3:Y:S04]  /*2e50*/  LDSM.16.M88.4 R12, [R229+0xc900] ;  /* 0x00c90000e50c783b */ /* 0x000ee80000000200 */
[----:B------:R-:W5:Y:S03]  /*2e60*/  LDSM.16.M88.4 R60, [R229+0xd900] ;  /* 0x00d90000e53c783b */ /* 0x000f660000000200 */
[C---:B----4-:R-:W-:Y:S08]  /*2e70*/  HMMA.16816.F32 R44, R52.reuse, R16, R44 ;  /* 0x00000010342c723c */ /* 0x050ff0000000182c */
[C---:B------:R-:W-:Y:S01]  /*2e80*/  HMMA.16816.F32 R40, R52.reuse, R18, R40 ;  /* 0x000000123428723c */ /* 0x040fe20000001828 */
[----:B------:R-:W-:Y:S07]  /*2e90*/  LDSM.16.M88.4 R16, [R226+0x18100] ;  /* 0x01810000e210783b */ /* 0x000fee0000000200 */
[C---:B-1----:R-:W-:Y:S08]  /*2ea0*/  HMMA.16816.F32 R36, R52.reuse, R4, R36 ;  /* 0x000000043424723c */ /* 0x042ff00000001824 */
[C---:B------:R-:W-:Y:S01]  /*2eb0*/  HMMA.16816.F32 R32, R52.reuse, R6, R32 ;  /* 0x000000063420723c */ /* 0x040fe20000001820 */
[----:B------:R-:W1:Y:S07]  /*2ec0*/  LDSM.16.M88.4 R4, [R228+0x4000] ;  /* 0x00400000e404783b */ /* 0x000e6e0000000200 */
[C---:B------:R-:W-:Y:S08]  /*2ed0*/  HMMA.16816.F32 R28, R52.reuse, R72, R28 ;  /* 0x00000048341c723c */ /* 0x040ff0000000181c */
[C---:B------:R-:W-:Y:S01]  /*2ee0*/  HMMA.16816.F32 R24, R52.reuse, R74, R24 ;  /* 0x0000004a3418723c */ /* 0x040fe20000001818 */
[----:B------:R-:W-:Y:S07]  /*2ef0*/  LDSM.16.M88.4 R72, [R225+0x18100] ;  /* 0x01810000e148783b */ /* 0x000fee0000000200 */
[C---:B------:R-:W-:Y:S08]  /*2f00*/  HMMA.16816.F32 R20, R52.reuse, R56, R20 ;  /* 0x000000383414723c */ /* 0x040ff00000001814 */
[----:B------:R-:W-:Y:S01]  /*2f10*/  HMMA.16816.F32 R68, R52, R58, R68 ;  /* 0x0000003a3444723c */ /* 0x000fe20000001844 */
[----:B------:R-:W4:Y:S04]  /*2f20*/  LDSM.16.M88.4 R56, [R228+0x4800] ;  /* 0x00480000e438783b */ /* 0x000f280000000200 */
[----:B------:R-:W1:Y:S03]  /*2f30*/  LDSM.16.M88.4 R52, [R228+0x5000] ;  /* 0x00500000e434783b */ /* 0x000e660000000200 */
[C---:B--2---:R-:W-:Y:S08]  /*2f40*/  HMMA.16816.F32 R44, R8.reuse, R48, R44 ;  /* 0x00000030082c723c */ /* 0x044ff0000000182c */
[C---:B------:R-:W-:Y:S01]  /*2f50*/  HMMA.16816.F32 R40, R8.reuse, R50, R40 ;  /* 0x000000320828723c */ /* 0x040fe20000001828 */
[----:B------:R-:W2:Y:S07]  /*2f60*/  LDSM.16.M88.4 R48, [R228+0x5800] ;  /* 0x00580000e430783b */ /* 0x000eae0000000200 */
[C---:B---3--:R-:W-:Y:S08]  /*2f70*/  HMMA.16816.F32 R36, R8.reuse, R12, R36 ;  /* 0x0000000c0824723c */ /* 0x048ff00000001824 */
[C---:B------:R-:W-:Y:S01]  /*2f80*/  HMMA.16816.F32 R32, R8.reuse, R14, R32 ;  /* 0x0000000e0820723c */ /* 0x040fe20000001820 */
[----:B------:R-:W-:Y:S07]  /*2f90*/  LDSM.16.M88.4 R12, [R224+0xc100] ;  /* 0x00c10000e00c783b */ /* 0x000fee0000000200 */
[C---:B------:R-:W-:Y:S08]  /*2fa0*/  HMMA.16816.F32 R28, R8.reuse, R64, R28 ;  /* 0x00000040081c723c */ /* 0x040ff0000000181c */
[C---:B------:R-:W-:Y:S01]  /*2fb0*/  HMMA.16816.F32 R24, R8.reuse, R66, R24 ;  /* 0x000000420818723c */ /* 0x040fe20000001818 */
[----:B------:R-:W-:Y:S07]  /*2fc0*/  LDSM.16.M88.4 R64, [R223+0x18100] ;  /* 0x01810000df40783b */ /* 0x000fee0000000200 */
[C---:B-----5:R-:W-:Y:S08]  /*2fd0*/  HMMA.16816.F32 R20, R8.reuse, R60, R20 ;  /* 0x0000003c0814723c */ /* 0x060ff00000001814 */
[----:B------:R-:W-:Y:S01]  /*2fe0*/  HMMA.16816.F32 R68, R8, R62, R68 ;  /* 0x0000003e0844723c */ /* 0x000fe20000001844 */
[----:B------:R-:W3:Y:S04]  /*2ff0*/  LDSM.16.M88.4 R8, [R224+0xc900] ;  /* 0x00c90000e008783b */ /* 0x000ee80000000200 */
[----:B------:R-:W-:Y:S03]  /*3000*/  LDSM.16.M88.4 R60, [R216+0x4000] ;  /* 0x00400000d83c783b */ /* 0x000fe60000000200 */
[C---:B-1----:R-:W-:Y:S08]  /*3010*/  HMMA.16816.F32 R44, R16.reuse, R4, R44 ;  /* 0x00000004102c723c */ /* 0x042ff0000000182c */
[C---:B------:R-:W-:Y:S01]  /*3020*/  HMMA.16816.F32 R40, R16.reuse, R6, R40 ;  /* 0x000000061028723c */ /* 0x040fe20000001828 */
[----:B------:R-:W1:Y:S07]  /*3030*/  LDSM.16.M88.4 R4, [R224+0xd100] ;  /* 0x00d10000e004783b */ /* 0x000e6e0000000200 */
[C---:B----4-:R-:W-:Y:S08]  /*3040*/  HMMA.16816.F32 R36, R16.reuse, R56, R36 ;  /* 0x000000381024723c */ /* 0x050ff00000001824 */
[C---:B------:R-:W-:Y:S01]  /*3050*/  HMMA.16816.F32 R32, R16.reuse, R58, R32 ;  /* 0x0000003a1020723c */ /* 0x040fe20000001820 */
[----:B------:R-:W4:Y:S07]  /*3060*/  LDSM.16.M88.4 R56, [R216+0x4800] ;  /* 0x00480000d838783b */ /* 0x000f2e0000000200 */
[C---:B------:R-:W-:Y:S08]  /*3070*/  HMMA.16816.F32 R28, R16.reuse, R52, R28 ;  /* 0x00000034101c723c */ /* 0x040ff0000000181c */
[C---:B------:R-:W-:Y:S01]  /*3080*/  HMMA.16816.F32 R24, R16.reuse, R54, R24 ;  /* 0x000000361018723c */ /* 0x040fe20000001818 */
[----:B------:R-:W5:Y:S07]  /*3090*/  LDSM.16.M88.4 R52, [R216+0x5000] ;  /* 0x00500000d834783b */ /* 0x000f6e0000000200 */
[C---:B--2---:R-:W-:Y:S08]  /*30a0*/  HMMA.16816.F32 R20, R16.reuse, R48, R20 ;  /* 0x000000301014723c */ /* 0x044ff00000001814 */
[----:B------:R-:W-:Y:S01]  /*30b0*/  HMMA.16816.F32 R68, R16, R50, R68 ;  /* 0x000000321044723c */ /* 0x000fe20000001844 */
[----:B------:R-:W2:Y:S04]  /*30c0*/  LDSM.16.M88.4 R48, [R216+0x5800] ;  /* 0x00580000d830783b */ /* 0x000ea80000000200 */
[----:B------:R-:W-:Y:S03]  /*30d0*/  LDSM.16.M88.4 R16, [R230+0x1c100] ;  /* 0x01c10000e610783b */ /* 0x000fe60000000200 */
        /* <DEDUP_REMOVED lines=8> */
[----:B------:R-:W1:Y:S07]  /*3160*/  LDSM.16.M88.4 R12, [R229+0xe100] ;  /* 0x00e10000e50c783b */ /* 0x000e6e0000000200 */
[C---:B------:R-:W-:Y:S08]  /*3170*/  HMMA.16816.F32 R20, R72.reuse, R76, R20 ;  /* 0x0000004c4814723c */ /* 0x040ff00000001814 */
[----:B------:R-:W-:Y:S08]  /*3180*/  HMMA.16816.F32 R68, R72, R78, R68 ;  /* 0x0000004e4844723c */ /* 0x000ff00000001844 */
[C---:B----4-:R-:W-:Y:S08]  /*3190*/  HMMA.16816.F32 R36, R64.reuse, R56, R36 ;  /* 0x000000384024723c */ /* 0x050ff00000001824 */
[C---:B------:R-:W-:Y:S01]  /*31a0*/  HMMA.16816.F32 R32, R64.reuse, R58, R32 ;  /* 0x0000003a4020723c */ /* 0x040fe20000001820 */
[----:B------:R-:W-:Y:S07]  /*31b0*/  LDSM.16.M88.4 R56, [R228+0x6000] ;  /* 0x00600000e438783b */ /* 0x000fee0000000200 */
[C---:B-----5:R-:W-:Y:S08]  /*31c0*/  HMMA.16816.F32 R28, R64.reuse, R52, R28 ;  /* 0x00000034401c723c */ /* 0x060ff0000000181c */
[C---:B------:R-:W-:Y:S01]  /*31d0*/  HMMA.16816.F32 R24, R64.reuse, R54, R24 ;  /* 0x000000364018723c */ /* 0x040fe20000001818 */
[----:B------:R-:W4:Y:S07]  /*31e0*/  LDSM.16.M88.4 R52, [R229+0xf900] ;  /* 0x00f90000e534783b */ /* 0x000f2e0000000200 */
[C---:B------:R-:W-:Y:S08]  /*31f0*/  HMMA.16816.F32 R44, R64.reuse, R60, R44 ;  /* 0x0000003c402c723c */ /* 0x040ff0000000182c */
[C---:B------:R-:W-:Y:S01]  /*3200*/  HMMA.16816.F32 R40, R64.reuse, R62, R40 ;  /* 0x0000003e4028723c */ /* 0x040fe20000001828 */
[----:B------:R-:W-:Y:S07]  /*3210*/  LDSM.16.M88.4 R60, [R226+0x1c100] ;  /* 0x01c10000e23c783b */ /* 0x000fee0000000200 */
[C---:B--2---:R-:W-:Y:S01]  /*3220*/  HMMA.16816.F32 R72, R64.reuse, R48, R20 ;  /* 0x000000304048723c */ /* 0x044fe20000001814 */
[----:B------:R-:W2:Y:S07]  /*3230*/  LDSM.16.M88.4 R20, [R228+0x6800] ;  /* 0x00680000e414783b */ /* 0x000eae0000000200 */
[----:B------:R-:W-:Y:S01]  /*3240*/  HMMA.16816.F32 R68, R64, R50, R68 ;  /* 0x000000324044723c */ /* 0x000fe20000001844 */
[----:B------:R-:W5:Y:S04]  /*3250*/  LDSM.16.M88.4 R48, [R228+0x7000] ;  /* 0x00700000e430783b */ /* 0x000f680000000200 */
[----:B------:R-:W-:Y:S03]  /*3260*/  LDSM.16.M88.4 R64, [R216+0x6800] ;  /* 0x00680000d840783b */ /* 0x000fe60000000200 */
[C---:B---3--:R-:W-:Y:S08]  /*3270*/  HMMA.16816.F32 R36, R16.reuse, R8, R36 ;  /* 0x000000081024723c */ /* 0x048ff00000001824 */
[C---:B------:R-:W-:Y:S01]  /*3280*/  HMMA.16816.F32 R32, R16.reuse, R10, R32 ;  /* 0x0000000a1020723c */ /* 0x040fe20000001820 */
[----:B------:R-:W3:Y:S07]  /*3290*/  LDSM.16.M88.4 R8, [R228+0x7800] ;  /* 0x00780000e408783b */ /* 0x000eee0000000200 */
[C---:B-1----:R-:W-:Y:S08]  /*32a0*/  HMMA.16816.F32 R28, R16.reuse, R4, R28 ;  /* 0x00000004101c723c */ /* 0x042ff0000000181c */
[C---:B------:R-:W-:Y:S01]  /*32b0*/  HMMA.16816.F32 R24, R16.reuse, R6, R24 ;  /* 0x000000061018723c */ /* 0x040fe20000001818 */
[----:B------:R-:W-:Y:S07]  /*32c0*/  LDSM.16.M88.4 R4, [R224+0xe100] ;  /* 0x00e10000e004783b */ /* 0x000fee0000000200 */
[C---:B------:R-:W-:Y:S08]  /*32d0*/  HMMA.16816.F32 R44, R16.reuse, R12, R44 ;  /* 0x0000000c102c723c */ /* 0x040ff0000000182c */
[C---:B------:R-:W-:Y:S01]  /*32e0*/  HMMA.16816.F32 R40, R16.reuse, R14, R40 ;  /* 0x0000000e1028723c */ /* 0x040fe20000001828 */
[----:B------:R-:W1:Y:S07]  /*32f0*/  LDSM.16.M88.4 R12, [R225+0x1c100] ;  /* 0x01c10000e10c783b */ /* 0x000e6e0000000200 */
[C---:B----4-:R-:W-:Y:S08]  /*3300*/  HMMA.16816.F32 R72, R16.reuse, R52, R72 ;  /* 0x000000341048723c */ /* 0x050ff00000001848 */
[----:B------:R-:W-:Y:S01]  /*3310*/  HMMA.16816.F32 R68, R16, R54, R68 ;  /* 0x000000361044723c */ /* 0x000fe20000001844 */
[----:B------:R-:W-:Y:S04]  /*3320*/  LDSM.16.M88.4 R16, [R224+0xf100] ;  /* 0x00f10000e010783b */ /* 0x000fe80000000200 */
[----:B------:R-:W-:Y:S03]  /*3330*/  LDSM.16.M88.4 R52, [R216+0x6000] ;  /* 0x00600000d834783b */ /* 0x000fe60000000200 */
[C---:B--2---:R-:W-:Y:S08]  /*3340*/  HMMA.16816.F32 R36, R60.reuse, R20, R36 ;  /* 0x000000143c24723c */ /* 0x044ff00000001824 */
[C---:B------:R-:W-:Y:S01]  /*3350*/  HMMA.16816.F32 R32, R60.reuse, R22, R32 ;  /* 0x000000163c20723c */ /* 0x040fe20000001820 */
[----:B------:R-:W2:Y:S07]  /*3360*/  LDSM.16.M88.4 R20, [R224+0xe900] ;  /* 0x00e90000e014783b */ /* 0x000eae0000000200 */
[C---:B-----5:R-:W-:Y:S08]  /*3370*/  HMMA.16816.F32 R28, R60.reuse, R48, R28 ;  /* 0x000000303c1c723c */ /* 0x060ff0000000181c */
[C---:B------:R-:W-:Y:S01]  /*3380*/  HMMA.16816.F32 R24, R60.reuse, R50, R24 ;  /* 0x000000323c18723c */ /* 0x040fe20000001818 */
[----:B------:R-:W4:Y:S07]  /*3390*/  LDSM.16.M88.4 R48, [R224+0xf900] ;  /* 0x00f90000e030783b */ /* 0x000f2e0000000200 */
[C---:B------:R-:W-:Y:S08]  /*33a0*/  HMMA.16816.F32 R44, R60.reuse, R56, R44 ;  /* 0x000000383c2c723c */ /* 0x040ff0000000182c */
[C---:B------:R-:W-:Y:S01]  /*33b0*/  HMMA.16816.F32 R40, R60.reuse, R58, R40 ;  /* 0x0000003a3c28723c */ /* 0x040fe20000001828 */
[----:B------:R-:W5:Y:S07]  /*33c0*/  LDSM.16.M88.4 R56, [R223+0x1c100] ;  /* 0x01c10000df38783b */ /* 0x000f6e0000000200 */
[C---:B---3--:R-:W-:Y:S08]  /*33d0*/  HMMA.16816.F32 R72, R60.reuse, R8, R72 ;  /* 0x000000083c48723c */ /* 0x048ff00000001848 */
[----:B------:R-:W-:Y:S01]  /*33e0*/  HMMA.16816.F32 R68, R60, R10, R68 ;  /* 0x0000000a3c44723c */ /* 0x000fe20000001844 */
[----:B------:R-:W3:Y:S04]  /*33f0*/  LDSM.16.M88.4 R60, [R216+0x7000] ;  /* 0x00700000d83c783b */ /* 0x000ee80000000200 */
[----:B------:R-:W3:Y:S01]  /*3400*/  LDSM.16.M88.4 R8, [R216+0x7800] ;  /* 0x00780000d808783b */ /* 0x000ee20000000200 */
[----:B------:R-:W-:-:S04]  /*3410*/  DEPBAR.LE SB0, 0x0 ;  /* 0x000080000000791a */ /* 0x000fc80000000000 */
[C---:B-1----:R-:W-:Y:S08]  /*3420*/  HMMA.16816.F32 R44, R12.reuse, R4, R44 ;  /* 0x000000040c2c723c */ /* 0x042ff0000000182c */
[C---:B------:R-:W-:Y:S08]  /*3430*/  HMMA.16816.F32 R40, R12.reuse, R6, R40 ;  /* 0x000000060c28723c */ /* 0x040ff00000001828 */
[C---:B--2---:R-:W-:Y:S08]  /*3440*/  HMMA.16816.F32 R36, R12.reuse, R20, R36 ;  /* 0x000000140c24723c */ /* 0x044ff00000001824 */
[C---:B------:R-:W-:Y:S08]  /*3450*/  HMMA.16816.F32 R32, R12.reuse, R22, R32 ;  /* 0x000000160c20723c */ /* 0x040ff00000001820 */
[C---:B------:R-:W-:Y:S08]  /*3460*/  HMMA.16816.F32 R28, R12.reuse, R16, R28 ;  /* 0x000000100c1c723c */ /* 0x040ff0000000181c */
[C---:B------:R-:W-:Y:S08]  /*3470*/  HMMA.16816.F32 R24, R12.reuse, R18, R24 ;  /* 0x000000120c18723c */ /* 0x040ff00000001818 */
[C---:B----4-:R-:W-:Y:S08]  /*3480*/  HMMA.16816.F32 R72, R12.reuse, R48, R72 ;  /* 0x000000300c48723c */ /* 0x050ff00000001848 */
[----:B------:R-:W-:Y:S08]  /*3490*/  HMMA.16816.F32 R68, R12, R50, R68 ;  /* 0x000000320c44723c */ /* 0x000ff00000001844 */
[C---:B-----5:R-:W-:Y:S08]  /*34a0*/  HMMA.16816.F32 R44, R56.reuse, R52, R44 ;  /* 0x00000034382c723c */ /* 0x060ff0000000182c */
[C---:B------:R-:W-:Y:S08]  /*34b0*/  HMMA.16816.F32 R40, R56.reuse, R54, R40 ;  /* 0x000000363828723c */ /* 0x040ff00000001828 */
[C---:B------:R-:W-:Y:S08]  /*34c0*/  HMMA.16816.F32 R36, R56.reuse, R64, R36 ;  /* 0x000000403824723c */ /* 0x040ff00000001824 */
[C---:B------:R-:W-:Y:S08]  /*34d0*/  HMMA.16816.F32 R32, R56.reuse, R66, R32 ;  /* 0x000000423820723c */ /* 0x040ff00000001820 */
[C---:B---3--:R-:W-:Y:S08]  /*34e0*/  HMMA.16816.F32 R28, R56.reuse, R60, R28 ;  /* 0x0000003c381c723c */ /* 0x048ff0000000181c */
[C---:B------:R-:W-:Y:S08]  /*34f0*/  HMMA.16816.F32 R24, R56.reuse, R62, R24 ;  /* 0x0000003e3818723c */ /* 0x040ff00000001818 */
[C---:B------:R-:W-:Y:S07]  /*3500*/  HMMA.16816.F32 R72, R56.reuse, R8, R72 ;  /* 0x000000083848723c */ /* 0x040fee0000001848 */
[----:B------:R-:W-:Y:S01]  /*3510*/  SHF.R.S32.HI R9, RZ, 0x1f, R244 ;  /* 0x0000001fff097819 */ /* 0x000fe200000114f4 */
[----:B------:R-:W-:Y:S01]  /*3520*/  HMMA.16816.F32 R68, R56, R10, R68 ;  /* 0x0000000a3844723c */ /* 0x000fe20000001844 */
[----:B------:R-:W-:Y:S06]  /*3530*/  BAR.SYNC.DEFER_BLOCKING 0x0 ;  /* 0x0000000000007b1d */ /* 0x000fec0000010000 */
[----:B------:R-:W-:Y:S05]  /*3540*/  @P0 BRA `(.L_x_1973) ;  /* 0x000004e000000947 */ /* 0x000fea0003800000 */
[----:B------:R-:W-:Y:S01]  /*3550*/  ISETP.NE.AND P1, PT, R232, 0x1, PT ;  /* 0x00000001e800780c */ /* 0x000fe20003f25270 */
[----:B------:R-:W-:Y:S01]  /*3560*/  IMAD.MOV.U32 R233, RZ, RZ, RZ ;  /* 0x000000ffffe97224 */ /* 0x000fe200078e00ff */
[----:B------:R-:W-:-:S04]  /*3570*/  IADD3 R234, R235, UR12, R80 ;  /* 0x0000000cebea7c10 */ /* 0x000fc8000fffe050 */
[----:B------:R-:W-:-:S05]  /*3580*/  IADD3 R234, R234, -0x40, RZ ;  /* 0xffffffc0eaea7810 */ /* 0x000fca0007ffe0ff */
[----:B------:R-:W-:Y:S02]  /*3590*/  IMAD.MOV.U32 R0, RZ, RZ, R234 ;  /* 0x000000ffff007224 */ /* 0x000fe400078e00ea */
[----:B------:R-:W-:-:S05]  /*35a0*/  @P1 IMAD.HI.U32 R4, R234, c[0x0][0x2bc], RZ ;  /* 0x0000af00ea041a27 */ /* 0x000fca00078e00ff */
[----:B------:R-:W-:-:S04]  /*35b0*/  @P1 SHF.R.U32.HI R0, RZ, c[0x0][0x2c0], R4 ;  /* 0x0000b000ff001a19 */ /* 0x000fc80000011604 */
[----:B------:R-:W-:-:S04]  /*35c0*/  @!P2 IADD3 R6, P0, R0, UR16, RZ ;  /* 0x000000100006ac10 */ /* 0x000fc8000ff1e0ff */
[----:B------:R-:W-:Y:S02]  /*35d0*/  @!P2 LEA.HI.X.SX32 R5, R0, UR8, 0x1, P0 ;  /* 0x000000080005ac11 */ /* 0x000fe400080f0eff */
[----:B------:R-:W-:-:S04]  /*35e0*/  @!P2 LEA R4, P0, R6, c[0x0][0x2a0], 0x2 ;  /* 0x0000a8000604aa11 */ /* 0x000fc800078010ff */
[----:B------:R-:W-:-:S05]  /*35f0*/  @!P2 LEA.HI.X R5, R6, c[0x0][0x2a4], R5, 0x2, P0 ;  /* 0x0000a9000605aa11 */ /* 0x000fca00000f1405 */
[----:B------:R-:W2:Y:S01]  /*3600*/  @!P2 LDG.E R233, [R4.64] ;  /* 0x0000001204e9a981 */ /* 0x000ea2000c1e1900 */
[----:B------:R-:W-:Y:S01]  /*3610*/  IMAD.MOV R7, RZ, RZ, -R0 ;  /* 0x000000ffff077224 */ /* 0x000fe200078e0a00 */
[----:B------:R-:W-:Y:S01]  /*3620*/  SEL R12, RZ, 0x10, P3 ;  /* 0x00000010ff0c7807 */ /* 0x000fe20001800000 */
[----:B------:R-:W-:Y:S01]  /*3630*/  IMAD.SHL.U32 R13, R244, 0x2, RZ ;  /* 0x00000002f40d7824 */ /* 0x000fe200078e00ff */
[----:B------:R-:W-:Y:S01]  /*3640*/  SEL R8, RZ, 0x10, P5 ;  /* 0x00000010ff087807 */ /* 0x000fe20002800000 */
[----:B------:R-:W-:Y:S01]  /*3650*/  IMAD R234, R7, c[0x0][0x2b8], R234 ;  /* 0x0000ae0007ea7a24 */ /* 0x000fe200078e02ea */
[----:B------:R-:W-:Y:S01]  /*3660*/  IADD3 R48, -R12, 0x10, RZ ;  /* 0x000000100c307810 */ /* 0x000fe20007ffe1ff */
[----:B------:R-:W-:Y:S01]  /*3670*/  IMAD.SHL.U32 R10, R243, 0x2, RZ ;  /* 0x00000002f30a7824 */ /* 0x000fe200078e00ff */
[----:B------:R-:W-:Y:S01]  /*3680*/  IADD3 R22, -R8, 0x10, RZ ;  /* 0x0000001008167810 */ /* 0x000fe20007ffe1ff */
[----:B------:R-:W-:Y:S01]  /*3690*/  IMAD.WIDE.U32 R6, R234, c[0x0][0x1e0], RZ ;  /* 0x00007800ea067a25 */ /* 0x000fe200078e00ff */
[----:B------:R-:W-:-:S02]  /*36a0*/  SHF.R.S32.HI R11, RZ, 0x1f, R234 ;  /* 0x0000001fff0b7819 */ /* 0x000fc400000114ea */
[----:B------:R-:W-:Y:S02]  /*36b0*/  LOP3.LUT R48, R48, 0xf, RZ, 0xc0, !PT ;  /* 0x0000000f30307812 */ /* 0x000fe400078ec0ff */
[----:B------:R-:W-:Y:S01]  /*36c0*/  SHF.L.U64.HI R14, R244, 0x1, R9 ;  /* 0x00000001f40e7819 */ /* 0x000fe20000010209 */
[----:B------:R-:W-:Y:S01]  /*36d0*/  IMAD R11, R11, c[0x0][0x1e0], RZ ;  /* 0x000078000b0b7a24 */ /* 0x000fe200078e02ff */
[----:B------:R-:W-:Y:S02]  /*36e0*/  LOP3.LUT R22, R22, 0xf, RZ, 0xc0, !PT ;  /* 0x0000000f16167812 */ /* 0x000fe400078ec0ff */
[----:B------:R-:W-:Y:S01]  /*36f0*/  IADD3 R17, -R247, 0x10, RZ ;  /* 0x00000010f7117810 */ /* 0x000fe20007ffe1ff */
[----:B------:R-:W-:-:S03]  /*3700*/  IMAD R11, R234, c[0x0][0x1e4], R11 ;  /* 0x00007900ea0b7a24 */ /* 0x000fc600078e020b */
[----:B------:R-:W-:Y:S01]  /*3710*/  LOP3.LUT R17, R17, 0xf, RZ, 0xc0, !PT ;  /* 0x0000000f11117812 */ /* 0x000fe200078ec0ff */
[----:B------:R-:W-:Y:S01]  /*3720*/  IMAD.IADD R7, R7, 0x1, R11 ;  /* 0x0000000107077824 */ /* 0x000fe200078e020b */
[----:B------:R-:W-:Y:S02]  /*3730*/  SHF.L.U64.HI R11, R243, 0x1, R248 ;  /* 0x00000001f30b7819 */ /* 0x000fe400000102f8 */
[----:B--2---:R-:W-:Y:S01]  /*3740*/  SHF.R.S32.HI R0, RZ, 0x1f, R233 ;  /* 0x0000001fff007819 */ /* 0x004fe200000114e9 */
[----:B------:R-:W-:Y:S01]  /*3750*/  IMAD.WIDE.U32 R4, R233, c[0x0][0x1f0], R6 ;  /* 0x00007c00e9047a25 */ /* 0x000fe200078e0006 */
[----:B------:R-:W-:-:S03]  /*3760*/  SHF.L.U64.HI R7, R242, 0x1, R245 ;  /* 0x00000001f2077819 */ /* 0x000fc600000102f5 */
[----:B------:R-:W-:Y:S01]  /*3770*/  IMAD R0, R0, c[0x0][0x1f0], RZ ;  /* 0x00007c0000007a24 */ /* 0x000fe200078e02ff */
[----:B------:R-:W-:Y:S01]  /*3780*/  IADD3 R15, P0, R4, UR14, RZ ;  /* 0x0000000e040f7c10 */ /* 0x000fe2000ff1e0ff */
[----:B------:R-:W-:Y:S01]  /*3790*/  IMAD.SHL.U32 R6, R242, 0x2, RZ ;  /* 0x00000002f2067824 */ /* 0x000fe200078e00ff */
[----:B------:R-:W-:Y:S01]  /*37a0*/  SHF.L.U64.HI R4, R241, 0x1, R246 ;  /* 0x00000001f1047819 */ /* 0x000fe200000102f6 */
[----:B------:R-:W-:-:S05]  /*37b0*/  IMAD R0, R233, c[0x0][0x1f4], R0 ;  /* 0x00007d00e9007a24 */ /* 0x000fca00078e0200 */
[----:B------:R-:W-:Y:S02]  /*37c0*/  IADD3.X R0, R5, UR7, R0, P0, !PT ;  /* 0x0000000705007c10 */ /* 0x000fe400087fe400 */
[C---:B------:R-:W-:Y:S02]  /*37d0*/  LEA R16, P0, R15.reuse, c[0x0][0x1c8], 0x1 ;  /* 0x000072000f107a11 */ /* 0x040fe400078008ff */
[----:B------:R-:W-:Y:S02]  /*37e0*/  SEL R5, RZ, 0x10, P4 ;  /* 0x00000010ff057807 */ /* 0x000fe40002000000 */
[----:B------:R-:W-:Y:S01]  /*37f0*/  LEA.HI.X R15, R15, c[0x0][0x1cc], R0, 0x1, P0 ;  /* 0x000073000f0f7a11 */ /* 0x000fe200000f0c00 */
[----:B------:R-:W1:Y:S01]  /*3800*/  SHFL.IDX PT, R19, R16, 0x1, 0x181f ;  /* 0x00381f0010137f89 */ /* 0x000e6200000e0000 */
[----:B------:R-:W-:Y:S01]  /*3810*/  IADD3 R20, -R5, 0x10, RZ ;  /* 0x0000001005147810 */ /* 0x000fe20007ffe1ff */
[----:B------:R-:W-:Y:S02]  /*3820*/  IMAD.SHL.U32 R0, R241, 0x2, RZ ;  /* 0x00000002f1007824 */ /* 0x000fe400078e00ff */
[----:B------:R-:W2:Y:S01]  /*3830*/  SHFL.IDX PT, R18, R15, 0x1, 0x181f ;  /* 0x00381f000f127f89 */ /* 0x000ea200000e0000 */
[----:B------:R-:W-:-:S03]  /*3840*/  LOP3.LUT R20, R20, 0xf, RZ, 0xc0, !PT ;  /* 0x0000000f14147812 */ /* 0x000fc600078ec0ff */
[----:B------:R-:W-:Y:S01]  /*3850*/  SHFL.IDX PT, R15, R15, RZ, 0x181f ;  /* 0x00181fff0f0f7589 */ /* 0x000fe200000e0000 */
[----:B-1----:R-:W-:-:S04]  /*3860*/  IADD3 R48, P1, P0, R48, R19, R13 ;  /* 0x0000001330307210 */ /* 0x002fc8000783e00d */
[----:B--2---:R-:W-:Y:S02]  /*3870*/  IADD3.X R49, RZ, R18, R14, P1, P0 ;  /* 0x00000012ff317210 */ /* 0x004fe40000fe040e */
[----:B------:R-:W-:-:S04]  /*3880*/  IADD3 R22, P1, P0, R22, R19, R10 ;  /* 0x0000001316167210 */ /* 0x000fc8000783e00a */
[----:B------:R-:W-:Y:S02]  /*3890*/  IADD3.X R23, RZ, R18, R11, P1, P0 ;  /* 0x00000012ff177210 */ /* 0x000fe40000fe040b */
[----:B------:R-:W-:-:S04]  /*38a0*/  IADD3 R20, P1, P0, R20, R19, R6 ;  /* 0x0000001314147210 */ /* 0x000fc8000783e006 */
[-C--:B------:R-:W-:Y:S02]  /*38b0*/  IADD3.X R21, RZ, R18.reuse, R7, P1, P0 ;  /* 0x00000012ff157210 */ /* 0x080fe40000fe0407 */
[----:B------:R-:W-:Y:S02]  /*38c0*/  IADD3 R50, P1, P0, R17, R19, R0 ;  /* 0x0000001311327210 */ /* 0x000fe4000783e000 */
[----:B------:R-:W1:Y:S02]  /*38d0*/  SHFL.IDX PT, R17, R16, RZ, 0x181f ;  /* 0x00181fff10117589 */ /* 0x000e6400000e0000 */
[----:B------:R-:W-:Y:S02]  /*38e0*/  IADD3.X R51, RZ, R18, R4, P1, P0 ;  /* 0x00000012ff337210 */ /* 0x000fe40000fe0404 */
        /* <DEDUP_REMOVED lines=20> */
.L_x_1973:
[----:B------:R-:W-:Y:S01]  /*3a30*/  LOP3.LUT R0, R86, 0xffffffe0, RZ, 0xc0, !PT ;  /* 0xffffffe056007812 */ /* 0x000fe200078ec0ff */
[----:B------:R-:W-:Y:S01]  /*3a40*/  UIADD3 UR4, UR10, 0x1, -UR11 ;  /* 0x000000010a047890 */ /* 0x000fe2000fffe80b */
[----:B------:R-:W-:Y:S01]  /*3a50*/  LEA.HI R4, R84, R83, RZ, 0x2 ;  /* 0x0000005354047211 */ /* 0x000fe200078f10ff */
[----:B------:R-:W-:Y:S01]  /*3a60*/  ULDC UR26, c[0x0][0x2ac] ;  /* 0x0000ab00001a7ab9 */ /* 0x000fe20000000800 */
[----:B-1----:R-:W-:Y:S01]  /*3a70*/  SHF.R.S32.HI R6, RZ, 0x1f, R85 ;  /* 0x0000001fff067819 */ /* 0x002fe20000011455 */
[C---:B------:R-:W-:Y:S01]  /*3a80*/  IMAD.IADD R0, R83.reuse, 0x1, -R0 ;  /* 0x0000000153007824 */ /* 0x040fe200078e0a00 */
[----:B------:R-:W-:Y:S01]  /*3a90*/  LOP3.LUT R4, R4, 0xfffffffc, RZ, 0xc0, !PT ;  /* 0xfffffffc04047812 */ /* 0x000fe200078ec0ff */
[----:B------:R-:W-:Y:S01]  /*3aa0*/  ULDC UR5, c[0x0][0x324] ;  /* 0x0000c90000057ab9 */ /* 0x000fe20000000800 */
[----:B------:R-:W-:Y:S01]  /*3ab0*/  LEA.HI R6, R6, R85, RZ, 0x3 ;  /* 0x0000005506067211 */ /* 0x000fe200078f18ff */
[----:B------:R-:W0:Y:S01]  /*3ac0*/  LDGDEPBAR ;  /* 0x00000000000079af */ /* 0x000e220000000000 */
[----:B------:R-:W-:Y:S01]  /*3ad0*/  SHF.R.S32.HI R5, RZ, 0x1f, R0 ;  /* 0x0000001fff057819 */ /* 0x000fe20000011400 */
[----:B------:R-:W-:Y:S01]  /*3ae0*/  IMAD.IADD R83, R83, 0x1, -R4 ;  /* 0x0000000153537824 */ /* 0x000fe200078e0a04 */
[----:B------:R-:W-:-:S02]  /*3af0*/  LOP3.LUT R6, R6, 0xffffff8, RZ, 0xc0, !PT ;  /* 0x0ffffff806067812 */ /* 0x000fc400078ec0ff */
[----:B------:R-:W-:Y:S02]  /*3b00*/  LEA.HI R4, R5, R0, RZ, 0x2 ;  /* 0x0000000005047211 */ /* 0x000fe400078f10ff */
[----:B------:R-:W-:Y:S01]  /*3b10*/  LEA.HI R5, R83, R83, RZ, 0x1 ;  /* 0x0000005353057211 */ /* 0x000fe200078f08ff */
[----:B------:R-:W-:Y:S01]  /*3b20*/  IMAD.IADD R85, R85, 0x1, -R6 ;  /* 0x0000000155557824 */ /* 0x000fe200078e0a06 */
[----:B------:R-:W-:Y:S02]  /*3b30*/  PLOP3.LUT P0, PT, PT, PT, UP1, 0x80, 0x0 ;  /* 0x000000000000781c */ /* 0x000fe40003f0f018 */
[C---:B------:R-:W-:Y:S02]  /*3b40*/  LEA.HI.SX32 R6, R4.reuse, UR24, 0x1e ;  /* 0x0000001804067c11 */ /* 0x040fe4000f8ff2ff */
[----:B------:R-:W-:Y:S02]  /*3b50*/  LOP3.LUT R8, R5, 0x1ffffffe, RZ, 0xc0, !PT ;  /* 0x1ffffffe05087812 */ /* 0x000fe400078ec0ff */
[----:B------:R-:W-:Y:S01]  /*3b60*/  LOP3.LUT R237, R4, 0x7ffffffc, RZ, 0xc0, !PT ;  /* 0x7ffffffc04ed7812 */ /* 0x000fe200078ec0ff */
[----:B------:R-:W-:-:S02]  /*3b70*/  IMAD R6, R85, 0x10, R6 ;  /* 0x0000001055067824 */ /* 0x000fc400078e0206 */
[----:B------:R-:W-:Y:S02]  /*3b80*/  IMAD.IADD R83, R83, 0x1, -R8 ;  /* 0x0000000153537824 */ /* 0x000fe400078e0a08 */
[----:B------:R-:W-:Y:S02]  /*3b90*/  IMAD.IADD R237, R0, 0x1, -R237 ;  /* 0x0000000100ed7824 */ /* 0x000fe400078e0aed */
[----:B------:R-:W-:Y:S02]  /*3ba0*/  IMAD R236, R83, 0x8, R6 ;  /* 0x0000000853ec7824 */ /* 0x000fe400078e0206 */
[----:B------:R-:W-:Y:S01]  /*3bb0*/  IMAD.U32 R0, RZ, RZ, UR4 ;  /* 0x00000004ff007e24 */ /* 0x000fe2000f8e00ff */
[----:B------:R-:W-:Y:S01]  /*3bc0*/  ULDC UR4, c[0x0][0x1d0] ;  /* 0x0000740000047ab9 */ /* 0x000fe20000000800 */
[----:B------:R-:W-:Y:S01]  /*3bd0*/  @P0 IMAD.HI.U32 R5, R236, c[0x0][0x2c8], RZ ;  /* 0x0000b200ec050a27 */ /* 0x000fe200078e00ff */
[----:B------:R-:W-:Y:S01]  /*3be0*/  PLOP3.LUT P0, PT, PT, PT, UP1, 0x80, 0x0 ;  /* 0x000000000000781c */ /* 0x000fe20003f0f018 */
[----:B------:R-:W-:-:S02]  /*3bf0*/  UIMAD UR4, UR26, UR4, -UR11 ;  /* 0x000000041a0472a4 */ /* 0x000fc4000f8e0a0b */
[----:B------:R-:W-:Y:S01]  /*3c00*/  IMAD.MOV.U32 R11, RZ, RZ, R236 ;  /* 0x000000ffff0b7224 */ /* 0x000fe200078e00ec */
[----:B------:R-:W-:Y:S01]  /*3c10*/  ULOP3.LUT UR11, URZ, UR5, URZ, 0x33, !UPT ;  /* 0x000000053f0b7292 */ /* 0x000fe2000f8e333f */
[----:B------:R-:W-:Y:S02]  /*3c20*/  IMAD.SHL.U32 R237, R237, 0x2, RZ ;  /* 0x00000002eded7824 */ /* 0x000fe400078e00ff */
[----:B------:R-:W-:-:S06]  /*3c30*/  IMAD.IADD R4, R82, 0x1, R81 ;  /* 0x0000000152047824 */ /* 0x000fcc00078e0251 */
[----:B------:R-:W-:Y:S02]  /*3c40*/  @P0 SHF.R.U32.HI R11, RZ, c[0x0][0x2cc], R5 ;  /* 0x0000b300ff0b0a19 */ /* 0x000fe40000011605 */
[----:B------:R-:W-:Y:S02]  /*3c50*/  PLOP3.LUT P0, PT, PT, PT, UP0, 0x40, 0x0 ;  /* 0x000000000000781c */ /* 0x000fe40003f0e808 */
[----:B------:R-:W-:Y:S01]  /*3c60*/  IADD3 R5, R0, -c[0x0][0x168], -R237 ;  /* 0x80005a0000057a10 */ /* 0x000fe20007ffe8ed */
[----:B------:R-:W1:Y:S01]  /*3c70*/  SHFL.IDX PT, R6, R11, RZ, 0x1c1f ;  /* 0x001c1fff0b067589 */ /* 0x000e6200000e0000 */
[----:B------:R-:W-:Y:S02]  /*3c80*/  IADD3 R0, -R237, UR4, RZ ;  /* 0x00000004ed007c10 */ /* 0x000fe4000fffe1ff */
[C---:B------:R-:W-:Y:S02]  /*3c90*/  IADD3 R7, R5.reuse, c[0x0][0x328], RZ ;  /* 0x0000ca0005077a10 */ /* 0x040fe40007ffe0ff */
[----:B------:R-:W-:-:S03]  /*3ca0*/  IADD3 R5, R5, UR11, RZ ;  /* 0x0000000b05057c10 */ /* 0x000fc6000fffe0ff */
[--C-:B-1----:R-:W-:Y:S02]  /*3cb0*/  IMAD.IADD R15, R7, 0x1, R6.reuse ;  /* 0x00000001070f7824 */ /* 0x102fe400078e0206 */
[----:B------:R-:W-:-:S03]  /*3cc0*/  IMAD.IADD R13, R5, 0x1, R6 ;  /* 0x00000001050d7824 */ /* 0x000fc600078e0206 */
[----:B------:R-:W-:Y:S01]  /*3cd0*/  IMNMX R15, R15, R0, PT ;  /* 0x000000000f0f7217 */ /* 0x000fe20003800200 */
        /* <DEDUP_REMOVED lines=13> */
.L_x_1976:
[----:B------:R-:W-:-:S04]  /*3db0*/  MOV R6, c[0x0][0x32c] ;  /* 0x0000cb0000067a02 */ /* 0x000fc80000000f00 */
[----:B------:R-:W-:-:S13]  /*3dc0*/  ISETP.NE.AND P0, PT, R6, 0x1, PT ;  /* 0x000000010600780c */ /* 0x000fda0003f05270 */
[----:B------:R-:W-:-:S05]  /*3dd0*/  @P0 IMAD.HI.U32 R6, R17, c[0x0][0x330], RZ ;  /* 0x0000cc0011060a27 */ /* 0x000fca00078e00ff */
[----:B------:R-:W-:Y:S02]  /*3de0*/  @P0 SHF.R.U32.HI R17, RZ, c[0x0][0x334], R6 ;  /* 0x0000cd00ff110a19 */ /* 0x000fe40000011606 */
.L_x_1977:
[----:B------:R-:W-:Y:S05]  /*3df0*/  BSYNC B0 ;  /* 0x0000000000007941 */ /* 0x000fea0003800000 */
.L_x_1975:
[----:B------:R-:W-:-:S04]  /*3e00*/  IMAD R8, R17, c[0x0][0x32c], -R80 ;  /* 0x0000cb0011087a24 */ /* 0x000fc800078e0a50 */
[----:B------:R-:W-:-:S05]  /*3e10*/  IMAD.IADD R8, R8, 0x1, -R237 ;  /* 0x0000000108087824 */ /* 0x000fca00078e0aed */
[----:B------:R-:W-:Y:S02]  /*3e20*/  IADD3 R6, R8, c[0x0][0x32c], RZ ;  /* 0x0000cb0008067a10 */ /* 0x000fe40007ffe0ff */
[----:B------:R-:W-:Y:S02]  /*3e30*/  IMNMX R13, R13, R8, !PT ;  /* 0x000000080d0d7217 */ /* 0x000fe40007800200 */
[----:B------:R-:W-:Y:S02]  /*3e40*/  IMNMX R15, R15, R6, PT ;  /* 0x000000060f0f7217 */ /* 0x000fe40003800200 */
.L_x_1974:
[----:B------:R-:W-:Y:S01]  /*3e50*/  ISETP.LT.AND P1, PT, RZ, UR20, PT ;  /* 0x00000014ff007c0c */ /* 0x000fe2000bf21270 */
[----:B------:R-:W1:Y:S03]  /*3e60*/  SHFL.IDX PT, R16, R11, 0x1, 0x1c1f ;  /* 0x003c1f000b107f89 */ /* 0x000e6600000e0000 */
[----:B------:R-:W-:-:S04]  /*3e70*/  ISETP.GT.AND P0, PT, R13, RZ, P1 ;  /* 0x000000ff0d00720c */ /* 0x000fc80000f04270 */
[----:B------:R-:W-:-:S04]  /*3e80*/  ISETP.LT.OR P0, PT, R15, 0x1, P0 ;  /* 0x000000010f00780c */ /* 0x000fc80000701670 */
[----:B------:R-:W-:Y:S02]  /*3e90*/  FSEL R44, R44, -INF , !P0 ;  /* 0xff8000002c2c7808 */ /* 0x000fe40004000000 */
[----:B------:R-:W-:-:S04]  /*3ea0*/  ISETP.GT.AND P0, PT, R13, 0x1, P1 ;  /* 0x000000010d00780c */ /* 0x000fc80000f04270 */
[----:B------:R-:W-:-:S04]  /*3eb0*/  ISETP.LT.OR P0, PT, R15, 0x2, P0 ;  /* 0x000000020f00780c */ /* 0x000fc80000701670 */
[----:B------:R-:W-:Y:S02]  /*3ec0*/  FSEL R8, R45, -INF , !P0 ;  /* 0xff8000002d087808 */ /* 0x000fe40004000000 */
[----:B------:R-:W-:Y:S01]  /*3ed0*/  ISETP.GT.AND P0, PT, R13, 0x8, P1 ;  /* 0x000000080d00780c */ /* 0x000fe20000f04270 */
[----:B-1----:R-:W-:-:S03]  /*3ee0*/  IMAD.IADD R7, R7, 0x1, R16 ;  /* 0x0000000107077824 */ /* 0x002fc600078e0210 */
[----:B------:R-:W-:Y:S02]  /*3ef0*/  ISETP.LT.OR P0, PT, R15, 0x9, P0 ;  /* 0x000000090f00780c */ /* 0x000fe40000701670 */
[----:B------:R-:W-:Y:S01]  /*3f00*/  IMNMX R0, R7, R0, PT ;  /* 0x0000000007007217 */ /* 0x000fe20003800200 */
[----:B------:R-:W-:Y:S01]  /*3f10*/  IMAD.IADD R7, R5, 0x1, R16 ;  /* 0x0000000105077824 */ /* 0x000fe200078e0210 */
[----:B------:R-:W-:Y:S02]  /*3f20*/  FSEL R40, R40, -INF , !P0 ;  /* 0xff80000028287808 */ /* 0x000fe40004000000 */
[----:B------:R-:W-:-:S04]  /*3f30*/  ISETP.GT.AND P0, PT, R13, 0x9, P1 ;  /* 0x000000090d00780c */ /* 0x000fc80000f04270 */
[----:B------:R-:W-:-:S04]  /*3f40*/  ISETP.LT.OR P0, PT, R15, 0xa, P0 ;  /* 0x0000000a0f00780c */ /* 0x000fc80000701670 */
        /* <DEDUP_REMOVED lines=37> */
[----:B------:R-:W-:-:S13]  /*41a0*/  PLOP3.LUT P0, PT, PT, PT, UP0, 0x40, 0x0 ;  /* 0x000000000000781c */ /* 0x000fda0003f0e808 */
        /* <DEDUP_REMOVED lines=13> */
.L_x_1980:
[----:B------:R-:W-:-:S04]  /*4280*/  MOV R5, c[0x0][0x32c] ;  /* 0x0000cb0000057a02 */ /* 0x000fc80000000f00 */
[----:B------:R-:W-:-:S13]  /*4290*/  ISETP.NE.AND P0, PT, R5, 0x1, PT ;  /* 0x000000010500780c */ /* 0x000fda0003f05270 */
[----:B------:R-:W-:-:S05]  /*42a0*/  @P0 IMAD.HI.U32 R5, R11, c[0x0][0x330], RZ ;  /* 0x0000cc000b050a27 */ /* 0x000fca00078e00ff */
[----:B------:R-:W-:Y:S02]  /*42b0*/  @P0 SHF.R.U32.HI R11, RZ, c[0x0][0x334], R5 ;  /* 0x0000cd00ff0b0a19 */ /* 0x000fe40000011605 */
.L_x_1981:
[----:B------:R-:W-:Y:S05]  /*42c0*/  BSYNC B0 ;  /* 0x0000000000007941 */ /* 0x000fea0003800000 */
.L_x_1979:
[----:B------:R-:W-:-:S04]  /*42d0*/  IMAD R16, R11, c[0x0][0x32c], -R80 ;  /* 0x0000cb000b107a24 */ /* 0x000fc800078e0a50 */
[----:B------:R-:W-:-:S05]  /*42e0*/  IMAD.IADD R16, R16, 0x1, -R237 ;  /* 0x0000000110107824 */ /* 0x000fca00078e0aed */
[----:B------:R-:W-:Y:S02]  /*42f0*/  IADD3 R5, R16, c[0x0][0x32c], RZ ;  /* 0x0000cb0010057a10 */ /* 0x000fe40007ffe0ff */
[----:B------:R-:W-:Y:S02]  /*4300*/  IMNMX R7, R7, R16, !PT ;  /* 0x0000001007077217 */ /* 0x000fe40007800200 */
[----:B------:R-:W-:Y:S02]  /*4310*/  IMNMX R0, R0, R5, PT ;  /* 0x0000000500007217 */ /* 0x000fe40003800200 */
.L_x_1978:
[----:B------:R-:W-:Y:S01]  /*4320*/  ISETP.GT.AND P0, PT, R7, 0x8, P1 ;  /* 0x000000080700780c */ /* 0x000fe20000f04270 */
[----:B------:R-:W-:Y:S01]  /*4330*/  IMAD.SHL.U32 R227, R4, 0x2, RZ ;  /* 0x0000000204e37824 */ /* 0x000fe200078e00ff */
[----:B------:R-:W-:Y:S01]  /*4340*/  FMNMX.FTZ R11, R44, R8, !PT ;  /* 0x000000082c0b7209 */ /* 0x000fe20007810000 */
[----:B------:R-:W-:Y:S01]  /*4350*/  @UP1 USHF.L.U32 UR25, UR25, 0x7, URZ ;  /* 0x0000000719191899 */ /* 0x000fe2000800063f */
[----:B------:R-:W-:Y:S01]  /*4360*/  ISETP.LT.OR P0, PT, R0, 0x9, P0 ;  /* 0x000000090000780c */ /* 0x000fe20000701670 */
[--C-:B------:R-:W-:Y:S01]  /*4370*/  IMAD R222, R2, 0x2, R227.reuse ;  /* 0x0000000202de7824 */ /* 0x100fe200078e02e3 */
[----:B------:R-:W-:Y:S01]  /*4380*/  FMNMX.FTZ R11, R40, R11, !PT ;  /* 0x0000000b280b7209 */ /* 0x000fe20007810000 */
[C---:B------:R-:W-:Y:S01]  /*4390*/  IMAD R221, R3.reuse, 0x2, R227 ;  /* 0x0000000203dd7824 */ /* 0x040fe200078e02e3 */
[----:B------:R-:W-:Y:S01]  /*43a0*/  FSEL R5, R42, -INF , !P0 ;  /* 0xff8000002a057808 */ /* 0x000fe20004000000 */
[----:B------:R-:W-:Y:S01]  /*43b0*/  IMAD R220, R3, 0x2, R222 ;  /* 0x0000000203dc7824 */ /* 0x000fe200078e02de */
[----:B------:R-:W-:Y:S01]  /*43c0*/  ISETP.GT.AND P0, PT, R7, 0x9, P1 ;  /* 0x000000090700780c */ /* 0x000fe20000f04270 */
[----:B------:R-:W-:Y:S01]  /*43d0*/  LDSM.16.MT88.4 R140, [R222+0x100] ;  /* 0x00010000de8c783b */ /* 0x000fe20000004200 */
[----:B------:R-:W-:Y:S01]  /*43e0*/  FMNMX.FTZ R11, R14, R11, !PT ;  /* 0x0000000b0e0b7209 */ /* 0x000fe20007810000 */
[----:B------:R-:W-:Y:S01]  /*43f0*/  ULDC.64 UR4, c[0x0][0x2c8] ;  /* 0x0000b20000047ab9 */ /* 0x000fe20000000a00 */
[----:B------:R-:W-:Y:S01]  /*4400*/  ISETP.LT.OR P0, PT, R0, 0xa, P0 ;  /* 0x0000000a0000780c */ /* 0x000fe20000701670 */
[----:B------:R-:W-:Y:S01]  /*4410*/  LDSM.16.MT88.4 R132, [R227+0x100] ;  /* 0x00010000e384783b */ /* 0x000fe20000004200 */
[----:B------:R-:W-:Y:S01]  /*4420*/  FMNMX.FTZ R11, R12, R11, !PT ;  /* 0x0000000b0c0b7209 */ /* 0x000fe20007810000 */
[----:B------:R-:W-:Y:S01]  /*4430*/  UIMAD.WIDE.U32 UR26, UR25, UR4, URZ ;  /* 0x00000004191a72a5 */ /* 0x000fe2000f8e003f */
[----:B------:R-:W-:Y:S01]  /*4440*/  FSEL R43, R43, -INF , !P0 ;  /* 0xff8000002b2b7808 */ /* 0x000fe20004000000 */
[----:B------:R-:W-:Y:S01]  /*4450*/  LDSM.16.MT88.4 R148, [R221+0x100] ;  /* 0x00010000dd94783b */ /* 0x000fe20000004200 */
[C---:B------:R-:W-:Y:S01]  /*4460*/  ISETP.GT.AND P0, PT, R7.reuse, 0x10, P1 ;  /* 0x000000100700780c */ /* 0x040fe20000f04270 */
[----:B------:R-:W-:Y:S01]  /*4470*/  UIADD3 UR20, UR20, -0x2, URZ ;  /* 0xfffffffe14147890 */ /* 0x000fe2000fffe03f */
[----:B------:R-:W-:Y:S01]  /*4480*/  FMNMX.FTZ R11, R6, R11, !PT ;  /* 0x0000000b060b7209 */ /* 0x000fe20007810000 */
[----:B------:R-:W-:Y:S01]  /*4490*/  LDSM.16.MT88.4 R156, [R220+0x100] ;  /* 0x00010000dc9c783b */ /* 0x000fe20000004200 */
[----:B------:R-:W-:Y:S01]  /*44a0*/  ISETP.LT.OR P0, PT, R0, 0x11, P0 ;  /* 0x000000110000780c */ /* 0x000fe20000701670 */
[----:B------:R-:W-:Y:S01]  /*44b0*/  @UP1 UMOV UR25, UR27 ;  /* 0x0000001b00191c82 */ /* 0x000fe20008000000 */
[----:B------:R-:W-:Y:S01]  /*44c0*/  FMNMX.FTZ R11, R32, R11, !PT ;  /* 0x0000000b200b7209 */ /* 0x000fe20007810000 */
[----:B------:R-:W-:Y:S01]  /*44d0*/  LDSM.16.MT88.4 R48, [R222+0x2100] ;  /* 0x00210000de30783b */ /* 0x000fe20000004200 */
[----:B------:R-:W-:Y:S01]  /*44e0*/  FSEL R19, R38, -INF , !P0 ;  /* 0xff80000026137808 */ /* 0x000fe20004000000 */
[----:B------:R-:W-:Y:S01]  /*44f0*/  @UP1 USHF.R.U32.HI UR24, URZ, UR5, UR25 ;  /* 0x000000053f181299 */ /* 0x000fe20008011619 */
[----:B------:R-:W-:Y:S01]  /*4500*/  ISETP.GT.AND P0, PT, R7, 0x11, P1 ;  /* 0x000000110700780c */ /* 0x000fe20000f04270 */
[----:B------:R-:W-:Y:S01]  /*4510*/  LDSM.16.MT88.4 R56, [R221+0x2100] ;  /* 0x00210000dd38783b */ /* 0x000fe20000004200 */
[----:B------:R-:W-:Y:S01]  /*4520*/  FMNMX.FTZ R11, R10, R11, !PT ;  /* 0x0000000b0a0b7209 */ /* 0x000fe20007810000 */
[----:B------:R-:W-:Y:S01]  /*4530*/  UIADD3 UR4, UR21, UR24, URZ ;  /* 0x0000001815047290 */ /* 0x000fe2000fffe03f */
[----:B------:R-:W-:Y:S01]  /*4540*/  ISETP.LT.OR P0, PT, R0, 0x12, P0 ;  /* 0x000000120000780c */ /* 0x000fe20000701670 */
[----:B------:R-:W-:Y:S01]  /*4550*/  LDSM.16.MT88.4 R64, [R220+0x2100] ;  /* 0x00210000dc40783b */ /* 0x000fe20000004200 */
[----:B------:R-:W-:Y:S01]  /*4560*/  FMNMX.FTZ R11, R180, R11, !PT ;  /* 0x0000000bb40b7209 */ /* 0x000fe20007810000 */
[----:B------:R-:W-:Y:S01]  /*4570*/  ULDC UR21, c[0x0][0x328] ;  /* 0x0000ca0000157ab9 */ /* 0x000fe20000000800 */
[----:B------:R-:W-:Y:S01]  /*4580*/  FSEL R15, R39, -INF , !P0 ;  /* 0xff800000270f7808 */ /* 0x000fe20004000000 */
[----:B------:R-:W-:Y:S01]  /*4590*/  LDSM.16.MT88.4 R80, [R222+0x4100] ;  /* 0x00410000de50783b */ /* 0x000fe20000004200 */
[----:B------:R-:W-:Y:S01]  /*45a0*/  ISETP.GT.AND P0, PT, R7, 0x18, P1 ;  /* 0x000000180700780c */ /* 0x000fe20000f04270 */
[----:B------:R-:W-:Y:S01]  /*45b0*/  UIADD3 UR21, UR4, UR21, URZ ;  /* 0x0000001504157290 */ /* 0x000fe2000fffe03f */
[----:B------:R-:W-:Y:S01]  /*45c0*/  FMNMX.FTZ R11, R190, R11, !PT ;  /* 0x0000000bbe0b7209 */ /* 0x000fe20007810000 */
[----:B------:R-:W-:Y:S01]  /*45d0*/  LDSM.16.MT88.4 R88, [R221+0x4100] ;  /* 0x00410000dd58783b */ /* 0x000fe20000004200 */
[----:B------:R-:W-:-:S02]  /*45e0*/  ISETP.LT.OR P0, PT, R0, 0x19, P0 ;  /* 0x000000190000780c */ /* 0x000fc40000701670 */
[----:B------:R-:W-:Y:S01]  /*45f0*/  FMNMX.FTZ R11, R182, R11, !PT ;  /* 0x0000000bb60b7209 */ /* 0x000fe20007810000 */
[----:B------:R-:W-:Y:S01]  /*4600*/  LDSM.16.MT88.4 R96, [R220+0x4100] ;  /* 0x00410000dc60783b */ /* 0x000fe20000004200 */
[----:B------:R-:W-:Y:S02]  /*4610*/  FSEL R13, R34, -INF , !P0 ;  /* 0xff800000220d7808 */ /* 0x000fe40004000000 */
[----:B------:R-:W-:Y:S01]  /*4620*/  ISETP.GT.AND P0, PT, R7, 0x19, P1 ;  /* 0x000000190700780c */ /* 0x000fe20000f04270 */
[----:B------:R-:W-:Y:S01]  /*4630*/  LDSM.16.MT88.4 R104, [R227+0x6100] ;  /* 0x00610000e368783b */ /* 0x000fe20000004200 */
[----:B------:R-:W-:Y:S02]  /*4640*/  FMNMX.FTZ R11, R188, R11, !PT ;  /* 0x0000000bbc0b7209 */ /* 0x000fe40007810000 */
[----:B------:R-:W-:Y:S01]  /*4650*/  ISETP.LT.OR P0, PT, R0, 0x1a, P0 ;  /* 0x0000001a0000780c */ /* 0x000fe20000701670 */
[----:B------:R-:W-:Y:S01]  /*4660*/  LDSM.16.MT88.4 R112, [R222+0x6100] ;  /* 0x00610000de70783b */ /* 0x000fe20000004200 */
[----:B------:R-:W-:-:S02]  /*4670*/  FMNMX.FTZ R11, R194, R11, !PT ;  /* 0x0000000bc20b7209 */ /* 0x000fc40007810000 */
[----:B------:R-:W-:Y:S01]  /*4680*/  FSEL R17, R35, -INF , !P0 ;  /* 0xff80000023117808 */ /* 0x000fe20004000000 */
[----:B------:R-:W-:Y:S01]  /*4690*/  LDSM.16.MT88.4 R120, [R221+0x6100] ;  /* 0x00610000dd78783b */ /* 0x000fe20000004200 */
[----:B------:R-:W-:Y:S02]  /*46a0*/  ISETP.GT.AND P0, PT, R7, 0x20, P1 ;  /* 0x000000200700780c */ /* 0x000fe40000f04270 */
[----:B------:R-:W-:Y:S02]  /*46b0*/  FMNMX.FTZ R11, R192, R11, !PT ;  /* 0x0000000bc00b7209 */ /* 0x000fe40007810000 */
[----:B------:R-:W-:Y:S02]  /*46c0*/  ISETP.LT.OR P0, PT, R0, 0x21, P0 ;  /* 0x000000210000780c */ /* 0x000fe40000701670 */
[----:B------:R-:W-:Y:S02]  /*46d0*/  FMNMX.FTZ R11, R166, R11, !PT ;  /* 0x0000000ba60b7209 */ /* 0x000fe40007810000 */
[----:B------:R-:W-:-:S02]  /*46e0*/  FSEL R187, R30, -INF , !P0 ;  /* 0xff8000001ebb7808 */ /* 0x000fc40004000000 */
[----:B------:R-:W-:Y:S02]  /*46f0*/  ISETP.GT.AND P0, PT, R7, 0x21, P1 ;  /* 0x000000210700780c */ /* 0x000fe40000f04270 */
[----:B------:R-:W-:Y:S02]  /*4700*/  FMNMX.FTZ R11, R164, R11, !PT ;  /* 0x0000000ba40b7209 */ /* 0x000fe40007810000 */
[----:B------:R-:W-:-:S03]  /*4710*/  ISETP.LT.OR P0, PT, R0, 0x22, P0 ;  /* 0x000000220000780c */ /* 0x000fc60000701670 */
[----:B------:R-:W1:Y:S01]  /*4720*/  SHFL.BFLY PT, R16, R11, 0x2, 0x1f ;  /* 0x0c401f000b107f89 */ /* 0x000e6200000e0000 */
[----:B------:R-:W-:Y:S02]  /*4730*/  FSEL R195, R31, -INF , !P0 ;  /* 0xff8000001fc37808 */ /* 0x000fe40004000000 */
[----:B------:R-:W-:Y:S01]  /*4740*/  ISETP.GT.AND P0, PT, R7, 0x28, P1 ;  /* 0x000000280700780c */ /* 0x000fe20000f04270 */
[----:B------:R-:W-:Y:S03]  /*4750*/  LDSM.16.MT88.4 R28, [R221+0x900] ;  /* 0x00090000dd1c783b */ /* 0x000fe60000004200 */
[----:B------:R-:W-:-:S04]  /*4760*/  ISETP.LT.OR P0, PT, R0, 0x29, P0 ;  /* 0x000000290000780c */ /* 0x000fc80000701670 */
[----:B------:R-:W-:Y:S02]  /*4770*/  FSEL R193, R26, -INF , !P0 ;  /* 0xff8000001ac17808 */ /* 0x000fe40004000000 */
[----:B------:R-:W-:-:S04]  /*4780*/  ISETP.GT.AND P0, PT, R7, 0x29, P1 ;  /* 0x000000290700780c */ /* 0x000fc80000f04270 */
[----:B------:R-:W-:-:S04]  /*4790*/  ISETP.LT.OR P0, PT, R0, 0x2a, P0 ;  /* 0x0000002a0000780c */ /* 0x000fc80000701670 */
[----:B------:R-:W-:Y:S02]  /*47a0*/  FSEL R191, R27, -INF , !P0 ;  /* 0xff8000001bbf7808 */ /* 0x000fe40004000000 */
[----:B------:R-:W-:Y:S01]  /*47b0*/  ISETP.GT.AND P0, PT, R7, 0x30, P1 ;  /* 0x000000300700780c */ /* 0x000fe20000f04270 */
[----:B------:R-:W-:Y:S01]  /*47c0*/  LDSM.16.MT88.4 R24, [R227+0x2900] ;  /* 0x00290000e318783b */ /* 0x000fe20000004200 */
[----:B-1----:R-:W-:Y:S02]  /*47d0*/  FMNMX.FTZ R20, R11, R16, !PT ;  /* 0x000000100b147209 */ /* 0x002fe40007810000 */
[----:B------:R-:W-:-:S04]  /*47e0*/  ISETP.LT.OR P0, PT, R0, 0x31, P0 ;  /* 0x000000310000780c */ /* 0x000fc80000701670 */
[----:B------:R-:W-:Y:S02]  /*47f0*/  FSEL R165, R74, -INF , !P0 ;  /* 0xff8000004aa57808 */ /* 0x000fe40004000000 */
[----:B------:R-:W-:-:S04]  /*4800*/  ISETP.GT.AND P0, PT, R7, 0x31, P1 ;  /* 0x000000310700780c */ /* 0x000fc80000f04270 */
[----:B------:R-:W-:-:S04]  /*4810*/  ISETP.LT.OR P0, PT, R0, 0x32, P0 ;  /* 0x000000320000780c */ /* 0x000fc80000701670 */
[----:B------:R-:W-:Y:S02]  /*4820*/  FSEL R189, R75, -INF , !P0 ;  /* 0xff8000004bbd7808 */ /* 0x000fe40004000000 */
[----:B------:R-:W-:Y:S01]  /*4830*/  ISETP.GT.AND P0, PT, R7, 0x1, P1 ;  /* 0x000000010700780c */ /* 0x000fe20000f04270 */
[----:B------:R-:W-:Y:S03]  /*4840*/  LDSM.16.MT88.4 R72, [R227+0x4100] ;  /* 0x00410000e348783b */ /* 0x000fe60000004200 */
[----:B------:R-:W-:-:S04]  /*4850*/  ISETP.LT.OR P0, PT, R0, 0x2, P0 ;  /* 0x000000020000780c */ /* 0x000fc80000701670 */
[----:B------:R-:W-:Y:S02]  /*4860*/  FSEL R47, R47, -INF , !P0 ;  /* 0xff8000002f2f7808 */ /* 0x000fe40004000000 */
[----:B------:R-:W-:-:S04]  /*4870*/  ISETP.GT.AND P0, PT, R7, RZ, P1 ;  /* 0x000000ff0700720c */ /* 0x000fc80000f04270 */
[----:B------:R-:W-:-:S04]  /*4880*/  ISETP.LT.OR P0, PT, R0, 0x1, P0 ;  /* 0x000000010000780c */ /* 0x000fc80000701670 */
[----:B------:R-:W-:Y:S02]  /*4890*/  FSEL R46, R46, -INF , !P0 ;  /* 0xff8000002e2e7808 */ /* 0x000fe40004000000 */
[----:B------:R-:W-:Y:S02]  /*48a0*/  ISETP.GT.AND P0, PT, R7, 0x38, P1 ;  /* 0x000000380700780c */ /* 0x000fe40000f04270 */
[----:B------:R-:W-:Y:S02]  /*48b0*/  FMNMX.FTZ R18, R46, R47, !PT ;  /* 0x0000002f2e127209 */ /* 0x000fe40007810000 */
[----:B------:R-:W-:Y:S02]  /*48c0*/  ISETP.LT.OR P0, PT, R0, 0x39, P0 ;  /* 0x000000390000780c */ /* 0x000fe40000701670 */
[----:B------:R-:W-:Y:S02]  /*48d0*/  FMNMX.FTZ R18, R5, R18, !PT ;  /* 0x0000001205127209 */ /* 0x000fe40007810000 */
[----:B------:R-:W-:-:S02]  /*48e0*/  FSEL R185, R70, -INF , !P0 ;  /* 0xff80000046b97808 */ /* 0x000fc40004000000 */
[----:B------:R-:W-:Y:S02]  /*48f0*/  FMNMX.FTZ R18, R43, R18, !PT ;  /* 0x000000122b127209 */ /* 0x000fe40007810000 */
[----:B------:R-:W-:Y:S02]  /*4900*/  ISETP.GT.AND P0, PT, R7, 0x39, P1 ;  /* 0x000000390700780c */ /* 0x000fe40000f04270 */
[----:B------:R-:W-:Y:S02]  /*4910*/  FMNMX.FTZ R18, R19, R18, !PT ;  /* 0x0000001213127209 */ /* 0x000fe40007810000 */
[----:B------:R-:W-:Y:S02]  /*4920*/  ISETP.LT.OR P0, PT, R0, 0x3a, P0 ;  /* 0x0000003a0000780c */ /* 0x000fe40000701670 */
[----:B------:R-:W-:Y:S02]  /*4930*/  FMNMX.FTZ R18, R15, R18, !PT ;  /* 0x000000120f127209 */ /* 0x000fe40007810000 */
[----:B------:R-:W-:-:S02]  /*4940*/  FSEL R184, R71, -INF , !P0 ;  /* 0xff80000047b87808 */ /* 0x000fc40004000000 */
[----:B------:R-:W-:-:S04]  /*4950*/  FMNMX.FTZ R18, R13, R18, !PT ;  /* 0x000000120d127209 */ /* 0x000fc80007810000 */
        /* <DEDUP_REMOVED lines=8> */
[----:B------:R-:W-:Y:S02]  /*49e0*/  FMNMX.FTZ R18, R184, R7, !PT ;  /* 0x00000007b8127209 */ /* 0x000fe40007810000 */
[----:B------:R-:W1:Y:S04]  /*49f0*/  SHFL.BFLY PT, R7, R20, 0x1, 0x1f ;  /* 0x0c201f0014077f89 */ /* 0x000e6800000e0000 */
[----:B------:R-:W2:Y:S01]  /*4a00*/  SHFL.BFLY PT, R21, R18, 0x2, 0x1f ;  /* 0x0c401f0012157f89 */ /* 0x000ea200000e0000 */
[----:B-1----:R-:W-:Y:S02]  /*4a10*/  FMNMX.FTZ R0, R20, R7, !PT ;  /* 0x0000000714007209 */ /* 0x002fe40007810000 */
[----:B--2---:R-:W-:-:S03]  /*4a20*/  FMNMX.FTZ R16, R18, R21, !PT ;  /* 0x0000001512107209 */ /* 0x004fc60007810000 */
[C---:B------:R-:W-:Y:S01]  /*4a30*/  FMUL.FTZ R167, R0.reuse, c[0x0][0x2d0] ;  /* 0x0000b40000a77a20 */ /* 0x040fe20000410000 */
[----:B------:R-:W-:Y:S01]  /*4a40*/  FSETP.NEU.FTZ.AND P0, PT, R0, -INF , PT ;  /* 0xff8000000000780b */ /* 0x000fe20003f1d000 */
[----:B------:R-:W-:Y:S03]  /*4a50*/  LDSM.16.MT88.4 R20, [R220+0x900] ;  /* 0x00090000dc14783b */ /* 0x000fe60000004200 */
[----:B------:R-:W-:Y:S01]  /*4a60*/  FSEL R167, R167, RZ, P0 ;  /* 0x000000ffa7a77208 */ /* 0x000fe20000000000 */
[----:B------:R-:W1:Y:S04]  /*4a70*/  SHFL.BFLY PT, R7, R16, 0x1, 0x1f ;  /* 0x0c201f0010077f89 */ /* 0x000e6800000e0000 */
[----:B------:R-:W-:-:S02]  /*4a80*/  FFMA.FTZ R178, R8, c[0x0][0x2d0], -R167 ;  /* 0x0000b40008b27a23 */ /* 0x000fc400000108a7 */
[--C-:B------:R-:W-:Y:S02]  /*4a90*/  FFMA.FTZ R179, R44, c[0x0][0x2d0], -R167.reuse ;  /* 0x0000b4002cb37a23 */ /* 0x100fe400000108a7 */
        /* <DEDUP_REMOVED lines=8> */
[----:B------:R-:W-:Y:S01]  /*4b20*/  LDSM.16.MT88.4 R32, [R227+0x900] ;  /* 0x00090000e320783b */ /* 0x000fe20000004200 */
[--C-:B------:R-:W-:Y:S02]  /*4b30*/  FFMA.FTZ R181, R190, c[0x0][0x2d0], -R167.reuse ;  /* 0x0000b400beb57a23 */ /* 0x100fe400000108a7 */
[--C-:B------:R-:W-:Y:S01]  /*4b40*/  FFMA.FTZ R183, R188, c[0x0][0x2d0], -R167.reuse ;  /* 0x0000b400bcb77a23 */ /* 0x100fe200000108a7 */
[----:B-1----:R-:W-:Y:S01]  /*4b50*/  FMNMX.FTZ R8, R7, R16, !PT ;  /* 0x0000001007087209 */ /* 0x002fe20007810000 */
[----:B------:R-:W-:Y:S02]  /*4b60*/  FFMA.FTZ R180, R180, c[0x0][0x2d0], -R167 ;  /* 0x0000b400b4b47a23 */ /* 0x000fe400000108a7 */
[----:B------:R-:W-:Y:S01]  /*4b70*/  MUFU.EX2 R176, R176 ;  /* 0x000000b000b07308 */ /* 0x000fe20000000800 */
[C---:B------:R-:W-:Y:S01]  /*4b80*/  FSETP.NEU.FTZ.AND P0, PT, R8.reuse, -INF , PT ;  /* 0xff8000000800780b */ /* 0x040fe20003f1d000 */
[----:B------:R-:W-:-:S02]  /*4b90*/  FMUL.FTZ R186, R8, c[0x0][0x2d0] ;  /* 0x0000b40008ba7a20 */ /* 0x000fc40000410000 */
[--C-:B------:R-:W-:Y:S02]  /*4ba0*/  FFMA.FTZ R182, R182, c[0x0][0x2d0], -R167.reuse ;  /* 0x0000b400b6b67a23 */ /* 0x100fe400000108a7 */
[----:B------:R-:W-:Y:S01]  /*4bb0*/  FFMA.FTZ R192, R192, c[0x0][0x2d0], -R167 ;  /* 0x0000b400c0c07a23 */ /* 0x000fe200000108a7 */
[----:B------:R-:W-:Y:S01]  /*4bc0*/  FSEL R186, R186, RZ, P0 ;  /* 0x000000ffbaba7208 */ /* 0x000fe20000000000 */
[----:B------:R-:W1:Y:S01]  /*4bd0*/  MUFU.EX2 R173, R173 ;  /* 0x000000ad00ad7308 */ /* 0x000e620000000800 */
[----:B--2---:R-:W-:Y:S01]  /*4be0*/  F2FP.PACK_AB R128, R178, R179 ;  /* 0x000000b3b280723e */ /* 0x004fe200000000ff */
[----:B------:R-:W-:Y:S01]  /*4bf0*/  FADD.FTZ R179, R179, R178 ;  /* 0x000000b2b3b37221 */ /* 0x000fe20000010000 */
[----:B------:R-:W-:Y:S01]  /*4c00*/  PLOP3.LUT P0, PT, PT, PT, UP0, 0x40, 0x0 ;  /* 0x000000000000781c */ /* 0x000fe20003f0e808 */
[--C-:B------:R-:W-:Y:S02]  /*4c10*/  FFMA.FTZ R172, R46, c[0x0][0x2d0], -R186.reuse ;  /* 0x0000b4002eac7a23 */ /* 0x100fe400000108ba */
[----:B------:R-:W-:-:S02]  /*4c20*/  FFMA.FTZ R175, R47, c[0x0][0x2d0], -R186 ;  /* 0x0000b4002faf7a23 */ /* 0x000fc400000108ba */
[--C-:B------:R-:W-:Y:S01]  /*4c30*/  FFMA.FTZ R177, R5, c[0x0][0x2d0], -R186.reuse ;  /* 0x0000b40005b17a23 */ /* 0x100fe200000108ba */
[----:B------:R-:W-:Y:S01]  /*4c40*/  MUFU.EX2 R174, R174 ;  /* 0x000000ae00ae7308 */ /* 0x000fe20000000800 */
[--C-:B------:R-:W-:Y:S01]  /*4c50*/  FFMA.FTZ R168, R43, c[0x0][0x2d0], -R186.reuse ;  /* 0x0000b4002ba87a23 */ /* 0x100fe200000108ba */
[----:B------:R-:W-:Y:S01]  /*4c60*/  LDSM.16.MT88.4 R4, [R220+0x6100] ;  /* 0x00610000dc04783b */ /* 0x000fe20000004200 */
[--C-:B------:R-:W-:Y:S02]  /*4c70*/  FFMA.FTZ R10, R15, c[0x0][0x2d0], -R186.reuse ;  /* 0x0000b4000f0a7a23 */ /* 0x100fe400000108ba */
[--C-:B------:R-:W-:Y:S01]  /*4c80*/  FFMA.FTZ R3, R13, c[0x0][0x2d0], -R186.reuse ;  /* 0x0000b4000d037a23 */ /* 0x100fe200000108ba */
[----:B------:R-:W2:Y:S01]  /*4c90*/  LDSM.16.MT88.4 R40, [R227+0x2100] ;  /* 0x00210000e328783b */ /* 0x000ea20000004200 */
[----:B-1----:R-:W-:Y:S01]  /*4ca0*/  F2FP.PACK_AB R130, R173, R176 ;  /* 0x000000b0ad82723e */ /* 0x002fe200000000ff */
[----:B------:R-:W-:Y:S01]  /*4cb0*/  MUFU.EX2 R172, R172 ;  /* 0x000000ac00ac7308 */ /* 0x000fe20000000800 */
[--C-:B------:R-:W-:Y:S01]  /*4cc0*/  FFMA.FTZ R169, R19, c[0x0][0x2d0], -R186.reuse ;  /* 0x0000b40013a97a23 */ /* 0x100fe200000108ba */
[----:B------:R-:W1:Y:S01]  /*4cd0*/  LDSM.16.MT88.4 R12, [R222+0x900] ;  /* 0x00090000de0c783b */ /* 0x000e620000004200 */
[----:B------:R-:W-:-:S02]  /*4ce0*/  FFMA.FTZ R2, R17, c[0x0][0x2d0], -R186 ;  /* 0x0000b40011027a23 */ /* 0x000fc400000108ba */
[--C-:B------:R-:W-:Y:S01]  /*4cf0*/  FFMA.FTZ R187, R187, c[0x0][0x2d0], -R186.reuse ;  /* 0x0000b400bbbb7a23 */ /* 0x100fe200000108ba */
[----:B------:R-:W3:Y:S01]  /*4d00*/  LDSM.16.MT88.4 R16, [R222+0x2900] ;  /* 0x00290000de10783b */ /* 0x000ee20000004200 */
[--C-:B------:R-:W-:Y:S01]  /*4d10*/  FFMA.FTZ R188, R195, c[0x0][0x2d0], -R186.reuse ;  /* 0x0000b400c3bc7a23 */ /* 0x100fe200000108ba */
[----:B------:R-:W4:Y:S01]  /*4d20*/  MUFU.EX2 R175, R175 ;  /* 0x000000af00af7308 */ /* 0x000f220000000800 */
[--C-:B------:R-:W-:Y:S02]  /*4d30*/  FFMA.FTZ R190, R193, c[0x0][0x2d0], -R186.reuse ;  /* 0x0000b400c1be7a23 */ /* 0x100fe400000108ba */
[----:B------:R-:W-:Y:S02]  /*4d40*/  FFMA.FTZ R191, R191, c[0x0][0x2d0], -R186 ;  /* 0x0000b400bfbf7a23 */ /* 0x000fe400000108ba */
[--C-:B------:R-:W-:Y:S02]  /*4d50*/  FFMA.FTZ R193, R194, c[0x0][0x2d0], -R167.reuse ;  /* 0x0000b400c2c17a23 */ /* 0x100fe400000108a7 */
[--C-:B------:R-:W-:Y:S01]  /*4d60*/  FFMA.FTZ R194, R166, c[0x0][0x2d0], -R167.reuse ;  /* 0x0000b400a6c27a23 */ /* 0x100fe200000108a7 */
[----:B------:R-:W-:Y:S01]  /*4d70*/  MUFU.EX2 R177, R177 ;  /* 0x000000b100b17308 */ /* 0x000fe20000000800 */
[----:B------:R-:W-:-:S02]  /*4d80*/  FFMA.FTZ R195, R164, c[0x0][0x2d0], -R167 ;  /* 0x0000b400a4c37a23 */ /* 0x000fc400000108a7 */
[--C-:B------:R-:W-:Y:S02]  /*4d90*/  FFMA.FTZ R196, R165, c[0x0][0x2d0], -R186.reuse ;  /* 0x0000b400a5c47a23 */ /* 0x100fe400000108ba */
[--C-:B------:R-:W-:Y:S01]  /*4da0*/  FFMA.FTZ R189, R189, c[0x0][0x2d0], -R186.reuse ;  /* 0x0000b400bdbd7a23 */ /* 0x100fe200000108ba */
[----:B------:R-:W-:Y:S01]  /*4db0*/  LDSM.16.MT88.4 R164, [R227+0x1900] ;  /* 0x00190000e3a4783b */ /* 0x000fe20000004200 */
[--C-:B------:R-:W-:Y:S01]  /*4dc0*/  FFMA.FTZ R185, R185, c[0x0][0x2d0], -R186.reuse ;  /* 0x0000b400b9b97a23 */ /* 0x100fe200000108ba */
[----:B------:R-:W5:Y:S01]  /*4dd0*/  MUFU.EX2 R168, R168 ;  /* 0x000000a800a87308 */ /* 0x000f620000000800 */
[----:B----4-:R-:W-:Y:S01]  /*4de0*/  F2FP.PACK_AB R129, R175, R172 ;  /* 0x000000acaf81723e */ /* 0x010fe200000000ff */
[----:B------:R-:W-:Y:S02]  /*4df0*/  FFMA.FTZ R184, R184, c[0x0][0x2d0], -R186 ;  /* 0x0000b400b8b87a23 */ /* 0x000fe400000108ba */
[----:B------:R-:W-:Y:S02]  /*4e00*/  FADD.FTZ R172, R172, R175 ;  /* 0x000000afacac7221 */ /* 0x000fe40000010000 */
[----:B------:R-:W-:-:S02]  /*4e10*/  FADD.FTZ R176, R176, R179 ;  /* 0x000000b3b0b07221 */ /* 0x000fc40000010000 */
[----:B------:R-:W4:Y:S02]  /*4e20*/  MUFU.EX2 R171, R171 ;  /* 0x000000ab00ab7308 */ /* 0x000f240000000800 */
[----:B------:R-:W-:Y:S01]  /*4e30*/  FADD.FTZ R173, R173, R176 ;  /* 0x000000b0adad7221 */ /* 0x000fe20000010000 */
[----:B-----5:R-:W-:-:S05]  /*4e40*/  F2FP.PACK_AB R131, R168, R177 ;  /* 0x000000b1a883723e */ /* 0x020fca00000000ff */
[----:B------:R-:W-:Y:S01]  /*4e50*/  MUFU.EX2 R170, R170 ;  /* 0x000000aa00aa7308 */ /* 0x000fe20000000800 */
[----:B------:R-:W-:-:S04]  /*4e60*/  FADD.FTZ R177, R177, R172 ;  /* 0x000000acb1b17221 */ /* 0x000fc80000010000 */
[----:B------:R-:W-:Y:S01]  /*4e70*/  FADD.FTZ R168, R168, R177 ;  /* 0x000000b1a8a87221 */ /* 0x000fe20000010000 */
[C---:B------:R-:W-:Y:S02]  /*4e80*/  HMMA.16816.F32 R136, R128.reuse, R140, RZ ;  /* 0x0000008c8088723c */ /* 0x040fe400000018ff */
[----:B------:R-:W-:Y:S06]  /*4e90*/  MUFU.EX2 R11, R11 ;  /* 0x0000000b000b7308 */ /* 0x000fec0000000800 */
[C---:B------:R-:W-:Y:S02]  /*4ea0*/  HMMA.16816.F32 R140, R128.reuse, R142, RZ ;  /* 0x0000008e808c723c */ /* 0x040fe400000018ff */
[----:B------:R-:W-:Y:S06]  /*4eb0*/  MUFU.EX2 R169, R169 ;  /* 0x000000a900a97308 */ /* 0x000fec0000000800 */
[C---:B------:R-:W-:Y:S02]  /*4ec0*/  HMMA.16816.F32 R160, R128.reuse, R132, RZ ;  /* 0x0000008480a0723c */ /* 0x040fe400000018ff */
[----:B------:R-:W5:Y:S06]  /*4ed0*/  MUFU.EX2 R10, R10 ;  /* 0x0000000a000a7308 */ /* 0x000f6c0000000800 */
[C---:B------:R-:W-:Y:S02]  /*4ee0*/  HMMA.16816.F32 R144, R128.reuse, R148, RZ ;  /* 0x000000948090723c */ /* 0x040fe400000018ff */
[----:B------:R-:W-:Y:S06]  /*4ef0*/  MUFU.EX2 R3, R3 ;  /* 0x0000000300037308 */ /* 0x000fec0000000800 */
[C---:B------:R-:W-:Y:S02]  /*4f00*/  HMMA.16816.F32 R152, R128.reuse, R156, RZ ;  /* 0x0000009c8098723c */ /* 0x040fe400000018ff */
[----:B------:R-:W1:Y:S06]  /*4f10*/  MUFU.EX2 R2, R2 ;  /* 0x0000000200027308 */ /* 0x000e6c0000000800 */
[C---:B--2---:R-:W-:Y:S02]  /*4f20*/  HMMA.16816.F32 R36, R128.reuse, R40, RZ ;  /* 0x000000288024723c */ /* 0x044fe400000018ff */
[----:B------:R-:W-:Y:S06]  /*4f30*/  MUFU.EX2 R180, R180 ;  /* 0x000000b400b47308 */ /* 0x000fec0000000800 */
[C---:B------:R-:W-:Y:S02]  /*4f40*/  HMMA.16816.F32 R44, R128.reuse, R48, RZ ;  /* 0x00000030802c723c */ /* 0x040fe400000018ff */
[----:B------:R-:W2:Y:S06]  /*4f50*/  MUFU.EX2 R181, R181 ;  /* 0x000000b500b57308 */ /* 0x000eac0000000800 */
[C---:B------:R-:W-:Y:S02]  /*4f60*/  HMMA.16816.F32 R52, R128.reuse, R56, RZ ;  /* 0x000000388034723c */ /* 0x040fe400000018ff */
[----:B------:R-:W-:Y:S06]  /*4f70*/  MUFU.EX2 R182, R182 ;  /* 0x000000b600b67308 */ /* 0x000fec0000000800 */
[C---:B------:R-:W-:Y:S02]  /*4f80*/  HMMA.16816.F32 R60, R128.reuse, R64, RZ ;  /* 0x00000040803c723c */ /* 0x040fe400000018ff */
[----:B------:R-:W1:Y:S06]  /*4f90*/  MUFU.EX2 R183, R183 ;  /* 0x000000b700b77308 */ /* 0x000e6c0000000800 */
        /* <DEDUP_REMOVED lines=24> */
[C---:B------:R-:W-:Y:S08]  /*5120*/  HMMA.16816.F32 R56, R128.reuse, R58, RZ ;  /* 0x0000003a8038723c */ /* 0x040ff000000018ff */
        /* <DEDUP_REMOVED lines=8> */
[C---:B------:R-:W-:Y:S07]  /*51b0*/  HMMA.16816.F32 R124, R128.reuse, R4, RZ ;  /* 0x00000004807c723c */ /* 0x040fee00000018ff */
[----:B----4-:R-:W-:Y:S01]  /*51c0*/  F2FP.PACK_AB R4, R171, R174 ;  /* 0x000000aeab04723e */ /* 0x010fe200000000ff */
[----:B------:R-:W-:Y:S01]  /*51d0*/  HMMA.16816.F32 R128, R128, R6, RZ ;  /* 0x000000068080723c */ /* 0x000fe200000018ff */
[----:B-----5:R-:W-:Y:S01]  /*51e0*/  F2FP.PACK_AB R5, R10, R169 ;  /* 0x000000a90a05723e */ /* 0x020fe200000000ff */
[----:B------:R-:W-:-:S02]  /*51f0*/  FADD.FTZ R174, R174, R173 ;  /* 0x000000adaeae7221 */ /* 0x000fc40000010000 */
[----:B------:R-:W-:Y:S02]  /*5200*/  FADD.FTZ R169, R169, R168 ;  /* 0x000000a8a9a97221 */ /* 0x000fe40000010000 */
[----:B------:R-:W-:Y:S01]  /*5210*/  FADD.FTZ R171, R171, R174 ;  /* 0x000000aeabab7221 */ /* 0x000fe20000010000 */
[----:B------:R-:W-:Y:S01]  /*5220*/  F2FP.PACK_AB R6, R11, R170 ;  /* 0x000000aa0b06723e */ /* 0x000fe200000000ff */
[----:B------:R-:W-:Y:S01]  /*5230*/  FADD.FTZ R10, R10, R169 ;  /* 0x000000a90a0a7221 */ /* 0x000fe20000010000 */
[----:B-1----:R-:W-:Y:S01]  /*5240*/  F2FP.PACK_AB R7, R2, R3 ;  /* 0x000000030207723e */ /* 0x002fe200000000ff */
[----:B------:R-:W-:Y:S02]  /*5250*/  FADD.FTZ R170, R170, R171 ;  /* 0x000000abaaaa7221 */ /* 0x000fe40000010000 */
[----:B------:R-:W-:Y:S02]  /*5260*/  FADD.FTZ R3, R3, R10 ;  /* 0x0000000a03037221 */ /* 0x000fe40000010000 */
[----:B------:R-:W-:-:S02]  /*5270*/  FADD.FTZ R11, R11, R170 ;  /* 0x000000aa0b0b7221 */ /* 0x000fc40000010000 */
[----:B------:R-:W-:Y:S01]  /*5280*/  HMMA.16816.F32 R136, R4, R12, R136 ;  /* 0x0000000c0488723c */ /* 0x000fe20000001888 */
[----:B------:R-:W-:-:S07]  /*5290*/  FADD.FTZ R2, R2, R3 ;  /* 0x0000000302027221 */ /* 0x000fce0000010000 */
[C---:B------:R-:W-:Y:S01]  /*52a0*/  HMMA.16816.F32 R140, R4.reuse, R14, R140 ;  /* 0x0000000e048c723c */ /* 0x040fe2000000188c */
[----:B------:R-:W1:Y:S07]  /*52b0*/  LDSM.16.MT88.4 R12, [R221+0x2900] ;  /* 0x00290000dd0c783b */ /* 0x000e6e0000004200 */
[C---:B---3--:R-:W-:Y:S08]  /*52c0*/  HMMA.16816.F32 R44, R4.reuse, R16, R44 ;  /* 0x00000010042c723c */ /* 0x048ff0000000182c */
[C---:B------:R-:W-:Y:S01]  /*52d0*/  HMMA.16816.F32 R48, R4.reuse, R18, R48 ;  /* 0x000000120430723c */ /* 0x040fe20000001830 */
[----:B------:R-:W3:Y:S07]  /*52e0*/  LDSM.16.MT88.4 R16, [R221+0x4900] ;  /* 0x00490000dd10783b */ /* 0x000eee0000004200 */
[C---:B------:R-:W-:Y:S08]  /*52f0*/  HMMA.16816.F32 R152, R4.reuse, R20, R152 ;  /* 0x000000140498723c */ /* 0x040ff00000001898 */
[C---:B------:R-:W-:Y:S01]  /*5300*/  HMMA.16816.F32 R156, R4.reuse, R22, R156 ;  /* 0x00000016049c723c */ /* 0x040fe2000000189c */
[----:B------:R-:W-:Y:S07]  /*5310*/  LDSM.16.MT88.4 R20, [R227+0x4900] ;  /* 0x00490000e314783b */ /* 0x000fee0000004200 */
[C---:B------:R-:W-:Y:S08]  /*5320*/  HMMA.16816.F32 R160, R4.reuse, R32, R160 ;  /* 0x0000002004a0723c */ /* 0x040ff000000018a0 */
[C---:B-1----:R-:W-:Y:S08]  /*5330*/  HMMA.16816.F32 R52, R4.reuse, R12, R52 ;  /* 0x0000000c0434723c */ /* 0x042ff00000001834 */
[C---:B------:R-:W-:Y:S01]  /*5340*/  HMMA.16816.F32 R56, R4.reuse, R14, R56 ;  /* 0x0000000e0438723c */ /* 0x040fe20000001838 */
[----:B------:R-:W1:Y:S07]  /*5350*/  LDSM.16.MT88.4 R12, [R220+0x4900] ;  /* 0x00490000dc0c783b */ /* 0x000e6e0000004200 */
[C---:B---3--:R-:W-:Y:S08]  /*5360*/  HMMA.16816.F32 R84, R4.reuse, R16, R84 ;  /* 0x000000100454723c */ /* 0x048ff00000001854 */
[C---:B------:R-:W-:Y:S01]  /*5370*/  HMMA.16816.F32 R88, R4.reuse, R18, R88 ;  /* 0x000000120458723c */ /* 0x040fe20000001858 */
[----:B------:R-:W3:Y:S07]  /*5380*/  LDSM.16.MT88.4 R16, [R221+0x6900] ;  /* 0x00690000dd10783b */ /* 0x000eee0000004200 */
[C---:B------:R-:W-:Y:S01]  /*5390*/  HMMA.16816.F32 R132, R4.reuse, R34, R132 ;  /* 0x000000220484723c */ /* 0x040fe20000001884 */
[----:B------:R-:W-:Y:S07]  /*53a0*/  LDSM.16.MT88.4 R32, [R220+0x2900] ;  /* 0x00290000dc20783b */ /* 0x000fee0000004200 */
[C---:B------:R-:W-:Y:S08]  /*53b0*/  HMMA.16816.F32 R144, R4.reuse, R28, R144 ;  /* 0x0000001c0490723c */ /* 0x040ff00000001890 */
[C---:B------:R-:W-:Y:S01]  /*53c0*/  HMMA.16816.F32 R148, R4.reuse, R30, R148 ;  /* 0x0000001e0494723c */ /* 0x040fe20000001894 */
[----:B------:R-:W-:Y:S07]  /*53d0*/  LDSM.16.MT88.4 R28, [R222+0x4900] ;  /* 0x00490000de1c783b */ /* 0x000fee0000004200 */
[C---:B-1----:R-:W-:Y:S08]  /*53e0*/  HMMA.16816.F32 R92, R4.reuse, R12, R92 ;  /* 0x0000000c045c723c */ /* 0x042ff0000000185c */
[C---:B------:R-:W-:Y:S01]  /*53f0*/  HMMA.16816.F32 R96, R4.reuse, R14, R96 ;  /* 0x0000000e0460723c */ /* 0x040fe20000001860 */
[----:B------:R-:W1:Y:S07]  /*5400*/  LDSM.16.MT88.4 R12, [R220+0x6900] ;  /* 0x00690000dc0c783b */ /* 0x000e6e0000004200 */
[C---:B------:R-:W-:Y:S08]  /*5410*/  HMMA.16816.F32 R36, R4.reuse, R24, R36 ;  /* 0x000000180424723c */ /* 0x040ff00000001824 */
[C---:B------:R-:W-:Y:S01]  /*5420*/  HMMA.16816.F32 R40, R4.reuse, R26, R40 ;  /* 0x0000001a0428723c */ /* 0x040fe20000001828 */
[----:B------:R-:W4:Y:S07]  /*5430*/  LDSM.16.MT88.4 R24, [R227+0x6900] ;  /* 0x00690000e318783b */ /* 0x000f2e0000004200 */
[C---:B------:R-:W-:Y:S08]  /*5440*/  HMMA.16816.F32 R68, R4.reuse, R20, R68 ;  /* 0x000000140444723c */ /* 0x040ff00000001844 */
        /* <DEDUP_REMOVED lines=10> */
[----:B------:R-:W-:Y:S07]  /*54f0*/  LDSM.16.MT88.4 R32, [R221+0x1100] ;  /* 0x00110000dd20783b */ /* 0x000fee0000004200 */
[C---:B------:R-:W-:Y:S08]  /*5500*/  HMMA.16816.F32 R76, R4.reuse, R28, R76 ;  /* 0x0000001c044c723c */ /* 0x040ff0000000184c */
[C---:B------:R-:W-:Y:S01]  /*5510*/  HMMA.16816.F32 R80, R4.reuse, R30, R80 ;  /* 0x0000001e0450723c */ /* 0x040fe20000001850 */
[----:B------:R-:W-:Y:S07]  /*5520*/  LDSM.16.MT88.4 R28, [R220+0x1100] ;  /* 0x00110000dc1c783b */ /* 0x000fee0000004200 */
[C---:B----4-:R-:W-:Y:S08]  /*5530*/  HMMA.16816.F32 R100, R4.reuse, R24, R100 ;  /* 0x000000180464723c */ /* 0x050ff00000001864 */
[C---:B------:R-:W-:Y:S01]  /*5540*/  HMMA.16816.F32 R104, R4.reuse, R26, R104 ;  /* 0x0000001a0468723c */ /* 0x040fe20000001868 */
[----:B------:R-:W4:Y:S07]  /*5550*/  LDSM.16.MT88.4 R24, [R227+0x1100] ;  /* 0x00110000e318783b */ /* 0x000f2e0000004200 */
[C---:B-----5:R-:W-:Y:S08]  /*5560*/  HMMA.16816.F32 R108, R4.reuse, R20, R108 ;  /* 0x00000014046c723c */ /* 0x060ff0000000186c */
[----:B------:R-:W-:Y:S01]  /*5570*/  HMMA.16816.F32 R112, R4, R22, R112 ;  /* 0x000000160470723c */ /* 0x000fe20000001870 */
[----:B------:R-:W5:Y:S06]  /*5580*/  LDSM.16.MT88.4 R20, [R222+0x1100] ;  /* 0x00110000de14783b */ /* 0x000f6c0000004200 */
[----:B--2---:R-:W-:Y:S01]  /*5590*/  F2FP.PACK_AB R4, R181, R180 ;  /* 0x000000b4b504723e */ /* 0x004fe200000000ff */
[----:B------:R-:W-:Y:S01]  /*55a0*/  FADD.FTZ R180, R180, R11 ;  /* 0x0000000bb4b47221 */ /* 0x000fe20000010000 */
[----:B------:R-:W-:-:S02]  /*55b0*/  F2FP.PACK_AB R6, R183, R182 ;  /* 0x000000b6b706723e */ /* 0x000fc400000000ff */
[C---:B------:R-:W-:Y:S01]  /*55c0*/  F2FP.PACK_AB R5, R188.reuse, R187 ;  /* 0x000000bbbc05723e */ /* 0x040fe200000000ff */
[----:B------:R-:W-:Y:S01]  /*55d0*/  FADD.FTZ R187, R187, R2 ;  /* 0x00000002bbbb7221 */ /* 0x000fe20000010000 */
[----:B------:R-:W-:Y:S01]  /*55e0*/  F2FP.PACK_AB R7, R191, R190 ;  /* 0x000000bebf07723e */ /* 0x000fe200000000ff */
        /* <DEDUP_REMOVED lines=9> */
[C---:B-1----:R-:W-:Y:S08]  /*5680*/  HMMA.16816.F32 R44, R4.reuse, R12, R44 ;  /* 0x0000000c042c723c */ /* 0x042ff0000000182c */
[C---:B------:R-:W-:Y:S01]  /*5690*/  HMMA.16816.F32 R48, R4.reuse, R14, R48 ;  /* 0x0000000e0430723c */ /* 0x040fe20000001830 */
[----:B------:R-:W1:Y:S07]  /*56a0*/  LDSM.16.MT88.4 R12, [R220+0x5100] ;  /* 0x00510000dc0c783b */ /* 0x000e6e0000004200 */
[C---:B----4-:R-:W-:Y:S08]  /*56b0*/  HMMA.16816.F32 R160, R4.reuse, R24, R160 ;  /* 0x0000001804a0723c */ /* 0x050ff000000018a0 */
[C---:B------:R-:W-:Y:S01]  /*56c0*/  HMMA.16816.F32 R132, R4.reuse, R26, R132 ;  /* 0x0000001a0484723c */ /* 0x040fe20000001884 */
[----:B------:R-:W3:Y:S07]  /*56d0*/  LDSM.16.MT88.4 R24, [R221+0x3100] ;  /* 0x00310000dd18783b */ /* 0x000eee0000004200 */
[C---:B-----5:R-:W-:Y:S08]  /*56e0*/  HMMA.16816.F32 R136, R4.reuse, R20, R136 ;  /* 0x000000140488723c */ /* 0x060ff00000001888 */
[C---:B------:R-:W-:Y:S01]  /*56f0*/  HMMA.16816.F32 R140, R4.reuse, R22, R140 ;  /* 0x00000016048c723c */ /* 0x040fe2000000188c */
[----:B------:R-:W4:Y:S07]  /*5700*/  LDSM.16.MT88.4 R20, [R220+0x3100] ;  /* 0x00310000dc14783b */ /* 0x000f2e0000004200 */
[C---:B--2---:R-:W-:Y:S08]  /*5710*/  HMMA.16816.F32 R84, R4.reuse, R16, R84 ;  /* 0x000000100454723c */ /* 0x044ff00000001854 */
[C---:B------:R-:W-:Y:S01]  /*5720*/  HMMA.16816.F32 R88, R4.reuse, R18, R88 ;  /* 0x000000120458723c */ /* 0x040fe20000001858 */
[----:B------:R-:W2:Y:S07]  /*5730*/  LDSM.16.MT88.4 R16, [R221+0x7100] ;  /* 0x00710000dd10783b */ /* 0x000eae0000004200 */
[C---:B-1----:R-:W-:Y:S08]  /*5740*/  HMMA.16816.F32 R92, R4.reuse, R12, R92 ;  /* 0x0000000c045c723c */ /* 0x042ff0000000185c */
[C---:B------:R-:W-:Y:S01]  /*5750*/  HMMA.16816.F32 R96, R4.reuse, R14, R96 ;  /* 0x0000000e0460723c */ /* 0x040fe20000001860 */
[----:B------:R-:W1:Y:S07]  /*5760*/  LDSM.16.MT88.4 R12, [R220+0x7100] ;  /* 0x00710000dc0c783b */ /* 0x000e6e0000004200 */
[C---:B------:R-:W-:Y:S08]  /*5770*/  HMMA.16816.F32 R144, R4.reuse, R32, R144 ;  /* 0x000000200490723c */ /* 0x040ff00000001890 */
[C---:B------:R-:W-:Y:S01]  /*5780*/  HMMA.16816.F32 R148, R4.reuse, R34, R148 ;  /* 0x000000220494723c */ /* 0x040fe20000001894 */
[----:B------:R-:W5:Y:S07]  /*5790*/  LDSM.16.MT88.4 R32, [R227+0x5100] ;  /* 0x00510000e320783b */ /* 0x000f6e0000004200 */
[C---:B------:R-:W-:Y:S08]  /*57a0*/  HMMA.16816.F32 R152, R4.reuse, R28, R152 ;  /* 0x0000001c0498723c */ /* 0x040ff00000001898 */
[C---:B------:R-:W-:Y:S01]  /*57b0*/  HMMA.16816.F32 R156, R4.reuse, R30, R156 ;  /* 0x0000001e049c723c */ /* 0x040fe2000000189c */
[----:B------:R-:W1:Y:S07]  /*57c0*/  LDSM.16.MT88.4 R28, [R222+0x5100] ;  /* 0x00510000de1c783b */ /* 0x000e6e0000004200 */
[C---:B---3--:R-:W-:Y:S08]  /*57d0*/  HMMA.16816.F32 R52, R4.reuse, R24, R52 ;  /* 0x000000180434723c */ /* 0x048ff00000001834 */
[C---:B------:R-:W-:Y:S01]  /*57e0*/  HMMA.16816.F32 R56, R4.reuse, R26, R56 ;  /* 0x0000001a0438723c */ /* 0x040fe20000001838 */
[----:B------:R-:W3:Y:S07]  /*57f0*/  LDSM.16.MT88.4 R24, [R227+0x7100] ;  /* 0x00710000e318783b */ /* 0x000eee0000004200 */
[C---:B----4-:R-:W-:Y:S08]  /*5800*/  HMMA.16816.F32 R60, R4.reuse, R20, R60 ;  /* 0x00000014043c723c */ /* 0x050ff0000000183c */
        /* <DEDUP_REMOVED lines=8> */
[C---:B-----5:R-:W-:Y:S08]  /*5890*/  HMMA.16816.F32 R68, R4.reuse, R32, R68 ;  /* 0x000000200444723c */ /* 0x060ff00000001844 */
        /* <DEDUP_REMOVED lines=9> */
[----:B------:R-:W-:Y:S01]  /*5930*/  HMMA.16816.F32 R112, R4, R22, R112 ;  /* 0x000000160470723c */ /* 0x000fe20000001870 */
[----:B------:R-:W4:Y:S06]  /*5940*/  LDSM.16.MT88.4 R20, [R222+0x3900] ;  /* 0x00390000de14783b */ /* 0x000f2c0000004200 */
[----:B------:R-:W-:Y:S01]  /*5950*/  F2FP.PACK_AB R4, R192, R193 ;  /* 0x000000c1c004723e */ /* 0x000fe200000000ff */
        /* <DEDUP_REMOVED lines=17> */
[C---:B------:R-:W-:Y:S08]  /*5a70*/  HMMA.16816.F32 R160, R4.reuse, R164, R160 ;  /* 0x000000a404a0723c */ /* 0x040ff000000018a0 */
        /* <DEDUP_REMOVED lines=21> */
[C---:B------:R-:W-:Y:S08]  /*5bd0*/  HMMA.16816.F32 R64, R4.reuse, R166, R64 ;  /* 0x000000a60440723c */ /* 0x040ff00000001840 */
[C---:B-----5:R-:W-:Y:S08]  /*5be0*/  HMMA.16816.F32 R76, R4.reuse, R32, R76 ;  /* 0x00000020044c723c */ /* 0x060ff0000000184c */
[C---:B------:R-:W-:Y:S08]  /*5bf0*/  HMMA.16816.F32 R80, R4.reuse, R34, R80 ;  /* 0x000000220450723c */ /* 0x040ff00000001850 */
[C---:B------:R-:W-:Y:S08]  /*5c00*/  HMMA.16816.F32 R84, R4.reuse, R28, R84 ;  /* 0x0000001c0454723c */ /* 0x040ff00000001854 */
[C---:B------:R-:W-:Y:S08]  /*5c10*/  HMMA.16816.F32 R88, R4.reuse, R30, R88 ;  /* 0x0000001e0458723c */ /* 0x040ff00000001858 */
[C---:B---3--:R-:W-:Y:S08]  /*5c20*/  HMMA.16816.F32 R92, R4.reuse, R24, R92 ;  /* 0x00000018045c723c */ /* 0x048ff0000000185c */
[C---:B------:R-:W-:Y:S08]  /*5c30*/  HMMA.16816.F32 R96, R4.reuse, R26, R96 ;  /* 0x0000001a0460723c */ /* 0x040ff00000001860 */
[C---:B----4-:R-:W-:Y:S08]  /*5c40*/  HMMA.16816.F32 R108, R4.reuse, R20, R108 ;  /* 0x00000014046c723c */ /* 0x050ff0000000186c */
[C---:B------:R-:W-:Y:S08]  /*5c50*/  HMMA.16816.F32 R112, R4.reuse, R22, R112 ;  /* 0x000000160470723c */ /* 0x040ff00000001870 */
[C---:B--2---:R-:W-:Y:S08]  /*5c60*/  HMMA.16816.F32 R116, R4.reuse, R16, R116 ;  /* 0x000000100474723c */ /* 0x044ff00000001874 */
[C---:B------:R-:W-:Y:S08]  /*5c70*/  HMMA.16816.F32 R120, R4.reuse, R18, R120 ;  /* 0x000000120478723c */ /* 0x040ff00000001878 */
[C---:B-1----:R-:W-:Y:S08]  /*5c80*/  HMMA.16816.F32 R124, R4.reuse, R12, R124 ;  /* 0x0000000c047c723c */ /* 0x042ff0000000187c */
[----:B------:R-:W-:Y:S01]  /*5c90*/  HMMA.16816.F32 R128, R4, R14, R128 ;  /* 0x0000000e0480723c */ /* 0x000fe20000001880 */
[----:B------:R-:W-:Y:S07]  /*5ca0*/  @P0 BRA `(.L_x_1982) ;  /* 0x0000018000000947 */ /* 0x000fee0003800000 */
[----:B------:R-:W-:Y:S01]  /*5cb0*/  ISETP.LT.AND P0, PT, RZ, UR4, PT ;  /* 0x00000004ff007c0c */ /* 0x000fe2000bf01270 */
        /* <DEDUP_REMOVED lines=12> */
.L_x_1983:
[----:B------:R-:W-:Y:S02]  /*5d80*/  UMOV UR5, 0x1 ;  /* 0x0000000100057882 */ /* 0x000fe40000000000 */
[----:B------:R-:W-:Y:S02]  /*5d90*/  ULDC UR4, c[0x0][0x32c] ;  /* 0x0000cb0000047ab9 */ /* 0x000fe40000000800 */
[----:B------:R-:W-:-:S03]  /*5da0*/  UISETP.NE.AND UP2, UPT, UR5, UR4, UPT ;  /* 0x000000040500728c */ /* 0x000fc6000bf45270 */
[----:B------:R-:W-:Y:S02]  /*5db0*/  ULDC.64 UR4, c[0x0][0x330] ;  /* 0x0000cc0000047ab9 */ /* 0x000fe40000000a00 */
[----:B------:R-:W-:-:S07]  /*5dc0*/  UIMAD.WIDE.U32 UR26, UR24, UR4, URZ ;  /* 0x00000004181a72a5 */ /* 0x000fce000f8e003f */
[----:B------:R-:W-:Y:S02]  /*5dd0*/  @UP2 UMOV UR25, UR27 ;  /* 0x0000001b00192c82 */ /* 0x000fe40008000000 */
[----:B------:R-:W-:Y:S02]  /*5de0*/  @UP2 USHF.R.U32.HI UR24, URZ, UR5, UR25 ;  /* 0x000000053f182299 */ /* 0x000fe40008011619 */
.L_x_1984:
[----:B------:R-:W-:Y:S02]  /*5df0*/  ULDC UR4, c[0x0][0x32c] ;  /* 0x0000cb0000047ab9 */ /* 0x000fe40000000800 */
[----:B------:R-:W-:-:S04]  /*5e00*/  UIMAD UR4, UR24, UR4, UR4 ;  /* 0x00000004180472a4 */ /* 0x000fc8000f8e0204 */
[----:B------:R-:W-:-:S04]  /*5e10*/  UISETP.LT.AND UP2, UPT, UR21, UR4, UPT ;  /* 0x000000041500728c */ /* 0x000fc8000bf41270 */
[----:B------:R-:W-:-:S04]  /*5e20*/  USEL UR21, UR21, UR4, UP2 ;  /* 0x0000000415157287 */ /* 0x000fc80009000000 */
.L_x_1982:
[----:B------:R-:W-:-:S04]  /*5e30*/  USHF.R.S32.HI UR4, URZ, 0x1f, UR21 ;  /* 0x0000001f3f047899 */ /* 0x000fc80008011415 */
[----:B------:R-:W-:-:S04]  /*5e40*/  ULEA.HI UR4, UR4, UR21, URZ, 0x6 ;  /* 0x0000001504047291 */ /* 0x000fc8000f8f303f */
[----:B------:R-:W-:-:S04]  /*5e50*/  USHF.R.S32.HI UR4, URZ, 0x6, UR4 ;  /* 0x000000063f047899 */ /* 0x000fc80008011404 */
[----:B------:R-:W-:-:S04]  /*5e60*/  UISETP.LT.AND UP2, UPT, UR9, UR4, UPT ;  /* 0x000000040900728c */ /* 0x000fc8000bf41270 */
[----:B------:R-:W-:-:S04]  /*5e70*/  USEL UR4, UR9, UR4, !UP2 ;  /* 0x0000000409047287 */ /* 0x000fc8000d000000 */
[----:B------:R-:W-:-:S06]  /*5e80*/  UISETP.GE.AND UP2, UPT, UR20, UR4, UPT ;  /* 0x000000041400728c */ /* 0x000fcc000bf46270 */
[----:B------:R-:W-:-:S13]  /*5e90*/  PLOP3.LUT P0, PT, PT, PT, UP2, 0x40, 0x0 ;  /* 0x000000000000781c */ /* 0x000fda0003f0e828 */
[----:B------:R-:W-:Y:S05]  /*5ea0*/  @P0 BRA `(.L_x_1985) ;  /* 0x000044c000000947 */ /* 0x000fea0003800000 */
[----:B------:R-:W-:Y:S01]  /*5eb0*/  IMAD.MOV.U32 R3, RZ, RZ, R0 ;  /* 0x000000ffff037224 */ /* 0x000fe200078e0000 */
[C---:B------:R-:W-:Y:S01]  /*5ec0*/  SHF.L.U64.HI R4, R244.reuse, 0x1, R9 ;  /* 0x00000001f4047819 */ /* 0x040fe20000010209 */
[----:B------:R-:W-:Y:S01]  /*5ed0*/  IMAD.MOV.U32 R2, RZ, RZ, R8 ;  /* 0x000000ffff027224 */ /* 0x000fe200078e0008 */
[C---:B------:R-:W-:Y:S01]  /*5ee0*/  SHF.L.U64.HI R252, R243.reuse, 0x1, R248 ;  /* 0x00000001f3fc7819 */ /* 0x040fe200000102f8 */
[----:B------:R-:W-:Y:S01]  /*5ef0*/  IMAD.SHL.U32 R0, R244, 0x2, RZ ;  /* 0x00000002f4007824 */ /* 0x000fe200078e00ff */
[----:B------:R-:W-:Y:S01]  /*5f00*/  SEL R250, RZ, 0x10, P5 ;  /* 0x00000010fffa7807 */ /* 0x000fe20002800000 */
[----:B------:R-:W-:Y:S01]  /*5f10*/  IMAD.SHL.U32 R251, R243, 0x2, RZ ;  /* 0x00000002f3fb7824 */ /* 0x000fe200078e00ff */
[----:B------:R-:W-:Y:S02]  /*5f20*/  SEL R249, RZ, 0x10, P4 ;  /* 0x00000010fff97807 */ /* 0x000fe40002000000 */
.L_x_1996:
[----:B------:R-:W-:Y:S04]  /*5f30*/  DEPBAR.LE SB0, 0x0 ;  /* 0x000080000000791a */ /* 0x000fe80000000000 */
[----:B------:R-:W-:Y:S01]  /*5f40*/  BAR.SYNC.DEFER_BLOCKING 0x0 ;  /* 0x0000000000007b1d */ /* 0x000fe20000010000 */
[----:B------:R-:W-:Y:S06]  /*5f50*/  UISETP.GT.AND UP2, UPT, UR9, UR20, UPT ;  /* 0x000000140900728c */ /* 0x000fec000bf44270 */
[----:B------:R-:W-:Y:S01]  /*5f60*/  PLOP3.LUT P0, PT, PT, PT, UP2, 0x80, 0x0 ;  /* 0x000000000000781c */ /* 0x000fe20003f0f028 */
[----:B------:R1:W2:Y:S04]  /*5f70*/  LDSM.16.M88.4 R164, [R230+0x10100] ;  /* 0x01010000e6a4783b */ /* 0x0002a80000000200 */
[----:B------:R1:W3:Y:S04]  /*5f80*/  LDSM.16.M88.4 R168, [R229+0x8100] ;  /* 0x00810000e5a8783b */ /* 0x0002e80000000200 */
[----:B------:R1:W4:Y:S04]  /*5f90*/  LDSM.16.M88.4 R172, [R229+0x8900] ;  /* 0x00890000e5ac783b */ /* 0x0003280000000200 */
[----:B------:R1:W1:Y:S04]  /*5fa0*/  LDSM.16.M88.4 R176, [R229+0x9100] ;  /* 0x00910000e5b0783b */ /* 0x0002680000000200 */
[----:B------:R1:W1:Y:S04]  /*5fb0*/  LDSM.16.M88.4 R180, [R229+0x9900] ;  /* 0x00990000e5b4783b */ /* 0x0002680000000200 */
[----:B------:R1:W1:Y:S04]  /*5fc0*/  LDSM.16.M88.4 R184, [R226+0x10100] ;  /* 0x01010000e2b8783b */ /* 0x0002680000000200 */
[----:B------:R1:W1:Y:S04]  /*5fd0*/  LDSM.16.M88.4 R188, [R228] ;  /* 0x00000000e4bc783b */ /* 0x0002680000000200 */
[----:B------:R1:W1:Y:S04]  /*5fe0*/  LDSM.16.M88.4 R192, [R219] ;  /* 0x00000000dbc0783b */ /* 0x0002680000000200 */
[----:B------:R1:W1:Y:S04]  /*5ff0*/  LDSM.16.M88.4 R196, [R218] ;  /* 0x00000000dac4783b */ /* 0x0002680000000200 */
[----:B------:R1:W1:Y:S01]  /*6000*/  LDSM.16.M88.4 R200, [R217] ;  /* 0x00000000d9c8783b */ /* 0x0002620000000200 */
[----:B------:R-:W-:-:S05]  /*6010*/  @P0 BRA `(.L_x_1986) ;  /* 0x000003b000000947 */ /* 0x000fca0003800000 */
[----:B------:R-:W-:Y:S01]  /*6020*/  SHF.R.S32.HI R5, RZ, 0x1f, R234 ;  /* 0x0000001fff057819 */ /* 0x000fe200000114ea */
[----:B------:R-:W-:Y:S01]  /*6030*/  IMAD.WIDE.U32 R10, R234, c[0x0][0x208], RZ ;  /* 0x00008200ea0a7a25 */ /* 0x000fe200078e00ff */
[----:B------:R-:W-:Y:S02]  /*6040*/  SHF.R.S32.HI R4, RZ, 0x1f, R233 ;  /* 0x0000001fff047819 */ /* 0x000fe400000114e9 */
[----:B------:R-:W-:Y:S01]  /*6050*/  IADD3 R16, -R250, 0x10, RZ ;  /* 0x00000010fa107810 */ /* 0x000fe20007ffe1ff */
[----:B------:R-:W-:Y:S01]  /*6060*/  IMAD R5, R5, c[0x0][0x208], RZ ;  /* 0x0000820005057a24 */ /* 0x000fe200078e02ff */
[----:B------:R-:W-:Y:S01]  /*6070*/  IADD3 R14, -R249, 0x10, RZ ;  /* 0x00000010f90e7810 */ /* 0x000fe20007ffe1ff */
[----:B------:R-:W-:Y:S01]  /*6080*/  IMAD R4, R4, c[0x0][0x218], RZ ;  /* 0x0000860004047a24 */ /* 0x000fe200078e02ff */
[----:B------:R-:W-:Y:S01]  /*6090*/  LOP3.LUT R16, R16, 0xf, RZ, 0xc0, !PT ;  /* 0x0000000f10107812 */ /* 0x000fe200078ec0ff */
[----:B------:R-:W-:Y:S01]  /*60a0*/  IMAD R5, R234, c[0x0][0x20c], R5 ;  /* 0x00008300ea057a24 */ /* 0x000fe200078e0205 */
[----:B------:R-:W-:Y:S01]  /*60b0*/  LOP3.LUT R14, R14, 0xf, RZ, 0xc0, !PT ;  /* 0x0000000f0e0e7812 */ /* 0x000fe200078ec0ff */
[----:B------:R-:W-:Y:S01]  /*60c0*/  IMAD R4, R233, c[0x0][0x21c], R4 ;  /* 0x00008700e9047a24 */ /* 0x000fe200078e0204 */
[----:B------:R-:W-:Y:S01]  /*60d0*/  IADD3 R13, -R247, 0x10, RZ ;  /* 0x00000010f70d7810 */ /* 0x000fe20007ffe1ff */
[----:B------:R-:W-:Y:S01]  /*60e0*/  IMAD.IADD R11, R11, 0x1, R5 ;  /* 0x000000010b0b7824 */ /* 0x000fe200078e0205 */
[C---:B------:R-:W-:Y:S01]  /*60f0*/  SHF.L.U64.HI R6, R242.reuse, 0x1, R245 ;  /* 0x00000001f2067819 */ /* 0x040fe200000102f5 */
[----:B------:R-:W-:Y:S01]  /*6100*/  IMAD.SHL.U32 R5, R242, 0x2, RZ ;  /* 0x00000002f2057824 */ /* 0x000fe200078e00ff */
[----:B------:R-:W-:Y:S01]  /*6110*/  LOP3.LUT R13, R13, 0xf, RZ, 0xc0, !PT ;  /* 0x0000000f0d0d7812 */ /* 0x000fe200078ec0ff */
[----:B------:R-:W-:Y:S01]  /*6120*/  IMAD.WIDE.U32 R10, R233, c[0x0][0x218], R10 ;  /* 0x00008600e90a7a25 */ /* 0x000fe200078e000a */
[----:B------:R-:W-:Y:S03]  /*6130*/  SHF.R.S32.HI R24, RZ, 0x1f, R244 ;  /* 0x0000001fff187819 */ /* 0x000fe600000114f4 */
[----:B------:R-:W-:Y:S01]  /*6140*/  IMAD.SHL.U32 R25, R244, 0x2, RZ ;  /* 0x00000002f4197824 */ /* 0x000fe200078e00ff */
[----:B------:R-:W-:Y:S02]  /*6150*/  IADD3 R0, P0, R10, UR22, RZ ;  /* 0x000000160a007c10 */ /* 0x000fe4000ff1e0ff */
[----:B------:R-:W-:Y:S02]  /*6160*/  SHF.L.U64.HI R24, R244, 0x1, R24 ;  /* 0x00000001f4187819 */ /* 0x000fe40000010218 */
[----:B------:R-:W-:Y:S02]  /*6170*/  IADD3.X R11, R11, UR6, R4, P0, !PT ;  /* 0x000000060b0b7c10 */ /* 0x000fe400087fe404 */
[C---:B------:R-:W-:Y:S02]  /*6180*/  LEA R8, P0, R0.reuse, c[0x0][0x1f8], 0x1 ;  /* 0x00007e0000087a11 */ /* 0x040fe400078008ff */
[C---:B------:R-:W-:Y:S02]  /*6190*/  SHF.L.U64.HI R4, R241.reuse, 0x1, R246 ;  /* 0x00000001f1047819 */ /* 0x040fe400000102f6 */
[----:B------:R-:W-:Y:S01]  /*61a0*/  LEA.HI.X R7, R0, c[0x0][0x1fc], R11, 0x1, P0 ;  /* 0x00007f0000077a11 */ /* 0x000fe200000f0c0b */
[----:B------:R-:W5:Y:S01]  /*61b0*/  SHFL.IDX PT, R10, R8, 0x1, 0x181f ;  /* 0x00381f00080a7f89 */ /* 0x000f6200000e0000 */
[----:B------:R-:W-:Y:S03]  /*61c0*/  IMAD.SHL.U32 R0, R241, 0x2, RZ ;  /* 0x00000002f1007824 */ /* 0x000fe600078e00ff */
[----:B------:R-:W4:Y:S04]  /*61d0*/  SHFL.IDX PT, R9, R7, 0x1, 0x181f ;  /* 0x00381f0007097f89 */ /* 0x000f2800000e0000 */
[----:B------:R-:W3:Y:S04]  /*61e0*/  SHFL.IDX PT, R8, R8, RZ, 0x181f ;  /* 0x00181fff08087589 */ /* 0x000ee800000e0000 */
[----:B------:R-:W2:Y:S01]  /*61f0*/  SHFL.IDX PT, R7, R7, RZ, 0x181f ;  /* 0x00181fff07077589 */ /* 0x000ea200000e0000 */
[-C--:B-----5:R-:W-:Y:S04]  /*6200*/  IADD3 R16, P1, P0, R16, R10.reuse, R251 ;  /* 0x0000000a10107210 */ /* 0x0a0fe8000783e0fb */
[-C--:B----4-:R-:W-:Y:S02]  /*6210*/  IADD3.X R17, RZ, R9.reuse, R252, P1, P0 ;  /* 0x00000009ff117210 */ /* 0x090fe40000fe04fc */
[-C--:B------:R-:W-:Y:S04]  /*6220*/  IADD3 R14, P1, P0, R14, R10.reuse, R5 ;  /* 0x0000000a0e0e7210 */ /* 0x080fe8000783e005 */
[-C--:B------:R-:W-:Y:S02]  /*6230*/  IADD3.X R15, RZ, R9.reuse, R6, P1, P0 ;  /* 0x00000009ff0f7210 */ /* 0x080fe40000fe0406 */
[----:B------:R-:W-:Y:S04]  /*6240*/  IADD3 R12, P1, P0, R13, R10, R0 ;  /* 0x0000000a0d0c7210 */ /* 0x000fe8000783e000 */
[----:B------:R-:W-:Y:S02]  /*6250*/  IADD3.X R13, RZ, R9, R4, P1, P0 ;  /* 0x00000009ff0d7210 */ /* 0x000fe40000fe0404 */
[C---:B---3--:R-:W-:Y:S05]  /*6260*/  IADD3 R18, P0, R8.reuse, R5, RZ ;  /* 0x0000000508127210 */ /* 0x048fea0007f1e0ff */
[C---:B--2---:R-:W-:Y:S01]  /*6270*/  IMAD.X R19, R7.reuse, 0x1, R6, P0 ;  /* 0x0000000107137824 */ /* 0x044fe200000e0606 */
[C---:B------:R-:W-:Y:S05]  /*6280*/  IADD3 R20, P0, R8.reuse, R0, RZ ;  /* 0x0000000008147210 */ /* 0x040fea0007f1e0ff */
[C---:B------:R-:W-:Y:S01]  /*6290*/  IMAD.X R21, R7.reuse, 0x1, R4, P0 ;  /* 0x0000000107157824 */ /* 0x040fe200000e0604 */
[C---:B------:R-:W-:Y:S05]  /*62a0*/  IADD3 R4, P0, R8.reuse, R25, RZ ;  /* 0x0000001908047210 */ /* 0x040fea0007f1e0ff */
[C---:B------:R-:W-:Y:S01]  /*62b0*/  IMAD.X R5, R7.reuse, 0x1, R24, P0 ;  /* 0x0000000107057824 */ /* 0x040fe200000e0618 */
[----:B------:R-:W-:Y:S04]  /*62c0*/  IADD3 R22, P0, R8, R251, RZ ;  /* 0x000000fb08167210 */ /* 0x000fe80007f1e0ff */
[----:B------:R2:W-:Y:S01]  /*62d0*/  LDGSTS.E.BYPASS.LTC128B.128 [R238], [R4.64], !P3 ;  /* 0x0000000004ee7fae */ /* 0x0005e2000d901d52 */
[----:B------:R-:W-:Y:S01]  /*62e0*/  IMAD.X R23, R7, 0x1, R252, P0 ;  /* 0x0000000107177824 */ /* 0x000fe200000e06fc */
[----:B------:R-:W-:Y:S04]  /*62f0*/  IADD3 R10, P0, R10, R25, RZ ;  /* 0x000000190a0a7210 */ /* 0x000fe80007f1e0ff */
[----:B------:R2:W-:Y:S01]  /*6300*/  LDGSTS.E.BYPASS.LTC128B.128 [R238+0x2000], [R22.64], !P5 ;  /* 0x0200000016ee7fae */ /* 0x0005e2000e901d52 */
[----:B------:R-:W-:Y:S01]  /*6310*/  IMAD.X R11, R9, 0x1, R24, P0 ;  /* 0x00000001090b7824 */ /* 0x000fe200000e0618 */
[----:B------:R-:W-:Y:S02]  /*6320*/  ISETP.NE.U32.AND P0, PT, R250, RZ, PT ;  /* 0x000000fffa00720c */ /* 0x000fe40003f05070 */
[----:B------:R2:W-:Y:S04]  /*6330*/  LDGSTS.E.BYPASS.LTC128B.128 [R238+0x4000], [R18.64], !P4 ;  /* 0x0400000012ee7fae */ /* 0x0005e8000e101d52 */
[----:B------:R2:W-:Y:S04]  /*6340*/  LDGSTS.E.BYPASS.LTC128B.128 [R238+0x6000], [R20.64], !P6 ;  /* 0x0600000014ee7fae */ /* 0x0005e8000f101d52 */
[----:B------:R2:W-:Y:S04]  /*6350*/  LDGSTS.E.BYPASS.LTC128B.128 [R238+0x1000], [R10.64], !P3 ;  /* 0x010000000aee7fae */ /* 0x0005e8000d901d52 */
[----:B------:R2:W-:Y:S01]  /*6360*/  LDGSTS.E.BYPASS.LTC128B.128.ZFILL [R238+0x3000], [R16.64], P0 ;  /* 0x0300000010ee7fae */ /* 0x0005e20008141d52 */
[----:B------:R-:W-:Y:S11]  /*6370*/  ISETP.NE.U32.AND P0, PT, R249, RZ, PT ;  /* 0x000000fff900720c */ /* 0x000ff60003f05070 */
[----:B------:R-:W-:Y:S02]  /*6380*/  @!UPT UIADD3 URZ, URZ, URZ, URZ ;  /* 0x0000003f3f3ff290 */ /* 0x000fe4000fffe03f */
[----:B------:R2:W-:Y:S01]  /*6390*/  LDGSTS.E.BYPASS.LTC128B.128.ZFILL [R238+0x5000], [R14.64], P0 ;  /* 0x050000000eee7fae */ /* 0x0005e20008141d52 */
[----:B------:R-:W-:Y:S11]  /*63a0*/  ISETP.NE.U32.AND P0, PT, R247, RZ, PT ;  /* 0x000000fff700720c */ /* 0x000ff60003f05070 */
[----:B------:R-:W-:Y:S02]  /*63b0*/  @!UPT UIADD3 URZ, URZ, URZ, URZ ;  /* 0x0000003f3f3ff290 */ /* 0x000fe4000fffe03f */
[----:B------:R2:W-:Y:S02]  /*63c0*/  LDGSTS.E.BYPASS.LTC128B.128.ZFILL [R238+0x7000], [R12.64], P0 ;  /* 0x070000000cee7fae */ /* 0x0005e40008141d52 */
.L_x_1986:
[C---:B--23--:R-:W-:Y:S01]  /*63d0*/  HMMA.16816.F32 R4, R164.reuse, R168, RZ ;  /* 0x000000a8a404723c */ /* 0x04cfe200000018ff */
[----:B------:R-:W0:Y:S01]  /*63e0*/  LDGDEPBAR ;  /* 0x00000000000079af */ /* 0x000e220000000000 */
[----:B------:R-:W-:Y:S06]  /*63f0*/  UISETP.GT.AND UP2, UPT, UR20, UR9, UPT ;  /* 0x000000091400728c */ /* 0x000fec000bf44270 */
[C---:B------:R-:W-:Y:S01]  /*6400*/  HMMA.16816.F32 R8, R164.reuse, R170, RZ ;  /* 0x000000aaa408723c */ /* 0x040fe200000018ff */
[----:B------:R-:W-:Y:S01]  /*6410*/  LDSM.16.M88.4 R168, [R225+0x10100] ;  /* 0x01010000e1a8783b */ /* 0x000fe20000000200 */
[----:B------:R-:W-:Y:S06]  /*6420*/  PLOP3.LUT P0, PT, PT, PT, UP2, 0x40, 0x0 ;  /* 0x000000000000781c */ /* 0x000fec0003f0e828 */
[C---:B----4-:R-:W-:Y:S08]  /*6430*/  HMMA.16816.F32 R12, R164.reuse, R172, RZ ;  /* 0x000000aca40c723c */ /* 0x050ff000000018ff */
[C---:B------:R-:W-:Y:S01]  /*6440*/  HMMA.16816.F32 R16, R164.reuse, R174, RZ ;  /* 0x000000aea410723c */ /* 0x040fe200000018ff */
[----:B------:R-:W2:Y:S07]  /*6450*/  LDSM.16.M88.4 R172, [R224+0x8100] ;  /* 0x00810000e0ac783b */ /* 0x000eae0000000200 */
[C---:B-1----:R-:W-:Y:S08]  /*6460*/  HMMA.16816.F32 R20, R164.reuse, R176, RZ ;  /* 0x000000b0a414723c */ /* 0x042ff000000018ff */
[C---:B------:R-:W-:Y:S01]  /*6470*/  HMMA.16816.F32 R24, R164.reuse, R178, RZ ;  /* 0x000000b2a418723c */ /* 0x040fe200000018ff */
[----:B------:R-:W1:Y:S07]  /*6480*/  LDSM.16.M88.4 R176, [R224+0x8900] ;  /* 0x00890000e0b0783b */ /* 0x000e6e0000000200 */
[C---:B------:R-:W-:Y:S08]  /*6490*/  HMMA.16816.F32 R28, R164.reuse, R180, RZ ;  /* 0x000000b4a41c723c */ /* 0x040ff000000018ff */
[----:B------:R-:W-:Y:S01]  /*64a0*/  HMMA.16816.F32 R32, R164, R182, RZ ;  /* 0x000000b6a420723c */ /* 0x000fe200000018ff */
[----:B------:R-:W3:Y:S06]  /*64b0*/  LDSM.16.M88.4 R164, [R224+0x9100] ;  /* 0x00910000e0a4783b */ /* 0x000eec0000000200 */
[----:B------:R-:W4:Y:S01]  /*64c0*/  LDSM.16.M88.4 R180, [R224+0x9900] ;  /* 0x00990000e0b4783b */ /* 0x000f220000000200 */
[C---:B------:R-:W-:Y:S08]  /*64d0*/  HMMA.16816.F32 R4, R184.reuse, R188, R4 ;  /* 0x000000bcb804723c */ /* 0x040ff00000001804 */
[C---:B------:R-:W-:Y:S01]  /*64e0*/  HMMA.16816.F32 R8, R184.reuse, R190, R8 ;  /* 0x000000beb808723c */ /* 0x040fe20000001808 */
[----:B------:R-:W-:Y:S07]  /*64f0*/  LDSM.16.M88.4 R188, [R223+0x10100] ;  /* 0x01010000dfbc783b */ /* 0x000fee0000000200 */
[C---:B------:R-:W-:Y:S08]  /*6500*/  HMMA.16816.F32 R12, R184.reuse, R192, R12 ;  /* 0x000000c0b80c723c */ /* 0x040ff0000000180c */
[C---:B------:R-:W-:Y:S01]  /*6510*/  HMMA.16816.F32 R16, R184.reuse, R194, R16 ;  /* 0x000000c2b810723c */ /* 0x040fe20000001810 */
[----:B------:R-:W5:Y:S07]  /*6520*/  LDSM.16.M88.4 R192, [R216] ;  /* 0x00000000d8c0783b */ /* 0x000f6e0000000200 */
[C---:B------:R-:W-:Y:S08]  /*6530*/  HMMA.16816.F32 R20, R184.reuse, R196, R20 ;  /* 0x000000c4b814723c */ /* 0x040ff00000001814 */
[C---:B------:R-:W-:Y:S01]  /*6540*/  HMMA.16816.F32 R24, R184.reuse, R198, R24 ;  /* 0x000000c6b818723c */ /* 0x040fe20000001818 */
[----:B------:R-:W-:Y:S07]  /*6550*/  LDSM.16.M88.4 R196, [R229+0xa100] ;  /* 0x00a10000e5c4783b */ /* 0x000fee0000000200 */
[C---:B------:R-:W-:Y:S08]  /*6560*/  HMMA.16816.F32 R28, R184.reuse, R200, R28 ;  /* 0x000000c8b81c723c */ /* 0x040ff0000000181c */
[----:B------:R-:W-:Y:S01]  /*6570*/  HMMA.16816.F32 R32, R184, R202, R32 ;  /* 0x000000cab820723c */ /* 0x000fe20000001820 */
[----:B------:R-:W-:Y:S07]  /*6580*/  LDSM.16.M88.4 R184, [R230+0x14100] ;  /* 0x01410000e6b8783b */ /* 0x000fee0000000200 */
[C---:B--2---:R-:W-:Y:S08]  /*6590*/  HMMA.16816.F32 R4, R168.reuse, R172, R4 ;  /* 0x000000aca804723c */ /* 0x044ff00000001804 */
[C---:B------:R-:W-:Y:S01]  /*65a0*/  HMMA.16816.F32 R8, R168.reuse, R174, R8 ;  /* 0x000000aea808723c */ /* 0x040fe20000001808 */
[----:B------:R-:W2:Y:S07]  /*65b0*/  LDSM.16.M88.4 R172, [R216+0x800] ;  /* 0x00080000d8ac783b */ /* 0x000eae0000000200 */
        /* <DEDUP_REMOVED lines=8> */
[----:B------:R-:W4:Y:S06]  /*6640*/  LDSM.16.M88.4 R168, [R229+0xa900] ;  /* 0x00a90000e5a8783b */ /* 0x000f2c0000000200 */
[----:B------:R-:W3:Y:S01]  /*6650*/  LDSM.16.M88.4 R180, [R229+0xb100] ;  /* 0x00b10000e5b4783b */ /* 0x000ee20000000200 */
[C---:B-----5:R-:W-:Y:S08]  /*6660*/  HMMA.16816.F32 R4, R188.reuse, R192, R4 ;  /* 0x000000c0bc04723c */ /* 0x060ff00000001804 */
[C---:B------:R-:W-:Y:S01]  /*6670*/  HMMA.16816.F32 R8, R188.reuse, R194, R8 ;  /* 0x000000c2bc08723c */ /* 0x040fe20000001808 */
[----:B------:R-:W5:Y:S07]  /*6680*/  LDSM.16.M88.4 R192, [R229+0xb900] ;  /* 0x00b90000e5c0783b */ /* 0x000f6e0000000200 */
[C---:B--2---:R-:W-:Y:S08]  /*6690*/  HMMA.16816.F32 R12, R188.reuse, R172, R12 ;  /* 0x000000acbc0c723c */ /* 0x044ff0000000180c */
[C---:B------:R-:W-:Y:S01]  /*66a0*/  HMMA.16816.F32 R16, R188.reuse, R174, R16 ;  /* 0x000000aebc10723c */ /* 0x040fe20000001810 */
[----:B------:R-:W-:Y:S07]  /*66b0*/  LDSM.16.M88.4 R172, [R215] ;  /* 0x00000000d7ac783b */ /* 0x000fee0000000200 */
[C---:B-1----:R-:W-:Y:S08]  /*66c0*/  HMMA.16816.F32 R20, R188.reuse, R176, R20 ;  /* 0x000000b0bc14723c */ /* 0x042ff00000001814 */
[C---:B------:R-:W-:Y:S01]  /*66d0*/  HMMA.16816.F32 R24, R188.reuse, R178, R24 ;  /* 0x000000b2bc18723c */ /* 0x040fe20000001818 */
[----:B------:R-:W-:Y:S07]  /*66e0*/  LDSM.16.M88.4 R176, [R214] ;  /* 0x00000000d6b0783b */ /* 0x000fee0000000200 */
[C---:B---3--:R-:W-:Y:S08]  /*66f0*/  HMMA.16816.F32 R28, R188.reuse, R164, R28 ;  /* 0x000000a4bc1c723c */ /* 0x048ff0000000181c */
[----:B------:R-:W-:Y:S01]  /*6700*/  HMMA.16816.F32 R32, R188, R166, R32 ;  /* 0x000000a6bc20723c */ /* 0x000fe20000001820 */
[----:B------:R-:W1:Y:S06]  /*6710*/  LDSM.16.M88.4 R164, [R226+0x14100] ;  /* 0x01410000e2a4783b */ /* 0x000e6c0000000200 */
[----:B------:R-:W2:Y:S01]  /*6720*/  LDSM.16.M88.4 R188, [R213] ;  /* 0x00000000d5bc783b */ /* 0x000ea20000000200 */
[C---:B------:R-:W-:Y:S08]  /*6730*/  HMMA.16816.F32 R4, R184.reuse, R196, R4 ;  /* 0x000000c4b804723c */ /* 0x040ff00000001804 */
[C---:B------:R-:W-:Y:S01]  /*6740*/  HMMA.16816.F32 R8, R184.reuse, R198, R8 ;  /* 0x000000c6b808723c */ /* 0x040fe20000001808 */
[----:B------:R-:W3:Y:S07]  /*6750*/  LDSM.16.M88.4 R196, [R212] ;  /* 0x00000000d4c4783b */ /* 0x000eee0000000200 */
[C---:B----4-:R-:W-:Y:S08]  /*6760*/  HMMA.16816.F32 R12, R184.reuse, R168, R12 ;  /* 0x000000a8b80c723c */ /* 0x050ff0000000180c */
[C---:B------:R-:W-:Y:S01]  /*6770*/  HMMA.16816.F32 R16, R184.reuse, R170, R16 ;  /* 0x000000aab810723c */ /* 0x040fe20000001810 */
[----:B------:R-:W-:Y:S07]  /*6780*/  LDSM.16.M88.4 R168, [R225+0x14100] ;  /* 0x01410000e1a8783b */ /* 0x000fee0000000200 */
[C---:B------:R-:W-:Y:S08]  /*6790*/  HMMA.16816.F32 R20, R184.reuse, R180, R20 ;  /* 0x000000b4b814723c */ /* 0x040ff00000001814 */
[C---:B------:R-:W-:Y:S01]  /*67a0*/  HMMA.16816.F32 R24, R184.reuse, R182, R24 ;  /* 0x000000b6b818723c */ /* 0x040fe20000001818 */
[----:B------:R-:W4:Y:S07]  /*67b0*/  LDSM.16.M88.4 R180, [R224+0xa100] ;  /* 0x00a10000e0b4783b */ /* 0x000f2e0000000200 */
[C---:B-----5:R-:W-:Y:S08]  /*67c0*/  HMMA.16816.F32 R28, R184.reuse, R192, R28 ;  /* 0x000000c0b81c723c */ /* 0x060ff0000000181c */
[----:B------:R-:W-:Y:S01]  /*67d0*/  HMMA.16816.F32 R32, R184, R194, R32 ;  /* 0x000000c2b820723c */ /* 0x000fe20000001820 */
[----:B------:R-:W5:Y:S06]  /*67e0*/  LDSM.16.M88.4 R184, [R224+0xa900] ;  /* 0x00a90000e0b8783b */ /* 0x000f6c0000000200 */
[----:B------:R-:W3:Y:S01]  /*67f0*/  LDSM.16.M88.4 R192, [R224+0xb100] ;  /* 0x00b10000e0c0783b */ /* 0x000ee20000000200 */
[C---:B-1----:R-:W-:Y:S08]  /*6800*/  HMMA.16816.F32 R4, R164.reuse, R172, R4 ;  /* 0x000000aca404723c */ /* 0x042ff00000001804 */
[C---:B------:R-:W-:Y:S01]  /*6810*/  HMMA.16816.F32 R8, R164.reuse, R174, R8 ;  /* 0x000000aea408723c */ /* 0x040fe20000001808 */
[----:B------:R-:W1:Y:S07]  /*6820*/  LDSM.16.M88.4 R172, [R224+0xb900] ;  /* 0x00b90000e0ac783b */ /* 0x000e6e0000000200 */
[C---:B------:R-:W-:Y:S08]  /*6830*/  HMMA.16816.F32 R12, R164.reuse, R176, R12 ;  /* 0x000000b0a40c723c */ /* 0x040ff0000000180c */
[C---:B------:R-:W-:Y:S01]  /*6840*/  HMMA.16816.F32 R16, R164.reuse, R178, R16 ;  /* 0x000000b2a410723c */ /* 0x040fe20000001810 */
[----:B------:R-:W-:Y:S07]  /*6850*/  LDSM.16.M88.4 R176, [R223+0x14100] ;  /* 0x01410000dfb0783b */ /* 0x000fee0000000200 */
[C---:B--2---:R-:W-:Y:S08]  /*6860*/  HMMA.16816.F32 R20, R164.reuse, R188, R20 ;  /* 0x000000bca414723c */ /* 0x044ff00000001814 */
[C---:B------:R-:W-:Y:S01]  /*6870*/  HMMA.16816.F32 R24, R164.reuse, R190, R24 ;  /* 0x000000bea418723c */ /* 0x040fe20000001818 */
[----:B------:R-:W2:Y:S07]  /*6880*/  LDSM.16.M88.4 R188, [R216+0x2000] ;  /* 0x00200000d8bc783b */ /* 0x000eae0000000200 */
[C---:B---3--:R-:W-:Y:S08]  /*6890*/  HMMA.16816.F32 R28, R164.reuse, R196, R28 ;  /* 0x000000c4a41c723c */ /* 0x048ff0000000181c */
[----:B------:R-:W-:Y:S01]  /*68a0*/  HMMA.16816.F32 R32, R164, R198, R32 ;  /* 0x000000c6a420723c */ /* 0x000fe20000001820 */
[----:B------:R-:W3:Y:S06]  /*68b0*/  LDSM.16.M88.4 R164, [R216+0x2800] ;  /* 0x00280000d8a4783b */ /* 0x000eec0000000200 */
[----:B------:R-:W1:Y:S01]  /*68c0*/  LDSM.16.M88.4 R196, [R216+0x3000] ;  /* 0x00300000d8c4783b */ /* 0x000e620000000200 */
[C---:B----4-:R-:W-:Y:S08]  /*68d0*/  HMMA.16816.F32 R4, R168.reuse, R180, R4 ;  /* 0x000000b4a804723c */ /* 0x050ff00000001804 */
[C---:B------:R-:W-:Y:S01]  /*68e0*/  HMMA.16816.F32 R8, R168.reuse, R182, R8 ;  /* 0x000000b6a808723c */ /* 0x040fe20000001808 */
[----:B------:R-:W4:Y:S07]  /*68f0*/  LDSM.16.M88.4 R180, [R216+0x3800] ;  /* 0x00380000d8b4783b */ /* 0x000f2e0000000200 */
[C---:B-----5:R-:W-:Y:S08]  /*6900*/  HMMA.16816.F32 R12, R168.reuse, R184, R12 ;  /* 0x000000b8a80c723c */ /* 0x060ff0000000180c */
[C---:B------:R-:W-:Y:S01]  /*6910*/  HMMA.16816.F32 R16, R168.reuse, R186, R16 ;  /* 0x000000baa810723c */ /* 0x040fe20000001810 */
[----:B------:R-:W-:Y:S07]  /*6920*/  LDSM.16.M88.4 R184, [R230+0x18100] ;  /* 0x01810000e6b8783b */ /* 0x000fee0000000200 */
[C---:B------:R-:W-:Y:S08]  /*6930*/  HMMA.16816.F32 R20, R168.reuse, R192, R20 ;  /* 0x000000c0a814723c */ /* 0x040ff00000001814 */
[C---:B------:R-:W-:Y:S01]  /*6940*/  HMMA.16816.F32 R24, R168.reuse, R194, R24 ;  /* 0x000000c2a818723c */ /* 0x040fe20000001818 */
[----:B------:R-:W5:Y:S07]  /*6950*/  LDSM.16.M88.4 R192, [R229+0xc100] ;  /* 0x00c10000e5c0783b */ /* 0x000f6e0000000200 */
[C---:B-1----:R-:W-:Y:S08]  /*6960*/  HMMA.16816.F32 R28, R168.reuse, R172, R28 ;  /* 0x000000aca81c723c */ /* 0x042ff0000000181c */
[----:B------:R-:W-:Y:S01]  /*6970*/  HMMA.16816.F32 R32, R168, R174, R32 ;  /* 0x000000aea820723c */ /* 0x000fe20000001820 */
[----:B------:R-:W-:Y:S06]  /*6980*/  LDSM.16.M88.4 R168, [R229+0xd100] ;  /* 0x00d10000e5a8783b */ /* 0x000fec0000000200 */
[----:B------:R-:W-:Y:S01]  /*6990*/  LDSM.16.M88.4 R172, [R229+0xd900] ;  /* 0x00d90000e5ac783b */ /* 0x000fe20000000200 */
[C---:B--2---:R-:W-:Y:S08]  /*69a0*/  HMMA.16816.F32 R4, R176.reuse, R188, R4 ;  /* 0x000000bcb004723c */ /* 0x044ff00000001804 */
[C---:B------:R-:W-:Y:S01]  /*69b0*/  HMMA.16816.F32 R8, R176.reuse, R190, R8 ;  /* 0x000000beb008723c */ /* 0x040fe20000001808 */
[----:B------:R-:W-:Y:S07]  /*69c0*/  LDSM.16.M88.4 R188, [R226+0x18100] ;  /* 0x01810000e2bc783b */ /* 0x000fee0000000200 */
[C---:B---3--:R-:W-:Y:S08]  /*69d0*/  HMMA.16816.F32 R12, R176.reuse, R164, R12 ;  /* 0x000000a4b00c723c */ /* 0x048ff0000000180c */
[C---:B------:R-:W-:Y:S01]  /*69e0*/  HMMA.16816.F32 R16, R176.reuse, R166, R16 ;  /* 0x000000a6b010723c */ /* 0x040fe20000001810 */
[----:B------:R-:W1:Y:S07]  /*69f0*/  LDSM.16.M88.4 R164, [R229+0xc900] ;  /* 0x00c90000e5a4783b */ /* 0x000e6e0000000200 */
[C---:B------:R-:W-:Y:S08]  /*6a00*/  HMMA.16816.F32 R20, R176.reuse, R196, R20 ;  /* 0x000000c4b014723c */ /* 0x040ff00000001814 */
[C---:B------:R-:W-:Y:S01]  /*6a10*/  HMMA.16816.F32 R24, R176.reuse, R198, R24 ;  /* 0x000000c6b018723c */ /* 0x040fe20000001818 */
[----:B------:R-:W2:Y:S07]  /*6a20*/  LDSM.16.M88.4 R196, [R211] ;  /* 0x00000000d3c4783b */ /* 0x000eae0000000200 */
[C---:B----4-:R-:W-:Y:S08]  /*6a30*/  HMMA.16816.F32 R28, R176.reuse, R180, R28 ;  /* 0x000000b4b01c723c */ /* 0x050ff0000000181c */
[----:B------:R-:W-:Y:S01]  /*6a40*/  HMMA.16816.F32 R32, R176, R182, R32 ;  /* 0x000000b6b020723c */ /* 0x000fe20000001820 */
[----:B------:R-:W3:Y:S06]  /*6a50*/  LDSM.16.M88.4 R176, [R210] ;  /* 0x00000000d2b0783b */ /* 0x000eec0000000200 */
[----:B------:R-:W4:Y:S01]  /*6a60*/  LDSM.16.M88.4 R180, [R209] ;  /* 0x00000000d1b4783b */ /* 0x000f220000000200 */
[C---:B-----5:R-:W-:Y:S08]  /*6a70*/  HMMA.16816.F32 R4, R184.reuse, R192, R4 ;  /* 0x000000c0b804723c */ /* 0x060ff00000001804 */
[C---:B------:R-:W-:Y:S01]  /*6a80*/  HMMA.16816.F32 R8, R184.reuse, R194, R8 ;  /* 0x000000c2b808723c */ /* 0x040fe20000001808 */
[----:B------:R-:W5:Y:S07]  /*6a90*/  LDSM.16.M88.4 R192, [R208] ;  /* 0x00000000d0c0783b */ /* 0x000f6e0000000200 */
        /* <DEDUP_REMOVED lines=8> */
[----:B------:R-:W1:Y:S06]  /*6b20*/  LDSM.16.M88.4 R172, [R224+0xc900] ;  /* 0x00c90000e0ac783b */ /* 0x000e6c0000000200 */
[----:B------:R-:W1:Y:S01]  /*6b30*/  LDSM.16.M88.4 R184, [R224+0xd100] ;  /* 0x00d10000e0b8783b */ /* 0x000e620000000200 */
[C---:B--2---:R-:W-:Y:S08]  /*6b40*/  HMMA.16816.F32 R4, R188.reuse, R196, R4 ;  /* 0x000000c4bc04723c */ /* 0x044ff00000001804 */
[C---:B------:R-:W-:Y:S01]  /*6b50*/  HMMA.16816.F32 R8, R188.reuse, R198, R8 ;  /* 0x000000c6bc08723c */ /* 0x040fe20000001808 */
[----:B------:R-:W2:Y:S07]  /*6b60*/  LDSM.16.M88.4 R196, [R224+0xd900] ;  /* 0x00d90000e0c4783b */ /* 0x000eae0000000200 */
[C---:B---3--:R-:W-:Y:S08]  /*6b70*/  HMMA.16816.F32 R12, R188.reuse, R176, R12 ;  /* 0x000000b0bc0c723c */ /* 0x048ff0000000180c */
[C---:B------:R-:W-:Y:S01]  /*6b80*/  HMMA.16816.F32 R16, R188.reuse, R178, R16 ;  /* 0x000000b2bc10723c */ /* 0x040fe20000001810 */
[----:B------:R-:W-:Y:S07]  /*6b90*/  LDSM.16.M88.4 R176, [R223+0x18100] ;  /* 0x01810000dfb0783b */ /* 0x000fee0000000200 */
[C---:B----4-:R-:W-:Y:S08]  /*6ba0*/  HMMA.16816.F32 R20, R188.reuse, R180, R20 ;  /* 0x000000b4bc14723c */ /* 0x050ff00000001814 */
[C---:B------:R-:W-:Y:S01]  /*6bb0*/  HMMA.16816.F32 R24, R188.reuse, R182, R24 ;  /* 0x000000b6bc18723c */ /* 0x040fe20000001818 */
[----:B------:R-:W3:Y:S07]  /*6bc0*/  LDSM.16.M88.4 R180, [R216+0x4000] ;  /* 0x00400000d8b4783b */ /* 0x000eee0000000200 */
[C---:B-----5:R-:W-:Y:S08]  /*6bd0*/  HMMA.16816.F32 R28, R188.reuse, R192, R28 ;  /* 0x000000c0bc1c723c */ /* 0x060ff0000000181c */
[----:B------:R-:W-:Y:S01]  /*6be0*/  HMMA.16816.F32 R32, R188, R194, R32 ;  /* 0x000000c2bc20723c */ /* 0x000fe20000001820 */
[----:B------:R-:W4:Y:S06]  /*6bf0*/  LDSM.16.M88.4 R188, [R216+0x4800] ;  /* 0x00480000d8bc783b */ /* 0x000f2c0000000200 */
[----:B------:R-:W5:Y:S01]  /*6c00*/  LDSM.16.M88.4 R192, [R216+0x5000] ;  /* 0x00500000d8c0783b */ /* 0x000f620000000200 */
        /* <DEDUP_REMOVED lines=8> */
[----:B------:R-:W1:Y:S07]  /*6c90*/  LDSM.16.M88.4 R184, [R229+0xe100] ;  /* 0x00e10000e5b8783b */ /* 0x000e6e0000000200 */
[C---:B--2---:R-:W-:Y:S08]  /*6ca0*/  HMMA.16816.F32 R28, R164.reuse, R196, R28 ;  /* 0x000000c4a41c723c */ /* 0x044ff0000000181c */
[----:B------:R-:W-:Y:S01]  /*6cb0*/  HMMA.16816.F32 R32, R164, R198, R32 ;  /* 0x000000c6a420723c */ /* 0x000fe20000001820 */
[----:B------:R-:W2:Y:S06]  /*6cc0*/  LDSM.16.M88.4 R164, [R229+0xe900] ;  /* 0x00e90000e5a4783b */ /* 0x000eac0000000200 */
[----:B------:R-:W1:Y:S01]  /*6cd0*/  LDSM.16.M88.4 R196, [R229+0xf100] ;  /* 0x00f10000e5c4783b */ /* 0x000e620000000200 */
[C---:B---3--:R-:W-:Y:S08]  /*6ce0*/  HMMA.16816.F32 R4, R176.reuse, R180, R4 ;  /* 0x000000b4b004723c */ /* 0x048ff00000001804 */
[C---:B------:R-:W-:Y:S01]  /*6cf0*/  HMMA.16816.F32 R8, R176.reuse, R182, R8 ;  /* 0x000000b6b008723c */ /* 0x040fe20000001808 */
[----:B------:R-:W3:Y:S07]  /*6d00*/  LDSM.16.M88.4 R180, [R229+0xf900] ;  /* 0x00f90000e5b4783b */ /* 0x000eee0000000200 */
[C---:B----4-:R-:W-:Y:S08]  /*6d10*/  HMMA.16816.F32 R12, R176.reuse, R188, R12 ;  /* 0x000000bcb00c723c */ /* 0x050ff0000000180c */
[C---:B------:R-:W-:Y:S01]  /*6d20*/  HMMA.16816.F32 R16, R176.reuse, R190, R16 ;  /* 0x000000beb010723c */ /* 0x040fe20000001810 */
[----:B------:R-:W-:Y:S07]  /*6d30*/  LDSM.16.M88.4 R188, [R226+0x1c100] ;  /* 0x01c10000e2bc783b */ /* 0x000fee0000000200 */
[C---:B-----5:R-:W-:Y:S08]  /*6d40*/  HMMA.16816.F32 R20, R176.reuse, R192, R20 ;  /* 0x000000c0b014723c */ /* 0x060ff00000001814 */
[C---:B------:R-:W-:Y:S01]  /*6d50*/  HMMA.16816.F32 R24, R176.reuse, R194, R24 ;  /* 0x000000c2b018723c */ /* 0x040fe20000001818 */
[----:B------:R-:W4:Y:S07]  /*6d60*/  LDSM.16.M88.4 R192, [R207] ;  /* 0x00000000cfc0783b */ /* 0x000f2e0000000200 */
[C---:B-1----:R-:W-:Y:S08]  /*6d70*/  HMMA.16816.F32 R28, R176.reuse, R168, R28 ;  /* 0x000000a8b01c723c */ /* 0x042ff0000000181c */
[----:B------:R-:W-:Y:S01]  /*6d80*/  HMMA.16816.F32 R32, R176, R170, R32 ;  /* 0x000000aab020723c */ /* 0x000fe20000001820 */
[----:B------:R-:W-:Y:S06]  /*6d90*/  LDSM.16.M88.4 R168, [R205] ;  /* 0x00000000cda8783b */ /* 0x000fec0000000200 */
[----:B------:R-:W-:Y:S01]  /*6da0*/  LDSM.16.M88.4 R176, [R204] ;  /* 0x00000000ccb0783b */ /* 0x000fe20000000200 */
[C---:B------:R-:W-:Y:S08]  /*6db0*/  HMMA.16816.F32 R4, R172.reuse, R184, R4 ;  /* 0x000000b8ac04723c */ /* 0x040ff00000001804 */
[C---:B------:R-:W-:Y:S01]  /*6dc0*/  HMMA.16816.F32 R8, R172.reuse, R186, R8 ;  /* 0x000000baac08723c */ /* 0x040fe20000001808 */
[----:B------:R-:W-:Y:S07]  /*6dd0*/  LDSM.16.M88.4 R184, [R225+0x1c100] ;  /* 0x01c10000e1b8783b */ /* 0x000fee0000000200 */
[C---:B--2---:R-:W-:Y:S08]  /*6de0*/  HMMA.16816.F32 R12, R172.reuse, R164, R12 ;  /* 0x000000a4ac0c723c */ /* 0x044ff0000000180c */
[C---:B------:R-:W-:Y:S01]  /*6df0*/  HMMA.16816.F32 R16, R172.reuse, R166, R16 ;  /* 0x000000a6ac10723c */ /* 0x040fe20000001810 */
[----:B------:R-:W1:Y:S07]  /*6e00*/  LDSM.16.M88.4 R164, [R206] ;  /* 0x00000000cea4783b */ /* 0x000e6e0000000200 */
[C---:B------:R-:W-:Y:S08]  /*6e10*/  HMMA.16816.F32 R20, R172.reuse, R196, R20 ;  /* 0x000000c4ac14723c */ /* 0x040ff00000001814 */
[C---:B------:R-:W-:Y:S01]  /*6e20*/  HMMA.16816.F32 R24, R172.reuse, R198, R24 ;  /* 0x000000c6ac18723c */ /* 0x040fe20000001818 */
[----:B------:R-:W2:Y:S07]  /*6e30*/  LDSM.16.M88.4 R196, [R224+0xe100] ;  /* 0x00e10000e0c4783b */ /* 0x000eae0000000200 */
[C---:B---3--:R-:W-:Y:S08]  /*6e40*/  HMMA.16816.F32 R28, R172.reuse, R180, R28 ;  /* 0x000000b4ac1c723c */ /* 0x048ff0000000181c */
[----:B------:R-:W-:Y:S01]  /*6e50*/  HMMA.16816.F32 R32, R172, R182, R32 ;  /* 0x000000b6ac20723c */ /* 0x000fe20000001820 */
[----:B------:R-:W3:Y:S06]  /*6e60*/  LDSM.16.M88.4 R172, [R224+0xe900] ;  /* 0x00e90000e0ac783b */ /* 0x000eec0000000200 */
[----:B------:R-:W5:Y:S01]  /*6e70*/  LDSM.16.M88.4 R180, [R224+0xf100] ;  /* 0x00f10000e0b4783b */ /* 0x000f620000000200 */
[C---:B----4-:R-:W-:Y:S08]  /*6e80*/  HMMA.16816.F32 R4, R188.reuse, R192, R4 ;  /* 0x000000c0bc04723c */ /* 0x050ff00000001804 */
[C---:B------:R-:W-:Y:S01]  /*6e90*/  HMMA.16816.F32 R8, R188.reuse, R194, R8 ;  /* 0x000000c2bc08723c */ /* 0x040fe20000001808 */
[----:B------:R-:W4:Y:S07]  /*6ea0*/  LDSM.16.M88.4 R192, [R224+0xf900] ;  /* 0x00f90000e0c0783b */ /* 0x000f2e0000000200 */
        /* <DEDUP_REMOVED lines=12> */
[----:B------:R-:W2:Y:S01]  /*6f70*/  LDSM.16.M88.4 R196, [R216+0x7800] ;  /* 0x00780000d8c4783b */ /* 0x000ea20000000200 */
[----:B------:R-:W-:Y:S05]  /*6f80*/  DEPBAR.LE SB0, 0x0 ;  /* 0x000080000000791a */ /* 0x000fea0000000000 */
[----:B------:R-:W-:Y:S01]  /*6f90*/  BAR.SYNC.DEFER_BLOCKING 0x0 ;  /* 0x0000000000007b1d */ /* 0x000fe20000010000 */
[C---:B---3--:R-:W-:Y:S08]  /*6fa0*/  HMMA.16816.F32 R12, R184.reuse, R172, R12 ;  /* 0x000000acb80c723c */ /* 0x048ff0000000180c */
[C---:B------:R-:W-:Y:S08]  /*6fb0*/  HMMA.16816.F32 R16, R184.reuse, R174, R16 ;  /* 0x000000aeb810723c */ /* 0x040ff00000001810 */
[C---:B-----5:R-:W-:Y:S08]  /*6fc0*/  HMMA.16816.F32 R20, R184.reuse, R180, R20 ;  /* 0x000000b4b814723c */ /* 0x060ff00000001814 */
[C---:B------:R-:W-:Y:S08]  /*6fd0*/  HMMA.16816.F32 R24, R184.reuse, R182, R24 ;  /* 0x000000b6b818723c */ /* 0x040ff00000001818 */
[C---:B----4-:R-:W-:Y:S08]  /*6fe0*/  HMMA.16816.F32 R28, R184.reuse, R192, R28 ;  /* 0x000000c0b81c723c */ /* 0x050ff0000000181c */
[----:B------:R-:W-:Y:S08]  /*6ff0*/  HMMA.16816.F32 R32, R184, R194, R32 ;  /* 0x000000c2b820723c */ /* 0x000ff00000001820 */
[C---:B-1----:R-:W-:Y:S08]  /*7000*/  HMMA.16816.F32 R4, R164.reuse, R168, R4 ;  /* 0x000000a8a404723c */ /* 0x042ff00000001804 */
[C---:B------:R-:W-:Y:S08]  /*7010*/  HMMA.16816.F32 R8, R164.reuse, R170, R8 ;  /* 0x000000aaa408723c */ /* 0x040ff00000001808 */
[C---:B------:R-:W-:Y:S08]  /*7020*/  HMMA.16816.F32 R12, R164.reuse, R176, R12 ;  /* 0x000000b0a40c723c */ /* 0x040ff0000000180c */
[C---:B------:R-:W-:Y:S08]  /*7030*/  HMMA.16816.F32 R16, R164.reuse, R178, R16 ;  /* 0x000000b2a410723c */ /* 0x040ff00000001810 */
[C---:B------:R-:W-:Y:S08]  /*7040*/  HMMA.16816.F32 R20, R164.reuse, R188, R20 ;  /* 0x000000bca414723c */ /* 0x040ff00000001814 */
[C---:B------:R-:W-:Y:S08]  /*7050*/  HMMA.16816.F32 R24, R164.reuse, R190, R24 ;  /* 0x000000bea418723c */ /* 0x040ff00000001818 */
[C---:B--2---:R-:W-:Y:S08]  /*7060*/  HMMA.16816.F32 R28, R164.reuse, R196, R28 ;  /* 0x000000c4a41c723c */ /* 0x044ff0000000181c */
[----:B------:R-:W-:Y:S01]  /*7070*/  HMMA.16816.F32 R32, R164, R198, R32 ;  /* 0x000000c6a420723c */ /* 0x000fe20000001820 */
[----:B------:R-:W-:-:S07]  /*7080*/  @P0 BRA `(.L_x_1987) ;  /* 0x000004a000000947 */ /* 0x000fce0003800000 */
[----:B------:R-:W-:Y:S01]  /*7090*/  ISETP.NE.AND P1, PT, R232, 0x1, PT ;  /* 0x00000001e800780c */ /* 0x000fe20003f25270 */
[----:B------:R-:W-:Y:S01]  /*70a0*/  ULEA UR5, UR20, UR12, 0x6 ;  /* 0x0000000c14057291 */ /* 0x000fe2000f8e303f */
[----:B------:R-:W-:Y:S01]  /*70b0*/  IADD3 R176, -R250, 0x10, RZ ;  /* 0x00000010fab07810 */ /* 0x000fe20007ffe1ff */
[----:B------:R-:W-:Y:S01]  /*70c0*/  IMAD.MOV.U32 R233, RZ, RZ, RZ ;  /* 0x000000ffffe97224 */ /* 0x000fe200078e00ff */
[----:B------:R-:W-:Y:S01]  /*70d0*/  IADD3 R174, -R249, 0x10, RZ ;  /* 0x00000010f9ae7810 */ /* 0x000fe20007ffe1ff */
[----:B------:R-:W-:Y:S01]  /*70e0*/  IMAD.SHL.U32 R200, R244, 0x2, RZ ;  /* 0x00000002f4c87824 */ /* 0x000fe200078e00ff */
[----:B------:R-:W-:Y:S01]  /*70f0*/  LOP3.LUT R176, R176, 0xf, RZ, 0xc0, !PT ;  /* 0x0000000fb0b07812 */ /* 0x000fe200078ec0ff */
[----:B------:R-:W-:Y:S01]  /*7100*/  IMAD.U32 R234, RZ, RZ, UR5 ;  /* 0x00000005ffea7e24 */ /* 0x000fe2000f8e00ff */
[----:B------:R-:W-:Y:S02]  /*7110*/  LOP3.LUT R174, R174, 0xf, RZ, 0xc0, !PT ;  /* 0x0000000faeae7812 */ /* 0x000fe400078ec0ff */
[----:B------:R-:W-:Y:S02]  /*7120*/  IADD3 R173, -R247, 0x10, RZ ;  /* 0x00000010f7ad7810 */ /* 0x000fe40007ffe1ff */
[----:B------:R-:W-:Y:S02]  /*7130*/  IADD3 R234, R234, -0x40, R235 ;  /* 0xffffffc0eaea7810 */ /* 0x000fe40007ffe0eb */
[----:B------:R-:W-:Y:S02]  /*7140*/  LOP3.LUT R173, R173, 0xf, RZ, 0xc0, !PT ;  /* 0x0000000fadad7812 */ /* 0x000fe400078ec0ff */
[----:B------:R-:W-:Y:S01]  /*7150*/  SHF.R.S32.HI R201, RZ, 0x1f, R244 ;  /* 0x0000001fffc97819 */ /* 0x000fe200000114f4 */
[----:B------:R-:W-:Y:S03]  /*7160*/  @P1 IMAD.HI.U32 R166, R234, c[0x0][0x2bc], RZ ;  /* 0x0000af00eaa61a27 */ /* 0x000fe600078e00ff */
[----:B------:R-:W-:Y:S01]  /*7170*/  SHF.L.U64.HI R201, R244, 0x1, R201 ;  /* 0x00000001f4c97819 */ /* 0x000fe200000102c9 */
[----:B------:R-:W-:Y:S01]  /*7180*/  IMAD.MOV.U32 R0, RZ, RZ, R234 ;  /* 0x000000ffff007224 */ /* 0x000fe200078e00ea */
[----:B------:R-:W-:Y:S04]  /*7190*/  @P1 SHF.R.U32.HI R0, RZ, c[0x0][0x2c0], R166 ;  /* 0x0000b000ff001a19 */ /* 0x000fe800000116a6 */
[C---:B------:R-:W-:Y:S04]  /*71a0*/  @!P2 IADD3 R167, P0, R0.reuse, UR16, RZ ;  /* 0x0000001000a7ac10 */ /* 0x040fe8000ff1e0ff */
[----:B------:R-:W-:Y:S02]  /*71b0*/  @!P2 LEA.HI.X.SX32 R166, R0, UR8, 0x1, P0 ;  /* 0x0000000800a6ac11 */ /* 0x000fe400080f0eff */
[C---:B------:R-:W-:Y:S04]  /*71c0*/  @!P2 LEA R164, P0, R167.reuse, c[0x0][0x2a0], 0x2 ;  /* 0x0000a800a7a4aa11 */ /* 0x040fe800078010ff */
[----:B------:R-:W-:Y:S01]  /*71d0*/  @!P2 LEA.HI.X R165, R167, c[0x0][0x2a4], R166, 0x2, P0 ;  /* 0x0000a900a7a5aa11 */ /* 0x000fe200000f14a6 */
[----:B------:R-:W-:Y:S01]  /*71e0*/  IMAD.MOV R167, RZ, RZ, -R0 ;  /* 0x000000ffffa77224 */ /* 0x000fe200078e0a00 */
[----:B------:R-:W-:Y:S03]  /*71f0*/  SHF.L.U64.HI R166, R242, 0x1, R245 ;  /* 0x00000001f2a67819 */ /* 0x000fe600000102f5 */
[----:B------:R1:W2:Y:S01]  /*7200*/  @!P2 LDG.E R233, [R164.64] ;  /* 0x00000012a4e9a981 */ /* 0x0002a2000c1e1900 */
[----:B------:R-:W-:Y:S04]  /*7210*/  IMAD R234, R167, c[0x0][0x2b8], R234 ;  /* 0x0000ae00a7ea7a24 */ /* 0x000fe800078e02ea */
[C---:B------:R-:W-:Y:S01]  /*7220*/  IMAD.WIDE.U32 R170, R234.reuse, c[0x0][0x1e0], RZ ;  /* 0x00007800eaaa7a25 */ /* 0x040fe200078e00ff */
[----:B------:R-:W-:Y:S05]  /*7230*/  SHF.R.S32.HI R167, RZ, 0x1f, R234 ;  /* 0x0000001fffa77819 */ /* 0x000fea00000114ea */
[----:B------:R-:W-:Y:S04]  /*7240*/  IMAD R167, R167, c[0x0][0x1e0], RZ ;  /* 0x00007800a7a77a24 */ /* 0x000fe800078e02ff */
[----:B------:R-:W-:Y:S04]  /*7250*/  IMAD R167, R234, c[0x0][0x1e4], R167 ;  /* 0x00007900eaa77a24 */ /* 0x000fe800078e02a7 */
[----:B------:R-:W-:Y:S01]  /*7260*/  IMAD.IADD R171, R171, 0x1, R167 ;  /* 0x00000001abab7824 */ /* 0x000fe200078e02a7 */
[----:B-1----:R-:W-:Y:S02]  /*7270*/  SHF.L.U64.HI R164, R241, 0x1, R246 ;  /* 0x00000001f1a47819 */ /* 0x002fe400000102f6 */
[----:B--2---:R-:W-:Y:S01]  /*7280*/  SHF.R.S32.HI R0, RZ, 0x1f, R233 ;  /* 0x0000001fff007819 */ /* 0x004fe200000114e9 */
[C---:B------:R-:W-:Y:S04]  /*7290*/  IMAD.WIDE.U32 R170, R233.reuse, c[0x0][0x1f0], R170 ;  /* 0x00007c00e9aa7a25 */ /* 0x040fe800078e00aa */
[----:B------:R-:W-:Y:S01]  /*72a0*/  IMAD R0, R0, c[0x0][0x1f0], RZ ;  /* 0x00007c0000007a24 */ /* 0x000fe200078e02ff */
[----:B------:R-:W-:Y:S03]  /*72b0*/  IADD3 R165, P0, R170, UR14, RZ ;  /* 0x0000000eaaa57c10 */ /* 0x000fe6000ff1e0ff */
[----:B------:R-:W-:Y:S05]  /*72c0*/  IMAD R0, R233, c[0x0][0x1f4], R0 ;  /* 0x00007d00e9007a24 */ /* 0x000fea00078e0200 */
[----:B------:R-:W-:Y:S02]  /*72d0*/  IADD3.X R0, R171, UR7, R0, P0, !PT ;  /* 0x00000007ab007c10 */ /* 0x000fe400087fe400 */
[C---:B------:R-:W-:Y:S04]  /*72e0*/  LEA R168, P0, R165.reuse, c[0x0][0x1c8], 0x1 ;  /* 0x00007200a5a87a11 */ /* 0x040fe800078008ff */
[----:B------:R-:W-:Y:S01]  /*72f0*/  LEA.HI.X R167, R165, c[0x0][0x1cc], R0, 0x1, P0 ;  /* 0x00007300a5a77a11 */ /* 0x000fe200000f0c00 */
[----:B------:R-:W1:Y:S01]  /*7300*/  SHFL.IDX PT, R170, R168, 0x1, 0x181f ;  /* 0x00381f00a8aa7f89 */ /* 0x000e6200000e0000 */
[----:B------:R-:W-:Y:S02]  /*7310*/  IMAD.SHL.U32 R165, R242, 0x2, RZ ;  /* 0x00000002f2a57824 */ /* 0x000fe400078e00ff */
[----:B------:R-:W-:Y:S01]  /*7320*/  IMAD.SHL.U32 R0, R241, 0x2, RZ ;  /* 0x00000002f1007824 */ /* 0x000fe200078e00ff */
[----:B------:R-:W2:Y:S04]  /*7330*/  SHFL.IDX PT, R169, R167, 0x1, 0x181f ;  /* 0x00381f00a7a97f89 */ /* 0x000ea800000e0000 */
[----:B------:R-:W3:Y:S04]  /*7340*/  SHFL.IDX PT, R168, R168, RZ, 0x181f ;  /* 0x00181fffa8a87589 */ /* 0x000ee800000e0000 */
[----:B------:R-:W4:Y:S01]  /*7350*/  SHFL.IDX PT, R167, R167, RZ, 0x181f ;  /* 0x00181fffa7a77589 */ /* 0x000f2200000e0000 */
[-C--:B-1----:R-:W-:Y:S04]  /*7360*/  IADD3 R176, P1, P0, R176, R170.reuse, R251 ;  /* 0x000000aab0b07210 */ /* 0x082fe8000783e0fb */
[-C--:B--2---:R-:W-:Y:S02]  /*7370*/  IADD3.X R177, RZ, R169.reuse, R252, P1, P0 ;  /* 0x000000a9ffb17210 */ /* 0x084fe40000fe04fc */
[-C--:B------:R-:W-:Y:S04]  /*7380*/  IADD3 R174, P1, P0, R174, R170.reuse, R165 ;  /* 0x000000aaaeae7210 */ /* 0x080fe8000783e0a5 */
[-C--:B------:R-:W-:Y:S02]  /*7390*/  IADD3.X R175, RZ, R169.reuse, R166, P1, P0 ;  /* 0x000000a9ffaf7210 */ /* 0x080fe40000fe04a6 */
[----:B------:R-:W-:Y:S04]  /*73a0*/  IADD3 R172, P1, P0, R173, R170, R0 ;  /* 0x000000aaadac7210 */ /* 0x000fe8000783e000 */
[----:B------:R-:W-:Y:S02]  /*73b0*/  IADD3.X R173, RZ, R169, R164, P1, P0 ;  /* 0x000000a9ffad7210 */ /* 0x000fe40000fe04a4 */
[C---:B---3--:R-:W-:Y:S05]  /*73c0*/  IADD3 R178, P0, R168.reuse, R165, RZ ;  /* 0x000000a5a8b27210 */ /* 0x048fea0007f1e0ff */
[C---:B----4-:R-:W-:Y:S01]  /*73d0*/  IMAD.X R179, R167.reuse, 0x1, R166, P0 ;  /* 0x00000001a7b37824 */ /* 0x050fe200000e06a6 */
[C---:B------:R-:W-:Y:S05]  /*73e0*/  IADD3 R180, P0, R168.reuse, R0, RZ ;  /* 0x00000000a8b47210 */ /* 0x040fea0007f1e0ff */
[C---:B------:R-:W-:Y:S01]  /*73f0*/  IMAD.X R181, R167.reuse, 0x1, R164, P0 ;  /* 0x00000001a7b57824 */ /* 0x040fe200000e06a4 */
[CC--:B------:R-:W-:Y:S05]  /*7400*/  IADD3 R164, P0, R168.reuse, R200.reuse, RZ ;  /* 0x000000c8a8a47210 */ /* 0x0c0fea0007f1e0ff */
[C-C-:B------:R-:W-:Y:S01]  /*7410*/  IMAD.X R165, R167.reuse, 0x1, R201.reuse, P0 ;  /* 0x00000001a7a57824 */ /* 0x140fe200000e06c9 */
[----:B------:R-:W-:Y:S04]  /*7420*/  IADD3 R182, P0, R168, R251, RZ ;  /* 0x000000fba8b67210 */ /* 0x000fe80007f1e0ff */
[----:B------:R1:W-:Y:S01]  /*7430*/  LDGSTS.E.BYPASS.LTC128B.128 [R231+0x8100], [R164.64], !P3 ;  /* 0x08100000a4e77fae */ /* 0x0003e2000d901d52 */
        /* <DEDUP_REMOVED lines=15> */
.L_x_1987:
[----:B-1----:R-:W-:Y:S01]  /*7530*/  IMAD.MOV.U32 R171, RZ, RZ, R236 ;  /* 0x000000ffffab7224 */ /* 0x002fe200078e00ec */
[----:B------:R-:W-:Y:S01]  /*7540*/  PLOP3.LUT P0, PT, PT, PT, UP1, 0x80, 0x0 ;  /* 0x000000000000781c */ /* 0x000fe20003f0f018 */
[----:B------:R-:W0:Y:S01]  /*7550*/  LDGDEPBAR ;  /* 0x00000000000079af */ /* 0x000e220000000000 */
[----:B------:R-:W-:Y:S01]  /*7560*/  USHF.L.U32 UR5, UR20, 0x6, URZ ;  /* 0x0000000614057899 */ /* 0x000fe2000800063f */
[----:B------:R-:W-:Y:S10]  /*7570*/  IMAD.MOV.U32 R164, RZ, RZ, c[0x0][0x2ac] ;  /* 0x0000ab00ffa47624 */ /* 0x000ff400078e00ff */
[----:B------:R-:W-:Y:S01]  /*7580*/  @P0 IMAD.HI.U32 R0, R236, c[0x0][0x2c8], RZ ;  /* 0x0000b200ec000a27 */ /* 0x000fe200078e00ff */
[----:B------:R-:W-:Y:S11]  /*7590*/  PLOP3.LUT P0, PT, PT, PT, UP1, 0x80, 0x0 ;  /* 0x000000000000781c */ /* 0x000ff60003f0f018 */
[----:B------:R-:W-:Y:S02]  /*75a0*/  @!UPT UIADD3 URZ, URZ, URZ, URZ ;  /* 0x0000003f3f3ff290 */ /* 0x000fe4000fffe03f */
[----:B------:R-:W-:Y:S01]  /*75b0*/  @P0 SHF.R.U32.HI R171, RZ, c[0x0][0x2cc], R0 ;  /* 0x0000b300ffab0a19 */ /* 0x000fe20000011600 */
[----:B------:R-:W-:Y:S01]  /*75c0*/  IMAD.U32 R0, RZ, RZ, UR5 ;  /* 0x00000005ff007e24 */ /* 0x000fe2000f8e00ff */
[----:B------:R-:W-:Y:S03]  /*75d0*/  PLOP3.LUT P0, PT, PT, PT, UP0, 0x40, 0x0 ;  /* 0x000000000000781c */ /* 0x000fe60003f0e808 */
[----:B------:R-:W1:Y:S01]  /*75e0*/  SHFL.IDX PT, R173, R171, RZ, 0x1c1f ;  /* 0x001c1fffabad7589 */ /* 0x000e6200000e0000 */
[----:B------:R-:W-:Y:S05]  /*75f0*/  IADD3 R165, -R237, 0x1, -R0 ;  /* 0x00000001eda57810 */ /* 0x000fea0007ffe900 */
        /* <DEDUP_REMOVED lines=22> */
.L_x_1990:
[----:B------:R-:W-:Y:S04]  /*7760*/  MOV R166, c[0x0][0x32c] ;  /* 0x0000cb0000a67a02 */ /* 0x000fe80000000f00 */
[----:B------:R-:W-:Y:S11]  /*7770*/  ISETP.NE.AND P0, PT, R166, 0x1, PT ;  /* 0x00000001a600780c */ /* 0x000ff60003f05270 */
[----:B------:R-:W-:Y:S02]  /*7780*/  @!UPT UIADD3 URZ, URZ, URZ, URZ ;  /* 0x0000003f3f3ff290 */ /* 0x000fe4000fffe03f */
[----:B------:R-:W-:Y:S05]  /*7790*/  @P0 IMAD.HI.U32 R166, R173, c[0x0][0x330], RZ ;  /* 0x0000cc00ada60a27 */ /* 0x000fea00078e00ff */
[----:B------:R-:W-:Y:S02]  /*77a0*/  @P0 SHF.R.U32.HI R173, RZ, c[0x0][0x334], R166 ;  /* 0x0000cd00ffad0a19 */ /* 0x000fe400000116a6 */
.L_x_1991:
[----:B------:R-:W-:Y:S05]  /*77b0*/  BSYNC B0 ;  /* 0x0000000000007941 */ /* 0x000fea0003800000 */
.L_x_1989:
[----:B------:R-:W-:Y:S04]  /*77c0*/  IMAD R168, R173, c[0x0][0x32c], -R0 ;  /* 0x0000cb00ada87a24 */ /* 0x000fe800078e0a00 */
[----:B------:R-:W-:Y:S05]  /*77d0*/  IMAD.IADD R168, R168, 0x1, -R237 ;  /* 0x00000001a8a87824 */ /* 0x000fea00078e0aed */
[----:B------:R-:W-:Y:S02]  /*77e0*/  IADD3 R166, R168, c[0x0][0x32c], RZ ;  /* 0x0000cb00a8a67a10 */ /* 0x000fe40007ffe0ff */
[----:B------:R-:W-:Y:S02]  /*77f0*/  IMNMX R167, R167, R168, !PT ;  /* 0x000000a8a7a77217 */ /* 0x000fe40007800200 */
[----:B------:R-:W-:Y:S02]  /*7800*/  IMNMX R169, R169, R166, PT ;  /* 0x000000a6a9a97217 */ /* 0x000fe40003800200 */
.L_x_1988:
[----:B------:R-:W-:Y:S06]  /*7810*/  UISETP.GT.AND UP2, UPT, UR20, -0x1, UPT ;  /* 0xffffffff1400788c */ /* 0x000fec000bf44270 */
[----:B------:R-:W-:Y:S04]  /*7820*/  PLOP3.LUT P0, PT, PT, PT, UP2, 0x80, 0x0 ;  /* 0x000000000000781c */ /* 0x000fe80003f0f028 */
[----:B------:R-:W-:Y:S04]  /*7830*/  ISETP.GT.AND P0, PT, R167, RZ, P0 ;  /* 0x000000ffa700720c */ /* 0x000fe80000704270 */
[----:B------:R-:W-:Y:S04]  /*7840*/  ISETP.LT.OR P0, PT, R169, 0x1, P0 ;  /* 0x00000001a900780c */ /* 0x000fe80000701670 */
[----:B------:R-:W-:Y:S02]  /*7850*/  FSEL R170, R4, -INF , !P0 ;  /* 0xff80000004aa7808 */ /* 0x000fe40004000000 */
[----:B------:R-:W-:Y:S01]  /*7860*/  PLOP3.LUT P0, PT, PT, PT, UP2, 0x80, 0x0 ;  /* 0x000000000000781c */ /* 0x000fe20003f0f028 */
[----:B------:R-:W1:Y:S03]  /*7870*/  SHFL.IDX PT, R4, R171, 0x1, 0x1c1f ;  /* 0x003c1f00ab047f89 */ /* 0x000e6600000e0000 */
[----:B------:R-:W-:Y:S04]  /*7880*/  ISETP.GT.AND P0, PT, R167, 0x1, P0 ;  /* 0x00000001a700780c */ /* 0x000fe80000704270 */
[----:B------:R-:W-:Y:S04]  /*7890*/  ISETP.LT.OR P0, PT, R169, 0x2, P0 ;  /* 0x00000002a900780c */ /* 0x000fe80000701670 */
[----:B------:R-:W-:Y:S02]  /*78a0*/  FSEL R168, R5, -INF , !P0 ;  /* 0xff80000005a87808 */ /* 0x000fe40004000000 */
[----:B------:R-:W-:Y:S04]  /*78b0*/  PLOP3.LUT P0, PT, PT, PT, UP2, 0x80, 0x0 ;  /* 0x000000000000781c */ /* 0x000fe80003f0f028 */
[----:B------:R-:W-:Y:S04]  /*78c0*/  ISETP.GT.AND P0, PT, R167, 0x8, P0 ;  /* 0x00000008a700780c */ /* 0x000fe80000704270 */
[----:B------:R-:W-:Y:S01]  /*78d0*/  ISETP.LT.OR P0, PT, R169, 0x9, P0 ;  /* 0x00000009a900780c */ /* 0x000fe20000701670 */
[--C-:B-1----:R-:W-:Y:S03]  /*78e0*/  IMAD.IADD R165, R165, 0x1, R4.reuse ;  /* 0x00000001a5a57824 */ /* 0x102fe600078e0204 */
[----:B------:R-:W-:Y:S01]  /*78f0*/  FSEL R166, R8, -INF , !P0 ;  /* 0xff80000008a67808 */ /* 0x000fe20004000000 */
[----:B------:R-:W-:Y:S01]  /*7900*/  IMAD.IADD R164, R164, 0x1, R4 ;  /* 0x00000001a4a47824 */ /* 0x000fe200078e0204 */
        /* <DEDUP_REMOVED lines=52> */
[----:B------:R-:W-:Y:S11]  /*7c50*/  PLOP3.LUT P0, PT, PT, PT, UP0, 0x40, 0x0 ;  /* 0x000000000000781c */ /* 0x000ff60003f0e808 */
[----:B------:R-:W-:Y:S02]  /*7c60*/  @!UPT UIADD3 URZ, URZ, URZ, URZ ;  /* 0x0000003f3f3ff290 */ /* 0x000fe4000fffe03f */
        /* <DEDUP_REMOVED lines=16> */
.L_x_1994:
[----:B------:R-:W-:Y:S04]  /*7d70*/  MOV R4, 0x1 ;  /* 0x0000000100047802 */ /* 0x000fe80000000f00 */
[----:B------:R-:W-:Y:S11]  /*7d80*/  ISETP.NE.AND P0, PT, R4, c[0x0][0x32c], PT ;  /* 0x0000cb0004007a0c */ /* 0x000ff60003f05270 */
[----:B------:R-:W-:Y:S02]  /*7d90*/  @!UPT UIADD3 URZ, URZ, URZ, URZ ;  /* 0x0000003f3f3ff290 */ /* 0x000fe4000fffe03f */
[----:B------:R-:W-:Y:S05]  /*7da0*/  @P0 IMAD.HI.U32 R4, R5, c[0x0][0x330], RZ ;  /* 0x0000cc0005040a27 */ /* 0x000fea00078e00ff */
[----:B------:R-:W-:Y:S02]  /*7db0*/  @P0 SHF.R.U32.HI R5, RZ, c[0x0][0x334], R4 ;  /* 0x0000cd00ff050a19 */ /* 0x000fe40000011604 */
.L_x_1995:
[----:B------:R-:W-:Y:S05]  /*7dc0*/  BSYNC B0 ;  /* 0x0000000000007941 */ /* 0x000fea0003800000 */
.L_x_1993:
[----:B------:R-:W-:Y:S04]  /*7dd0*/  IMAD R0, R5, c[0x0][0x32c], -R0 ;  /* 0x0000cb0005007a24 */ /* 0x000fe800078e0a00 */
[----:B------:R-:W-:Y:S05]  /*7de0*/  IMAD.IADD R5, R0, 0x1, -R237 ;  /* 0x0000000100057824 */ /* 0x000fea00078e0aed */
[----:B------:R-:W-:Y:S02]  /*7df0*/  IADD3 R0, R5, c[0x0][0x32c], RZ ;  /* 0x0000cb0005007a10 */ /* 0x000fe40007ffe0ff */
[----:B------:R-:W-:Y:S02]  /*7e00*/  IMNMX R164, R164, R5, !PT ;  /* 0x00000005a4a47217 */ /* 0x000fe40007800200 */
[----:B------:R-:W-:Y:S02]  /*7e10*/  IMNMX R165, R165, R0, PT ;  /* 0x00000000a5a57217 */ /* 0x000fe40003800200 */
.L_x_1992:
[----:B------:R-:W-:Y:S02]  /*7e20*/  PLOP3.LUT P0, PT, PT, PT, UP2, 0x80, 0x0 ;  /* 0x000000000000781c */ /* 0x000fe40003f0f028 */
[----:B------:R-:W-:Y:S02]  /*7e30*/  FMNMX.FTZ R5, R170, R3, !PT ;  /* 0x00000003aa057209 */ /* 0x000fe40007810000 */
[----:B------:R-:W-:Y:S02]  /*7e40*/  ISETP.GT.AND P0, PT, R164, RZ, P0 ;  /* 0x000000ffa400720c */ /* 0x000fe40000704270 */
[----:B------:R-:W-:Y:S02]  /*7e50*/  FMNMX.FTZ R5, R168, R5, !PT ;  /* 0x00000005a8057209 */ /* 0x000fe40007810000 */
[C---:B------:R-:W-:Y:S02]  /*7e60*/  ISETP.LT.OR P0, PT, R165.reuse, 0x1, P0 ;  /* 0x00000001a500780c */ /* 0x040fe40000701670 */
[----:B------:R-:W-:Y:S02]  /*7e70*/  FMNMX.FTZ R5, R166, R5, !PT ;  /* 0x00000005a6057209 */ /* 0x000fe40007810000 */
[----:B------:R-:W-:Y:S02]  /*7e80*/  FSEL R17, R6, -INF , !P0 ;  /* 0xff80000006117808 */ /* 0x000fe40004000000 */
[----:B------:R-:W-:Y:S02]  /*7e90*/  PLOP3.LUT P0, PT, PT, PT, UP2, 0x80, 0x0 ;  /* 0x000000000000781c */ /* 0x000fe40003f0f028 */
[----:B------:R-:W-:Y:S02]  /*7ea0*/  FMNMX.FTZ R5, R8, R5, !PT ;  /* 0x0000000508057209 */ /* 0x000fe40007810000 */
[----:B------:R-:W-:Y:S02]  /*7eb0*/  ISETP.GT.AND P0, PT, R164, 0x1, P0 ;  /* 0x00000001a400780c */ /* 0x000fe40000704270 */
[----:B------:R-:W-:Y:S02]  /*7ec0*/  FMNMX.FTZ R0, R194, R5, !PT ;  /* 0x00000005c2007209 */ /* 0x000fe40007810000 */
[----:B------:R-:W-:Y:S02]  /*7ed0*/  ISETP.LT.OR P0, PT, R165, 0x2, P0 ;  /* 0x00000002a500780c */ /* 0x000fe40000701670 */
        /* <DEDUP_REMOVED lines=39> */
[C---:B------:R-:W-:Y:S02]  /*8150*/  ISETP.GT.AND P0, PT, R164.reuse, 0x19, P0 ;  /* 0x00000019a400780c */ /* 0x040fe40000704270 */
[----:B------:R-:W-:Y:S01]  /*8160*/  FMNMX.FTZ R4, R203, R4, !PT ;  /* 0x00000004cb047209 */ /* 0x000fe20007810000 */
[----:B------:R-:W1:Y:S01]  /*8170*/  SHFL.BFLY PT, R5, R0, 0x2, 0x1f ;  /* 0x0c401f0000057f89 */ /* 0x000e6200000e0000 */
[----:B------:R-:W-:Y:S04]  /*8180*/  ISETP.LT.OR P0, PT, R165, 0x1a, P0 ;  /* 0x0000001aa500780c */ /* 0x000fe80000701670 */
[----:B------:R-:W-:Y:S02]  /*8190*/  FSEL R201, R19, -INF , !P0 ;  /* 0xff80000013c97808 */ /* 0x000fe40004000000 */
[----:B------:R-:W-:Y:S02]  /*81a0*/  PLOP3.LUT P0, PT, PT, PT, UP2, 0x80, 0x0 ;  /* 0x000000000000781c */ /* 0x000fe40003f0f028 */
[----:B------:R-:W-:Y:S02]  /*81b0*/  FMNMX.FTZ R4, R201, R4, !PT ;  /* 0x00000004c9047209 */ /* 0x000fe40007810000 */
[----:B------:R-:W-:Y:S04]  /*81c0*/  ISETP.GT.AND P0, PT, R164, 0x20, P0 ;  /* 0x00000020a400780c */ /* 0x000fe80000704270 */
[----:B------:R-:W-:Y:S04]  /*81d0*/  ISETP.LT.OR P0, PT, R165, 0x21, P0 ;  /* 0x00000021a500780c */ /* 0x000fe80000701670 */
[----:B------:R-:W-:Y:S02]  /*81e0*/  FSEL R187, R22, -INF , !P0 ;  /* 0xff80000016bb7808 */ /* 0x000fe40004000000 */
[----:B------:R-:W-:Y:S02]  /*81f0*/  PLOP3.LUT P0, PT, PT, PT, UP2, 0x80, 0x0 ;  /* 0x000000000000781c */ /* 0x000fe40003f0f028 */
[----:B------:R-:W-:Y:S02]  /*8200*/  FMNMX.FTZ R4, R187, R4, !PT ;  /* 0x00000004bb047209 */ /* 0x000fe40007810000 */
[----:B------:R-:W-:Y:S02]  /*8210*/  ISETP.GT.AND P0, PT, R164, 0x21, P0 ;  /* 0x00000021a400780c */ /* 0x000fe40000704270 */
[----:B-1----:R-:W-:Y:S02]  /*8220*/  FMNMX.FTZ R6, R0, R5, !PT ;  /* 0x0000000500067209 */ /* 0x002fe40007810000 */
[----:B------:R-:W-:Y:S03]  /*8230*/  ISETP.LT.OR P0, PT, R165, 0x22, P0 ;  /* 0x00000022a500780c */ /* 0x000fe60000701670 */
[----:B------:R-:W1:Y:S01]  /*8240*/  SHFL.BFLY PT, R15, R6, 0x1, 0x1f ;  /* 0x0c201f00060f7f89 */ /* 0x000e6200000e0000 */
[----:B------:R-:W-:Y:S02]  /*8250*/  FSEL R185, R23, -INF , !P0 ;  /* 0xff80000017b97808 */ /* 0x000fe40004000000 */
[----:B------:R-:W-:Y:S02]  /*8260*/  PLOP3.LUT P0, PT, PT, PT, UP2, 0x80, 0x0 ;  /* 0x000000000000781c */ /* 0x000fe40003f0f028 */
[----:B------:R-:W-:Y:S02]  /*8270*/  FMNMX.FTZ R4, R185, R4, !PT ;  /* 0x00000004b9047209 */ /* 0x000fe40007810000 */
[----:B------:R-:W-:Y:S01]  /*8280*/  ISETP.GT.AND P0, PT, R164, 0x28, P0 ;  /* 0x00000028a400780c */ /* 0x000fe20000704270 */
[----:B------:R-:W-:Y:S03]  /*8290*/  LDSM.16.MT88.4 R20, [R222+0x100] ;  /* 0x00010000de14783b */ /* 0x000fe60000004200 */
[----:B------:R-:W-:Y:S04]  /*82a0*/  ISETP.LT.OR P0, PT, R165, 0x29, P0 ;  /* 0x00000029a500780c */ /* 0x000fe80000701670 */
[----:B------:R-:W-:Y:S02]  /*82b0*/  FSEL R183, R26, -INF , !P0 ;  /* 0xff8000001ab77808 */ /* 0x000fe40004000000 */
[----:B------:R-:W-:Y:S02]  /*82c0*/  PLOP3.LUT P0, PT, PT, PT, UP2, 0x80, 0x0 ;  /* 0x000000000000781c */ /* 0x000fe40003f0f028 */
[----:B------:R-:W-:Y:S02]  /*82d0*/  FMNMX.FTZ R4, R183, R4, !PT ;  /* 0x00000004b7047209 */ /* 0x000fe40007810000 */
[C---:B------:R-:W-:Y:S04]  /*82e0*/  ISETP.GT.AND P0, PT, R164.reuse, 0x29, P0 ;  /* 0x00000029a400780c */ /* 0x040fe80000704270 */
        /* <DEDUP_REMOVED lines=9> */
[C---:B------:R-:W-:Y:S04]  /*8380*/  ISETP.GT.AND P0, PT, R164.reuse, 0x31, P0 ;  /* 0x00000031a400780c */ /* 0x040fe80000704270 */
[----:B------:R-:W-:Y:S04]  /*8390*/  ISETP.LT.OR P0, PT, R165, 0x32, P0 ;  /* 0x00000032a500780c */ /* 0x000fe80000701670 */
[----:B------:R-:W-:Y:S02]  /*83a0*/  FSEL R175, R31, -INF , !P0 ;  /* 0xff8000001faf7808 */ /* 0x000fe40004000000 */
[----:B------:R-:W-:Y:S01]  /*83b0*/  PLOP3.LUT P0, PT, PT, PT, UP2, 0x80, 0x0 ;  /* 0x000000000000781c */ /* 0x000fe20003f0f028 */
[----:B------:R-:W-:Y:S01]  /*83c0*/  LDSM.16.MT88.4 R28, [R221+0x100] ;  /* 0x00010000dd1c783b */ /* 0x000fe20000004200 */
[----:B------:R-:W-:Y:S02]  /*83d0*/  FMNMX.FTZ R0, R175, R10, !PT ;  /* 0x0000000aaf007209 */ /* 0x000fe40007810000 */
[----:B------:R-:W-:Y:S04]  /*83e0*/  ISETP.GT.AND P0, PT, R164, 0x38, P0 ;  /* 0x00000038a400780c */ /* 0x000fe80000704270 */
[----:B------:R-:W-:Y:S04]  /*83f0*/  ISETP.LT.OR P0, PT, R165, 0x39, P0 ;  /* 0x00000039a500780c */ /* 0x000fe80000701670 */
[----:B------:R-:W-:Y:S02]  /*8400*/  FSEL R173, R34, -INF , !P0 ;  /* 0xff80000022ad7808 */ /* 0x000fe40004000000 */
[----:B------:R-:W-:Y:S01]  /*8410*/  PLOP3.LUT P0, PT, PT, PT, UP2, 0x80, 0x0 ;  /* 0x000000000000781c */ /* 0x000fe20003f0f028 */
[----:B------:R-:W-:Y:S01]  /*8420*/  UISETP.GT.AND UP2, UPT, UR20, UR4, UPT ;  /* 0x000000041400728c */ /* 0x000fe2000bf44270 */
[----:B------:R-:W-:Y:S01]  /*8430*/  FMNMX.FTZ R0, R173, R0, !PT ;  /* 0x00000000ad007209 */ /* 0x000fe20007810000 */
[----:B------:R-:W-:Y:S01]  /*8440*/  UIADD3 UR20, UR20, -0x1, URZ ;  /* 0xffffffff14147890 */ /* 0x000fe2000fffe03f */
[----:B------:R-:W-:Y:S04]  /*8450*/  ISETP.GT.AND P0, PT, R164, 0x39, P0 ;  /* 0x00000039a400780c */ /* 0x000fe80000704270 */
[----:B------:R-:W-:Y:S04]  /*8460*/  ISETP.LT.OR P0, PT, R165, 0x3a, P0 ;  /* 0x0000003aa500780c */ /* 0x000fe80000701670 */
[----:B------:R-:W-:Y:S04]  /*8470*/  FSEL R165, R35, -INF , !P0 ;  /* 0xff80000023a57808 */ /* 0x000fe80004000000 */
[----:B------:R-:W-:Y:S02]  /*8480*/  FMNMX.FTZ R4, R165, R0, !PT ;  /* 0x00000000a5047209 */ /* 0x000fe40007810000 */
[----:B-1----:R-:W-:Y:S03]  /*8490*/  FMNMX.FTZ R0, R6, R15, !PT ;  /* 0x0000000f06007209 */ /* 0x002fe60007810000 */
[----:B------:R-:W1:Y:S01]  /*84a0*/  SHFL.BFLY PT, R7, R4, 0x2, 0x1f ;  /* 0x0c401f0004077f89 */ /* 0x000e6200000e0000 */
[C---:B------:R-:W-:Y:S01]  /*84b0*/  FSETP.NEU.FTZ.AND P0, PT, R0.reuse, -INF , PT ;  /* 0xff8000000000780b */ /* 0x040fe20003f1d000 */
[----:B------:R-:W-:Y:S05]  /*84c0*/  FMUL.FTZ R179, R0, c[0x0][0x2d0] ;  /* 0x0000b40000b37a20 */ /* 0x000fea0000410000 */
[----:B------:R-:W-:Y:S05]  /*84d0*/  FSEL R179, R179, RZ, P0 ;  /* 0x000000ffb3b37208 */ /* 0x000fea0000000000 */
[--C-:B------:R-:W-:Y:S02]  /*84e0*/  FFMA.FTZ R188, R170, c[0x0][0x2d0], -R179.reuse ;  /* 0x0000b400aabc7a23 */ /* 0x100fe400000108b3 */
[--C-:B------:R-:W-:Y:S02]  /*84f0*/  FFMA.FTZ R167, R168, c[0x0][0x2d0], -R179.reuse ;  /* 0x0000b400a8a77a23 */ /* 0x100fe400000108b3 */
[--C-:B------:R-:W-:Y:S02]  /*8500*/  FFMA.FTZ R166, R166, c[0x0][0x2d0], -R179.reuse ;  /* 0x0000b400a6a67a23 */ /* 0x100fe400000108b3 */
[--C-:B------:R-:W-:Y:S01]  /*8510*/  FFMA.FTZ R189, R8, c[0x0][0x2d0], -R179.reuse ;  /* 0x0000b40008bd7a23 */ /* 0x100fe200000108b3 */
[----:B------:R-:W-:Y:S01]  /*8520*/  MUFU.EX2 R188, R188 ;  /* 0x000000bc00bc7308 */ /* 0x000fe20000000800 */
[--C-:B------:R-:W-:Y:S02]  /*8530*/  FFMA.FTZ R176, R176, c[0x0][0x2d0], -R179.reuse ;  /* 0x0000b400b0b07a23 */ /* 0x100fe400000108b3 */
[--C-:B------:R-:W-:Y:S01]  /*8540*/  FFMA.FTZ R194, R194, c[0x0][0x2d0], -R179.reuse ;  /* 0x0000b400c2c27a23 */ /* 0x100fe200000108b3 */
[----:B-1----:R-:W-:Y:S01]  /*8550*/  FMNMX.FTZ R5, R4, R7, !PT ;  /* 0x0000000704057209 */ /* 0x002fe20007810000 */
[--C-:B------:R-:W-:Y:S01]  /*8560*/  FFMA.FTZ R195, R195, c[0x0][0x2d0], -R179.reuse ;  /* 0x0000b400c3c37a23 */ /* 0x100fe200000108b3 */
[----:B------:R-:W-:Y:S01]  /*8570*/  FSEL R4, R0, RZ, P0 ;  /* 0x000000ff00047208 */ /* 0x000fe20000000000 */
[----:B------:R-:W-:Y:S02]  /*8580*/  FFMA.FTZ R196, R196, c[0x0][0x2d0], -R179 ;  /* 0x0000b400c4c47a23 */ /* 0x000fe400000108b3 */
[----:B------:R-:W1:Y:S01]  /*8590*/  SHFL.BFLY PT, R164, R5, 0x1, 0x1f ;  /* 0x0c201f0005a47f89 */ /* 0x000e6200000e0000 */
[----:B------:R-:W2:Y:S01]  /*85a0*/  MUFU.EX2 R167, R167 ;  /* 0x000000a700a77308 */ /* 0x000ea20000000800 */
[----:B------:R-:W-:Y:S02]  /*85b0*/  FADD.FTZ R3, -R4, R3 ;  /* 0x0000000304037221 */ /* 0x000fe40000010100 */
[--C-:B------:R-:W-:Y:S02]  /*85c0*/  FFMA.FTZ R197, R198, c[0x0][0x2d0], -R179.reuse ;  /* 0x0000b400c6c57a23 */ /* 0x100fe400000108b3 */
[----:B------:R-:W-:Y:S02]  /*85d0*/  FMUL.FTZ R6, R3, c[0x0][0x2d0] ;  /* 0x0000b40003067a20 */ /* 0x000fe40000410000 */
[--C-:B------:R-:W-:Y:S02]  /*85e0*/  FFMA.FTZ R182, R182, c[0x0][0x2d0], -R179.reuse ;  /* 0x0000b400b6b67a23 */ /* 0x100fe400000108b3 */
[--C-:B------:R-:W-:Y:S01]  /*85f0*/  FFMA.FTZ R184, R184, c[0x0][0x2d0], -R179.reuse ;  /* 0x0000b400b8b87a23 */ /* 0x100fe200000108b3 */
[----:B------:R-:W3:Y:S01]  /*8600*/  MUFU.EX2 R3, R6 ;  /* 0x0000000600037308 */ /* 0x000ee20000000800 */
[--C-:B------:R-:W-:Y:S02]  /*8610*/  FFMA.FTZ R202, R202, c[0x0][0x2d0], -R179.reuse ;  /* 0x0000b400caca7a23 */ /* 0x100fe400000108b3 */
[--C-:B------:R-:W-:Y:S02]  /*8620*/  FFMA.FTZ R180, R180, c[0x0][0x2d0], -R179.reuse ;  /* 0x0000b400b4b47a23 */ /* 0x100fe400000108b3 */
[--C-:B------:R-:W-:Y:S05]  /*8630*/  FFMA.FTZ R178, R178, c[0x0][0x2d0], -R179.reuse ;  /* 0x0000b400b2b27a23 */ /* 0x100fea00000108b3 */
[----:B------:R-:W-:Y:S01]  /*8640*/  MUFU.EX2 R166, R166 ;  /* 0x000000a600a67308 */ /* 0x000fe20000000800 */
[----:B-1----:R-:W-:Y:S02]  /*8650*/  FMNMX.FTZ R164, R164, R5, !PT ;  /* 0x00000005a4a47209 */ /* 0x002fe40007810000 */
[----:B--2---:R-:W-:Y:S02]  /*8660*/  F2FP.PACK_AB R168, R167, R188 ;  /* 0x000000bca7a8723e */ /* 0x004fe400000000ff */
[C---:B------:R-:W-:Y:S01]  /*8670*/  FSETP.NEU.FTZ.AND P0, PT, R164.reuse, -INF , PT ;  /* 0xff800000a400780b */ /* 0x040fe20003f1d000 */
[C---:B------:R-:W-:Y:S04]  /*8680*/  FMUL.FTZ R172, R164.reuse, c[0x0][0x2d0] ;  /* 0x0000b400a4ac7a20 */ /* 0x040fe80000410000 */
[----:B------:R-:W1:Y:S01]  /*8690*/  MUFU.EX2 R189, R189 ;  /* 0x000000bd00bd7308 */ /* 0x000e620000000800 */
[----:B------:R-:W-:Y:S02]  /*86a0*/  FSEL R5, R164, RZ, P0 ;  /* 0x000000ffa4057208 */ /* 0x000fe40000000000 */
[----:B------:R-:W-:Y:S01]  /*86b0*/  FSEL R172, R172, RZ, P0 ;  /* 0x000000ffacac7208 */ /* 0x000fe20000000000 */
[----:B---3--:R-:W-:Y:S01]  /*86c0*/  FMUL.FTZ R4, R3, R160 ;  /* 0x000000a003047220 */ /* 0x008fe20000410000 */
[----:B------:R-:W-:Y:S01]  /*86d0*/  PLOP3.LUT P0, PT, PT, PT, UP2, 0x80, 0x0 ;  /* 0x000000000000781c */ /* 0x000fe20003f0f028 */
[----:B------:R-:W-:Y:S02]  /*86e0*/  FADD.FTZ R5, -R5, R2 ;  /* 0x0000000205057221 */ /* 0x000fe40000010100 */
[--C-:B------:R-:W-:Y:S02]  /*86f0*/  FFMA.FTZ R192, R13, c[0x0][0x2d0], -R172.reuse ;  /* 0x0000b4000dc07a23 */ /* 0x100fe400000108ac */
[----:B------:R-:W2:Y:S01]  /*8700*/  LDSM.16.MT88.4 R12, [R227+0x100] ;  /* 0x00010000e30c783b */ /* 0x000ea20000004200 */
[--C-:B------:R-:W-:Y:S01]  /*8710*/  FFMA.FTZ R193, R17, c[0x0][0x2d0], -R172.reuse ;  /* 0x0000b40011c17a23 */ /* 0x100fe200000108ac */
[----:B------:R-:W-:Y:S01]  /*8720*/  MUFU.EX2 R194, R194 ;  /* 0x000000c200c27308 */ /* 0x000fe20000000800 */
[--C-:B------:R-:W-:Y:S02]  /*8730*/  FFMA.FTZ R191, R9, c[0x0][0x2d0], -R172.reuse ;  /* 0x0000b40009bf7a23 */ /* 0x100fe400000108ac */
[--C-:B------:R-:W-:Y:S02]  /*8740*/  FFMA.FTZ R190, R11, c[0x0][0x2d0], -R172.reuse ;  /* 0x0000b4000bbe7a23 */ /* 0x100fe400000108ac */
[----:B------:R-:W-:Y:S02]  /*8750*/  FMUL.FTZ R2, R5, c[0x0][0x2d0] ;  /* 0x0000b40005027a20 */ /* 0x000fe40000410000 */
[C---:B------:R-:W-:Y:S02]  /*8760*/  FMUL.FTZ R5, R3.reuse, R161 ;  /* 0x000000a103057220 */ /* 0x040fe40000410000 */
[C---:B------:R-:W-:Y:S01]  /*8770*/  FMUL.FTZ R8, R3.reuse, R132 ;  /* 0x0000008403087220 */ /* 0x040fe20000410000 */
[----:B------:R-:W-:Y:S01]  /*8780*/  MUFU.EX2 R193, R193 ;  /* 0x000000c100c17308 */ /* 0x000fe20000000800 */
[----:B------:R-:W-:Y:S01]  /*8790*/  FMUL.FTZ R9, R3, R133 ;  /* 0x0000008503097220 */ /* 0x000fe20000410000 */
[----:B-1----:R-:W-:Y:S01]  /*87a0*/  F2FP.PACK_AB R170, R189, R166 ;  /* 0x000000a6bdaa723e */ /* 0x002fe200000000ff */
[C---:B------:R-:W-:Y:S02]  /*87b0*/  FMUL.FTZ R16, R3.reuse, R140 ;  /* 0x0000008c03107220 */ /* 0x040fe40000410000 */
[C---:B------:R-:W-:Y:S02]  /*87c0*/  FMUL.FTZ R17, R3.reuse, R141 ;  /* 0x0000008d03117220 */ /* 0x040fe40000410000 */
[C---:B------:R-:W-:Y:S02]  /*87d0*/  FMUL.FTZ R24, R3.reuse, R148 ;  /* 0x0000009403187220 */ /* 0x040fe40000410000 */
[C---:B------:R-:W-:Y:S01]  /*87e0*/  FMUL.FTZ R25, R3.reuse, R149 ;  /* 0x0000009503197220 */ /* 0x040fe20000410000 */
[----:B------:R-:W1:Y:S01]  /*87f0*/  MUFU.EX2 R2, R2 ;  /* 0x0000000200027308 */ /* 0x000e620000000800 */
[C---:B------:R-:W-:Y:S02]  /*8800*/  FMUL.FTZ R32, R3.reuse, R156 ;  /* 0x0000009c03207220 */ /* 0x040fe40000410000 */
[----:B------:R-:W-:Y:S02]  /*8810*/  FMUL.FTZ R33, R3, R157 ;  /* 0x0000009d03217220 */ /* 0x000fe40000410000 */
[--C-:B------:R-:W-:Y:S02]  /*8820*/  FFMA.FTZ R177, R177, c[0x0][0x2d0], -R172.reuse ;  /* 0x0000b400b1b17a23 */ /* 0x100fe400000108ac */
        /* <DEDUP_REMOVED lines=11> */
[C---:B-1----:R-:W-:Y:S02]  /*88e0*/  FMUL.FTZ R6, R2.reuse, R162 ;  /* 0x000000a202067220 */ /* 0x042fe40000410000 */
[C---:B------:R-:W-:Y:S02]  /*88f0*/  FMUL.FTZ R7, R2.reuse, R163 ;  /* 0x000000a302077220 */ /* 0x040fe40000410000 */
[C---:B------:R-:W-:Y:S01]  /*8900*/  FMUL.FTZ R10, R2.reuse, R134 ;  /* 0x00000086020a7220 */ /* 0x040fe20000410000 */
[----:B------:R-:W1:Y:S01]  /*8910*/  MUFU.EX2 R190, R190 ;  /* 0x000000be00be7308 */ /* 0x000e620000000800 */
[C---:B------:R-:W-:Y:S01]  /*8920*/  FMUL.FTZ R11, R2.reuse, R135 ;  /* 0x00000087020b7220 */ /* 0x040fe20000410000 */
[----:B------:R-:W-:Y:S01]  /*8930*/  LDSM.16.MT88.4 R160, [R220+0x2900] ;  /* 0x00290000dca0783b */ /* 0x000fe20000004200 */
[----:B------:R-:W-:Y:S01]  /*8940*/  FMUL.FTZ R18, R2, R142 ;  /* 0x0000008e02127220 */ /* 0x000fe20000410000 */
[----:B---3--:R-:W-:Y:S01]  /*8950*/  F2FP.PACK_AB R169, R192, R193 ;  /* 0x000000c1c0a9723e */ /* 0x008fe200000000ff */
[C---:B------:R-:W-:Y:S02]  /*8960*/  FMUL.FTZ R19, R2.reuse, R143 ;  /* 0x0000008f02137220 */ /* 0x040fe40000410000 */
[C---:B------:R-:W-:Y:S02]  /*8970*/  FMUL.FTZ R26, R2.reuse, R150 ;  /* 0x00000096021a7220 */ /* 0x040fe40000410000 */
[C---:B------:R-:W-:Y:S01]  /*8980*/  FMUL.FTZ R27, R2.reuse, R151 ;  /* 0x00000097021b7220 */ /* 0x040fe20000410000 */
[----:B------:R-:W3:Y:S01]  /*8990*/  LDSM.16.MT88.4 R132, [R220+0x100] ;  /* 0x00010000dc84783b */ /* 0x000ee20000004200 */
[C---:B------:R-:W-:Y:S01]  /*89a0*/  FMUL.FTZ R34, R2.reuse, R158 ;  /* 0x0000009e02227220 */ /* 0x040fe20000410000 */
[----:B------:R-:W4:Y:S01]  /*89b0*/  MUFU.EX2 R195, R195 ;  /* 0x000000c300c37308 */ /* 0x000f220000000800 */
[C---:B------:R-:W-:Y:S02]  /*89c0*/  FMUL.FTZ R35, R2.reuse, R159 ;  /* 0x0000009f02237220 */ /* 0x040fe40000410000 */
[C---:B------:R-:W-:Y:S02]  /*89d0*/  FMUL.FTZ R38, R2.reuse, R38 ;  /* 0x0000002602267220 */ /* 0x040fe40000410000 */
[C---:B------:R-:W-:Y:S01]  /*89e0*/  FMUL.FTZ R39, R2.reuse, R39 ;  /* 0x0000002702277220 */ /* 0x040fe20000410000 */
[----:B------:R-:W-:Y:S01]  /*89f0*/  LDSM.16.MT88.4 R140, [R222+0x2100] ;  /* 0x00210000de8c783b */ /* 0x000fe20000004200 */
[C---:B------:R-:W-:Y:S02]  /*8a00*/  FMUL.FTZ R42, R2.reuse, R42 ;  /* 0x0000002a022a7220 */ /* 0x040fe40000410000 */
[C---:B------:R-:W-:Y:S01]  /*8a10*/  FMUL.FTZ R43, R2.reuse, R43 ;  /* 0x0000002b022b7220 */ /* 0x040fe20000410000 */
[----:B------:R-:W-:Y:S01]  /*8a20*/  MUFU.EX2 R196, R196 ;  /* 0x000000c400c47308 */ /* 0x000fe20000000800 */
[----:B------:R-:W-:Y:S01]  /*8a30*/  FMUL.FTZ R46, R2, R46 ;  /* 0x0000002e022e7220 */ /* 0x000fe20000410000 */
[----:B-1----:R-:W-:Y:S01]  /*8a40*/  F2FP.PACK_AB R171, R190, R191 ;  /* 0x000000bfbeab723e */ /* 0x002fe200000000ff */
[C---:B------:R-:W-:Y:S01]  /*8a50*/  FMUL.FTZ R47, R2.reuse, R47 ;  /* 0x0000002f022f7220 */ /* 0x040fe20000410000 */
[----:B------:R-:W-:Y:S01]  /*8a60*/  LDSM.16.MT88.4 R148, [R220+0x900] ;  /* 0x00090000dc94783b */ /* 0x000fe20000004200 */
[C---:B------:R-:W-:Y:S02]  /*8a70*/  FMUL.FTZ R50, R2.reuse, R50 ;  /* 0x0000003202327220 */ /* 0x040fe40000410000 */
[C---:B------:R-:W-:Y:S02]  /*8a80*/  FMUL.FTZ R51, R2.reuse, R51 ;  /* 0x0000003302337220 */ /* 0x040fe40000410000 */
[C---:B--2---:R-:W-:Y:S01]  /*8a90*/  HMMA.16816.F32 R4, R168.reuse, R12, R4 ;  /* 0x0000000ca804723c */ /* 0x044fe20000001804 */
[----:B------:R-:W-:Y:S02]  /*8aa0*/  MUFU.EX2 R197, R197 ;  /* 0x000000c500c57308 */ /* 0x000fe40000000800 */
[----:B------:R-:W-:Y:S02]  /*8ab0*/  LDSM.16.MT88.4 R156, [R221+0x2900] ;  /* 0x00290000dd9c783b */ /* 0x000fe40000004200 */
[C---:B------:R-:W-:Y:S02]  /*8ac0*/  FMUL.FTZ R53, R3.reuse, R53 ;  /* 0x0000003503357220 */ /* 0x040fe40000410000 */
[C---:B------:R-:W-:Y:S01]  /*8ad0*/  FMUL.FTZ R12, R3.reuse, R136 ;  /* 0x00000088030c7220 */ /* 0x040fe20000410000 */
[C---:B------:R-:W-:Y:S03]  /*8ae0*/  HMMA.16816.F32 R8, R168.reuse, R14, R8 ;  /* 0x0000000ea808723c */ /* 0x040fe60000001808 */
[----:B------:R-:W-:Y:S01]  /*8af0*/  MUFU.EX2 R202, R202 ;  /* 0x000000ca00ca7308 */ /* 0x000fe20000000800 */
[C---:B------:R-:W-:Y:S02]  /*8b00*/  FMUL.FTZ R13, R3.reuse, R137 ;  /* 0x00000089030d7220 */ /* 0x040fe40000410000 */
[C---:B------:R-:W-:Y:S02]  /*8b10*/  FMUL.FTZ R54, R2.reuse, R54 ;  /* 0x0000003602367220 */ /* 0x040fe40000410000 */
[C---:B------:R-:W-:Y:S04]  /*8b20*/  FMUL.FTZ R14, R2.reuse, R138 ;  /* 0x0000008a020e7220 */ /* 0x040fe80000410000 */
[C---:B------:R-:W-:Y:S02]  /*8b30*/  FMUL.FTZ R15, R2.reuse, R139 ;  /* 0x0000008b020f7220 */ /* 0x040fe40000410000 */
[----:B------:R-:W1:Y:S01]  /*8b40*/  LDSM.16.MT88.4 R136, [R227+0x2100] ;  /* 0x00210000e388783b */ /* 0x000e620000004200 */
[C---:B------:R-:W-:Y:S02]  /*8b50*/  FMUL.FTZ R55, R2.reuse, R55 ;  /* 0x0000003702377220 */ /* 0x040fe40000410000 */
[C---:B------:R-:W-:Y:S02]  /*8b60*/  FMUL.FTZ R56, R3.reuse, R56 ;  /* 0x0000003803387220 */ /* 0x040fe40000410000 */
[C---:B------:R-:W-:Y:S03]  /*8b70*/  HMMA.16816.F32 R12, R168.reuse, R20, R12 ;  /* 0x00000014a80c723c */ /* 0x040fe6000000180c */
[C---:B------:R-:W-:Y:S02]  /*8b80*/  FMUL.FTZ R57, R3.reuse, R57 ;  /* 0x0000003903397220 */ /* 0x040fe40000410000 */
[C---:B------:R-:W-:Y:S02]  /*8b90*/  FMUL.FTZ R58, R2.reuse, R58 ;  /* 0x0000003a023a7220 */ /* 0x040fe40000410000 */
[C---:B------:R-:W-:Y:S01]  /*8ba0*/  FMUL.FTZ R20, R3.reuse, R144 ;  /* 0x0000009003147220 */ /* 0x040fe20000410000 */
[C---:B------:R-:W-:Y:S04]  /*8bb0*/  HMMA.16816.F32 R16, R168.reuse, R22, R16 ;  /* 0x00000016a810723c */ /* 0x040fe80000001810 */
[C---:B------:R-:W-:Y:S02]  /*8bc0*/  FMUL.FTZ R21, R3.reuse, R145 ;  /* 0x0000009103157220 */ /* 0x040fe40000410000 */
[C---:B------:R-:W-:Y:S02]  /*8bd0*/  FMUL.FTZ R59, R2.reuse, R59 ;  /* 0x0000003b023b7220 */ /* 0x040fe40000410000 */
[C---:B------:R-:W-:Y:S04]  /*8be0*/  FMUL.FTZ R22, R2.reuse, R146 ;  /* 0x0000009202167220 */ /* 0x040fe80000410000 */
[C---:B------:R-:W-:Y:S02]  /*8bf0*/  FMUL.FTZ R23, R2.reuse, R147 ;  /* 0x0000009302177220 */ /* 0x040fe40000410000 */
[----:B------:R-:W-:Y:S01]  /*8c00*/  LDSM.16.MT88.4 R144, [R221+0x900] ;  /* 0x00090000dd90783b */ /* 0x000fe20000004200 */
        /* <DEDUP_REMOVED lines=14> */
[C---:B---3--:R-:W-:Y:S03]  /*8cf0*/  HMMA.16816.F32 R28, R168.reuse, R132, R28 ;  /* 0x00000084a81c723c */ /* 0x048fe6000000181c */
[C---:B------:R-:W-:Y:S02]  /*8d00*/  FMUL.FTZ R67, R2.reuse, R67 ;  /* 0x0000004302437220 */ /* 0x040fe40000410000 */
[C---:B------:R-:W-:Y:S02]  /*8d10*/  FMUL.FTZ R68, R3.reuse, R68 ;  /* 0x0000004403447220 */ /* 0x040fe40000410000 */
[C---:B------:R-:W-:Y:S01]  /*8d20*/  FMUL.FTZ R69, R3.reuse, R69 ;  /* 0x0000004503457220 */ /* 0x040fe20000410000 */
[C---:B------:R-:W-:Y:S01]  /*8d30*/  HMMA.16816.F32 R32, R168.reuse, R134, R32 ;  /* 0x00000086a820723c */ /* 0x040fe20000001820 */
[----:B------:R-:W2:Y:S03]  /*8d40*/  LDSM.16.MT88.4 R132, [R221+0x2100] ;  /* 0x00210000dd84783b */ /* 0x000ea60000004200 */
        /* <DEDUP_REMOVED lines=9> */
[C---:B------:R-:W-:Y:S04]  /*8de0*/  HMMA.16816.F32 R44, R168.reuse, R140, R44 ;  /* 0x0000008ca82c723c */ /* 0x040fe8000000182c */
[C---:B------:R-:W-:Y:S02]  /*8df0*/  FMUL.FTZ R76, R3.reuse, R76 ;  /* 0x0000004c034c7220 */ /* 0x040fe40000410000 */
[C---:B------:R-:W-:Y:S02]  /*8e00*/  FMUL.FTZ R77, R3.reuse, R77 ;  /* 0x0000004d034d7220 */ /* 0x040fe40000410000 */
[C---:B------:R-:W-:Y:S01]  /*8e10*/  HMMA.16816.F32 R48, R168.reuse, R142, R48 ;  /* 0x0000008ea830723c */ /* 0x040fe20000001830 */
[----:B------:R-:W3:Y:S03]  /*8e20*/  LDSM.16.MT88.4 R140, [R227+0x4100] ;  /* 0x00410000e38c783b */ /* 0x000ee60000004200 */
        /* <DEDUP_REMOVED lines=18> */
[C---:B---3--:R-:W-:Y:S04]  /*8f50*/  HMMA.16816.F32 R68, R168.reuse, R140, R68 ;  /* 0x0000008ca844723c */ /* 0x048fe80000001844 */
        /* <DEDUP_REMOVED lines=41> */
[C---:B------:R-:W-:Y:S04]  /*91f0*/  FMUL.FTZ R116, R3.reuse, R116 ;  /* 0x0000007403747220 */ /* 0x040fe80000410000 */
[----:B------:R-:W-:Y:S01]  /*9200*/  FMUL.FTZ R117, R3, R117 ;  /* 0x0000007503757220 */ /* 0x000fe20000410000 */
[C---:B------:R-:W-:Y:S01]  /*9210*/  HMMA.16816.F32 R112, R168.reuse, R138, R112 ;  /* 0x0000008aa870723c */ /* 0x040fe20000001870 */
[----:B------:R-:W1:Y:S02]  /*9220*/  LDSM.16.MT88.4 R136, [R227+0x900] ;  /* 0x00090000e388783b */ /* 0x000e640000004200 */
[C---:B------:R-:W-:Y:S02]  /*9230*/  FMUL.FTZ R118, R2.reuse, R118 ;  /* 0x0000007602767220 */ /* 0x040fe40000410000 */
[----:B------:R-:W-:Y:S02]  /*9240*/  FMUL.FTZ R119, R2, R119 ;  /* 0x0000007702777220 */ /* 0x000fe40000410000 */
[--C-:B------:R-:W-:Y:S02]  /*9250*/  FFMA.FTZ R198, R200, c[0x0][0x2d0], -R172.reuse ;  /* 0x0000b400c8c67a23 */ /* 0x100fe400000108ac */
[--C-:B------:R-:W-:Y:S03]  /*9260*/  FFMA.FTZ R199, R199, c[0x0][0x2d0], -R172.reuse ;  /* 0x0000b400c7c77a23 */ /* 0x100fe600000108ac */
[C---:B---3--:R-:W-:Y:S01]  /*9270*/  HMMA.16816.F32 R116, R168.reuse, R140, R116 ;  /* 0x0000008ca874723c */ /* 0x048fe20000001874 */
[----:B------:R-:W-:Y:S02]  /*9280*/  MUFU.EX2 R198, R198 ;  /* 0x000000c600c67308 */ /* 0x000fe40000000800 */
[C---:B------:R-:W-:Y:S02]  /*9290*/  FMUL.FTZ R120, R3.reuse, R120 ;  /* 0x0000007803787220 */ /* 0x040fe40000410000 */
[----:B------:R-:W-:Y:S02]  /*92a0*/  FMUL.FTZ R121, R3, R121 ;  /* 0x0000007903797220 */ /* 0x000fe40000410000 */
[--C-:B------:R-:W-:Y:S02]  /*92b0*/  FFMA.FTZ R200, R203, c[0x0][0x2d0], -R172.reuse ;  /* 0x0000b400cbc87a23 */ /* 0x100fe400000108ac */
[C---:B------:R-:W-:Y:S02]  /*92c0*/  FMUL.FTZ R122, R2.reuse, R122 ;  /* 0x0000007a027a7220 */ /* 0x040fe40000410000 */
[----:B------:R-:W3:Y:S01]  /*92d0*/  MUFU.EX2 R199, R199 ;  /* 0x000000c700c77308 */ /* 0x000ee20000000800 */
[C---:B------:R-:W-:Y:S02]  /*92e0*/  FMUL.FTZ R123, R2.reuse, R123 ;  /* 0x0000007b027b7220 */ /* 0x040fe40000410000 */
[--C-:B------:R-:W-:Y:S02]  /*92f0*/  FFMA.FTZ R201, R201, c[0x0][0x2d0], -R172.reuse ;  /* 0x0000b400c9c97a23 */ /* 0x100fe400000108ac */
[--C-:B------:R-:W-:Y:S02]  /*9300*/  FFMA.FTZ R185, R185, c[0x0][0x2d0], -R172.reuse ;  /* 0x0000b400b9b97a23 */ /* 0x100fe400000108ac */
[--C-:B------:R-:W-:Y:S01]  /*9310*/  FFMA.FTZ R183, R183, c[0x0][0x2d0], -R172.reuse ;  /* 0x0000b400b7b77a23 */ /* 0x100fe200000108ac */
[C---:B------:R-:W-:Y:S01]  /*9320*/  HMMA.16816.F32 R120, R168.reuse, R142, R120 ;  /* 0x0000008ea878723c */ /* 0x040fe20000001878 */
[----:B------:R-:W5:Y:S01]  /*9330*/  LDSM.16.MT88.4 R140, [R222+0x900] ;  /* 0x00090000de8c783b */ /* 0x000f620000004200 */
[----:B------:R-:W-:Y:S01]  /*9340*/  MUFU.EX2 R200, R200 ;  /* 0x000000c800c87308 */ /* 0x000fe20000000800 */
[C---:B------:R-:W-:Y:S02]  /*9350*/  FMUL.FTZ R124, R3.reuse, R124 ;  /* 0x0000007c037c7220 */ /* 0x040fe40000410000 */
[----:B------:R-:W-:Y:S02]  /*9360*/  FMUL.FTZ R125, R3, R125 ;  /* 0x0000007d037d7220 */ /* 0x000fe40000410000 */
[C---:B------:R-:W-:Y:S02]  /*9370*/  FMUL.FTZ R126, R2.reuse, R126 ;  /* 0x0000007e027e7220 */ /* 0x040fe40000410000 */
[----:B------:R-:W-:Y:S03]  /*9380*/  FMUL.FTZ R127, R2, R127 ;  /* 0x0000007f027f7220 */ /* 0x000fe60000410000 */
[----:B------:R-:W1:Y:S01]  /*9390*/  MUFU.EX2 R201, R201 ;  /* 0x000000c900c97308 */ /* 0x000e620000000800 */
[--C-:B------:R-:W-:Y:S02]  /*93a0*/  FFMA.FTZ R181, R181, c[0x0][0x2d0], -R172.reuse ;  /* 0x0000b400b5b57a23 */ /* 0x100fe400000108ac */
[--C-:B------:R-:W-:Y:S01]  /*93b0*/  FFMA.FTZ R203, R186, c[0x0][0x2d0], -R179.reuse ;  /* 0x0000b400bacb7a23 */ /* 0x100fe200000108b3 */
[C---:B--2---:R-:W-:Y:S03]  /*93c0*/  HMMA.16816.F32 R124, R168.reuse, R132, R124 ;  /* 0x00000084a87c723c */ /* 0x044fe6000000187c */
[C---:B------:R-:W-:Y:S02]  /*93d0*/  FMUL.FTZ R128, R3.reuse, R128 ;  /* 0x0000008003807220 */ /* 0x040fe40000410000 */
[----:B------:R-:W-:Y:S01]  /*93e0*/  FMUL.FTZ R129, R3, R129 ;  /* 0x0000008103817220 */ /* 0x000fe20000410000 */
[----:B------:R-:W-:Y:S01]  /*93f0*/  MUFU.EX2 R186, R176 ;  /* 0x000000b000ba7308 */ /* 0x000fe20000000800 */
[C---:B------:R-:W-:Y:S01]  /*9400*/  FMUL.FTZ R130, R2.reuse, R130 ;  /* 0x0000008202827220 */ /* 0x040fe20000410000 */
[----:B----4-:R-:W-:Y:S01]  /*9410*/  F2FP.PACK_AB R132, R195, R194 ;  /* 0x000000c2c384723e */ /* 0x010fe200000000ff */
[----:B------:R-:W-:Y:S03]  /*9420*/  FMUL.FTZ R131, R2, R131 ;  /* 0x0000008302837220 */ /* 0x000fe60000410000 */
[----:B------:R-:W-:Y:S01]  /*9430*/  FFMA.FTZ R179, R174, c[0x0][0x2d0], -R179 ;  /* 0x0000b400aeb37a23 */ /* 0x000fe200000108b3 */
[----:B---3--:R-:W-:Y:S01]  /*9440*/  F2FP.PACK_AB R133, R199, R198 ;  /* 0x000000c6c785723e */ /* 0x008fe200000000ff */
[----:B------:R-:W-:Y:S02]  /*9450*/  FFMA.FTZ R187, R187, c[0x0][0x2d0], -R172 ;  /* 0x0000b400bbbb7a23 */ /* 0x000fe400000108ac */
[----:B------:R-:W-:Y:S01]  /*9460*/  HMMA.16816.F32 R128, R168, R134, R128 ;  /* 0x00000086a880723c */ /* 0x000fe20000001880 */
[----:B------:R-:W2:Y:S02]  /*9470*/  MUFU.EX2 R171, R184 ;  /* 0x000000b800ab7308 */ /* 0x000ea40000000800 */
[----:B------:R-:W-:Y:S02]  /*9480*/  FFMA.FTZ R188, R3, R240, R188 ;  /* 0x000000f003bc7223 */ /* 0x000fe400000100bc */
[----:B------:R-:W-:Y:S02]  /*9490*/  FFMA.FTZ R193, R2, R239, R193 ;  /* 0x000000ef02c17223 */ /* 0x000fe400000100c1 */
[----:B------:R-:W-:Y:S01]  /*94a0*/  F2FP.PACK_AB R134, R197, R196 ;  /* 0x000000c4c586723e */ /* 0x000fe200000000ff */
[----:B------:R-:W-:Y:S01]  /*94b0*/  FADD.FTZ R167, R167, R188 ;  /* 0x000000bca7a77221 */ /* 0x000fe20000010000 */
[----:B-1----:R-:W-:Y:S02]  /*94c0*/  F2FP.PACK_AB R135, R201, R200 ;  /* 0x000000c8c987723e */ /* 0x002fe400000000ff */
[----:B------:R-:W-:Y:S01]  /*94d0*/  MUFU.EX2 R184, R187 ;  /* 0x000000bb00b87308 */ /* 0x000fe20000000800 */
[----:B------:R-:W-:Y:S02]  /*94e0*/  FADD.FTZ R192, R192, R193 ;  /* 0x000000c1c0c07221 */ /* 0x000fe40000010000 */
[----:B------:R-:W-:Y:S02]  /*94f0*/  FADD.FTZ R166, R166, R167 ;  /* 0x000000a7a6a67221 */ /* 0x000fe40000010000 */
[C---:B------:R-:W-:Y:S05]  /*9500*/  HMMA.16816.F32 R4, R132.reuse, R136, R4 ;  /* 0x000000888404723c */ /* 0x040fea0000001804 */
[----:B------:R-:W-:Y:S01]  /*9510*/  MUFU.EX2 R187, R177 ;  /* 0x000000b100bb7308 */ /* 0x000fe20000000800 */
[----:B------:R-:W-:Y:S02]  /*9520*/  FADD.FTZ R3, R191, R192 ;  /* 0x000000c0bf037221 */ /* 0x000fe40000010000 */
[C---:B------:R-:W-:Y:S01]  /*9530*/  HMMA.16816.F32 R8, R132.reuse, R138, R8 ;  /* 0x0000008a8408723c */ /* 0x040fe20000001808 */
[----:B------:R-:W1:Y:S03]  /*9540*/  LDSM.16.MT88.4 R136, [R222+0x2900] ;  /* 0x00290000de88783b */ /* 0x000e660000004200 */
[----:B------:R-:W-:Y:S02]  /*9550*/  FADD.FTZ R189, R189, R166 ;  /* 0x000000a6bdbd7221 */ /* 0x000fe40000010000 */
[----:B------:R-:W-:Y:S01]  /*9560*/  FADD.FTZ R3, R190, R3 ;  /* 0x00000003be037221 */ /* 0x000fe20000010000 */
[----:B------:R-:W-:Y:S01]  /*9570*/  MUFU.EX2 R169, R182 ;  /* 0x000000b600a97308 */ /* 0x000fe20000000800 */
[C---:B-----5:R-:W-:Y:S04]  /*9580*/  HMMA.16816.F32 R12, R132.reuse, R140, R12 ;  /* 0x0000008c840c723c */ /* 0x060fe8000000180c */
[----:B------:R-:W-:Y:S02]  /*9590*/  FADD.FTZ R194, R194, R189 ;  /* 0x000000bdc2c27221 */ /* 0x000fe40000010000 */
[----:B------:R-:W-:Y:S02]  /*95a0*/  FADD.FTZ R198, R198, R3 ;  /* 0x00000003c6c67221 */ /* 0x000fe40000010000 */
[C---:B------:R-:W-:Y:S01]  /*95b0*/  HMMA.16816.F32 R16, R132.reuse, R142, R16 ;  /* 0x0000008e8410723c */ /* 0x040fe20000001810 */
[----:B------:R-:W3:Y:S01]  /*95c0*/  LDSM.16.MT88.4 R140, [R227+0x4900] ;  /* 0x00490000e38c783b */ /* 0x000ee20000004200 */
[----:B------:R2:W-:Y:S02]  /*95d0*/  MUFU.EX2 R182, R181 ;  /* 0x000000b500b67308 */ /* 0x0005e40000000800 */
[----:B------:R-:W-:Y:S02]  /*95e0*/  FADD.FTZ R195, R195, R194 ;  /* 0x000000c2c3c37221 */ /* 0x000fe40000010000 */
[----:B------:R-:W-:Y:S02]  /*95f0*/  FADD.FTZ R199, R199, R198 ;  /* 0x000000c6c7c77221 */ /* 0x000fe40000010000 */
[C---:B------:R-:W-:Y:S04]  /*9600*/  HMMA.16816.F32 R20, R132.reuse, R144, R20 ;  /* 0x000000908414723c */ /* 0x040fe80000001814 */
[----:B------:R-:W4:Y:S01]  /*9610*/  MUFU.EX2 R168, R185 ;  /* 0x000000b900a87308 */ /* 0x000f220000000800 */
[----:B------:R-:W-:Y:S02]  /*9620*/  FADD.FTZ R196, R196, R195 ;  /* 0x000000c3c4c47221 */ /* 0x000fe40000010000 */
[----:B------:R-:W-:Y:S01]  /*9630*/  FADD.FTZ R200, R200, R199 ;  /* 0x000000c7c8c87221 */ /* 0x000fe20000010000 */
[C---:B------:R-:W-:Y:S01]  /*9640*/  HMMA.16816.F32 R24, R132.reuse, R146, R24 ;  /* 0x000000928418723c */ /* 0x040fe20000001818 */
[----:B------:R-:W5:Y:S03]  /*9650*/  LDSM.16.MT88.4 R144, [R222+0x4900] ;  /* 0x00490000de90783b */ /* 0x000f660000004200 */
[----:B------:R-:W-:Y:S02]  /*9660*/  FADD.FTZ R197, R197, R196 ;  /* 0x000000c4c5c57221 */ /* 0x000fe40000010000 */
[----:B------:R-:W-:Y:S01]  /*9670*/  MUFU.EX2 R185, R178 ;  /* 0x000000b200b97308 */ /* 0x000fe20000000800 */
[----:B------:R-:W-:Y:S01]  /*9680*/  FADD.FTZ R201, R201, R200 ;  /* 0x000000c8c9c97221 */ /* 0x000fe20000010000 */
[C---:B------:R-:W-:Y:S04]  /*9690*/  HMMA.16816.F32 R28, R132.reuse, R148, R28 ;  /* 0x00000094841c723c */ /* 0x040fe8000000181c */
[----:B--2---:R-:W-:Y:S04]  /*96a0*/  MOV R181, R171 ;  /* 0x000000ab00b57202 */ /* 0x004fe80000000f00 */
[C---:B------:R-:W-:Y:S01]  /*96b0*/  HMMA.16816.F32 R32, R132.reuse, R150, R32 ;  /* 0x000000968420723c */ /* 0x040fe20000001820 */
[----:B------:R-:W2:Y:S01]  /*96c0*/  LDSM.16.MT88.4 R148, [R221+0x4900] ;  /* 0x00490000dd94783b */ /* 0x000ea20000004200 */
[----:B------:R-:W-:Y:S06]  /*96d0*/  MUFU.EX2 R178, R179 ;  /* 0x000000b300b27308 */ /* 0x000fec0000000800 */
[C---:B------:R-:W-:Y:S04]  /*96e0*/  HMMA.16816.F32 R36, R132.reuse, R152, R36 ;  /* 0x000000988424723c */ /* 0x040fe80000001824 */
[----:B------:R4:W2:Y:S04]  /*96f0*/  MUFU.EX2 R170, R183 ;  /* 0x000000b700aa7308 */ /* 0x0008a80000000800 */
[C---:B------:R-:W-:Y:S01]  /*9700*/  HMMA.16816.F32 R40, R132.reuse, R154, R40 ;  /* 0x0000009a8428723c */ /* 0x040fe20000001828 */
[----:B------:R-:W-:Y:S05]  /*9710*/  LDSM.16.MT88.4 R152, [R227+0x3100] ;  /* 0x00310000e398783b */ /* 0x000fea0000004200 */
[----:B------:R-:W-:Y:S02]  /*9720*/  MUFU.EX2 R171, R180 ;  /* 0x000000b400ab7308 */ /* 0x000fe40000000800 */
[C---:B-1----:R-:W-:Y:S08]  /*9730*/  HMMA.16816.F32 R44, R132.reuse, R136, R44 ;  /* 0x00000088842c723c */ /* 0x042ff0000000182c */
[C---:B------:R-:W-:Y:S01]  /*9740*/  HMMA.16816.F32 R48, R132.reuse, R138, R48 ;  /* 0x0000008a8430723c */ /* 0x040fe20000001830 */
[----:B------:R-:W1:Y:S01]  /*9750*/  LDSM.16.MT88.4 R136, [R220+0x4900] ;  /* 0x00490000dc88783b */ /* 0x000e620000004200 */
[----:B------:R-:W1:Y:S02]  /*9760*/  MUFU.EX2 R203, R203 ;  /* 0x000000cb00cb7308 */ /* 0x000e640000000800 */
[----:B----4-:R-:W-:Y:S04]  /*9770*/  MOV R183, R168 ;  /* 0x000000a800b77202 */ /* 0x010fe80000000f00 */
[C---:B------:R-:W-:Y:S08]  /*9780*/  HMMA.16816.F32 R52, R132.reuse, R156, R52 ;  /* 0x0000009c8434723c */ /* 0x040ff00000001834 */
[C---:B------:R-:W-:Y:S01]  /*9790*/  HMMA.16816.F32 R56, R132.reuse, R158, R56 ;  /* 0x0000009e8438723c */ /* 0x040fe20000001838 */
[----:B------:R-:W-:Y:S07]  /*97a0*/  LDSM.16.MT88.4 R156, [R222+0x3100] ;  /* 0x00310000de9c783b */ /* 0x000fee0000004200 */
[C---:B------:R-:W-:Y:S08]  /*97b0*/  HMMA.16816.F32 R60, R132.reuse, R160, R60 ;  /* 0x000000a0843c723c */ /* 0x040ff0000000183c */
[C---:B------:R-:W-:Y:S01]  /*97c0*/  HMMA.16816.F32 R64, R132.reuse, R162, R64 ;  /* 0x000000a28440723c */ /* 0x040fe20000001840 */
[----:B------:R-:W-:Y:S07]  /*97d0*/  LDSM.16.MT88.4 R160, [R227+0x5100] ;  /* 0x00510000e3a0783b */ /* 0x000fee0000004200 */
[C---:B---3--:R-:W-:Y:S08]  /*97e0*/  HMMA.16816.F32 R68, R132.reuse, R140, R68 ;  /* 0x0000008c8444723c */ /* 0x048ff00000001844 */
        /* <DEDUP_REMOVED lines=21> */
[----:B------:R-:W-:Y:S01]  /*9940*/  HMMA.16816.F32 R128, R132, R138, R128 ;  /* 0x0000008a8480723c */ /* 0x000fe20000001880 */
[----:B------:R-:W1:Y:S06]  /*9950*/  LDSM.16.MT88.4 R136, [R220+0x1100] ;  /* 0x00110000dc88783b */ /* 0x000e6c0000004200 */
[-C--:B------:R-:W-:Y:S02]  /*9960*/  F2FP.PACK_AB R134, R169, R181.reuse ;  /* 0x000000b5a986723e */ /* 0x080fe400000000ff */
[----:B------:R-:W-:Y:S03]  /*9970*/  F2FP.PACK_AB R133, R183, R184 ;  /* 0x000000b8b785723e */ /* 0x000fe600000000ff */
[----:B------:R-:W-:Y:S02]  /*9980*/  F2FP.PACK_AB R135, R182, R170 ;  /* 0x000000aab687723e */ /* 0x000fe400000000ff */
[C---:B------:R-:W-:Y:S01]  /*9990*/  F2FP.PACK_AB R132, R203.reuse, R202 ;  /* 0x000000cacb84723e */ /* 0x040fe200000000ff */
[----:B------:R-:W-:Y:S04]  /*99a0*/  FADD.FTZ R202, R202, R197 ;  /* 0x000000c5caca7221 */ /* 0x000fe80000010000 */
[----:B------:R-:W-:Y:S02]  /*99b0*/  FADD.FTZ R3, R203, R202 ;  /* 0x000000cacb037221 */ /* 0x000fe40000010000 */
        /* <DEDUP_REMOVED lines=8> */
[----:B------:R-:W-:Y:S07]  /*9a40*/  LDSM.16.MT88.4 R148, [R227+0x7100] ;  /* 0x00710000e394783b */ /* 0x000fee0000004200 */
        /* <DEDUP_REMOVED lines=11> */
[----:B------:R-:W2:Y:S07]  /*9b00*/  LDSM.16.MT88.4 R140, [R221+0x5100] ;  /* 0x00510000dd8c783b */ /* 0x000eae0000004200 */
[C---:B----4-:R-:W-:Y:S08]  /*9b10*/  HMMA.16816.F32 R60, R132.reuse, R144, R60 ;  /* 0x00000090843c723c */ /* 0x050ff0000000183c */
[C---:B------:R-:W-:Y:S01]  /*9b20*/  HMMA.16816.F32 R64, R132.reuse, R146, R64 ;  /* 0x000000928440723c */ /* 0x040fe20000001840 */
[----:B------:R-:W3:Y:S07]  /*9b30*/  LDSM.16.MT88.4 R144, [R220+0x5100] ;  /* 0x00510000dc90783b */ /* 0x000eee0000004200 */
[C---:B------:R-:W-:Y:S07]  /*9b40*/  HMMA.16816.F32 R68, R132.reuse, R160, R68 ;  /* 0x000000a08444723c */ /* 0x040fee0000001844 */
[--C-:B------:R-:W-:Y:S01]  /*9b50*/  FFMA.FTZ R161, R175, c[0x0][0x2d0], -R172.reuse ;  /* 0x0000b400afa17a23 */ /* 0x100fe200000108ac */
[C---:B------:R-:W-:Y:S03]  /*9b60*/  HMMA.16816.F32 R72, R132.reuse, R162, R72 ;  /* 0x000000a28448723c */ /* 0x040fe60000001848 */
[----:B------:R-:W-:Y:S01]  /*9b70*/  MUFU.EX2 R168, R161 ;  /* 0x000000a100a87308 */ /* 0x000fe20000000800 */
[--C-:B------:R-:W-:Y:S02]  /*9b80*/  FFMA.FTZ R160, R173, c[0x0][0x2d0], -R172.reuse ;  /* 0x0000b400ada07a23 */ /* 0x100fe400000108ac */
[----:B------:R-:W-:Y:S02]  /*9b90*/  FFMA.FTZ R172, R165, c[0x0][0x2d0], -R172 ;  /* 0x0000b400a5ac7a23 */ /* 0x000fe400000108ac */
[C---:B-1----:R-:W-:Y:S05]  /*9ba0*/  HMMA.16816.F32 R76, R132.reuse, R136, R76 ;  /* 0x00000088844c723c */ /* 0x042fea000000184c */
[----:B------:R-:W1:Y:S03]  /*9bb0*/  MUFU.EX2 R180, R160 ;  /* 0x000000a000b47308 */ /* 0x000e660000000800 */
[C---:B------:R-:W-:Y:S01]  /*9bc0*/  HMMA.16816.F32 R80, R132.reuse, R138, R80 ;  /* 0x0000008a8450723c */ /* 0x040fe20000001850 */
[----:B------:R-:W4:Y:S06]  /*9bd0*/  LDSM.16.MT88.4 R136, [R222+0x7100] ;  /* 0x00710000de88783b */ /* 0x000f2c0000004200 */
[----:B------:R5:W1:Y:S01]  /*9be0*/  MUFU.EX2 R165, R172 ;  /* 0x000000ac00a57308 */ /* 0x000a620000000800 */
[C---:B--2---:R-:W-:Y:S08]  /*9bf0*/  HMMA.16816.F32 R84, R132.reuse, R140, R84 ;  /* 0x0000008c8454723c */ /* 0x044ff00000001854 */
[C---:B------:R-:W-:Y:S01]  /*9c00*/  HMMA.16816.F32 R88, R132.reuse, R142, R88 ;  /* 0x0000008e8458723c */ /* 0x040fe20000001858 */
[----:B------:R-:W2:Y:S07]  /*9c10*/  LDSM.16.MT88.4 R140, [R220+0x7100] ;  /* 0x00710000dc8c783b */ /* 0x000eae0000004200 */
[C---:B---3--:R-:W-:Y:S01]  /*9c20*/  HMMA.16816.F32 R92, R132.reuse, R144, R92 ;  /* 0x00000090845c723c */ /* 0x048fe2000000185c */
[----:B-----5:R-:W-:Y:S07]  /*9c30*/  LDSM.16.MT88.4 R172, [R221+0x1900] ;  /* 0x00190000ddac783b */ /* 0x020fee0000004200 */
[C---:B------:R-:W-:Y:S01]  /*9c40*/  HMMA.16816.F32 R96, R132.reuse, R146, R96 ;  /* 0x000000928460723c */ /* 0x040fe20000001860 */
[----:B------:R-:W3:Y:S07]  /*9c50*/  LDSM.16.MT88.4 R144, [R227+0x1900] ;  /* 0x00190000e390783b */ /* 0x000eee0000004200 */
[C---:B------:R-:W-:Y:S07]  /*9c60*/  HMMA.16816.F32 R100, R132.reuse, R148, R100 ;  /* 0x000000948464723c */ /* 0x040fee0000001864 */
[----:B------:R-:W-:Y:S01]  /*9c70*/  MOV R148, R178 ;  /* 0x000000b200947202 */ /* 0x000fe20000000f00 */
[C---:B------:R-:W-:Y:S01]  /*9c80*/  HMMA.16816.F32 R104, R132.reuse, R150, R104 ;  /* 0x000000968468723c */ /* 0x040fe20000001868 */
[----:B------:R-:W5:Y:S03]  /*9c90*/  LDSM.16.MT88.4 R176, [R220+0x1900] ;  /* 0x00190000dcb0783b */ /* 0x000f660000004200 */
[----:B-1----:R-:W-:Y:S03]  /*9ca0*/  MOV R149, R180 ;  /* 0x000000b400957202 */ /* 0x002fe60000000f00 */
[----:B------:R-:W-:Y:S01]  /*9cb0*/  MOV R150, R181 ;  /* 0x000000b500967202 */ /* 0x000fe20000000f00 */
[C---:B----4-:R-:W-:Y:S04]  /*9cc0*/  HMMA.16816.F32 R108, R132.reuse, R136, R108 ;  /* 0x00000088846c723c */ /* 0x050fe8000000186c */
[----:B------:R-:W-:Y:S03]  /*9cd0*/  MOV R151, R183 ;  /* 0x000000b700977202 */ /* 0x000fe60000000f00 */
[----:B------:R-:W-:Y:S01]  /*9ce0*/  MOV R136, R185 ;  /* 0x000000b900887202 */ /* 0x000fe20000000f00 */
[C---:B------:R-:W-:Y:S04]  /*9cf0*/  HMMA.16816.F32 R112, R132.reuse, R138, R112 ;  /* 0x0000008a8470723c */ /* 0x040fe80000001870 */
[----:B------:R-:W-:Y:S03]  /*9d00*/  MOV R137, R187 ;  /* 0x000000bb00897202 */ /* 0x000fe60000000f00 */
[----:B------:R-:W-:Y:S01]  /*9d10*/  MOV R138, R182 ;  /* 0x000000b6008a7202 */ /* 0x000fe20000000f00 */
[C---:B------:R-:W-:Y:S01]  /*9d20*/  HMMA.16816.F32 R116, R132.reuse, R152, R116 ;  /* 0x000000988474723c */ /* 0x040fe20000001874 */
[----:B------:R-:W1:Y:S03]  /*9d30*/  LDSM.16.MT88.4 R180, [R227+0x3900] ;  /* 0x00390000e3b4783b */ /* 0x000e660000004200 */
[----:B------:R-:W-:Y:S03]  /*9d40*/  MOV R139, R184 ;  /* 0x000000b8008b7202 */ /* 0x000fe60000000f00 */
[----:B------:R-:W-:Y:S01]  /*9d50*/  MOV R152, R186 ;  /* 0x000000ba00987202 */ /* 0x000fe20000000f00 */
[C---:B------:R-:W-:Y:S01]  /*9d60*/  HMMA.16816.F32 R120, R132.reuse, R154, R120 ;  /* 0x0000009a8478723c */ /* 0x040fe20000001878 */
[----:B------:R-:W4:Y:S03]  /*9d70*/  LDSM.16.MT88.4 R184, [R222+0x3900] ;  /* 0x00390000deb8783b */ /* 0x000f260000004200 */
[----:B------:R-:W-:Y:S03]  /*9d80*/  MOV R153, R168 ;  /* 0x000000a800997202 */ /* 0x000fe60000000f00 */
[----:B------:R-:W-:Y:S01]  /*9d90*/  MOV R154, R169 ;  /* 0x000000a9009a7202 */ /* 0x000fe20000000f00 */
[C---:B--2---:R-:W-:Y:S04]  /*9da0*/  HMMA.16816.F32 R124, R132.reuse, R140, R124 ;  /* 0x0000008c847c723c */ /* 0x044fe8000000187c */
[----:B------:R-:W-:Y:S02]  /*9db0*/  MOV R155, R170 ;  /* 0x000000aa009b7202 */ /* 0x000fe40000000f00 */
[----:B------:R-:W-:Y:S02]  /*9dc0*/  F2FP.PACK_AB R170, R148, R152 ;  /* 0x0000009894aa723e */ /* 0x000fe400000000ff */
[----:B------:R-:W-:Y:S04]  /*9dd0*/  HMMA.16816.F32 R128, R132, R142, R128 ;  /* 0x0000008e8480723c */ /* 0x000fe80000001880 */
[----:B------:R-:W-:Y:S02]  /*9de0*/  MOV R141, R171 ;  /* 0x000000ab008d7202 */ /* 0x000fe40000000f00 */
[----:B------:R-:W-:Y:S02]  /*9df0*/  F2FP.PACK_AB R169, R153, R137 ;  /* 0x0000008999a9723e */ /* 0x000fe400000000ff */
[----:B------:R-:W-:Y:S04]  /*9e00*/  F2FP.PACK_AB R168, R136, R141 ;  /* 0x0000008d88a8723e */ /* 0x000fe800000000ff */
[----:B------:R-:W-:Y:S07]  /*9e10*/  F2FP.PACK_AB R171, R165, R149 ;  /* 0x00000095a5ab723e */ /* 0x000fee00000000ff */
[C---:B---3--:R-:W-:Y:S01]  /*9e20*/  HMMA.16816.F32 R160, R168.reuse, R144, R4 ;  /* 0x00000090a8a0723c */ /* 0x048fe20000001804 */
[----:B------:R-:W2:Y:S06]  /*9e30*/  LDSM.16.MT88.4 R4, [R221+0x3900] ;  /* 0x00390000dd04783b */ /* 0x000eac0000004200 */
[----:B------:R-:W-:Y:S01]  /*9e40*/  MOV R145, R138 ;  /* 0x0000008a00917202 */ /* 0x000fe20000000f00 */
[C---:B------:R-:W-:Y:S04]  /*9e50*/  HMMA.16816.F32 R132, R168.reuse, R146, R8 ;  /* 0x00000092a884723c */ /* 0x040fe80000001808 */
[----:B------:R-:W-:Y:S03]  /*9e60*/  MOV R144, R141 ;  /* 0x0000008d00907202 */ /* 0x000fe60000000f00 */
[----:B------:R-:W-:Y:S02]  /*9e70*/  MOV R9, R139 ;  /* 0x0000008b00097202 */ /* 0x000fe40000000f00 */
[----:B------:R-:W-:Y:S03]  /*9e80*/  MOV R10, R136 ;  /* 0x00000088000a7202 */ /* 0x000fe60000000f00 */
[----:B------:R-:W-:Y:S02]  /*9e90*/  MOV R11, R137 ;  /* 0x00000089000b7202 */ /* 0x000fe40000000f00 */
[C---:B------:R-:W-:Y:S01]  /*9ea0*/  HMMA.16816.F32 R136, R168.reuse, R156, R12 ;  /* 0x0000009ca888723c */ /* 0x040fe2000000180c */
[----:B------:R-:W-:Y:S07]  /*9eb0*/  LDSM.16.MT88.4 R12, [R227+0x5900] ;  /* 0x00590000e30c783b */ /* 0x000fee0000004200 */
[C---:B------:R-:W-:Y:S07]  /*9ec0*/  HMMA.16816.F32 R140, R168.reuse, R158, R16 ;  /* 0x0000009ea88c723c */ /* 0x040fee0000001810 */
[----:B------:R-:W-:Y:S02]  /*9ed0*/  MOV R18, R144 ;  /* 0x0000009000127202 */ /* 0x000fe40000000f00 */
[----:B------:R-:W-:Y:S02]  /*9ee0*/  MOV R19, R145 ;  /* 0x0000009100137202 */ /* 0x000fe40000000f00 */
[C---:B------:R-:W-:Y:S07]  /*9ef0*/  HMMA.16816.F32 R144, R168.reuse, R172, R20 ;  /* 0x000000aca890723c */ /* 0x040fee0000001814 */
[----:B------:R-:W-:Y:S02]  /*9f00*/  MOV R22, R150 ;  /* 0x0000009600167202 */ /* 0x000fe40000000f00 */
[----:B------:R-:W-:Y:S03]  /*9f10*/  MOV R23, R151 ;  /* 0x0000009700177202 */ /* 0x000fe60000000f00 */
[----:B------:R-:W-:Y:S02]  /*9f20*/  MOV R173, R148 ;  /* 0x0000009400ad7202 */ /* 0x000fe40000000f00 */
[----:B------:R-:W-:Y:S02]  /*9f30*/  MOV R172, R149 ;  /* 0x0000009500ac7202 */ /* 0x000fe40000000f00 */
[C---:B------:R-:W-:Y:S01]  /*9f40*/  HMMA.16816.F32 R148, R168.reuse, R174, R24 ;  /* 0x000000aea894723c */ /* 0x040fe20000001818 */
[----:B------:R-:W-:Y:S02]  /*9f50*/  LDSM.16.MT88.4 R24, [R220+0x5900] ;  /* 0x00590000dc18783b */ /* 0x000fe40000004200 */
[----:B------:R-:W-:Y:S02]  /*9f60*/  MOV R20, R154 ;  /* 0x0000009a00147202 */ /* 0x000fe40000000f00 */
[----:B------:R-:W-:Y:S02]  /*9f70*/  MOV R21, R155 ;  /* 0x0000009b00157202 */ /* 0x000fe40000000f00 */
[----:B------:R-:W-:Y:S02]  /*9f80*/  MOV R175, R152 ;  /* 0x0000009800af7202 */ /* 0x000fe40000000f00 */
[----:B------:R-:W-:Y:S02]  /*9f90*/  MOV R174, R153 ;  /* 0x0000009900ae7202 */ /* 0x000fe40000000f00 */
[C---:B-----5:R-:W-:Y:S07]  /*9fa0*/  HMMA.16816.F32 R152, R168.reuse, R176, R28 ;  /* 0x000000b0a898723c */ /* 0x060fee000000181c */
[----:B------:R-:W-:Y:S01]  /*9fb0*/  MOV R31, R9 ;  /* 0x00000009001f7202 */ /* 0x000fe20000000f00 */
[C---:B------:R-:W-:Y:S01]  /*9fc0*/  HMMA.16816.F32 R156, R168.reuse, R178, R32 ;  /* 0x000000b2a89c723c */ /* 0x040fe20000001820 */
[----:B------:R-:W-:Y:S03]  /*9fd0*/  LDSM.16.MT88.4 R32, [R222+0x7900] ;  /* 0x00790000de20783b */ /* 0x000fe60000004200 */
[----:B------:R-:W-:Y:S02]  /*9fe0*/  MOV R177, R10 ;  /* 0x0000000a00b17202 */ /* 0x000fe40000000f00 */
[----:B------:R-:W-:Y:S02]  /*9ff0*/  MOV R176, R11 ;  /* 0x0000000b00b07202 */ /* 0x000fe40000000f00 */
[C---:B-1----:R-:W-:Y:S01]  /*a000*/  HMMA.16816.F32 R36, R168.reuse, R180, R36 ;  /* 0x000000b4a824723c */ /* 0x042fe20000001824 */
[----:B------:R-:W1:Y:S03]  /*a010*/  LDSM.16.MT88.4 R8, [R220+0x3900] ;  /* 0x00390000dc08783b */ /* 0x000e660000004200 */
[----:B------:R-:W-:Y:S02]  /*a020*/  MOV R179, R18 ;  /* 0x0000001200b37202 */ /* 0x000fe40000000f00 */
[----:B------:R-:W-:Y:S02]  /*a030*/  MOV R178, R19 ;  /* 0x0000001300b27202 */ /* 0x000fe40000000f00 */
[C---:B------:R-:W-:Y:S01]  /*a040*/  HMMA.16816.F32 R40, R168.reuse, R182, R40 ;  /* 0x000000b6a828723c */ /* 0x040fe20000001828 */
[----:B------:R-:W3:Y:S03]  /*a050*/  LDSM.16.MT88.4 R16, [R222+0x5900] ;  /* 0x00590000de10783b */ /* 0x000ee60000004200 */
[----:B------:R-:W-:Y:S02]  /*a060*/  MOV R181, R20 ;  /* 0x0000001400b57202 */ /* 0x000fe40000000f00 */
[----:B------:R-:W-:Y:S02]  /*a070*/  MOV R180, R21 ;  /* 0x0000001500b47202 */ /* 0x000fe40000000f00 */
[C---:B----4-:R-:W-:Y:S04]  /*a080*/  HMMA.16816.F32 R44, R168.reuse, R184, R44 ;  /* 0x000000b8a82c723c */ /* 0x050fe8000000182c */
[----:B------:R-:W-:Y:S02]  /*a090*/  MOV R183, R22 ;  /* 0x0000001600b77202 */ /* 0x000fe40000000f00 */
[----:B------:R-:W-:Y:S02]  /*a0a0*/  MOV R182, R23 ;  /* 0x0000001700b67202 */ /* 0x000fe40000000f00 */
[C---:B------:R-:W-:Y:S01]  /*a0b0*/  HMMA.16816.F32 R48, R168.reuse, R186, R48 ;  /* 0x000000baa830723c */ /* 0x040fe20000001830 */
[----:B------:R-:W4:Y:S03]  /*a0c0*/  LDSM.16.MT88.4 R20, [R221+0x5900] ;  /* 0x00590000dd14783b */ /* 0x000f260000004200 */
[----:B------:R-:W-:Y:S01]  /*a0d0*/  MOV R185, R31 ;  /* 0x0000001f00b97202 */ /* 0x000fe20000000f00 */
[----:B------:R-:W-:Y:S03]  /*a0e0*/  FADD.FTZ R3, R183, R3 ;  /* 0x00000003b7037221 */ /* 0x000fe60000010000 */
[C---:B--2---:R-:W-:Y:S01]  /*a0f0*/  HMMA.16816.F32 R52, R168.reuse, R4, R52 ;  /* 0x00000004a834723c */ /* 0x044fe20000001834 */
[----:B------:R-:W2:Y:S03]  /*a100*/  LDSM.16.MT88.4 R28, [R227+0x7900] ;  /* 0x00790000e31c783b */ /* 0x000ea60000004200 */
[----:B------:R-:W-:Y:S02]  /*a110*/  FADD.FTZ R2, R185, R201 ;  /* 0x000000c9b9027221 */ /* 0x000fe40000010000 */
[----:B------:R-:W-:Y:S02]  /*a120*/  FADD.FTZ R3, R181, R3 ;  /* 0x00000003b5037221 */ /* 0x000fe40000010000 */
[C---:B------:R-:W-:Y:S01]  /*a130*/  HMMA.16816.F32 R56, R168.reuse, R6, R56 ;  /* 0x00000006a838723c */ /* 0x040fe20000001838 */
[----:B------:R-:W5:Y:S03]  /*a140*/  LDSM.16.MT88.4 R4, [R221+0x7900] ;  /* 0x00790000dd04783b */ /* 0x000f660000004200 */
[----:B------:R-:W-:Y:S02]  /*a150*/  FADD.FTZ R2, R182, R2 ;  /* 0x00000002b6027221 */ /* 0x000fe40000010000 */
[----:B------:R-:W-:Y:S02]  /*a160*/  FADD.FTZ R3, R179, R3 ;  /* 0x00000003b3037221 */ /* 0x000fe40000010000 */
[C---:B-1----:R-:W-:Y:S04]  /*a170*/  HMMA.16816.F32 R60, R168.reuse, R8, R60 ;  /* 0x00000008a83c723c */ /* 0x042fe8000000183c */
[----:B------:R-:W-:Y:S02]  /*a180*/  FADD.FTZ R2, R180, R2 ;  /* 0x00000002b4027221 */ /* 0x000fe40000010000 */
[----:B------:R-:W-:Y:S02]  /*a190*/  FADD.FTZ R3, R177, R3 ;  /* 0x00000003b1037221 */ /* 0x000fe40000010000 */
[C---:B------:R-:W-:Y:S01]  /*a1a0*/  HMMA.16816.F32 R64, R168.reuse, R10, R64 ;  /* 0x0000000aa840723c */ /* 0x040fe20000001840 */
[----:B------:R-:W1:Y:S03]  /*a1b0*/  LDSM.16.MT88.4 R8, [R220+0x7900] ;  /* 0x00790000dc08783b */ /* 0x000e660000004200 */
[----:B------:R-:W-:Y:S02]  /*a1c0*/  FADD.FTZ R2, R178, R2 ;  /* 0x00000002b2027221 */ /* 0x000fe40000010000 */
[----:B------:R-:W-:Y:S02]  /*a1d0*/  FADD.FTZ R3, R175, R3 ;  /* 0x00000003af037221 */ /* 0x000fe40000010000 */
[C---:B------:R-:W-:Y:S04]  /*a1e0*/  HMMA.16816.F32 R68, R168.reuse, R12, R68 ;  /* 0x0000000ca844723c */ /* 0x040fe80000001844 */
[----:B------:R-:W-:Y:S02]  /*a1f0*/  FADD.FTZ R2, R176, R2 ;  /* 0x00000002b0027221 */ /* 0x000fe40000010000 */
[----:B------:R-:W-:Y:S01]  /*a200*/  FADD.FTZ R240, R173, R3 ;  /* 0x00000003adf07221 */ /* 0x000fe20000010000 */
[----:B------:R-:W-:Y:S01]  /*a210*/  MOV R3, R0 ;  /* 0x0000000000037202 */ /* 0x000fe20000000f00 */
[C---:B------:R-:W-:Y:S04]  /*a220*/  HMMA.16816.F32 R72, R168.reuse, R14, R72 ;  /* 0x0000000ea848723c */ /* 0x040fe80000001848 */
[----:B------:R-:W-:Y:S04]  /*a230*/  FADD.FTZ R2, R174, R2 ;  /* 0x00000002ae027221 */ /* 0x000fe80000010000 */
[C---:B---3--:R-:W-:Y:S04]  /*a240*/  HMMA.16816.F32 R76, R168.reuse, R16, R76 ;  /* 0x00000010a84c723c */ /* 0x048fe8000000184c */
[----:B------:R-:W-:Y:S04]  /*a250*/  FADD.FTZ R2, R172, R2 ;  /* 0x00000002ac027221 */ /* 0x000fe80000010000 */
[C---:B------:R-:W-:Y:S04]  /*a260*/  HMMA.16816.F32 R80, R168.reuse, R18, R80 ;  /* 0x00000012a850723c */ /* 0x040fe80000001850 */
[----:B------:R-:W-:Y:S01]  /*a270*/  FADD.FTZ R239, R165, R2 ;  /* 0x00000002a5ef7221 */ /* 0x000fe20000010000 */
[-C--:B------:R-:W-:Y:S03]  /*a280*/  MOV R2, R164.reuse ;  /* 0x000000a400027202 */ /* 0x080fe60000000f00 */
[C---:B----4-:R-:W-:Y:S08]  /*a290*/  HMMA.16816.F32 R84, R168.reuse, R20, R84 ;  /* 0x00000014a854723c */ /* 0x050ff00000001854 */
[C---:B------:R-:W-:Y:S08]  /*a2a0*/  HMMA.16816.F32 R88, R168.reuse, R22, R88 ;  /* 0x00000016a858723c */ /* 0x040ff00000001858 */
[C---:B------:R-:W-:Y:S08]  /*a2b0*/  HMMA.16816.F32 R92, R168.reuse, R24, R92 ;  /* 0x00000018a85c723c */ /* 0x040ff0000000185c */
[C---:B------:R-:W-:Y:S08]  /*a2c0*/  HMMA.16816.F32 R96, R168.reuse, R26, R96 ;  /* 0x0000001aa860723c */ /* 0x040ff00000001860 */
[C---:B--2---:R-:W-:Y:S08]  /*a2d0*/  HMMA.16816.F32 R100, R168.reuse, R28, R100 ;  /* 0x0000001ca864723c */ /* 0x044ff00000001864 */
[C---:B------:R-:W-:Y:S08]  /*a2e0*/  HMMA.16816.F32 R104, R168.reuse, R30, R104 ;  /* 0x0000001ea868723c */ /* 0x040ff00000001868 */
[C---:B------:R-:W-:Y:S08]  /*a2f0*/  HMMA.16816.F32 R108, R168.reuse, R32, R108 ;  /* 0x00000020a86c723c */ /* 0x040ff0000000186c */
[C---:B------:R-:W-:Y:S08]  /*a300*/  HMMA.16816.F32 R112, R168.reuse, R34, R112 ;  /* 0x00000022a870723c */ /* 0x040ff00000001870 */
[C---:B-----5:R-:W-:Y:S08]  /*a310*/  HMMA.16816.F32 R116, R168.reuse, R4, R116 ;  /* 0x00000004a874723c */ /* 0x060ff00000001874 */
[C---:B------:R-:W-:Y:S08]  /*a320*/  HMMA.16816.F32 R120, R168.reuse, R6, R120 ;  /* 0x00000006a878723c */ /* 0x040ff00000001878 */
[C---:B-1----:R-:W-:Y:S07]  /*a330*/  HMMA.16816.F32 R124, R168.reuse, R8, R124 ;  /* 0x00000008a87c723c */ /* 0x042fee000000187c */
[----:B------:R-:W-:Y:S01]  /*a340*/  MOV R8, R164 ;  /* 0x000000a400087202 */ /* 0x000fe20000000f00 */
[----:B------:R-:W-:Y:S01]  /*a350*/  HMMA.16816.F32 R128, R168, R10, R128 ;  /* 0x0000000aa880723c */ /* 0x000fe20000001880 */
[----:B------:R-:W-:-:S07]  /*a360*/  @P0 BRA `(.L_x_1996) ;  /* 0xffffbbc000000947 */ /* 0x000fce000383ffff */
.L_x_1985:
[----:B------:R-:W1:Y:S01]  /*a370*/  S2UR UR26, SR_CTAID.X ;  /* 0x00000000001a79c3 */ /* 0x000e620000002500 */
[----:B------:R-:W-:Y:S01]  /*a380*/  UMOV UR25, 0x1 ;  /* 0x0000000100197882 */ /* 0x000fe20000000000 */
[----:B------:R-:W-:Y:S01]  /*a390*/  PLOP3.LUT P0, PT, PT, PT, UP0, 0x40, 0x0 ;  /* 0x000000000000781c */ /* 0x000fe20003f0e808 */
[----:B------:R-:W-:-:S02]  /*a3a0*/  ULDC UR21, c[0x0][0x168] ;  /* 0x00005a0000157ab9 */ /* 0x000fc40000000800 */
[----:B------:R-:W-:Y:S02]  /*a3b0*/  ULDC.64 UR4, c[0x0][0x2c8] ;  /* 0x0000b20000047ab9 */ /* 0x000fe40000000a00 */
[----:B------:R-:W-:Y:S02]  /*a3c0*/  UIADD3 UR21, UR25, -UR21, URZ ;  /* 0x8000001519157290 */ /* 0x000fe4000fffe03f */
[----:B------:R-:W-:Y:S02]  /*a3d0*/  ULDC UR24, c[0x0][0x2ac] ;  /* 0x0000ab0000187ab9 */ /* 0x000fe40000000800 */
        /* <DEDUP_REMOVED lines=21> */
.L_x_1998:
[----:B------:R-:W-:Y:S02]  /*a530*/  ULDC UR4, c[0x0][0x32c] ;  /* 0x0000cb0000047ab9 */ /* 0x000fe40000000800 */
[----:B------:R-:W-:-:S03]  /*a540*/  UISETP.NE.AND UP2, UPT, UR25, UR4, UPT ;  /* 0x000000041900728c */ /* 0x000fc6000bf45270 */
[----:B------:R-:W-:Y:S02]  /*a550*/  ULDC.64 UR4, c[0x0][0x330] ;  /* 0x0000cc0000047ab9 */ /* 0x000fe40000000a00 */
[----:B------:R-:W-:-:S07]  /*a560*/  UIMAD.WIDE.U32 UR26, UR24, UR4, URZ ;  /* 0x00000004181a72a5 */ /* 0x000fce000f8e003f */
[----:B------:R-:W-:Y:S02]  /*a570*/  @UP2 UMOV UR25, UR27 ;  /* 0x0000001b00192c82 */ /* 0x000fe40008000000 */
[----:B------:R-:W-:Y:S02]  /*a580*/  @UP2 USHF.R.U32.HI UR24, URZ, UR5, UR25 ;  /* 0x000000053f182299 */ /* 0x000fe40008011619 */
.L_x_1999:
[----:B------:R-:W-:Y:S02]  /*a590*/  ULDC UR4, c[0x0][0x32c] ;  /* 0x0000cb0000047ab9 */ /* 0x000fe40000000800 */
[----:B------:R-:W-:-:S04]  /*a5a0*/  UIMAD UR4, UR24, UR4, URZ ;  /* 0x00000004180472a4 */ /* 0x000fc8000f8e023f */
[----:B------:R-:W-:-:S04]  /*a5b0*/  UISETP.LT.AND UP2, UPT, UR21, UR4, UPT ;  /* 0x000000041500728c */ /* 0x000fc8000bf41270 */
[----:B------:R-:W-:-:S04]  /*a5c0*/  USEL UR21, UR21, UR4, !UP2 ;  /* 0x0000000415157287 */ /* 0x000fc8000d000000 */
.L_x_1997:
[----:B------:R-:W-:-:S04]  /*a5d0*/  UIADD3 UR21, UR21, 0x3f, URZ ;  /* 0x0000003f15157890 */ /* 0x000fc8000fffe03f */
        /* <DEDUP_REMOVED lines=8> */
[----:B------:R-:W-:Y:S01]  /*a660*/  SHF.R.S32.HI R5, RZ, 0x1f, R244 ;  /* 0x0000001fff057819 */ /* 0x000fe200000114f4 */
[----:B------:R-:W-:Y:S01]  /*a670*/  IMAD.MOV.U32 R3, RZ, RZ, R0 ;  /* 0x000000ffff037224 */ /* 0x000fe200078e0000 */
[C---:B------:R-:W-:Y:S01]  /*a680*/  SHF.L.U64.HI R252, R243.reuse, 0x1, R248 ;  /* 0x00000001f3fc7819 */ /* 0x040fe200000102f8 */
[C---:B------:R-:W-:Y:S01]  /*a690*/  IMAD.SHL.U32 R0, R244.reuse, 0x2, RZ ;  /* 0x00000002f4007824 */ /* 0x040fe200078e00ff */
[----:B------:R-:W-:Y:S01]  /*a6a0*/  SEL R250, RZ, 0x10, P5 ;  /* 0x00000010fffa7807 */ /* 0x000fe20002800000 */
[----:B------:R-:W-:Y:S01]  /*a6b0*/  IMAD.MOV.U32 R165, RZ, RZ, R8 ;  /* 0x000000ffffa57224 */ /* 0x000fe200078e0008 */
[----:B------:R-:W-:Y:S01]  /*a6c0*/  SEL R249, RZ, 0x10, P4 ;  /* 0x00000010fff97807 */ /* 0x000fe20002000000 */
[----:B------:R-:W-:Y:S01]  /*a6d0*/  IMAD.SHL.U32 R251, R243, 0x2, RZ ;  /* 0x00000002f3fb7824 */ /* 0x000fe200078e00ff */
[----:B------:R-:W-:Y:S02]  /*a6e0*/  SHF.L.U64.HI R0, R244, 0x1, R5 ;  /* 0x00000001f4007819 */ /* 0x000fe40000010205 */
.L_x_2003:
        /* <DEDUP_REMOVED lines=28> */
[----:B------:R-:W-:Y:S01]  /*a8b0*/  SHF.R.S32.HI R10, RZ, 0x1f, R244 ;  /* 0x0000001fff0a7819 */ /* 0x000fe200000114f4 */
[----:B------:R-:W-:Y:S01]  /*a8c0*/  IMAD.SHL.U32 R8, R244, 0x2, RZ ;  /* 0x00000002f4087824 */ /* 0x000fe200078e00ff */
[----:B------:R-:W-:Y:S01]  /*a8d0*/  LOP3.LUT R12, R12, 0xf, RZ, 0xc0, !PT ;  /* 0x0000000f0c0c7812 */ /* 0x000fe200078ec0ff */
[----:B------:R-:W-:Y:S01]  /*a8e0*/  IMAD.WIDE.U32 R4, R233, c[0x0][0x218], R4 ;  /* 0x00008600e9047a25 */ /* 0x000fe200078e0004 */
[----:B------:R-:W-:Y:S04]  /*a8f0*/  SHF.L.U64.HI R10, R244, 0x1, R10 ;  /* 0x00000001f40a7819 */ /* 0x000fe8000001020a */
[----:B------:R-:W-:Y:S01]  /*a900*/  IADD3 R0, P0, R4, UR22, RZ ;  /* 0x0000001604007c10 */ /* 0x000fe2000ff1e0ff */
[----:B------:R-:W-:Y:S03]  /*a910*/  IMAD.SHL.U32 R4, R242, 0x2, RZ ;  /* 0x00000002f2047824 */ /* 0x000fe600078e00ff */
[----:B------:R-:W-:Y:S02]  /*a920*/  IADD3.X R5, R5, UR6, R2, P0, !PT ;  /* 0x0000000605057c10 */ /* 0x000fe400087fe402 */
[C---:B------:R-:W-:Y:S02]  /*a930*/  LEA R7, P0, R0.reuse, c[0x0][0x1f8], 0x1 ;  /* 0x00007e0000077a11 */ /* 0x040fe400078008ff */
[C---:B------:R-:W-:Y:S02]  /*a940*/  SHF.L.U64.HI R2, R241.reuse, 0x1, R246 ;  /* 0x00000001f1027819 */ /* 0x040fe400000102f6 */
[----:B------:R-:W-:Y:S01]  /*a950*/  LEA.HI.X R6, R0, c[0x0][0x1fc], R5, 0x1, P0 ;  /* 0x00007f0000067a11 */ /* 0x000fe200000f0c05 */
[----:B------:R-:W5:Y:S01]  /*a960*/  SHFL.IDX PT, R9, R7, 0x1, 0x181f ;  /* 0x00381f0007097f89 */ /* 0x000f6200000e0000 */
[----:B------:R-:W-:Y:S01]  /*a970*/  IMAD.SHL.U32 R0, R241, 0x2, RZ ;  /* 0x00000002f1007824 */ /* 0x000fe200078e00ff */
[----:B------:R-:W-:Y:S02]  /*a980*/  SHF.L.U64.HI R5, R242, 0x1, R245 ;  /* 0x00000001f2057819 */ /* 0x000fe400000102f5 */
[----:B------:R-:W4:Y:S04]  /*a990*/  SHFL.IDX PT, R11, R6, 0x1, 0x181f ;  /* 0x00381f00060b7f89 */ /* 0x000f2800000e0000 */
[----:B------:R-:W3:Y:S04]  /*a9a0*/  SHFL.IDX PT, R7, R7, RZ, 0x181f ;  /* 0x00181fff07077589 */ /* 0x000ee800000e0000 */
[----:B------:R-:W2:Y:S01]  /*a9b0*/  SHFL.IDX PT, R21, R6, RZ, 0x181f ;  /* 0x00181fff06157589 */ /* 0x000ea200000e0000 */
[----:B-----5:R-:W-:Y:S04]  /*a9c0*/  IADD3 R22, P1, P0, R22, R9, R251 ;  /* 0x0000000916167210 */ /* 0x020fe8000783e0fb */
[----:B----4-:R-:W-:Y:S02]  /*a9d0*/  IADD3.X R23, RZ, R11, R252, P1, P0 ;  /* 0x0000000bff177210 */ /* 0x010fe40000fe04fc */
[----:B------:R-:W-:Y:S04]  /*a9e0*/  IADD3 R14, P1, P0, R14, R9, R4 ;  /* 0x000000090e0e7210 */ /* 0x000fe8000783e004 */
[--C-:B------:R-:W-:Y:S02]  /*a9f0*/  IADD3.X R15, RZ, R11, R5.reuse, P1, P0 ;  /* 0x0000000bff0f7210 */ /* 0x100fe40000fe0405 */
[----:B------:R-:W-:Y:S04]  /*aa00*/  IADD3 R12, P1, P0, R12, R9, R0 ;  /* 0x000000090c0c7210 */ /* 0x000fe8000783e000 */
[--C-:B------:R-:W-:Y:S02]  /*aa10*/  IADD3.X R13, RZ, R11, R2.reuse, P1, P0 ;  /* 0x0000000bff0d7210 */ /* 0x100fe40000fe0402 */
[----:B---3--:R-:W-:Y:S05]  /*aa20*/  IADD3 R4, P0, R7, R4, RZ ;  /* 0x0000000407047210 */ /* 0x008fea0007f1e0ff */
[----:B--2---:R-:W-:Y:S01]  /*aa30*/  IMAD.X R5, R21, 0x1, R5, P0 ;  /* 0x0000000115057824 */ /* 0x004fe200000e0605 */
[----:B------:R-:W-:Y:S05]  /*aa40*/  IADD3 R28, P0, R7, R0, RZ ;  /* 0x00000000071c7210 */ /* 0x000fea0007f1e0ff */
[----:B------:R-:W-:Y:S01]  /*aa50*/  IMAD.X R29, R21, 0x1, R2, P0 ;  /* 0x00000001151d7824 */ /* 0x000fe200000e0602 */
[-C--:B------:R-:W-:Y:S05]  /*aa60*/  IADD3 R30, P0, R7, R8.reuse, RZ ;  /* 0x00000008071e7210 */ /* 0x080fea0007f1e0ff */
[----:B------:R-:W-:Y:S01]  /*aa70*/  IMAD.X R31, R21, 0x1, R10, P0 ;  /* 0x00000001151f7824 */ /* 0x000fe200000e060a */
        /* <DEDUP_REMOVED lines=17> */
.L_x_2001:
[C---:B--23--:R-:W-:Y:S01]  /*ab90*/  HMMA.16816.F32 R4, R168.reuse, R172, RZ ;  /* 0x000000aca804723c */ /* 0x04cfe200000018ff */
[----:B------:R-:W-:Y:S01]  /*aba0*/  LDSM.16.M88.4 R196, [R224+0x8100] ;  /* 0x00810000e0c4783b */ /* 0x000fe20000000200 */
[----:B------:R-:W-:Y:S05]  /*abb0*/  UISETP.GT.AND UP2, UPT, UR20, UR9, UPT ;  /* 0x000000091400728c */ /* 0x000fea000bf44270 */
[----:B------:R-:W0:Y:S01]  /*abc0*/  LDGDEPBAR ;  /* 0x00000000000079af */ /* 0x000e220000000000 */
[C---:B------:R-:W-:Y:S01]  /*abd0*/  HMMA.16816.F32 R8, R168.reuse, R174, RZ ;  /* 0x000000aea808723c */ /* 0x040fe200000018ff */
[----:B------:R-:W-:Y:S04]  /*abe0*/  PLOP3.LUT P0, PT, PT, PT, UP2, 0x40, 0x0 ;  /* 0x000000000000781c */ /* 0x000fe80003f0e828 */
[----:B------:R-:W2:Y:S03]  /*abf0*/  LDSM.16.M88.4 R172, [R225+0x10100] ;  /* 0x01010000e1ac783b */ /* 0x000ea60000000200 */
[C---:B----4-:R-:W-:Y:S03]  /*ac00*/  HMMA.16816.F32 R12, R168.reuse, R16, RZ ;  /* 0x00000010a80c723c */ /* 0x050fe600000018ff */
[----:B------:R-:W3:Y:S05]  /*ac10*/  LDSM.16.M88.4 R200, [R224+0x8900] ;  /* 0x00890000e0c8783b */ /* 0x000eea0000000200 */
[C---:B------:R-:W-:Y:S08]  /*ac20*/  HMMA.16816.F32 R16, R168.reuse, R18, RZ ;  /* 0x00000012a810723c */ /* 0x040ff000000018ff */
[C---:B-1----:R-:W-:Y:S08]  /*ac30*/  HMMA.16816.F32 R20, R168.reuse, R24, RZ ;  /* 0x00000018a814723c */ /* 0x042ff000000018ff */
[C---:B------:R-:W-:Y:S08]  /*ac40*/  HMMA.16816.F32 R24, R168.reuse, R26, RZ ;  /* 0x0000001aa818723c */ /* 0x040ff000000018ff */
[C---:B------:R-:W-:Y:S08]  /*ac50*/  HMMA.16816.F32 R28, R168.reuse, R32, RZ ;  /* 0x00000020a81c723c */ /* 0x040ff000000018ff */
[----:B------:R-:W-:Y:S01]  /*ac60*/  HMMA.16816.F32 R32, R168, R34, RZ ;  /* 0x00000022a820723c */ /* 0x000fe200000018ff */
[----:B------:R-:W1:Y:S07]  /*ac70*/  LDSM.16.M88.4 R168, [R224+0x9100] ;  /* 0x00910000e0a8783b */ /* 0x000e6e0000000200 */
[C---:B------:R-:W-:Y:S08]  /*ac80*/  HMMA.16816.F32 R4, R176.reuse, R180, R4 ;  /* 0x000000b4b004723c */ /* 0x040ff00000001804 */
[C---:B------:R-:W-:Y:S01]  /*ac90*/  HMMA.16816.F32 R8, R176.reuse, R182, R8 ;  /* 0x000000b6b008723c */ /* 0x040fe20000001808 */
[----:B------:R-:W4:Y:S07]  /*aca0*/  LDSM.16.M88.4 R180, [R224+0x9900] ;  /* 0x00990000e0b4783b */ /* 0x000f2e0000000200 */
[C---:B------:R-:W-:Y:S08]  /*acb0*/  HMMA.16816.F32 R12, R176.reuse, R184, R12 ;  /* 0x000000b8b00c723c */ /* 0x040ff0000000180c */
[C---:B------:R-:W-:Y:S01]  /*acc0*/  HMMA.16816.F32 R16, R176.reuse, R186, R16 ;  /* 0x000000bab010723c */ /* 0x040fe20000001810 */
[----:B------:R-:W-:Y:S07]  /*acd0*/  LDSM.16.M88.4 R184, [R223+0x10100] ;  /* 0x01010000dfb8783b */ /* 0x000fee0000000200 */
[C---:B------:R-:W-:Y:S08]  /*ace0*/  HMMA.16816.F32 R20, R176.reuse, R188, R20 ;  /* 0x000000bcb014723c */ /* 0x040ff00000001814 */
[C---:B------:R-:W-:Y:S01]  /*acf0*/  HMMA.16816.F32 R24, R176.reuse, R190, R24 ;  /* 0x000000beb018723c */ /* 0x040fe20000001818 */
[----:B------:R-:W5:Y:S07]  /*ad00*/  LDSM.16.M88.4 R188, [R216] ;  /* 0x00000000d8bc783b */ /* 0x000f6e0000000200 */
[C---:B------:R-:W-:Y:S08]  /*ad10*/  HMMA.16816.F32 R28, R176.reuse, R192, R28 ;  /* 0x000000c0b01c723c */ /* 0x040ff0000000181c */
[----:B------:R-:W-:Y:S01]  /*ad20*/  HMMA.16816.F32 R32, R176, R194, R32 ;  /* 0x000000c2b020723c */ /* 0x000fe20000001820 */
[----:B------:R-:W4:Y:S06]  /*ad30*/  LDSM.16.M88.4 R176, [R216+0x800] ;  /* 0x00080000d8b0783b */ /* 0x000f2c0000000200 */
[----:B------:R-:W4:Y:S01]  /*ad40*/  LDSM.16.M88.4 R192, [R216+0x1000] ;  /* 0x00100000d8c0783b */ /* 0x000f220000000200 */
[C---:B--2---:R-:W-:Y:S08]  /*ad50*/  HMMA.16816.F32 R4, R172.reuse, R196, R4 ;  /* 0x000000c4ac04723c */ /* 0x044ff00000001804 */
[C---:B------:R-:W-:Y:S01]  /*ad60*/  HMMA.16816.F32 R8, R172.reuse, R198, R8 ;  /* 0x000000c6ac08723c */ /* 0x040fe20000001808 */
[----:B------:R-:W-:Y:S07]  /*ad70*/  LDSM.16.M88.4 R196, [R230+0x14100] ;  /* 0x01410000e6c4783b */ /* 0x000fee0000000200 */
[C---:B---3--:R-:W-:Y:S08]  /*ad80*/  HMMA.16816.F32 R12, R172.reuse, R200, R12 ;  /* 0x000000c8ac0c723c */ /* 0x048ff0000000180c */
[C---:B------:R-:W-:Y:S01]  /*ad90*/  HMMA.16816.F32 R16, R172.reuse, R202, R16 ;  /* 0x000000caac10723c */ /* 0x040fe20000001810 */
[----:B------:R-:W-:Y:S07]  /*ada0*/  LDSM.16.M88.4 R200, [R229+0xa100] ;  /* 0x00a10000e5c8783b */ /* 0x000fee0000000200 */
[C---:B-1----:R-:W-:Y:S08]  /*adb0*/  HMMA.16816.F32 R20, R172.reuse, R168, R20 ;  /* 0x000000a8ac14723c */ /* 0x042ff00000001814 */
[C---:B------:R-:W-:Y:S01]  /*adc0*/  HMMA.16816.F32 R24, R172.reuse, R170, R24 ;  /* 0x000000aaac18723c */ /* 0x040fe20000001818 */
[----:B------:R-:W1:Y:S07]  /*add0*/  LDSM.16.M88.4 R168, [R216+0x1800] ;  /* 0x00180000d8a8783b */ /* 0x000e6e0000000200 */
[C---:B----4-:R-:W-:Y:S08]  /*ade0*/  HMMA.16816.F32 R28, R172.reuse, R180, R28 ;  /* 0x000000b4ac1c723c */ /* 0x050ff0000000181c */
[----:B------:R-:W-:Y:S01]  /*adf0*/  HMMA.16816.F32 R32, R172, R182, R32 ;  /* 0x000000b6ac20723c */ /* 0x000fe20000001820 */
[----:B------:R-:W2:Y:S06]  /*ae00*/  LDSM.16.M88.4 R172, [R229+0xa900] ;  /* 0x00a90000e5ac783b */ /* 0x000eac0000000200 */
[----:B------:R-:W3:Y:S01]  /*ae10*/  LDSM.16.M88.4 R180, [R229+0xb100] ;  /* 0x00b10000e5b4783b */ /* 0x000ee20000000200 */
[C---:B-----5:R-:W-:Y:S08]  /*ae20*/  HMMA.16816.F32 R4, R184.reuse, R188, R4 ;  /* 0x000000bcb804723c */ /* 0x060ff00000001804 */
[C---:B------:R-:W-:Y:S01]  /*ae30*/  HMMA.16816.F32 R8, R184.reuse, R190, R8 ;  /* 0x000000beb808723c */ /* 0x040fe20000001808 */
[----:B------:R-:W4:Y:S07]  /*ae40*/  LDSM.16.M88.4 R188, [R229+0xb900] ;  /* 0x00b90000e5bc783b */ /* 0x000f2e0000000200 */
[C---:B------:R-:W-:Y:S08]  /*ae50*/  HMMA.16816.F32 R12, R184.reuse, R176, R12 ;  /* 0x000000b0b80c723c */ /* 0x040ff0000000180c */
[C---:B------:R-:W-:Y:S01]  /*ae60*/  HMMA.16816.F32 R16, R184.reuse, R178, R16 ;  /* 0x000000b2b810723c */ /* 0x040fe20000001810 */
[----:B------:R-:W-:Y:S07]  /*ae70*/  LDSM.16.M88.4 R176, [R215] ;  /* 0x00000000d7b0783b */ /* 0x000fee0000000200 */
[C---:B------:R-:W-:Y:S08]  /*ae80*/  HMMA.16816.F32 R20, R184.reuse, R192, R20 ;  /* 0x000000c0b814723c */ /* 0x040ff00000001814 */
[C---:B------:R-:W-:Y:S01]  /*ae90*/  HMMA.16816.F32 R24, R184.reuse, R194, R24 ;  /* 0x000000c2b818723c */ /* 0x040fe20000001818 */
[----:B------:R-:W-:Y:S07]  /*aea0*/  LDSM.16.M88.4 R192, [R213] ;  /* 0x00000000d5c0783b */ /* 0x000fee0000000200 */
[C---:B-1----:R-:W-:Y:S08]  /*aeb0*/  HMMA.16816.F32 R28, R184.reuse, R168, R28 ;  /* 0x000000a8b81c723c */ /* 0x042ff0000000181c */
[----:B------:R-:W-:Y:S01]  /*aec0*/  HMMA.16816.F32 R32, R184, R170, R32 ;  /* 0x000000aab820723c */ /* 0x000fe20000001820 */
[----:B------:R-:W1:Y:S06]  /*aed0*/  LDSM.16.M88.4 R168, [R226+0x14100] ;  /* 0x01410000e2a8783b */ /* 0x000e6c0000000200 */
[----:B------:R-:W5:Y:S01]  /*aee0*/  LDSM.16.M88.4 R184, [R214] ;  /* 0x00000000d6b8783b */ /* 0x000f620000000200 */
[C---:B------:R-:W-:Y:S08]  /*aef0*/  HMMA.16816.F32 R4, R196.reuse, R200, R4 ;  /* 0x000000c8c404723c */ /* 0x040ff00000001804 */
[C---:B------:R-:W-:Y:S01]  /*af00*/  HMMA.16816.F32 R8, R196.reuse, R202, R8 ;  /* 0x000000cac408723c */ /* 0x040fe20000001808 */
[----:B------:R-:W1:Y:S07]  /*af10*/  LDSM.16.M88.4 R200, [R212] ;  /* 0x00000000d4c8783b */ /* 0x000e6e0000000200 */
[C---:B--2---:R-:W-:Y:S08]  /*af20*/  HMMA.16816.F32 R12, R196.reuse, R172, R12 ;  /* 0x000000acc40c723c */ /* 0x044ff0000000180c */
[C---:B------:R-:W-:Y:S01]  /*af30*/  HMMA.16816.F32 R16, R196.reuse, R174, R16 ;  /* 0x000000aec410723c */ /* 0x040fe20000001810 */
[----:B------:R-:W-:Y:S07]  /*af40*/  LDSM.16.M88.4 R172, [R225+0x14100] ;  /* 0x01410000e1ac783b */ /* 0x000fee0000000200 */
[C---:B---3--:R-:W-:Y:S08]  /*af50*/  HMMA.16816.F32 R20, R196.reuse, R180, R20 ;  /* 0x000000b4c414723c */ /* 0x048ff00000001814 */
[C---:B------:R-:W-:Y:S01]  /*af60*/  HMMA.16816.F32 R24, R196.reuse, R182, R24 ;  /* 0x000000b6c418723c */ /* 0x040fe20000001818 */
[----:B------:R-:W2:Y:S07]  /*af70*/  LDSM.16.M88.4 R180, [R224+0xa100] ;  /* 0x00a10000e0b4783b */ /* 0x000eae0000000200 */
[C---:B----4-:R-:W-:Y:S08]  /*af80*/  HMMA.16816.F32 R28, R196.reuse, R188, R28 ;  /* 0x000000bcc41c723c */ /* 0x050ff0000000181c */
[----:B------:R-:W-:Y:S01]  /*af90*/  HMMA.16816.F32 R32, R196, R190, R32 ;  /* 0x000000bec420723c */ /* 0x000fe20000001820 */
[----:B------:R-:W3:Y:S06]  /*afa0*/  LDSM.16.M88.4 R188, [R224+0xa900] ;  /* 0x00a90000e0bc783b */ /* 0x000eec0000000200 */
[----:B------:R-:W4:Y:S01]  /*afb0*/  LDSM.16.M88.4 R196, [R224+0xb100] ;  /* 0x00b10000e0c4783b */ /* 0x000f220000000200 */
[C---:B-1----:R-:W-:Y:S08]  /*afc0*/  HMMA.16816.F32 R4, R168.reuse, R176, R4 ;  /* 0x000000b0a804723c */ /* 0x042ff00000001804 */
[C---:B------:R-:W-:Y:S01]  /*afd0*/  HMMA.16816.F32 R8, R168.reuse, R178, R8 ;  /* 0x000000b2a808723c */ /* 0x040fe20000001808 */
[----:B------:R-:W1:Y:S07]  /*afe0*/  LDSM.16.M88.4 R176, [R224+0xb900] ;  /* 0x00b90000e0b0783b */ /* 0x000e6e0000000200 */
[C---:B-----5:R-:W-:Y:S08]  /*aff0*/  HMMA.16816.F32 R12, R168.reuse, R184, R12 ;  /* 0x000000b8a80c723c */ /* 0x060ff0000000180c */
[C---:B------:R-:W-:Y:S01]  /*b000*/  HMMA.16816.F32 R16, R168.reuse, R186, R16 ;  /* 0x000000baa810723c */ /* 0x040fe20000001810 */
[----:B------:R-:W-:Y:S07]  /*b010*/  LDSM.16.M88.4 R184, [R223+0x14100] ;  /* 0x01410000dfb8783b */ /* 0x000fee0000000200 */
[C---:B------:R-:W-:Y:S08]  /*b020*/  HMMA.16816.F32 R20, R168.reuse, R192, R20 ;  /* 0x000000c0a814723c */ /* 0x040ff00000001814 */
[C---:B------:R-:W-:Y:S01]  /*b030*/  HMMA.16816.F32 R24, R168.reuse, R194, R24 ;  /* 0x000000c2a818723c */ /* 0x040fe20000001818 */
[----:B------:R-:W5:Y:S07]  /*b040*/  LDSM.16.M88.4 R192, [R216+0x2000] ;  /* 0x00200000d8c0783b */ /* 0x000f6e0000000200 */
        /* <DEDUP_REMOVED lines=13> */
[C---:B-1----:R-:W-:Y:S08]  /*b120*/  HMMA.16816.F32 R28, R172.reuse, R176, R28 ;  /* 0x000000b0ac1c723c */ /* 0x042ff0000000181c */
[----:B------:R-:W-:Y:S01]  /*b130*/  HMMA.16816.F32 R32, R172, R178, R32 ;  /* 0x000000b2ac20723c */ /* 0x000fe20000001820 */
[----:B------:R-:W-:Y:S06]  /*b140*/  LDSM.16.M88.4 R172, [R229+0xd100] ;  /* 0x00d10000e5ac783b */ /* 0x000fec0000000200 */
[----:B------:R-:W-:Y:S01]  /*b150*/  LDSM.16.M88.4 R176, [R229+0xd900] ;  /* 0x00d90000e5b0783b */ /* 0x000fe20000000200 */
[C---:B-----5:R-:W-:Y:S08]  /*b160*/  HMMA.16816.F32 R4, R184.reuse, R192, R4 ;  /* 0x000000c0b804723c */ /* 0x060ff00000001804 */
[C---:B------:R-:W-:Y:S01]  /*b170*/  HMMA.16816.F32 R8, R184.reuse, R194, R8 ;  /* 0x000000c2b808723c */ /* 0x040fe20000001808 */
[----:B------:R-:W-:Y:S07]  /*b180*/  LDSM.16.M88.4 R192, [R226+0x18100] ;  /* 0x01810000e2c0783b */ /* 0x000fee0000000200 */
[C---:B------:R-:W-:Y:S08]  /*b190*/  HMMA.16816.F32 R12, R184.reuse, R168, R12 ;  /* 0x000000a8b80c723c */ /* 0x040ff0000000180c */
[C---:B------:R-:W-:Y:S01]  /*b1a0*/  HMMA.16816.F32 R16, R184.reuse, R170, R16 ;  /* 0x000000aab810723c */ /* 0x040fe20000001810 */
[----:B------:R-:W1:Y:S07]  /*b1b0*/  LDSM.16.M88.4 R168, [R229+0xc900] ;  /* 0x00c90000e5a8783b */ /* 0x000e6e0000000200 */
[C---:B------:R-:W-:Y:S08]  /*b1c0*/  HMMA.16816.F32 R20, R184.reuse, R200, R20 ;  /* 0x000000c8b814723c */ /* 0x040ff00000001814 */
[C---:B------:R-:W-:Y:S01]  /*b1d0*/  HMMA.16816.F32 R24, R184.reuse, R202, R24 ;  /* 0x000000cab818723c */ /* 0x040fe20000001818 */
[----:B------:R-:W4:Y:S07]  /*b1e0*/  LDSM.16.M88.4 R200, [R211] ;  /* 0x00000000d3c8783b */ /* 0x000f2e0000000200 */
[C---:B--2---:R-:W-:Y:S08]  /*b1f0*/  HMMA.16816.F32 R28, R184.reuse, R180, R28 ;  /* 0x000000b4b81c723c */ /* 0x044ff0000000181c */
[----:B------:R-:W-:Y:S01]  /*b200*/  HMMA.16816.F32 R32, R184, R182, R32 ;  /* 0x000000b6b820723c */ /* 0x000fe20000001820 */
[----:B------:R-:W2:Y:S06]  /*b210*/  LDSM.16.M88.4 R180, [R210] ;  /* 0x00000000d2b4783b */ /* 0x000eac0000000200 */
[----:B------:R-:W5:Y:S01]  /*b220*/  LDSM.16.M88.4 R184, [R209] ;  /* 0x00000000d1b8783b */ /* 0x000f620000000200 */
[C---:B---3--:R-:W-:Y:S08]  /*b230*/  HMMA.16816.F32 R4, R188.reuse, R196, R4 ;  /* 0x000000c4bc04723c */ /* 0x048ff00000001804 */
[C---:B------:R-:W-:Y:S01]  /*b240*/  HMMA.16816.F32 R8, R188.reuse, R198, R8 ;  /* 0x000000c6bc08723c */ /* 0x040fe20000001808 */
[----:B------:R-:W3:Y:S07]  /*b250*/  LDSM.16.M88.4 R196, [R208] ;  /* 0x00000000d0c4783b */ /* 0x000eee0000000200 */
        /* <DEDUP_REMOVED lines=10> */
[C---:B----4-:R-:W-:Y:S08]  /*b300*/  HMMA.16816.F32 R4, R192.reuse, R200, R4 ;  /* 0x000000c8c004723c */ /* 0x050ff00000001804 */
[C---:B------:R-:W-:Y:S01]  /*b310*/  HMMA.16816.F32 R8, R192.reuse, R202, R8 ;  /* 0x000000cac008723c */ /* 0x040fe20000001808 */
[----:B------:R-:W4:Y:S07]  /*b320*/  LDSM.16.M88.4 R200, [R224+0xd900] ;  /* 0x00d90000e0c8783b */ /* 0x000f2e0000000200 */
[C---:B--2---:R-:W-:Y:S08]  /*b330*/  HMMA.16816.F32 R12, R192.reuse, R180, R12 ;  /* 0x000000b4c00c723c */ /* 0x044ff0000000180c */
[C---:B------:R-:W-:Y:S01]  /*b340*/  HMMA.16816.F32 R16, R192.reuse, R182, R16 ;  /* 0x000000b6c010723c */ /* 0x040fe20000001810 */
[----:B------:R-:W-:Y:S07]  /*b350*/  LDSM.16.M88.4 R180, [R223+0x18100] ;  /* 0x01810000dfb4783b */ /* 0x000fee0000000200 */
[C---:B-----5:R-:W-:Y:S08]  /*b360*/  HMMA.16816.F32 R20, R192.reuse, R184, R20 ;  /* 0x000000b8c014723c */ /* 0x060ff00000001814 */
[C---:B------:R-:W-:Y:S01]  /*b370*/  HMMA.16816.F32 R24, R192.reuse, R186, R24 ;  /* 0x000000bac018723c */ /* 0x040fe20000001818 */
[----:B------:R-:W2:Y:S07]  /*b380*/  LDSM.16.M88.4 R184, [R216+0x4000] ;  /* 0x00400000d8b8783b */ /* 0x000eae0000000200 */
[C---:B---3--:R-:W-:Y:S08]  /*b390*/  HMMA.16816.F32 R28, R192.reuse, R196, R28 ;  /* 0x000000c4c01c723c */ /* 0x048ff0000000181c */
[----:B------:R-:W-:Y:S01]  /*b3a0*/  HMMA.16816.F32 R32, R192, R198, R32 ;  /* 0x000000c6c020723c */ /* 0x000fe20000001820 */
[----:B------:R-:W3:Y:S06]  /*b3b0*/  LDSM.16.M88.4 R192, [R216+0x4800] ;  /* 0x00480000d8c0783b */ /* 0x000eec0000000200 */
        /* <DEDUP_REMOVED lines=10> */
[C---:B----4-:R-:W-:Y:S08]  /*b460*/  HMMA.16816.F32 R28, R168.reuse, R200, R28 ;  /* 0x000000c8a81c723c */ /* 0x050ff0000000181c */
[----:B------:R-:W-:Y:S01]  /*b470*/  HMMA.16816.F32 R32, R168, R202, R32 ;  /* 0x000000caa820723c */ /* 0x000fe20000001820 */
[----:B------:R-:W4:Y:S06]  /*b480*/  LDSM.16.M88.4 R168, [R229+0xe900] ;  /* 0x00e90000e5a8783b */ /* 0x000f2c0000000200 */
[----:B------:R-:W1:Y:S01]  /*b490*/  LDSM.16.M88.4 R200, [R229+0xf100] ;  /* 0x00f10000e5c8783b */ /* 0x000e620000000200 */
[C---:B--2---:R-:W-:Y:S08]  /*b4a0*/  HMMA.16816.F32 R4, R180.reuse, R184, R4 ;  /* 0x000000b8b404723c */ /* 0x044ff00000001804 */
[C---:B------:R-:W-:Y:S01]  /*b4b0*/  HMMA.16816.F32 R8, R180.reuse, R186, R8 ;  /* 0x000000bab408723c */ /* 0x040fe20000001808 */
[----:B------:R-:W2:Y:S07]  /*b4c0*/  LDSM.16.M88.4 R184, [R229+0xf900] ;  /* 0x00f90000e5b8783b */ /* 0x000eae0000000200 */
[C---:B---3--:R-:W-:Y:S08]  /*b4d0*/  HMMA.16816.F32 R12, R180.reuse, R192, R12 ;  /* 0x000000c0b40c723c */ /* 0x048ff0000000180c */
[C---:B------:R-:W-:Y:S01]  /*b4e0*/  HMMA.16816.F32 R16, R180.reuse, R194, R16 ;  /* 0x000000c2b410723c */ /* 0x040fe20000001810 */
[----:B------:R-:W-:Y:S07]  /*b4f0*/  LDSM.16.M88.4 R192, [R226+0x1c100] ;  /* 0x01c10000e2c0783b */ /* 0x000fee0000000200 */
[C---:B-----5:R-:W-:Y:S08]  /*b500*/  HMMA.16816.F32 R20, R180.reuse, R196, R20 ;  /* 0x000000c4b414723c */ /* 0x060ff00000001814 */
[C---:B------:R-:W-:Y:S01]  /*b510*/  HMMA.16816.F32 R24, R180.reuse, R198, R24 ;  /* 0x000000c6b418723c */ /* 0x040fe20000001818 */
[----:B------:R-:W3:Y:S07]  /*b520*/  LDSM.16.M88.4 R196, [R207] ;  /* 0x00000000cfc4783b */ /* 0x000eee0000000200 */
[C---:B-1----:R-:W-:Y:S08]  /*b530*/  HMMA.16816.F32 R28, R180.reuse, R172, R28 ;  /* 0x000000acb41c723c */ /* 0x042ff0000000181c */
[----:B------:R-:W-:Y:S01]  /*b540*/  HMMA.16816.F32 R32, R180, R174, R32 ;  /* 0x000000aeb420723c */ /* 0x000fe20000001820 */
[----:B------:R-:W-:Y:S06]  /*b550*/  LDSM.16.M88.4 R172, [R205] ;  /* 0x00000000cdac783b */ /* 0x000fec0000000200 */
[----:B------:R-:W-:Y:S01]  /*b560*/  LDSM.16.M88.4 R180, [R204] ;  /* 0x00000000ccb4783b */ /* 0x000fe20000000200 */
[C---:B------:R-:W-:Y:S08]  /*b570*/  HMMA.16816.F32 R4, R176.reuse, R188, R4 ;  /* 0x000000bcb004723c */ /* 0x040ff00000001804 */
[C---:B------:R-:W-:Y:S01]  /*b580*/  HMMA.16816.F32 R8, R176.reuse, R190, R8 ;  /* 0x000000beb008723c */ /* 0x040fe20000001808 */
[----:B------:R-:W-:Y:S07]  /*b590*/  LDSM.16.M88.4 R188, [R225+0x1c100] ;  /* 0x01c10000e1bc783b */ /* 0x000fee0000000200 */
[C---:B----4-:R-:W-:Y:S08]  /*b5a0*/  HMMA.16816.F32 R12, R176.reuse, R168, R12 ;  /* 0x000000a8b00c723c */ /* 0x050ff0000000180c */
[C---:B------:R-:W-:Y:S01]  /*b5b0*/  HMMA.16816.F32 R16, R176.reuse, R170, R16 ;  /* 0x000000aab010723c */ /* 0x040fe20000001810 */
[----:B------:R-:W1:Y:S07]  /*b5c0*/  LDSM.16.M88.4 R168, [R206] ;  /* 0x00000000cea8783b */ /* 0x000e6e0000000200 */
[C---:B------:R-:W-:Y:S08]  /*b5d0*/  HMMA.16816.F32 R20, R176.reuse, R200, R20 ;  /* 0x000000c8b014723c */ /* 0x040ff00000001814 */
[C---:B------:R-:W-:Y:S01]  /*b5e0*/  HMMA.16816.F32 R24, R176.reuse, R202, R24 ;  /* 0x000000cab018723c */ /* 0x040fe20000001818 */
[----:B------:R-:W4:Y:S07]  /*b5f0*/  LDSM.16.M88.4 R200, [R224+0xe100] ;  /* 0x00e10000e0c8783b */ /* 0x000f2e0000000200 */
[C---:B--2---:R-:W-:Y:S08]  /*b600*/  HMMA.16816.F32 R28, R176.reuse, R184, R28 ;  /* 0x000000b8b01c723c */ /* 0x044ff0000000181c */
[----:B------:R-:W-:Y:S01]  /*b610*/  HMMA.16816.F32 R32, R176, R186, R32 ;  /* 0x000000bab020723c */ /* 0x000fe20000001820 */
[----:B------:R-:W2:Y:S06]  /*b620*/  LDSM.16.M88.4 R176, [R224+0xe900] ;  /* 0x00e90000e0b0783b */ /* 0x000eac0000000200 */
[----:B------:R-:W5:Y:S01]  /*b630*/  LDSM.16.M88.4 R184, [R224+0xf100] ;  /* 0x00f10000e0b8783b */ /* 0x000f620000000200 */
        /* <DEDUP_REMOVED lines=15> */
[----:B------:R-:W4:Y:S01]  /*b730*/  LDSM.16.M88.4 R200, [R216+0x7800] ;  /* 0x00780000d8c8783b */ /* 0x000f220000000200 */
[----:B------:R-:W-:Y:S05]  /*b740*/  DEPBAR.LE SB0, 0x0 ;  /* 0x000080000000791a */ /* 0x000fea0000000000 */
[----:B------:R-:W-:Y:S01]  /*b750*/  BAR.SYNC.DEFER_BLOCKING 0x0 ;  /* 0x0000000000007b1d */ /* 0x000fe20000010000 */
[C---:B--2---:R-:W-:Y:S08]  /*b760*/  HMMA.16816.F32 R12, R188.reuse, R176, R12 ;  /* 0x000000b0bc0c723c */ /* 0x044ff0000000180c */
[C---:B------:R-:W-:Y:S08]  /*b770*/  HMMA.16816.F32 R16, R188.reuse, R178, R16 ;  /* 0x000000b2bc10723c */ /* 0x040ff00000001810 */
[C---:B-----5:R-:W-:Y:S08]  /*b780*/  HMMA.16816.F32 R20, R188.reuse, R184, R20 ;  /* 0x000000b8bc14723c */ /* 0x060ff00000001814 */
[C---:B------:R-:W-:Y:S08]  /*b790*/  HMMA.16816.F32 R24, R188.reuse, R186, R24 ;  /* 0x000000babc18723c */ /* 0x040ff00000001818 */
[C---:B---3--:R-:W-:Y:S08]  /*b7a0*/  HMMA.16816.F32 R28, R188.reuse, R196, R28 ;  /* 0x000000c4bc1c723c */ /* 0x048ff0000000181c */
[----:B------:R-:W-:Y:S08]  /*b7b0*/  HMMA.16816.F32 R32, R188, R198, R32 ;  /* 0x000000c6bc20723c */ /* 0x000ff00000001820 */
[C---:B-1----:R-:W-:Y:S08]  /*b7c0*/  HMMA.16816.F32 R4, R168.reuse, R172, R4 ;  /* 0x000000aca804723c */ /* 0x042ff00000001804 */
[C---:B------:R-:W-:Y:S08]  /*b7d0*/  HMMA.16816.F32 R8, R168.reuse, R174, R8 ;  /* 0x000000aea808723c */ /* 0x040ff00000001808 */
[C---:B------:R-:W-:Y:S08]  /*b7e0*/  HMMA.16816.F32 R12, R168.reuse, R180, R12 ;  /* 0x000000b4a80c723c */ /* 0x040ff0000000180c */
[C---:B------:R-:W-:Y:S08]  /*b7f0*/  HMMA.16816.F32 R16, R168.reuse, R182, R16 ;  /* 0x000000b6a810723c */ /* 0x040ff00000001810 */
[C---:B------:R-:W-:Y:S08]  /*b800*/  HMMA.16816.F32 R20, R168.reuse, R192, R20 ;  /* 0x000000c0a814723c */ /* 0x040ff00000001814 */
[C---:B------:R-:W-:Y:S08]  /*b810*/  HMMA.16816.F32 R24, R168.reuse, R194, R24 ;  /* 0x000000c2a818723c */ /* 0x040ff00000001818 */
[C---:B----4-:R-:W-:Y:S08]  /*b820*/  HMMA.16816.F32 R28, R168.reuse, R200, R28 ;  /* 0x000000c8a81c723c */ /* 0x050ff0000000181c */
        /* <DEDUP_REMOVED lines=10> */
[----:B------:R-:W-:Y:S01]  /*b8d0*/  LOP3.LUT R176, R176, 0xf, RZ, 0xc0, !PT ;  /* 0x0000000fb0b07812 */ /* 0x000fe200078ec0ff */
[----:B------:R-:W-:Y:S01]  /*b8e0*/  IMAD.SHL.U32 R186, R244, 0x2, RZ ;  /* 0x00000002f4ba7824 */ /* 0x000fe200078e00ff */
        /* <DEDUP_REMOVED lines=30> */
[----:B------:R-:W-:Y:S01]  /*bad0*/  SHFL.IDX PT, R175, R168, RZ, 0x181f ;  /* 0x00181fffa8af7589 */ /* 0x000fe200000e0000 */
[----:B------:R-:W-:Y:S03]  /*bae0*/  IMAD.SHL.U32 R0, R241, 0x2, RZ ;  /* 0x00000002f1007824 */ /* 0x000fe600078e00ff */
[----:B------:R-:W1:Y:S04]  /*baf0*/  SHFL.IDX PT, R169, R168, 0x1, 0x181f ;  /* 0x00381f00a8a97f89 */ /* 0x000e6800000e0000 */
[----:B------:R-:W2:Y:S04]  /*bb00*/  SHFL.IDX PT, R171, R167, 0x1, 0x181f ;  /* 0x00381f00a7ab7f89 */ /* 0x000ea800000e0000 */
[----:B------:R-:W3:Y:S01]  /*bb10*/  SHFL.IDX PT, R167, R167, RZ, 0x181f ;  /* 0x00181fffa7a77589 */ /* 0x000ee200000e0000 */
[----:B-1----:R-:W-:Y:S04]  /*bb20*/  IADD3 R178, P1, P0, R178, R169, R251 ;  /* 0x000000a9b2b27210 */ /* 0x002fe8000783e0fb */
[----:B--2---:R-:W-:Y:S02]  /*bb30*/  IADD3.X R179, RZ, R171, R252, P1, P0 ;  /* 0x000000abffb37210 */ /* 0x004fe40000fe04fc */
[----:B------:R-:W-:Y:S04]  /*bb40*/  IADD3 R176, P1, P0, R176, R169, R164 ;  /* 0x000000a9b0b07210 */ /* 0x000fe8000783e0a4 */
[----:B------:R-:W-:Y:S02]  /*bb50*/  IADD3.X R177, RZ, R171, R166, P1, P0 ;  /* 0x000000abffb17210 */ /* 0x000fe40000fe04a6 */
[----:B------:R-:W-:Y:S04]  /*bb60*/  IADD3 R172, P1, P0, R172, R169, R0 ;  /* 0x000000a9acac7210 */ /* 0x000fe8000783e000 */
[----:B------:R-:W-:Y:S02]  /*bb70*/  IADD3.X R173, RZ, R171, R2, P1, P0 ;  /* 0x000000abffad7210 */ /* 0x000fe40000fe0402 */
[----:B------:R-:W-:Y:S05]  /*bb80*/  IADD3 R180, P0, R175, R164, RZ ;  /* 0x000000a4afb47210 */ /* 0x000fea0007f1e0ff */
[----:B---3--:R-:W-:Y:S01]  /*bb90*/  IMAD.X R181, R167, 0x1, R166, P0 ;  /* 0x00000001a7b57824 */ /* 0x008fe200000e06a6 */
[----:B------:R-:W-:Y:S05]  /*bba0*/  IADD3 R182, P0, R175, R0, RZ ;  /* 0x00000000afb67210 */ /* 0x000fea0007f1e0ff */
[----:B------:R-:W-:Y:S01]  /*bbb0*/  IMAD.X R183, R167, 0x1, R2, P0 ;  /* 0x00000001a7b77824 */ /* 0x000fe200000e0602 */
[-C--:B------:R-:W-:Y:S05]  /*bbc0*/  IADD3 R184, P0, R175, R186.reuse, RZ ;  /* 0x000000baafb87210 */ /* 0x080fea0007f1e0ff */
[--C-:B------:R-:W-:Y:S01]  /*bbd0*/  IMAD.X R185, R167, 0x1, R187.reuse, P0 ;  /* 0x00000001a7b97824 */ /* 0x100fe200000e06bb */
        /* <DEDUP_REMOVED lines=17> */
.L_x_2002:
[----:B------:R-:W-:Y:S01]  /*bcf0*/  FMNMX.FTZ R0, R4, R3, !PT ;  /* 0x0000000304007209 */ /* 0x000fe20007810000 */
[----:B-1----:R-:W-:Y:S01]  /*bd00*/  LDSM.16.MT88.4 R172, [R222+0x100] ;  /* 0x00010000deac783b */ /* 0x002fe20000004200 */
        /* <DEDUP_REMOVED lines=34> */
[----:B------:R-:W-:Y:S02]  /*bf30*/  PLOP3.LUT P0, PT, PT, PT, UP2, 0x80, 0x0 ;  /* 0x000000000000781c */ /* 0x000fe40003f0f028 */
[----:B------:R-:W-:Y:S02]  /*bf40*/  FMNMX.FTZ R170, R33, R0, !PT ;  /* 0x0000000021aa7209 */ /* 0x000fe40007810000 */
[----:B------:R-:W-:Y:S03]  /*bf50*/  FMNMX.FTZ R0, R34, R169, !PT ;  /* 0x000000a922007209 */ /* 0x000fe60007810000 */
[----:B------:R-:W-:Y:S01]  /*bf60*/  SHFL.BFLY PT, R171, R170, 0x2, 0x1f ;  /* 0x0c401f00aaab7f89 */ /* 0x000fe200000e0000 */
[----:B------:R-:W-:Y:S07]  /*bf70*/  FMNMX.FTZ R166, R35, R0, !PT ;  /* 0x0000000023a67209 */ /* 0x000fee0007810000 */
[----:B------:R-:W1:Y:S02]  /*bf80*/  SHFL.BFLY PT, R169, R166, 0x2, 0x1f ;  /* 0x0c401f00a6a97f89 */ /* 0x000e6400000e0000 */
[----:B-1----:R-:W-:Y:S02]  /*bf90*/  FMNMX.FTZ R167, R166, R169, !PT ;  /* 0x000000a9a6a77209 */ /* 0x002fe40007810000 */
[----:B------:R-:W-:Y:S04]  /*bfa0*/  FMNMX.FTZ R168, R170, R171, !PT ;  /* 0x000000abaaa87209 */ /* 0x000fe80007810000 */
[----:B------:R-:W1:Y:S08]  /*bfb0*/  SHFL.BFLY PT, R164, R167, 0x1, 0x1f ;  /* 0x0c201f00a7a47f89 */ /* 0x000e7000000e0000 */
[----:B------:R-:W2:Y:S01]  /*bfc0*/  SHFL.BFLY PT, R171, R168, 0x1, 0x1f ;  /* 0x0c201f00a8ab7f89 */ /* 0x000ea200000e0000 */
[----:B-1----:R-:W-:Y:S05]  /*bfd0*/  FMNMX.FTZ R164, R164, R167, !PT ;  /* 0x000000a7a4a47209 */ /* 0x002fea0007810000 */
[----:B------:R-:W-:Y:S01]  /*bfe0*/  FMUL.FTZ R189, R164, c[0x0][0x2d0] ;  /* 0x0000b400a4bd7a20 */ /* 0x000fe20000410000 */
[----:B--2---:R-:W-:Y:S03]  /*bff0*/  FMNMX.FTZ R0, R168, R171, !PT ;  /* 0x000000aba8007209 */ /* 0x004fe60007810000 */
[--C-:B------:R-:W-:Y:S01]  /*c000*/  FFMA.FTZ R6, R6, c[0x0][0x2d0], -R189.reuse ;  /* 0x0000b40006067a23 */ /* 0x100fe200000108bd */
[----:B------:R-:W1:Y:S01]  /*c010*/  LDSM.16.MT88.4 R168, [R227+0x100] ;  /* 0x00010000e3a8783b */ /* 0x000e620000004200 */
[----:B------:R-:W-:Y:S02]  /*c020*/  FFMA.FTZ R7, R7, c[0x0][0x2d0], -R189 ;  /* 0x0000b40007077a23 */ /* 0x000fe400000108bd */
[C---:B------:R-:W-:Y:S02]  /*c030*/  FADD.FTZ R2, -R0.reuse, R3 ;  /* 0x0000000300027221 */ /* 0x040fe40000010100 */
[----:B------:R-:W-:Y:S01]  /*c040*/  FMUL.FTZ R191, R0, c[0x0][0x2d0] ;  /* 0x0000b40000bf7a20 */ /* 0x000fe20000410000 */
[----:B------:R-:W-:Y:S01]  /*c050*/  MUFU.EX2 R6, R6 ;  /* 0x0000000600067308 */ /* 0x000fe20000000800 */
[----:B------:R-:W-:Y:S02]  /*c060*/  FMUL.FTZ R3, R2, c[0x0][0x2d0] ;  /* 0x0000b40002037a20 */ /* 0x000fe40000410000 */
[----:B------:R-:W-:Y:S02]  /*c070*/  FADD.FTZ R2, -R164, R165 ;  /* 0x000000a5a4027221 */ /* 0x000fe40000010100 */
[--C-:B------:R-:W-:Y:S02]  /*c080*/  FFMA.FTZ R188, R4, c[0x0][0x2d0], -R191.reuse ;  /* 0x0000b40004bc7a23 */ /* 0x100fe400000108bf */
[----:B------:R-:W-:Y:S02]  /*c090*/  FMUL.FTZ R165, R2, c[0x0][0x2d0] ;  /* 0x0000b40002a57a20 */ /* 0x000fe40000410000 */
[--C-:B------:R-:W-:Y:S01]  /*c0a0*/  FFMA.FTZ R5, R5, c[0x0][0x2d0], -R191.reuse ;  /* 0x0000b40005057a23 */ /* 0x100fe200000108bf */
[----:B------:R-:W-:Y:S01]  /*c0b0*/  MUFU.EX2 R7, R7 ;  /* 0x0000000700077308 */ /* 0x000fe20000000800 */
[--C-:B------:R-:W-:Y:S02]  /*c0c0*/  FFMA.FTZ R166, R8, c[0x0][0x2d0], -R191.reuse ;  /* 0x0000b40008a67a23 */ /* 0x100fe400000108bf */
[----:B------:R-:W-:Y:S02]  /*c0d0*/  FFMA.FTZ R167, R9, c[0x0][0x2d0], -R191 ;  /* 0x0000b40009a77a23 */ /* 0x000fe400000108bf */
[----:B------:R-:W-:Y:S02]  /*c0e0*/  FFMA.FTZ R190, R11, c[0x0][0x2d0], -R189 ;  /* 0x0000b4000bbe7a23 */ /* 0x000fe400000108bd */
[--C-:B------:R-:W-:Y:S02]  /*c0f0*/  FFMA.FTZ R192, R12, c[0x0][0x2d0], -R191.reuse ;  /* 0x0000b4000cc07a23 */ /* 0x100fe400000108bf */
[----:B------:R-:W-:Y:S01]  /*c100*/  FFMA.FTZ R193, R13, c[0x0][0x2d0], -R191 ;  /* 0x0000b4000dc17a23 */ /* 0x000fe200000108bf */
[----:B------:R2:W3:Y:S01]  /*c110*/  MUFU.EX2 R2, R165 ;  /* 0x000000a500027308 */ /* 0x0004e20000000800 */
[--C-:B------:R-:W-:Y:S02]  /*c120*/  FFMA.FTZ R194, R14, c[0x0][0x2d0], -R189.reuse ;  /* 0x0000b4000ec27a23 */ /* 0x100fe400000108bd */
[----:B------:R-:W-:Y:S02]  /*c130*/  FFMA.FTZ R195, R15, c[0x0][0x2d0], -R189 ;  /* 0x0000b4000fc37a23 */ /* 0x000fe400000108bd */
[----:B------:R-:W-:Y:S01]  /*c140*/  LDSM.16.MT88.4 R12, [R220+0x6100] ;  /* 0x00610000dc0c783b */ /* 0x000fe20000004200 */
[--C-:B------:R-:W-:Y:S02]  /*c150*/  FFMA.FTZ R196, R16, c[0x0][0x2d0], -R191.reuse ;  /* 0x0000b40010c47a23 */ /* 0x100fe400000108bf */
[----:B------:R-:W-:Y:S02]  /*c160*/  FFMA.FTZ R197, R17, c[0x0][0x2d0], -R191 ;  /* 0x0000b40011c57a23 */ /* 0x000fe400000108bf */
[----:B------:R-:W-:Y:S01]  /*c170*/  MUFU.EX2 R188, R188 ;  /* 0x000000bc00bc7308 */ /* 0x000fe20000000800 */
[--C-:B------:R-:W-:Y:S02]  /*c180*/  FFMA.FTZ R198, R18, c[0x0][0x2d0], -R189.reuse ;  /* 0x0000b40012c67a23 */ /* 0x100fe400000108bd */
[----:B------:R-:W-:Y:S02]  /*c190*/  FFMA.FTZ R199, R19, c[0x0][0x2d0], -R189 ;  /* 0x0000b40013c77a23 */ /* 0x000fe400000108bd */
[----:B------:R-:W-:Y:S01]  /*c1a0*/  LDSM.16.MT88.4 R16, [R222+0x900] ;  /* 0x00090000de10783b */ /* 0x000fe20000004200 */
[----:B------:R-:W-:Y:S02]  /*c1b0*/  FFMA.FTZ R200, R28, c[0x0][0x2d0], -R191 ;  /* 0x0000b4001cc87a23 */ /* 0x000fe400000108bf */
[--C-:B------:R-:W-:Y:S02]  /*c1c0*/  FFMA.FTZ R201, R34, c[0x0][0x2d0], -R189.reuse ;  /* 0x0000b40022c97a23 */ /* 0x100fe400000108bd */
[----:B------:R-:W-:Y:S01]  /*c1d0*/  MUFU.EX2 R5, R5 ;  /* 0x0000000500057308 */ /* 0x000fe20000000800 */
[----:B--2---:R-:W-:Y:S02]  /*c1e0*/  FFMA.FTZ R165, R10, c[0x0][0x2d0], -R189 ;  /* 0x0000b4000aa57a23 */ /* 0x004fe400000108bd */
[C---:B---3--:R-:W-:Y:S02]  /*c1f0*/  FMUL.FTZ R10, R2.reuse, R162 ;  /* 0x000000a2020a7220 */ /* 0x048fe40000410000 */
[C---:B------:R-:W-:Y:S05]  /*c200*/  FMUL.FTZ R11, R2.reuse, R163 ;  /* 0x000000a3020b7220 */ /* 0x040fea0000410000 */
        /* <DEDUP_REMOVED lines=18> */
[----:B------:R-:W3:Y:S01]  /*c330*/  MUFU.EX2 R190, R190 ;  /* 0x000000be00be7308 */ /* 0x000ee20000000800 */
[C---:B------:R-:W-:Y:S02]  /*c340*/  FMUL.FTZ R39, R2.reuse, R39 ;  /* 0x0000002702277220 */ /* 0x040fe40000410000 */
[C---:B------:R-:W-:Y:S01]  /*c350*/  FMUL.FTZ R42, R2.reuse, R42 ;  /* 0x0000002a022a7220 */ /* 0x040fe20000410000 */
[----:B--2---:R-:W-:Y:S01]  /*c360*/  F2FP.PACK_AB R162, R167, R166 ;  /* 0x000000a6a7a2723e */ /* 0x004fe200000000ff */
        /* <DEDUP_REMOVED lines=16> */
[----:B------:R-:W3:Y:S01]  /*c470*/  MUFU.EX2 R193, R193 ;  /* 0x000000c100c17308 */ /* 0x000ee20000000800 */
[C---:B------:R-:W-:Y:S02]  /*c480*/  FMUL.FTZ R70, R2.reuse, R70 ;  /* 0x0000004602467220 */ /* 0x040fe40000410000 */
[C---:B------:R-:W-:Y:S02]  /*c490*/  FMUL.FTZ R71, R2.reuse, R71 ;  /* 0x0000004702477220 */ /* 0x040fe40000410000 */
[----:B--2---:R-:W-:Y:S01]  /*c4a0*/  FMUL.FTZ R8, R3, R160 ;  /* 0x000000a003087220 */ /* 0x004fe20000410000 */
[----:B------:R-:W-:Y:S01]  /*c4b0*/  F2FP.PACK_AB R160, R5, R188 ;  /* 0x000000bc05a0723e */ /* 0x000fe200000000ff */
[----:B------:R-:W-:Y:S01]  /*c4c0*/  FMUL.FTZ R9, R3, R161 ;  /* 0x000000a103097220 */ /* 0x000fe20000410000 */
[----:B------:R-:W-:Y:S01]  /*c4d0*/  F2FP.PACK_AB R161, R7, R6 ;  /* 0x0000000607a1723e */ /* 0x000fe200000000ff */
[C---:B------:R-:W-:Y:S01]  /*c4e0*/  FMUL.FTZ R132, R3.reuse, R132 ;  /* 0x0000008403847220 */ /* 0x040fe20000410000 */
[----:B------:R-:W-:Y:S01]  /*c4f0*/  MUFU.EX2 R194, R194 ;  /* 0x000000c200c27308 */ /* 0x000fe20000000800 */
[C---:B------:R-:W-:Y:S02]  /*c500*/  FMUL.FTZ R133, R3.reuse, R133 ;  /* 0x0000008503857220 */ /* 0x040fe40000410000 */
[C---:B------:R-:W-:Y:S02]  /*c510*/  FMUL.FTZ R136, R3.reuse, R136 ;  /* 0x0000008803887220 */ /* 0x040fe40000410000 */
[C---:B-1----:R-:W-:Y:S05]  /*c520*/  HMMA.16816.F32 R8, R160.reuse, R168, R8 ;  /* 0x000000a8a008723c */ /* 0x042fea0000001808 */
[C---:B------:R-:W-:Y:S01]  /*c530*/  FMUL.FTZ R137, R3.reuse, R137 ;  /* 0x0000008903897220 */ /* 0x040fe20000410000 */
[----:B------:R-:W1:Y:S01]  /*c540*/  MUFU.EX2 R195, R195 ;  /* 0x000000c300c37308 */ /* 0x000e620000000800 */
[C---:B------:R-:W-:Y:S01]  /*c550*/  FMUL.FTZ R140, R3.reuse, R140 ;  /* 0x0000008c038c7220 */ /* 0x040fe20000410000 */
[C---:B------:R-:W-:Y:S01]  /*c560*/  HMMA.16816.F32 R132, R160.reuse, R170, R132 ;  /* 0x000000aaa084723c */ /* 0x040fe20000001884 */
[----:B------:R-:W2:Y:S03]  /*c570*/  LDSM.16.MT88.4 R168, [R220+0x100] ;  /* 0x00010000dca8783b */ /* 0x000ea60000004200 */
[C---:B------:R-:W-:Y:S02]  /*c580*/  FMUL.FTZ R141, R3.reuse, R141 ;  /* 0x0000008d038d7220 */ /* 0x040fe40000410000 */
[C---:B------:R-:W-:Y:S02]  /*c590*/  FMUL.FTZ R144, R3.reuse, R144 ;  /* 0x0000009003907220 */ /* 0x040fe40000410000 */
[C---:B------:R-:W-:Y:S01]  /*c5a0*/  HMMA.16816.F32 R136, R160.reuse, R172, R136 ;  /* 0x000000aca088723c */ /* 0x040fe20000001888 */
[----:B------:R-:W-:Y:S03]  /*c5b0*/  MUFU.EX2 R196, R196 ;  /* 0x000000c400c47308 */ /* 0x000fe60000000800 */
[C---:B------:R-:W-:Y:S02]  /*c5c0*/  FMUL.FTZ R145, R3.reuse, R145 ;  /* 0x0000009103917220 */ /* 0x040fe40000410000 */
[C---:B------:R-:W-:Y:S02]  /*c5d0*/  FMUL.FTZ R148, R3.reuse, R148 ;  /* 0x0000009403947220 */ /* 0x040fe40000410000 */
[C---:B------:R-:W-:Y:S01]  /*c5e0*/  HMMA.16816.F32 R140, R160.reuse, R174, R140 ;  /* 0x000000aea08c723c */ /* 0x040fe2000000188c */
[----:B------:R-:W4:Y:S02]  /*c5f0*/  LDSM.16.MT88.4 R172, [R227+0x2100] ;  /* 0x00210000e3ac783b */ /* 0x000f240000004200 */
[----:B------:R-:W5:Y:S01]  /*c600*/  MUFU.EX2 R197, R197 ;  /* 0x000000c500c57308 */ /* 0x000f620000000800 */
[C---:B------:R-:W-:Y:S02]  /*c610*/  FMUL.FTZ R149, R3.reuse, R149 ;  /* 0x0000009503957220 */ /* 0x040fe40000410000 */
[C---:B------:R-:W-:Y:S02]  /*c620*/  FMUL.FTZ R152, R3.reuse, R152 ;  /* 0x0000009803987220 */ /* 0x040fe40000410000 */
[C---:B------:R-:W-:Y:S04]  /*c630*/  HMMA.16816.F32 R144, R160.reuse, R176, R144 ;  /* 0x000000b0a090723c */ /* 0x040fe80000001890 */
[C---:B------:R-:W-:Y:S01]  /*c640*/  FMUL.FTZ R153, R3.reuse, R153 ;  /* 0x0000009903997220 */ /* 0x040fe20000410000 */
[----:B------:R-:W-:Y:S01]  /*c650*/  MUFU.EX2 R198, R198 ;  /* 0x000000c600c67308 */ /* 0x000fe20000000800 */
[C---:B------:R-:W-:Y:S02]  /*c660*/  FMUL.FTZ R156, R3.reuse, R156 ;  /* 0x0000009c039c7220 */ /* 0x040fe40000410000 */
[C---:B------:R-:W-:Y:S01]  /*c670*/  HMMA.16816.F32 R148, R160.reuse, R178, R148 ;  /* 0x000000b2a094723c */ /* 0x040fe20000001894 */
[----:B------:R-:W1:Y:S03]  /*c680*/  LDSM.16.MT88.4 R176, [R222+0x2100] ;  /* 0x00210000deb0783b */ /* 0x000e660000004200 */
[C---:B------:R-:W-:Y:S02]  /*c690*/  FMUL.FTZ R157, R3.reuse, R157 ;  /* 0x0000009d039d7220 */ /* 0x040fe40000410000 */
[C---:B------:R-:W-:Y:S01]  /*c6a0*/  FMUL.FTZ R36, R3.reuse, R36 ;  /* 0x0000002403247220 */ /* 0x040fe20000410000 */
[----:B------:R-:W1:Y:S01]  /*c6b0*/  MUFU.EX2 R199, R199 ;  /* 0x000000c700c77308 */ /* 0x000e620000000800 */
[C---:B------:R-:W-:Y:S01]  /*c6c0*/  FMUL.FTZ R37, R3.reuse, R37 ;  /* 0x0000002503257220 */ /* 0x040fe20000410000 */
[C---:B--2---:R-:W-:Y:S03]  /*c6d0*/  HMMA.16816.F32 R152, R160.reuse, R168, R152 ;  /* 0x000000a8a098723c */ /* 0x044fe60000001898 */
[C---:B------:R-:W-:Y:S02]  /*c6e0*/  FMUL.FTZ R40, R3.reuse, R40 ;  /* 0x0000002803287220 */ /* 0x040fe40000410000 */
[C---:B------:R-:W-:Y:S02]  /*c6f0*/  FMUL.FTZ R41, R3.reuse, R41 ;  /* 0x0000002903297220 */ /* 0x040fe40000410000 */
[C---:B------:R-:W-:Y:S01]  /*c700*/  FMUL.FTZ R44, R3.reuse, R44 ;  /* 0x0000002c032c7220 */ /* 0x040fe20000410000 */
[C---:B------:R-:W-:Y:S01]  /*c710*/  HMMA.16816.F32 R156, R160.reuse, R170, R156 ;  /* 0x000000aaa09c723c */ /* 0x040fe2000000189c */
[----:B------:R-:W2:Y:S01]  /*c720*/  LDSM.16.MT88.4 R168, [R221+0x2100] ;  /* 0x00210000dda8783b */ /* 0x000ea20000004200 */
[----:B------:R-:W-:Y:S02]  /*c730*/  MUFU.EX2 R200, R200 ;  /* 0x000000c800c87308 */ /* 0x000fe40000000800 */
[C---:B------:R-:W-:Y:S02]  /*c740*/  FMUL.FTZ R45, R3.reuse, R45 ;  /* 0x0000002d032d7220 */ /* 0x040fe40000410000 */
[C---:B------:R-:W-:Y:S02]  /*c750*/  FMUL.FTZ R48, R3.reuse, R48 ;  /* 0x0000003003307220 */ /* 0x040fe40000410000 */
[C---:B----4-:R-:W-:Y:S04]  /*c760*/  HMMA.16816.F32 R36, R160.reuse, R172, R36 ;  /* 0x000000aca024723c */ /* 0x050fe80000001824 */
[C---:B------:R-:W-:Y:S01]  /*c770*/  FMUL.FTZ R49, R3.reuse, R49 ;  /* 0x0000003103317220 */ /* 0x040fe20000410000 */
[----:B------:R-:W-:Y:S01]  /*c780*/  MUFU.EX2 R201, R201 ;  /* 0x000000c900c97308 */ /* 0x000fe20000000800 */
[C---:B------:R-:W-:Y:S02]  /*c790*/  FMUL.FTZ R52, R3.reuse, R52 ;  /* 0x0000003403347220 */ /* 0x040fe40000410000 */
[C---:B------:R-:W-:Y:S01]  /*c7a0*/  HMMA.16816.F32 R40, R160.reuse, R174, R40 ;  /* 0x000000aea028723c */ /* 0x040fe20000001828 */
[----:B------:R-:W4:Y:S03]  /*c7b0*/  LDSM.16.MT88.4 R172, [R220+0x2100] ;  /* 0x00210000dcac783b */ /* 0x000f260000004200 */
        /* <DEDUP_REMOVED lines=18> */
[C---:B----4-:R-:W-:Y:S04]  /*c8e0*/  HMMA.16816.F32 R60, R160.reuse, R172, R60 ;  /* 0x000000aca03c723c */ /* 0x050fe8000000183c */
[C---:B------:R-:W-:Y:S02]  /*c8f0*/  FMUL.FTZ R75, R2.reuse, R75 ;  /* 0x0000004b024b7220 */ /* 0x040fe40000410000 */
        /* <DEDUP_REMOVED lines=21> */
[C---:B------:R-:W-:Y:S03]  /*ca50*/  FMUL.FTZ R89, R3.reuse, R89 ;  /* 0x0000005903597220 */ /* 0x040fe60000410000 */
[C---:B----4-:R-:W-:Y:S03]  /*ca60*/  HMMA.16816.F32 R84, R160.reuse, R172, R84 ;  /* 0x000000aca054723c */ /* 0x050fe60000001854 */
[C---:B------:R-:W-:Y:S02]  /*ca70*/  FMUL.FTZ R90, R2.reuse, R90 ;  /* 0x0000005a025a7220 */ /* 0x040fe40000410000 */
[C---:B------:R-:W-:Y:S02]  /*ca80*/  FMUL.FTZ R91, R2.reuse, R91 ;  /* 0x0000005b025b7220 */ /* 0x040fe40000410000 */
[C---:B------:R-:W-:Y:S02]  /*ca90*/  FMUL.FTZ R92, R3.reuse, R92 ;  /* 0x0000005c035c7220 */ /* 0x040fe40000410000 */
[C---:B------:R-:W-:Y:S03]  /*caa0*/  FMUL.FTZ R93, R3.reuse, R93 ;  /* 0x0000005d035d7220 */ /* 0x040fe60000410000 */
[C---:B------:R-:W-:Y:S01]  /*cab0*/  HMMA.16816.F32 R88, R160.reuse, R174, R88 ;  /* 0x000000aea058723c */ /* 0x040fe20000001858 */
[----:B------:R-:W4:Y:S02]  /*cac0*/  LDSM.16.MT88.4 R172, [R222+0x6100] ;  /* 0x00610000deac783b */ /* 0x000f240000004200 */
        /* <DEDUP_REMOVED lines=43> */
[----:B------:R-:W-:Y:S02]  /*cd80*/  LDSM.16.MT88.4 R176, [R227+0x2900] ;  /* 0x00290000e3b0783b */ /* 0x000fe40000004200 */
[C---:B------:R-:W-:Y:S02]  /*cd90*/  FMUL.FTZ R126, R2.reuse, R126 ;  /* 0x0000007e027e7220 */ /* 0x040fe40000410000 */
[C---:B------:R-:W-:Y:S02]  /*cda0*/  FMUL.FTZ R127, R2.reuse, R127 ;  /* 0x0000007f027f7220 */ /* 0x040fe40000410000 */
[C---:B------:R-:W-:Y:S02]  /*cdb0*/  FMUL.FTZ R128, R3.reuse, R128 ;  /* 0x0000008003807220 */ /* 0x040fe40000410000 */
[----:B------:R-:W-:Y:S03]  /*cdc0*/  FMUL.FTZ R129, R3, R129 ;  /* 0x0000008103817220 */ /* 0x000fe60000410000 */
[C---:B------:R-:W-:Y:S03]  /*cdd0*/  HMMA.16816.F32 R124, R160.reuse, R12, R124 ;  /* 0x0000000ca07c723c */ /* 0x040fe6000000187c */
[C---:B------:R-:W-:Y:S02]  /*cde0*/  FMUL.FTZ R130, R2.reuse, R130 ;  /* 0x0000008202827220 */ /* 0x040fe40000410000 */
[C---:B------:R-:W-:Y:S02]  /*cdf0*/  FMUL.FTZ R131, R2.reuse, R131 ;  /* 0x0000008302837220 */ /* 0x040fe40000410000 */
[----:B---3--:R-:W-:Y:S01]  /*ce00*/  F2FP.PACK_AB R12, R193, R192 ;  /* 0x000000c0c10c723e */ /* 0x008fe200000000ff */
[----:B------:R-:W-:Y:S01]  /*ce10*/  FFMA.FTZ R188, R3, R240, R188 ;  /* 0x000000f003bc7223 */ /* 0x000fe200000100bc */
[----:B------:R-:W-:Y:S03]  /*ce20*/  F2FP.PACK_AB R13, R195, R194 ;  /* 0x000000c2c30d723e */ /* 0x000fe600000000ff */
[----:B------:R-:W-:Y:S01]  /*ce30*/  HMMA.16816.F32 R128, R160, R14, R128 ;  /* 0x0000000ea080723c */ /* 0x000fe20000001880 */
[----:B------:R-:W1:Y:S02]  /*ce40*/  LDSM.16.MT88.4 R160, [R220+0x900] ;  /* 0x00090000dca0783b */ /* 0x000e640000004200 */
[----:B------:R-:W-:Y:S01]  /*ce50*/  MOV R3, R0 ;  /* 0x0000000000037202 */ /* 0x000fe20000000f00 */
[----:B------:R-:W-:Y:S02]  /*ce60*/  FFMA.FTZ R6, R2, R239, R6 ;  /* 0x000000ef02067223 */ /* 0x000fe40000010006 */
[----:B------:R-:W-:Y:S01]  /*ce70*/  FADD.FTZ R5, R5, R188 ;  /* 0x000000bc05057221 */ /* 0x000fe20000010000 */
[----:B-----5:R-:W-:Y:S01]  /*ce80*/  F2FP.PACK_AB R14, R197, R196 ;  /* 0x000000c4c50e723e */ /* 0x020fe200000000ff */
[----:B------:R-:W-:Y:S01]  /*ce90*/  FADD.FTZ R6, R7, R6 ;  /* 0x0000000607067221 */ /* 0x000fe20000010000 */
[----:B------:R-:W-:Y:S03]  /*cea0*/  F2FP.PACK_AB R15, R199, R198 ;  /* 0x000000c6c70f723e */ /* 0x000fe600000000ff */
[----:B------:R-:W-:Y:S02]  /*ceb0*/  FADD.FTZ R166, R166, R5 ;  /* 0x00000005a6a67221 */ /* 0x000fe40000010000 */
[----:B------:R-:W-:Y:S01]  /*cec0*/  FADD.FTZ R5, R165, R6 ;  /* 0x00000006a5057221 */ /* 0x000fe20000010000 */
[----:B------:R-:W-:Y:S01]  /*ced0*/  MOV R165, R164 ;  /* 0x000000a400a57202 */ /* 0x000fe20000000f00 */
[C---:B--2---:R-:W-:Y:S05]  /*cee0*/  HMMA.16816.F32 R8, R12.reuse, R168, R8 ;  /* 0x000000a80c08723c */ /* 0x044fea0000001808 */
[----:B------:R-:W-:Y:S02]  /*cef0*/  FADD.FTZ R167, R167, R166 ;  /* 0x000000a6a7a77221 */ /* 0x000fe40000010000 */
[----:B------:R-:W-:Y:S01]  /*cf00*/  FADD.FTZ R5, R190, R5 ;  /* 0x00000005be057221 */ /* 0x000fe20000010000 */
[C---:B------:R-:W-:Y:S01]  /*cf10*/  HMMA.16816.F32 R132, R12.reuse, R170, R132 ;  /* 0x000000aa0c84723c */ /* 0x040fe20000001884 */
[----:B------:R-:W2:Y:S03]  /*cf20*/  LDSM.16.MT88.4 R168, [R222+0x2900] ;  /* 0x00290000dea8783b */ /* 0x000ea60000004200 */
[----:B------:R-:W-:Y:S02]  /*cf30*/  FADD.FTZ R192, R192, R167 ;  /* 0x000000a7c0c07221 */ /* 0x000fe40000010000 */
[----:B------:R-:W-:Y:S02]  /*cf40*/  FADD.FTZ R194, R194, R5 ;  /* 0x00000005c2c27221 */ /* 0x000fe40000010000 */
[C---:B------:R-:W-:Y:S04]  /*cf50*/  HMMA.16816.F32 R136, R12.reuse, R16, R136 ;  /* 0x000000100c88723c */ /* 0x040fe80000001888 */
[----:B------:R-:W-:Y:S02]  /*cf60*/  FADD.FTZ R193, R193, R192 ;  /* 0x000000c0c1c17221 */ /* 0x000fe40000010000 */
[----:B------:R-:W-:Y:S02]  /*cf70*/  FADD.FTZ R195, R195, R194 ;  /* 0x000000c2c3c37221 */ /* 0x000fe40000010000 */
[C---:B------:R-:W-:Y:S01]  /*cf80*/  HMMA.16816.F32 R140, R12.reuse, R18, R140 ;  /* 0x000000120c8c723c */ /* 0x040fe2000000188c */
[----:B------:R-:W3:Y:S03]  /*cf90*/  LDSM.16.MT88.4 R16, [R227+0x4900] ;  /* 0x00490000e310783b */ /* 0x000ee60000004200 */
[----:B------:R-:W-:Y:S02]  /*cfa0*/  FADD.FTZ R196, R196, R193 ;  /* 0x000000c1c4c47221 */ /* 0x000fe40000010000 */
[----:B------:R-:W-:Y:S02]  /*cfb0*/  FADD.FTZ R198, R198, R195 ;  /* 0x000000c3c6c67221 */ /* 0x000fe40000010000 */
[C---:B----4-:R-:W-:Y:S04]  /*cfc0*/  HMMA.16816.F32 R144, R12.reuse, R172, R144 ;  /* 0x000000ac0c90723c */ /* 0x050fe80000001890 */
[----:B------:R-:W-:Y:S02]  /*cfd0*/  FADD.FTZ R197, R197, R196 ;  /* 0x000000c4c5c57221 */ /* 0x000fe40000010000 */
[----:B------:R-:W-:Y:S02]  /*cfe0*/  FADD.FTZ R199, R199, R198 ;  /* 0x000000c6c7c77221 */ /* 0x000fe40000010000 */
[C---:B------:R-:W-:Y:S01]  /*cff0*/  HMMA.16816.F32 R148, R12.reuse, R174, R148 ;  /* 0x000000ae0c94723c */ /* 0x040fe20000001894 */
[----:B------:R-:W4:Y:S07]  /*d000*/  LDSM.16.MT88.4 R172, [R222+0x4900] ;  /* 0x00490000deac783b */ /* 0x000f2e0000004200 */
[C---:B-1----:R-:W-:Y:S08]  /*d010*/  HMMA.16816.F32 R152, R12.reuse, R160, R152 ;  /* 0x000000a00c98723c */ /* 0x042ff00000001898 */
[C---:B------:R-:W-:Y:S01]  /*d020*/  HMMA.16816.F32 R156, R12.reuse, R162, R156 ;  /* 0x000000a20c9c723c */ /* 0x040fe2000000189c */
[----:B------:R-:W1:Y:S07]  /*d030*/  LDSM.16.MT88.4 R160, [R221+0x4900] ;  /* 0x00490000dda0783b */ /* 0x000e6e0000004200 */
[C---:B------:R-:W-:Y:S08]  /*d040*/  HMMA.16816.F32 R36, R12.reuse, R176, R36 ;  /* 0x000000b00c24723c */ /* 0x040ff00000001824 */
[C---:B------:R-:W-:Y:S01]  /*d050*/  HMMA.16816.F32 R40, R12.reuse, R178, R40 ;  /* 0x000000b20c28723c */ /* 0x040fe20000001828 */
[----:B------:R-:W-:Y:S07]  /*d060*/  LDSM.16.MT88.4 R176, [R227+0x5100] ;  /* 0x00510000e3b0783b */ /* 0x000fee0000004200 */
[C---:B--2---:R-:W-:Y:S08]  /*d070*/  HMMA.16816.F32 R44, R12.reuse, R168, R44 ;  /* 0x000000a80c2c723c */ /* 0x044ff0000000182c */
[C---:B------:R-:W-:Y:S01]  /*d080*/  HMMA.16816.F32 R48, R12.reuse, R170, R48 ;  /* 0x000000aa0c30723c */ /* 0x040fe20000001830 */
[----:B------:R-:W2:Y:S07]  /*d090*/  LDSM.16.MT88.4 R168, [R220+0x4900] ;  /* 0x00490000dca8783b */ /* 0x000eae0000004200 */
[C---:B------:R-:W-:Y:S07]  /*d0a0*/  HMMA.16816.F32 R52, R12.reuse, R180, R52 ;  /* 0x000000b40c34723c */ /* 0x040fee0000001834 */
[--C-:B------:R-:W-:Y:S01]  /*d0b0*/  FFMA.FTZ R180, R20, c[0x0][0x2d0], -R191.reuse ;  /* 0x0000b40014b47a23 */ /* 0x100fe200000108bf */
[C---:B------:R-:W-:Y:S04]  /*d0c0*/  HMMA.16816.F32 R56, R12.reuse, R182, R56 ;  /* 0x000000b60c38723c */ /* 0x040fe80000001838 */
[----:B------:R-:W-:Y:S01]  /*d0d0*/  FFMA.FTZ R181, R21, c[0x0][0x2d0], -R191 ;  /* 0x0000b40015b57a23 */ /* 0x000fe200000108bf */
[----:B------:R-:W-:Y:S02]  /*d0e0*/  MUFU.EX2 R180, R180 ;  /* 0x000000b400b47308 */ /* 0x000fe40000000800 */
[--C-:B------:R-:W-:Y:S01]  /*d0f0*/  FFMA.FTZ R182, R22, c[0x0][0x2d0], -R189.reuse ;  /* 0x0000b40016b67a23 */ /* 0x100fe200000108bd */
[C---:B------:R-:W-:Y:S04]  /*d100*/  HMMA.16816.F32 R60, R12.reuse, R184, R60 ;  /* 0x000000b80c3c723c */ /* 0x040fe8000000183c */
[----:B------:R-:W-:Y:S02]  /*d110*/  FFMA.FTZ R183, R23, c[0x0][0x2d0], -R189 ;  /* 0x0000b40017b77a23 */ /* 0x000fe400000108bd */
[----:B------:R-:W-:Y:S01]  /*d120*/  LDSM.16.MT88.4 R20, [R220+0x6900] ;  /* 0x00690000dc14783b */ /* 0x000fe20000004200 */
[--C-:B------:R-:W-:Y:S01]  /*d130*/  FFMA.FTZ R184, R24, c[0x0][0x2d0], -R191.reuse ;  /* 0x0000b40018b87a23 */ /* 0x100fe200000108bf */
[C---:B------:R-:W-:Y:S01]  /*d140*/  HMMA.16816.F32 R64, R12.reuse, R186, R64 ;  /* 0x000000ba0c40723c */ /* 0x040fe20000001840 */
[----:B------:R-:W5:Y:S03]  /*d150*/  MUFU.EX2 R181, R181 ;  /* 0x000000b500b57308 */ /* 0x000f660000000800 */
[----:B------:R-:W-:Y:S03]  /*d160*/  FFMA.FTZ R185, R25, c[0x0][0x2d0], -R191 ;  /* 0x0000b40019b97a23 */ /* 0x000fe600000108bf */
[--C-:B------:R-:W-:Y:S01]  /*d170*/  FFMA.FTZ R186, R26, c[0x0][0x2d0], -R189.reuse ;  /* 0x0000b4001aba7a23 */ /* 0x100fe200000108bd */
[C---:B---3--:R-:W-:Y:S03]  /*d180*/  HMMA.16816.F32 R68, R12.reuse, R16, R68 ;  /* 0x000000100c44723c */ /* 0x048fe60000001844 */
[----:B------:R-:W-:Y:S01]  /*d190*/  MUFU.EX2 R182, R182 ;  /* 0x000000b600b67308 */ /* 0x000fe20000000800 */
[----:B------:R-:W-:Y:S02]  /*d1a0*/  FFMA.FTZ R187, R27, c[0x0][0x2d0], -R189 ;  /* 0x0000b4001bbb7a23 */ /* 0x000fe400000108bd */
[----:B------:R-:W-:Y:S02]  /*d1b0*/  LDSM.16.MT88.4 R24, [R222+0x1100] ;  /* 0x00110000de18783b */ /* 0x000fe40000004200 */
[C---:B------:R-:W-:Y:S05]  /*d1c0*/  HMMA.16816.F32 R72, R12.reuse, R18, R72 ;  /* 0x000000120c48723c */ /* 0x040fea0000001848 */
[----:B------:R-:W3:Y:S01]  /*d1d0*/  MUFU.EX2 R183, R183 ;  /* 0x000000b700b77308 */ /* 0x000ee20000000800 */
[----:B------:R-:W3:Y:S02]  /*d1e0*/  LDSM.16.MT88.4 R16, [R227+0x6900] ;  /* 0x00690000e310783b */ /* 0x000ee40000004200 */
[C---:B----4-:R-:W-:Y:S07]  /*d1f0*/  HMMA.16816.F32 R76, R12.reuse, R172, R76 ;  /* 0x000000ac0c4c723c */ /* 0x050fee000000184c */
[----:B------:R-:W-:Y:S01]  /*d200*/  MUFU.EX2 R184, R184 ;  /* 0x000000b800b87308 */ /* 0x000fe20000000800 */
[C---:B------:R-:W-:Y:S01]  /*d210*/  HMMA.16816.F32 R80, R12.reuse, R174, R80 ;  /* 0x000000ae0c50723c */ /* 0x040fe20000001850 */
[----:B------:R-:W4:Y:S07]  /*d220*/  LDSM.16.MT88.4 R172, [R222+0x6900] ;  /* 0x00690000deac783b */ /* 0x000f2e0000004200 */
[C---:B-1----:R-:W-:Y:S01]  /*d230*/  HMMA.16816.F32 R84, R12.reuse, R160, R84 ;  /* 0x000000a00c54723c */ /* 0x042fe20000001854 */
[----:B------:R-:W1:Y:S07]  /*d240*/  MUFU.EX2 R185, R185 ;  /* 0x000000b900b97308 */ /* 0x000e6e0000000800 */
[C---:B------:R-:W-:Y:S01]  /*d250*/  HMMA.16816.F32 R88, R12.reuse, R162, R88 ;  /* 0x000000a20c58723c */ /* 0x040fe20000001858 */
[----:B------:R-:W1:Y:S02]  /*d260*/  LDSM.16.MT88.4 R160, [R221+0x6900] ;  /* 0x00690000dda0783b */ /* 0x000e640000004200 */
[----:B------:R-:W-:Y:S05]  /*d270*/  MUFU.EX2 R186, R186 ;  /* 0x000000ba00ba7308 */ /* 0x000fea0000000800 */
[C---:B--2---:R-:W-:Y:S05]  /*d280*/  HMMA.16816.F32 R92, R12.reuse, R168, R92 ;  /* 0x000000a80c5c723c */ /* 0x044fea000000185c */
[----:B------:R-:W2:Y:S03]  /*d290*/  MUFU.EX2 R187, R187 ;  /* 0x000000bb00bb7308 */ /* 0x000ea60000000800 */
[C---:B------:R-:W-:Y:S01]  /*d2a0*/  HMMA.16816.F32 R96, R12.reuse, R170, R96 ;  /* 0x000000aa0c60723c */ /* 0x040fe20000001860 */
[----:B------:R-:W-:Y:S07]  /*d2b0*/  LDSM.16.MT88.4 R168, [R227+0x3100] ;  /* 0x00310000e3a8783b */ /* 0x000fee0000004200 */
[C---:B---3--:R-:W-:Y:S08]  /*d2c0*/  HMMA.16816.F32 R100, R12.reuse, R16, R100 ;  /* 0x000000100c64723c */ /* 0x048ff00000001864 */
[C---:B------:R-:W-:Y:S01]  /*d2d0*/  HMMA.16816.F32 R104, R12.reuse, R18, R104 ;  /* 0x000000120c68723c */ /* 0x040fe20000001868 */
[----:B------:R-:W3:Y:S07]  /*d2e0*/  LDSM.16.MT88.4 R16, [R227+0x1100] ;  /* 0x00110000e310783b */ /* 0x000eee0000004200 */
[C---:B----4-:R-:W-:Y:S08]  /*d2f0*/  HMMA.16816.F32 R108, R12.reuse, R172, R108 ;  /* 0x000000ac0c6c723c */ /* 0x050ff0000000186c */
[C---:B------:R-:W-:Y:S01]  /*d300*/  HMMA.16816.F32 R112, R12.reuse, R174, R112 ;  /* 0x000000ae0c70723c */ /* 0x040fe20000001870 */
[----:B------:R-:W-:Y:S07]  /*d310*/  LDSM.16.MT88.4 R172, [R222+0x3100] ;  /* 0x00310000deac783b */ /* 0x000fee0000004200 */
[C---:B-1----:R-:W-:Y:S08]  /*d320*/  HMMA.16816.F32 R116, R12.reuse, R160, R116 ;  /* 0x000000a00c74723c */ /* 0x042ff00000001874 */
[C---:B------:R-:W-:Y:S01]  /*d330*/  HMMA.16816.F32 R120, R12.reuse, R162, R120 ;  /* 0x000000a20c78723c */ /* 0x040fe20000001878 */
[----:B------:R-:W1:Y:S07]  /*d340*/  LDSM.16.MT88.4 R160, [R221+0x1100] ;  /* 0x00110000dda0783b */ /* 0x000e6e0000004200 */
[C---:B------:R-:W-:Y:S08]  /*d350*/  HMMA.16816.F32 R124, R12.reuse, R20, R124 ;  /* 0x000000140c7c723c */ /* 0x040ff0000000187c */
[----:B------:R-:W-:Y:S01]  /*d360*/  HMMA.16816.F32 R128, R12, R22, R128 ;  /* 0x000000160c80723c */ /* 0x000fe20000001880 */
[----:B------:R-:W4:Y:S06]  /*d370*/  LDSM.16.MT88.4 R20, [R220+0x1100] ;  /* 0x00110000dc14783b */ /* 0x000f2c0000004200 */
[----:B-----5:R-:W-:Y:S01]  /*d380*/  F2FP.PACK_AB R12, R181, R180 ;  /* 0x000000b4b50c723e */ /* 0x020fe200000000ff */
[----:B------:R-:W-:Y:S01]  /*d390*/  FADD.FTZ R180, R180, R197 ;  /* 0x000000c5b4b47221 */ /* 0x000fe20000010000 */
[----:B------:R-:W-:Y:S03]  /*d3a0*/  F2FP.PACK_AB R13, R183, R182 ;  /* 0x000000b6b70d723e */ /* 0x000fe600000000ff */
[----:B------:R-:W-:Y:S01]  /*d3b0*/  F2FP.PACK_AB R14, R185, R184 ;  /* 0x000000b8b90e723e */ /* 0x000fe200000000ff */
[----:B------:R-:W-:Y:S01]  /*d3c0*/  FADD.FTZ R182, R182, R199 ;  /* 0x000000c7b6b67221 */ /* 0x000fe20000010000 */
[----:B--2---:R-:W-:Y:S01]  /*d3d0*/  F2FP.PACK_AB R15, R187, R186 ;  /* 0x000000babb0f723e */ /* 0x004fe200000000ff */
[----:B------:R-:W-:Y:S02]  /*d3e0*/  FADD.FTZ R181, R181, R180 ;  /* 0x000000b4b5b57221 */ /* 0x000fe40000010000 */
[----:B------:R-:W-:Y:S02]  /*d3f0*/  FADD.FTZ R183, R183, R182 ;  /* 0x000000b6b7b77221 */ /* 0x000fe40000010000 */
[----:B------:R-:W-:Y:S02]  /*d400*/  FADD.FTZ R184, R184, R181 ;  /* 0x000000b5b8b87221 */ /* 0x000fe40000010000 */
[C---:B---3--:R-:W-:Y:S03]  /*d410*/  HMMA.16816.F32 R8, R12.reuse, R16, R8 ;  /* 0x000000100c08723c */ /* 0x048fe60000001808 */
[----:B------:R-:W-:Y:S02]  /*d420*/  FADD.FTZ R186, R186, R183 ;  /* 0x000000b7baba7221 */ /* 0x000fe40000010000 */
[----:B------:R-:W-:Y:S02]  /*d430*/  FADD.FTZ R185, R185, R184 ;  /* 0x000000b8b9b97221 */ /* 0x000fe40000010000 */
[----:B------:R-:W-:Y:S01]  /*d440*/  FADD.FTZ R187, R187, R186 ;  /* 0x000000babbbb7221 */ /* 0x000fe20000010000 */
[C---:B------:R-:W-:Y:S01]  /*d450*/  HMMA.16816.F32 R132, R12.reuse, R18, R132 ;  /* 0x000000120c84723c */ /* 0x040fe20000001884 */
[----:B------:R-:W2:Y:S07]  /*d460*/  LDSM.16.MT88.4 R16, [R221+0x3100] ;  /* 0x00310000dd10783b */ /* 0x000eae0000004200 */
[C---:B------:R-:W-:Y:S08]  /*d470*/  HMMA.16816.F32 R136, R12.reuse, R24, R136 ;  /* 0x000000180c88723c */ /* 0x040ff00000001888 */
[C---:B------:R-:W-:Y:S01]  /*d480*/  HMMA.16816.F32 R140, R12.reuse, R26, R140 ;  /* 0x0000001a0c8c723c */ /* 0x040fe2000000188c */
[----:B------:R-:W3:Y:S07]  /*d490*/  LDSM.16.MT88.4 R24, [R220+0x3100] ;  /* 0x00310000dc18783b */ /* 0x000eee0000004200 */
[C---:B-1----:R-:W-:Y:S08]  /*d4a0*/  HMMA.16816.F32 R144, R12.reuse, R160, R144 ;  /* 0x000000a00c90723c */ /* 0x042ff00000001890 */
[C---:B------:R-:W-:Y:S01]  /*d4b0*/  HMMA.16816.F32 R148, R12.reuse, R162, R148 ;  /* 0x000000a20c94723c */ /* 0x040fe20000001894 */
[----:B------:R-:W-:Y:S07]  /*d4c0*/  LDSM.16.MT88.4 R160, [R227+0x7100] ;  /* 0x00710000e3a0783b */ /* 0x000fee0000004200 */
[C---:B----4-:R-:W-:Y:S08]  /*d4d0*/  HMMA.16816.F32 R152, R12.reuse, R20, R152 ;  /* 0x000000140c98723c */ /* 0x050ff00000001898 */
        /* <DEDUP_REMOVED lines=8> */
[C---:B--2---:R-:W-:Y:S08]  /*d560*/  HMMA.16816.F32 R52, R12.reuse, R16, R52 ;  /* 0x000000100c34723c */ /* 0x044ff00000001834 */
[C---:B------:R-:W-:Y:S01]  /*d570*/  HMMA.16816.F32 R56, R12.reuse, R18, R56 ;  /* 0x000000120c38723c */ /* 0x040fe20000001838 */
[----:B------:R-:W2:Y:S07]  /*d580*/  LDSM.16.MT88.4 R16, [R221+0x5100] ;  /* 0x00510000dd10783b */ /* 0x000eae0000004200 */
[C---:B---3--:R-:W-:Y:S08]  /*d590*/  HMMA.16816.F32 R60, R12.reuse, R24, R60 ;  /* 0x000000180c3c723c */ /* 0x048ff0000000183c */
[C---:B------:R-:W-:Y:S01]  /*d5a0*/  HMMA.16816.F32 R64, R12.reuse, R26, R64 ;  /* 0x0000001a0c40723c */ /* 0x040fe20000001840 */
[----:B------:R-:W3:Y:S07]  /*d5b0*/  LDSM.16.MT88.4 R24, [R220+0x5100] ;  /* 0x00510000dc18783b */ /* 0x000eee0000004200 */
[C---:B------:R-:W-:Y:S07]  /*d5c0*/  HMMA.16816.F32 R68, R12.reuse, R176, R68 ;  /* 0x000000b00c44723c */ /* 0x040fee0000001844 */
[----:B------:R-:W-:Y:S01]  /*d5d0*/  FFMA.FTZ R177, R29, c[0x0][0x2d0], -R191 ;  /* 0x0000b4001db17a23 */ /* 0x000fe200000108bf */
[C---:B------:R-:W-:Y:S04]  /*d5e0*/  HMMA.16816.F32 R72, R12.reuse, R178, R72 ;  /* 0x000000b20c48723c */ /* 0x040fe80000001848 */
[--C-:B------:R-:W-:Y:S01]  /*d5f0*/  FFMA.FTZ R176, R30, c[0x0][0x2d0], -R189.reuse ;  /* 0x0000b4001eb07a23 */ /* 0x100fe200000108bd */
[----:B------:R-:W4:Y:S02]  /*d600*/  MUFU.EX2 R177, R177 ;  /* 0x000000b100b17308 */ /* 0x000f240000000800 */
[----:B------:R-:W-:Y:S01]  /*d610*/  FFMA.FTZ R179, R31, c[0x0][0x2d0], -R189 ;  /* 0x0000b4001fb37a23 */ /* 0x000fe200000108bd */
[C---:B-1----:R-:W-:Y:S01]  /*d620*/  HMMA.16816.F32 R76, R12.reuse, R20, R76 ;  /* 0x000000140c4c723c */ /* 0x042fe2000000184c */
[----:B------:R-:W-:Y:S03]  /*d630*/  LDSM.16.MT88.4 R28, [R221+0x7100] ;  /* 0x00710000dd1c783b */ /* 0x000fe60000004200 */
[--C-:B------:R-:W-:Y:S02]  /*d640*/  FFMA.FTZ R178, R32, c[0x0][0x2d0], -R191.reuse ;  /* 0x0000b40020b27a23 */ /* 0x100fe400000108bf */
[----:B------:R-:W-:Y:S01]  /*d650*/  FFMA.FTZ R191, R33, c[0x0][0x2d0], -R191 ;  /* 0x0000b40021bf7a23 */ /* 0x000fe200000108bf */
[----:B------:R-:W-:Y:S01]  /*d660*/  MUFU.EX2 R176, R176 ;  /* 0x000000b000b07308 */ /* 0x000fe20000000800 */
[C---:B------:R-:W-:Y:S01]  /*d670*/  HMMA.16816.F32 R80, R12.reuse, R22, R80 ;  /* 0x000000160c50723c */ /* 0x040fe20000001850 */
[----:B------:R-:W1:Y:S03]  /*d680*/  LDSM.16.MT88.4 R20, [R222+0x7100] ;  /* 0x00710000de14783b */ /* 0x000e660000004200 */
[----:B------:R-:W-:Y:S04]  /*d690*/  FFMA.FTZ R189, R35, c[0x0][0x2d0], -R189 ;  /* 0x0000b40023bd7a23 */ /* 0x000fe800000108bd */
[C---:B--2---:R-:W-:Y:S01]  /*d6a0*/  HMMA.16816.F32 R84, R12.reuse, R16, R84 ;  /* 0x000000100c54723c */ /* 0x044fe20000001854 */
[----:B------:R-:W-:Y:S01]  /*d6b0*/  LDSM.16.MT88.4 R32, [R221+0x1900] ;  /* 0x00190000dd20783b */ /* 0x000fe20000004200 */
[----:B------:R-:W2:Y:S06]  /*d6c0*/  MUFU.EX2 R179, R179 ;  /* 0x000000b300b37308 */ /* 0x000eac0000000800 */
[C---:B------:R-:W-:Y:S01]  /*d6d0*/  HMMA.16816.F32 R88, R12.reuse, R18, R88 ;  /* 0x000000120c58723c */ /* 0x040fe20000001858 */
[----:B------:R-:W5:Y:S03]  /*d6e0*/  LDSM.16.MT88.4 R16, [R220+0x7100] ;  /* 0x00710000dc10783b */ /* 0x000f660000004200 */
[----:B------:R-:W-:Y:S04]  /*d6f0*/  MUFU.EX2 R178, R178 ;  /* 0x000000b200b27308 */ /* 0x000fe80000000800 */
[C---:B---3--:R-:W-:Y:S06]  /*d700*/  HMMA.16816.F32 R92, R12.reuse, R24, R92 ;  /* 0x000000180c5c723c */ /* 0x048fec000000185c */
[----:B------:R-:W3:Y:S02]  /*d710*/  MUFU.EX2 R191, R191 ;  /* 0x000000bf00bf7308 */ /* 0x000ee40000000800 */
[C---:B------:R-:W-:Y:S01]  /*d720*/  HMMA.16816.F32 R96, R12.reuse, R26, R96 ;  /* 0x0000001a0c60723c */ /* 0x040fe20000001860 */
[----:B------:R-:W2:Y:S07]  /*d730*/  LDSM.16.MT88.4 R24, [R227+0x1900] ;  /* 0x00190000e318783b */ /* 0x000eae0000004200 */
[C---:B------:R-:W-:Y:S01]  /*d740*/  HMMA.16816.F32 R100, R12.reuse, R160, R100 ;  /* 0x000000a00c64723c */ /* 0x040fe20000001864 */
[----:B------:R-:W2:Y:S07]  /*d750*/  MUFU.EX2 R202, R189 ;  /* 0x000000bd00ca7308 */ /* 0x000eae0000000800 */
[C---:B------:R-:W-:Y:S08]  /*d760*/  HMMA.16816.F32 R104, R12.reuse, R162, R104 ;  /* 0x000000a20c68723c */ /* 0x040ff00000001868 */
[C---:B-1----:R-:W-:Y:S08]  /*d770*/  HMMA.16816.F32 R108, R12.reuse, R20, R108 ;  /* 0x000000140c6c723c */ /* 0x042ff0000000186c */
[C---:B------:R-:W-:Y:S01]  /*d780*/  HMMA.16816.F32 R112, R12.reuse, R22, R112 ;  /* 0x000000160c70723c */ /* 0x040fe20000001870 */
[----:B------:R-:W1:Y:S07]  /*d790*/  LDSM.16.MT88.4 R20, [R227+0x3900] ;  /* 0x00390000e314783b */ /* 0x000e6e0000004200 */
[C---:B------:R-:W-:Y:S08]  /*d7a0*/  HMMA.16816.F32 R116, R12.reuse, R28, R116 ;  /* 0x0000001c0c74723c */ /* 0x040ff00000001874 */
[C---:B------:R-:W-:Y:S01]  /*d7b0*/  HMMA.16816.F32 R120, R12.reuse, R30, R120 ;  /* 0x0000001e0c78723c */ /* 0x040fe20000001878 */
[----:B------:R-:W-:Y:S07]  /*d7c0*/  LDSM.16.MT88.4 R28, [R227+0x5900] ;  /* 0x00590000e31c783b */ /* 0x000fee0000004200 */
[C---:B-----5:R-:W-:Y:S08]  /*d7d0*/  HMMA.16816.F32 R124, R12.reuse, R16, R124 ;  /* 0x000000100c7c723c */ /* 0x060ff0000000187c */
[----:B------:R-:W-:Y:S01]  /*d7e0*/  HMMA.16816.F32 R128, R12, R18, R128 ;  /* 0x000000120c80723c */ /* 0x000fe20000001880 */
[----:B------:R-:W5:Y:S06]  /*d7f0*/  LDSM.16.MT88.4 R16, [R222+0x3900] ;  /* 0x00390000de10783b */ /* 0x000f6c0000004200 */
[----:B----4-:R-:W-:Y:S01]  /*d800*/  F2FP.PACK_AB R12, R177, R200 ;  /* 0x000000c8b10c723e */ /* 0x010fe200000000ff */
[----:B------:R-:W-:Y:S01]  /*d810*/  FADD.FTZ R200, R200, R185 ;  /* 0x000000b9c8c87221 */ /* 0x000fe20000010000 */
[----:B--2---:R-:W-:Y:S03]  /*d820*/  F2FP.PACK_AB R13, R179, R176 ;  /* 0x000000b0b30d723e */ /* 0x004fe600000000ff */
[----:B---3--:R-:W-:Y:S01]  /*d830*/  F2FP.PACK_AB R14, R191, R178 ;  /* 0x000000b2bf0e723e */ /* 0x008fe200000000ff */
[----:B------:R-:W-:Y:S01]  /*d840*/  FADD.FTZ R176, R176, R187 ;  /* 0x000000bbb0b07221 */ /* 0x000fe20000010000 */
[----:B------:R-:W-:Y:S01]  /*d850*/  F2FP.PACK_AB R15, R202, R201 ;  /* 0x000000c9ca0f723e */ /* 0x000fe200000000ff */
[----:B------:R-:W-:Y:S02]  /*d860*/  FADD.FTZ R177, R177, R200 ;  /* 0x000000c8b1b17221 */ /* 0x000fe40000010000 */
[----:B------:R-:W-:Y:S02]  /*d870*/  FADD.FTZ R176, R179, R176 ;  /* 0x000000b0b3b07221 */ /* 0x000fe40000010000 */
[----:B------:R-:W-:Y:S02]  /*d880*/  FADD.FTZ R178, R178, R177 ;  /* 0x000000b1b2b27221 */ /* 0x000fe40000010000 */
[C---:B------:R-:W-:Y:S01]  /*d890*/  HMMA.16816.F32 R160, R12.reuse, R24, R8 ;  /* 0x000000180ca0723c */ /* 0x040fe20000001808 */
[----:B------:R-:W2:Y:S02]  /*d8a0*/  LDSM.16.MT88.4 R8, [R221+0x3900] ;  /* 0x00390000dd08783b */ /* 0x000ea40000004200 */
[----:B------:R-:W-:Y:S02]  /*d8b0*/  FADD.FTZ R201, R201, R176 ;  /* 0x000000b0c9c97221 */ /* 0x000fe40000010000 */
[----:B------:R-:W-:Y:S02]  /*d8c0*/  FADD.FTZ R240, R191, R178 ;  /* 0x000000b2bff07221 */ /* 0x000fe40000010000 */
[----:B------:R-:W-:Y:S01]  /*d8d0*/  FADD.FTZ R239, R202, R201 ;  /* 0x000000c9caef7221 */ /* 0x000fe20000010000 */
[C---:B------:R-:W-:Y:S01]  /*d8e0*/  HMMA.16816.F32 R132, R12.reuse, R26, R132 ;  /* 0x0000001a0c84723c */ /* 0x040fe20000001884 */
[----:B------:R-:W3:Y:S07]  /*d8f0*/  LDSM.16.MT88.4 R24, [R220+0x3900] ;  /* 0x00390000dc18783b */ /* 0x000eee0000004200 */
[C---:B------:R-:W-:Y:S08]  /*d900*/  HMMA.16816.F32 R136, R12.reuse, R168, R136 ;  /* 0x000000a80c88723c */ /* 0x040ff00000001888 */
[C---:B------:R-:W-:Y:S01]  /*d910*/  HMMA.16816.F32 R140, R12.reuse, R170, R140 ;  /* 0x000000aa0c8c723c */ /* 0x040fe2000000188c */
[----:B------:R-:W-:Y:S07]  /*d920*/  LDSM.16.MT88.4 R168, [R220+0x5900] ;  /* 0x00590000dca8783b */ /* 0x000fee0000004200 */
[C---:B------:R-:W-:Y:S08]  /*d930*/  HMMA.16816.F32 R144, R12.reuse, R32, R144 ;  /* 0x000000200c90723c */ /* 0x040ff00000001890 */
[C---:B------:R-:W-:Y:S01]  /*d940*/  HMMA.16816.F32 R148, R12.reuse, R34, R148 ;  /* 0x000000220c94723c */ /* 0x040fe20000001894 */
[----:B------:R-:W4:Y:S07]  /*d950*/  LDSM.16.MT88.4 R32, [R222+0x5900] ;  /* 0x00590000de20783b */ /* 0x000f2e0000004200 */
[C---:B------:R-:W-:Y:S08]  /*d960*/  HMMA.16816.F32 R152, R12.reuse, R172, R152 ;  /* 0x000000ac0c98723c */ /* 0x040ff00000001898 */
[C---:B------:R-:W-:Y:S01]  /*d970*/  HMMA.16816.F32 R156, R12.reuse, R174, R156 ;  /* 0x000000ae0c9c723c */ /* 0x040fe2000000189c */
[----:B------:R-:W-:Y:S07]  /*d980*/  LDSM.16.MT88.4 R172, [R227+0x7900] ;  /* 0x00790000e3ac783b */ /* 0x000fee0000004200 */
[C---:B-1----:R-:W-:Y:S08]  /*d990*/  HMMA.16816.F32 R36, R12.reuse, R20, R36 ;  /* 0x000000140c24723c */ /* 0x042ff00000001824 */
[C---:B------:R-:W-:Y:S01]  /*d9a0*/  HMMA.16816.F32 R40, R12.reuse, R22, R40 ;  /* 0x000000160c28723c */ /* 0x040fe20000001828 */
[----:B------:R-:W1:Y:S07]  /*d9b0*/  LDSM.16.MT88.4 R20, [R221+0x5900] ;  /* 0x00590000dd14783b */ /* 0x000e6e0000004200 */
[C---:B-----5:R-:W-:Y:S08]  /*d9c0*/  HMMA.16816.F32 R44, R12.reuse, R16, R44 ;  /* 0x000000100c2c723c */ /* 0x060ff0000000182c */
[C---:B------:R-:W-:Y:S01]  /*d9d0*/  HMMA.16816.F32 R48, R12.reuse, R18, R48 ;  /* 0x000000120c30723c */ /* 0x040fe20000001830 */
[----:B------:R-:W5:Y:S07]  /*d9e0*/  LDSM.16.MT88.4 R16, [R222+0x7900] ;  /* 0x00790000de10783b */ /* 0x000f6e0000004200 */
[C---:B--2---:R-:W-:Y:S08]  /*d9f0*/  HMMA.16816.F32 R52, R12.reuse, R8, R52 ;  /* 0x000000080c34723c */ /* 0x044ff00000001834 */
[C---:B------:R-:W-:Y:S01]  /*da00*/  HMMA.16816.F32 R56, R12.reuse, R10, R56 ;  /* 0x0000000a0c38723c */ /* 0x040fe20000001838 */
[----:B------:R-:W2:Y:S07]  /*da10*/  LDSM.16.MT88.4 R8, [R221+0x7900] ;  /* 0x00790000dd08783b */ /* 0x000eae0000004200 */
[C---:B---3--:R-:W-:Y:S08]  /*da20*/  HMMA.16816.F32 R60, R12.reuse, R24, R60 ;  /* 0x000000180c3c723c */ /* 0x048ff0000000183c */
[C---:B------:R-:W-:Y:S08]  /*da30*/  HMMA.16816.F32 R64, R12.reuse, R26, R64 ;  /* 0x0000001a0c40723c */ /* 0x040ff00000001840 */
[C---:B------:R-:W-:Y:S08]  /*da40*/  HMMA.16816.F32 R68, R12.reuse, R28, R68 ;  /* 0x0000001c0c44723c */ /* 0x040ff00000001844 */
[C---:B------:R-:W-:Y:S08]  /*da50*/  HMMA.16816.F32 R72, R12.reuse, R30, R72 ;  /* 0x0000001e0c48723c */ /* 0x040ff00000001848 */
[C---:B----4-:R-:W-:Y:S08]  /*da60*/  HMMA.16816.F32 R76, R12.reuse, R32, R76 ;  /* 0x000000200c4c723c */ /* 0x050ff0000000184c */
[C---:B------:R-:W-:Y:S08]  /*da70*/  HMMA.16816.F32 R80, R12.reuse, R34, R80 ;  /* 0x000000220c50723c */ /* 0x040ff00000001850 */
[C---:B-1----:R-:W-:Y:S08]  /*da80*/  HMMA.16816.F32 R84, R12.reuse, R20, R84 ;  /* 0x000000140c54723c */ /* 0x042ff00000001854 */
[C---:B------:R-:W-:Y:S01]  /*da90*/  HMMA.16816.F32 R88, R12.reuse, R22, R88 ;  /* 0x000000160c58723c */ /* 0x040fe20000001858 */
[----:B------:R-:W1:Y:S07]  /*daa0*/  LDSM.16.MT88.4 R20, [R220+0x7900] ;  /* 0x00790000dc14783b */ /* 0x000e6e0000004200 */
[C---:B------:R-:W-:Y:S08]  /*dab0*/  HMMA.16816.F32 R92, R12.reuse, R168, R92 ;  /* 0x000000a80c5c723c */ /* 0x040ff0000000185c */
[C---:B------:R-:W-:Y:S08]  /*dac0*/  HMMA.16816.F32 R96, R12.reuse, R170, R96 ;  /* 0x000000aa0c60723c */ /* 0x040ff00000001860 */
[C---:B------:R-:W-:Y:S08]  /*dad0*/  HMMA.16816.F32 R100, R12.reuse, R172, R100 ;  /* 0x000000ac0c64723c */ /* 0x040ff00000001864 */
[C---:B------:R-:W-:Y:S08]  /*dae0*/  HMMA.16816.F32 R104, R12.reuse, R174, R104 ;  /* 0x000000ae0c68723c */ /* 0x040ff00000001868 */
[C---:B-----5:R-:W-:Y:S08]  /*daf0*/  HMMA.16816.F32 R108, R12.reuse, R16, R108 ;  /* 0x000000100c6c723c */ /* 0x060ff0000000186c */
[C---:B------:R-:W-:Y:S08]  /*db00*/  HMMA.16816.F32 R112, R12.reuse, R18, R112 ;  /* 0x000000120c70723c */ /* 0x040ff00000001870 */
[C---:B--2---:R-:W-:Y:S07]  /*db10*/  HMMA.16816.F32 R116, R12.reuse, R8, R116 ;  /* 0x000000080c74723c */ /* 0x044fee0000001874 */
[----:B------:R-:W-:Y:S01]  /*db20*/  MOV R8, R164 ;  /* 0x000000a400087202 */ /* 0x000fe20000000f00 */
[C---:B------:R-:W-:Y:S08]  /*db30*/  HMMA.16816.F32 R120, R12.reuse, R10, R120 ;  /* 0x0000000a0c78723c */ /* 0x040ff00000001878 */
[C---:B-1----:R-:W-:Y:S08]  /*db40*/  HMMA.16816.F32 R124, R12.reuse, R20, R124 ;  /* 0x000000140c7c723c */ /* 0x042ff0000000187c */
[----:B------:R-:W-:Y:S01]  /*db50*/  HMMA.16816.F32 R128, R12, R22, R128 ;  /* 0x000000160c80723c */ /* 0x000fe20000001880 */
[----:B------:R-:W-:-:S07]  /*db60*/  @P0 BRA `(.L_x_2003) ;  /* 0xffffcb8000000947 */ /* 0x000fce000383ffff */
.L_x_2000:
[----:B------:R-:W-:-:S06]  /*db70*/  UISETP.GE.AND UP2, UPT, UR20, UR9, UPT ;  /* 0x000000091400728c */ /* 0x000fcc000bf46270 */
[----:B------:R-:W-:-:S13]  /*db80*/  PLOP3.LUT P0, PT, PT, PT, UP2, 0x40, 0x0 ;  /* 0x000000000000781c */ /* 0x000fda0003f0e828 */
[----:B------:R-:W-:Y:S05]  /*db90*/  @P0 BRA `(.L_x_2004) ;  /* 0x0000401000000947 */ /* 0x000fea0003800000 */
[----:B------:R-:W-:Y:S01]  /*dba0*/  SHF.R.S32.HI R247, RZ, 0x1f, R244 ;  /* 0x0000001ffff77819 */ /* 0x000fe200000114f4 */
[----:B------:R-:W-:Y:S01]  /*dbb0*/  IMAD.MOV.U32 R2, RZ, RZ, R8 ;  /* 0x000000ffff027224 */ /* 0x000fe200078e0008 */
[----:B------:R-:W-:Y:S01]  /*dbc0*/  SHF.L.U64.HI R248, R243, 0x1, R248 ;  /* 0x00000001f3f87819 */ /* 0x000fe200000102f8 */
[----:B------:R-:W-:Y:S01]  /*dbd0*/  IMAD.MOV.U32 R3, RZ, RZ, R0 ;  /* 0x000000ffff037224 */ /* 0x000fe200078e0000 */
[C---:B------:R-:W-:Y:S01]  /*dbe0*/  SHF.L.U64.HI R247, R244.reuse, 0x1, R247 ;  /* 0x00000001f4f77819 */ /* 0x040fe200000102f7 */
[----:B------:R-:W-:Y:S01]  /*dbf0*/  IMAD.SHL.U32 R244, R244, 0x2, RZ ;  /* 0x00000002f4f47824 */ /* 0x000fe200078e00ff */
[C---:B------:R-:W-:Y:S01]  /*dc00*/  SHF.L.U64.HI R245, R242.reuse, 0x1, R245 ;  /* 0x00000001f2f57819 */ /* 0x040fe200000102f5 */
[----:B------:R-:W-:Y:S01]  /*dc10*/  IMAD.SHL.U32 R242, R242, 0x2, RZ ;  /* 0x00000002f2f27824 */ /* 0x000fe200078e00ff */
[----:B------:R-:W-:Y:S02]  /*dc20*/  SHF.L.U64.HI R246, R241, 0x1, R246 ;  /* 0x00000001f1f67819 */ /* 0x000fe400000102f6 */
[----:B------:R-:W-:-:S02]  /*dc30*/  SHF.L.U32 R243, R243, 0x1, RZ ;  /* 0x00000001f3f37819 */ /* 0x000fc400000006ff */
[----:B------:R-:W-:Y:S02]  /*dc40*/  SHF.L.U32 R241, R241, 0x1, RZ ;  /* 0x00000001f1f17819 */ /* 0x000fe400000006ff */
.L_x_2014:
[----:B------:R-:W-:Y:S01]  /*dc50*/  SHF.R.S32.HI R5, RZ, 0x1f, R234 ;  /* 0x0000001fff057819 */ /* 0x000fe200000114ea */
[----:B------:R-:W-:Y:S04]  /*dc60*/  DEPBAR.LE SB0, 0x0 ;  /* 0x000080000000791a */ /* 0x000fe80000000000 */
[----:B------:R-:W-:Y:S01]  /*dc70*/  BAR.SYNC.DEFER_BLOCKING 0x0 ;  /* 0x0000000000007b1d */ /* 0x000fe20000010000 */
[----:B------:R-:W-:Y:S01]  /*dc80*/  IMAD R5, R5, c[0x0][0x208], RZ ;  /* 0x0000820005057a24 */ /* 0x000fe200078e02ff */
[----:B------:R-:W-:Y:S01]  /*dc90*/  SHF.R.S32.HI R0, RZ, 0x1f, R233 ;  /* 0x0000001fff007819 */ /* 0x000fe200000114e9 */
[C---:B------:R-:W-:Y:S01]  /*dca0*/  IMAD.WIDE.U32 R6, R234.reuse, c[0x0][0x208], RZ ;  /* 0x00008200ea067a25 */ /* 0x040fe200078e00ff */
[----:B------:R-:W-:Y:S03]  /*dcb0*/  UISETP.GT.AND UP2, UPT, UR20, UR9, UPT ;  /* 0x000000091400728c */ /* 0x000fe6000bf44270 */
[----:B------:R-:W-:Y:S02]  /*dcc0*/  IMAD R5, R234, c[0x0][0x20c], R5 ;  /* 0x00008300ea057a24 */ /* 0x000fe400078e0205 */
[----:B------:R-:W-:Y:S02]  /*dcd0*/  IMAD R0, R0, c[0x0][0x218], RZ ;  /* 0x0000860000007a24 */ /* 0x000fe400078e02ff */
[----:B------:R-:W-:Y:S02]  /*dce0*/  IMAD.IADD R7, R7, 0x1, R5 ;  /* 0x0000000107077824 */ /* 0x000fe400078e0205 */
[C---:B------:R-:W-:Y:S02]  /*dcf0*/  IMAD R0, R233.reuse, c[0x0][0x21c], R0 ;  /* 0x00008700e9007a24 */ /* 0x040fe400078e0200 */
[----:B------:R-:W-:Y:S05]  /*dd00*/  IMAD.WIDE.U32 R6, R233, c[0x0][0x218], R6 ;  /* 0x00008600e9067a25 */ /* 0x000fea00078e0006 */
[----:B------:R-:W-:Y:S04]  /*dd10*/  IADD3 R5, P0, R6, UR22, RZ ;  /* 0x0000001606057c10 */ /* 0x000fe8000ff1e0ff */
[----:B------:R-:W-:Y:S01]  /*dd20*/  IADD3.X R0, R7, UR6, R0, P0, !PT ;  /* 0x0000000607007c10 */ /* 0x000fe200087fe400 */
[----:B------:R-:W-:Y:S01]  /*dd30*/  LDSM.16.M88.4 R32, [R230+0x10100] ;  /* 0x01010000e620783b */ /* 0x000fe20000000200 */
[C---:B------:R-:W-:Y:S03]  /*dd40*/  LEA R22, P0, R5.reuse, c[0x0][0x1f8], 0x1 ;  /* 0x00007e0005167a11 */ /* 0x040fe600078008ff */
[----:B------:R-:W1:Y:S01]  /*dd50*/  LDSM.16.M88.4 R8, [R229+0x8100] ;  /* 0x00810000e508783b */ /* 0x000e620000000200 */
[----:B------:R-:W-:Y:S03]  /*dd60*/  LEA.HI.X R21, R5, c[0x0][0x1fc], R0, 0x1, P0 ;  /* 0x00007f0005157a11 */ /* 0x000fe600000f0c00 */
[----:B------:R-:W2:Y:S04]  /*dd70*/  SHFL.IDX PT, R202, R22, RZ, 0x181f ;  /* 0x00181fff16ca7589 */ /* 0x000ea800000e0000 */
[----:B------:R-:W3:Y:S04]  /*dd80*/  SHFL.IDX PT, R20, R21, RZ, 0x181f ;  /* 0x00181fff15147589 */ /* 0x000ee800000e0000 */
[----:B------:R-:W4:Y:S04]  /*dd90*/  LDSM.16.M88.4 R16, [R229+0x8900] ;  /* 0x00890000e510783b */ /* 0x000f280000000200 */
[----:B------:R-:W-:Y:S04]  /*dda0*/  SHFL.IDX PT, R0, R22, 0x1, 0x181f ;  /* 0x00381f0016007f89 */ /* 0x000fe800000e0000 */
[----:B------:R-:W-:Y:S04]  /*ddb0*/  SHFL.IDX PT, R28, R21, 0x1, 0x181f ;  /* 0x00381f00151c7f89 */ /* 0x000fe800000e0000 */
[----:B------:R-:W5:Y:S04]  /*ddc0*/  LDSM.16.M88.4 R24, [R229+0x9100] ;  /* 0x00910000e518783b */ /* 0x000f680000000200 */
[----:B------:R-:W5:Y:S04]  /*ddd0*/  LDSM.16.M88.4 R164, [R229+0x9900] ;  /* 0x00990000e5a4783b */ /* 0x000f680000000200 */
[----:B------:R-:W-:Y:S04]  /*dde0*/  LDSM.16.M88.4 R168, [R226+0x10100] ;  /* 0x01010000e2a8783b */ /* 0x000fe80000000200 */
[----:B------:R-:W5:Y:S01]  /*ddf0*/  LDSM.16.M88.4 R172, [R228] ;  /* 0x00000000e4ac783b */ /* 0x000f620000000200 */
[C---:B-1----:R-:W-:Y:S03]  /*de00*/  HMMA.16816.F32 R4, R32.reuse, R8, RZ ;  /* 0x000000082004723c */ /* 0x042fe600000018ff */
[----:B------:R-:W1:Y:S01]  /*de10*/  LDSM.16.M88.4 R176, [R219] ;  /* 0x00000000dbb0783b */ /* 0x000e620000000200 */
[----:B--2---:R-:W-:Y:S03]  /*de20*/  IADD3 R190, P0, R202, R244, RZ ;  /* 0x000000f4cabe7210 */ /* 0x004fe60007f1e0ff */
[----:B------:R-:W2:Y:S01]  /*de30*/  LDSM.16.M88.4 R180, [R218] ;  /* 0x00000000dab4783b */ /* 0x000ea20000000200 */
[C---:B------:R-:W-:Y:S01]  /*de40*/  HMMA.16816.F32 R8, R32.reuse, R10, RZ ;  /* 0x0000000a2008723c */ /* 0x040fe200000018ff */
[----:B---3--:R-:W-:Y:S02]  /*de50*/  IMAD.X R191, R20, 0x1, R247, P0 ;  /* 0x0000000114bf7824 */ /* 0x008fe400000e06f7 */
[----:B------:R-:W3:Y:S01]  /*de60*/  LDSM.16.M88.4 R184, [R217] ;  /* 0x00000000d9b8783b */ /* 0x000ee20000000200 */
[----:B------:R-:W-:Y:S03]  /*de70*/  IADD3 R194, P0, R202, R243, RZ ;  /* 0x000000f3cac27210 */ /* 0x000fe60007f1e0ff */
[----:B------:R-:W-:Y:S01]  /*de80*/  @!PT LDS RZ, [RZ] ;  /* 0x00000000fffff984 */ /* 0x000fe20000000800 */
[----:B------:R-:W-:Y:S01]  /*de90*/  @!PT LDS RZ, [RZ] ;  /* 0x00000000fffff984 */ /* 0x000fe20000000800 */
[----:B------:R-:W-:Y:S01]  /*dea0*/  @!PT LDS RZ, [RZ] ;  /* 0x00000000fffff984 */ /* 0x000fe20000000800 */
[----:B------:R1:W-:Y:S01]  /*deb0*/  LDGSTS.E.BYPASS.LTC128B.128 [R238], [R190.64], !P3 ;  /* 0x00000000beee7fae */ /* 0x0003e2000d901d52 */
[C---:B----4-:R-:W-:Y:S01]  /*dec0*/  HMMA.16816.F32 R12, R32.reuse, R16, RZ ;  /* 0x00000010200c723c */ /* 0x050fe200000018ff */
[----:B------:R-:W-:Y:S03]  /*ded0*/  IMAD.X R195, R20, 0x1, R248, P0 ;  /* 0x0000000114c37824 */ /* 0x000fe600000e06f8 */
[----:B------:R-:W-:Y:S02]  /*dee0*/  IADD3 R192, P0, R202, R242, RZ ;  /* 0x000000f2cac07210 */ /* 0x000fe40007f1e0ff */
[----:B------:R4:W-:Y:S02]  /*def0*/  LDGSTS.E.BYPASS.LTC128B.128 [R238+0x2000], [R194.64], !P5 ;  /* 0x02000000c2ee7fae */ /* 0x0009e4000e901d52 */
[C---:B------:R-:W-:Y:S01]  /*df00*/  HMMA.16816.F32 R16, R32.reuse, R18, RZ ;  /* 0x000000122010723c */ /* 0x040fe200000018ff */
[----:B------:R-:W-:Y:S03]  /*df10*/  IMAD.X R193, R20, 0x1, R245, P0 ;  /* 0x0000000114c17824 */ /* 0x000fe600000e06f5 */
[----:B------:R-:W-:Y:S02]  /*df20*/  IADD3 R202, P0, R202, R241, RZ ;  /* 0x000000f1caca7210 */ /* 0x000fe40007f1e0ff */
[----:B------:R4:W-:Y:S03]  /*df30*/  LDGSTS.E.BYPASS.LTC128B.128 [R238+0x4000], [R192.64], !P4 ;  /* 0x04000000c0ee7fae */ /* 0x0009e6000e101d52 */
[----:B------:R-:W-:Y:S02]  /*df40*/  IMAD.X R203, R20, 0x1, R246, P0 ;  /* 0x0000000114cb7824 */ /* 0x000fe400000e06f6 */
[C---:B-----5:R-:W-:Y:S01]  /*df50*/  HMMA.16816.F32 R20, R32.reuse, R24, RZ ;  /* 0x000000182014723c */ /* 0x060fe200000018ff */
[----:B------:R-:W-:Y:S02]  /*df60*/  IADD3 R200, P0, R0, R244, RZ ;  /* 0x000000f400c87210 */ /* 0x000fe40007f1e0ff */
[----:B------:R5:W-:Y:S03]  /*df70*/  LDGSTS.E.BYPASS.LTC128B.128 [R238+0x6000], [R202.64], !P6 ;  /* 0x06000000caee7fae */ /* 0x000be6000f101d52 */
[----:B------:R-:W-:Y:S01]  /*df80*/  IMAD.X R201, R28, 0x1, R247, P0 ;  /* 0x000000011cc97824 */ /* 0x000fe200000e06f7 */
[----:B------:R-:W-:Y:S01]  /*df90*/  IADD3 R30, P0, R0, R243, RZ ;  /* 0x000000f3001e7210 */ /* 0x000fe20007f1e0ff */
[C---:B------:R-:W-:Y:S03]  /*dfa0*/  HMMA.16816.F32 R24, R32.reuse, R26, RZ ;  /* 0x0000001a2018723c */ /* 0x040fe600000018ff */
[----:B------:R5:W-:Y:S01]  /*dfb0*/  LDGSTS.E.BYPASS.LTC128B.128 [R238+0x1000], [R200.64], !P3 ;  /* 0x01000000c8ee7fae */ /* 0x000be2000d901d52 */
[----:B------:R-:W-:Y:S01]  /*dfc0*/  IMAD.X R31, R28, 0x1, R248, P0 ;  /* 0x000000011c1f7824 */ /* 0x000fe200000e06f8 */
[----:B------:R-:W-:Y:S04]  /*dfd0*/  IADD3 R250, P0, R0, R242, RZ ;  /* 0x000000f200fa7210 */ /* 0x000fe80007f1e0ff */
[----:B------:R1:W-:Y:S03]  /*dfe0*/  LDGSTS.E.BYPASS.LTC128B.128 [R238+0x3000], [R30.64], !P5 ;  /* 0x030000001eee7fae */ /* 0x0003e6000e901d52 */
[----:B------:R-:W-:Y:S01]  /*dff0*/  IMAD.X R251, R28, 0x1, R245, P0 ;  /* 0x000000011cfb7824 */ /* 0x000fe200000e06f5 */
[----:B------:R-:W-:Y:S04]  /*e000*/  IADD3 R188, P0, R0, R241, RZ ;  /* 0x000000f100bc7210 */ /* 0x000fe80007f1e0ff */
[----:B------:R2:W-:Y:S01]  /*e010*/  LDGSTS.E.BYPASS.LTC128B.128 [R238+0x5000], [R250.64], !P4 ;  /* 0x05000000faee7fae */ /* 0x0005e2000e101d52 */
[----:B------:R-:W-:Y:S01]  /*e020*/  IMAD.X R189, R28, 0x1, R246, P0 ;  /* 0x000000011cbd7824 */ /* 0x000fe200000e06f6 */
[----:B------:R-:W-:Y:S04]  /*e030*/  PLOP3.LUT P0, PT, PT, PT, UP2, 0x40, 0x0 ;  /* 0x000000000000781c */ /* 0x000fe80003f0e828 */
[----:B------:R2:W-:Y:S04]  /*e040*/  LDGSTS.E.BYPASS.LTC128B.128 [R238+0x7000], [R188.64], !P6 ;  /* 0x07000000bcee7fae */ /* 0x0005e8000f101d52 */
[----:B----4-:R-:W-:Y:S04]  /*e050*/  LDSM.16.M88.4 R192, [R224+0x8100] ;  /* 0x00810000e0c0783b */ /* 0x010fe80000000200 */
[----:B------:R-:W0:Y:S04]  /*e060*/  LDGDEPBAR ;  /* 0x00000000000079af */ /* 0x000e280000000000 */
[----:B------:R-:W-:Y:S01]  /*e070*/  LDSM.16.M88.4 R196, [R224+0x8900] ;  /* 0x00890000e0c4783b */ /* 0x000fe20000000200 */
[C---:B-1----:R-:W-:Y:S03]  /*e080*/  HMMA.16816.F32 R28, R32.reuse, R164, RZ ;  /* 0x000000a4201c723c */ /* 0x042fe600000018ff */
[----:B-----5:R-:W-:Y:S05]  /*e090*/  LDSM.16.M88.4 R200, [R224+0x9900] ;  /* 0x00990000e0c8783b */ /* 0x020fea0000000200 */
[----:B------:R-:W-:Y:S01]  /*e0a0*/  HMMA.16816.F32 R32, R32, R166, RZ ;  /* 0x000000a62020723c */ /* 0x000fe200000018ff */
[----:B------:R-:W-:Y:S04]  /*e0b0*/  LDSM.16.M88.4 R164, [R224+0x9100] ;  /* 0x00910000e0a4783b */ /* 0x000fe80000000200 */
[----:B--2---:R-:W1:Y:S03]  /*e0c0*/  LDSM.16.M88.4 R188, [R225+0x10100] ;  /* 0x01010000e1bc783b */ /* 0x004e660000000200 */
[C---:B------:R-:W-:Y:S08]  /*e0d0*/  HMMA.16816.F32 R4, R168.reuse, R172, R4 ;  /* 0x000000aca804723c */ /* 0x040ff00000001804 */
[C---:B------:R-:W-:Y:S01]  /*e0e0*/  HMMA.16816.F32 R8, R168.reuse, R174, R8 ;  /* 0x000000aea808723c */ /* 0x040fe20000001808 */
[----:B------:R-:W-:Y:S07]  /*e0f0*/  LDSM.16.M88.4 R172, [R223+0x10100] ;  /* 0x01010000dfac783b */ /* 0x000fee0000000200 */
[C---:B------:R-:W-:Y:S08]  /*e100*/  HMMA.16816.F32 R12, R168.reuse, R176, R12 ;  /* 0x000000b0a80c723c */ /* 0x040ff0000000180c */
[C---:B------:R-:W-:Y:S01]  /*e110*/  HMMA.16816.F32 R16, R168.reuse, R178, R16 ;  /* 0x000000b2a810723c */ /* 0x040fe20000001810 */
[----:B------:R-:W2:Y:S07]  /*e120*/  LDSM.16.M88.4 R176, [R216] ;  /* 0x00000000d8b0783b */ /* 0x000eae0000000200 */
[C---:B------:R-:W-:Y:S08]  /*e130*/  HMMA.16816.F32 R20, R168.reuse, R180, R20 ;  /* 0x000000b4a814723c */ /* 0x040ff00000001814 */
[C---:B------:R-:W-:Y:S01]  /*e140*/  HMMA.16816.F32 R24, R168.reuse, R182, R24 ;  /* 0x000000b6a818723c */ /* 0x040fe20000001818 */
[----:B------:R-:W4:Y:S07]  /*e150*/  LDSM.16.M88.4 R180, [R216+0x800] ;  /* 0x00080000d8b4783b */ /* 0x000f2e0000000200 */
[C---:B---3--:R-:W-:Y:S08]  /*e160*/  HMMA.16816.F32 R28, R168.reuse, R184, R28 ;  /* 0x000000b8a81c723c */ /* 0x048ff0000000181c */
[----:B------:R-:W-:Y:S01]  /*e170*/  HMMA.16816.F32 R32, R168, R186, R32 ;  /* 0x000000baa820723c */ /* 0x000fe20000001820 */
[----:B------:R-:W3:Y:S04]  /*e180*/  LDSM.16.M88.4 R168, [R216+0x1000] ;  /* 0x00100000d8a8783b */ /* 0x000ee80000000200 */
[----:B------:R-:W5:Y:S03]  /*e190*/  LDSM.16.M88.4 R184, [R216+0x1800] ;  /* 0x00180000d8b8783b */ /* 0x000f660000000200 */
        /* <DEDUP_REMOVED lines=8> */
[----:B------:R-:W1:Y:S07]  /*e220*/  LDSM.16.M88.4 R164, [R230+0x14100] ;  /* 0x01410000e6a4783b */ /* 0x000e6e0000000200 */
[C---:B------:R-:W-:Y:S08]  /*e230*/  HMMA.16816.F32 R28, R188.reuse, R200, R28 ;  /* 0x000000c8bc1c723c */ /* 0x040ff0000000181c */
[----:B------:R-:W-:Y:S01]  /*e240*/  HMMA.16816.F32 R32, R188, R202, R32 ;  /* 0x000000cabc20723c */ /* 0x000fe20000001820 */
[----:B------:R-:W1:Y:S04]  /*e250*/  LDSM.16.M88.4 R188, [R229+0xb100] ;  /* 0x00b10000e5bc783b */ /* 0x000e680000000200 */
[----:B------:R-:W1:Y:S03]  /*e260*/  LDSM.16.M88.4 R200, [R229+0xb900] ;  /* 0x00b90000e5c8783b */ /* 0x000e660000000200 */
[C---:B--2---:R-:W-:Y:S08]  /*e270*/  HMMA.16816.F32 R4, R172.reuse, R176, R4 ;  /* 0x000000b0ac04723c */ /* 0x044ff00000001804 */
[C---:B------:R-:W-:Y:S01]  /*e280*/  HMMA.16816.F32 R8, R172.reuse, R178, R8 ;  /* 0x000000b2ac08723c */ /* 0x040fe20000001808 */
[----:B------:R-:W-:Y:S07]  /*e290*/  LDSM.16.M88.4 R176, [R215] ;  /* 0x00000000d7b0783b */ /* 0x000fee0000000200 */
[C---:B----4-:R-:W-:Y:S08]  /*e2a0*/  HMMA.16816.F32 R12, R172.reuse, R180, R12 ;  /* 0x000000b4ac0c723c */ /* 0x050ff0000000180c */
[C---:B------:R-:W-:Y:S01]  /*e2b0*/  HMMA.16816.F32 R16, R172.reuse, R182, R16 ;  /* 0x000000b6ac10723c */ /* 0x040fe20000001810 */
[----:B------:R-:W-:Y:S07]  /*e2c0*/  LDSM.16.M88.4 R180, [R214] ;  /* 0x00000000d6b4783b */ /* 0x000fee0000000200 */
[C---:B---3--:R-:W-:Y:S08]  /*e2d0*/  HMMA.16816.F32 R20, R172.reuse, R168, R20 ;  /* 0x000000a8ac14723c */ /* 0x048ff00000001814 */
[C---:B------:R-:W-:Y:S01]  /*e2e0*/  HMMA.16816.F32 R24, R172.reuse, R170, R24 ;  /* 0x000000aaac18723c */ /* 0x040fe20000001818 */
[----:B------:R-:W2:Y:S07]  /*e2f0*/  LDSM.16.M88.4 R168, [R226+0x14100] ;  /* 0x01410000e2a8783b */ /* 0x000eae0000000200 */
[C---:B-----5:R-:W-:Y:S08]  /*e300*/  HMMA.16816.F32 R28, R172.reuse, R184, R28 ;  /* 0x000000b8ac1c723c */ /* 0x060ff0000000181c */
[----:B------:R-:W-:Y:S01]  /*e310*/  HMMA.16816.F32 R32, R172, R186, R32 ;  /* 0x000000baac20723c */ /* 0x000fe20000001820 */
[----:B------:R-:W3:Y:S04]  /*e320*/  LDSM.16.M88.4 R172, [R213] ;  /* 0x00000000d5ac783b */ /* 0x000ee80000000200 */
[----:B------:R-:W4:Y:S03]  /*e330*/  LDSM.16.M88.4 R184, [R212] ;  /* 0x00000000d4b8783b */ /* 0x000f260000000200 */
        /* <DEDUP_REMOVED lines=11> */
[----:B------:R-:W5:Y:S04]  /*e3f0*/  LDSM.16.M88.4 R164, [R224+0xb100] ;  /* 0x00b10000e0a4783b */ /* 0x000f680000000200 */
[----:B------:R-:W1:Y:S03]  /*e400*/  LDSM.16.M88.4 R200, [R224+0xb900] ;  /* 0x00b90000e0c8783b */ /* 0x000e660000000200 */
[C---:B--2---:R-:W-:Y:S08]  /*e410*/  HMMA.16816.F32 R4, R168.reuse, R176, R4 ;  /* 0x000000b0a804723c */ /* 0x044ff00000001804 */
[C---:B------:R-:W-:Y:S01]  /*e420*/  HMMA.16816.F32 R8, R168.reuse, R178, R8 ;  /* 0x000000b2a808723c */ /* 0x040fe20000001808 */
[----:B------:R-:W-:Y:S07]  /*e430*/  LDSM.16.M88.4 R176, [R216+0x2000] ;  /* 0x00200000d8b0783b */ /* 0x000fee0000000200 */
[C---:B------:R-:W-:Y:S08]  /*e440*/  HMMA.16816.F32 R12, R168.reuse, R180, R12 ;  /* 0x000000b4a80c723c */ /* 0x040ff0000000180c */
[C---:B------:R-:W-:Y:S01]  /*e450*/  HMMA.16816.F32 R16, R168.reuse, R182, R16 ;  /* 0x000000b6a810723c */ /* 0x040fe20000001810 */
[----:B------:R-:W-:Y:S07]  /*e460*/  LDSM.16.M88.4 R180, [R216+0x2800] ;  /* 0x00280000d8b4783b */ /* 0x000fee0000000200 */
[C---:B---3--:R-:W-:Y:S08]  /*e470*/  HMMA.16816.F32 R20, R168.reuse, R172, R20 ;  /* 0x000000aca814723c */ /* 0x048ff00000001814 */
[C---:B------:R-:W-:Y:S01]  /*e480*/  HMMA.16816.F32 R24, R168.reuse, R174, R24 ;  /* 0x000000aea818723c */ /* 0x040fe20000001818 */
[----:B------:R-:W2:Y:S07]  /*e490*/  LDSM.16.M88.4 R172, [R223+0x14100] ;  /* 0x01410000dfac783b */ /* 0x000eae0000000200 */
        /* <DEDUP_REMOVED lines=8> */
[C---:B------:R-:W-:Y:S01]  /*e520*/  HMMA.16816.F32 R16, R188.reuse, R198, R16 ;  /* 0x000000c6bc10723c */ /* 0x040fe20000001810 */
[----:B------:R-:W-:Y:S07]  /*e530*/  LDSM.16.M88.4 R196, [R229+0xc900] ;  /* 0x00c90000e5c4783b */ /* 0x000fee0000000200 */
[C---:B-----5:R-:W-:Y:S08]  /*e540*/  HMMA.16816.F32 R20, R188.reuse, R164, R20 ;  /* 0x000000a4bc14723c */ /* 0x060ff00000001814 */
        /* <DEDUP_REMOVED lines=8> */
[----:B------:R-:W-:Y:S07]  /*e5d0*/  LDSM.16.M88.4 R176, [R211] ;  /* 0x00000000d3b0783b */ /* 0x000fee0000000200 */
[C---:B------:R-:W-:Y:S08]  /*e5e0*/  HMMA.16816.F32 R12, R172.reuse, R180, R12 ;  /* 0x000000b4ac0c723c */ /* 0x040ff0000000180c */
[C---:B------:R-:W-:Y:S01]  /*e5f0*/  HMMA.16816.F32 R16, R172.reuse, R182, R16 ;  /* 0x000000b6ac10723c */ /* 0x040fe20000001810 */
[----:B------:R-:W-:Y:S07]  /*e600*/  LDSM.16.M88.4 R180, [R210] ;  /* 0x00000000d2b4783b */ /* 0x000fee0000000200 */
[C---:B---3--:R-:W-:Y:S08]  /*e610*/  HMMA.16816.F32 R20, R172.reuse, R168, R20 ;  /* 0x000000a8ac14723c */ /* 0x048ff00000001814 */
[C---:B------:R-:W-:Y:S01]  /*e620*/  HMMA.16816.F32 R24, R172.reuse, R170, R24 ;  /* 0x000000aaac18723c */ /* 0x040fe20000001818 */
[----:B------:R-:W2:Y:S07]  /*e630*/  LDSM.16.M88.4 R168, [R226+0x18100] ;  /* 0x01810000e2a8783b */ /* 0x000eae0000000200 */
[C---:B----4-:R-:W-:Y:S08]  /*e640*/  HMMA.16816.F32 R28, R172.reuse, R184, R28 ;  /* 0x000000b8ac1c723c */ /* 0x050ff0000000181c */
        /* <DEDUP_REMOVED lines=81> */
[C---:B-1----:R-:W-:Y:S01]  /*eb60*/  HMMA.16816.F32 R4, R188.reuse, R192, R4 ;  /* 0x000000c0bc04723c */ /* 0x042fe20000001804 */
[----:B------:R-:W-:Y:S04]  /*eb70*/  DEPBAR.LE SB0, 0x0 ;  /* 0x000080000000791a */ /* 0x000fe80000000000 */
[----:B------:R-:W-:Y:S03]  /*eb80*/  BAR.SYNC.DEFER_BLOCKING 0x0 ;  /* 0x0000000000007b1d */ /* 0x000fe60000010000 */
[C---:B------:R-:W-:Y:S08]  /*eb90*/  HMMA.16816.F32 R8, R188.reuse, R194, R8 ;  /* 0x000000c2bc08723c */ /* 0x040ff00000001808 */
[C---:B------:R-:W-:Y:S08]  /*eba0*/  HMMA.16816.F32 R12, R188.reuse, R196, R12 ;  /* 0x000000c4bc0c723c */ /* 0x040ff0000000180c */
[C---:B------:R-:W-:Y:S08]  /*ebb0*/  HMMA.16816.F32 R16, R188.reuse, R198, R16 ;  /* 0x000000c6bc10723c */ /* 0x040ff00000001810 */
[C---:B-----5:R-:W-:Y:S08]  /*ebc0*/  HMMA.16816.F32 R20, R188.reuse, R164, R20 ;  /* 0x000000a4bc14723c */ /* 0x060ff00000001814 */
[C---:B------:R-:W-:Y:S08]  /*ebd0*/  HMMA.16816.F32 R24, R188.reuse, R166, R24 ;  /* 0x000000a6bc18723c */ /* 0x040ff00000001818 */
[C---:B------:R-:W-:Y:S08]  /*ebe0*/  HMMA.16816.F32 R28, R188.reuse, R200, R28 ;  /* 0x000000c8bc1c723c */ /* 0x040ff0000000181c */
[----:B------:R-:W-:Y:S08]  /*ebf0*/  HMMA.16816.F32 R32, R188, R202, R32 ;  /* 0x000000cabc20723c */ /* 0x000ff00000001820 */
[C---:B--2---:R-:W-:Y:S08]  /*ec00*/  HMMA.16816.F32 R4, R172.reuse, R176, R4 ;  /* 0x000000b0ac04723c */ /* 0x044ff00000001804 */
[C---:B------:R-:W-:Y:S08]  /*ec10*/  HMMA.16816.F32 R8, R172.reuse, R178, R8 ;  /* 0x000000b2ac08723c */ /* 0x040ff00000001808 */
[C---:B------:R-:W-:Y:S08]  /*ec20*/  HMMA.16816.F32 R12, R172.reuse, R180, R12 ;  /* 0x000000b4ac0c723c */ /* 0x040ff0000000180c */
[C---:B------:R-:W-:Y:S08]  /*ec30*/  HMMA.16816.F32 R16, R172.reuse, R182, R16 ;  /* 0x000000b6ac10723c */ /* 0x040ff00000001810 */
[C---:B---3--:R-:W-:Y:S08]  /*ec40*/  HMMA.16816.F32 R20, R172.reuse, R168, R20 ;  /* 0x000000a8ac14723c */ /* 0x048ff00000001814 */
[C---:B------:R-:W-:Y:S08]  /*ec50*/  HMMA.16816.F32 R24, R172.reuse, R170, R24 ;  /* 0x000000aaac18723c */ /* 0x040ff00000001818 */
[C---:B----4-:R-:W-:Y:S08]  /*ec60*/  HMMA.16816.F32 R28, R172.reuse, R184, R28 ;  /* 0x000000b8ac1c723c */ /* 0x050ff0000000181c */
[----:B------:R-:W-:Y:S01]  /*ec70*/  HMMA.16816.F32 R32, R172, R186, R32 ;  /* 0x000000baac20723c */ /* 0x000fe20000001820 */
[----:B------:R-:W-:-:S07]  /*ec80*/  @P0 BRA `(.L_x_2005) ;  /* 0x0000038000000947 */ /* 0x000fce0003800000 */
[----:B------:R-:W-:Y:S01]  /*ec90*/  ULEA UR4, UR20, UR12, 0x6 ;  /* 0x0000000c14047291 */ /* 0x000fe2000f8e303f */
[----:B------:R-:W-:Y:S01]  /*eca0*/  ISETP.NE.AND P1, PT, R232, 0x1, PT ;  /* 0x00000001e800780c */ /* 0x000fe20003f25270 */
[----:B------:R-:W-:Y:S04]  /*ecb0*/  IMAD.MOV.U32 R233, RZ, RZ, RZ ;  /* 0x000000ffffe97224 */ /* 0x000fe800078e00ff */
[----:B------:R-:W-:Y:S05]  /*ecc0*/  IMAD.U32 R234, RZ, RZ, UR4 ;  /* 0x00000004ffea7e24 */ /* 0x000fea000f8e00ff */
[----:B------:R-:W-:Y:S05]  /*ecd0*/  IADD3 R234, R234, -0x40, R235 ;  /* 0xffffffc0eaea7810 */ /* 0x000fea0007ffe0eb */
[----:B------:R-:W-:Y:S04]  /*ece0*/  @P1 IMAD.HI.U32 R166, R234, c[0x0][0x2bc], RZ ;  /* 0x0000af00eaa61a27 */ /* 0x000fe800078e00ff */
[----:B------:R-:W-:Y:S01]  /*ecf0*/  IMAD.MOV.U32 R0, RZ, RZ, R234 ;  /* 0x000000ffff007224 */ /* 0x000fe200078e00ea */
[----:B------:R-:W-:Y:S04]  /*ed00*/  @P1 SHF.R.U32.HI R0, RZ, c[0x0][0x2c0], R166 ;  /* 0x0000b000ff001a19 */ /* 0x000fe800000116a6 */
[C---:B------:R-:W-:Y:S04]  /*ed10*/  @!P2 IADD3 R167, P0, R0.reuse, UR16, RZ ;  /* 0x0000001000a7ac10 */ /* 0x040fe8000ff1e0ff */
[----:B------:R-:W-:Y:S02]  /*ed20*/  @!P2 LEA.HI.X.SX32 R166, R0, UR8, 0x1, P0 ;  /* 0x0000000800a6ac11 */ /* 0x000fe400080f0eff */
[C---:B------:R-:W-:Y:S04]  /*ed30*/  @!P2 LEA R164, P0, R167.reuse, c[0x0][0x2a0], 0x2 ;  /* 0x0000a800a7a4aa11 */ /* 0x040fe800078010ff */
[----:B------:R-:W-:Y:S01]  /*ed40*/  @!P2 LEA.HI.X R165, R167, c[0x0][0x2a4], R166, 0x2, P0 ;  /* 0x0000a900a7a5aa11 */ /* 0x000fe200000f14a6 */
[----:B------:R-:W-:Y:S04]  /*ed50*/  IMAD.MOV R167, RZ, RZ, -R0 ;  /* 0x000000ffffa77224 */ /* 0x000fe800078e0a00 */
[----:B------:R-:W2:Y:S01]  /*ed60*/  @!P2 LDG.E R233, [R164.64] ;  /* 0x00000012a4e9a981 */ /* 0x000ea2000c1e1900 */
        /* <DEDUP_REMOVED lines=13> */
[----:B------:R-:W-:Y:S02]  /*ee40*/  LEA.HI.X R167, R165, c[0x0][0x1cc], R0, 0x1, P0 ;  /* 0x00007300a5a77a11 */ /* 0x000fe400000f0c00 */
[----:B------:R-:W1:Y:S04]  /*ee50*/  SHFL.IDX PT, R165, R176, RZ, 0x181f ;  /* 0x00181fffb0a57589 */ /* 0x000e6800000e0000 */
[----:B------:R-:W2:Y:S04]  /*ee60*/  SHFL.IDX PT, R166, R167, RZ, 0x181f ;  /* 0x00181fffa7a67589 */ /* 0x000ea800000e0000 */
[----:B------:R-:W3:Y:S04]  /*ee70*/  SHFL.IDX PT, R0, R176, 0x1, 0x181f ;  /* 0x00381f00b0007f89 */ /* 0x000ee800000e0000 */
[----:B------:R-:W4:Y:S01]  /*ee80*/  SHFL.IDX PT, R164, R167, 0x1, 0x181f ;  /* 0x00381f00a7a47f89 */ /* 0x000f2200000e0000 */
[C---:B-1----:R-:W-:Y:S05]  /*ee90*/  IADD3 R172, P0, R165.reuse, R244, RZ ;  /* 0x000000f4a5ac7210 */ /* 0x042fea0007f1e0ff */
        /* <DEDUP_REMOVED lines=10> */
[----:B---3--:R-:W-:Y:S04]  /*ef40*/  IADD3 R178, P0, R0, R244, RZ ;  /* 0x000000f400b27210 */ /* 0x008fe80007f1e0ff */
[----:B------:R1:W-:Y:S01]  /*ef50*/  LDGSTS.E.BYPASS.LTC128B.128 [R231+0xe100], [R174.64], !P6 ;  /* 0x0e100000aee77fae */ /* 0x0003e2000f101d52 */
[----:B----4-:R-:W-:Y:S01]  /*ef60*/  IMAD.X R179, R164, 0x1, R247, P0 ;  /* 0x00000001a4b37824 */ /* 0x010fe200000e06f7 */
[----:B------:R-:W-:Y:S04]  /*ef70*/  IADD3 R176, P0, R0, R243, RZ ;  /* 0x000000f300b07210 */ /* 0x000fe80007f1e0ff */
[----:B------:R1:W-:Y:S01]  /*ef80*/  LDGSTS.E.BYPASS.LTC128B.128 [R231+0x9100], [R178.64], !P3 ;  /* 0x09100000b2e77fae */ /* 0x0003e2000d901d52 */
        /* <DEDUP_REMOVED lines=8> */
.L_x_2005:
[----:B------:R-:W-:Y:S01]  /*f010*/  PLOP3.LUT P0, PT, PT, PT, UP1, 0x80, 0x0 ;  /* 0x000000000000781c */ /* 0x000fe20003f0f018 */
[----:B------:R-:W0:Y:S01]  /*f020*/  LDGDEPBAR ;  /* 0x00000000000079af */ /* 0x000e220000000000 */
[----:B-1----:R-:W-:Y:S01]  /*f030*/  IMAD.MOV.U32 R174, RZ, RZ, R236 ;  /* 0x000000ffffae7224 */ /* 0x002fe200078e00ec */
[----:B------:R-:W-:Y:S01]  /*f040*/  USHF.L.U32 UR4, UR20, 0x6, URZ ;  /* 0x0000000614047899 */ /* 0x000fe2000800063f */
[----:B------:R-:W-:Y:S09]  /*f050*/  IMAD.U32 R164, RZ, RZ, UR10 ;  /* 0x0000000affa47e24 */ /* 0x000ff2000f8e00ff */
[----:B------:R-:W-:Y:S01]  /*f060*/  @P0 IMAD.HI.U32 R0, R236, c[0x0][0x2c8], RZ ;  /* 0x0000b200ec000a27 */ /* 0x000fe200078e00ff */
[----:B------:R-:W-:Y:S11]  /*f070*/  PLOP3.LUT P0, PT, PT, PT, UP1, 0x80, 0x0 ;  /* 0x000000000000781c */ /* 0x000ff60003f0f018 */
[----:B------:R-:W-:Y:S02]  /*f080*/  @!UPT UIADD3 URZ, URZ, URZ, URZ ;  /* 0x0000003f3f3ff290 */ /* 0x000fe4000fffe03f */
[----:B------:R-:W-:Y:S01]  /*f090*/  @P0 SHF.R.U32.HI R174, RZ, c[0x0][0x2cc], R0 ;  /* 0x0000b300ffae0a19 */ /* 0x000fe20000011600 */
[----:B------:R-:W-:Y:S01]  /*f0a0*/  IMAD.U32 R0, RZ, RZ, UR4 ;  /* 0x00000004ff007e24 */ /* 0x000fe2000f8e00ff */
[----:B------:R-:W-:Y:S03]  /*f0b0*/  PLOP3.LUT P0, PT, PT, PT, UP0, 0x40, 0x0 ;  /* 0x000000000000781c */ /* 0x000fe60003f0e808 */
[----:B------:R-:W1:Y:S01]  /*f0c0*/  SHFL.IDX PT, R167, R174, RZ, 0x1c1f ;  /* 0x001c1fffaea77589 */ /* 0x000e6200000e0000 */
[----:B------:R-:W-:Y:S04]  /*f0d0*/  IADD3 R165, -R237, 0x1, -R0 ;  /* 0x00000001eda57810 */ /* 0x000fe80007ffe900 */
        /* <DEDUP_REMOVED lines=21> */
.L_x_2008:
[----:B------:R-:W-:Y:S04]  /*f230*/  MOV R165, c[0x0][0x32c] ;  /* 0x0000cb0000a57a02 */ /* 0x000fe80000000f00 */
[----:B------:R-:W-:Y:S11]  /*f240*/  ISETP.NE.AND P0, PT, R165, 0x1, PT ;  /* 0x00000001a500780c */ /* 0x000ff60003f05270 */
[----:B------:R-:W-:Y:S02]  /*f250*/  @!UPT UIADD3 URZ, URZ, URZ, URZ ;  /* 0x0000003f3f3ff290 */ /* 0x000fe4000fffe03f */
[----:B------:R-:W-:Y:S05]  /*f260*/  @P0 IMAD.HI.U32 R165, R167, c[0x0][0x330], RZ ;  /* 0x0000cc00a7a50a27 */ /* 0x000fea00078e00ff */
[----:B------:R-:W-:Y:S02]  /*f270*/  @P0 SHF.R.U32.HI R167, RZ, c[0x0][0x334], R165 ;  /* 0x0000cd00ffa70a19 */ /* 0x000fe400000116a5 */
.L_x_2009:
[----:B------:R-:W-:Y:S05]  /*f280*/  BSYNC B0 ;  /* 0x0000000000007941 */ /* 0x000fea0003800000 */
.L_x_2007:
[----:B------:R-:W-:Y:S04]  /*f290*/  IMAD R168, R167, c[0x0][0x32c], -R0 ;  /* 0x0000cb00a7a87a24 */ /* 0x000fe800078e0a00 */
[----:B------:R-:W-:Y:S05]  /*f2a0*/  IMAD.IADD R167, R168, 0x1, -R237 ;  /* 0x00000001a8a77824 */ /* 0x000fea00078e0aed */
[----:B------:R-:W-:Y:S02]  /*f2b0*/  IADD3 R165, R167, c[0x0][0x32c], RZ ;  /* 0x0000cb00a7a57a10 */ /* 0x000fe40007ffe0ff */
[----:B------:R-:W-:Y:S02]  /*f2c0*/  IMNMX R170, R170, R167, !PT ;  /* 0x000000a7aaaa7217 */ /* 0x000fe40007800200 */
[----:B------:R-:W-:Y:S02]  /*f2d0*/  IMNMX R172, R172, R165, PT ;  /* 0x000000a5acac7217 */ /* 0x000fe40003800200 */
.L_x_2006:
[----:B------:R-:W-:Y:S06]  /*f2e0*/  UISETP.GT.AND UP2, UPT, UR20, -0x1, UPT ;  /* 0xffffffff1400788c */ /* 0x000fec000bf44270 */
[----:B------:R-:W-:Y:S04]  /*f2f0*/  PLOP3.LUT P0, PT, PT, PT, UP2, 0x80, 0x0 ;  /* 0x000000000000781c */ /* 0x000fe80003f0f028 */
[----:B------:R-:W-:Y:S04]  /*f300*/  ISETP.GT.AND P0, PT, R170, RZ, P0 ;  /* 0x000000ffaa00720c */ /* 0x000fe80000704270 */
        /* <DEDUP_REMOVED lines=83> */
.L_x_2012:
[----:B------:R-:W-:Y:S04]  /*f840*/  MOV R8, 0x1 ;  /* 0x0000000100087802 */ /* 0x000fe80000000f00 */
[----:B------:R-:W-:Y:S11]  /*f850*/  ISETP.NE.AND P0, PT, R8, c[0x0][0x32c], PT ;  /* 0x0000cb0008007a0c */ /* 0x000ff60003f05270 */
[----:B------:R-:W-:Y:S02]  /*f860*/  @!UPT UIADD3 URZ, URZ, URZ, URZ ;  /* 0x0000003f3f3ff290 */ /* 0x000fe4000fffe03f */
[----:B------:R-:W-:Y:S05]  /*f870*/  @P0 IMAD.HI.U32 R8, R9, c[0x0][0x330], RZ ;  /* 0x0000cc0009080a27 */ /* 0x000fea00078e00ff */
[----:B------:R-:W-:Y:S02]  /*f880*/  @P0 SHF.R.U32.HI R9, RZ, c[0x0][0x334], R8 ;  /* 0x0000cd00ff090a19 */ /* 0x000fe40000011608 */
.L_x_2013:
[----:B------:R-:W-:Y:S05]  /*f890*/  BSYNC B0 ;  /* 0x0000000000007941 */ /* 0x000fea0003800000 */
.L_x_2011:
[----:B------:R-:W-:Y:S04]  /*f8a0*/  IMAD R0, R9, c[0x0][0x32c], -R0 ;  /* 0x0000cb0009007a24 */ /* 0x000fe800078e0a00 */
[----:B------:R-:W-:Y:S05]  /*f8b0*/  IMAD.IADD R0, R0, 0x1, -R237 ;  /* 0x0000000100007824 */ /* 0x000fea00078e0aed */
[----:B------:R-:W-:Y:S02]  /*f8c0*/  IADD3 R9, R0, c[0x0][0x32c], RZ ;  /* 0x0000cb0000097a10 */ /* 0x000fe40007ffe0ff */
[----:B------:R-:W-:Y:S02]  /*f8d0*/  IMNMX R5, R5, R0, !PT ;  /* 0x0000000005057217 */ /* 0x000fe40007800200 */
[----:B------:R-:W-:Y:S02]  /*f8e0*/  IMNMX R4, R4, R9, PT ;  /* 0x0000000904047217 */ /* 0x000fe40003800200 */
.L_x_2010:
[----:B------:R-:W-:Y:S02]  /*f8f0*/  PLOP3.LUT P0, PT, PT, PT, UP2, 0x80, 0x0 ;  /* 0x000000000000781c */ /* 0x000fe40003f0f028 */
[----:B------:R-:W-:Y:S02]  /*f900*/  FMNMX.FTZ R0, R168, R3, !PT ;  /* 0x00000003a8007209 */ /* 0x000fe40007810000 */
[----:B------:R-:W-:Y:S02]  /*f910*/  ISETP.GT.AND P0, PT, R5, RZ, P0 ;  /* 0x000000ff0500720c */ /* 0x000fe40000704270 */
        /* <DEDUP_REMOVED lines=50> */
[----:B------:R-:W-:Y:S03]  /*fc40*/  ISETP.LT.OR P0, PT, R4, 0x1a, P0 ;  /* 0x0000001a0400780c */ /* 0x000fe60000701670 */
[----:B------:R-:W1:Y:S01]  /*fc50*/  SHFL.BFLY PT, R7, R0, 0x2, 0x1f ;  /* 0x0c401f0000077f89 */ /* 0x000e6200000e0000 */
        /* <DEDUP_REMOVED lines=15> */
[C---:B------:R-:W-:Y:S01]  /*fd50*/  ISETP.GT.AND P0, PT, R5.reuse, 0x28, P0 ;  /* 0x000000280500780c */ /* 0x040fe20000704270 */
[----:B------:R-:W-:Y:S03]  /*fd60*/  LDSM.16.MT88.4 R20, [R222+0x100] ;  /* 0x00010000de14783b */ /* 0x000fe60000004200 */
[----:B------:R-:W-:Y:S04]  /*fd70*/  ISETP.LT.OR P0, PT, R4, 0x29, P0 ;  /* 0x000000290400780c */ /* 0x000fe80000701670 */
[----:B------:R-:W-:Y:S02]  /*fd80*/  FSEL R202, R26, -INF , !P0 ;  /* 0xff8000001aca7808 */ /* 0x000fe40004000000 */
[----:B------:R-:W-:Y:S02]  /*fd90*/  PLOP3.LUT P0, PT, PT, PT, UP2, 0x80, 0x0 ;  /* 0x000000000000781c */ /* 0x000fe40003f0f028 */
[----:B------:R-:W-:Y:S02]  /*fda0*/  FMNMX.FTZ R9, R202, R9, !PT ;  /* 0x00000009ca097209 */ /* 0x000fe40007810000 */
[----:B------:R-:W-:Y:S04]  /*fdb0*/  ISETP.GT.AND P0, PT, R5, 0x29, P0 ;  /* 0x000000290500780c */ /* 0x000fe80000704270 */
[----:B------:R-:W-:Y:S04]  /*fdc0*/  ISETP.LT.OR P0, PT, R4, 0x2a, P0 ;  /* 0x0000002a0400780c */ /* 0x000fe80000701670 */
[----:B------:R-:W-:Y:S02]  /*fdd0*/  FSEL R200, R27, -INF , !P0 ;  /* 0xff8000001bc87808 */ /* 0x000fe40004000000 */
[----:B------:R-:W-:Y:S01]  /*fde0*/  PLOP3.LUT P0, PT, PT, PT, UP2, 0x80, 0x0 ;  /* 0x000000000000781c */ /* 0x000fe20003f0f028 */
[----:B------:R-:W-:Y:S01]  /*fdf0*/  LDSM.16.MT88.4 R24, [R221+0x100] ;  /* 0x00010000dd18783b */ /* 0x000fe20000004200 */
[----:B------:R-:W-:Y:S02]  /*fe00*/  FMNMX.FTZ R9, R200, R9, !PT ;  /* 0x00000009c8097209 */ /* 0x000fe40007810000 */
        /* <DEDUP_REMOVED lines=11> */
[----:B------:R-:W-:Y:S01]  /*fec0*/  PLOP3.LUT P0, PT, PT, PT, UP2, 0x80, 0x0 ;  /* 0x000000000000781c */ /* 0x000fe20003f0f028 */
[----:B------:R-:W-:Y:S02]  /*fed0*/  UISETP.GT.AND UP2, UPT, UR20, UR9, UPT ;  /* 0x000000091400728c */ /* 0x000fe4000bf44270 */
[----:B------:R-:W-:Y:S01]  /*fee0*/  UIADD3 UR20, UR20, -0x1, URZ ;  /* 0xffffffff14147890 */ /* 0x000fe2000fffe03f */
[----:B------:R-:W-:Y:S02]  /*fef0*/  ISETP.GT.AND P0, PT, R5, 0x39, P0 ;  /* 0x000000390500780c */ /* 0x000fe40000704270 */
[----:B------:R-:W-:Y:S02]  /*ff00*/  FMNMX.FTZ R5, R186, R9, !PT ;  /* 0x00000009ba057209 */ /* 0x000fe40007810000 */
[----:B------:R-:W-:Y:S02]  /*ff10*/  ISETP.LT.OR P0, PT, R4, 0x3a, P0 ;  /* 0x0000003a0400780c */ /* 0x000fe40000701670 */
[----:B------:R-:W-:Y:S02]  /*ff20*/  FMNMX.FTZ R5, R184, R5, !PT ;  /* 0x00000005b8057209 */ /* 0x000fe40007810000 */
[----:B------:R-:W-:Y:S02]  /*ff30*/  FSEL R9, R35, -INF , !P0 ;  /* 0xff80000023097808 */ /* 0x000fe40004000000 */
[----:B------:R-:W-:Y:S04]  /*ff40*/  FMNMX.FTZ R0, R182, R5, !PT ;  /* 0x00000005b6007209 */ /* 0x000fe80007810000 */
        /* <DEDUP_REMOVED lines=11> */
[----:B------:R-:W-:Y:S01]  /*10000*/  LDSM.16.MT88.4 R172, [R222+0x4900] ;  /* 0x00490000deac783b */ /* 0x000fe20000004200 */
[--C-:B------:R-:W-:Y:S02]  /*10010*/  FFMA.FTZ R191, R171, c[0x0][0x2d0], -R190.reuse ;  /* 0x0000b400abbf7a23 */ /* 0x100fe400000108be */
[--C-:B------:R-:W-:Y:S01]  /*10020*/  FFMA.FTZ R192, R169, c[0x0][0x2d0], -R190.reuse ;  /* 0x0000b400a9c07a23 */ /* 0x100fe200000108be */
[----:B-1----:R-:W-:Y:S01]  /*10030*/  FMNMX.FTZ R5, R4, R7, !PT ;  /* 0x0000000704057209 */ /* 0x002fe20007810000 */
[--C-:B------:R-:W-:Y:S01]  /*10040*/  FFMA.FTZ R193, R167, c[0x0][0x2d0], -R190.reuse ;  /* 0x0000b400a7c17a23 */ /* 0x100fe200000108be */
[----:B------:R-:W-:Y:S01]  /*10050*/  FSEL R4, R0, RZ, P0 ;  /* 0x000000ff00047208 */ /* 0x000fe20000000000 */
[--C-:B------:R-:W-:Y:S01]  /*10060*/  FFMA.FTZ R194, R165, c[0x0][0x2d0], -R190.reuse ;  /* 0x0000b400a5c27a23 */ /* 0x100fe200000108be */
[----:B------:R-:W-:Y:S01]  /*10070*/  LDSM.16.MT88.4 R168, [R227+0x4900] ;  /* 0x00490000e3a8783b */ /* 0x000fe20000004200 */
[----:B------:R-:W-:Y:S01]  /*10080*/  MUFU.EX2 R11, R11 ;  /* 0x0000000b000b7308 */ /* 0x000fe20000000800 */
[--C-:B------:R-:W-:Y:S02]  /*10090*/  FFMA.FTZ R249, R249, c[0x0][0x2d0], -R190.reuse ;  /* 0x0000b400f9f97a23 */ /* 0x100fe400000108be */
[----:B------:R-:W-:Y:S02]  /*100a0*/  FADD.FTZ R4, -R4, R3 ;  /* 0x0000000304047221 */ /* 0x000fe40000010100 */
[--C-:B------:R-:W-:Y:S02]  /*100b0*/  FFMA.FTZ R203, R203, c[0x0][0x2d0], -R190.reuse ;  /* 0x0000b400cbcb7a23 */ /* 0x100fe400000108be */
[----:B------:R-:W1:Y:S01]  /*100c0*/  SHFL.BFLY PT, R8, R5, 0x1, 0x1f ;  /* 0x0c201f0005087f89 */ /* 0x000e6200000e0000 */
[----:B------:R-:W-:Y:S02]  /*100d0*/  FMUL.FTZ R3, R4, c[0x0][0x2d0] ;  /* 0x0000b40004037a20 */ /* 0x000fe40000410000 */
        /* <DEDUP_REMOVED lines=8> */
[----:B------:R-:W2:Y:S01]  /*10160*/  MUFU.EX2 R177, R177 ;  /* 0x000000b100b17308 */ /* 0x000ea20000000800 */
[----:B-1----:R-:W-:Y:S04]  /*10170*/  FMNMX.FTZ R8, R8, R5, !PT ;  /* 0x0000000508087209 */ /* 0x002fe80007810000 */
[C---:B------:R-:W-:Y:S01]  /*10180*/  FSETP.NEU.FTZ.AND P0, PT, R8.reuse, -INF , PT ;  /* 0xff8000000800780b */ /* 0x040fe20003f1d000 */
[C---:B------:R-:W-:Y:S03]  /*10190*/  FMUL.FTZ R183, R8.reuse, c[0x0][0x2d0] ;  /* 0x0000b40008b77a20 */ /* 0x040fe60000410000 */
[----:B------:R-:W-:Y:S01]  /*101a0*/  FSEL R5, R8, RZ, P0 ;  /* 0x000000ff08057208 */ /* 0x000fe20000000000 */
[----:B------:R-:W-:Y:S01]  /*101b0*/  MUFU.EX2 R191, R191 ;  /* 0x000000bf00bf7308 */ /* 0x000fe20000000800 */
[----:B------:R-:W-:Y:S02]  /*101c0*/  FSEL R183, R183, RZ, P0 ;  /* 0x000000ffb7b77208 */ /* 0x000fe40000000000 */
[----:B------:R-:W-:Y:S01]  /*101d0*/  PLOP3.LUT P0, PT, PT, PT, UP2, 0x80, 0x0 ;  /* 0x000000000000781c */ /* 0x000fe20003f0f028 */
[----:B------:R-:W-:Y:S02]  /*101e0*/  FADD.FTZ R5, -R5, R2 ;  /* 0x0000000205057221 */ /* 0x000fe40000010100 */
[--C-:B------:R-:W-:Y:S02]  /*101f0*/  FFMA.FTZ R180, R16, c[0x0][0x2d0], -R183.reuse ;  /* 0x0000b40010b47a23 */ /* 0x100fe400000108b7 */
[----:B------:R-:W1:Y:S01]  /*10200*/  LDSM.16.MT88.4 R16, [R227+0x100] ;  /* 0x00010000e310783b */ /* 0x000e620000004200 */
[--C-:B------:R-:W-:Y:S01]  /*10210*/  FFMA.FTZ R178, R6, c[0x0][0x2d0], -R183.reuse ;  /* 0x0000b40006b27a23 */ /* 0x100fe200000108b7 */
[----:B------:R-:W-:Y:S01]  /*10220*/  MUFU.EX2 R192, R192 ;  /* 0x000000c000c07308 */ /* 0x000fe20000000800 */
[----:B------:R-:W-:Y:S02]  /*10230*/  FMUL.FTZ R2, R5, c[0x0][0x2d0] ;  /* 0x0000b40005027a20 */ /* 0x000fe40000410000 */
[--C-:B------:R-:W-:Y:S01]  /*10240*/  FFMA.FTZ R181, R13, c[0x0][0x2d0], -R183.reuse ;  /* 0x0000b4000db57a23 */ /* 0x100fe200000108b7 */
[----:B--2---:R-:W-:Y:S01]  /*10250*/  F2FP.PACK_AB R14, R177, R10 ;  /* 0x0000000ab10e723e */ /* 0x004fe200000000ff */
[--C-:B------:R-:W-:Y:S01]  /*10260*/  FFMA.FTZ R179, R12, c[0x0][0x2d0], -R183.reuse ;  /* 0x0000b4000cb37a23 */ /* 0x100fe200000108b7 */
[----:B------:R-:W-:Y:S01]  /*10270*/  F2FP.PACK_AB R12, R11, R176 ;  /* 0x000000b00b0c723e */ /* 0x000fe200000000ff */
        /* <DEDUP_REMOVED lines=12> */
[--C-:B------:R-:W-:Y:S02]  /*10340*/  FFMA.FTZ R195, R166, c[0x0][0x2d0], -R183.reuse ;  /* 0x0000b400a6c37a23 */ /* 0x100fe400000108b7 */
[--C-:B------:R-:W-:Y:S01]  /*10350*/  FFMA.FTZ R196, R164, c[0x0][0x2d0], -R183.reuse ;  /* 0x0000b400a4c47a23 */ /* 0x100fe200000108b7 */
[----:B------:R-:W3:Y:S01]  /*10360*/  MUFU.EX2 R180, R180 ;  /* 0x000000b400b47308 */ /* 0x000ee20000000800 */
[----:B------:R-:W-:Y:S01]  /*10370*/  LDSM.16.MT88.4 R164, [R221+0x2900] ;  /* 0x00290000dda4783b */ /* 0x000fe20000004200 */
[--C-:B------:R-:W-:Y:S02]  /*10380*/  FFMA.FTZ R197, R32, c[0x0][0x2d0], -R183.reuse ;  /* 0x0000b40020c57a23 */ /* 0x100fe400000108b7 */
[C---:B--2---:R-:W-:Y:S02]  /*10390*/  FMUL.FTZ R6, R2.reuse, R162 ;  /* 0x000000a202067220 */ /* 0x044fe40000410000 */
[C---:B------:R-:W-:Y:S02]  /*103a0*/  FMUL.FTZ R7, R2.reuse, R163 ;  /* 0x000000a302077220 */ /* 0x040fe40000410000 */
[C---:B------:R-:W-:Y:S01]  /*103b0*/  FMUL.FTZ R134, R2.reuse, R134 ;  /* 0x0000008602867220 */ /* 0x040fe20000410000 */
[----:B------:R-:W-:Y:S01]  /*103c0*/  LDSM.16.MT88.4 R32, [R227+0x2900] ;  /* 0x00290000e320783b */ /* 0x000fe20000004200 */
[----:B------:R-:W-:Y:S01]  /*103d0*/  MUFU.EX2 R179, R179 ;  /* 0x000000b300b37308 */ /* 0x000fe20000000800 */
[C---:B------:R-:W-:Y:S02]  /*103e0*/  FMUL.FTZ R135, R2.reuse, R135 ;  /* 0x0000008702877220 */ /* 0x040fe40000410000 */
[C---:B------:R-:W-:Y:S02]  /*103f0*/  FMUL.FTZ R138, R2.reuse, R138 ;  /* 0x0000008a028a7220 */ /* 0x040fe40000410000 */
[C---:B------:R-:W-:Y:S02]  /*10400*/  FMUL.FTZ R139, R2.reuse, R139 ;  /* 0x0000008b028b7220 */ /* 0x040fe40000410000 */
[C---:B------:R-:W-:Y:S01]  /*10410*/  FMUL.FTZ R142, R2.reuse, R142 ;  /* 0x0000008e028e7220 */ /* 0x040fe20000410000 */
[----:B------:R-:W-:Y:S01]  /*10420*/  LDSM.16.MT88.4 R160, [R222+0x2900] ;  /* 0x00290000dea0783b */ /* 0x000fe20000004200 */
[C---:B------:R-:W-:Y:S01]  /*10430*/  FMUL.FTZ R143, R2.reuse, R143 ;  /* 0x0000008f028f7220 */ /* 0x040fe20000410000 */
[----:B------:R-:W2:Y:S01]  /*10440*/  MUFU.EX2 R178, R178 ;  /* 0x000000b200b27308 */ /* 0x000ea20000000800 */
[C---:B------:R-:W-:Y:S02]  /*10450*/  FMUL.FTZ R146, R2.reuse, R146 ;  /* 0x0000009202927220 */ /* 0x040fe40000410000 */
[----:B------:R-:W-:Y:S01]  /*10460*/  FMUL.FTZ R147, R2, R147 ;  /* 0x0000009302937220 */ /* 0x000fe20000410000 */
[----:B---3--:R-:W-:Y:S01]  /*10470*/  F2FP.PACK_AB R13, R180, R181 ;  /* 0x000000b5b40d723e */ /* 0x008fe200000000ff */
[--C-:B------:R-:W-:Y:S02]  /*10480*/  FFMA.FTZ R198, R28, c[0x0][0x2d0], -R183.reuse ;  /* 0x0000b4001cc67a23 */ /* 0x100fe400000108b7 */
[----:B------:R-:W-:Y:S01]  /*10490*/  LDSM.16.MT88.4 R28, [R221+0x900] ;  /* 0x00090000dd1c783b */ /* 0x000fe20000004200 */
        /* <DEDUP_REMOVED lines=9> */
[----:B------:R-:W-:Y:S01]  /*10530*/  FMUL.FTZ R155, R2, R155 ;  /* 0x0000009b029b7220 */ /* 0x000fe20000410000 */
[----:B--2---:R-:W-:Y:S01]  /*10540*/  F2FP.PACK_AB R15, R178, R179 ;  /* 0x000000b3b20f723e */ /* 0x004fe200000000ff */
[C---:B------:R-:W-:Y:S02]  /*10550*/  FMUL.FTZ R156, R3.reuse, R156 ;  /* 0x0000009c039c7220 */ /* 0x040fe40000410000 */
[C---:B------:R-:W-:Y:S02]  /*10560*/  FMUL.FTZ R157, R3.reuse, R157 ;  /* 0x0000009d039d7220 */ /* 0x040fe40000410000 */
[C---:B------:R-:W-:Y:S02]  /*10570*/  FMUL.FTZ R158, R2.reuse, R158 ;  /* 0x0000009e029e7220 */ /* 0x040fe40000410000 */
[C---:B-1----:R-:W-:Y:S01]  /*10580*/  HMMA.16816.F32 R4, R12.reuse, R16, R4 ;  /* 0x000000100c04723c */ /* 0x042fe20000001804 */
[----:B------:R-:W-:Y:S04]  /*10590*/  MUFU.EX2 R195, R195 ;  /* 0x000000c300c37308 */ /* 0x000fe80000000800 */
[C---:B------:R-:W-:Y:S02]  /*105a0*/  FMUL.FTZ R159, R2.reuse, R159 ;  /* 0x0000009f029f7220 */ /* 0x040fe40000410000 */
[C---:B------:R-:W-:Y:S01]  /*105b0*/  FMUL.FTZ R36, R3.reuse, R36 ;  /* 0x0000002403247220 */ /* 0x040fe20000410000 */
[C---:B------:R-:W-:Y:S01]  /*105c0*/  HMMA.16816.F32 R132, R12.reuse, R18, R132 ;  /* 0x000000120c84723c */ /* 0x040fe20000001884 */
[----:B------:R-:W1:Y:S02]  /*105d0*/  LDSM.16.MT88.4 R16, [R220+0x100] ;  /* 0x00010000dc10783b */ /* 0x000e640000004200 */
[----:B------:R-:W2:Y:S01]  /*105e0*/  MUFU.EX2 R196, R196 ;  /* 0x000000c400c47308 */ /* 0x000ea20000000800 */
[C---:B------:R-:W-:Y:S02]  /*105f0*/  FMUL.FTZ R37, R3.reuse, R37 ;  /* 0x0000002503257220 */ /* 0x040fe40000410000 */
[C---:B------:R-:W-:Y:S02]  /*10600*/  FMUL.FTZ R38, R2.reuse, R38 ;  /* 0x0000002602267220 */ /* 0x040fe40000410000 */
[C---:B------:R-:W-:Y:S04]  /*10610*/  HMMA.16816.F32 R136, R12.reuse, R20, R136 ;  /* 0x000000140c88723c */ /* 0x040fe80000001888 */
[C---:B------:R-:W-:Y:S01]  /*10620*/  FMUL.FTZ R39, R2.reuse, R39 ;  /* 0x0000002702277220 */ /* 0x040fe20000410000 */
[----:B------:R-:W-:Y:S01]  /*10630*/  MUFU.EX2 R197, R197 ;  /* 0x000000c500c57308 */ /* 0x000fe20000000800 */
[C---:B------:R-:W-:Y:S02]  /*10640*/  FMUL.FTZ R40, R3.reuse, R40 ;  /* 0x0000002803287220 */ /* 0x040fe40000410000 */
[C---:B------:R-:W-:Y:S01]  /*10650*/  HMMA.16816.F32 R140, R12.reuse, R22, R140 ;  /* 0x000000160c8c723c */ /* 0x040fe2000000188c */
[----:B------:R-:W4:Y:S03]  /*10660*/  LDSM.16.MT88.4 R20, [R227+0x2100] ;  /* 0x00210000e314783b */ /* 0x000f260000004200 */
[C---:B------:R-:W-:Y:S02]  /*10670*/  FMUL.FTZ R41, R3.reuse, R41 ;  /* 0x0000002903297220 */ /* 0x040fe40000410000 */
[C---:B------:R-:W-:Y:S01]  /*10680*/  FMUL.FTZ R42, R2.reuse, R42 ;  /* 0x0000002a022a7220 */ /* 0x040fe20000410000 */
[----:B------:R-:W5:Y:S01]  /*10690*/  MUFU.EX2 R198, R198 ;  /* 0x000000c600c67308 */ /* 0x000f620000000800 */
[C---:B------:R-:W-:Y:S04]  /*106a0*/  HMMA.16816.F32 R144, R12.reuse, R24, R144 ;  /* 0x000000180c90723c */ /* 0x040fe80000001890 */
[C---:B------:R-:W-:Y:S02]  /*106b0*/  FMUL.FTZ R43, R2.reuse, R43 ;  /* 0x0000002b022b7220 */ /* 0x040fe40000410000 */
[C---:B------:R-:W-:Y:S02]  /*106c0*/  FMUL.FTZ R44, R3.reuse, R44 ;  /* 0x0000002c032c7220 */ /* 0x040fe40000410000 */
[C---:B------:R-:W-:Y:S01]  /*106d0*/  HMMA.16816.F32 R148, R12.reuse, R26, R148 ;  /* 0x0000001a0c94723c */ /* 0x040fe20000001894 */
[----:B------:R-:W2:Y:S01]  /*106e0*/  LDSM.16.MT88.4 R24, [R222+0x2100] ;  /* 0x00210000de18783b */ /* 0x000ea20000004200 */
[----:B------:R-:W2:Y:S02]  /*106f0*/  MUFU.EX2 R249, R249 ;  /* 0x000000f900f97308 */ /* 0x000ea40000000800 */
[C---:B------:R-:W-:Y:S02]  /*10700*/  FMUL.FTZ R45, R3.reuse, R45 ;  /* 0x0000002d032d7220 */ /* 0x040fe40000410000 */
[C---:B------:R-:W-:Y:S02]  /*10710*/  FMUL.FTZ R46, R2.reuse, R46 ;  /* 0x0000002e022e7220 */ /* 0x040fe40000410000 */
[C---:B------:R-:W-:Y:S01]  /*10720*/  FMUL.FTZ R47, R2.reuse, R47 ;  /* 0x0000002f022f7220 */ /* 0x040fe20000410000 */
[C---:B-1----:R-:W-:Y:S03]  /*10730*/  HMMA.16816.F32 R152, R12.reuse, R16, R152 ;  /* 0x000000100c98723c */ /* 0x042fe60000001898 */
[C---:B------:R-:W-:Y:S01]  /*10740*/  FMUL.FTZ R48, R3.reuse, R48 ;  /* 0x0000003003307220 */ /* 0x040fe20000410000 */
[----:B------:R-:W-:Y:S01]  /*10750*/  MUFU.EX2 R203, R203 ;  /* 0x000000cb00cb7308 */ /* 0x000fe20000000800 */
[C---:B------:R-:W-:Y:S02]  /*10760*/  FMUL.FTZ R49, R3.reuse, R49 ;  /* 0x0000003103317220 */ /* 0x040fe40000410000 */
[C---:B------:R-:W-:Y:S01]  /*10770*/  FMUL.FTZ R50, R2.reuse, R50 ;  /* 0x0000003202327220 */ /* 0x040fe20000410000 */
[C---:B------:R-:W-:Y:S01]  /*10780*/  HMMA.16816.F32 R156, R12.reuse, R18, R156 ;  /* 0x000000120c9c723c */ /* 0x040fe2000000189c */
[----:B------:R-:W1:Y:S03]  /*10790*/  LDSM.16.MT88.4 R16, [R221+0x2100] ;  /* 0x00210000dd10783b */ /* 0x000e660000004200 */
[C---:B------:R-:W-:Y:S02]  /*107a0*/  FMUL.FTZ R51, R2.reuse, R51 ;  /* 0x0000003302337220 */ /* 0x040fe40000410000 */
[C---:B------:R-:W-:Y:S01]  /*107b0*/  FMUL.FTZ R52, R3.reuse, R52 ;  /* 0x0000003403347220 */ /* 0x040fe20000410000 */
[----:B------:R-:W-:Y:S01]  /*107c0*/  MUFU.EX2 R201, R201 ;  /* 0x000000c900c97308 */ /* 0x000fe20000000800 */
[C---:B----4-:R-:W-:Y:S04]  /*107d0*/  HMMA.16816.F32 R36, R12.reuse, R20, R36 ;  /* 0x000000140c24723c */ /* 0x050fe80000001824 */
[C---:B------:R-:W-:Y:S02]  /*107e0*/  FMUL.FTZ R53, R3.reuse, R53 ;  /* 0x0000003503357220 */ /* 0x040fe40000410000 */
[C---:B------:R-:W-:Y:S02]  /*107f0*/  FMUL.FTZ R54, R2.reuse, R54 ;  /* 0x0000003602367220 */ /* 0x040fe40000410000 */
[C---:B------:R-:W-:Y:S01]  /*10800*/  HMMA.16816.F32 R40, R12.reuse, R22, R40 ;  /* 0x000000160c28723c */ /* 0x040fe20000001828 */
[----:B------:R-:W4:Y:S01]  /*10810*/  LDSM.16.MT88.4 R20, [R220+0x2100] ;  /* 0x00210000dc14783b */ /* 0x000f220000004200 */
[----:B------:R-:W-:Y:S02]  /*10820*/  MUFU.EX2 R199, R199 ;  /* 0x000000c700c77308 */ /* 0x000fe40000000800 */
[C---:B------:R-:W-:Y:S02]  /*10830*/  FMUL.FTZ R55, R2.reuse, R55 ;  /* 0x0000003702377220 */ /* 0x040fe40000410000 */
[C---:B------:R-:W-:Y:S02]  /*10840*/  FMUL.FTZ R56, R3.reuse, R56 ;  /* 0x0000003803387220 */ /* 0x040fe40000410000 */
[C---:B--2---:R-:W-:Y:S04]  /*10850*/  HMMA.16816.F32 R44, R12.reuse, R24, R44 ;  /* 0x000000180c2c723c */ /* 0x044fe8000000182c */
        /* <DEDUP_REMOVED lines=8> */
[C---:B------:R-:W-:Y:S01]  /*108e0*/  FMUL.FTZ R61, R3.reuse, R61 ;  /* 0x0000003d033d7220 */ /* 0x040fe20000410000 */
[C---:B-1----:R-:W-:Y:S03]  /*108f0*/  HMMA.16816.F32 R52, R12.reuse, R16, R52 ;  /* 0x000000100c34723c */ /* 0x042fe60000001834 */
[C---:B------:R-:W-:Y:S02]  /*10900*/  FMUL.FTZ R62, R2.reuse, R62 ;  /* 0x0000003e023e7220 */ /* 0x040fe40000410000 */
[C---:B------:R-:W-:Y:S02]  /*10910*/  FMUL.FTZ R63, R2.reuse, R63 ;  /* 0x0000003f023f7220 */ /* 0x040fe40000410000 */
[C---:B------:R-:W-:Y:S01]  /*10920*/  FMUL.FTZ R64, R3.reuse, R64 ;  /* 0x0000004003407220 */ /* 0x040fe20000410000 */
[C---:B------:R-:W-:Y:S01]  /*10930*/  HMMA.16816.F32 R56, R12.reuse, R18, R56 ;  /* 0x000000120c38723c */ /* 0x040fe20000001838 */
[----:B------:R-:W1:Y:S01]  /*10940*/  LDSM.16.MT88.4 R16, [R222+0x4100] ;  /* 0x00410000de10783b */ /* 0x000e620000004200 */
[----:B------:R-:W-:Y:S02]  /*10950*/  MUFU.EX2 R187, R187 ;  /* 0x000000bb00bb7308 */ /* 0x000fe40000000800 */
[C---:B------:R-:W-:Y:S02]  /*10960*/  FMUL.FTZ R65, R3.reuse, R65 ;  /* 0x0000004103417220 */ /* 0x040fe40000410000 */
[C---:B------:R-:W-:Y:S02]  /*10970*/  FMUL.FTZ R66, R2.reuse, R66 ;  /* 0x0000004202427220 */ /* 0x040fe40000410000 */
[C---:B----4-:R-:W-:Y:S04]  /*10980*/  HMMA.16816.F32 R60, R12.reuse, R20, R60 ;  /* 0x000000140c3c723c */ /* 0x050fe8000000183c */
[C---:B------:R-:W-:Y:S01]  /*10990*/  FMUL.FTZ R67, R2.reuse, R67 ;  /* 0x0000004302437220 */ /* 0x040fe20000410000 */
[----:B------:R-:W-:Y:S01]  /*109a0*/  MUFU.EX2 R190, R190 ;  /* 0x000000be00be7308 */ /* 0x000fe20000000800 */
        /* <DEDUP_REMOVED lines=84> */
[----:B------:R-:W-:Y:S03]  /*10ef0*/  FMUL.FTZ R129, R3, R129 ;  /* 0x0000008103817220 */ /* 0x000fe60000410000 */
[C---:B-1----:R-:W-:Y:S03]  /*10f00*/  HMMA.16816.F32 R124, R12.reuse, R16, R124 ;  /* 0x000000100c7c723c */ /* 0x042fe6000000187c */
[C---:B------:R-:W-:Y:S02]  /*10f10*/  FMUL.FTZ R130, R2.reuse, R130 ;  /* 0x0000008202827220 */ /* 0x040fe40000410000 */
[----:B------:R-:W-:Y:S02]  /*10f20*/  FMUL.FTZ R131, R2, R131 ;  /* 0x0000008302837220 */ /* 0x000fe40000410000 */
[--C-:B------:R-:W-:Y:S02]  /*10f30*/  FFMA.FTZ R251, R252, c[0x0][0x2d0], -R183.reuse ;  /* 0x0000b400fcfb7a23 */ /* 0x100fe400000108b7 */
[--C-:B------:R-:W-:Y:S03]  /*10f40*/  FFMA.FTZ R250, R250, c[0x0][0x2d0], -R183.reuse ;  /* 0x0000b400fafa7a23 */ /* 0x100fe600000108b7 */
[----:B------:R-:W-:Y:S01]  /*10f50*/  HMMA.16816.F32 R128, R12, R18, R128 ;  /* 0x000000120c80723c */ /* 0x000fe20000001880 */
[----:B------:R-:W1:Y:S01]  /*10f60*/  LDSM.16.MT88.4 R16, [R220+0x900] ;  /* 0x00090000dc10783b */ /* 0x000e620000004200 */
[----:B------:R-:W1:Y:S01]  /*10f70*/  MUFU.EX2 R251, R251 ;  /* 0x000000fb00fb7308 */ /* 0x000e620000000800 */
[--C-:B------:R-:W-:Y:S02]  /*10f80*/  FFMA.FTZ R202, R202, c[0x0][0x2d0], -R183.reuse ;  /* 0x0000b400caca7a23 */ /* 0x100fe400000108b7 */
[--C-:B------:R-:W-:Y:S02]  /*10f90*/  FFMA.FTZ R200, R200, c[0x0][0x2d0], -R183.reuse ;  /* 0x0000b400c8c87a23 */ /* 0x100fe400000108b7 */
[----:B------:R-:W-:Y:S01]  /*10fa0*/  F2FP.PACK_AB R12, R192, R191 ;  /* 0x000000bfc00c723e */ /* 0x000fe200000000ff */
[--C-:B------:R-:W-:Y:S01]  /*10fb0*/  FFMA.FTZ R185, R186, c[0x0][0x2d0], -R183.reuse ;  /* 0x0000b400bab97a23 */ /* 0x100fe200000108b7 */
[----:B---3--:R-:W-:Y:S03]  /*10fc0*/  F2FP.PACK_AB R14, R194, R193 ;  /* 0x000000c1c20e723e */ /* 0x008fe600000000ff */
[----:B------:R-:W-:Y:S01]  /*10fd0*/  F2FP.PACK_AB R13, R196, R195 ;  /* 0x000000c3c40d723e */ /* 0x000fe200000000ff */
[----:B------:R-:W3:Y:S01]  /*10fe0*/  MUFU.EX2 R250, R250 ;  /* 0x000000fa00fa7308 */ /* 0x000ee20000000800 */
[----:B-----5:R-:W-:Y:S01]  /*10ff0*/  F2FP.PACK_AB R15, R198, R197 ;  /* 0x000000c5c60f723e */ /* 0x020fe200000000ff */
[--C-:B------:R-:W-:Y:S02]  /*11000*/  FFMA.FTZ R184, R184, c[0x0][0x2d0], -R183.reuse ;  /* 0x0000b400b8b87a23 */ /* 0x100fe400000108b7 */
[--C-:B------:R-:W-:Y:S02]  /*11010*/  FFMA.FTZ R182, R182, c[0x0][0x2d0], -R183.reuse ;  /* 0x0000b400b6b67a23 */ /* 0x100fe400000108b7 */
[----:B------:R-:W-:Y:S02]  /*11020*/  FFMA.FTZ R183, R9, c[0x0][0x2d0], -R183 ;  /* 0x0000b40009b77a23 */ /* 0x000fe400000108b7 */
[C---:B----4-:R-:W-:Y:S02]  /*11030*/  HMMA.16816.F32 R4, R12.reuse, R20, R4 ;  /* 0x000000140c04723c */ /* 0x050fe40000001804 */
[----:B------:R-:W4:Y:S01]  /*11040*/  MUFU.EX2 R202, R202 ;  /* 0x000000ca00ca7308 */ /* 0x000f220000000800 */
[----:B------:R-:W-:Y:S02]  /*11050*/  FFMA.FTZ R176, R3, R240, R176 ;  /* 0x000000f003b07223 */ /* 0x000fe400000100b0 */
[----:B------:R-:W-:Y:S02]  /*11060*/  FFMA.FTZ R181, R2, R239, R181 ;  /* 0x000000ef02b57223 */ /* 0x000fe400000100b5 */
[----:B------:R-:W-:Y:S01]  /*11070*/  FADD.FTZ R11, R11, R176 ;  /* 0x000000b00b0b7221 */ /* 0x000fe20000010000 */
[C---:B------:R-:W-:Y:S01]  /*11080*/  HMMA.16816.F32 R132, R12.reuse, R22, R132 ;  /* 0x000000160c84723c */ /* 0x040fe20000001884 */
[----:B------:R-:W5:Y:S03]  /*11090*/  LDSM.16.MT88.4 R20, [R220+0x2900] ;  /* 0x00290000dc14783b */ /* 0x000f660000004200 */
[----:B------:R-:W1:Y:S01]  /*110a0*/  MUFU.EX2 R200, R200 ;  /* 0x000000c800c87308 */ /* 0x000e620000000800 */
[----:B------:R-:W-:Y:S02]  /*110b0*/  FADD.FTZ R180, R180, R181 ;  /* 0x000000b5b4b47221 */ /* 0x000fe40000010000 */
[----:B------:R-:W-:Y:S01]  /*110c0*/  FADD.FTZ R10, R10, R11 ;  /* 0x0000000b0a0a7221 */ /* 0x000fe20000010000 */
[C---:B--2---:R-:W-:Y:S04]  /*110d0*/  HMMA.16816.F32 R136, R12.reuse, R24, R136 ;  /* 0x000000180c88723c */ /* 0x044fe80000001888 */
[----:B------:R-:W-:Y:S02]  /*110e0*/  FADD.FTZ R179, R179, R180 ;  /* 0x000000b4b3b37221 */ /* 0x000fe40000010000 */
[----:B------:R-:W-:Y:S01]  /*110f0*/  MUFU.EX2 R185, R185 ;  /* 0x000000b900b97308 */ /* 0x000fe20000000800 */
[----:B------:R-:W-:Y:S01]  /*11100*/  FADD.FTZ R10, R177, R10 ;  /* 0x0000000ab10a7221 */ /* 0x000fe20000010000 */
[C---:B------:R-:W-:Y:S01]  /*11110*/  HMMA.16816.F32 R140, R12.reuse, R26, R140 ;  /* 0x0000001a0c8c723c */ /* 0x040fe2000000188c */
[----:B------:R-:W2:Y:S03]  /*11120*/  LDSM.16.MT88.4 R24, [R221+0x4900] ;  /* 0x00490000dd18783b */ /* 0x000ea60000004200 */
[----:B------:R-:W-:Y:S02]  /*11130*/  FADD.FTZ R178, R178, R179 ;  /* 0x000000b3b2b27221 */ /* 0x000fe40000010000 */
[----:B------:R-:W-:Y:S02]  /*11140*/  FADD.FTZ R191, R191, R10 ;  /* 0x0000000abfbf7221 */ /* 0x000fe40000010000 */
[C---:B------:R-:W-:Y:S01]  /*11150*/  HMMA.16816.F32 R144, R12.reuse, R28, R144 ;  /* 0x0000001c0c90723c */ /* 0x040fe20000001890 */
[----:B------:R-:W2:Y:S03]  /*11160*/  MUFU.EX2 R184, R184 ;  /* 0x000000b800b87308 */ /* 0x000ea60000000800 */
[----:B------:R-:W-:Y:S02]  /*11170*/  FADD.FTZ R195, R195, R178 ;  /* 0x000000b2c3c37221 */ /* 0x000fe40000010000 */
[----:B------:R-:W-:Y:S02]  /*11180*/  FADD.FTZ R192, R192, R191 ;  /* 0x000000bfc0c07221 */ /* 0x000fe40000010000 */
[C---:B------:R-:W-:Y:S01]  /*11190*/  HMMA.16816.F32 R148, R12.reuse, R30, R148 ;  /* 0x0000001e0c94723c */ /* 0x040fe20000001894 */
[----:B------:R-:W-:Y:S02]  /*111a0*/  LDSM.16.MT88.4 R28, [R222+0x6900] ;  /* 0x00690000de1c783b */ /* 0x000fe40000004200 */
[----:B------:R-:W-:Y:S01]  /*111b0*/  MUFU.EX2 R182, R182 ;  /* 0x000000b600b67308 */ /* 0x000fe20000000800 */
[----:B------:R-:W-:Y:S02]  /*111c0*/  FADD.FTZ R196, R196, R195 ;  /* 0x000000c3c4c47221 */ /* 0x000fe40000010000 */
[----:B------:R-:W-:Y:S02]  /*111d0*/  FADD.FTZ R193, R193, R192 ;  /* 0x000000c0c1c17221 */ /* 0x000fe40000010000 */
[C---:B-1----:R-:W-:Y:S04]  /*111e0*/  HMMA.16816.F32 R152, R12.reuse, R16, R152 ;  /* 0x000000100c98723c */ /* 0x042fe80000001898 */
[----:B------:R-:W-:Y:S01]  /*111f0*/  FADD.FTZ R197, R197, R196 ;  /* 0x000000c4c5c57221 */ /* 0x000fe20000010000 */
[----:B------:R-:W1:Y:S01]  /*11200*/  MUFU.EX2 R183, R183 ;  /* 0x000000b700b77308 */ /* 0x000e620000000800 */
[----:B------:R-:W-:Y:S02]  /*11210*/  FADD.FTZ R2, R194, R193 ;  /* 0x000000c1c2027221 */ /* 0x000fe40000010000 */
[C---:B------:R-:W-:Y:S01]  /*11220*/  HMMA.16816.F32 R156, R12.reuse, R18, R156 ;  /* 0x000000120c9c723c */ /* 0x040fe2000000189c */
[----:B------:R-:W1:Y:S03]  /*11230*/  LDSM.16.MT88.4 R16, [R220+0x4900] ;  /* 0x00490000dc10783b */ /* 0x000e660000004200 */
[----:B------:R-:W-:Y:S02]  /*11240*/  FADD.FTZ R198, R198, R197 ;  /* 0x000000c5c6c67221 */ /* 0x000fe40000010000 */
[----:B------:R-:W-:Y:S02]  /*11250*/  FADD.FTZ R2, R249, R2 ;  /* 0x00000002f9027221 */ /* 0x000fe40000010000 */
[C---:B------:R-:W-:Y:S04]  /*11260*/  HMMA.16816.F32 R36, R12.reuse, R32, R36 ;  /* 0x000000200c24723c */ /* 0x040fe80000001824 */
[----:B------:R-:W-:Y:S02]  /*11270*/  FADD.FTZ R3, R251, R198 ;  /* 0x000000c6fb037221 */ /* 0x000fe40000010000 */
[----:B------:R-:W-:Y:S02]  /*11280*/  FADD.FTZ R2, R203, R2 ;  /* 0x00000002cb027221 */ /* 0x000fe40000010000 */
[C---:B------:R-:W-:Y:S01]  /*11290*/  HMMA.16816.F32 R40, R12.reuse, R34, R40 ;  /* 0x000000220c28723c */ /* 0x040fe20000001828 */
[----:B------:R-:W-:Y:S03]  /*112a0*/  LDSM.16.MT88.4 R32, [R227+0x3100] ;  /* 0x00310000e320783b */ /* 0x000fe60000004200 */
[----:B---3--:R-:W-:Y:S02]  /*112b0*/  FADD.FTZ R3, R250, R3 ;  /* 0x00000003fa037221 */ /* 0x008fe40000010000 */
[----:B------:R-:W-:Y:S02]  /*112c0*/  FADD.FTZ R2, R201, R2 ;  /* 0x00000002c9027221 */ /* 0x000fe40000010000 */
[C---:B------:R-:W-:Y:S04]  /*112d0*/  HMMA.16816.F32 R44, R12.reuse, R160, R44 ;  /* 0x000000a00c2c723c */ /* 0x040fe8000000182c */
[----:B----4-:R-:W-:Y:S02]  /*112e0*/  FADD.FTZ R3, R202, R3 ;  /* 0x00000003ca037221 */ /* 0x010fe40000010000 */
[----:B------:R-:W-:Y:S02]  /*112f0*/  FADD.FTZ R2, R199, R2 ;  /* 0x00000002c7027221 */ /* 0x000fe40000010000 */
[C---:B------:R-:W-:Y:S01]  /*11300*/  HMMA.16816.F32 R48, R12.reuse, R162, R48 ;  /* 0x000000a20c30723c */ /* 0x040fe20000001830 */
[----:B------:R-:W-:Y:S07]  /*11310*/  LDSM.16.MT88.4 R160, [R222+0x3100] ;  /* 0x00310000dea0783b */ /* 0x000fee0000004200 */
[C---:B------:R-:W-:Y:S08]  /*11320*/  HMMA.16816.F32 R52, R12.reuse, R164, R52 ;  /* 0x000000a40c34723c */ /* 0x040ff00000001834 */
[C---:B------:R-:W-:Y:S01]  /*11330*/  HMMA.16816.F32 R56, R12.reuse, R166, R56 ;  /* 0x000000a60c38723c */ /* 0x040fe20000001838 */
[----:B------:R-:W-:Y:S07]  /*11340*/  LDSM.16.MT88.4 R164, [R222+0x5100] ;  /* 0x00510000dea4783b */ /* 0x000fee0000004200 */
[C---:B-----5:R-:W-:Y:S08]  /*11350*/  HMMA.16816.F32 R60, R12.reuse, R20, R60 ;  /* 0x000000140c3c723c */ /* 0x060ff0000000183c */
[C---:B------:R-:W-:Y:S01]  /*11360*/  HMMA.16816.F32 R64, R12.reuse, R22, R64 ;  /* 0x000000160c40723c */ /* 0x040fe20000001840 */
[----:B------:R-:W3:Y:S07]  /*11370*/  LDSM.16.MT88.4 R20, [R227+0x6900] ;  /* 0x00690000e314783b */ /* 0x000eee0000004200 */
        /* <DEDUP_REMOVED lines=15> */
[C---:B------:R-:W-:Y:S08]  /*11470*/  HMMA.16816.F32 R108, R12.reuse, R28, R108 ;  /* 0x0000001c0c6c723c */ /* 0x040ff0000000186c */
        /* <DEDUP_REMOVED lines=8> */
[----:B------:R-:W-:Y:S02]  /*11500*/  F2FP.PACK_AB R12, R203, R249 ;  /* 0x000000f9cb0c723e */ /* 0x000fe400000000ff */
[----:B------:R-:W-:Y:S03]  /*11510*/  F2FP.PACK_AB R14, R199, R201 ;  /* 0x000000c9c70e723e */ /* 0x000fe600000000ff */
[----:B------:R-:W-:Y:S02]  /*11520*/  F2FP.PACK_AB R13, R250, R251 ;  /* 0x000000fbfa0d723e */ /* 0x000fe400000000ff */
[C---:B------:R-:W-:Y:S01]  /*11530*/  F2FP.PACK_AB R15, R200.reuse, R202 ;  /* 0x000000cac80f723e */ /* 0x040fe200000000ff */
[----:B------:R-:W-:Y:S01]  /*11540*/  FADD.FTZ R200, R200, R3 ;  /* 0x00000003c8c87221 */ /* 0x000fe20000010000 */
[----:B------:R-:W-:Y:S05]  /*11550*/  MOV R3, R0 ;  /* 0x0000000000037202 */ /* 0x000fea0000000f00 */
        /* <DEDUP_REMOVED lines=14> */
[----:B------:R-:W-:Y:S07]  /*11640*/  LDSM.16.MT88.4 R32, [R221+0x1900] ;  /* 0x00190000dd20783b */ /* 0x000fee0000004200 */
[C---:B------:R-:W-:Y:S08]  /*11650*/  HMMA.16816.F32 R44, R12.reuse, R160, R44 ;  /* 0x000000a00c2c723c */ /* 0x040ff0000000182c */
[C---:B------:R-:W-:Y:S08]  /*11660*/  HMMA.16816.F32 R48, R12.reuse, R162, R48 ;  /* 0x000000a20c30723c */ /* 0x040ff00000001830 */
[C---:B---3--:R-:W-:Y:S08]  /*11670*/  HMMA.16816.F32 R52, R12.reuse, R20, R52 ;  /* 0x000000140c34723c */ /* 0x048ff00000001834 */
[C---:B------:R-:W-:Y:S01]  /*11680*/  HMMA.16816.F32 R56, R12.reuse, R22, R56 ;  /* 0x000000160c38723c */ /* 0x040fe20000001838 */
[----:B------:R-:W3:Y:S07]  /*11690*/  LDSM.16.MT88.4 R20, [R220+0x5100] ;  /* 0x00510000dc14783b */ /* 0x000eee0000004200 */
[C---:B----4-:R-:W-:Y:S08]  /*116a0*/  HMMA.16816.F32 R60, R12.reuse, R28, R60 ;  /* 0x0000001c0c3c723c */ /* 0x050ff0000000183c */
[C---:B------:R-:W-:Y:S01]  /*116b0*/  HMMA.16816.F32 R64, R12.reuse, R30, R64 ;  /* 0x0000001e0c40723c */ /* 0x040fe20000001840 */
[----:B------:R-:W-:Y:S07]  /*116c0*/  LDSM.16.MT88.4 R28, [R222+0x7100] ;  /* 0x00710000de1c783b */ /* 0x000fee0000004200 */
[C---:B--2---:R-:W-:Y:S08]  /*116d0*/  HMMA.16816.F32 R68, R12.reuse, R24, R68 ;  /* 0x000000180c44723c */ /* 0x044ff00000001844 */
[C---:B------:R-:W-:Y:S01]  /*116e0*/  HMMA.16816.F32 R72, R12.reuse, R26, R72 ;  /* 0x0000001a0c48723c */ /* 0x040fe20000001848 */
[----:B------:R-:W2:Y:S07]  /*116f0*/  LDSM.16.MT88.4 R24, [R227+0x7100] ;  /* 0x00710000e318783b */ /* 0x000eae0000004200 */
[C---:B------:R-:W-:Y:S08]  /*11700*/  HMMA.16816.F32 R76, R12.reuse, R164, R76 ;  /* 0x000000a40c4c723c */ /* 0x040ff0000000184c */
[C---:B------:R-:W-:Y:S01]  /*11710*/  HMMA.16816.F32 R80, R12.reuse, R166, R80 ;  /* 0x000000a60c50723c */ /* 0x040fe20000001850 */
[----:B------:R-:W-:Y:S07]  /*11720*/  LDSM.16.MT88.4 R164, [R227+0x5900] ;  /* 0x00590000e3a4783b */ /* 0x000fee0000004200 */
        /* <DEDUP_REMOVED lines=9> */
[C---:B------:R-:W-:Y:S08]  /*117c0*/  HMMA.16816.F32 R108, R12.reuse, R28, R108 ;  /* 0x0000001c0c6c723c */ /* 0x040ff0000000186c */
[C---:B------:R-:W-:Y:S01]  /*117d0*/  HMMA.16816.F32 R112, R12.reuse, R30, R112 ;  /* 0x0000001e0c70723c */ /* 0x040fe20000001870 */
[----:B------:R-:W4:Y:S07]  /*117e0*/  LDSM.16.MT88.4 R28, [R222+0x1900] ;  /* 0x00190000de1c783b */ /* 0x000f2e0000004200 */
[C---:B-1----:R-:W-:Y:S08]  /*117f0*/  HMMA.16816.F32 R116, R12.reuse, R16, R116 ;  /* 0x000000100c74723c */ /* 0x042ff00000001874 */
[C---:B------:R-:W-:Y:S01]  /*11800*/  HMMA.16816.F32 R120, R12.reuse, R18, R120 ;  /* 0x000000120c78723c */ /* 0x040fe20000001878 */
[----:B------:R-:W1:Y:S07]  /*11810*/  LDSM.16.MT88.4 R16, [R220+0x1900] ;  /* 0x00190000dc10783b */ /* 0x000e6e0000004200 */
[C---:B---3--:R-:W-:Y:S08]  /*11820*/  HMMA.16816.F32 R124, R12.reuse, R20, R124 ;  /* 0x000000140c7c723c */ /* 0x048ff0000000187c */
[----:B------:R-:W-:Y:S01]  /*11830*/  HMMA.16816.F32 R128, R12, R22, R128 ;  /* 0x000000160c80723c */ /* 0x000fe20000001880 */
[----:B------:R-:W-:Y:S06]  /*11840*/  LDSM.16.MT88.4 R20, [R222+0x3900] ;  /* 0x00390000de14783b */ /* 0x000fec0000004200 */
[----:B------:R-:W-:Y:S01]  /*11850*/  F2FP.PACK_AB R12, R188, R189 ;  /* 0x000000bdbc0c723e */ /* 0x000fe200000000ff */
[----:B------:R-:W-:Y:S01]  /*11860*/  FADD.FTZ R189, R189, R2 ;  /* 0x00000002bdbd7221 */ /* 0x000fe20000010000 */
[----:B------:R-:W-:Y:S03]  /*11870*/  F2FP.PACK_AB R14, R190, R187 ;  /* 0x000000bbbe0e723e */ /* 0x000fe600000000ff */
[----:B------:R-:W-:Y:S01]  /*11880*/  F2FP.PACK_AB R13, R184, R185 ;  /* 0x000000b9b80d723e */ /* 0x000fe200000000ff */
[----:B------:R-:W-:Y:S01]  /*11890*/  FADD.FTZ R185, R185, R200 ;  /* 0x000000c8b9b97221 */ /* 0x000fe20000010000 */
[----:B------:R-:W-:Y:S01]  /*118a0*/  F2FP.PACK_AB R15, R183, R182 ;  /* 0x000000b6b70f723e */ /* 0x000fe200000000ff */
[----:B------:R-:W-:Y:S01]  /*118b0*/  FADD.FTZ R188, R188, R189 ;  /* 0x000000bdbcbc7221 */ /* 0x000fe20000010000 */
[----:B------:R-:W-:Y:S01]  /*118c0*/  MOV R2, R8 ;  /* 0x0000000800027202 */ /* 0x000fe20000000f00 */
[----:B------:R-:W-:Y:S02]  /*118d0*/  FADD.FTZ R185, R184, R185 ;  /* 0x000000b9b8b97221 */ /* 0x000fe40000010000 */
[----:B------:R-:W-:Y:S02]  /*118e0*/  FADD.FTZ R187, R187, R188 ;  /* 0x000000bcbbbb7221 */ /* 0x000fe40000010000 */
[C---:B--2---:R-:W-:Y:S01]  /*118f0*/  HMMA.16816.F32 R160, R12.reuse, R24, R4 ;  /* 0x000000180ca0723c */ /* 0x044fe20000001804 */
[----:B------:R-:W2:Y:S02]  /*11900*/  LDSM.16.MT88.4 R4, [R227+0x3900] ;  /* 0x00390000e304783b */ /* 0x000ea40000004200 */
[----:B------:R-:W-:Y:S02]  /*11910*/  FADD.FTZ R182, R182, R185 ;  /* 0x000000b9b6b67221 */ /* 0x000fe40000010000 */
[----:B------:R-:W-:Y:S02]  /*11920*/  FADD.FTZ R240, R190, R187 ;  /* 0x000000bbbef07221 */ /* 0x000fe40000010000 */
[----:B------:R-:W-:Y:S01]  /*11930*/  FADD.FTZ R239, R183, R182 ;  /* 0x000000b6b7ef7221 */ /* 0x000fe20000010000 */
[C---:B------:R-:W-:Y:S01]  /*11940*/  HMMA.16816.F32 R132, R12.reuse, R26, R132 ;  /* 0x0000001a0c84723c */ /* 0x040fe20000001884 */
[----:B------:R-:W3:Y:S07]  /*11950*/  LDSM.16.MT88.4 R24, [R221+0x3900] ;  /* 0x00390000dd18783b */ /* 0x000eee0000004200 */
[C---:B----4-:R-:W-:Y:S08]  /*11960*/  HMMA.16816.F32 R136, R12.reuse, R28, R136 ;  /* 0x0000001c0c88723c */ /* 0x050ff00000001888 */
        /* <DEDUP_REMOVED lines=8> */
[C---:B--2---:R-:W-:Y:S08]  /*119f0*/  HMMA.16816.F32 R36, R12.reuse, R4, R36 ;  /* 0x000000040c24723c */ /* 0x044ff00000001824 */
[C---:B------:R-:W-:Y:S01]  /*11a00*/  HMMA.16816.F32 R40, R12.reuse, R6, R40 ;  /* 0x000000060c28723c */ /* 0x040fe20000001828 */
[----:B------:R-:W2:Y:S07]  /*11a10*/  LDSM.16.MT88.4 R4, [R222+0x7900] ;  /* 0x00790000de04783b */ /* 0x000eae0000004200 */
[C---:B------:R-:W-:Y:S08]  /*11a20*/  HMMA.16816.F32 R44, R12.reuse, R20, R44 ;  /* 0x000000140c2c723c */ /* 0x040ff0000000182c */
[C---:B------:R-:W-:Y:S01]  /*11a30*/  HMMA.16816.F32 R48, R12.reuse, R22, R48 ;  /* 0x000000160c30723c */ /* 0x040fe20000001830 */
[----:B------:R-:W1:Y:S07]  /*11a40*/  LDSM.16.MT88.4 R20, [R221+0x7900] ;  /* 0x00790000dd14783b */ /* 0x000e6e0000004200 */
[C---:B---3--:R-:W-:Y:S08]  /*11a50*/  HMMA.16816.F32 R52, R12.reuse, R24, R52 ;  /* 0x000000180c34723c */ /* 0x048ff00000001834 */
[C---:B------:R-:W-:Y:S08]  /*11a60*/  HMMA.16816.F32 R56, R12.reuse, R26, R56 ;  /* 0x0000001a0c38723c */ /* 0x040ff00000001838 */
[C---:B----4-:R-:W-:Y:S08]  /*11a70*/  HMMA.16816.F32 R60, R12.reuse, R28, R60 ;  /* 0x0000001c0c3c723c */ /* 0x050ff0000000183c */
[C---:B------:R-:W-:Y:S08]  /*11a80*/  HMMA.16816.F32 R64, R12.reuse, R30, R64 ;  /* 0x0000001e0c40723c */ /* 0x040ff00000001840 */
[C---:B------:R-:W-:Y:S08]  /*11a90*/  HMMA.16816.F32 R68, R12.reuse, R164, R68 ;  /* 0x000000a40c44723c */ /* 0x040ff00000001844 */
[C---:B------:R-:W-:Y:S08]  /*11aa0*/  HMMA.16816.F32 R72, R12.reuse, R166, R72 ;  /* 0x000000a60c48723c */ /* 0x040ff00000001848 */
[C---:B------:R-:W-:Y:S08]  /*11ab0*/  HMMA.16816.F32 R76, R12.reuse, R168, R76 ;  /* 0x000000a80c4c723c */ /* 0x040ff0000000184c */
[C---:B------:R-:W-:Y:S08]  /*11ac0*/  HMMA.16816.F32 R80, R12.reuse, R170, R80 ;  /* 0x000000aa0c50723c */ /* 0x040ff00000001850 */
[C---:B-----5:R-:W-:Y:S08]  /*11ad0*/  HMMA.16816.F32 R84, R12.reuse, R32, R84 ;  /* 0x000000200c54723c */ /* 0x060ff00000001854 */
[C---:B------:R-:W-:Y:S08]  /*11ae0*/  HMMA.16816.F32 R88, R12.reuse, R34, R88 ;  /* 0x000000220c58723c */ /* 0x040ff00000001858 */
[C---:B------:R-:W-:Y:S08]  /*11af0*/  HMMA.16816.F32 R92, R12.reuse, R172, R92 ;  /* 0x000000ac0c5c723c */ /* 0x040ff0000000185c */
[C---:B------:R-:W-:Y:S08]  /*11b00*/  HMMA.16816.F32 R96, R12.reuse, R174, R96 ;  /* 0x000000ae0c60723c */ /* 0x040ff00000001860 */
[C---:B-1----:R-:W-:Y:S08]  /*11b10*/  HMMA.16816.F32 R100, R12.reuse, R16, R100 ;  /* 0x000000100c64723c */ /* 0x042ff00000001864 */
[C---:B------:R-:W-:Y:S01]  /*11b20*/  HMMA.16816.F32 R104, R12.reuse, R18, R104 ;  /* 0x000000120c68723c */ /* 0x040fe20000001868 */
[----:B------:R-:W1:Y:S07]  /*11b30*/  LDSM.16.MT88.4 R16, [R220+0x7900] ;  /* 0x00790000dc10783b */ /* 0x000e6e0000004200 */
[C---:B--2---:R-:W-:Y:S08]  /*11b40*/  HMMA.16816.F32 R108, R12.reuse, R4, R108 ;  /* 0x000000040c6c723c */ /* 0x044ff0000000186c */
[C---:B------:R-:W-:Y:S08]  /*11b50*/  HMMA.16816.F32 R112, R12.reuse, R6, R112 ;  /* 0x000000060c70723c */ /* 0x040ff00000001870 */
[C---:B------:R-:W-:Y:S08]  /*11b60*/  HMMA.16816.F32 R116, R12.reuse, R20, R116 ;  /* 0x000000140c74723c */ /* 0x040ff00000001874 */
[C---:B------:R-:W-:Y:S08]  /*11b70*/  HMMA.16816.F32 R120, R12.reuse, R22, R120 ;  /* 0x000000160c78723c */ /* 0x040ff00000001878 */
[C---:B-1----:R-:W-:Y:S08]  /*11b80*/  HMMA.16816.F32 R124, R12.reuse, R16, R124 ;  /* 0x000000100c7c723c */ /* 0x042ff0000000187c */
[----:B------:R-:W-:Y:S01]  /*11b90*/  HMMA.16816.F32 R128, R12, R18, R128 ;  /* 0x000000120c80723c */ /* 0x000fe20000001880 */
[----:B------:R-:W-:-:S07]  /*11ba0*/  @P0 BRA `(.L_x_2014) ;  /* 0xffffc0a000000947 */ /* 0x000fce000383ffff */
.L_x_2004:
[----:B------:R-:W1:Y:S01]  /*11bb0*/  SHFL.BFLY PT, R3, R240, 0x2, 0x1f ;  /* 0x0c401f00f0037f89 */ /* 0x000e6200000e0000 */
[----:B------:R-:W-:-:S02]  /*11bc0*/  MOV R2, RZ ;  /* 0x000000ff00027202 */ /* 0x000fc40000000f00 */
[----:B------:R-:W-:Y:S01]  /*11bd0*/  MOV R4, RZ ;  /* 0x000000ff00047202 */ /* 0x000fe20000000f00 */
[----:B------:R-:W2:Y:S01]  /*11be0*/  SHFL.BFLY PT, R10, R239, 0x2, 0x1f ;  /* 0x0c401f00ef0a7f89 */ /* 0x000ea200000e0000 */
[----:B------:R-:W-:Y:S02]  /*11bf0*/  MOV R7, 0xff800000 ;  /* 0xff80000000077802 */ /* 0x000fe40000000f00 */
[----:B------:R-:W-:Y:S01]  /*11c00*/  PLOP3.LUT P2, PT, PT, PT, PT, 0x8, 0x0 ;  /* 0x000000000000781c */ /* 0x000fe20003f4e170 */
[----:B-1----:R-:W-:Y:S02]  /*11c10*/  FADD.FTZ R3, R3, R240 ;  /* 0x000000f003037221 */ /* 0x002fe40000010000 */
[----:B--2---:R-:W-:-:S03]  /*11c20*/  FADD.FTZ R10, R10, R239 ;  /* 0x000000ef0a0a7221 */ /* 0x004fc60000010000 */
[----:B------:R-:W1:Y:S04]  /*11c30*/  SHFL.BFLY PT, R6, R3, 0x1, 0x1f ;  /* 0x0c201f0003067f89 */ /* 0x000e6800000e0000 */
[----:B------:R-:W2:Y:S01]  /*11c40*/  SHFL.BFLY PT, R5, R10, 0x1, 0x1f ;  /* 0x0c201f000a057f89 */ /* 0x000ea200000e0000 */
[----:B-1----:R-:W-:Y:S02]  /*11c50*/  FADD.FTZ R6, R3, R6 ;  /* 0x0000000603067221 */ /* 0x002fe40000010000 */
[----:B--2---:R-:W-:-:S03]  /*11c60*/  FADD.FTZ R5, R5, R10 ;  /* 0x0000000a05057221 */ /* 0x004fc60000010000 */
[----:B------:R-:W-:Y:S02]  /*11c70*/  FSETP.NE.FTZ.AND P1, PT, R6, RZ, PT ;  /* 0x000000ff0600720b */ /* 0x000fe40003f35000 */
[----:B------:R-:W-:-:S11]  /*11c80*/  FSETP.NE.FTZ.AND P0, PT, R5, RZ, PT ;  /* 0x000000ff0500720b */ /* 0x000fd60003f15000 */
[----:B------:R-:W1:Y:S01]  /*11c90*/  @P1 MUFU.RCP R2, R6 ;  /* 0x0000000600021308 */ /* 0x000e620000001000 */
[----:B------:R-:W-:Y:S02]  /*11ca0*/  @P1 MOV R10, 0x3f317218 ;  /* 0x3f317218000a1802 */ /* 0x000fe40000000f00 */
[----:B------:R-:W-:-:S05]  /*11cb0*/  @P0 MOV R12, 0x3f317218 ;  /* 0x3f317218000c0802 */ /* 0x000fca0000000f00 */
[----:B------:R-:W2:Y:S08]  /*11cc0*/  @P1 MUFU.LG2 R6, R6 ;  /* 0x0000000600061308 */ /* 0x000eb00000000c00 */
[----:B------:R-:W3:Y:S01]  /*11cd0*/  @P0 MUFU.LG2 R9, R5 ;  /* 0x0000000500090308 */ /* 0x000ee20000000c00 */
[C---:B-1----:R-:W-:Y:S02]  /*11ce0*/  FMUL.FTZ R160, R2.reuse, R160 ;  /* 0x000000a002a07220 */ /* 0x042fe40000410000 */
[----:B------:R-:W-:-:S02]  /*11cf0*/  FMUL.FTZ R161, R2, R161 ;  /* 0x000000a102a17220 */ /* 0x000fc40000410000 */
[C---:B------:R-:W-:Y:S02]  /*11d00*/  FMUL.FTZ R132, R2.reuse, R132 ;  /* 0x0000008402847220 */ /* 0x040fe40000410000 */
[----:B------:R-:W-:Y:S01]  /*11d10*/  FMUL.FTZ R133, R2, R133 ;  /* 0x0000008502857220 */ /* 0x000fe20000410000 */
[----:B------:R1:W4:Y:S01]  /*11d20*/  @P0 MUFU.RCP R4, R5 ;  /* 0x0000000500040308 */ /* 0x0003220000001000 */
[----:B--2---:R-:W-:Y:S02]  /*11d30*/  @P1 FMUL.FTZ R11, R6, 0.69314718246459960938 ;  /* 0x3f317218060b1820 */ /* 0x004fe40000410000 */
[----:B------:R-:W-:Y:S02]  /*11d40*/  @P1 FMUL.FTZ R6, R10, c[0x0][0x2d0] ;  /* 0x0000b4000a061a20 */ /* 0x000fe40000410000 */
[C---:B------:R-:W-:Y:S02]  /*11d50*/  FMUL.FTZ R136, R2.reuse, R136 ;  /* 0x0000008802887220 */ /* 0x040fe40000410000 */
[----:B------:R-:W-:-:S02]  /*11d60*/  FMUL.FTZ R137, R2, R137 ;  /* 0x0000008902897220 */ /* 0x000fc40000410000 */
[----:B---3--:R-:W-:Y:S02]  /*11d70*/  @P0 FMUL.FTZ R10, R9, 0.69314718246459960938 ;  /* 0x3f317218090a0820 */ /* 0x008fe40000410000 */
[----:B------:R-:W-:Y:S02]  /*11d80*/  @P0 FMUL.FTZ R9, R12, c[0x0][0x2d0] ;  /* 0x0000b4000c090a20 */ /* 0x000fe40000410000 */
[C---:B------:R-:W-:Y:S02]  /*11d90*/  FMUL.FTZ R140, R2.reuse, R140 ;  /* 0x0000008c028c7220 */ /* 0x040fe40000410000 */
[C---:B------:R-:W-:Y:S01]  /*11da0*/  FMUL.FTZ R141, R2.reuse, R141 ;  /* 0x0000008d028d7220 */ /* 0x040fe20000410000 */
[----:B-1----:R-:W-:Y:S01]  /*11db0*/  MOV R5, 0xff800000 ;  /* 0xff80000000057802 */ /* 0x002fe20000000f00 */
        /* <DEDUP_REMOVED lines=56> */
[C---:B----4-:R-:W-:Y:S02]  /*12140*/  FMUL.FTZ R162, R4.reuse, R162 ;  /* 0x000000a204a27220 */ /* 0x050fe40000410000 */
        /* <DEDUP_REMOVED lines=65> */
.L_x_1966:
[----:B------:R-:W-:Y:S05]  /*12560*/  @P2 BRA `(.L_x_2015) ;  /* 0x00001f9000002947 */ /* 0x000fea0003800000 */
[----:B------:R-:W1:Y:S01]  /*12570*/  S2R R9, SR_CTAID.Y ;  /* 0x0000000000097919 */ /* 0x000e620000002600 */
[----:B------:R-:W-:Y:S01]  /*12580*/  IMAD R8, RZ, RZ, -UR13 ;  /* 0x8000000dff087e24 */ /* 0x000fe2000f8e02ff */
[----:B------:R-:W-:Y:S01]  /*12590*/  USHF.R.S32.HI UR6, URZ, 0x1f, UR13 ;  /* 0x0000001f3f067899 */ /* 0x000fe2000801140d */
[----:B------:R-:W-:Y:S01]  /*125a0*/  BSSY B0, `(.L_x_2016) ;  /* 0x0000132000007945 */ /* 0x000fe20003800000 */
[----:B------:R-:W3:Y:S01]  /*125b0*/  S2R R4, SR_TID.X ;  /* 0x0000000000047919 */ /* 0x000ee20000002100 */
[----:B------:R-:W-:-:S02]  /*125c0*/  ULDC.64 UR4, c[0x0][0x4d0] ;  /* 0x0001340000047ab9 */ /* 0x000fc40000000a00 */
[----:B------:R-:W-:Y:S01]  /*125d0*/  UIMAD UR7, UR6, UR4, URZ ;  /* 0x00000004060772a4 */ /* 0x000fe2000f8e023f */
[----:B------:R-:W4:Y:S01]  /*125e0*/  S2R R11, SR_CTAID.Z ;  /* 0x00000000000b7919 */ /* 0x000f220000002700 */
[----:B------:R-:W-:Y:S02]  /*125f0*/  UIMAD.WIDE.U32 UR8, UR13, UR4, URZ ;  /* 0x000000040d0872a5 */ /* 0x000fe4000f8e003f */
[----:B------:R-:W-:Y:S01]  /*12600*/  UIMAD UR7, UR13, UR5, UR7 ;  /* 0x000000050d0772a4 */ /* 0x000fe2000f8e0207 */
[----:B------:R-:W5:Y:S02]  /*12610*/  S2R R12, SR_CTAID.X ;  /* 0x00000000000c7919 */ /* 0x000f640000002500 */
[----:B------:R-:W-:Y:S01]  /*12620*/  ULDC.64 UR4, c[0x0][0x438] ;  /* 0x00010e0000047ab9 */ /* 0x000fe20000000a00 */
[----:B------:R-:W-:Y:S01]  /*12630*/  MOV R19, UR9 ;  /* 0x0000000900137c02 */ /* 0x000fe20008000f00 */
[----:B------:R-:W-:Y:S01]  /*12640*/  UIMAD.WIDE.U32 UR10, UR13, UR4, URZ ;  /* 0x000000040d0a72a5 */ /* 0x000fe2000f8e003f */
[----:B------:R-:W-:Y:S01]  /*12650*/  IMAD.U32 R18, RZ, RZ, UR8 ;  /* 0x00000008ff127e24 */ /* 0x000fe2000f8e00ff */
[----:B------:R-:W-:-:S02]  /*12660*/  UIMAD UR4, UR6, UR4, URZ ;  /* 0x00000004060472a4 */ /* 0x000fc4000f8e023f */
[----:B------:R-:W-:Y:S02]  /*12670*/  UIADD3 UR7, UR9, UR7, URZ ;  /* 0x0000000709077290 */ /* 0x000fe4000fffe03f */
[----:B------:R-:W-:Y:S01]  /*12680*/  UIMAD UR4, UR13, UR5, UR4 ;  /* 0x000000050d0472a4 */ /* 0x000fe2000f8e0204 */
[----:B------:R-:W-:Y:S01]  /*12690*/  MOV R16, UR10 ;  /* 0x0000000a00107c02 */ /* 0x000fe20008000f00 */
[----:B-1----:R-:W-:Y:S02]  /*126a0*/  IMAD R8, R8, c[0x0][0x550], R9 ;  /* 0x0001540008087a24 */ /* 0x002fe400078e0209 */
[----:B------:R-:W-:Y:S01]  /*126b0*/  UIADD3 UR4, UR11, UR4, URZ ;  /* 0x000000040b047290 */ /* 0x000fe2000fffe03f */
[----:B------:R-:W-:Y:S01]  /*126c0*/  IMAD.U32 R17, RZ, RZ, UR11 ;  /* 0x0000000bff117e24 */ /* 0x000fe2000f8e00ff */
[----:B---3--:R-:W-:Y:S01]  /*126d0*/  SHF.R.S32.HI R9, RZ, 0x1f, R4 ;  /* 0x0000001fff097819 */ /* 0x008fe20000011404 */
[----:B------:R-:W-:-:S03]  /*126e0*/  IMAD.U32 R19, RZ, RZ, UR7 ;  /* 0x00000007ff137e24 */ /* 0x000fc6000f8e00ff */
[CC--:B------:R-:W-:Y:S01]  /*126f0*/  LEA.HI R0, R9.reuse, R4.reuse, RZ, 0x5 ;  /* 0x0000000409007211 */ /* 0x0c0fe200078f28ff */
[----:B------:R-:W-:Y:S01]  /*12700*/  IMAD.U32 R17, RZ, RZ, UR4 ;  /* 0x00000004ff117e24 */ /* 0x000fe2000f8e00ff */
[-C--:B------:R-:W-:Y:S01]  /*12710*/  LEA.HI R9, R9, R4.reuse, RZ, 0x2 ;  /* 0x0000000409097211 */ /* 0x080fe200078f10ff */
[C---:B----4-:R-:W-:Y:S01]  /*12720*/  IMAD.WIDE.U32 R18, R11.reuse, c[0x0][0x4d8], R18 ;  /* 0x000136000b127a25 */ /* 0x050fe200078e0012 */
[----:B------:R-:W-:Y:S02]  /*12730*/  LOP3.LUT R13, R0, 0xffffffe0, RZ, 0xc0, !PT ;  /* 0xffffffe0000d7812 */ /* 0x000fe400078ec0ff */
[----:B------:R-:W-:Y:S01]  /*12740*/  SHF.R.S32.HI R15, RZ, 0x5, R0 ;  /* 0x00000005ff0f7819 */ /* 0x000fe20000011400 */
[----:B------:R-:W-:Y:S01]  /*12750*/  IMAD.WIDE.U32 R16, R11, c[0x0][0x440], R16 ;  /* 0x000110000b107a25 */ /* 0x000fe200078e0010 */
[----:B------:R-:W-:Y:S02]  /*12760*/  SHF.R.S32.HI R0, RZ, 0x1f, R0 ;  /* 0x0000001fff007819 */ /* 0x000fe40000011400 */
[----:B------:R-:W-:Y:S01]  /*12770*/  LOP3.LUT R9, R9, 0xfffffffc, RZ, 0xc0, !PT ;  /* 0xfffffffc09097812 */ /* 0x000fe200078ec0ff */
[----:B------:R-:W-:Y:S01]  /*12780*/  IMAD.IADD R6, R4, 0x1, -R13 ;  /* 0x0000000104067824 */ /* 0x000fe200078e0a0d */
[----:B------:R-:W-:Y:S01]  /*12790*/  LEA.HI R0, R0, R15, RZ, 0x3 ;  /* 0x0000000f00007211 */ /* 0x000fe200078f18ff */
[----:B------:R-:W-:Y:S01]  /*127a0*/  IMAD.MOV.U32 R20, RZ, RZ, R18 ;  /* 0x000000ffff147224 */ /* 0x000fe200078e0012 */
[----:B------:R-:W-:Y:S01]  /*127b0*/  IADD3 R9, -R9, R4, RZ ;  /* 0x0000000409097210 */ /* 0x000fe20007ffe1ff */
[----:B------:R-:W-:Y:S01]  /*127c0*/  IMAD.MOV.U32 R22, RZ, RZ, R16 ;  /* 0x000000ffff167224 */ /* 0x000fe200078e0010 */
[----:B------:R-:W-:-:S02]  /*127d0*/  LOP3.LUT R0, R0, 0xffffff8, RZ, 0xc0, !PT ;  /* 0x0ffffff800007812 */ /* 0x000fc400078ec0ff */
[----:B------:R-:W-:Y:S02]  /*127e0*/  SHF.R.S32.HI R13, RZ, 0x1f, R6 ;  /* 0x0000001fff0d7819 */ /* 0x000fe40000011406 */
[----:B------:R-:W-:Y:S01]  /*127f0*/  SHF.R.S32.HI R10, RZ, 0x1f, R11 ;  /* 0x0000001fff0a7819 */ /* 0x000fe2000001140b */
[----:B------:R-:W-:Y:S01]  /*12800*/  IMAD.IADD R15, R15, 0x1, -R0 ;  /* 0x000000010f0f7824 */ /* 0x000fe200078e0a00 */
[----:B------:R-:W-:Y:S02]  /*12810*/  LEA.HI R0, R9, R9, RZ, 0x1 ;  /* 0x0000000909007211 */ /* 0x000fe400078f08ff */
[----:B------:R-:W-:Y:S01]  /*12820*/  LEA.HI R4, R13, R6, RZ, 0x2 ;  /* 0x000000060d047211 */ /* 0x000fe200078f10ff */
[----:B------:R-:W-:Y:S01]  /*12830*/  IMAD.MOV.U32 R13, RZ, RZ, c[0x0][0x4e8] ;  /* 0x00013a00ff0d7624 */ /* 0x000fe200078e00ff */
[----:B------:R-:W-:Y:S02]  /*12840*/  LOP3.LUT R0, R0, 0x1ffffffe, RZ, 0xc0, !PT ;  /* 0x1ffffffe00007812 */ /* 0x000fe400078ec0ff */
[----:B------:R-:W-:-:S02]  /*12850*/  SHF.R.S32.HI R14, RZ, 0x2, R4 ;  /* 0x00000002ff0e7819 */ /* 0x000fc40000011404 */
[----:B------:R-:W-:Y:S01]  /*12860*/  IADD3 R0, R9, -R0, RZ ;  /* 0x8000000009007210 */ /* 0x000fe20007ffe0ff */
[----:B------:R-:W-:Y:S01]  /*12870*/  BAR.SYNC.DEFER_BLOCKING 0x1, 0x100 ;  /* 0x0044000000007b1d */ /* 0x000fe20000010000 */
[----:B------:R-:W-:Y:S01]  /*12880*/  ISETP.NE.AND P1, PT, R13, 0x1, PT ;  /* 0x000000010d00780c */ /* 0x000fe20003f25270 */
[----:B------:R-:W-:Y:S02]  /*12890*/  IMAD R15, R15, 0x10, R14 ;  /* 0x000000100f0f7824 */ /* 0x000fe400078e020e */
[----:B------:R-:W-:Y:S02]  /*128a0*/  IMAD R14, R10, c[0x0][0x4d8], RZ ;  /* 0x000136000a0e7a24 */ /* 0x000fe400078e02ff */
[----:B------:R-:W-:Y:S01]  /*128b0*/  IMAD R9, R0, 0x8, R15 ;  /* 0x0000000800097824 */ /* 0x000fe200078e020f */
[----:B------:R-:W-:Y:S01]  /*128c0*/  SHF.R.S32.HI R0, RZ, 0x1f, R8 ;  /* 0x0000001fff007819 */ /* 0x000fe20000011408 */
[----:B------:R-:W-:Y:S02]  /*128d0*/  IMAD R10, R10, c[0x0][0x440], RZ ;  /* 0x000110000a0a7a24 */ /* 0x000fe400078e02ff */
[C---:B------:R-:W-:Y:S01]  /*128e0*/  IMAD R14, R11.reuse, c[0x0][0x4dc], R14 ;  /* 0x000137000b0e7a24 */ /* 0x040fe200078e020e */
[C---:B-----5:R-:W-:Y:S01]  /*128f0*/  LEA R9, R12.reuse, R9, 0x7 ;  /* 0x000000090c097211 */ /* 0x060fe200078e38ff */
[----:B------:R-:W-:Y:S01]  /*12900*/  IMAD R10, R11, c[0x0][0x444], R10 ;  /* 0x000111000b0a7a24 */ /* 0x000fe200078e020a */
[----:B------:R-:W-:Y:S01]  /*12910*/  LEA R12, R12, R15, 0x7 ;  /* 0x0000000f0c0c7211 */ /* 0x000fe200078e38ff */
[----:B------:R-:W-:Y:S01]  /*12920*/  IMAD.IADD R21, R19, 0x1, R14 ;  /* 0x0000000113157824 */ /* 0x000fe200078e020e */
[----:B------:R-:W-:Y:S01]  /*12930*/  MOV R11, R9 ;  /* 0x00000009000b7202 */ /* 0x000fe20000000f00 */
[----:B------:R-:W-:-:S02]  /*12940*/  IMAD.IADD R23, R17, 0x1, R10 ;  /* 0x0000000111177824 */ /* 0x000fc400078e020a */
[----:B------:R-:W-:-:S04]  /*12950*/  @P1 IMAD.HI.U32 R10, R9, c[0x0][0x4ec], RZ ;  /* 0x00013b00090a1a27 */ /* 0x000fc800078e00ff */
[C---:B------:R-:W-:Y:S01]  /*12960*/  IMAD R17, R0.reuse, c[0x0][0x4e0], RZ ;  /* 0x0001380000117a24 */ /* 0x040fe200078e02ff */
[----:B------:R-:W-:Y:S01]  /*12970*/  @P1 SHF.R.U32.HI R11, RZ, c[0x0][0x4f0], R10 ;  /* 0x00013c00ff0b1a19 */ /* 0x000fe2000001160a */
[----:B------:R-:W-:Y:S02]  /*12980*/  IMAD R19, R0, c[0x0][0x448], RZ ;  /* 0x0001120000137a24 */ /* 0x000fe400078e02ff */
[C---:B------:R-:W-:Y:S01]  /*12990*/  IMAD R17, R8.reuse, c[0x0][0x4e4], R17 ;  /* 0x0001390008117a24 */ /* 0x040fe200078e0211 */
[----:B------:R-:W-:Y:S01]  /*129a0*/  IADD3 R0, -R11, RZ, RZ ;  /* 0x000000ff0b007210 */ /* 0x000fe20007ffe1ff */
[C---:B------:R-:W-:Y:S01]  /*129b0*/  IMAD R19, R8.reuse, c[0x0][0x44c], R19 ;  /* 0x0001130008137a24 */ /* 0x040fe200078e0213 */
[----:B------:R-:W-:Y:S01]  /*129c0*/  SHF.R.S32.HI R14, RZ, 0x1f, R11 ;  /* 0x0000001fff0e7819 */ /* 0x000fe2000001140b */
[----:B------:R-:W-:-:S04]  /*129d0*/  IMAD.WIDE.U32 R22, R8, c[0x0][0x448], R22 ;  /* 0x0001120008167a25 */ /* 0x000fc800078e0016 */
[----:B------:R-:W-:-:S04]  /*129e0*/  IMAD.WIDE.U32 R20, R8, c[0x0][0x4e0], R20 ;  /* 0x0001380008147a25 */ /* 0x000fc800078e0014 */
[----:B------:R-:W-:Y:S01]  /*129f0*/  @P1 IMAD.HI.U32 R8, R9, c[0x0][0x4ec], RZ ;  /* 0x00013b0009081a27 */ /* 0x000fe200078e00ff */
[----:B------:R-:W-:-:S03]  /*12a00*/  IADD3 R16, P0, R11, R20, RZ ;  /* 0x000000140b107210 */ /* 0x000fc60007f1e0ff */
[----:B------:R-:W-:Y:S01]  /*12a10*/  IMAD R0, R0, c[0x0][0x4e8], R9 ;  /* 0x00013a0000007a24 */ /* 0x000fe200078e0209 */
[----:B------:R-:W-:Y:S01]  /*12a20*/  IADD3.X R17, R14, R21, R17, P0, !PT ;  /* 0x000000150e117210 */ /* 0x000fe200007fe411 */
[----:B------:R-:W-:Y:S01]  /*12a30*/  IMAD.MOV.U32 R10, RZ, RZ, R9 ;  /* 0x000000ffff0a7224 */ /* 0x000fe200078e0009 */
[----:B------:R-:W-:Y:S01]  /*12a40*/  @P1 SHF.R.U32.HI R10, RZ, c[0x0][0x4f0], R8 ;  /* 0x00013c00ff0a1a19 */ /* 0x000fe20000011608 */
[----:B------:R-:W-:Y:S01]  /*12a50*/  IMAD.IADD R23, R23, 0x1, R19 ;  /* 0x0000000117177824 */ /* 0x000fe200078e0213 */
[----:B------:R-:W-:Y:S01]  /*12a60*/  SHF.R.S32.HI R8, RZ, 0x1f, R0 ;  /* 0x0000001fff087819 */ /* 0x000fe20000011400 */
[----:B------:R-:W-:Y:S01]  /*12a70*/  IMAD.WIDE.U32 R16, R0, c[0x0][0x4c8], R16 ;  /* 0x0001320000107a25 */ /* 0x000fe200078e0010 */
[----:B------:R-:W-:-:S03]  /*12a80*/  IADD3 R14, -R10, RZ, RZ ;  /* 0x000000ff0a0e7210 */ /* 0x000fc60007ffe1ff */
[----:B------:R-:W-:Y:S01]  /*12a90*/  IMAD R11, R8, c[0x0][0x4c8], RZ ;  /* 0x00013200080b7a24 */ /* 0x000fe200078e02ff */
[----:B------:R-:W-:Y:S01]  /*12aa0*/  SHF.R.S32.HI R8, RZ, 0x1f, R10 ;  /* 0x0000001fff087819 */ /* 0x000fe2000001140a */
[----:B------:R-:W-:Y:S02]  /*12ab0*/  IMAD R14, R14, c[0x0][0x4e8], R9 ;  /* 0x00013a000e0e7a24 */ /* 0x000fe400078e0209 */
[----:B------:R-:W-:Y:S01]  /*12ac0*/  IMAD R11, R0, c[0x0][0x4cc], R11 ;  /* 0x00013300000b7a24 */ /* 0x000fe200078e020b */
[----:B------:R-:W-:Y:S01]  /*12ad0*/  LEA R0, P0, R16, c[0x0][0x4a8], 0x2 ;  /* 0x00012a0010007a11 */ /* 0x000fe200078010ff */
[----:B------:R-:W-:Y:S01]  /*12ae0*/  IMAD R9, R8, c[0x0][0x430], RZ ;  /* 0x00010c0008097a24 */ /* 0x000fe200078e02ff */
[----:B------:R-:W-:Y:S01]  /*12af0*/  SHF.R.S32.HI R8, RZ, 0x1f, R14 ;  /* 0x0000001fff087819 */ /* 0x000fe2000001140e */
[----:B------:R-:W-:Y:S02]  /*12b00*/  IMAD.IADD R11, R17, 0x1, R11 ;  /* 0x00000001110b7824 */ /* 0x000fe400078e020b */
[----:B------:R-:W-:Y:S01]  /*12b10*/  SHFL.IDX PT, R18, R0, 0x1, 0x1c1f ;  /* 0x003c1f0000127f89 */ /* 0x000fe200000e0000 */
[----:B------:R-:W-:-:S02]  /*12b20*/  IMAD.WIDE.U32 R22, R10, c[0x0][0x430], R22 ;  /* 0x00010c000a167a25 */ /* 0x000fc400078e0016 */
[----:B------:R-:W-:Y:S02]  /*12b30*/  LEA.HI.X R11, R16, c[0x0][0x4ac], R11, 0x2, P0 ;  /* 0x00012b00100b7a11 */ /* 0x000fe400000f140b */
[----:B------:R-:W-:Y:S01]  /*12b40*/  SHFL.IDX PT, R16, R0, RZ, 0x1c1f ;  /* 0x001c1fff00107589 */ /* 0x000fe200000e0000 */
[----:B------:R-:W-:Y:S01]  /*12b50*/  IMAD R9, R10, c[0x0][0x434], R9 ;  /* 0x00010d000a097a24 */ /* 0x000fe200078e0209 */
[----:B------:R-:W-:Y:S01]  /*12b60*/  LOP3.LUT P0, RZ, R6, 0x3, RZ, 0xc0, !PT ;  /* 0x0000000306ff7812 */ /* 0x000fe2000780c0ff */
[----:B------:R-:W-:Y:S01]  /*12b70*/  IMAD R13, R13, c[0x0][0x388], RZ ;  /* 0x0000e2000d0d7a24 */ /* 0x000fe200078e02ff */
[----:B------:R-:W1:Y:S01]  /*12b80*/  SHFL.IDX PT, R17, R11, RZ, 0x1c1f ;  /* 0x001c1fff0b117589 */ /* 0x000e6200000e0000 */
[----:B------:R-:W-:Y:S02]  /*12b90*/  IMAD.IADD R23, R23, 0x1, R9 ;  /* 0x0000000117177824 */ /* 0x000fe400078e0209 */
[----:B------:R-:W-:Y:S01]  /*12ba0*/  IMAD R9, R8, c[0x0][0x428], RZ ;  /* 0x00010a0008097a24 */ /* 0x000fe200078e02ff */
[----:B------:R3:W4:Y:S01]  /*12bb0*/  SHFL.IDX PT, R19, R11, 0x1, 0x1c1f ;  /* 0x003c1f000b137f89 */ /* 0x00072200000e0000 */
[----:B------:R-:W-:-:S02]  /*12bc0*/  IADD3 R8, R12, 0x8, RZ ;  /* 0x000000080c087810 */ /* 0x000fc40007ffe0ff */
[-C--:B------:R-:W-:Y:S01]  /*12bd0*/  ISETP.GE.OR P2, PT, R12, R13.reuse, P0 ;  /* 0x0000000d0c00720c */ /* 0x080fe20000746670 */
[----:B------:R-:W-:Y:S01]  /*12be0*/  IMAD R9, R14, c[0x0][0x42c], R9 ;  /* 0x00010b000e097a24 */ /* 0x000fe200078e0209 */
[----:B------:R-:W-:Y:S01]  /*12bf0*/  ISETP.GE.OR P0, PT, R8, R13, P0 ;  /* 0x0000000d0800720c */ /* 0x000fe20000706670 */
[----:B------:R-:W-:-:S05]  /*12c00*/  IMAD.WIDE.U32 R14, R14, c[0x0][0x428], R22 ;  /* 0x00010a000e0e7a25 */ /* 0x000fca00078e0016 */
[----:B------:R-:W-:Y:S02]  /*12c10*/  IADD3 R10, R15, R9, RZ ;  /* 0x000000090f0a7210 */ /* 0x000fe40007ffe0ff */
[----:B------:R-:W-:-:S04]  /*12c20*/  LEA R9, P1, R14, c[0x0][0x400], 0x2 ;  /* 0x000100000e097a11 */ /* 0x000fc800078210ff */
[----:B------:R-:W-:Y:S02]  /*12c30*/  LEA.HI.X R10, R14, c[0x0][0x404], R10, 0x2, P1 ;  /* 0x000101000e0a7a11 */ /* 0x000fe400008f140a */
[----:B------:R-:W-:Y:S01]  /*12c40*/  ISETP.GE.AND P1, PT, R8, R13, PT ;  /* 0x0000000d0800720c */ /* 0x000fe20003f26270 */
[----:B-1----:R1:W-:Y:S01]  /*12c50*/  @!P2 ST.E [R16.64], R5 ;  /* 0x000000051000a985 */ /* 0x0023e2000c101912 */
[----:B---3--:R-:W-:-:S03]  /*12c60*/  LOP3.LUT R11, R4, 0x7ffffffc, RZ, 0xc0, !PT ;  /* 0x7ffffffc040b7812 */ /* 0x008fc600078ec0ff */
[----:B----4-:R3:W-:Y:S01]  /*12c70*/  @!P0 ST.E [R18.64], R7 ;  /* 0x0000000712008985 */ /* 0x0107e2000c101912 */
[----:B------:R-:W-:Y:S01]  /*12c80*/  ISETP.GE.AND P0, PT, R12, R13, PT ;  /* 0x0000000d0c00720c */ /* 0x000fe20003f06270 */
[----:B------:R-:W-:Y:S02]  /*12c90*/  IMAD.IADD R11, R6, 0x1, -R11 ;  /* 0x00000001060b7824 */ /* 0x000fe400078e0a0b */
[----:B------:R3:W4:Y:S04]  /*12ca0*/  SHFL.IDX PT, R14, R9, RZ, 0x1c1f ;  /* 0x001c1fff090e7589 */ /* 0x00072800000e0000 */
[----:B------:R3:W2:Y:S01]  /*12cb0*/  SHFL.IDX PT, R15, R10, RZ, 0x1c1f ;  /* 0x001c1fff0a0f7589 */ /* 0x0006a200000e0000 */
[----:B------:R-:W-:Y:S02]  /*12cc0*/  SHF.L.U32 R11, R11, 0x1, RZ ;  /* 0x000000010b0b7819 */ /* 0x000fe400000006ff */
[----:B-1----:R-:W-:-:S03]  /*12cd0*/  P2R R5, PR, RZ, 0x2 ;  /* 0x00000002ff057803 */ /* 0x002fc60000000000 */
[----:B------:R-:W-:Y:S05]  /*12ce0*/  @P0 BRA `(.L_x_2017) ;  /* 0x00000bd000000947 */ /* 0x000fea0003800000 */
[C---:B------:R-:W-:Y:S02]  /*12cf0*/  IADD3 R4, R11.reuse, 0x8, RZ ;  /* 0x000000080b047810 */ /* 0x040fe40007ffe0ff */
[C---:B------:R-:W-:Y:S02]  /*12d00*/  IADD3 R0, R11.reuse, 0x10, RZ ;  /* 0x000000100b007810 */ /* 0x040fe40007ffe0ff */
[----:B------:R-:W-:Y:S02]  /*12d10*/  ISETP.GE.AND P5, PT, R4, c[0x0][0x3c8], PT ;  /* 0x0000f20004007a0c */ /* 0x000fe40003fa6270 */
[C---:B------:R-:W-:Y:S02]  /*12d20*/  ISETP.GE.AND P0, PT, R11.reuse, c[0x0][0x3c8], PT ;  /* 0x0000f2000b007a0c */ /* 0x040fe40003f06270 */
[----:B------:R-:W-:Y:S02]  /*12d30*/  ISETP.GE.AND P4, PT, R0, c[0x0][0x3c8], PT ;  /* 0x0000f20000007a0c */ /* 0x000fe40003f86270 */
[----:B------:R-:W-:-:S02]  /*12d40*/  IADD3 R8, R11, 0x18, RZ ;  /* 0x000000180b087810 */ /* 0x000fc40007ffe0ff */
[C---:B---3--:R-:W-:Y:S02]  /*12d50*/  IADD3 R7, R11.reuse, 0x20, RZ ;  /* 0x000000200b077810 */ /* 0x048fe40007ffe0ff */
[C---:B------:R-:W-:Y:S02]  /*12d60*/  IADD3 R6, R11.reuse, 0x28, RZ ;  /* 0x000000280b067810 */ /* 0x040fe40007ffe0ff */
[----:B------:R-:W-:Y:S02]  /*12d70*/  ISETP.GE.AND P3, PT, R8, c[0x0][0x3c8], PT ;  /* 0x0000f20008007a0c */ /* 0x000fe40003f66270 */
[----:B------:R-:W-:Y:S01]  /*12d80*/  @!P5 LEA.HI R4, R4, R4, RZ, 0x1 ;  /* 0x000000040404d211 */ /* 0x000fe200078f08ff */
[----:B--2-4-:R-:W-:Y:S01]  /*12d90*/  @!P0 IMAD.WIDE R18, R11, 0x4, R14 ;  /* 0x000000040b128825 */ /* 0x014fe200078e020e */
[----:B------:R-:W-:Y:S02]  /*12da0*/  ISETP.GE.AND P2, PT, R7, c[0x0][0x3c8], PT ;  /* 0x0000f20007007a0c */ /* 0x000fe40003f46270 */
[----:B------:R-:W-:-:S02]  /*12db0*/  @!P4 LEA.HI R12, R0, R0, RZ, 0x1 ;  /* 0x00000000000cc211 */ /* 0x000fc400078f08ff */
[----:B------:R-:W-:Y:S01]  /*12dc0*/  IADD3 R0, R11, 0x30, RZ ;  /* 0x000000300b007810 */ /* 0x000fe20007ffe0ff */
[----:B------:R1:W-:Y:S01]  /*12dd0*/  @!P0 ST.E.64 [R18.64], R160 ;  /* 0x000000a012008985 */ /* 0x0003e2000c101b12 */
[----:B------:R-:W-:Y:S02]  /*12de0*/  @!P5 LOP3.LUT R13, R4, 0xfffffffe, RZ, 0xc0, !PT ;  /* 0xfffffffe040dd812 */ /* 0x000fe400078ec0ff */
[----:B------:R-:W-:Y:S02]  /*12df0*/  ISETP.GE.AND P1, PT, R6, c[0x0][0x3c8], PT ;  /* 0x0000f20006007a0c */ /* 0x000fe40003f26270 */
[----:B------:R-:W-:Y:S01]  /*12e00*/  @!P4 LOP3.LUT R17, R12, 0xfffffffe, RZ, 0xc0, !PT ;  /* 0xfffffffe0c11c812 */ /* 0x000fe200078ec0ff */
[--C-:B------:R-:W-:Y:S01]  /*12e10*/  @!P5 IMAD.WIDE R12, R13, 0x4, R14.reuse ;  /* 0x000000040d0cd825 */ /* 0x100fe200078e020e */
[----:B------:R-:W-:Y:S02]  /*12e20*/  ISETP.GE.AND P0, PT, R0, c[0x0][0x3c8], PT ;  /* 0x0000f20000007a0c */ /* 0x000fe40003f06270 */
[----:B------:R-:W-:Y:S01]  /*12e30*/  IADD3 R4, R11, 0x38, RZ ;  /* 0x000000380b047810 */ /* 0x000fe20007ffe0ff */
[----:B------:R-:W-:Y:S01]  /*12e40*/  @!P4 IMAD.WIDE R16, R17, 0x4, R14 ;  /* 0x000000041110c825 */ /* 0x000fe200078e020e */
[----:B------:R2:W-:Y:S01]  /*12e50*/  @!P5 ST.E.64 [R12.64], R132 ;  /* 0x000000840c00d985 */ /* 0x0005e2000c101b12 */
[----:B------:R-:W-:-:S02]  /*12e60*/  @!P3 LEA.HI R8, R8, R8, RZ, 0x1 ;  /* 0x000000080808b211 */ /* 0x000fc400078f08ff */
[----:B------:R-:W-:Y:S01]  /*12e70*/  ISETP.GE.AND P5, PT, R4, c[0x0][0x3c8], PT ;  /* 0x0000f20004007a0c */ /* 0x000fe20003fa6270 */
[----:B------:R3:W-:Y:S01]  /*12e80*/  @!P4 ST.E.64 [R16.64], R136 ;  /* 0x000000881000c985 */ /* 0x0007e2000c101b12 */
[----:B------:R-:W-:Y:S02]  /*12e90*/  @!P2 LEA.HI R7, R7, R7, RZ, 0x1 ;  /* 0x000000070707a211 */ /* 0x000fe400078f08ff */
[----:B------:R-:W-:Y:S02]  /*12ea0*/  @!P1 LEA.HI R6, R6, R6, RZ, 0x1 ;  /* 0x0000000606069211 */ /* 0x000fe400078f08ff */
[----:B------:R-:W-:Y:S02]  /*12eb0*/  @!P0 LEA.HI R0, R0, R0, RZ, 0x1 ;  /* 0x0000000000008211 */ /* 0x000fe400078f08ff */
[----:B------:R-:W-:Y:S02]  /*12ec0*/  @!P2 LOP3.LUT R7, R7, 0xfffffffe, RZ, 0xc0, !PT ;  /* 0xfffffffe0707a812 */ /* 0x000fe400078ec0ff */
[----:B------:R-:W-:-:S03]  /*12ed0*/  @!P1 LOP3.LUT R21, R6, 0xfffffffe, RZ, 0xc0, !PT ;  /* 0xfffffffe06159812 */ /* 0x000fc600078ec0ff */
[--C-:B------:R-:W-:Y:S01]  /*12ee0*/  @!P2 IMAD.WIDE R6, R7, 0x4, R14.reuse ;  /* 0x000000040706a825 */ /* 0x100fe200078e020e */
[----:B------:R-:W-:Y:S02]  /*12ef0*/  @!P5 LEA.HI R4, R4, R4, RZ, 0x1 ;  /* 0x000000040404d211 */ /* 0x000fe400078f08ff */
[----:B-1----:R-:W-:Y:S01]  /*12f00*/  IADD3 R18, R11, 0x40, RZ ;  /* 0x000000400b127810 */ /* 0x002fe20007ffe0ff */
[----:B------:R-:W-:Y:S01]  /*12f10*/  @!P1 IMAD.WIDE R20, R21, 0x4, R14 ;  /* 0x0000000415149825 */ /* 0x000fe200078e020e */
[----:B------:R-:W-:Y:S02]  /*12f20*/  @!P3 LOP3.LUT R19, R8, 0xfffffffe, RZ, 0xc0, !PT ;  /* 0xfffffffe0813b812 */ /* 0x000fe400078ec0ff */
[----:B------:R-:W-:Y:S02]  /*12f30*/  ISETP.GE.AND P4, PT, R18, c[0x0][0x3c8], PT ;  /* 0x0000f20012007a0c */ /* 0x000fe40003f86270 */
[----:B------:R-:W-:Y:S02]  /*12f40*/  IADD3 R8, R11, 0x50, RZ ;  /* 0x000000500b087810 */ /* 0x000fe40007ffe0ff */
[----:B--2---:R-:W-:-:S02]  /*12f50*/  @!P0 LOP3.LUT R13, R0, 0xfffffffe, RZ, 0xc0, !PT ;  /* 0xfffffffe000d8812 */ /* 0x004fc400078ec0ff */
[----:B------:R-:W-:Y:S01]  /*12f60*/  IADD3 R0, R11, 0x58, RZ ;  /* 0x000000580b007810 */ /* 0x000fe20007ffe0ff */
[----:B---3--:R-:W-:Y:S01]  /*12f70*/  @!P3 IMAD.WIDE R16, R19, 0x4, R14 ;  /* 0x000000041310b825 */ /* 0x008fe200078e020e */
[----:B------:R-:W-:-:S05]  /*12f80*/  IADD3 R19, R11, 0x48, RZ ;  /* 0x000000480b137810 */ /* 0x000fca0007ffe0ff */
[----:B------:R-:W-:Y:S01]  /*12f90*/  @!P4 LEA.HI R22, R18, R18, RZ, 0x1 ;  /* 0x000000121216c211 */ /* 0x000fe200078f08ff */
[----:B------:R-:W-:Y:S01]  /*12fa0*/  @!P0 IMAD.WIDE R12, R13, 0x4, R14 ;  /* 0x000000040d0c8825 */ /* 0x000fe200078e020e */
[----:B------:R1:W-:Y:S01]  /*12fb0*/  @!P3 ST.E.64 [R16.64], R140 ;  /* 0x0000008c1000b985 */ /* 0x0003e2000c101b12 */
[----:B------:R-:W-:Y:S02]  /*12fc0*/  ISETP.GE.AND P3, PT, R19, c[0x0][0x3c8], PT ;  /* 0x0000f20013007a0c */ /* 0x000fe40003f66270 */
[----:B------:R-:W-:Y:S01]  /*12fd0*/  IADD3 R18, R11, 0x60, RZ ;  /* 0x000000600b127810 */ /* 0x000fe20007ffe0ff */
[----:B------:R2:W-:Y:S01]  /*12fe0*/  @!P2 ST.E.64 [R6.64], R144 ;  /* 0x000000900600a985 */ /* 0x0005e2000c101b12 */
[----:B------:R-:W-:-:S03]  /*12ff0*/  ISETP.GE.AND P2, PT, R8, c[0x0][0x3c8], PT ;  /* 0x0000f20008007a0c */ /* 0x000fc60003f46270 */
[----:B------:R3:W-:Y:S01]  /*13000*/  @!P1 ST.E.64 [R20.64], R148 ;  /* 0x0000009414009985 */ /* 0x0007e2000c101b12 */
[----:B------:R-:W-:-:S03]  /*13010*/  ISETP.GE.AND P1, PT, R0, c[0x0][0x3c8], PT ;  /* 0x0000f20000007a0c */ /* 0x000fc60003f26270 */
[----:B------:R4:W-:Y:S01]  /*13020*/  @!P0 ST.E.64 [R12.64], R152 ;  /* 0x000000980c008985 */ /* 0x0009e2000c101b12 */
[----:B------:R-:W-:Y:S02]  /*13030*/  ISETP.GE.AND P0, PT, R18, c[0x0][0x3c8], PT ;  /* 0x0000f20012007a0c */ /* 0x000fe40003f06270 */
[----:B------:R-:W-:-:S03]  /*13040*/  @!P3 LEA.HI R19, R19, R19, RZ, 0x1 ;  /* 0x000000131313b211 */ /* 0x000fc600078f08ff */
[----:B------:R-:W-:Y:S02]  /*13050*/  @!P2 LEA.HI R8, R8, R8, RZ, 0x1 ;  /* 0x000000080808a211 */ /* 0x000fe400078f08ff */
[----:B------:R-:W-:Y:S02]  /*13060*/  @!P3 LOP3.LUT R19, R19, 0xfffffffe, RZ, 0xc0, !PT ;  /* 0xfffffffe1313b812 */ /* 0x000fe400078ec0ff */
[----:B------:R-:W-:-:S04]  /*13070*/  @!P1 LEA.HI R0, R0, R0, RZ, 0x1 ;  /* 0x0000000000009211 */ /* 0x000fc800078f08ff */
[----:B------:R-:W-:Y:S02]  /*13080*/  @!P0 LEA.HI R18, R18, R18, RZ, 0x1 ;  /* 0x0000001212128211 */ /* 0x000fe400078f08ff */
[----:B-1----:R-:W-:Y:S02]  /*13090*/  @!P5 LOP3.LUT R17, R4, 0xfffffffe, RZ, 0xc0, !PT ;  /* 0xfffffffe0411d812 */ /* 0x002fe400078ec0ff */
[C---:B------:R-:W-:Y:S02]  /*130a0*/  IADD3 R4, R11.reuse, 0x68, RZ ;  /* 0x000000680b047810 */ /* 0x040fe40007ffe0ff */
[----:B--2---:R-:W-:Y:S02]  /*130b0*/  @!P4 LOP3.LUT R7, R22, 0xfffffffe, RZ, 0xc0, !PT ;  /* 0xfffffffe1607c812 */ /* 0x004fe400078ec0ff */
[----:B------:R-:W-:Y:S02]  /*130c0*/  IADD3 R16, R11, 0x70, RZ ;  /* 0x000000700b107810 */ /* 0x000fe40007ffe0ff */
[----:B---3--:R-:W-:Y:S01]  /*130d0*/  @!P1 LOP3.LUT R21, R0, 0xfffffffe, RZ, 0xc0, !PT ;  /* 0xfffffffe00159812 */ /* 0x008fe200078ec0ff */
[----:B------:R-:W-:Y:S01]  /*130e0*/  @!P4 IMAD.WIDE R6, R7, 0x4, R14 ;  /* 0x000000040706c825 */ /* 0x000fe200078e020e */
[----:B------:R-:W-:-:S02]  /*130f0*/  IADD3 R22, R11, 0x78, RZ ;  /* 0x000000780b167810 */ /* 0x000fc40007ffe0ff */
[----:B------:R-:W-:Y:S01]  /*13100*/  IADD3 R0, R11, 0x90, RZ ;  /* 0x000000900b007810 */ /* 0x000fe20007ffe0ff */
[--C-:B----4-:R-:W-:Y:S01]  /*13110*/  @!P5 IMAD.WIDE R12, R17, 0x4, R14.reuse ;  /* 0x00000004110cd825 */ /* 0x110fe200078e020e */
[----:B------:R-:W-:Y:S02]  /*13120*/  @!P2 LOP3.LUT R17, R8, 0xfffffffe, RZ, 0xc0, !PT ;  /* 0xfffffffe0811a812 */ /* 0x000fe400078ec0ff */
[----:B------:R-:W-:Y:S01]  /*13130*/  IADD3 R8, R11, 0x88, RZ ;  /* 0x000000880b087810 */ /* 0x000fe20007ffe0ff */
[----:B------:R-:W-:Y:S01]  /*13140*/  @!P1 IMAD.WIDE R20, R21, 0x4, R14 ;  /* 0x0000000415149825 */ /* 0x000fe200078e020e */
[----:B------:R1:W-:Y:S01]  /*13150*/  @!P5 ST.E.64 [R12.64], R156 ;  /* 0x0000009c0c00d985 */ /* 0x0003e2000c101b12 */
[----:B------:R-:W-:-:S03]  /*13160*/  ISETP.GE.AND P5, PT, R4, c[0x0][0x3c8], PT ;  /* 0x0000f20004007a0c */ /* 0x000fc60003fa6270 */
[----:B------:R2:W-:Y:S01]  /*13170*/  @!P4 ST.E.64 [R6.64], R36 ;  /* 0x000000240600c985 */ /* 0x0005e2000c101b12 */
[----:B------:R-:W-:-:S09]  /*13180*/  ISETP.GE.AND P4, PT, R16, c[0x0][0x3c8], PT ;  /* 0x0000f20010007a0c */ /* 0x000fd20003f86270 */
[----:B------:R-:W-:-:S04]  /*13190*/  @!P5 LEA.HI R4, R4, R4, RZ, 0x1 ;  /* 0x000000040404d211 */ /* 0x000fc800078f08ff */
[----:B------:R-:W-:Y:S02]  /*131a0*/  @!P4 LEA.HI R16, R16, R16, RZ, 0x1 ;  /* 0x000000101010c211 */ /* 0x000fe400078f08ff */
[----:B-1----:R-:W-:Y:S01]  /*131b0*/  @!P0 LOP3.LUT R13, R18, 0xfffffffe, RZ, 0xc0, !PT ;  /* 0xfffffffe120d8812 */ /* 0x002fe200078ec0ff */
[----:B--2---:R-:W-:-:S04]  /*131c0*/  @!P3 IMAD.WIDE R6, R19, 0x4, R14 ;  /* 0x000000041306b825 */ /* 0x004fc800078e020e */
[--C-:B------:R-:W-:Y:S01]  /*131d0*/  @!P2 IMAD.WIDE R18, R17, 0x4, R14.reuse ;  /* 0x000000041112a825 */ /* 0x100fe200078e020e */
[----:B------:R1:W-:Y:S01]  /*131e0*/  @!P3 ST.E.64 [R6.64], R40 ;  /* 0x000000280600b985 */ /* 0x0003e2000c101b12 */
[----:B------:R-:W-:Y:S02]  /*131f0*/  IADD3 R17, R11, 0x80, RZ ;  /* 0x000000800b117810 */ /* 0x000fe40007ffe0ff */
[----:B------:R-:W-:Y:S01]  /*13200*/  @!P0 IMAD.WIDE R12, R13, 0x4, R14 ;  /* 0x000000040d0c8825 */ /* 0x000fe200078e020e */
[----:B------:R2:W-:Y:S01]  /*13210*/  @!P2 ST.E.64 [R18.64], R44 ;  /* 0x0000002c1200a985 */ /* 0x0005e2000c101b12 */
[----:B------:R-:W-:Y:S02]  /*13220*/  ISETP.GE.AND P3, PT, R22, c[0x0][0x3c8], PT ;  /* 0x0000f20016007a0c */ /* 0x000fe40003f66270 */
[----:B------:R-:W-:Y:S01]  /*13230*/  ISETP.GE.AND P2, PT, R17, c[0x0][0x3c8], PT ;  /* 0x0000f20011007a0c */ /* 0x000fe20003f46270 */
[----:B------:R3:W-:Y:S01]  /*13240*/  @!P1 ST.E.64 [R20.64], R48 ;  /* 0x0000003014009985 */ /* 0x0007e2000c101b12 */
[----:B------:R-:W-:-:S03]  /*13250*/  ISETP.GE.AND P1, PT, R8, c[0x0][0x3c8], PT ;  /* 0x0000f20008007a0c */ /* 0x000fc60003f26270 */
[----:B------:R4:W-:Y:S01]  /*13260*/  @!P0 ST.E.64 [R12.64], R52 ;  /* 0x000000340c008985 */ /* 0x0009e2000c101b12 */
[----:B------:R-:W-:-:S05]  /*13270*/  ISETP.GE.AND P0, PT, R0, c[0x0][0x3c8], PT ;  /* 0x0000f20000007a0c */ /* 0x000fca0003f06270 */
[----:B------:R-:W-:Y:S02]  /*13280*/  @!P3 LEA.HI R22, R22, R22, RZ, 0x1 ;  /* 0x000000161616b211 */ /* 0x000fe400078f08ff */
[----:B------:R-:W-:Y:S02]  /*13290*/  @!P2 LEA.HI R17, R17, R17, RZ, 0x1 ;  /* 0x000000111111a211 */ /* 0x000fe400078f08ff */
[----:B------:R-:W-:Y:S02]  /*132a0*/  @!P1 LEA.HI R8, R8, R8, RZ, 0x1 ;  /* 0x0000000808089211 */ /* 0x000fe400078f08ff */
[----:B------:R-:W-:Y:S02]  /*132b0*/  @!P2 LOP3.LUT R17, R17, 0xfffffffe, RZ, 0xc0, !PT ;  /* 0xfffffffe1111a812 */ /* 0x000fe400078ec0ff */
[----:B------:R-:W-:Y:S02]  /*132c0*/  @!P0 LEA.HI R0, R0, R0, RZ, 0x1 ;  /* 0x0000000000008211 */ /* 0x000fe400078f08ff */
[----:B-1----:R-:W-:-:S02]  /*132d0*/  @!P5 LOP3.LUT R7, R4, 0xfffffffe, RZ, 0xc0, !PT ;  /* 0xfffffffe0407d812 */ /* 0x002fc400078ec0ff */
[----:B------:R-:W-:Y:S02]  /*132e0*/  IADD3 R4, R11, 0x98, RZ ;  /* 0x000000980b047810 */ /* 0x000fe40007ffe0ff */
[----:B--2---:R-:W-:Y:S01]  /*132f0*/  @!P4 LOP3.LUT R19, R16, 0xfffffffe, RZ, 0xc0, !PT ;  /* 0xfffffffe1013c812 */ /* 0x004fe200078ec0ff */
[----:B------:R-:W-:Y:S01]  /*13300*/  @!P5 IMAD.WIDE R6, R7, 0x4, R14 ;  /* 0x000000040706d825 */ /* 0x000fe200078e020e */
[----:B---3--:R-:W-:-:S03]  /*13310*/  @!P1 LOP3.LUT R21, R8, 0xfffffffe, RZ, 0xc0, !PT ;  /* 0xfffffffe08159812 */ /* 0x008fc600078ec0ff */
[--C-:B------:R-:W-:Y:S01]  /*13320*/  @!P2 IMAD.WIDE R16, R17, 0x4, R14.reuse ;  /* 0x000000041110a825 */ /* 0x100fe200078e020e */
[----:B------:R1:W-:Y:S01]  /*13330*/  @!P5 ST.E.64 [R6.64], R56 ;  /* 0x000000380600d985 */ /* 0x0003e2000c101b12 */
[----:B------:R-:W-:Y:S02]  /*13340*/  ISETP.GE.AND P5, PT, R4, c[0x0][0x3c8], PT ;  /* 0x0000f20004007a0c */ /* 0x000fe40003fa6270 */
[----:B----4-:R-:W-:Y:S01]  /*13350*/  @!P4 IMAD.WIDE R12, R19, 0x4, R14 ;  /* 0x00000004130cc825 */ /* 0x010fe200078e020e */
[----:B------:R-:W-:Y:S02]  /*13360*/  @!P3 LOP3.LUT R19, R22, 0xfffffffe, RZ, 0xc0, !PT ;  /* 0xfffffffe1613b812 */ /* 0x000fe400078ec0ff */
[C---:B------:R-:W-:Y:S02]  /*13370*/  IADD3 R8, R11.reuse, 0xa0, RZ ;  /* 0x000000a00b087810 */ /* 0x040fe40007ffe0ff */
[----:B------:R2:W-:Y:S01]  /*13380*/  @!P4 ST.E.64 [R12.64], R60 ;  /* 0x0000003c0c00c985 */ /* 0x0005e2000c101b12 */
[----:B------:R-:W-:-:S02]  /*13390*/  IADD3 R20, R11, 0xb0, RZ ;  /* 0x000000b00b147810 */ /* 0x000fc40007ffe0ff */
[----:B------:R-:W-:Y:S02]  /*133a0*/  ISETP.GE.AND P6, PT, R8, c[0x0][0x3c8], PT ;  /* 0x0000f20008007a0c */ /* 0x000fe40003fc6270 */
[----:B------:R-:W-:Y:S02]  /*133b0*/  IADD3 R22, R11, 0xc0, RZ ;  /* 0x000000c00b167810 */ /* 0x000fe40007ffe0ff */
[----:B------:R-:W-:-:S04]  /*133c0*/  @!P5 LEA.HI R4, R4, R4, RZ, 0x1 ;  /* 0x000000040404d211 */ /* 0x000fc800078f08ff */
[----:B------:R-:W-:Y:S02]  /*133d0*/  @!P5 LOP3.LUT R23, R4, 0xfffffffe, RZ, 0xc0, !PT ;  /* 0xfffffffe0417d812 */ /* 0x000fe400078ec0ff */
[----:B------:R-:W-:-:S03]  /*133e0*/  IADD3 R4, R11, 0xc8, RZ ;  /* 0x000000c80b047810 */ /* 0x000fc60007ffe0ff */
[----:B------:R-:W-:Y:S02]  /*133f0*/  @!P6 LEA.HI R8, R8, R8, RZ, 0x1 ;  /* 0x000000080808e211 */ /* 0x000fe400078f08ff */
[----:B-1----:R-:W-:Y:S02]  /*13400*/  @!P0 LOP3.LUT R7, R0, 0xfffffffe, RZ, 0xc0, !PT ;  /* 0xfffffffe00078812 */ /* 0x002fe400078ec0ff */
[----:B------:R-:W-:-:S03]  /*13410*/  IADD3 R0, R11, 0xb8, RZ ;  /* 0x000000b80b007810 */ /* 0x000fc60007ffe0ff */
[----:B------:R-:W-:-:S04]  /*13420*/  @!P0 IMAD.WIDE R6, R7, 0x4, R14 ;  /* 0x0000000407068825 */ /* 0x000fc800078e020e */
[----:B--2---:R-:W-:-:S04]  /*13430*/  @!P3 IMAD.WIDE R12, R19, 0x4, R14 ;  /* 0x00000004130cb825 */ /* 0x004fc800078e020e */
[----:B------:R-:W-:Y:S01]  /*13440*/  @!P1 IMAD.WIDE R18, R21, 0x4, R14 ;  /* 0x0000000415129825 */ /* 0x000fe200078e020e */
[----:B------:R-:W-:Y:S01]  /*13450*/  IADD3 R21, R11, 0xa8, RZ ;  /* 0x000000a80b157810 */ /* 0x000fe20007ffe0ff */
[----:B------:R1:W-:Y:S01]  /*13460*/  @!P3 ST.E.64 [R12.64], R64 ;  /* 0x000000400c00b985 */ /* 0x0003e2000c101b12 */
[----:B------:R-:W-:Y:S02]  /*13470*/  ISETP.GE.AND P3, PT, R20, c[0x0][0x3c8], PT ;  /* 0x0000f20014007a0c */ /* 0x000fe40003f66270 */
[----:B------:R-:W-:Y:S01]  /*13480*/  ISETP.GE.AND P4, PT, R21, c[0x0][0x3c8], PT ;  /* 0x0000f20015007a0c */ /* 0x000fe20003f86270 */
[----:B------:R2:W-:Y:S01]  /*13490*/  @!P2 ST.E.64 [R16.64], R68 ;  /* 0x000000441000a985 */ /* 0x0005e2000c101b12 */
[----:B------:R-:W-:-:S03]  /*134a0*/  ISETP.GE.AND P2, PT, R0, c[0x0][0x3c8], PT ;  /* 0x0000f20000007a0c */ /* 0x000fc60003f46270 */
[----:B------:R3:W-:Y:S01]  /*134b0*/  @!P1 ST.E.64 [R18.64], R72 ;  /* 0x0000004812009985 */ /* 0x0007e2000c101b12 */
[----:B------:R-:W-:-:S03]  /*134c0*/  ISETP.GE.AND P1, PT, R22, c[0x0][0x3c8], PT ;  /* 0x0000f20016007a0c */ /* 0x000fc60003f26270 */
[----:B------:R4:W-:Y:S01]  /*134d0*/  @!P0 ST.E.64 [R6.64], R76 ;  /* 0x0000004c06008985 */ /* 0x0009e2000c101b12 */
[----:B------:R-:W-:Y:S02]  /*134e0*/  ISETP.GE.AND P0, PT, R4, c[0x0][0x3c8], PT ;  /* 0x0000f20004007a0c */ /* 0x000fe40003f06270 */
[----:B------:R-:W-:Y:S02]  /*134f0*/  @!P3 LEA.HI R20, R20, R20, RZ, 0x1 ;  /* 0x000000141414b211 */ /* 0x000fe400078f08ff */
[----:B------:R-:W-:Y:S02]  /*13500*/  @!P4 LEA.HI R21, R21, R21, RZ, 0x1 ;  /* 0x000000151515c211 */ /* 0x000fe400078f08ff */
[----:B------:R-:W-:Y:S02]  /*13510*/  @!P2 LEA.HI R0, R0, R0, RZ, 0x1 ;  /* 0x000000000000a211 */ /* 0x000fe400078f08ff */
[----:B------:R-:W-:Y:S02]  /*13520*/  @!P4 LOP3.LUT R21, R21, 0xfffffffe, RZ, 0xc0, !PT ;  /* 0xfffffffe1515c812 */ /* 0x000fe400078ec0ff */
[----:B------:R-:W-:-:S03]  /*13530*/  @!P1 LEA.HI R22, R22, R22, RZ, 0x1 ;  /* 0x0000001616169211 */ /* 0x000fc600078f08ff */
[----:B------:R-:W-:Y:S01]  /*13540*/  @!P0 LEA.HI R4, R4, R4, RZ, 0x1 ;  /* 0x0000000404048211 */ /* 0x000fe200078f08ff */
[--C-:B-1----:R-:W-:Y:S01]  /*13550*/  @!P5 IMAD.WIDE R12, R23, 0x4, R14.reuse ;  /* 0x00000004170cd825 */ /* 0x102fe200078e020e */
[----:B------:R-:W-:Y:S02]  /*13560*/  IADD3 R23, R11, 0xe0, RZ ;  /* 0x000000e00b177810 */ /* 0x000fe40007ffe0ff */
[----:B--2---:R-:W-:Y:S02]  /*13570*/  @!P3 LOP3.LUT R17, R20, 0xfffffffe, RZ, 0xc0, !PT ;  /* 0xfffffffe1411b812 */ /* 0x004fe400078ec0ff */
[----:B------:R1:W-:Y:S01]  /*13580*/  @!P5 ST.E.64 [R12.64], R80 ;  /* 0x000000500c00d985 */ /* 0x0003e2000c101b12 */
[----:B------:R-:W-:Y:S01]  /*13590*/  @!P4 IMAD.WIDE R20, R21, 0x4, R14 ;  /* 0x000000041514c825 */ /* 0x000fe200078e020e */
[----:B---3--:R-:W-:-:S03]  /*135a0*/  @!P1 LOP3.LUT R19, R22, 0xfffffffe, RZ, 0xc0, !PT ;  /* 0xfffffffe16139812 */ /* 0x008fc600078ec0ff */
[--C-:B------:R-:W-:Y:S01]  /*135b0*/  @!P3 IMAD.WIDE R16, R17, 0x4, R14.reuse ;  /* 0x000000041110b825 */ /* 0x100fe200078e020e */
[----:B------:R-:W-:Y:S02]  /*135c0*/  IADD3 R22, R11, 0xe8, RZ ;  /* 0x000000e80b167810 */ /* 0x000fe40007ffe0ff */
[----:B----4-:R-:W-:Y:S01]  /*135d0*/  @!P6 LOP3.LUT R7, R8, 0xfffffffe, RZ, 0xc0, !PT ;  /* 0xfffffffe0807e812 */ /* 0x010fe200078ec0ff */
[----:B------:R-:W-:Y:S01]  /*135e0*/  @!P1 IMAD.WIDE R18, R19, 0x4, R14 ;  /* 0x0000000413129825 */ /* 0x000fe200078e020e */
[----:B------:R-:W-:-:S03]  /*135f0*/  IADD3 R8, R11, 0xf8, RZ ;  /* 0x000000f80b087810 */ /* 0x000fc60007ffe0ff */
[----:B------:R-:W-:-:S05]  /*13600*/  @!P6 IMAD.WIDE R6, R7, 0x4, R14 ;  /* 0x000000040706e825 */ /* 0x000fca00078e020e */
[----:B------:R2:W-:Y:S04]  /*13610*/  @!P6 ST.E.64 [R6.64], R84 ;  /* 0x000000540600e985 */ /* 0x0005e8000c101b12 */
[----:B------:R3:W-:Y:S04]  /*13620*/  @!P4 ST.E.64 [R20.64], R88 ;  /* 0x000000581400c985 */ /* 0x0007e8000c101b12 */
[----:B------:R-:W-:Y:S01]  /*13630*/  @!P3 ST.E.64 [R16.64], R92 ;  /* 0x0000005c1000b985 */ /* 0x000fe2000c101b12 */
[----:B------:R-:W-:Y:S02]  /*13640*/  ISETP.GE.AND P3, PT, R23, c[0x0][0x3c8], PT ;  /* 0x0000f20017007a0c */ /* 0x000fe40003f66270 */
[----:B-1----:R-:W-:-:S02]  /*13650*/  @!P2 LOP3.LUT R13, R0, 0xfffffffe, RZ, 0xc0, !PT ;  /* 0xfffffffe000da812 */ /* 0x002fc400078ec0ff */
[----:B------:R-:W-:-:S03]  /*13660*/  IADD3 R0, R11, 0xd0, RZ ;  /* 0x000000d00b007810 */ /* 0x000fc60007ffe0ff */
[----:B------:R-:W-:Y:S01]  /*13670*/  @!P2 IMAD.WIDE R12, R13, 0x4, R14 ;  /* 0x000000040d0ca825 */ /* 0x000fe200078e020e */
[----:B------:R-:W-:-:S04]  /*13680*/  ISETP.GE.AND P5, PT, R0, c[0x0][0x3c8], PT ;  /* 0x0000f20000007a0c */ /* 0x000fc80003fa6270 */
[----:B------:R1:W-:Y:S01]  /*13690*/  @!P2 ST.E.64 [R12.64], R96 ;  /* 0x000000600c00a985 */ /* 0x0003e2000c101b12 */
[----:B------:R-:W-:Y:S02]  /*136a0*/  ISETP.GE.AND P2, PT, R22, c[0x0][0x3c8], PT ;  /* 0x0000f20016007a0c */ /* 0x000fe40003f46270 */
[----:B------:R-:W-:Y:S01]  /*136b0*/  @!P3 LEA.HI R23, R23, R23, RZ, 0x1 ;  /* 0x000000171717b211 */ /* 0x000fe200078f08ff */
[----:B------:R4:W-:Y:S03]  /*136c0*/  @!P1 ST.E.64 [R18.64], R100 ;  /* 0x0000006412009985 */ /* 0x0009e6000c101b12 */
[----:B------:R-:W-:Y:S02]  /*136d0*/  @!P3 LOP3.LUT R23, R23, 0xfffffffe, RZ, 0xc0, !PT ;  /* 0xfffffffe1717b812 */ /* 0x000fe400078ec0ff */
[----:B--2---:R-:W-:Y:S02]  /*136e0*/  @!P0 LOP3.LUT R7, R4, 0xfffffffe, RZ, 0xc0, !PT ;  /* 0xfffffffe04078812 */ /* 0x004fe400078ec0ff */
[----:B------:R-:W-:-:S02]  /*136f0*/  IADD3 R4, R11, 0xd8, RZ ;  /* 0x000000d80b047810 */ /* 0x000fc40007ffe0ff */
[----:B---3--:R-:W-:Y:S01]  /*13700*/  IADD3 R20, R11, 0xf0, RZ ;  /* 0x000000f00b147810 */ /* 0x008fe20007ffe0ff */
[----:B------:R-:W-:Y:S01]  /*13710*/  @!P0 IMAD.WIDE R6, R7, 0x4, R14 ;  /* 0x0000000407068825 */ /* 0x000fe200078e020e */
[----:B------:R-:W-:Y:S02]  /*13720*/  ISETP.GE.AND P4, PT, R4, c[0x0][0x3c8], PT ;  /* 0x0000f20004007a0c */ /* 0x000fe40003f86270 */
[----:B------:R-:W-:Y:S02]  /*13730*/  ISETP.GE.AND P1, PT, R20, c[0x0][0x3c8], PT ;  /* 0x0000f20014007a0c */ /* 0x000fe40003f26270 */
[----:B------:R2:W-:Y:S01]  /*13740*/  @!P0 ST.E.64 [R6.64], R104 ;  /* 0x0000006806008985 */ /* 0x0005e2000c101b12 */
[----:B------:R-:W-:Y:S02]  /*13750*/  ISETP.GE.AND P0, PT, R8, c[0x0][0x3c8], PT ;  /* 0x0000f20008007a0c */ /* 0x000fe40003f06270 */
[----:B------:R-:W-:Y:S02]  /*13760*/  @!P5 LEA.HI R0, R0, R0, RZ, 0x1 ;  /* 0x000000000000d211 */ /* 0x000fe400078f08ff */
[----:B------:R-:W-:-:S04]  /*13770*/  @!P2 LEA.HI R22, R22, R22, RZ, 0x1 ;  /* 0x000000161616a211 */ /* 0x000fc800078f08ff */
[----:B------:R-:W-:Y:S02]  /*13780*/  @!P4 LEA.HI R4, R4, R4, RZ, 0x1 ;  /* 0x000000040404c211 */ /* 0x000fe400078f08ff */
[----:B------:R-:W-:Y:S02]  /*13790*/  @!P1 LEA.HI R20, R20, R20, RZ, 0x1 ;  /* 0x0000001414149211 */ /* 0x000fe400078f08ff */
[----:B-1----:R-:W-:Y:S02]  /*137a0*/  @!P4 LOP3.LUT R13, R4, 0xfffffffe, RZ, 0xc0, !PT ;  /* 0xfffffffe040dc812 */ /* 0x002fe400078ec0ff */
[----:B------:R-:W-:Y:S02]  /*137b0*/  @!P0 LEA.HI R8, R8, R8, RZ, 0x1 ;  /* 0x0000000808088211 */ /* 0x000fe400078f08ff */
[----:B------:R-:W-:Y:S01]  /*137c0*/  @!P2 LOP3.LUT R17, R22, 0xfffffffe, RZ, 0xc0, !PT ;  /* 0xfffffffe1611a812 */ /* 0x000fe200078ec0ff */
[----:B------:R-:W-:Y:S01]  /*137d0*/  @!P4 IMAD.WIDE R12, R13, 0x4, R14 ;  /* 0x000000040d0cc825 */ /* 0x000fe200078e020e */
[----:B----4-:R-:W-:-:S02]  /*137e0*/  @!P1 LOP3.LUT R19, R20, 0xfffffffe, RZ, 0xc0, !PT ;  /* 0xfffffffe14139812 */ /* 0x010fc400078ec0ff */
[----:B------:R-:W-:Y:S01]  /*137f0*/  @!P0 LOP3.LUT R21, R8, 0xfffffffe, RZ, 0xc0, !PT ;  /* 0xfffffffe08158812 */ /* 0x000fe200078ec0ff */
[----:B------:R-:W-:-:S04]  /*13800*/  @!P3 IMAD.WIDE R22, R23, 0x4, R14 ;  /* 0x000000041716b825 */ /* 0x000fc800078e020e */
[----:B------:R-:W-:Y:S01]  /*13810*/  @!P2 IMAD.WIDE R16, R17, 0x4, R14 ;  /* 0x000000041110a825 */ /* 0x000fe200078e020e */
[----:B--2---:R-:W-:-:S03]  /*13820*/  @!P5 LOP3.LUT R7, R0, 0xfffffffe, RZ, 0xc0, !PT ;  /* 0xfffffffe0007d812 */ /* 0x004fc600078ec0ff */
[----:B------:R-:W-:-:S04]  /*13830*/  @!P1 IMAD.WIDE R18, R19, 0x4, R14 ;  /* 0x0000000413129825 */ /* 0x000fc800078e020e */
[----:B------:R-:W-:-:S04]  /*13840*/  @!P5 IMAD.WIDE R6, R7, 0x4, R14 ;  /* 0x000000040706d825 */ /* 0x000fc800078e020e */
[----:B------:R-:W-:Y:S01]  /*13850*/  @!P0 IMAD.WIDE R14, R21, 0x4, R14 ;  /* 0x00000004150e8825 */ /* 0x000fe200078e020e */
[----:B------:R1:W-:Y:S04]  /*13860*/  @!P5 ST.E.64 [R6.64], R108 ;  /* 0x0000006c0600d985 */ /* 0x0003e8000c101b12 */
[----:B------:R1:W-:Y:S04]  /*13870*/  @!P4 ST.E.64 [R12.64], R112 ;  /* 0x000000700c00c985 */ /* 0x0003e8000c101b12 */
[----:B------:R1:W-:Y:S04]  /*13880*/  @!P3 ST.E.64 [R22.64], R116 ;  /* 0x000000741600b985 */ /* 0x0003e8000c101b12 */
[----:B------:R1:W-:Y:S04]  /*13890*/  @!P2 ST.E.64 [R16.64], R120 ;  /* 0x000000781000a985 */ /* 0x0003e8000c101b12 */
[----:B------:R1:W-:Y:S04]  /*138a0*/  @!P1 ST.E.64 [R18.64], R124 ;  /* 0x0000007c12009985 */ /* 0x0003e8000c101b12 */
[----:B------:R1:W-:Y:S02]  /*138b0*/  @!P0 ST.E.64 [R14.64], R128 ;  /* 0x000000800e008985 */ /* 0x0003e4000c101b12 */
.L_x_2017:
[----:B------:R-:W-:Y:S05]  /*138c0*/  BSYNC B0 ;  /* 0x0000000000007941 */ /* 0x000fea0003800000 */
.L_x_2016:
[----:B------:R-:W-:Y:S01]  /*138d0*/  ISETP.NE.AND P0, PT, R5, RZ, PT ;  /* 0x000000ff0500720c */ /* 0x000fe20003f05270 */
[----:B-1----:R1:W3:Y:S04]  /*138e0*/  SHFL.IDX PT, R13, R10, 0x1, 0x1c1f ;  /* 0x003c1f000a0d7f89 */ /* 0x0022e800000e0000 */
[----:B------:R1:W4:Y:S08]  /*138f0*/  SHFL.IDX PT, R12, R9, 0x1, 0x1c1f ;  /* 0x003c1f00090c7f89 */ /* 0x00033000000e0000 */
        /* <DEDUP_REMOVED lines=12> */
[--C-:B-1-34-:R-:W-:Y:S01]  /*139c0*/  @!P2 IMAD.WIDE R8, R11, 0x4, R12.reuse ;  /* 0x000000040b08a825 */ /* 0x11afe200078e020c */
[----:B------:R-:W-:Y:S02]  /*139d0*/  @!P1 LOP3.LUT R6, R6, 0xfffffffe, RZ, 0xc0, !PT ;  /* 0xfffffffe06069812 */ /* 0x000fe400078ec0ff */
[----:B------:R-:W-:Y:S02]  /*139e0*/  @!P0 LOP3.LUT R5, R5, 0xfffffffe, RZ, 0xc0, !PT ;  /* 0xfffffffe05058812 */ /* 0x000fe400078ec0ff */
[C---:B------:R-:W-:Y:S01]  /*139f0*/  IADD3 R18, R11.reuse, 0x28, RZ ;  /* 0x000000280b127810 */ /* 0x040fe20007ffe0ff */
[--C-:B------:R-:W-:Y:S01]  /*13a00*/  @!P1 IMAD.WIDE R6, R6, 0x4, R12.reuse ;  /* 0x0000000406069825 */ /* 0x100fe200078e020c */
[C---:B------:R-:W-:Y:S01]  /*13a10*/  IADD3 R17, R11.reuse, 0x30, RZ ;  /* 0x000000300b117810 */ /* 0x040fe20007ffe0ff */
[----:B------:R1:W-:Y:S01]  /*13a20*/  @!P2 ST.E.64 [R8.64], R162 ;  /* 0x000000a20800a985 */ /* 0x0003e2000c101b12 */
[----:B------:R-:W-:Y:S01]  /*13a30*/  IADD3 R16, R11, 0x38, RZ ;  /* 0x000000380b107810 */ /* 0x000fe20007ffe0ff */
[----:B--2---:R-:W-:Y:S01]  /*13a40*/  @!P0 IMAD.WIDE R14, R5, 0x4, R12 ;  /* 0x00000004050e8825 */ /* 0x004fe200078e020c */
[C---:B------:R-:W-:Y:S01]  /*13a50*/  IADD3 R10, R11.reuse, 0x40, RZ ;  /* 0x000000400b0a7810 */ /* 0x040fe20007ffe0ff */
[----:B------:R2:W-:Y:S01]  /*13a60*/  @!P1 ST.E.64 [R6.64], R134 ;  /* 0x0000008606009985 */ /* 0x0005e2000c101b12 */
[----:B------:R-:W-:-:S02]  /*13a70*/  IADD3 R5, R11, 0x48, RZ ;  /* 0x000000480b057810 */ /* 0x000fc40007ffe0ff */
[----:B------:R-:W-:Y:S01]  /*13a80*/  ISETP.GE.AND P4, PT, R18, c[0x0][0x3c8], PT ;  /* 0x0000f20012007a0c */ /* 0x000fe20003f86270 */
[----:B------:R3:W-:Y:S01]  /*13a90*/  @!P0 ST.E.64 [R14.64], R138 ;  /* 0x0000008a0e008985 */ /* 0x0007e2000c101b12 */
[----:B------:R-:W-:Y:S02]  /*13aa0*/  ISETP.GE.AND P3, PT, R17, c[0x0][0x3c8], PT ;  /* 0x0000f20011007a0c */ /* 0x000fe40003f66270 */
[----:B------:R-:W-:Y:S02]  /*13ab0*/  ISETP.GE.AND P2, PT, R16, c[0x0][0x3c8], PT ;  /* 0x0000f20010007a0c */ /* 0x000fe40003f46270 */
[----:B------:R-:W-:Y:S02]  /*13ac0*/  ISETP.GE.AND P1, PT, R10, c[0x0][0x3c8], PT ;  /* 0x0000f2000a007a0c */ /* 0x000fe40003f26270 */
[----:B------:R-:W-:Y:S02]  /*13ad0*/  @!P6 LEA.HI R4, R4, R4, RZ, 0x1 ;  /* 0x000000040404e211 */ /* 0x000fe400078f08ff */
[----:B------:R-:W-:-:S02]  /*13ae0*/  ISETP.GE.AND P0, PT, R5, c[0x0][0x3c8], PT ;  /* 0x0000f20005007a0c */ /* 0x000fc40003f06270 */
[----:B------:R-:W-:Y:S02]  /*13af0*/  @!P5 LEA.HI R0, R0, R0, RZ, 0x1 ;  /* 0x000000000000d211 */ /* 0x000fe400078f08ff */
[----:B------:R-:W-:Y:S02]  /*13b00*/  @!P4 LEA.HI R18, R18, R18, RZ, 0x1 ;  /* 0x000000121212c211 */ /* 0x000fe400078f08ff */
[----:B------:R-:W-:Y:S02]  /*13b10*/  @!P3 LEA.HI R17, R17, R17, RZ, 0x1 ;  /* 0x000000111111b211 */ /* 0x000fe400078f08ff */
[----:B------:R-:W-:Y:S02]  /*13b20*/  @!P2 LEA.HI R16, R16, R16, RZ, 0x1 ;  /* 0x000000101010a211 */ /* 0x000fe400078f08ff */
[----:B------:R-:W-:Y:S02]  /*13b30*/  @!P1 LEA.HI R10, R10, R10, RZ, 0x1 ;  /* 0x0000000a0a0a9211 */ /* 0x000fe400078f08ff */
[----:B-1----:R-:W-:-:S02]  /*13b40*/  @!P5 LOP3.LUT R9, R0, 0xfffffffe, RZ, 0xc0, !PT ;  /* 0xfffffffe0009d812 */ /* 0x002fc400078ec0ff */
[----:B------:R-:W-:Y:S02]  /*13b50*/  IADD3 R0, R11, 0x58, RZ ;  /* 0x000000580b007810 */ /* 0x000fe40007ffe0ff */
[----:B--2---:R-:W-:Y:S01]  /*13b60*/  @!P6 LOP3.LUT R7, R4, 0xfffffffe, RZ, 0xc0, !PT ;  /* 0xfffffffe0407e812 */ /* 0x004fe200078ec0ff */
[--C-:B------:R-:W-:Y:S01]  /*13b70*/  @!P5 IMAD.WIDE R8, R9, 0x4, R12.reuse ;  /* 0x000000040908d825 */ /* 0x100fe200078e020c */
[----:B------:R-:W-:Y:S02]  /*13b80*/  IADD3 R4, R11, 0x50, RZ ;  /* 0x000000500b047810 */ /* 0x000fe40007ffe0ff */
[----:B------:R-:W-:Y:S01]  /*13b90*/  @!P0 LEA.HI R5, R5, R5, RZ, 0x1 ;  /* 0x0000000505058211 */ /* 0x000fe200078f08ff */
[----:B------:R-:W-:Y:S01]  /*13ba0*/  @!P6 IMAD.WIDE R6, R7, 0x4, R12 ;  /* 0x000000040706e825 */ /* 0x000fe200078e020c */
[----:B---3--:R-:W-:Y:S02]  /*13bb0*/  @!P4 LOP3.LUT R15, R18, 0xfffffffe, RZ, 0xc0, !PT ;  /* 0xfffffffe120fc812 */ /* 0x008fe400078ec0ff */
[----:B------:R-:W-:-:S02]  /*13bc0*/  @!P3 LOP3.LUT R17, R17, 0xfffffffe, RZ, 0xc0, !PT ;  /* 0xfffffffe1111b812 */ /* 0x000fc400078ec0ff */
[----:B------:R1:W-:Y:S01]  /*13bd0*/  @!P6 ST.E.64 [R6.64], R142 ;  /* 0x0000008e0600e985 */ /* 0x0003e2000c101b12 */
[----:B------:R-:W-:Y:S01]  /*13be0*/  ISETP.GE.AND P6, PT, R4, c[0x0][0x3c8], PT ;  /* 0x0000f20004007a0c */ /* 0x000fe20003fc6270 */
[--C-:B------:R-:W-:Y:S01]  /*13bf0*/  @!P4 IMAD.WIDE R14, R15, 0x4, R12.reuse ;  /* 0x000000040f0ec825 */ /* 0x100fe200078e020c */
[----:B------:R-:W-:Y:S01]  /*13c00*/  @!P0 LOP3.LUT R5, R5, 0xfffffffe, RZ, 0xc0, !PT ;  /* 0xfffffffe05058812 */ /* 0x000fe200078ec0ff */
[----:B------:R2:W-:Y:S01]  /*13c10*/  @!P5 ST.E.64 [R8.64], R146 ;  /* 0x000000920800d985 */ /* 0x0005e2000c101b12 */
[----:B------:R-:W-:Y:S02]  /*13c20*/  ISETP.GE.AND P5, PT, R0, c[0x0][0x3c8], PT ;  /* 0x0000f20000007a0c */ /* 0x000fe40003fa6270 */
[----:B------:R-:W-:Y:S01]  /*13c30*/  IADD3 R22, R11, 0x60, RZ ;  /* 0x000000600b167810 */ /* 0x000fe20007ffe0ff */
[----:B------:R-:W-:Y:S01]  /*13c40*/  @!P0 IMAD.WIDE R18, R5, 0x4, R12 ;  /* 0x0000000405128825 */ /* 0x000fe200078e020c */
[C---:B------:R-:W-:Y:S01]  /*13c50*/  IADD3 R21, R11.reuse, 0x68, RZ ;  /* 0x000000680b157810 */ /* 0x040fe20007ffe0ff */
[----:B------:R3:W-:Y:S01]  /*13c60*/  @!P4 ST.E.64 [R14.64], R150 ;  /* 0x000000960e00c985 */ /* 0x0007e2000c101b12 */
[----:B------:R-:W-:-:S02]  /*13c70*/  IADD3 R20, R11, 0x70, RZ ;  /* 0x000000700b147810 */ /* 0x000fc40007ffe0ff */
[----:B------:R-:W-:Y:S02]  /*13c80*/  IADD3 R5, R11, 0x80, RZ ;  /* 0x000000800b057810 */ /* 0x000fe40007ffe0ff */
[----:B------:R-:W-:Y:S02]  /*13c90*/  ISETP.GE.AND P4, PT, R22, c[0x0][0x3c8], PT ;  /* 0x0000f20016007a0c */ /* 0x000fe40003f86270 */
[----:B------:R-:W-:Y:S02]  /*13ca0*/  @!P6 LEA.HI R4, R4, R4, RZ, 0x1 ;  /* 0x000000040404e211 */ /* 0x000fe400078f08ff */
[----:B------:R-:W-:-:S09]  /*13cb0*/  @!P5 LEA.HI R0, R0, R0, RZ, 0x1 ;  /* 0x000000000000d211 */ /* 0x000fd200078f08ff */
[----:B------:R-:W-:Y:S02]  /*13cc0*/  @!P4 LEA.HI R22, R22, R22, RZ, 0x1 ;  /* 0x000000161616c211 */ /* 0x000fe400078f08ff */
[----:B-1----:R-:W-:Y:S01]  /*13cd0*/  @!P2 LOP3.LUT R7, R16, 0xfffffffe, RZ, 0xc0, !PT ;  /* 0xfffffffe1007a812 */ /* 0x002fe200078ec0ff */
[----:B------:R-:W-:Y:S01]  /*13ce0*/  @!P3 IMAD.WIDE R16, R17, 0x4, R12 ;  /* 0x000000041110b825 */ /* 0x000fe200078e020c */
[----:B--2---:R-:W-:-:S03]  /*13cf0*/  @!P1 LOP3.LUT R9, R10, 0xfffffffe, RZ, 0xc0, !PT ;  /* 0xfffffffe0a099812 */ /* 0x004fc600078ec0ff */
[--C-:B------:R-:W-:Y:S01]  /*13d00*/  @!P2 IMAD.WIDE R6, R7, 0x4, R12.reuse ;  /* 0x000000040706a825 */ /* 0x100fe200078e020c */
[----:B------:R-:W-:Y:S01]  /*13d10*/  IADD3 R10, R11, 0x78, RZ ;  /* 0x000000780b0a7810 */ /* 0x000fe20007ffe0ff */
[----:B------:R1:W-:Y:S01]  /*13d20*/  @!P3 ST.E.64 [R16.64], R154 ;  /* 0x0000009a1000b985 */ /* 0x0003e2000c101b12 */
[----:B------:R-:W-:Y:S01]  /*13d30*/  ISETP.GE.AND P3, PT, R21, c[0x0][0x3c8], PT ;  /* 0x0000f20015007a0c */ /* 0x000fe20003f66270 */
[--C-:B------:R-:W-:Y:S01]  /*13d40*/  @!P1 IMAD.WIDE R8, R9, 0x4, R12.reuse ;  /* 0x0000000409089825 */ /* 0x100fe200078e020c */
[----:B---3--:R-:W-:Y:S01]  /*13d50*/  @!P4 LOP3.LUT R15, R22, 0xfffffffe, RZ, 0xc0, !PT ;  /* 0xfffffffe160fc812 */ /* 0x008fe200078ec0ff */
[----:B------:R2:W-:Y:S01]  /*13d60*/  @!P2 ST.E.64 [R6.64], R158 ;  /* 0x0000009e0600a985 */ /* 0x0005e2000c101b12 */
[----:B------:R-:W-:Y:S02]  /*13d70*/  ISETP.GE.AND P2, PT, R20, c[0x0][0x3c8], PT ;  /* 0x0000f20014007a0c */ /* 0x000fe40003f46270 */
[----:B------:R-:W-:Y:S01]  /*13d80*/  IADD3 R22, R11, 0x98, RZ ;  /* 0x000000980b167810 */ /* 0x000fe20007ffe0ff */
[----:B------:R3:W-:Y:S01]  /*13d90*/  @!P1 ST.E.64 [R8.64], R38 ;  /* 0x0000002608009985 */ /* 0x0007e2000c101b12 */
[----:B------:R-:W-:Y:S01]  /*13da0*/  ISETP.GE.AND P1, PT, R10, c[0x0][0x3c8], PT ;  /* 0x0000f2000a007a0c */ /* 0x000fe20003f26270 */
[----:B------:R-:W-:-:S02]  /*13db0*/  @!P4 IMAD.WIDE R14, R15, 0x4, R12 ;  /* 0x000000040f0ec825 */ /* 0x000fc400078e020c */
[----:B------:R4:W-:Y:S01]  /*13dc0*/  @!P0 ST.E.64 [R18.64], R42 ;  /* 0x0000002a12008985 */ /* 0x0009e2000c101b12 */
[----:B------:R-:W-:Y:S02]  /*13dd0*/  ISETP.GE.AND P0, PT, R5, c[0x0][0x3c8], PT ;  /* 0x0000f20005007a0c */ /* 0x000fe40003f06270 */
[----:B------:R-:W-:-:S03]  /*13de0*/  @!P3 LEA.HI R21, R21, R21, RZ, 0x1 ;  /* 0x000000151515b211 */ /* 0x000fc600078f08ff */
[----:B------:R-:W-:Y:S02]  /*13df0*/  @!P2 LEA.HI R20, R20, R20, RZ, 0x1 ;  /* 0x000000141414a211 */ /* 0x000fe400078f08ff */
[----:B------:R-:W-:Y:S02]  /*13e00*/  @!P3 LOP3.LUT R21, R21, 0xfffffffe, RZ, 0xc0, !PT ;  /* 0xfffffffe1515b812 */ /* 0x000fe400078ec0ff */
[----:B------:R-:W-:-:S04]  /*13e10*/  @!P1 LEA.HI R10, R10, R10, RZ, 0x1 ;  /* 0x0000000a0a0a9211 */ /* 0x000fc800078f08ff */
[----:B------:R-:W-:Y:S01]  /*13e20*/  @!P0 LEA.HI R5, R5, R5, RZ, 0x1 ;  /* 0x0000000505058211 */ /* 0x000fe200078f08ff */
[----:B-1----:R-:W-:-:S03]  /*13e30*/  @!P3 IMAD.WIDE R16, R21, 0x4, R12 ;  /* 0x000000041510b825 */ /* 0x002fc600078e020c */
[----:B------:R-:W-:Y:S02]  /*13e40*/  @!P0 LOP3.LUT R5, R5, 0xfffffffe, RZ, 0xc0, !PT ;  /* 0xfffffffe05058812 */ /* 0x000fe400078ec0ff */
[C---:B------:R-:W-:Y:S02]  /*13e50*/  IADD3 R21, R11.reuse, 0xa0, RZ ;  /* 0x000000a00b157810 */ /* 0x040fe40007ffe0ff */
[----:B--2---:R-:W-:Y:S02]  /*13e60*/  @!P6 LOP3.LUT R7, R4, 0xfffffffe, RZ, 0xc0, !PT ;  /* 0xfffffffe0407e812 */ /* 0x004fe400078ec0ff */
[----:B------:R-:W-:Y:S02]  /*13e70*/  IADD3 R4, R11, 0x88, RZ ;  /* 0x000000880b047810 */ /* 0x000fe40007ffe0ff */
[----:B---3--:R-:W-:Y:S01]  /*13e80*/  @!P5 LOP3.LUT R9, R0, 0xfffffffe, RZ, 0xc0, !PT ;  /* 0xfffffffe0009d812 */ /* 0x008fe200078ec0ff */
[----:B------:R-:W-:Y:S01]  /*13e90*/  @!P6 IMAD.WIDE R6, R7, 0x4, R12 ;  /* 0x000000040706e825 */ /* 0x000fe200078e020c */
[----:B------:R-:W-:-:S03]  /*13ea0*/  IADD3 R0, R11, 0x90, RZ ;  /* 0x000000900b007810 */ /* 0x000fc60007ffe0ff */
[--C-:B------:R-:W-:Y:S01]  /*13eb0*/  @!P5 IMAD.WIDE R8, R9, 0x4, R12.reuse ;  /* 0x000000040908d825 */ /* 0x100fe200078e020c */
[----:B------:R1:W-:Y:S01]  /*13ec0*/  @!P6 ST.E.64 [R6.64], R46 ;  /* 0x0000002e0600e985 */ /* 0x0003e2000c101b12 */
[----:B------:R-:W-:Y:S02]  /*13ed0*/  ISETP.GE.AND P6, PT, R4, c[0x0][0x3c8], PT ;  /* 0x0000f20004007a0c */ /* 0x000fe40003fc6270 */
[----:B----4-:R-:W-:Y:S01]  /*13ee0*/  @!P0 IMAD.WIDE R18, R5, 0x4, R12 ;  /* 0x0000000405128825 */ /* 0x010fe200078e020c */
[----:B------:R2:W-:Y:S01]  /*13ef0*/  @!P5 ST.E.64 [R8.64], R50 ;  /* 0x000000320800d985 */ /* 0x0005e2000c101b12 */
[----:B------:R-:W-:Y:S02]  /*13f00*/  ISETP.GE.AND P5, PT, R0, c[0x0][0x3c8], PT ;  /* 0x0000f20000007a0c */ /* 0x000fe40003fa6270 */
[----:B------:R-:W-:Y:S01]  /*13f10*/  IADD3 R5, R11, 0xb8, RZ ;  /* 0x000000b80b057810 */ /* 0x000fe20007ffe0ff */
[----:B------:R3:W-:Y:S01]  /*13f20*/  @!P4 ST.E.64 [R14.64], R54 ;  /* 0x000000360e00c985 */ /* 0x0007e2000c101b12 */
[----:B------:R-:W-:-:S03]  /*13f30*/  ISETP.GE.AND P4, PT, R22, c[0x0][0x3c8], PT ;  /* 0x0000f20016007a0c */ /* 0x000fc60003f86270 */
[----:B------:R4:W-:Y:S01]  /*13f40*/  @!P3 ST.E.64 [R16.64], R58 ;  /* 0x0000003a1000b985 */ /* 0x0009e2000c101b12 */
[----:B------:R-:W-:Y:S02]  /*13f50*/  ISETP.GE.AND P3, PT, R21, c[0x0][0x3c8], PT ;  /* 0x0000f20015007a0c */ /* 0x000fe40003f66270 */
[----:B------:R-:W-:-:S03]  /*13f60*/  @!P6 LEA.HI R4, R4, R4, RZ, 0x1 ;  /* 0x000000040404e211 */ /* 0x000fc600078f08ff */
[----:B------:R-:W-:-:S04]  /*13f70*/  @!P5 LEA.HI R0, R0, R0, RZ, 0x1 ;  /* 0x000000000000d211 */ /* 0x000fc800078f08ff */
[----:B------:R-:W-:-:S04]  /*13f80*/  @!P4 LEA.HI R22, R22, R22, RZ, 0x1 ;  /* 0x000000161616c211 */ /* 0x000fc800078f08ff */
[----:B------:R-:W-:Y:S02]  /*13f90*/  @!P3 LEA.HI R21, R21, R21, RZ, 0x1 ;  /* 0x000000151515b211 */ /* 0x000fe400078f08ff */
[----:B-1----:R-:W-:Y:S02]  /*13fa0*/  @!P2 LOP3.LUT R7, R20, 0xfffffffe, RZ, 0xc0, !PT ;  /* 0xfffffffe1407a812 */ /* 0x002fe400078ec0ff */
[----:B------:R-:W-:Y:S02]  /*13fb0*/  IADD3 R20, R11, 0xa8, RZ ;  /* 0x000000a80b147810 */ /* 0x000fe40007ffe0ff */
[----:B--2---:R-:W-:Y:S01]  /*13fc0*/  @!P1 LOP3.LUT R9, R10, 0xfffffffe, RZ, 0xc0, !PT ;  /* 0xfffffffe0a099812 */ /* 0x004fe200078ec0ff */
[--C-:B------:R-:W-:Y:S01]  /*13fd0*/  @!P2 IMAD.WIDE R6, R7, 0x4, R12.reuse ;  /* 0x000000040706a825 */ /* 0x100fe200078e020c */
[----:B------:R-:W-:Y:S02]  /*13fe0*/  IADD3 R10, R11, 0xb0, RZ ;  /* 0x000000b00b0a7810 */ /* 0x000fe40007ffe0ff */
[----:B---3--:R-:W-:Y:S01]  /*13ff0*/  @!P4 LOP3.LUT R15, R22, 0xfffffffe, RZ, 0xc0, !PT ;  /* 0xfffffffe160fc812 */ /* 0x008fe200078ec0ff */
[----:B------:R-:W-:Y:S01]  /*14000*/  @!P1 IMAD.WIDE R8, R9, 0x4, R12 ;  /* 0x0000000409089825 */ /* 0x000fe200078e020c */
[----:B------:R1:W-:Y:S01]  /*14010*/  @!P2 ST.E.64 [R6.64], R62 ;  /* 0x0000003e0600a985 */ /* 0x0003e2000c101b12 */
[----:B------:R-:W-:-:S02]  /*14020*/  ISETP.GE.AND P2, PT, R20, c[0x0][0x3c8], PT ;  /* 0x0000f20014007a0c */ /* 0x000fc40003f46270 */
[----:B------:R-:W-:Y:S01]  /*14030*/  @!P3 LOP3.LUT R21, R21, 0xfffffffe, RZ, 0xc0, !PT ;  /* 0xfffffffe1515b812 */ /* 0x000fe200078ec0ff */
[----:B------:R2:W-:Y:S01]  /*14040*/  @!P1 ST.E.64 [R8.64], R66 ;  /* 0x0000004208009985 */ /* 0x0005e2000c101b12 */
[----:B------:R-:W-:Y:S01]  /*14050*/  ISETP.GE.AND P1, PT, R10, c[0x0][0x3c8], PT ;  /* 0x0000f2000a007a0c */ /* 0x000fe20003f26270 */
[--C-:B------:R-:W-:Y:S01]  /*14060*/  @!P4 IMAD.WIDE R14, R15, 0x4, R12.reuse ;  /* 0x000000040f0ec825 */ /* 0x100fe200078e020c */
[----:B------:R-:W-:Y:S01]  /*14070*/  IADD3 R22, R11, 0xd0, RZ ;  /* 0x000000d00b167810 */ /* 0x000fe20007ffe0ff */
[----:B------:R3:W-:Y:S01]  /*14080*/  @!P0 ST.E.64 [R18.64], R70 ;  /* 0x0000004612008985 */ /* 0x0007e2000c101b12 */
[----:B------:R-:W-:Y:S01]  /*14090*/  ISETP.GE.AND P0, PT, R5, c[0x0][0x3c8], PT ;  /* 0x0000f20005007a0c */ /* 0x000fe20003f06270 */
[----:B----4-:R-:W-:Y:S01]  /*140a0*/  @!P3 IMAD.WIDE R16, R21, 0x4, R12 ;  /* 0x000000041510b825 */ /* 0x010fe200078e020c */
[----:B------:R-:W-:-:S03]  /*140b0*/  IADD3 R21, R11, 0xd8, RZ ;  /* 0x000000d80b157810 */ /* 0x000fc60007ffe0ff */
[----:B------:R-:W-:-:S04]  /*140c0*/  @!P2 LEA.HI R20, R20, R20, RZ, 0x1 ;  /* 0x000000141414a211 */ /* 0x000fc800078f08ff */
[----:B------:R-:W-:-:S04]  /*140d0*/  @!P1 LEA.HI R10, R10, R10, RZ, 0x1 ;  /* 0x0000000a0a0a9211 */ /* 0x000fc800078f08ff */
[----:B------:R-:W-:-:S04]  /*140e0*/  @!P0 LEA.HI R5, R5, R5, RZ, 0x1 ;  /* 0x0000000505058211 */ /* 0x000fc800078f08ff */
[----:B------:R-:W-:Y:S02]  /*140f0*/  @!P0 LOP3.LUT R5, R5, 0xfffffffe, RZ, 0xc0, !PT ;  /* 0xfffffffe05058812 */ /* 0x000fe400078ec0ff */
[----:B-1----:R-:W-:Y:S02]  /*14100*/  @!P6 LOP3.LUT R7, R4, 0xfffffffe, RZ, 0xc0, !PT ;  /* 0xfffffffe0407e812 */ /* 0x002fe400078ec0ff */
[----:B------:R-:W-:Y:S02]  /*14110*/  IADD3 R4, R11, 0xc0, RZ ;  /* 0x000000c00b047810 */ /* 0x000fe40007ffe0ff */
[----:B--2---:R-:W-:Y:S01]  /*14120*/  @!P5 LOP3.LUT R9, R0, 0xfffffffe, RZ, 0xc0, !PT ;  /* 0xfffffffe0009d812 */ /* 0x004fe200078ec0ff */
[----:B------:R-:W-:Y:S01]  /*14130*/  @!P6 IMAD.WIDE R6, R7, 0x4, R12 ;  /* 0x000000040706e825 */ /* 0x000fe200078e020c */
[----:B------:R-:W-:-:S03]  /*14140*/  IADD3 R0, R11, 0xc8, RZ ;  /* 0x000000c80b007810 */ /* 0x000fc60007ffe0ff */
[--C-:B------:R-:W-:Y:S01]  /*14150*/  @!P5 IMAD.WIDE R8, R9, 0x4, R12.reuse ;  /* 0x000000040908d825 */ /* 0x100fe200078e020c */
[----:B------:R1:W-:Y:S01]  /*14160*/  @!P6 ST.E.64 [R6.64], R74 ;  /* 0x0000004a0600e985 */ /* 0x0003e2000c101b12 */
[----:B------:R-:W-:Y:S02]  /*14170*/  ISETP.GE.AND P6, PT, R4, c[0x0][0x3c8], PT ;  /* 0x0000f20004007a0c */ /* 0x000fe40003fc6270 */
[----:B---3--:R-:W-:Y:S01]  /*14180*/  @!P0 IMAD.WIDE R18, R5, 0x4, R12 ;  /* 0x0000000405128825 */ /* 0x008fe200078e020c */
        /* <DEDUP_REMOVED lines=20> */
[----:B------:R-:W-:Y:S01]  /*142d0*/  @!P6 IMAD.WIDE R2, R3, 0x4, R12 ;  /* 0x000000040302e825 */ /* 0x000fe200078e020c */
[----:B------:R2:W-:Y:S01]  /*142e0*/  @!P1 ST.E.64 [R8.64], R94 ;  /* 0x0000005e08009985 */ /* 0x0005e2000c101b12 */
[----:B------:R-:W-:Y:S02]  /*142f0*/  ISETP.GE.AND P1, PT, R10, c[0x0][0x3c8], PT ;  /* 0x0000f2000a007a0c */ /* 0x000fe40003f26270 */
[----:B------:R-:W-:Y:S01]  /*14300*/  @!P3 LOP3.LUT R21, R21, 0xfffffffe, RZ, 0xc0, !PT ;  /* 0xfffffffe1515b812 */ /* 0x000fe200078ec0ff */
[----:B------:R-:W-:Y:S01]  /*14310*/  @!P0 ST.E.64 [R18.64], R98 ;  /* 0x0000006212008985 */ /* 0x000fe2000c101b12 */
[----:B------:R-:W-:Y:S02]  /*14320*/  ISETP.GE.AND P0, PT, R5, c[0x0][0x3c8], PT ;  /* 0x0000f20005007a0c */ /* 0x000fe40003f06270 */
[----:B------:R-:W-:Y:S01]  /*14330*/  IADD3 R11, R11, 0xf8, RZ ;  /* 0x000000f80b0b7810 */ /* 0x000fe20007ffe0ff */
[----:B------:R3:W-:Y:S02]  /*14340*/  @!P6 ST.E.64 [R2.64], R102 ;  /* 0x000000660200e985 */ /* 0x0007e4000c101b12 */
[----:B------:R-:W-:-:S04]  /*14350*/  @!P2 LEA.HI R20, R20, R20, RZ, 0x1 ;  /* 0x000000141414a211 */ /* 0x000fc800078f08ff */
[----:B------:R-:W-:Y:S02]  /*14360*/  @!P1 LEA.HI R10, R10, R10, RZ, 0x1 ;  /* 0x0000000a0a0a9211 */ /* 0x000fe400078f08ff */
[----:B------:R-:W-:Y:S02]  /*14370*/  @!P2 LOP3.LUT R15, R20, 0xfffffffe, RZ, 0xc0, !PT ;  /* 0xfffffffe140fa812 */ /* 0x000fe400078ec0ff */
[----:B------:R-:W-:Y:S02]  /*14380*/  @!P0 LEA.HI R5, R5, R5, RZ, 0x1 ;  /* 0x0000000505058211 */ /* 0x000fe400078f08ff */
[----:B----4-:R-:W-:Y:S02]  /*14390*/  @!P1 LOP3.LUT R17, R10, 0xfffffffe, RZ, 0xc0, !PT ;  /* 0xfffffffe0a119812 */ /* 0x010fe400078ec0ff */
[----:B------:R-:W-:Y:S02]  /*143a0*/  @!P0 LOP3.LUT R5, R5, 0xfffffffe, RZ, 0xc0, !PT ;  /* 0xfffffffe05058812 */ /* 0x000fe400078ec0ff */
[----:B-1----:R-:W-:-:S03]  /*143b0*/  @!P5 LOP3.LUT R7, R0, 0xfffffffe, RZ, 0xc0, !PT ;  /* 0xfffffffe0007d812 */ /* 0x002fc600078ec0ff */
[----:B------:R-:W-:Y:S01]  /*143c0*/  @!P0 IMAD.WIDE R4, R5, 0x4, R12 ;  /* 0x0000000405048825 */ /* 0x000fe200078e020c */
[----:B--2---:R-:W-:-:S03]  /*143d0*/  @!P4 LOP3.LUT R9, R22, 0xfffffffe, RZ, 0xc0, !PT ;  /* 0xfffffffe1609c812 */ /* 0x004fc600078ec0ff */
[----:B------:R-:W-:-:S05]  /*143e0*/  @!P5 IMAD.WIDE R6, R7, 0x4, R12 ;  /* 0x000000040706d825 */ /* 0x000fca00078e020c */
[----:B------:R1:W-:Y:S01]  /*143f0*/  @!P5 ST.E.64 [R6.64], R106 ;  /* 0x0000006a0600d985 */ /* 0x0003e2000c101b12 */
[----:B---3--:R-:W-:-:S04]  /*14400*/  @!P4 IMAD.WIDE R2, R9, 0x4, R12 ;  /* 0x000000040902c825 */ /* 0x008fc800078e020c */
[--C-:B------:R-:W-:Y:S01]  /*14410*/  @!P2 IMAD.WIDE R8, R15, 0x4, R12.reuse ;  /* 0x000000040f08a825 */ /* 0x100fe200078e020c */
[----:B------:R2:W-:Y:S03]  /*14420*/  @!P4 ST.E.64 [R2.64], R110 ;  /* 0x0000006e0200c985 */ /* 0x0005e6000c101b12 */
[----:B------:R-:W-:-:S04]  /*14430*/  @!P1 IMAD.WIDE R14, R17, 0x4, R12 ;  /* 0x00000004110e9825 */ /* 0x000fc800078e020c */
[----:B-1----:R-:W-:-:S05]  /*14440*/  @!P3 IMAD.WIDE R6, R21, 0x4, R12 ;  /* 0x000000041506b825 */ /* 0x002fca00078e020c */
[----:B------:R2:W-:Y:S04]  /*14450*/  @!P3 ST.E.64 [R6.64], R114 ;  /* 0x000000720600b985 */ /* 0x0005e8000c101b12 */
[----:B------:R2:W-:Y:S04]  /*14460*/  @!P2 ST.E.64 [R8.64], R118 ;  /* 0x000000760800a985 */ /* 0x0005e8000c101b12 */
[----:B------:R2:W-:Y:S04]  /*14470*/  @!P1 ST.E.64 [R14.64], R122 ;  /* 0x0000007a0e009985 */ /* 0x0005e8000c101b12 */
[----:B------:R2:W-:Y:S01]  /*14480*/  @!P0 ST.E.64 [R4.64], R126 ;  /* 0x0000007e04008985 */ /* 0x0005e2000c101b12 */
[----:B------:R-:W-:-:S13]  /*14490*/  ISETP.GE.AND P0, PT, R11, c[0x0][0x3c8], PT ;  /* 0x0000f2000b007a0c */ /* 0x000fda0003f06270 */
[----:B------:R-:W-:Y:S05]  /*144a0*/  @P0 EXIT ;  /* 0x000000000000094d */ /* 0x000fea0003800000 */
[----:B--2---:R-:W-:-:S04]  /*144b0*/  LEA.HI R3, R11, R11, RZ, 0x1 ;  /* 0x0000000b0b037211 */ /* 0x004fc800078f08ff */
[----:B------:R-:W-:-:S05]  /*144c0*/  LOP3.LUT R3, R3, 0xfffffffe, RZ, 0xc0, !PT ;  /* 0xfffffffe03037812 */ /* 0x000fca00078ec0ff */
[----:B------:R-:W-:-:S05]  /*144d0*/  IMAD.WIDE R12, R3, 0x4, R12 ;  /* 0x00000004030c7825 */ /* 0x000fca00078e020c */
[----:B------:R-:W-:Y:S01]  /*144e0*/  ST.E.64 [R12.64], R130 ;  /* 0x000000820c007985 */ /* 0x000fe2000c101b12 */
[----:B------:R-:W-:Y:S05]  /*144f0*/  EXIT ;  /* 0x000000000000794d */ /* 0x000fea0003800000 */
.L_x_2015:
        /* <DEDUP_REMOVED lines=26> */
[----:B------:R-:W-:Y:S01]  /*146a0*/  IMAD.WIDE.U32 R8, R5, c[0x0][0x4d8], R8 ;  /* 0x0001360005087a25 */ /* 0x000fe200078e0008 */
[----:B------:R-:W-:-:S03]  /*146b0*/  IADD3 R4, -R6, RZ, RZ ;  /* 0x000000ff06047210 */ /* 0x000fc60007ffe1ff */
[----:B------:R-:W-:Y:S02]  /*146c0*/  IMAD R0, R0, c[0x0][0x4d8], RZ ;  /* 0x0001360000007a24 */ /* 0x000fe400078e02ff */
[----:B---3--:R-:W-:Y:S02]  /*146d0*/  IMAD R2, R2, c[0x0][0x550], R3 ;  /* 0x0001540002027a24 */ /* 0x008fe400078e0203 */
[----:B------:R-:W-:Y:S02]  /*146e0*/  IMAD R0, R5, c[0x0][0x4dc], R0 ;  /* 0x0001370005007a24 */ /* 0x000fe400078e0200 */
[----:B------:R-:W-:Y:S01]  /*146f0*/  IMAD R4, R4, c[0x0][0x4e8], R7 ;  /* 0x00013a0004047a24 */ /* 0x000fe200078e0207 */
[----:B------:R-:W-:Y:S01]  /*14700*/  SHF.R.S32.HI R3, RZ, 0x1f, R2 ;  /* 0x0000001fff037819 */ /* 0x000fe20000011402 */
[----:B------:R-:W-:Y:S01]  /*14710*/  IMAD.IADD R9, R0, 0x1, R9 ;  /* 0x0000000100097824 */ /* 0x000fe200078e0209 */
[----:B------:R-:W-:-:S03]  /*14720*/  SHF.R.S32.HI R0, RZ, 0x1f, R6 ;  /* 0x0000001fff007819 */ /* 0x000fc60000011406 */
[----:B------:R-:W-:Y:S02]  /*14730*/  IMAD R3, R3, c[0x0][0x4e0], RZ ;  /* 0x0001380003037a24 */ /* 0x000fe400078e02ff */
        /* <DEDUP_REMOVED lines=14> */
.L_x_2018:
        /* <DEDUP_REMOVED lines=14> */
.L_x_3275:


//--------------------- .text._ZN7cutlass13device_kernelIN5flash19enable_sm80_to_sm89INS1_16FlashAttnFwdSm80INS1_25CollectiveMainloopFwdSm80ILi8ELi1ELb0EN4cute5tupleIJNS5_1CILi128EEENS7_ILi64EEENS7_ILi256EEEEEELi256ENS_6half_tEfNS_4arch4Sm80ELb0ELb1ELb0ELb1ELb1ELb0ELb1ELb1EEENS1_21CollectiveEpilogueFwdINS6_IJS8_SA_S9_EEENS6_IJNS7_ILi1EEESI_SI_EEESC_SE_Li256ELb1ELb1ELb1ELb0EEENS1_36VarlenDynamicPersistentTileSchedulerILi128ELi64ELi256ELi256ELb1ELb1ELb0ELb1ELb0ELb1EEEEEEEEEvNT_6ParamsE --------------------------
	.section	.text._ZN7cutlass13device_kernelIN5flash19enable_sm80_to_sm89INS1_16FlashAttnFwdSm80INS1_25CollectiveMainloopFwdSm80ILi8ELi1ELb0EN4cute5tupleIJNS5_1CILi128EEENS7_ILi64EEENS7_ILi256EEEEEELi256ENS_6half_tEfNS_4arch4Sm80ELb0ELb1ELb0ELb1ELb1ELb0ELb1ELb1EEENS1_21CollectiveEpilogueFwdINS6_IJS8_SA_S9_EEENS6_IJNS7_ILi1EEESI_SI_EEESC_SE_Li256ELb1ELb1ELb1ELb0EEENS1_36VarlenDynamicPersistentTileSchedulerILi128ELi64ELi256ELi256ELb1ELb1ELb0ELb1ELb0ELb1EEEEEEEEEvNT_6ParamsE,"ax",@progbits
	.sectioninfo	@"SHI_REGISTERS=255"
	.align	128
.text._ZN7cutlass13device_kernelIN5flash19enable_sm80_to_sm89INS1_16FlashAttnFwdSm80INS1_25CollectiveMainloopFwdSm80ILi8ELi1ELb0EN4cute5tupleIJNS5_1CILi128EEENS7_ILi64EEENS7_ILi256EEEEEELi256ENS_6half_tEfNS_4arch4Sm80ELb0ELb1ELb0ELb1ELb1ELb0ELb1ELb1EEENS1_21CollectiveEpilogueFwdINS6_IJS8_SA_S9_EEENS6_IJNS7_ILi1EEESI_SI_EEESC_SE_Li256ELb1ELb1ELb1ELb0EEENS1_36VarlenDynamicPersistentTileSchedulerILi128ELi64ELi256ELi256ELb1ELb1ELb0ELb1ELb0ELb1EEEEEEEEEvNT_6ParamsE:
        .type           _ZN7cutlass13device_kernelIN5flash19enable_sm80_to_sm89INS1_16FlashAttnFwdSm80INS1_25CollectiveMainloopFwdSm80ILi8ELi1ELb0EN4cute5tupleIJNS5_1CILi128EEENS7_ILi64EEENS7_ILi256EEEEEELi256ENS_6half_tEfNS_4arch4Sm80ELb0ELb1ELb0ELb1ELb1ELb0ELb1ELb1EEENS1_21CollectiveEpilogueFwdINS6_IJS8_SA_S9_EEENS6_IJNS7_ILi1EEESI_SI_EEESC_SE_Li256ELb1ELb1ELb1ELb0EEENS1_36VarlenDynamicPersistentTileSchedulerILi128ELi64ELi256ELi256ELb1ELb1ELb0ELb1ELb0ELb1EEEEEEEEEvNT_6ParamsE,@function
        .size           _ZN7cutlass13device_kernelIN5flash19enable_sm80_to_sm89INS1_16FlashAttnFwdSm80INS1_25CollectiveMainloopFwdSm80ILi8ELi1ELb0EN4cute5tupleIJNS5_1CILi128EEENS7_ILi64EEENS7_ILi256EEEEEELi256ENS_6half_tEfNS_4arch4Sm80ELb0ELb1ELb0ELb1ELb1ELb0ELb1ELb1EEENS1_21CollectiveEpilogueFwdINS6_IJS8_SA_S9_EEENS6_IJNS7_ILi1EEESI_SI_EEESC_SE_Li256ELb1ELb1ELb1ELb0EEENS1_36VarlenDynamicPersistentTileSchedulerILi128ELi64ELi256ELi256ELb1ELb1ELb0ELb1ELb0ELb1EEEEEEEEEvNT_6ParamsE,(.L_x_3276 - _ZN7cutlass13device_kernelIN5flash19enable_sm80_to_sm89INS1_16FlashAttnFwdSm80INS1_25CollectiveMainloopFwdSm80ILi8ELi1ELb0EN4cute5tupleIJNS5_1CILi128EEENS7_ILi64EEENS7_ILi256EEEEEELi256ENS_6half_tEfNS_4arch4Sm80ELb0ELb1ELb0ELb1ELb1ELb0ELb1ELb1EEENS1_21CollectiveEpilogueFwdINS6_IJS8_SA_S9_EEENS6_IJNS7_ILi1EEESI_SI_EEESC_SE_Li256ELb1ELb1ELb1ELb0EEENS1_36VarlenDynamicPersistentTileSchedulerILi128ELi64ELi256ELi256ELb1ELb1ELb0ELb1ELb0ELb1EEEEEEEEEvNT_6ParamsE)
        .other          _ZN7cutlass13device_kernelIN5flash19enable_sm80_to_sm89INS1_16FlashAttnFwdSm80INS1_25CollectiveMainloopFwdSm80ILi8ELi1ELb0EN4cute5tupleIJNS5_1CILi128EEENS7_ILi64EEENS7_ILi256EEEEEELi256ENS_6half_tEfNS_4arch4Sm80ELb0ELb1ELb0ELb1ELb1ELb0ELb1ELb1EEENS1_21CollectiveEpilogueFwdINS6_IJS8_SA_S9_EEENS6_IJNS7_ILi1EEESI_SI_EEESC_SE_Li256ELb1ELb1ELb1ELb0EEENS1_36VarlenDynamicPersistentTileSchedulerILi128ELi64ELi256ELi256ELb1ELb1ELb0ELb1ELb0ELb1EEEEEEEEEvNT_6ParamsE,@"STO_CUDA_ENTRY STV_DEFAULT"
_ZN7cutlass13device_kernelIN5flash19enable_sm80_to_sm89INS1_16FlashAttnFwdSm80INS1_25CollectiveMainloopFwdSm80ILi8ELi1ELb0EN4cute5tupleIJNS5_1CILi128EEENS7_ILi64EEENS7_ILi256EEEEEELi256ENS_6half_tEfNS_4arch4Sm80ELb0ELb1ELb0ELb1ELb1ELb0ELb1ELb1EEENS1_21CollectiveEpilogueFwdINS6_IJS8_SA_S9_EEENS6_IJNS7_ILi1EEESI_SI_EEESC_SE_Li256ELb1ELb1ELb1ELb0EEENS1_36VarlenDynamicPersistentTileSchedulerILi128ELi64ELi256ELi256ELb1ELb1ELb0ELb1ELb0ELb1EEEEEEEEEvNT_6ParamsE:
        /* <DEDUP_REMOVED lines=52> */
.L_x_2024:
        /* <DEDUP_REMOVED lines=16> */
.L_x_2200:
        /* <DEDUP_REMOVED lines=16> */
.L_x_2201:
[----:B---3--:R-:W-:-:S05]  /*0540*/  IMAD R0, R0, c[0x0][0x538], RZ ;  /* 0x00014e0000007a24 */ /* 0x008fca00078e02ff */
[----:B------:R-:W-:-:S04]  /*0550*/  IADD3 R6, R0, R6, RZ ;  /* 0x0000000600067210 */ /* 0x000fc80007ffe0ff */
[----:B------:R-:W-:-:S13]  /*0560*/  ISETP.GT.AND P0, PT, R6, UR4, PT ;  /* 0x0000000406007c0c */ /* 0x000fda000bf04270 */
[----:B-12---:R-:W-:Y:S05]  /*0570*/  @!P0 BRA `(.L_x_2024) ;  /* 0xfffffdc000008947 */ /* 0x006fea000383ffff */
.L_x_2020:
[----:B------:R-:W-:-:S05]  /*0580*/  IADD3 R10, -R0, R6, RZ ;  /* 0x00000006000a7210 */ /* 0x000fca0007ffe1ff */
[----:B------:R-:W-:-:S05]  /*0590*/  IMAD R0, R4, c[0x0][0x538], R10 ;  /* 0x00014e0004007a24 */ /* 0x000fca00078e020a */
[----:B------:R-:W-:Y:S01]  /*05a0*/  ISETP.GT.AND P0, PT, R0, UR4, PT ;  /* 0x0000000400007c0c */ /* 0x000fe2000bf04270 */
[----:B------:R-:W-:-:S12]  /*05b0*/  BRA.DIV ~URZ, `(.L_x_2025) ;  /* 0x00018f727f007947 */ /* 0x000fd8000b800000 */
[----:B------:R-:W-:-:S04]  /*05c0*/  VOTE.ANY R6, PT, !P0 ;  /* 0x0000000000067806 */ /* 0x000fc800040e0100 */
.L_x_2202:
[----:B------:R-:W1:Y:S02]  /*05d0*/  POPC R0, R6 ;  /* 0x0000000600007309 */ /* 0x000e640000000000 */
[----:B-12---:R-:W-:Y:S01]  /*05e0*/  IADD3 R251, R0, R7, RZ ;  /* 0x0000000700fb7210 */ /* 0x006fe20007ffe0ff */
[----:B------:R-:W-:Y:S05]  /*05f0*/  BRA.DIV ~URZ, `(.L_x_2026) ;  /* 0x00018f827f007947 */ /* 0x000fea000b800000 */
[----:B------:R1:W2:Y:S01]  /*0600*/  SHFL.IDX PT, R12, R9, R0, 0x1f ;  /* 0x00001f00090c7589 */ /* 0x0002a200000e0000 */
[----:B------:R-:W-:-:S03]  /*0610*/  MOV R5, RZ ;  /* 0x000000ff00057202 */ /* 0x000fc60000000f00 */
[----:B------:R1:W3:Y:S04]  /*0620*/  SHFL.IDX PT, R9, R8, R0, 0x1f ;  /* 0x00001f0008097589 */ /* 0x0002e800000e0000 */
.L_x_2203:
[----:B------:R-:W-:Y:S01]  /*0630*/  ISETP.NE.AND P0, PT, R6, RZ, PT ;  /* 0x000000ff0600720c */ /* 0x000fe20003f05270 */
[----:B------:R-:W-:-:S12]  /*0640*/  BSSY B0, `(.L_x_2027) ;  /* 0x0000005000007945 */ /* 0x000fd80003800000 */
[----:B------:R-:W-:Y:S05]  /*0650*/  @!P0 BRA `(.L_x_2028) ;  /* 0x0000003000008947 */ /* 0x000fea0003800000 */
[----:B-1----:R-:W-:Y:S01]  /*0660*/  IADD3 R0, R0, -0x1, RZ ;  /* 0xffffffff00007810 */ /* 0x002fe20007ffe0ff */
[----:B------:R-:W-:Y:S05]  /*0670*/  BRA.DIV ~URZ, `(.L_x_2029) ;  /* 0x00018fe27f007947 */ /* 0x000fea000b800000 */
[----:B------:R1:W4:Y:S02]  /*0680*/  SHFL.IDX PT, R5, R4, R0, 0x1f ;  /* 0x00001f0004057589 */ /* 0x00032400000e0000 */
.L_x_2028:
[----:B------:R-:W-:Y:S05]  /*0690*/  BSYNC B0 ;  /* 0x0000000000007941 */ /* 0x000fea0003800000 */
.L_x_2027:
[----:B---3--:R-:W-:Y:S01]  /*06a0*/  ISETP.NE.AND P0, PT, R9, 0x1, PT ;  /* 0x000000010900780c */ /* 0x008fe20003f05270 */
[----:B----4-:R-:W-:Y:S01]  /*06b0*/  IMAD R248, R5, c[0x0][0x538], R10 ;  /* 0x00014e0005f87a24 */ /* 0x010fe200078e020a */
[----:B------:R-:W-:Y:S04]  /*06c0*/  BSSY B0, `(.L_x_2030) ;  /* 0x0000085000007945 */ /* 0x000fe80003800000 */
[----:B------:R-:W-:-:S07]  /*06d0*/  IADD3 R11, -R248, UR4, RZ ;  /* 0x00000004f80b7c10 */ /* 0x000fce000fffe1ff */
[----:B------:R-:W-:Y:S05]  /*06e0*/  @!P0 BRA `(.L_x_2031) ;  /* 0x000003e000008947 */ /* 0x000fea0003800000 */
[-C--:B-12---:R-:W-:Y:S02]  /*06f0*/  IABS R0, R12.reuse ;  /* 0x0000000c00007213 */ /* 0x086fe40000000000 */
        /* <DEDUP_REMOVED lines=61> */
.L_x_2031:
[----:B------:R-:W-:-:S04]  /*0ad0*/  IMAD.MOV.U32 R2, RZ, RZ, 0x4 ;  /* 0x00000004ff027424 */ /* 0x000fc800078e00ff */
[----:B------:R-:W-:-:S05]  /*0ae0*/  IMAD.WIDE R2, R251, R2, c[0x0][0x590] ;  /* 0x00016400fb027625 */ /* 0x000fca00078e0202 */
[----:B------:R-:W3:Y:S02]  /*0af0*/  LDG.E R7, [R2.64] ;  /* 0x0000000602077981 */ /* 0x000ee4000c1e1900 */
[----:B-123--:R-:W-:-:S05]  /*0b00*/  IMAD R9, R7, R12, RZ ;  /* 0x0000000c07097224 */ /* 0x00efca00078e02ff */
        /* <DEDUP_REMOVED lines=64> */
.L_x_2032:
[----:B------:R-:W-:Y:S05]  /*0f10*/  BSYNC B0 ;  /* 0x0000000000007941 */ /* 0x000fea0003800000 */
.L_x_2030:
[----:B------:R-:W-:-:S04]  /*0f20*/  LOP3.LUT R0, RZ, R0, RZ, 0x33, !PT ;  /* 0x00000000ff007212 */ /* 0x000fc800078e33ff */
[----:B------:R-:W-:Y:S01]  /*0f30*/  IADD3 R249, R0, R12, RZ ;  /* 0x0000000c00f97210 */ /* 0x000fe20007ffe0ff */
[----:B------:R-:W-:Y:S05]  /*0f40*/  BRA `(.L_x_2033) ;  /* 0x0000004000007947 */ /* 0x000fea0003800000 */
.L_x_2021:
[----:B--2---:R-:W-:Y:S01]  /*0f50*/  IMAD.MOV.U32 R249, RZ, RZ, RZ ;  /* 0x000000fffff97224 */ /* 0x004fe200078e00ff */
[----:B------:R-:W-:Y:S01]  /*0f60*/  MOV R250, RZ ;  /* 0x000000ff00fa7202 */ /* 0x000fe20000000f00 */
[----:B------:R-:W-:Y:S01]  /*0f70*/  IMAD.U32 R248, RZ, RZ, UR4 ;  /* 0x00000004fff87e24 */ /* 0x000fe2000f8e00ff */
[----:B------:R-:W-:Y:S02]  /*0f80*/  MOV R251, c[0x0][0x53c] ;  /* 0x00014f0000fb7a02 */ /* 0x000fe40000000f00 */
.L_x_2033:
[----:B------:R-:W-:Y:S01]  /*0f90*/  ISETP.NE.AND P0, PT, R13, RZ, PT ;  /* 0x000000ff0d00720c */ /* 0x000fe20003f05270 */
[----:B------:R-:W-:-:S12]  /*0fa0*/  WARPSYNC 0xffffffff ;  /* 0xffffffff00007948 */ /* 0x000fd80003800000 */
[----:B------:R1:W-:Y:S04]  /*0fb0*/  @!P0 STS.128 [0x20100], R248 ;  /* 0x020100f8ff008388 */ /* 0x0003e80000000c00 */
[----:B------:R-:W-:Y:S06]  /*0fc0*/  BAR.ARV 0x5, 0x100 ;  /* 0x0144000000007b1d */ /* 0x000fec0000002000 */
.L_x_2019:
        /* <DEDUP_REMOVED lines=8> */
[CC--:B------:R-:W-:Y:S02]  /*1050*/  LEA.HI R13, R9.reuse, R17.reuse, RZ, 0x2 ;  /* 0x00000011090d7211 */ /* 0x0c0fe400078f10ff */
[----:B------:R-:W-:Y:S02]  /*1060*/  SHF.R.S32.HI R3, RZ, 0x4, R2 ;  /* 0x00000004ff037819 */ /* 0x000fe40000011402 */
[----:B------:R-:W-:Y:S02]  /*1070*/  LEA.HI R15, R9, R17, RZ, 0x3 ;  /* 0x00000011090f7211 */ /* 0x000fe400078f18ff */
[----:B------:R-:W-:Y:S02]  /*1080*/  LEA.HI R0, R2, R3, RZ, 0x1 ;  /* 0x0000000302007211 */ /* 0x000fe400078f08ff */
[----:B------:R-:W-:-:S02]  /*1090*/  SHF.R.S32.HI R7, RZ, 0x2, R13 ;  /* 0x00000002ff077819 */ /* 0x000fc4000001140d */
[----:B------:R-:W-:Y:S02]  /*10a0*/  LOP3.LUT R0, R0, 0xfffffffe, RZ, 0xc0, !PT ;  /* 0xfffffffe00007812 */ /* 0x000fe400078ec0ff */
[----:B------:R-:W-:Y:S02]  /*10b0*/  SHF.R.S32.HI R252, RZ, 0x3, R15 ;  /* 0x00000003fffc7819 */ /* 0x000fe4000001140f */
[----:B------:R-:W-:Y:S01]  /*10c0*/  LEA.HI R8, R9, R17, RZ, 0x5 ;  /* 0x0000001109087211 */ /* 0x000fe200078f28ff */
[----:B------:R-:W-:Y:S01]  /*10d0*/  IMAD.IADD R14, R3, 0x1, -R0 ;  /* 0x00000001030e7824 */ /* 0x000fe200078e0a00 */
[----:B------:R-:W-:Y:S01]  /*10e0*/  LOP3.LUT R0, R2, 0xfffffff0, RZ, 0xc0, !PT ;  /* 0xfffffff002007812 */ /* 0x000fe200078ec0ff */
[----:B------:R-:W-:Y:S01]  /*10f0*/  IMAD.SHL.U32 R4, R252, 0x40, RZ ;  /* 0x00000040fc047824 */ /* 0x000fe200078e00ff */
[----:B------:R-:W-:Y:S02]  /*1100*/  SHF.R.S32.HI R2, RZ, 0x1f, R13 ;  /* 0x0000001fff027819 */ /* 0x000fe4000001140d */
[----:B------:R-:W-:Y:S01]  /*1110*/  LOP3.LUT R3, R15, 0xfffffff8, RZ, 0xc0, !PT ;  /* 0xfffffff80f037812 */ /* 0x000fe200078ec0ff */
[----:B------:R-:W-:Y:S01]  /*1120*/  IMAD.IADD R0, R17, 0x1, -R0 ;  /* 0x0000000111007824 */ /* 0x000fe200078e0a00 */
[----:B------:R-:W-:-:S03]  /*1130*/  LEA.HI R2, R2, R7, RZ, 0x3 ;  /* 0x0000000702027211 */ /* 0x000fc600078f18ff */
[----:B------:R-:W-:Y:S01]  /*1140*/  IMAD.IADD R230, R17, 0x1, -R3 ;  /* 0x0000000111e67824 */ /* 0x000fe200078e0a03 */
[----:B------:R-:W-:Y:S02]  /*1150*/  SHF.R.S32.HI R5, RZ, 0x1f, R0 ;  /* 0x0000001fff057819 */ /* 0x000fe40000011400 */
[----:B------:R-:W-:Y:S01]  /*1160*/  LOP3.LUT R3, R2, 0xfffffff8, RZ, 0xc0, !PT ;  /* 0xfffffff802037812 */ /* 0x000fe200078ec0ff */
[C---:B------:R-:W-:Y:S01]  /*1170*/  IMAD.SHL.U32 R218, R230.reuse, 0x8, RZ ;  /* 0x00000008e6da7824 */ /* 0x040fe200078e00ff */
[----:B------:R-:W-:Y:S01]  /*1180*/  LEA.HI R10, R5, R0, RZ, 0x3 ;  /* 0x00000000050a7211 */ /* 0x000fe200078f18ff */
[----:B------:R-:W-:Y:S01]  /*1190*/  IMAD R229, R230, 0x20, R252 ;  /* 0x00000020e6e57824 */ /* 0x000fe200078e02fc */
        /* <DEDUP_REMOVED lines=8> */
[----:B------:R-:W-:Y:S01]  /*1220*/  SHF.R.S32.HI R4, RZ, 0x5, R8 ;  /* 0x00000005ff047819 */ /* 0x000fe20000011408 */
[----:B------:R-:W-:Y:S01]  /*1230*/  IMAD.IADD R16, R17, 0x1, -R0 ;  /* 0x0000000111107824 */ /* 0x000fe200078e0a00 */
[----:B------:R-:W-:Y:S01]  /*1240*/  SHF.R.S32.HI R2, RZ, 0x1f, R8 ;  /* 0x0000001fff027819 */ /* 0x000fe20000011408 */
[----:B------:R-:W-:Y:S01]  /*1250*/  IMAD.SHL.U32 R0, R230, 0x40, RZ ;  /* 0x00000040e6007824 */ /* 0x000fe200078e00ff */
[----:B------:R-:W-:-:S02]  /*1260*/  LOP3.LUT R6, R7, 0x1, RZ, 0xc0, !PT ;  /* 0x0000000107067812 */ /* 0x000fc400078ec0ff */
[----:B------:R-:W-:Y:S02]  /*1270*/  LEA.HI R2, R2, R4, RZ, 0x3 ;  /* 0x0000000402027211 */ /* 0x000fe400078f18ff */
[----:B------:R-:W-:Y:S02]  /*1280*/  SHF.R.S32.HI R12, RZ, 0x1f, R16 ;  /* 0x0000001fff0c7819 */ /* 0x000fe40000011410 */
[----:B------:R-:W-:Y:S02]  /*1290*/  LEA.HI R3, R9, R17, RZ, 0x6 ;  /* 0x0000001109037211 */ /* 0x000fe400078f30ff */
[----:B------:R-:W-:Y:S02]  /*12a0*/  LOP3.LUT R0, R0, 0x1c0, RZ, 0xc0, !PT ;  /* 0x000001c000007812 */ /* 0x000fe400078ec0ff */
[----:B------:R-:W-:Y:S01]  /*12b0*/  LOP3.LUT R2, R2, 0xffffff8, RZ, 0xc0, !PT ;  /* 0x0ffffff802027812 */ /* 0x000fe200078ec0ff */
[----:B------:R-:W-:Y:S01]  /*12c0*/  IMAD.SHL.U32 R9, R3, 0x8, RZ ;  /* 0x0000000803097824 */ /* 0x000fe200078e00ff */
[----:B------:R-:W-:-:S02]  /*12d0*/  ISETP.NE.U32.AND P0, PT, R6, 0x1, PT ;  /* 0x000000010600780c */ /* 0x000fc40003f05070 */
[----:B------:R-:W-:Y:S01]  /*12e0*/  LEA.HI R12, R12, R16, RZ, 0x2 ;  /* 0x000000100c0c7211 */ /* 0x000fe200078f10ff */
[----:B------:R-:W-:Y:S01]  /*12f0*/  IMAD.IADD R3, R4, 0x1, -R2 ;  /* 0x0000000104037824 */ /* 0x000fe200078e0a02 */
[----:B------:R-:W-:Y:S02]  /*1300*/  LOP3.LUT R8, R0, 0x8, R15, 0xf8, !PT ;  /* 0x0000000800087812 */ /* 0x000fe400078ef80f */
        /* <DEDUP_REMOVED lines=28> */
[----:B------:R-:W-:Y:S01]  /*14d0*/  IMAD.SHL.U32 R215, R11, 0x2, RZ ;  /* 0x000000020bd77824 */ /* 0x000fe200078e00ff */
[----:B------:R-:W-:Y:S01]  /*14e0*/  LOP3.LUT R4, R7, 0xfffffe00, RZ, 0xc0, !PT ;  /* 0xfffffe0007047812 */ /* 0x000fe200078ec0ff */
[----:B------:R-:W-:Y:S01]  /*14f0*/  IMAD.IADD R7, R5, 0x1, R3 ;  /* 0x0000000105077824 */ /* 0x000fe200078e0203 */
[----:B------:R-:W-:Y:S01]  /*1500*/  IADD3 R224, R218, 0x40, RZ ;  /* 0x00000040dae07810 */ /* 0x000fe20007ffe0ff */
[----:B------:R-:W-:Y:S01]  /*1510*/  IMAD.MOV.U32 R10, RZ, RZ, 0x40 ;  /* 0x00000040ff0a7424 */ /* 0x000fe200078e00ff */
[CC--:B------:R-:W-:Y:S01]  /*1520*/  IADD3 R3, R2.reuse, R4.reuse, R8 ;  /* 0x0000000402037210 */ /* 0x0c0fe20007ffe008 */
[----:B------:R-:W-:Y:S01]  /*1530*/  IMAD.MOV.U32 R8, RZ, RZ, 0x20 ;  /* 0x00000020ff087424 */ /* 0x000fe200078e00ff */
[----:B------:R-:W-:-:S02]  /*1540*/  LOP3.LUT R4, R2, R4, RZ, 0xfc, !PT ;  /* 0x0000000402047212 */ /* 0x000fc400078efcff */
[----:B------:R-:W-:Y:S02]  /*1550*/  LOP3.LUT R2, R12, 0x7ffffffc, RZ, 0xc0, !PT ;  /* 0x7ffffffc0c027812 */ /* 0x000fe400078ec0ff */
[----:B------:R-:W-:Y:S02]  /*1560*/  LEA R9, R7, 0x80, 0x1 ;  /* 0x0000008007097811 */ /* 0x000fe400078e08ff */
[----:B------:R-:W-:Y:S01]  /*1570*/  IADD3 R223, R218, 0x80, RZ ;  /* 0x00000080dadf7810 */ /* 0x000fe20007ffe0ff */
[----:B------:R-:W-:Y:S01]  /*1580*/  IMAD.IADD R2, R16, 0x1, -R2 ;  /* 0x0000000110027824 */ /* 0x000fe200078e0a02 */
[----:B------:R-:W-:Y:S01]  /*1590*/  SHF.R.S32.HI R5, RZ, 0x1f, R218 ;  /* 0x0000001fff057819 */ /* 0x000fe200000114da */
[----:B------:R-:W-:Y:S01]  /*15a0*/  STL [R1+0x4], R9 ;  /* 0x0000040901007387 */ /* 0x000fe20000100800 */
[----:B------:R-:W-:Y:S01]  /*15b0*/  SHF.R.S32.HI R12, RZ, 0x1f, R224 ;  /* 0x0000001fff0c7819 */ /* 0x000fe200000114e0 */
[----:B------:R-:W-:Y:S01]  /*15c0*/  IMAD.SHL.U32 R231, R2, 0x2, RZ ;  /* 0x0000000202e77824 */ /* 0x000fe200078e00ff */
[----:B------:R-:W-:-:S02]  /*15d0*/  SHF.R.S32.HI R5, RZ, 0x1f, R223 ;  /* 0x0000001fff057819 */ /* 0x000fc400000114df */
[----:B------:R-:W-:Y:S02]  /*15e0*/  SEL R5, R8, 0xffffffe0, !P1 ;  /* 0xffffffe008057807 */ /* 0x000fe40004800000 */
[C---:B------:R-:W-:Y:S02]  /*15f0*/  IADD3 R38, R231.reuse, 0x10, RZ ;  /* 0x00000010e7267810 */ /* 0x040fe40007ffe0ff */
[C---:B------:R-:W-:Y:S02]  /*1600*/  IADD3 R36, R231.reuse, 0x20, RZ ;  /* 0x00000020e7247810 */ /* 0x040fe40007ffe0ff */
[C---:B------:R-:W-:Y:S02]  /*1610*/  IADD3 R33, R231.reuse, 0x38, RZ ;  /* 0x00000038e7217810 */ /* 0x040fe40007ffe0ff */
[C---:B------:R-:W-:Y:S02]  /*1620*/  IADD3 R30, R231.reuse, 0x50, RZ ;  /* 0x00000050e71e7810 */ /* 0x040fe40007ffe0ff */
[----:B------:R-:W-:-:S02]  /*1630*/  IADD3 R27, R231, 0x68, RZ ;  /* 0x00000068e71b7810 */ /* 0x000fc40007ffe0ff */
[----:B------:R-:W-:Y:S02]  /*1640*/  SHF.R.S32.HI R7, RZ, 0x1f, R38 ;  /* 0x0000001fff077819 */ /* 0x000fe40000011426 */
[C---:B------:R-:W-:Y:S02]  /*1650*/  IADD3 R24, R231.reuse, 0x80, RZ ;  /* 0x00000080e7187810 */ /* 0x040fe40007ffe0ff */
[----:B------:R-:W-:Y:S02]  /*1660*/  SHF.R.S32.HI R7, RZ, 0x1f, R36 ;  /* 0x0000001fff077819 */ /* 0x000fe40000011424 */
[C---:B------:R-:W-:Y:S02]  /*1670*/  IADD3 R21, R231.reuse, 0x98, RZ ;  /* 0x00000098e7157810 */ /* 0x040fe40007ffe0ff */
[----:B------:R-:W-:Y:S02]  /*1680*/  SHF.R.S32.HI R7, RZ, 0x1f, R33 ;  /* 0x0000001fff077819 */ /* 0x000fe40000011421 */
[----:B------:R-:W-:-:S02]  /*1690*/  IADD3 R18, R231, 0xb0, RZ ;  /* 0x000000b0e7127810 */ /* 0x000fc40007ffe0ff */
[----:B------:R-:W-:Y:S02]  /*16a0*/  SHF.R.S32.HI R7, RZ, 0x1f, R30 ;  /* 0x0000001fff077819 */ /* 0x000fe4000001141e */
[C---:B-1----:R-:W-:Y:S02]  /*16b0*/  IADD3 R15, R231.reuse, 0xc8, RZ ;  /* 0x000000c8e70f7810 */ /* 0x042fe40007ffe0ff */
[----:B------:R-:W-:Y:S02]  /*16c0*/  SHF.R.S32.HI R7, RZ, 0x1f, R27 ;  /* 0x0000001fff077819 */ /* 0x000fe4000001141b */
[----:B------:R-:W-:Y:S02]  /*16d0*/  SEL R2, R8, 0xffffffe0, !P4 ;  /* 0xffffffe008027807 */ /* 0x000fe40006000000 */
[----:B------:R-:W-:Y:S02]  /*16e0*/  IADD3 R12, R231, 0xe0, RZ ;  /* 0x000000e0e70c7810 */ /* 0x000fe40007ffe0ff */
[----:B------:R-:W-:-:S02]  /*16f0*/  SHF.R.S32.HI R7, RZ, 0x1f, R24 ;  /* 0x0000001fff077819 */ /* 0x000fc40000011418 */
[----:B------:R-:W-:Y:S02]  /*1700*/  IADD3 R225, R218, 0xc0, RZ ;  /* 0x000000c0dae17810 */ /* 0x000fe40007ffe0ff */
[----:B------:R-:W-:Y:S02]  /*1710*/  SHF.R.S32.HI R8, RZ, 0x1f, R231 ;  /* 0x0000001fff087819 */ /* 0x000fe400000114e7 */
[C---:B------:R-:W-:Y:S02]  /*1720*/  IADD3 R11, R231.reuse, 0xe8, RZ ;  /* 0x000000e8e70b7810 */ /* 0x040fe40007ffe0ff */
[----:B------:R-:W-:Y:S02]  /*1730*/  SHF.R.S32.HI R7, RZ, 0x1f, R21 ;  /* 0x0000001fff077819 */ /* 0x000fe40000011415 */
[----:B------:R-:W-:Y:S02]  /*1740*/  IADD3 R8, R231, 0xf0, RZ ;  /* 0x000000f0e7087810 */ /* 0x000fe40007ffe0ff */
[----:B------:R-:W-:-:S02]  /*1750*/  SHF.R.S32.HI R7, RZ, 0x1f, R18 ;  /* 0x0000001fff077819 */ /* 0x000fc40000011412 */
[----:B------:R-:W-:Y:S02]  /*1760*/  SHF.R.S32.HI R7, RZ, 0x1f, R15 ;  /* 0x0000001fff077819 */ /* 0x000fe4000001140f */
[----:B------:R-:W-:Y:S02]  /*1770*/  SHF.R.S32.HI R7, RZ, 0x1f, R12 ;  /* 0x0000001fff077819 */ /* 0x000fe4000001140c */
[----:B------:R-:W-:Y:S02]  /*1780*/  SHF.R.S32.HI R6, RZ, 0x1f, R225 ;  /* 0x0000001fff067819 */ /* 0x000fe400000114e1 */
[----:B------:R-:W-:Y:S02]  /*1790*/  LEA R201, R0, 0x8100, 0x1 ;  /* 0x0000810000c97811 */ /* 0x000fe400078e08ff */
[----:B------:R-:W-:Y:S02]  /*17a0*/  SHF.R.S32.HI R12, RZ, 0x1f, R11 ;  /* 0x0000001fff0c7819 */ /* 0x000fe4000001140b */
[----:B------:R-:W-:-:S02]  /*17b0*/  SEL R6, R10, 0xffffffc0, !P2 ;  /* 0xffffffc00a067807 */ /* 0x000fc40005000000 */
[----:B------:R-:W-:Y:S02]  /*17c0*/  SEL R0, R10, 0xffffffc0, !P3 ;  /* 0xffffffc00a007807 */ /* 0x000fe40005800000 */
[----:B------:R-:W-:Y:S01]  /*17d0*/  SHF.R.S32.HI R11, RZ, 0x1f, R8 ;  /* 0x0000001fff0b7819 */ /* 0x000fe20000011408 */
[----:B------:R-:W-:Y:S01]  /*17e0*/  IMAD.IADD R8, R9, 0x1, R5 ;  /* 0x0000000109087824 */ /* 0x000fe200078e0205 */
[----:B------:R-:W-:Y:S02]  /*17f0*/  IADD3 R10, R231, 0xf8, RZ ;  /* 0x000000f8e70a7810 */ /* 0x000fe40007ffe0ff */
[C---:B------:R-:W-:Y:S02]  /*1800*/  IADD3 R7, R9.reuse, -0x10, RZ ;  /* 0xfffffff009077810 */ /* 0x040fe40007ffe0ff */
[C---:B------:R-:W-:Y:S01]  /*1810*/  @P0 IADD3 R7, R9.reuse, 0x10, RZ ;  /* 0x0000001009070810 */ /* 0x040fe20007ffe0ff */
[----:B------:R1:W-:Y:S01]  /*1820*/  STL [R1+0x10], R8 ;  /* 0x0000100801007387 */ /* 0x0003e20000100800 */
[----:B------:R-:W-:Y:S01]  /*1830*/  SHF.R.S32.HI R11, RZ, 0x1f, R10 ;  /* 0x0000001fff0b7819 */ /* 0x000fe2000001140a */
[----:B------:R-:W-:Y:S01]  /*1840*/  IMAD.IADD R10, R9, 0x1, R6 ;  /* 0x00000001090a7824 */ /* 0x000fe200078e0206 */
[----:B------:R-:W-:Y:S01]  /*1850*/  LEA R208, R3, 0x10100, 0x1 ;  /* 0x0001010003d07811 */ /* 0x000fe200078e08ff */
[--C-:B------:R-:W-:Y:S01]  /*1860*/  IMAD.IADD R5, R5, 0x1, R7.reuse ;  /* 0x0000000105057824 */ /* 0x100fe200078e0207 */
[----:B------:R-:W-:Y:S01]  /*1870*/  LEA R204, R4, 0x100, 0x1 ;  /* 0x0000010004cc7811 */ /* 0x000fe200078e08ff */
[----:B------:R-:W-:Y:S01]  /*1880*/  IMAD.IADD R3, R6, 0x1, R7 ;  /* 0x0000000106037824 */ /* 0x000fe200078e0207 */
[----:B------:R2:W-:Y:S01]  /*1890*/  STL [R1+0x20], R10 ;  /* 0x0000200a01007387 */ /* 0x0005e20000100800 */
[----:B------:R-:W-:Y:S01]  /*18a0*/  IMAD.IADD R209, R208, 0x1, R2 ;  /* 0x00000001d0d17824 */ /* 0x000fe200078e0202 */
[C---:B------:R-:W-:Y:S01]  /*18b0*/  IADD3 R39, R231.reuse, 0x8, RZ ;  /* 0x00000008e7277810 */ /* 0x040fe20007ffe0ff */
[----:B------:R-:W-:Y:S01]  /*18c0*/  IMAD.IADD R205, R2, 0x1, R204 ;  /* 0x0000000102cd7824 */ /* 0x000fe200078e02cc */
[----:B------:R-:W-:Y:S01]  /*18d0*/  IADD3 R37, R231, 0x18, RZ ;  /* 0x00000018e7257810 */ /* 0x000fe20007ffe0ff */
[----:B------:R-:W-:Y:S01]  /*18e0*/  IMAD.IADD R2, R5, 0x1, R6 ;  /* 0x0000000105027824 */ /* 0x000fe200078e0206 */
[C---:B------:R-:W-:Y:S01]  /*18f0*/  IADD3 R35, R231.reuse, 0x28, RZ ;  /* 0x00000028e7237810 */ /* 0x040fe20007ffe0ff */
[----:B------:R-:W-:Y:S01]  /*1900*/  IMAD.IADD R211, R208, 0x1, R0 ;  /* 0x00000001d0d37824 */ /* 0x000fe200078e0200 */
[C---:B------:R-:W-:Y:S01]  /*1910*/  IADD3 R34, R231.reuse, 0x30, RZ ;  /* 0x00000030e7227810 */ /* 0x040fe20007ffe0ff */
[C---:B------:R-:W-:Y:S01]  /*1920*/  IMAD.IADD R207, R0.reuse, 0x1, R204 ;  /* 0x0000000100cf7824 */ /* 0x040fe200078e02cc */
[----:B------:R-:W-:Y:S01]  /*1930*/  IADD3 R32, R231, 0x40, RZ ;  /* 0x00000040e7207810 */ /* 0x000fe20007ffe0ff */
[----:B------:R-:W-:Y:S01]  /*1940*/  IMAD.IADD R210, R209, 0x1, R0 ;  /* 0x00000001d1d27824 */ /* 0x000fe200078e0200 */
[C---:B------:R-:W-:Y:S01]  /*1950*/  IADD3 R31, R231.reuse, 0x48, RZ ;  /* 0x00000048e71f7810 */ /* 0x040fe20007ffe0ff */
[----:B------:R-:W-:Y:S01]  /*1960*/  IMAD.IADD R206, R0, 0x1, R205 ;  /* 0x0000000100ce7824 */ /* 0x000fe200078e02cd */
[----:B------:R-:W-:-:S02]  /*1970*/  IADD3 R29, R231, 0x58, RZ ;  /* 0x00000058e71d7810 */ /* 0x000fc40007ffe0ff */
[C---:B------:R-:W-:Y:S01]  /*1980*/  IADD3 R28, R231.reuse, 0x60, RZ ;  /* 0x00000060e71c7810 */ /* 0x040fe20007ffe0ff */
[----:B-1----:R-:W-:Y:S01]  /*1990*/  IMAD.IADD R8, R8, 0x1, R6 ;  /* 0x0000000108087824 */ /* 0x002fe200078e0206 */
        /* <DEDUP_REMOVED lines=11> */
[----:B------:R2:W-:Y:S01]  /*1a50*/  STL [R1+0xc], R5 ;  /* 0x00000c0501007387 */ /* 0x0005e20000100800 */
[C---:B------:R-:W-:Y:S02]  /*1a60*/  IADD3 R14, R231.reuse, 0xd0, RZ ;  /* 0x000000d0e70e7810 */ /* 0x040fe40007ffe0ff */
[----:B------:R-:W-:Y:S01]  /*1a70*/  IADD3 R13, R231, 0xd8, RZ ;  /* 0x000000d8e70d7810 */ /* 0x000fe20007ffe0ff */
[----:B------:R2:W-:Y:S01]  /*1a80*/  STL [R1+0x14], R2 ;  /* 0x0000140201007387 */ /* 0x0005e20000100800 */
        /* <DEDUP_REMOVED lines=18> */
.L_x_2199:
[----:B------:R-:W-:Y:S01]  /*1bb0*/  ISETP.NE.U32.AND P0, PT, RZ, c[0x0][0x370], PT ;  /* 0x0000dc00ff007a0c */ /* 0x000fe20003f05070 */
[----:B------:R-:W-:Y:S01]  /*1bc0*/  IMAD.MOV.U32 R13, RZ, RZ, 0x4 ;  /* 0x00000004ff0d7424 */ /* 0x000fe200078e00ff */
[----:B------:R-:W-:Y:S01]  /*1bd0*/  ISETP.NE.U32.AND P2, PT, RZ, c[0x0][0x360], PT ;  /* 0x0000d800ff007a0c */ /* 0x000fe20003f45070 */
[----:B------:R-:W-:Y:S01]  /*1be0*/  IMAD.MOV.U32 R232, RZ, RZ, RZ ;  /* 0x000000ffffe87224 */ /* 0x000fe200078e00ff */
[----:B------:R-:W-:Y:S01]  /*1bf0*/  ISETP.NE.AND.EX P1, PT, RZ, c[0x0][0x374], PT, P0 ;  /* 0x0000dd00ff007a0c */ /* 0x000fe20003f25300 */
[----:B------:R-:W-:Y:S01]  /*1c00*/  IMAD.MOV.U32 R12, RZ, RZ, RZ ;  /* 0x000000ffff0c7224 */ /* 0x000fe200078e00ff */
[----:B------:R-:W-:Y:S01]  /*1c10*/  ISETP.NE.AND.EX P0, PT, RZ, c[0x0][0x364], PT, P2 ;  /* 0x0000d900ff007a0c */ /* 0x000fe20003f05320 */
[----:B------:R-:W-:Y:S01]  /*1c20*/  IMAD.WIDE R2, R251, R13, c[0x0][0x348] ;  /* 0x0000d200fb027625 */ /* 0x000fe200078e020d */
[----:B------:R-:W-:-:S04]  /*1c30*/  ISETP.NE.U32.AND P3, PT, RZ, c[0x0][0x348], PT ;  /* 0x0000d200ff007a0c */ /* 0x000fc80003f65070 */
[----:B------:R-:W-:-:S05]  /*1c40*/  ISETP.NE.AND.EX P3, PT, RZ, c[0x0][0x34c], PT, P3 ;  /* 0x0000d300ff007a0c */ /* 0x000fca0003f65330 */
[----:B------:R-:W-:-:S04]  /*1c50*/  @P1 IMAD.WIDE R6, R251, R13, c[0x0][0x370] ;  /* 0x0000dc00fb061625 */ /* 0x000fc800078e020d */
[----:B------:R-:W-:Y:S01]  /*1c60*/  @P0 IMAD.WIDE R4, R251, R13, c[0x0][0x360] ;  /* 0x0000d800fb040625 */ /* 0x000fe200078e020d */
[----:B------:R1:W5:Y:S04]  /*1c70*/  @P1 LDG.E R232, [R6.64] ;  /* 0x0000000606e81981 */ /* 0x000368000c1e1900 */
[----:B------:R1:W5:Y:S04]  /*1c80*/  @P3 LDG.E R12, [R2.64] ;  /* 0x00000006020c3981 */ /* 0x000368000c1e1900 */
[----:B------:R1:W5:Y:S01]  /*1c90*/  @P0 LDG.E R228, [R4.64] ;  /* 0x0000000604e40981 */ /* 0x000362000c1e1900 */
[----:B------:R-:W-:Y:S01]  /*1ca0*/  YIELD ;  /* 0x0000000000007946 */ /* 0x000fe20003800000 */
[----:B------:R-:W-:Y:S05]  /*1cb0*/  @P0 BRA `(.L_x_2034) ;  /* 0x0000005000000947 */ /* 0x000fea0003800000 */
[----:B-----5:R-:W-:Y:S01]  /*1cc0*/  MOV R228, c[0x0][0x168] ;  /* 0x00005a0000e47a02 */ /* 0x020fe20000000f00 */
[----:B------:R-:W-:Y:S05]  /*1cd0*/  @!P3 BRA `(.L_x_2034) ;  /* 0x000000300000b947 */ /* 0x000fea0003800000 */
[----:B------:R2:W3:Y:S04]  /*1ce0*/  LDG.E R0, [R2.64] ;  /* 0x0000000602007981 */ /* 0x0004e8000c1e1900 */
[----:B-12---:R-:W3:Y:S02]  /*1cf0*/  LDG.E R2, [R2.64+0x4] ;  /* 0x0000040602027981 */ /* 0x006ee4000c1e1900 */
[----:B---3--:R-:W-:-:S02]  /*1d00*/  IADD3 R228, -R0, R2, RZ ;  /* 0x0000000200e47210 */ /* 0x008fc40007ffe1ff */
.L_x_2034:
[----:B------:R-:W-:-:S04]  /*1d10*/  ISETP.NE.U32.AND P0, PT, RZ, c[0x0][0x368], PT ;  /* 0x0000da00ff007a0c */ /* 0x000fc80003f05070 */
[----:B------:R-:W-:-:S13]  /*1d20*/  ISETP.NE.AND.EX P0, PT, RZ, c[0x0][0x36c], PT, P0 ;  /* 0x0000db00ff007a0c */ /* 0x000fda0003f05300 */
[----:B------:R-:W-:Y:S05]  /*1d30*/  @!P0 BRA `(.L_x_2035) ;  /* 0x0000003000008947 */ /* 0x000fea0003800000 */
[----:B-1----:R-:W-:-:S05]  /*1d40*/  IMAD.WIDE R2, R251, R13, c[0x0][0x368] ;  /* 0x0000da00fb027625 */ /* 0x002fca00078e020d */
[----:B------:R1:W5:Y:S01]  /*1d50*/  LDG.E R0, [R2.64] ;  /* 0x0000000602007981 */ /* 0x000362000c1e1900 */
[----:B------:R-:W-:Y:S05]  /*1d60*/  BRA `(.L_x_2036) ;  /* 0x0000008000007947 */ /* 0x000fea0003800000 */
.L_x_2035:
[----:B------:R-:W-:Y:S01]  /*1d70*/  ISETP.NE.U32.AND P0, PT, RZ, c[0x0][0x350], PT ;  /* 0x0000d400ff007a0c */ /* 0x000fe20003f05070 */
[----:B------:R-:W-:-:S03]  /*1d80*/  IMAD.U32 R0, RZ, RZ, UR5 ;  /* 0x00000005ff007e24 */ /* 0x000fc6000f8e00ff */
[----:B------:R-:W-:-:S13]  /*1d90*/  ISETP.NE.AND.EX P0, PT, RZ, c[0x0][0x354], PT, P0 ;  /* 0x0000d500ff007a0c */ /* 0x000fda0003f05300 */
[----:B------:R-:W-:Y:S05]  /*1da0*/  @!P0 BRA `(.L_x_2036) ;  /* 0x0000004000008947 */ /* 0x000fea0003800000 */
[----:B-1----:R-:W-:-:S05]  /*1db0*/  IMAD.WIDE R2, R251, R13, c[0x0][0x350] ;  /* 0x0000d400fb027625 */ /* 0x002fca00078e020d */
[----:B------:R-:W2:Y:S04]  /*1dc0*/  LDG.E R4, [R2.64] ;  /* 0x0000000602047981 */ /* 0x000ea8000c1e1900 */
[----:B------:R-:W2:Y:S02]  /*1dd0*/  LDG.E R0, [R2.64+0x4] ;  /* 0x0000040602007981 */ /* 0x000ea4000c1e1900 */
[----:B--2---:R-:W-:Y:S02]  /*1de0*/  IADD3 R0, -R4, R0, RZ ;  /* 0x0000000004007210 */ /* 0x004fe40007ffe1ff */
.L_x_2036:
[----:B-1----:R-:W2:Y:S01]  /*1df0*/  LDL.LU R4, [R1] ;  /* 0x0000000001047983 */ /* 0x002ea20000300800 */
[----:B------:R-:W-:Y:S02]  /*1e00*/  IMAD.MOV.U32 R2, RZ, RZ, c[0x0][0x2c4] ;  /* 0x0000b100ff027624 */ /* 0x000fe400078e00ff */
[----:B------:R-:W-:Y:S02]  /*1e10*/  IMAD.MOV.U32 R7, RZ, RZ, c[0x0][0x32c] ;  /* 0x0000cb00ff077624 */ /* 0x000fe400078e00ff */
[----:B------:R-:W-:Y:S01]  /*1e20*/  IMAD.SHL.U32 R242, R249, 0x80, RZ ;  /* 0x00000080f9f27824 */ /* 0x000fe200078e00ff */
[----:B------:R-:W-:Y:S01]  /*1e30*/  ISETP.NE.AND P4, PT, R2, 0x1, PT ;  /* 0x000000010200780c */ /* 0x000fe20003f85270 */
[----:B-----5:R-:W-:Y:S01]  /*1e40*/  IMAD.IADD R227, R0, 0x1, -R232 ;  /* 0x0000000100e37824 */ /* 0x020fe200078e0ae8 */
[----:B------:R-:W-:-:S02]  /*1e50*/  ISETP.GE.AND P1, PT, R7, 0x1, PT ;  /* 0x000000010700780c */ /* 0x000fc40003f26270 */
[----:B------:R-:W-:-:S05]  /*1e60*/  IADD3 R2, R242, 0x7f, RZ ;  /* 0x0000007ff2027810 */ /* 0x000fca0007ffe0ff */
[----:B------:R-:W-:-:S04]  /*1e70*/  IMAD.MOV.U32 R0, RZ, RZ, R2 ;  /* 0x000000ffff007224 */ /* 0x000fc800078e0002 */
[----:B------:R-:W-:Y:S01]  /*1e80*/  @P4 IMAD.HI.U32 R3, R2, c[0x0][0x2c8], RZ ;  /* 0x0000b20002034a27 */ /* 0x000fe200078e00ff */
[----:B------:R-:W-:-:S04]  /*1e90*/  IADD3 R2, R227, 0x1, -R228 ;  /* 0x00000001e3027810 */ /* 0x000fc80007ffe8e4 */
[----:B------:R-:W-:-:S05]  /*1ea0*/  @P4 SHF.R.U32.HI R0, RZ, c[0x0][0x2cc], R3 ;  /* 0x0000b300ff004a19 */ /* 0x000fca0000011603 */
[----:B------:R-:W-:-:S05]  /*1eb0*/  IMAD.IADD R0, R2, 0x1, R0 ;  /* 0x0000000102007824 */ /* 0x000fca00078e0200 */
[----:B------:R-:W-:Y:S02]  /*1ec0*/  IADD3 R3, R0, c[0x0][0x328], RZ ;  /* 0x0000ca0000037a10 */ /* 0x000fe40007ffe0ff */
[----:B--2---:R-:W-:-:S04]  /*1ed0*/  LOP3.LUT R4, R4, 0xfffffffd, RZ, 0xc0, !PT ;  /* 0xfffffffd04047812 */ /* 0x004fc800078ec0ff */
[----:B------:R-:W-:-:S04]  /*1ee0*/  @P4 LOP3.LUT R4, R4, 0x2, RZ, 0xfc, !PT ;  /* 0x0000000204044812 */ /* 0x000fc800078efcff */
[----:B------:R-:W-:-:S04]  /*1ef0*/  LOP3.LUT R4, R4, 0xfffffffb, RZ, 0xc0, !PT ;  /* 0xfffffffb04047812 */ /* 0x000fc800078ec0ff */
[----:B------:R-:W-:-:S05]  /*1f00*/  @P1 LOP3.LUT R4, R4, 0x4, RZ, 0xfc, !PT ;  /* 0x0000000404041812 */ /* 0x000fca00078efcff */
[----:B------:R1:W-:Y:S01]  /*1f10*/  STL [R1], R4 ;  /* 0x0000000401007387 */ /* 0x0003e20000100800 */
        /* <DEDUP_REMOVED lines=11> */
.L_x_2039:
[----:B------:R-:W-:-:S13]  /*1fd0*/  ISETP.NE.AND P0, PT, R7, 0x1, PT ;  /* 0x000000010700780c */ /* 0x000fda0003f05270 */
[----:B------:R-:W-:-:S05]  /*1fe0*/  @P0 IMAD.HI.U32 R0, R2, c[0x0][0x330], RZ ;  /* 0x0000cc0002000a27 */ /* 0x000fca00078e00ff */
[----:B------:R-:W-:Y:S02]  /*1ff0*/  @P0 SHF.R.U32.HI R2, RZ, c[0x0][0x334], R0 ;  /* 0x0000cd00ff020a19 */ /* 0x000fe40000011600 */
.L_x_2040:
[----:B------:R-:W-:Y:S05]  /*2000*/  BSYNC B0 ;  /* 0x0000000000007941 */ /* 0x000fea0003800000 */
.L_x_2038:
[----:B------:R-:W-:-:S05]  /*2010*/  IMAD R2, R2, R7, c[0x0][0x32c] ;  /* 0x0000cb0002027624 */ /* 0x000fca00078e0207 */
[----:B------:R-:W-:-:S04]  /*2020*/  IMNMX R3, R3, R2, PT ;  /* 0x0000000203037217 */ /* 0x000fc80003800200 */
.L_x_2037:
[----:B------:R-:W-:Y:S01]  /*2030*/  IADD3 R3, R3, 0x3f, RZ ;  /* 0x0000003f03037810 */ /* 0x000fe20007ffe0ff */
[----:B-1----:R-:W-:Y:S01]  /*2040*/  @P4 IMAD.HI.U32 R4, R242, c[0x0][0x2c8], RZ ;  /* 0x0000b200f2044a27 */ /* 0x002fe200078e00ff */
[C---:B------:R-:W-:Y:S02]  /*2050*/  IADD3 R2, R227.reuse, 0x3f, RZ ;  /* 0x0000003fe3027810 */ /* 0x040fe40007ffe0ff */
[----:B------:R-:W-:Y:S01]  /*2060*/  SHF.R.S32.HI R5, RZ, 0x1f, R3 ;  /* 0x0000001fff057819 */ /* 0x000fe20000011403 */
[----:B------:R-:W-:Y:S01]  /*2070*/  IMAD.MOV.U32 R0, RZ, RZ, R242 ;  /* 0x000000ffff007224 */ /* 0x000fe200078e00f2 */
[----:B------:R-:W-:Y:S01]  /*2080*/  SHF.R.S32.HI R6, RZ, 0x1f, R2 ;  /* 0x0000001fff067819 */ /* 0x000fe20000011402 */
[----:B------:R-:W-:Y:S01]  /*2090*/  IMAD.IADD R213, R227, 0x1, -R228 ;  /* 0x00000001e3d57824 */ /* 0x000fe200078e0ae4 */
[----:B------:R-:W-:Y:S02]  /*20a0*/  @P4 SHF.R.U32.HI R0, RZ, c[0x0][0x2cc], R4 ;  /* 0x0000b300ff004a19 */ /* 0x000fe40000011604 */
[----:B------:R-:W-:-:S02]  /*20b0*/  LEA.HI R3, R5, R3, RZ, 0x6 ;  /* 0x0000000305037211 */ /* 0x000fc400078f30ff */
[----:B------:R-:W-:Y:S01]  /*20c0*/  LEA.HI R2, R6, R2, RZ, 0x6 ;  /* 0x0000000206027211 */ /* 0x000fe200078f30ff */
[----:B------:R-:W-:Y:S01]  /*20d0*/  IMAD.IADD R0, R213, 0x1, R0 ;  /* 0x00000001d5007824 */ /* 0x000fe200078e0200 */
[----:B------:R-:W-:Y:S02]  /*20e0*/  SHF.R.S32.HI R3, RZ, 0x6, R3 ;  /* 0x00000006ff037819 */ /* 0x000fe40000011403 */
[----:B------:R-:W-:Y:S02]  /*20f0*/  SHF.R.S32.HI R4, RZ, 0x6, R2 ;  /* 0x00000006ff047819 */ /* 0x000fe40000011402 */
        /* <DEDUP_REMOVED lines=12> */
.L_x_2043:
[----:B------:R-:W-:-:S13]  /*21c0*/  ISETP.NE.AND P0, PT, R7, 0x1, PT ;  /* 0x000000010700780c */ /* 0x000fda0003f05270 */
[----:B------:R-:W-:-:S05]  /*21d0*/  @P0 IMAD.HI.U32 R3, R0, c[0x0][0x330], RZ ;  /* 0x0000cc0000030a27 */ /* 0x000fca00078e00ff */
[----:B------:R-:W-:Y:S02]  /*21e0*/  @P0 SHF.R.U32.HI R0, RZ, c[0x0][0x334], R3 ;  /* 0x0000cd00ff000a19 */ /* 0x000fe40000011603 */
.L_x_2044:
[----:B------:R-:W-:Y:S05]  /*21f0*/  BSYNC B0 ;  /* 0x0000000000007941 */ /* 0x000fea0003800000 */
.L_x_2042:
[----:B------:R-:W-:-:S05]  /*2200*/  IMAD R0, R0, c[0x0][0x32c], RZ ;  /* 0x0000cb0000007a24 */ /* 0x000fca00078e02ff */
[----:B------:R-:W-:-:S04]  /*2210*/  IMNMX R2, R2, R0, !PT ;  /* 0x0000000002027217 */ /* 0x000fc80007800200 */
.L_x_2041:
[----:B------:R-:W-:Y:S01]  /*2220*/  SHF.R.S32.HI R0, RZ, 0x1f, R2 ;  /* 0x0000001fff007819 */ /* 0x000fe20000011402 */
[----:B------:R-:W-:Y:S01]  /*2230*/  BSSY B0, `(.L_x_2045) ;  /* 0x000002d000007945 */ /* 0x000fe20003800000 */
[----:B------:R-:W-:Y:S02]  /*2240*/  LOP3.LUT R3, R250, 0xff0000, RZ, 0xc0, !PT ;  /* 0x00ff0000fa037812 */ /* 0x000fe400078ec0ff */
[----:B------:R-:W-:Y:S02]  /*2250*/  LEA.HI R0, R0, R2, RZ, 0x6 ;  /* 0x0000000200007211 */ /* 0x000fe400078f30ff */
[----:B------:R-:W-:Y:S02]  /*2260*/  LOP3.LUT R2, R250, 0xff000000, RZ, 0xc0, !PT ;  /* 0xff000000fa027812 */ /* 0x000fe400078ec0ff */
[----:B------:R-:W-:-:S04]  /*2270*/  SHF.R.S32.HI R0, RZ, 0x6, R0 ;  /* 0x00000006ff007819 */ /* 0x000fc80000011400 */
[----:B------:R-:W-:Y:S02]  /*2280*/  IMNMX R7, RZ, R0, !PT ;  /* 0x00000000ff077217 */ /* 0x000fe40007800200 */
[----:B------:R-:W-:Y:S01]  /*2290*/  SHF.R.U32.HI R0, RZ, 0x8, R2 ;  /* 0x00000008ff007819 */ /* 0x000fe20000011602 */
[----:B------:R-:W-:Y:S01]  /*22a0*/  IMAD.MOV.U32 R2, RZ, RZ, RZ ;  /* 0x000000ffff027224 */ /* 0x000fe200078e00ff */
[----:B------:R-:W-:Y:S02]  /*22b0*/  ISETP.GT.AND P0, PT, R11, R7, PT ;  /* 0x000000070b00720c */ /* 0x000fe40003f04270 */
[----:B------:R-:W-:-:S04]  /*22c0*/  LEA.HI R0, R3, R0, RZ, 0x10 ;  /* 0x0000000003007211 */ /* 0x000fc800078f80ff */
[----:B------:R-:W-:Y:S02]  /*22d0*/  LOP3.LUT R14, R0, 0xff, RZ, 0xc0, !PT ;  /* 0x000000ff000e7812 */ /* 0x000fe400078ec0ff */
[----:B------:R-:W-:-:S03]  /*22e0*/  SHF.R.U32.HI R249, RZ, 0x10, R0 ;  /* 0x00000010fff97819 */ /* 0x000fc60000011600 */
[----:B------:R1:W-:Y:S02]  /*22f0*/  STL [R1+0x24], R14 ;  /* 0x0000240e01007387 */ /* 0x0003e40000100800 */
[----:B------:R-:W-:Y:S05]  /*2300*/  @!P0 BRA `(.L_x_2046) ;  /* 0x000001f000008947 */ /* 0x000fea0003800000 */
[----:B------:R-:W-:-:S04]  /*2310*/  ISETP.NE.AND P0, PT, R249, RZ, PT ;  /* 0x000000fff900720c */ /* 0x000fc80003f05270 */
[----:B------:R-:W-:-:S04]  /*2320*/  SEL R0, R249, c[0x0][0x338], P0 ;  /* 0x0000ce00f9007a07 */ /* 0x000fc80000000000 */
[----:B------:R-:W-:Y:S02]  /*2330*/  IABS R3, R0 ;  /* 0x0000000000037213 */ /* 0x000fe40000000000 */
[----:B------:R-:W-:Y:S02]  /*2340*/  IADD3 R6, R0, -0x1, R11 ;  /* 0xffffffff00067810 */ /* 0x000fe40007ffe00b */
[----:B------:R-:W2:Y:S03]  /*2350*/  I2F.RP R2, R3 ;  /* 0x0000000300027306 */ /* 0x000ea60000209400 */
[----:B------:R-:W-:-:S05]  /*2360*/  IMAD.IADD R6, R6, 0x1, -R7 ;  /* 0x0000000106067824 */ /* 0x000fca00078e0a07 */
[----:B------:R-:W-:Y:S01]  /*2370*/  IABS R10, R6 ;  /* 0x00000006000a7213 */ /* 0x000fe20000000000 */
[----:B--2---:R-:W2:Y:S02]  /*2380*/  MUFU.RCP R2, R2 ;  /* 0x0000000200027308 */ /* 0x004ea40000001000 */
[----:B--2---:R-:W-:-:S06]  /*2390*/  IADD3 R2, R2, 0xffffffe, RZ ;  /* 0x0ffffffe02027810 */ /* 0x004fcc0007ffe0ff */
[----:B------:R-:W2:Y:S02]  /*23a0*/  F2I.FTZ.U32.TRUNC.NTZ R5, R2 ;  /* 0x0000000200057305 */ /* 0x000ea4000021f000 */
        /* <DEDUP_REMOVED lines=21> */
.L_x_2046:
[----:B------:R-:W-:Y:S05]  /*2500*/  BSYNC B0 ;  /* 0x0000000000007941 */ /* 0x000fea0003800000 */
.L_x_2045:
[----:B------:R-:W-:Y:S01]  /*2510*/  IMAD R226, R14, R2, R7 ;  /* 0x000000020ee27224 */ /* 0x000fe200078e0207 */
[----:B------:R-:W-:Y:S01]  /*2520*/  PRMT R0, RZ, 0x7610, R0 ;  /* 0x00007610ff007816 */ /* 0x000fe20000000000 */
[----:B------:R-:W-:Y:S01]  /*2530*/  CS2R R18, SRZ ;  /* 0x0000000000127805 */ /* 0x000fe2000001ff00 */
[----:B------:R-:W-:Y:S01]  /*2540*/  CS2R R74, SRZ ;  /* 0x00000000004a7805 */ /* 0x000fe2000001ff00 */
        /* <DEDUP_REMOVED lines=69> */
[----:B------:R-:W-:-:S05]  /*29a0*/  @P1 IMAD.WIDE R2, R251, R13, c[0x0][0x340] ;  /* 0x0000d000fb021625 */ /* 0x000fca00078e020d */
[----:B------:R2:W5:Y:S01]  /*29b0*/  @P1 LDG.E R15, [R2.64] ;  /* 0x00000006020f1981 */ /* 0x000562000c1e1900 */
[----:B------:R-:W-:Y:S01]  /*29c0*/  SHF.R.S32.HI R0, RZ, 0x1f, R12 ;  /* 0x0000001fff007819 */ /* 0x000fe2000001140c */
[----:B------:R-:W-:Y:S01]  /*29d0*/  IMAD.IADD R5, R229, 0x1, R242 ;  /* 0x00000001e5057824 */ /* 0x000fe200078e02f2 */
[----:B------:R-:W-:Y:S02]  /*29e0*/  LOP3.LUT R16, R250, 0xffff, RZ, 0xc0, !PT ;  /* 0x0000fffffa107812 */ /* 0x000fe400078ec0ff */
[----:B------:R-:W-:Y:S01]  /*29f0*/  SEL R4, R251, RZ, !P3 ;  /* 0x000000fffb047207 */ /* 0x000fe20005800000 */
[----:B------:R-:W-:Y:S01]  /*2a00*/  IMAD R0, R0, c[0x0][0x178], RZ ;  /* 0x00005e0000007a24 */ /* 0x000fe200078e02ff */
[----:B------:R-:W-:Y:S01]  /*2a10*/  ISETP.GE.AND P2, PT, R218, c[0x0][0x198], PT ;  /* 0x00006600da007a0c */ /* 0x000fe20003f46270 */
[----:B------:R-:W-:Y:S01]  /*2a20*/  @P4 IMAD.HI.U32 R7, R5, c[0x0][0x2c8], RZ ;  /* 0x0000b20005074a27 */ /* 0x000fe200078e00ff */
[----:B------:R-:W-:Y:S02]  /*2a30*/  ISETP.GE.AND P5, PT, R224, c[0x0][0x198], PT ;  /* 0x00006600e0007a0c */ /* 0x000fe40003fa6270 */
[----:B------:R-:W-:Y:S01]  /*2a40*/  IADD3 R97, R216, -0x1, RZ ;  /* 0xffffffffd8617810 */ /* 0x000fe20007ffe0ff */
[----:B------:R-:W-:-:S02]  /*2a50*/  IMAD R0, R12, c[0x0][0x17c], R0 ;  /* 0x00005f000c007a24 */ /* 0x000fc400078e0200 */
[----:B--2---:R-:W-:-:S04]  /*2a60*/  IMAD.WIDE.U32 R2, R12, c[0x0][0x178], RZ ;  /* 0x00005e000c027a25 */ /* 0x004fc800078e00ff */
[----:B------:R-:W-:Y:S01]  /*2a70*/  IMAD.IADD R3, R3, 0x1, R0 ;  /* 0x0000000103037824 */ /* 0x000fe200078e0200 */
[----:B------:R-:W-:-:S03]  /*2a80*/  SHF.R.S32.HI R0, RZ, 0x1f, R251 ;  /* 0x0000001fff007819 */ /* 0x000fc600000114fb */
[----:B------:R-:W-:Y:S01]  /*2a90*/  IMAD.WIDE.U32 R2, R16, c[0x0][0x1b8], R2 ;  /* 0x00006e0010027a25 */ /* 0x000fe200078e0002 */
[----:B------:R-:W-:Y:S02]  /*2aa0*/  SEL R6, R0, RZ, !P3 ;  /* 0x000000ff00067207 */ /* 0x000fe40005800000 */
[----:B------:R-:W-:Y:S01]  /*2ab0*/  MOV R0, R5 ;  /* 0x0000000500007202 */ /* 0x000fe20000000f00 */
[----:B------:R-:W-:Y:S01]  /*2ac0*/  IMAD R3, R16, c[0x0][0x1bc], R3 ;  /* 0x00006f0010037a24 */ /* 0x000fe200078e0203 */
[----:B------:R-:W-:Y:S01]  /*2ad0*/  @P4 SHF.R.U32.HI R0, RZ, c[0x0][0x2cc], R7 ;  /* 0x0000b300ff004a19 */ /* 0x000fe20000011607 */
[----:B------:R-:W-:Y:S01]  /*2ae0*/  IMAD R6, R6, c[0x0][0x1c0], RZ ;  /* 0x0000700006067a24 */ /* 0x000fe200078e02ff */
[----:B------:R-:W-:Y:S01]  /*2af0*/  ISETP.GE.AND P4, PT, R223, c[0x0][0x198], PT ;  /* 0x00006600df007a0c */ /* 0x000fe20003f86270 */
[C---:B------:R-:W-:Y:S01]  /*2b00*/  IMAD.WIDE.U32 R2, R4.reuse, c[0x0][0x1c0], R2 ;  /* 0x0000700004027a25 */ /* 0x040fe200078e0002 */
[----:B------:R-:W-:Y:S02]  /*2b10*/  SHF.R.S32.HI R7, RZ, 0x1f, R0 ;  /* 0x0000001fff077819 */ /* 0x000fe40000011400 */
[----:B------:R-:W-:Y:S01]  /*2b20*/  ISETP.GE.AND P3, PT, R225, c[0x0][0x198], PT ;  /* 0x00006600e1007a0c */ /* 0x000fe20003f66270 */
[----:B------:R-:W-:-:S02]  /*2b30*/  IMAD R6, R4, c[0x0][0x1c4], R6 ;  /* 0x0000710004067a24 */ /* 0x000fc400078e0206 */
[----:B------:R-:W-:-:S03]  /*2b40*/  IMAD.MOV R4, RZ, RZ, -R0 ;  /* 0x000000ffff047224 */ /* 0x000fc600078e0a00 */
[----:B------:R-:W-:Y:S01]  /*2b50*/  IADD3 R3, R3, R6, RZ ;  /* 0x0000000603037210 */ /* 0x000fe20007ffe0ff */
        /* <DEDUP_REMOVED lines=9> */
[----:B-1----:R-:W-:-:S04]  /*2bf0*/  LEA R14, P0, R2, c[0x0][0x160], 0x1 ;  /* 0x00005800020e7a11 */ /* 0x002fc800078008ff */
[----:B------:R-:W-:-:S04]  /*2c00*/  IADD3 R0, R3, R0, RZ ;  /* 0x0000000003007210 */ /* 0x000fc80007ffe0ff */
[----:B------:R-:W-:Y:S02]  /*2c10*/  LEA.HI.X R5, R2, c[0x0][0x164], R0, 0x1, P0 ;  /* 0x0000590002057a11 */ /* 0x000fe400000f0c00 */
[----:B------:R-:W-:Y:S01]  /*2c20*/  @!P1 MOV R15, R251 ;  /* 0x000000fb000f9202 */ /* 0x000fe20000000f00 */
[----:B------:R-:W-:Y:S05]  /*2c30*/  BRA.DIV ~URZ, `(.L_x_2048) ;  /* 0x00016a927f007947 */ /* 0x000fea000b800000 */
[----:B------:R1:W2:Y:S02]  /*2c40*/  SHFL.IDX PT, R4, R5, RZ, 0x181f ;  /* 0x00181fff05047589 */ /* 0x0002a400000e0000 */
.L_x_2204:
[----:B------:R-:W-:Y:S05]  /*2c50*/  BRA.DIV ~URZ, `(.L_x_2049) ;  /* 0x00016ae27f007947 */ /* 0x000fea000b800000 */
[----:B------:R3:W4:Y:S02]  /*2c60*/  SHFL.IDX PT, R0, R14, RZ, 0x181f ;  /* 0x00181fff0e007589 */ /* 0x00072400000e0000 */
.L_x_2205:
[----:B------:R-:W-:Y:S01]  /*2c70*/  IMAD R13, R228, c[0x0][0x2c4], RZ ;  /* 0x0000b100e40d7a24 */ /* 0x000fe200078e02ff */
[----:B------:R-:W-:Y:S01]  /*2c80*/  IADD3 R12, R252, R242, RZ ;  /* 0x000000f2fc0c7210 */ /* 0x000fe20007ffe0ff */
[----:B------:R-:W-:Y:S03]  /*2c90*/  BSSY B0, `(.L_x_2050) ;  /* 0x0000016000007945 */ /* 0x000fe60003800000 */
[----:B------:R-:W-:-:S13]  /*2ca0*/  ISETP.GE.AND P0, PT, R12, R13, PT ;  /* 0x0000000d0c00720c */ /* 0x000fda0003f06270 */
[----:B------:R-:W-:Y:S05]  /*2cb0*/  @P0 BRA `(.L_x_2051) ;  /* 0x0000013000000947 */ /* 0x000fea0003800000 */
[----:B------:R-:W-:Y:S02]  /*2cc0*/  SHF.R.S32.HI R2, RZ, 0x1f, R218 ;  /* 0x0000001fff027819 */ /* 0x000fe400000114da */
[C---:B----4-:R-:W-:Y:S02]  /*2cd0*/  LEA R10, P0, R218.reuse, R0, 0x1 ;  /* 0x00000000da0a7211 */ /* 0x050fe400078008ff */
[----:B------:R-:W-:Y:S02]  /*2ce0*/  SHF.R.S32.HI R3, RZ, 0x1f, R224 ;  /* 0x0000001fff037819 */ /* 0x000fe400000114e0 */
[----:B--2---:R-:W-:Y:S02]  /*2cf0*/  LEA.HI.X R11, R218, R4, R2, 0x1, P0 ;  /* 0x00000004da0b7211 */ /* 0x004fe400000f0c02 */
[C---:B------:R-:W-:Y:S02]  /*2d00*/  LEA R8, P0, R224.reuse, R0, 0x1 ;  /* 0x00000000e0087211 */ /* 0x040fe400078008ff */
[----:B------:R-:W-:Y:S01]  /*2d10*/  SHF.R.S32.HI R2, RZ, 0x1f, R223 ;  /* 0x0000001fff027819 */ /* 0x000fe200000114df */
[----:B------:R-:W-:Y:S01]  /*2d20*/  @!PT LDS RZ, [RZ] ;  /* 0x00000000fffff984 */ /* 0x000fe20000000800 */
[----:B------:R-:W-:Y:S01]  /*2d30*/  @!PT LDS RZ, [RZ] ;  /* 0x00000000fffff984 */ /* 0x000fe20000000800 */
[----:B------:R-:W-:Y:S01]  /*2d40*/  @!PT LDS RZ, [RZ] ;  /* 0x00000000fffff984 */ /* 0x000fe20000000800 */
[----:B------:R2:W-:Y:S01]  /*2d50*/  LDGSTS.E.BYPASS.LTC128B.128 [R215+0x10100], [R10.64], !P2 ;  /* 0x101000000ad77fae */ /* 0x0005e2000d101d46 */
[----:B------:R-:W-:-:S02]  /*2d60*/  LEA.HI.X R9, R224, R4, R3, 0x1, P0 ;  /* 0x00000004e0097211 */ /* 0x000fc400000f0c03 */
[C---:B------:R-:W-:Y:S02]  /*2d70*/  LEA R6, P0, R223.reuse, R0, 0x1 ;  /* 0x00000000df067211 */ /* 0x040fe400078008ff */
[----:B------:R-:W-:Y:S01]  /*2d80*/  SHF.R.S32.HI R17, RZ, 0x1f, R225 ;  /* 0x0000001fff117819 */ /* 0x000fe200000114e1 */
[----:B------:R2:W-:Y:S01]  /*2d90*/  LDGSTS.E.BYPASS.LTC128B.128 [R215+0x14100], [R8.64], !P5 ;  /* 0x1410000008d77fae */ /* 0x0005e2000e901d46 */
[----:B------:R-:W-:Y:S02]  /*2da0*/  LEA.HI.X R7, R223, R4, R2, 0x1, P0 ;  /* 0x00000004df077211 */ /* 0x000fe400000f0c02 */
[----:B------:R-:W-:-:S03]  /*2db0*/  LEA R2, P0, R225, R0, 0x1 ;  /* 0x00000000e1027211 */ /* 0x000fc600078008ff */
[----:B------:R2:W-:Y:S01]  /*2dc0*/  LDGSTS.E.BYPASS.LTC128B.128 [R215+0x18100], [R6.64], !P4 ;  /* 0x1810000006d77fae */ /* 0x0005e2000e101d46 */
[----:B------:R-:W-:-:S05]  /*2dd0*/  LEA.HI.X R3, R225, R4, R17, 0x1, P0 ;  /* 0x00000004e1037211 */ /* 0x000fca00000f0c11 */
[----:B------:R2:W-:Y:S04]  /*2de0*/  LDGSTS.E.BYPASS.LTC128B.128 [R215+0x1c100], [R2.64], !P3 ;  /* 0x1c10000002d77fae */ /* 0x0005e8000d901d46 */
.L_x_2051:
[----:B------:R-:W-:Y:S05]  /*2df0*/  BSYNC B0 ;  /* 0x0000000000007941 */ /* 0x000fea0003800000 */
.L_x_2050:
[----:B------:R-:W-:Y:S05]  /*2e00*/  BRA.DIV ~URZ, `(.L_x_2052) ;  /* 0x000169a27f007947 */ /* 0x000fea000b800000 */
[----:B--2---:R2:W1:Y:S04]  /*2e10*/  SHFL.IDX PT, R4, R5, 0x1, 0x181f ;  /* 0x00381f0005047f89 */ /* 0x00446800000e0000 */
[----:B----4-:R2:W4:Y:S02]  /*2e20*/  SHFL.IDX PT, R0, R14, 0x1, 0x181f ;  /* 0x00381f000e007f89 */ /* 0x01052400000e0000 */
.L_x_2206:
[----:B------:R-:W-:Y:S01]  /*2e30*/  IADD3 R2, R12, 0x20, RZ ;  /* 0x000000200c027810 */ /* 0x000fe20007ffe0ff */
[----:B------:R-:W-:Y:S03]  /*2e40*/  BSSY B0, `(.L_x_2053) ;  /* 0x0000016000007945 */ /* 0x000fe60003800000 */
[----:B------:R-:W-:-:S13]  /*2e50*/  ISETP.GE.AND P0, PT, R2, R13, PT ;  /* 0x0000000d0200720c */ /* 0x000fda0003f06270 */
[----:B------:R-:W-:Y:S05]  /*2e60*/  @P0 BRA `(.L_x_2054) ;  /* 0x0000013000000947 */ /* 0x000fea0003800000 */
[----:B------:R-:W-:Y:S02]  /*2e70*/  SHF.R.S32.HI R3, RZ, 0x1f, R218 ;  /* 0x0000001fff037819 */ /* 0x000fe400000114da */
[C---:B----4-:R-:W-:Y:S02]  /*2e80*/  LEA R10, P0, R218.reuse, R0, 0x1 ;  /* 0x00000000da0a7211 */ /* 0x050fe400078008ff */
[----:B------:R-:W-:Y:S02]  /*2e90*/  SHF.R.S32.HI R6, RZ, 0x1f, R224 ;  /* 0x0000001fff067819 */ /* 0x000fe400000114e0 */
[----:B-1----:R-:W-:Y:S02]  /*2ea0*/  LEA.HI.X R11, R218, R4, R3, 0x1, P0 ;  /* 0x00000004da0b7211 */ /* 0x002fe400000f0c03 */
        /* <DEDUP_REMOVED lines=15> */
.L_x_2054:
[----:B------:R-:W-:Y:S05]  /*2fa0*/  BSYNC B0 ;  /* 0x0000000000007941 */ /* 0x000fea0003800000 */
.L_x_2053:
[----:B------:R-:W-:Y:S05]  /*2fb0*/  BRA.DIV ~URZ, `(.L_x_2055) ;  /* 0x000168c27f007947 */ /* 0x000fea000b800000 */
[----:B-1----:R1:W2:Y:S02]  /*2fc0*/  SHFL.IDX PT, R4, R5, 0x2, 0x181f ;  /* 0x00581f0005047f89 */ /* 0x0022a400000e0000 */
.L_x_2207:
[----:B------:R-:W-:Y:S05]  /*2fd0*/  BRA.DIV ~URZ, `(.L_x_2056) ;  /* 0x000169127f007947 */ /* 0x000fea000b800000 */
[----:B----4-:R4:W1:Y:S02]  /*2fe0*/  SHFL.IDX PT, R0, R14, 0x2, 0x181f ;  /* 0x00581f000e007f89 */ /* 0x01086400000e0000 */
.L_x_2208:
[----:B------:R-:W-:Y:S01]  /*2ff0*/  IADD3 R2, R12, 0x40, RZ ;  /* 0x000000400c027810 */ /* 0x000fe20007ffe0ff */
[----:B------:R-:W-:Y:S03]  /*3000*/  BSSY B0, `(.L_x_2057) ;  /* 0x0000016000007945 */ /* 0x000fe60003800000 */
[----:B------:R-:W-:-:S13]  /*3010*/  ISETP.GE.AND P0, PT, R2, R13, PT ;  /* 0x0000000d0200720c */ /* 0x000fda0003f06270 */
[----:B------:R-:W-:Y:S05]  /*3020*/  @P0 BRA `(.L_x_2058) ;  /* 0x0000013000000947 */ /* 0x000fea0003800000 */
[----:B------:R-:W-:Y:S02]  /*3030*/  SHF.R.S32.HI R3, RZ, 0x1f, R218 ;  /* 0x0000001fff037819 */ /* 0x000fe400000114da */
[C---:B-1----:R-:W-:Y:S02]  /*3040*/  LEA R10, P0, R218.reuse, R0, 0x1 ;  /* 0x00000000da0a7211 */ /* 0x042fe400078008ff */
        /* <DEDUP_REMOVED lines=17> */
.L_x_2058:
[----:B------:R-:W-:Y:S05]  /*3160*/  BSYNC B0 ;  /* 0x0000000000007941 */ /* 0x000fea0003800000 */
.L_x_2057:
[----:B------:R-:W-:Y:S05]  /*3170*/  BRA.DIV ~URZ, `(.L_x_2059) ;  /* 0x000167e27f007947 */ /* 0x000fea000b800000 */
[----:B--2---:R2:W3:Y:S04]  /*3180*/  SHFL.IDX PT, R4, R5, 0x3, 0x181f ;  /* 0x00781f0005047f89 */ /* 0x0044e800000e0000 */
[----:B-1----:R2:W1:Y:S02]  /*3190*/  SHFL.IDX PT, R0, R14, 0x3, 0x181f ;  /* 0x00781f000e007f89 */ /* 0x00246400000e0000 */
.L_x_2209:
[----:B------:R-:W-:Y:S01]  /*31a0*/  IADD3 R2, R12, 0x60, RZ ;  /* 0x000000600c027810 */ /* 0x000fe20007ffe0ff */
[----:B-----5:R-:W-:Y:S01]  /*31b0*/  IMAD.WIDE.U32 R236, R15, c[0x0][0x2b0], RZ ;  /* 0x0000ac000fec7a25 */ /* 0x020fe200078e00ff */
[----:B------:R-:W-:Y:S02]  /*31c0*/  SHF.R.S32.HI R19, RZ, 0x1f, R218 ;  /* 0x0000001fff137819 */ /* 0x000fe400000114da */
[----:B------:R-:W-:Y:S02]  /*31d0*/  ISETP.GE.AND P0, PT, R2, R13, PT ;  /* 0x0000000d0200720c */ /* 0x000fe40003f06270 */
[----:B------:R-:W-:-:S02]  /*31e0*/  SHF.R.S32.HI R18, RZ, 0x1f, R224 ;  /* 0x0000001fff127819 */ /* 0x000fc400000114e0 */
[----:B------:R-:W-:Y:S02]  /*31f0*/  SHF.R.S32.HI R17, RZ, 0x1f, R223 ;  /* 0x0000001fff117819 */ /* 0x000fe400000114df */
[----:B--234-:R-:W-:-:S07]  /*3200*/  SHF.R.S32.HI R14, RZ, 0x1f, R225 ;  /* 0x0000001fff0e7819 */ /* 0x01cfce00000114e1 */
[----:B-1----:R-:W-:-:S04]  /*3210*/  @!P0 LEA R2, P1, R218, R0, 0x1 ;  /* 0x00000000da028211 */ /* 0x002fc800078208ff */
[----:B------:R-:W-:Y:S02]  /*3220*/  @!P0 LEA.HI.X R3, R218, R4, R19, 0x1, P1 ;  /* 0x00000004da038211 */ /* 0x000fe400008f0c13 */
        /* <DEDUP_REMOVED lines=19> */
[----:B------:R-:W3:Y:S01]  /*3360*/  LDL.LU R5, [R1] ;  /* 0x0000000001057983 */ /* 0x000ee20000300800 */
[----:B------:R-:W-:Y:S02]  /*3370*/  IMAD.MOV.U32 R103, RZ, RZ, c[0x0][0x2b8] ;  /* 0x0000ae00ff677624 */ /* 0x000fe400078e00ff */
[----:B------:R-:W-:-:S02]  /*3380*/  IMAD.SHL.U32 R100, R97, 0x40, RZ ;  /* 0x0000004061647824 */ /* 0x000fc400078e00ff */
[----:B------:R-:W-:Y:S01]  /*3390*/  IMAD.MOV.U32 R217, RZ, RZ, RZ ;  /* 0x000000ffffd97224 */ /* 0x000fe200078e00ff */
[----:B------:R-:W-:Y:S01]  /*33a0*/  ISETP.NE.AND P1, PT, R103, 0x1, PT ;  /* 0x000000016700780c */ /* 0x000fe20003f25270 */
[----:B--2---:R-:W-:-:S05]  /*33b0*/  IMAD.IADD R2, R229, 0x1, R100 ;  /* 0x00000001e5027824 */ /* 0x004fca00078e0264 */
[C---:B------:R-:W-:Y:S01]  /*33c0*/  ISETP.GE.AND P0, PT, R2.reuse, R227, PT ;  /* 0x000000e30200720c */ /* 0x040fe20003f06270 */
[----:B------:R-:W-:-:S03]  /*33d0*/  IMAD.IADD R2, R2, 0x1, R232 ;  /* 0x0000000102027824 */ /* 0x000fc600078e02e8 */
[----:B------:R-:W-:Y:S01]  /*33e0*/  ISETP.GT.OR P0, PT, R229, 0x3f, P0 ;  /* 0x0000003fe500780c */ /* 0x000fe20000704670 */
[----:B------:R-:W-:Y:S02]  /*33f0*/  IMAD.MOV.U32 R0, RZ, RZ, R2 ;  /* 0x000000ffff007224 */ /* 0x000fe400078e0002 */
[----:B------:R-:W-:-:S05]  /*3400*/  @P1 IMAD.HI.U32 R3, R2, c[0x0][0x2bc], RZ ;  /* 0x0000af0002031a27 */ /* 0x000fca00078e00ff */
[----:B------:R-:W-:Y:S01]  /*3410*/  @P1 SHF.R.U32.HI R0, RZ, c[0x0][0x2c0], R3 ;  /* 0x0000b000ff001a19 */ /* 0x000fe20000011603 */
[----:B------:R-:W-:Y:S01]  /*3420*/  BAR.SYNC.DEFER_BLOCKING 0x0 ;  /* 0x0000000000007b1d */ /* 0x000fe20000010000 */
[----:B---3--:R-:W-:-:S04]  /*3430*/  LOP3.LUT R5, R5, 0xfffffffe, RZ, 0xc0, !PT ;  /* 0xfffffffe05057812 */ /* 0x008fc800078ec0ff */
[----:B------:R-:W-:Y:S02]  /*3440*/  @P1 LOP3.LUT R5, R5, 0x1, RZ, 0xfc, !PT ;  /* 0x0000000105051812 */ /* 0x000fe400078efcff */
[----:B------:R-:W-:-:S03]  /*3450*/  @!P0 IADD3 R3, P1, R0, R236, RZ ;  /* 0x000000ec00038210 */ /* 0x000fc60007f3e0ff */
[----:B------:R1:W-:Y:S02]  /*3460*/  STL [R1], R5 ;  /* 0x0000000501007387 */ /* 0x0003e40000100800 */
[----:B-1----:R-:W-:Y:S02]  /*3470*/  @!P0 LEA.HI.X.SX32 R5, R0, R240, 0x1, P1 ;  /* 0x000000f000058211 */ /* 0x002fe400008f0eff */
[----:B------:R-:W-:-:S04]  /*3480*/  @!P0 LEA R4, P1, R3, c[0x0][0x2a0], 0x2 ;  /* 0x0000a80003048a11 */ /* 0x000fc800078210ff */
[----:B------:R-:W-:-:S05]  /*3490*/  @!P0 LEA.HI.X R5, R3, c[0x0][0x2a4], R5, 0x2, P1 ;  /* 0x0000a90003058a11 */ /* 0x000fca00008f1405 */
[----:B------:R-:W2:Y:S01]  /*34a0*/  @!P0 LDG.E R217, [R4.64] ;  /* 0x0000000604d98981 */ /* 0x000ea2000c1e1900 */
[----:B------:R-:W-:Y:S01]  /*34b0*/  IMAD.MOV R0, RZ, RZ, -R0 ;  /* 0x000000ffff007224 */ /* 0x000fe200078e0a00 */
[----:B------:R-:W-:Y:S01]  /*34c0*/  SHF.L.U64.HI R93, R224, 0x1, R18 ;  /* 0x00000001e05d7819 */ /* 0x000fe20000010212 */
[----:B------:R-:W-:Y:S01]  /*34d0*/  IMAD.WIDE.U32 R234, R16, c[0x0][0x1e8], RZ ;  /* 0x00007a0010ea7a25 */ /* 0x000fe200078e00ff */
[----:B------:R-:W-:Y:S01]  /*34e0*/  SHF.L.U64.HI R92, R218, 0x1, R19 ;  /* 0x00000001da5c7819 */ /* 0x000fe20000010213 */
[----:B------:R-:W-:Y:S01]  /*34f0*/  BSSY B0, `(.L_x_2060) ;  /* 0x00001ad000007945 */ /* 0x000fe20003800000 */
[----:B------:R-:W-:Y:S01]  /*3500*/  IADD3 R200, R201, 0x20, RZ ;  /* 0x00000020c9c87810 */ /* 0x000fe20007ffe0ff */
[----:B------:R-:W-:Y:S01]  /*3510*/  IMAD R219, R0, c[0x0][0x2b8], R2 ;  /* 0x0000ae0000db7a24 */ /* 0x000fe200078e0202 */
[----:B------:R-:W-:Y:S01]  /*3520*/  SHF.L.U64.HI R95, R225, 0x1, R14 ;  /* 0x00000001e15f7819 */ /* 0x000fe2000001020e */
[----:B------:R-:W-:Y:S01]  /*3530*/  IMAD R233, R16, c[0x0][0x1ec], R235 ;  /* 0x00007b0010e97a24 */ /* 0x000fe200078e02eb */
[----:B------:R-:W-:Y:S01]  /*3540*/  SHF.L.U64.HI R94, R223, 0x1, R17 ;  /* 0x00000001df5e7819 */ /* 0x000fe20000010211 */
[----:B------:R-:W-:Y:S01]  /*3550*/  IMAD.WIDE.U32 R2, R219, c[0x0][0x1e0], RZ ;  /* 0x00007800db027a25 */ /* 0x000fe200078e00ff */
[----:B------:R-:W-:-:S03]  /*3560*/  SHF.R.S32.HI R9, RZ, 0x1f, R219 ;  /* 0x0000001fff097819 */ /* 0x000fc600000114db */
[----:B------:R-:W-:Y:S02]  /*3570*/  IMAD.IADD R96, R227, 0x1, -R100 ;  /* 0x00000001e3607824 */ /* 0x000fe400078e0a64 */
[----:B------:R-:W-:Y:S02]  /*3580*/  IMAD R0, R9, c[0x0][0x1e0], RZ ;  /* 0x0000780009007a24 */ /* 0x000fe400078e02ff */
[----:B------:R-:W-:Y:S02]  /*3590*/  IMAD.IADD R13, R96, 0x1, -R252 ;  /* 0x00000001600d7824 */ /* 0x000fe400078e0afc */
[----:B------:R-:W-:Y:S02]  /*35a0*/  IMAD R0, R219, c[0x0][0x1e4], R0 ;  /* 0x00007900db007a24 */ /* 0x000fe400078e0200 */
[----:B------:R-:W-:-:S04]  /*35b0*/  IMAD.WIDE.U32 R238, R16, c[0x0][0x210], RZ ;  /* 0x0000840010ee7a25 */ /* 0x000fc800078e00ff */
[----:B------:R-:W-:Y:S02]  /*35c0*/  IMAD.IADD R3, R3, 0x1, R0 ;  /* 0x0000000103037824 */ /* 0x000fe400078e0200 */
[----:B------:R-:W-:Y:S02]  /*35d0*/  IMAD R241, R16, c[0x0][0x214], R239 ;  /* 0x0000850010f17a24 */ /* 0x000fe400078e02ef */
[----:B------:R-:W-:Y:S02]  /*35e0*/  IMAD.SHL.U32 R99, R224, 0x2, RZ ;  /* 0x00000002e0637824 */ /* 0x000fe400078e00ff */
[----:B------:R-:W-:Y:S02]  /*35f0*/  IMAD.SHL.U32 R98, R218, 0x2, RZ ;  /* 0x00000002da627824 */ /* 0x000fe400078e00ff */
[----:B------:R-:W-:Y:S02]  /*3600*/  IMAD.SHL.U32 R102, R225, 0x2, RZ ;  /* 0x00000002e1667824 */ /* 0x000fe400078e00ff */
[----:B------:R-:W-:Y:S01]  /*3610*/  IMAD.SHL.U32 R101, R223, 0x2, RZ ;  /* 0x00000002df657824 */ /* 0x000fe200078e00ff */
[----:B--2---:R-:W-:Y:S01]  /*3620*/  SHF.R.S32.HI R10, RZ, 0x1f, R217 ;  /* 0x0000001fff0a7819 */ /* 0x004fe200000114d9 */
[----:B------:R-:W-:-:S04]  /*3630*/  IMAD.WIDE.U32 R2, R217, c[0x0][0x1f0], R2 ;  /* 0x00007c00d9027a25 */ /* 0x000fc800078e0002 */
[----:B------:R-:W-:-:S04]  /*3640*/  IMAD R0, R10, c[0x0][0x1f0], RZ ;  /* 0x00007c000a007a24 */ /* 0x000fc800078e02ff */
[----:B------:R-:W-:Y:S01]  /*3650*/  IMAD R4, R217, c[0x0][0x1f4], R0 ;  /* 0x00007d00d9047a24 */ /* 0x000fe200078e0200 */
[----:B------:R-:W-:-:S04]  /*3660*/  IADD3 R0, P0, R2, R234, RZ ;  /* 0x000000ea02007210 */ /* 0x000fc80007f1e0ff */
[----:B------:R-:W-:Y:S02]  /*3670*/  IADD3.X R2, R233, R3, R4, P0, !PT ;  /* 0x00000003e9027210 */ /* 0x000fe400007fe404 */
[----:B------:R-:W-:-:S04]  /*3680*/  LEA R3, P0, R0, c[0x0][0x1c8], 0x1 ;  /* 0x0000720000037a11 */ /* 0x000fc800078008ff */
[----:B------:R-:W-:Y:S01]  /*3690*/  LEA.HI.X R11, R0, c[0x0][0x1cc], R2, 0x1, P0 ;  /* 0x00007300000b7a11 */ /* 0x000fe200000f0c02 */
[----:B------:R-:W-:Y:S01]  /*36a0*/  SHFL.IDX PT, R8, R3, 0x1, 0x181f ;  /* 0x00381f0003087f89 */ /* 0x000fe200000e0000 */
[----:B------:R-:W-:-:S03]  /*36b0*/  ISETP.GE.AND P0, PT, R13, 0x1, PT ;  /* 0x000000010d00780c */ /* 0x000fc60003f06270 */
[----:B------:R1:W2:Y:S04]  /*36c0*/  SHFL.IDX PT, R0, R3, RZ, 0x181f ;  /* 0x00181fff03007589 */ /* 0x0002a800000e0000 */
[----:B------:R-:W3:Y:S06]  /*36d0*/  SHFL.IDX PT, R2, R11, RZ, 0x181f ;  /* 0x00181fff0b027589 */ /* 0x000eec00000e0000 */
[----:B------:R-:W-:-:S02]  /*36e0*/  @P0 ISETP.GE.AND P2, PT, R218, c[0x0][0x1d4], PT ;  /* 0x00007500da000a0c */ /* 0x000fc40003f46270 */
[----:B------:R-:W-:Y:S01]  /*36f0*/  @P0 ISETP.GE.AND P3, PT, R224, c[0x0][0x1d4], PT ;  /* 0x00007500e0000a0c */ /* 0x000fe20003f66270 */
[----:B-1----:R-:W-:Y:S01]  /*3700*/  IMAD R3, R9, c[0x0][0x208], RZ ;  /* 0x0000820009037a24 */ /* 0x002fe200078e02ff */
[C---:B--2---:R-:W-:Y:S01]  /*3710*/  @P0 LEA R4, P1, R218.reuse, R0, 0x1 ;  /* 0x00000000da040211 */ /* 0x044fe200078208ff */
[----:B------:R-:W1:Y:S02]  /*3720*/  SHFL.IDX PT, R9, R11, 0x1, 0x181f ;  /* 0x00381f000b097f89 */ /* 0x000e6400000e0000 */
[----:B------:R-:W-:Y:S01]  /*3730*/  IMAD R3, R219, c[0x0][0x20c], R3 ;  /* 0x00008300db037a24 */ /* 0x000fe200078e0203 */
[----:B---3--:R-:W-:Y:S02]  /*3740*/  @P0 LEA.HI.X R5, R218, R2, R19, 0x1, P1 ;  /* 0x00000002da050211 */ /* 0x008fe400008f0c13 */
[----:B------:R-:W-:-:S03]  /*3750*/  @P0 LEA R6, P1, R224, R0, 0x1 ;  /* 0x00000000e0060211 */ /* 0x000fc600078208ff */
[----:B------:R2:W-:Y:S01]  /*3760*/  @P0 LDGSTS.E.BYPASS.LTC128B.128 [R215+0x8100], [R4.64], !P2 ;  /* 0x0810000004d70fae */ /* 0x0005e2000d101d46 */
[----:B------:R-:W-:Y:S02]  /*3770*/  @P0 ISETP.GE.AND P2, PT, R223, c[0x0][0x1d4], PT ;  /* 0x00007500df000a0c */ /* 0x000fe40003f46270 */
[----:B------:R-:W-:-:S05]  /*3780*/  @P0 LEA.HI.X R7, R224, R2, R18, 0x1, P1 ;  /* 0x00000002e0070211 */ /* 0x000fca00008f0c12 */
[----:B------:R3:W-:Y:S01]  /*3790*/  @P0 LDGSTS.E.BYPASS.LTC128B.128 [R215+0xa100], [R6.64], !P3 ;  /* 0x0a10000006d70fae */ /* 0x0007e2000d901d46 */
[----:B------:R-:W-:-:S13]  /*37a0*/  ISETP.GE.AND P3, PT, R13, 0x21, PT ;  /* 0x000000210d00780c */ /* 0x000fda0003f66270 */
[----:B------:R-:W-:Y:S02]  /*37b0*/  @P3 ISETP.GE.AND P4, PT, R225, c[0x0][0x1d4], PT ;  /* 0x00007500e1003a0c */ /* 0x000fe40003f86270 */
[----:B--2---:R-:W-:-:S04]  /*37c0*/  @P0 LEA R4, P1, R223, R0, 0x1 ;  /* 0x00000000df040211 */ /* 0x004fc800078208ff */
[----:B------:R-:W-:Y:S02]  /*37d0*/  @P0 LEA.HI.X R5, R223, R2, R17, 0x1, P1 ;  /* 0x00000002df050211 */ /* 0x000fe400008f0c11 */
[----:B---3--:R-:W-:-:S03]  /*37e0*/  @P0 LEA R6, P1, R225, R0, 0x1 ;  /* 0x00000000e1060211 */ /* 0x008fc600078208ff */
[----:B------:R2:W-:Y:S01]  /*37f0*/  @P0 LDGSTS.E.BYPASS.LTC128B.128 [R215+0xc100], [R4.64], !P2 ;  /* 0x0c10000004d70fae */ /* 0x0005e2000d101d46 */
[C---:B------:R-:W-:Y:S01]  /*3800*/  @P0 ISETP.GE.AND P2, PT, R225.reuse, c[0x0][0x1d4], PT ;  /* 0x00007500e1000a0c */ /* 0x040fe20003f46270 */
[----:B------:R-:W-:Y:S01]  /*3810*/  IMAD R0, R10, c[0x0][0x218], RZ ;  /* 0x000086000a007a24 */ /* 0x000fe200078e02ff */
[----:B------:R-:W-:-:S03]  /*3820*/  @P0 LEA.HI.X R7, R225, R2, R14, 0x1, P1 ;  /* 0x00000002e1070211 */ /* 0x000fc600008f0c0e */
[----:B------:R-:W-:-:S08]  /*3830*/  IMAD R10, R217, c[0x0][0x21c], R0 ;  /* 0x00008700d90a7a24 */ /* 0x000fd000078e0200 */
[----:B------:R3:W-:Y:S01]  /*3840*/  @P0 LDGSTS.E.BYPASS.LTC128B.128 [R215+0xe100], [R6.64], !P2 ;  /* 0x0e10000006d70fae */ /* 0x0007e2000d101d46 */
[----:B------:R-:W-:Y:S01]  /*3850*/  @P3 ISETP.GE.AND P2, PT, R218, c[0x0][0x1d4], PT ;  /* 0x00007500da003a0c */ /* 0x000fe20003f46270 */
[----:B--2---:R-:W-:-:S04]  /*3860*/  IMAD.WIDE.U32 R4, R219, c[0x0][0x208], RZ ;  /* 0x00008200db047a25 */ /* 0x004fc800078e00ff */
[----:B------:R-:W-:Y:S02]  /*3870*/  IMAD.IADD R3, R5, 0x1, R3 ;  /* 0x0000000105037824 */ /* 0x000fe400078e0203 */
[----:B------:R-:W-:Y:S01]  /*3880*/  IMAD.MOV.U32 R2, RZ, RZ, R4 ;  /* 0x000000ffff027224 */ /* 0x000fe200078e0004 */
[----:B------:R-:W-:-:S03]  /*3890*/  @P3 LEA R4, P0, R224, R8, 0x1 ;  /* 0x00000008e0043211 */ /* 0x000fc600078008ff */
[----:B------:R-:W-:Y:S01]  /*38a0*/  IMAD.WIDE.U32 R2, R217, c[0x0][0x218], R2 ;  /* 0x00008600d9027a25 */ /* 0x000fe200078e0002 */
[-C--:B-1----:R-:W-:Y:S02]  /*38b0*/  @P3 LEA.HI.X R5, R224, R9.reuse, R18, 0x1, P0 ;  /* 0x00000009e0053211 */ /* 0x082fe400000f0c12 */
[----:B---3--:R-:W-:Y:S02]  /*38c0*/  @P3 LEA R6, P1, R218, R8, 0x1 ;  /* 0x00000008da063211 */ /* 0x008fe400078208ff */
[----:B------:R-:W-:Y:S02]  /*38d0*/  IADD3 R0, P0, R2, R238, RZ ;  /* 0x000000ee02007210 */ /* 0x000fe40007f1e0ff */
[----:B------:R-:W-:Y:S02]  /*38e0*/  @P3 LEA.HI.X R7, R218, R9, R19, 0x1, P1 ;  /* 0x00000009da073211 */ /* 0x000fe400008f0c13 */
[----:B------:R-:W-:Y:S02]  /*38f0*/  @P3 ISETP.GE.AND P1, PT, R224, c[0x0][0x1d4], PT ;  /* 0x00007500e0003a0c */ /* 0x000fe40003f26270 */
[----:B------:R-:W-:Y:S01]  /*3900*/  IADD3.X R2, R241, R3, R10, P0, !PT ;  /* 0x00000003f1027210 */ /* 0x000fe200007fe40a */
[----:B------:R1:W-:Y:S01]  /*3910*/  @P3 LDGSTS.E.BYPASS.LTC128B.128 [R215+0x9100], [R6.64], !P2 ;  /* 0x0910000006d73fae */ /* 0x0003e2000d101d46 */
[----:B------:R-:W-:-:S02]  /*3920*/  LEA R3, P0, R0, c[0x0][0x1f8], 0x1 ;  /* 0x00007e0000037a11 */ /* 0x000fc400078008ff */
[----:B------:R-:W-:Y:S02]  /*3930*/  @P3 ISETP.GE.AND P2, PT, R223, c[0x0][0x1d4], PT ;  /* 0x00007500df003a0c */ /* 0x000fe40003f46270 */
[----:B------:R-:W-:Y:S01]  /*3940*/  LEA.HI.X R10, R0, c[0x0][0x1fc], R2, 0x1, P0 ;  /* 0x00007f00000a7a11 */ /* 0x000fe200000f0c02 */
[----:B------:R-:W-:Y:S04]  /*3950*/  SHFL.IDX PT, R12, R3, 0x1, 0x181f ;  /* 0x00381f00030c7f89 */ /* 0x000fe800000e0000 */
[----:B------:R2:W-:Y:S04]  /*3960*/  @P3 LDGSTS.E.BYPASS.LTC128B.128 [R215+0xb100], [R4.64], !P1 ;  /* 0x0b10000004d73fae */ /* 0x0005e8000c901d46 */
[----:B------:R-:W3:Y:S04]  /*3970*/  SHFL.IDX PT, R0, R3, RZ, 0x181f ;  /* 0x00181fff03007589 */ /* 0x000ee800000e0000 */
[----:B------:R-:W4:Y:S04]  /*3980*/  SHFL.IDX PT, R2, R10, RZ, 0x181f ;  /* 0x00181fff0a027589 */ /* 0x000f2800000e0000 */
[----:B------:R-:W5:Y:S01]  /*3990*/  SHFL.IDX PT, R3, R10, 0x1, 0x181f ;  /* 0x00381f000a037f89 */ /* 0x000f6200000e0000 */
[----:B-1----:R-:W-:-:S04]  /*39a0*/  @P3 LEA R6, P0, R225, R8, 0x1 ;  /* 0x00000008e1063211 */ /* 0x002fc800078008ff */
[----:B------:R-:W-:Y:S02]  /*39b0*/  @P3 LEA.HI.X R7, R225, R9, R14, 0x1, P0 ;  /* 0x00000009e1073211 */ /* 0x000fe400000f0c0e */
[----:B--2---:R-:W-:-:S04]  /*39c0*/  @P3 LEA R4, P1, R223, R8, 0x1 ;  /* 0x00000008df043211 */ /* 0x004fc800078208ff */
[----:B------:R-:W-:-:S05]  /*39d0*/  @P3 LEA.HI.X R5, R223, R9, R17, 0x1, P1 ;  /* 0x00000009df053211 */ /* 0x000fca00008f0c11 */
[----:B------:R1:W-:Y:S04]  /*39e0*/  @P3 LDGSTS.E.BYPASS.LTC128B.128 [R215+0xd100], [R4.64], !P2 ;  /* 0x0d10000004d73fae */ /* 0x0003e8000d101d46 */
[----:B------:R1:W-:Y:S01]  /*39f0*/  @P3 LDGSTS.E.BYPASS.LTC128B.128 [R215+0xf100], [R6.64], !P4 ;  /* 0x0f10000006d73fae */ /* 0x0003e2000e101d46 */
[----:B------:R-:W-:Y:S02]  /*3a00*/  R2P PR, R230, 0x6 ;  /* 0x00000006e6007804 */ /* 0x000fe40000000000 */
[C---:B---3--:R-:W-:Y:S01]  /*3a10*/  IADD3 R18, P0, R0.reuse, R99, RZ ;  /* 0x0000006300127210 */ /* 0x048fe20007f1e0ff */
[----:B------:R-:W0:Y:S01]  /*3a20*/  LDGDEPBAR ;  /* 0x00000000000079af */ /* 0x000e220000000000 */
[-C--:B------:R-:W-:Y:S02]  /*3a30*/  IADD3 R20, P3, R0, R98.reuse, RZ ;  /* 0x0000006200147210 */ /* 0x080fe40007f7e0ff */
[----:B------:R-:W-:Y:S01]  /*3a40*/  ISETP.GE.AND P5, PT, R224, c[0x0][0x1d4], PT ;  /* 0x00007500e0007a0c */ /* 0x000fe20003fa6270 */
[----:B----4-:R-:W-:Y:S01]  /*3a50*/  IMAD.X R19, R2, 0x1, R93, P0 ;  /* 0x0000000102137824 */ /* 0x010fe200000e065d */
[----:B------:R-:W-:Y:S01]  /*3a60*/  IADD3 R22, P0, R12, R98, RZ ;  /* 0x000000620c167210 */ /* 0x000fe20007f1e0ff */
[----:B------:R-:W-:Y:S01]  /*3a70*/  IMAD.X R21, R2, 0x1, R92, P3 ;  /* 0x0000000102157824 */ /* 0x000fe200018e065c */
[----:B------:R-:W-:-:S02]  /*3a80*/  ISETP.GE.AND P3, PT, R218, c[0x0][0x1d4], PT ;  /* 0x00007500da007a0c */ /* 0x000fc40003f66270 */
[----:B------:R-:W-:Y:S01]  /*3a90*/  IADD3 R16, P4, R0, R101, RZ ;  /* 0x0000006500107210 */ /* 0x000fe20007f9e0ff */
[----:B-----5:R-:W-:Y:S01]  /*3aa0*/  IMAD.X R23, R3, 0x1, R92, P0 ;  /* 0x0000000103177824 */ /* 0x020fe200000e065c */
[----:B------:R-:W-:Y:S02]  /*3ab0*/  ISETP.LT.OR P0, PT, R13, 0x1, P3 ;  /* 0x000000010d00780c */ /* 0x000fe40001f01670 */
[----:B------:R-:W-:Y:S01]  /*3ac0*/  @P1 IADD3 R200, R201, -0x20, RZ ;  /* 0xffffffe0c9c81810 */ /* 0x000fe20007ffe0ff */
[----:B------:R-:W-:Y:S01]  /*3ad0*/  IMAD.X R17, R2, 0x1, R94, P4 ;  /* 0x0000000102117824 */ /* 0x000fe200020e065e */
[----:B------:R-:W-:Y:S01]  /*3ae0*/  IADD3 R14, P1, R0, R102, RZ ;  /* 0x00000066000e7210 */ /* 0x000fe20007f3e0ff */
[----:B------:R-:W-:Y:S01]  /*3af0*/  IMAD.MOV.U32 R0, RZ, RZ, 0x40 ;  /* 0x00000040ff007424 */ /* 0x000fe200078e00ff */
[----:B------:R-:W-:Y:S02]  /*3b00*/  ISETP.GE.AND P4, PT, R225, c[0x0][0x1d4], PT ;  /* 0x00007500e1007a0c */ /* 0x000fe40003f86270 */
[----:B------:R-:W-:Y:S01]  /*3b10*/  ISETP.GT.AND P6, PT, R229, 0x3f, PT ;  /* 0x0000003fe500780c */ /* 0x000fe20003fc4270 */
[----:B------:R-:W-:Y:S01]  /*3b20*/  IMAD.X R15, R2, 0x1, R95, P1 ;  /* 0x00000001020f7824 */ /* 0x000fe200008e065f */
[----:B------:R-:W-:-:S02]  /*3b30*/  ISETP.GE.AND P1, PT, R223, c[0x0][0x1d4], PT ;  /* 0x00007500df007a0c */ /* 0x000fc40003f26270 */
[----:B------:R-:W-:Y:S01]  /*3b40*/  SEL R0, R0, 0xffffffc0, !P2 ;  /* 0xffffffc000007807 */ /* 0x000fe20005000000 */
[----:B------:R-:W-:-:S04]  /*3b50*/  DEPBAR.LE SB0, 0x1 ;  /* 0x000080400000791a */ /* 0x000fc80000000000 */
[----:B------:R-:W-:-:S04]  /*3b60*/  DEPBAR.LE SB0, 0x0 ;  /* 0x000080000000791a */ /* 0x000fc80000000000 */
[----:B------:R-:W-:Y:S01]  /*3b70*/  BAR.SYNC.DEFER_BLOCKING 0x0 ;  /* 0x0000000000007b1d */ /* 0x000fe20000010000 */
[----:B------:R-:W-:-:S05]  /*3b80*/  IMAD.IADD R203, R201, 0x1, R0 ;  /* 0x00000001c9cb7824 */ /* 0x000fca00078e0200 */
[----:B-1----:R-:W-:Y:S04]  /*3b90*/  LDSM.16.M88.4 R4, [R208] ;  /* 0x00000000d004783b */ /* 0x002fe80000000200 */
[----:B------:R-:W1:Y:S04]  /*3ba0*/  LDSM.16.M88.4 R28, [R201] ;  /* 0x00000000c91c783b */ /* 0x000e680000000200 */
[----:B------:R-:W2:Y:S04]  /*3bb0*/  LDSM.16.M88.4 R32, [R201+0x800] ;  /* 0x00080000c920783b */ /* 0x000ea80000000200 */
[----:B------:R-:W-:Y:S04]  /*3bc0*/  LDSM.16.M88.4 R40, [R201+0x1000] ;  /* 0x00100000c928783b */ /* 0x000fe80000000200 */
[----:B------:R-:W3:Y:S04]  /*3bd0*/  LDSM.16.M88.4 R48, [R201+0x1800] ;  /* 0x00180000c930783b */ /* 0x000ee80000000200 */
[----:B------:R-:W-:Y:S04]  /*3be0*/  LDSM.16.M88.4 R8, [R209] ;  /* 0x00000000d108783b */ /* 0x000fe80000000200 */
[----:B------:R-:W-:Y:S04]  /*3bf0*/  LDSM.16.M88.4 R44, [R200] ;  /* 0x00000000c82c783b */ /* 0x000fe80000000200 */
[----:B------:R-:W4:Y:S04]  /*3c00*/  LDSM.16.M88.4 R52, [R200+0x800] ;  /* 0x00080000c834783b */ /* 0x000f280000000200 */
[----:B------:R-:W-:Y:S04]  /*3c10*/  LDSM.16.M88.4 R72, [R200+0x1000] ;  /* 0x00100000c848783b */ /* 0x000fe80000000200 */
[----:B------:R-:W5:Y:S04]  /*3c20*/  LDSM.16.M88.4 R76, [R200+0x1800] ;  /* 0x00180000c84c783b */ /* 0x000f680000000200 */
[----:B------:R-:W-:Y:S01]  /*3c30*/  @!PT LDS RZ, [RZ] ;  /* 0x00000000fffff984 */ /* 0x000fe20000000800 */
[----:B------:R-:W-:Y:S01]  /*3c40*/  @!PT LDS RZ, [RZ] ;  /* 0x00000000fffff984 */ /* 0x000fe20000000800 */
[----:B------:R-:W-:Y:S01]  /*3c50*/  @!PT LDS RZ, [RZ] ;  /* 0x00000000fffff984 */ /* 0x000fe20000000800 */
[----:B------:R3:W-:Y:S01]  /*3c60*/  LDGSTS.E.BYPASS.LTC128B.128 [R215+0x100], [R20.64], !P0 ;  /* 0x0010000014d77fae */ /* 0x0007e2000c101d46 */
[C---:B------:R-:W-:Y:S01]  /*3c70*/  ISETP.LT.OR P0, PT, R13.reuse, 0x1, P5 ;  /* 0x000000010d00780c */ /* 0x040fe20002f01670 */
[C---:B-1----:R-:W-:Y:S08]  /*3c80*/  HMMA.16816.F32 R36, R4.reuse, R28, RZ ;  /* 0x0000001c0424723c */ /* 0x042ff000000018ff */
[----:B--2---:R-:W-:Y:S04]  /*3c90*/  HMMA.16816.F32 R24, R4, R32, RZ ;  /* 0x000000200418723c */ /* 0x004fe800000018ff */
[----:B------:R1:W-:Y:S01]  /*3ca0*/  LDGSTS.E.BYPASS.LTC128B.128 [R215+0x2100], [R18.64], !P0 ;  /* 0x0210000012d77fae */ /* 0x0003e2000c101d46 */
[----:B------:R-:W-:-:S02]  /*3cb0*/  ISETP.LT.OR P0, PT, R13, 0x1, P1 ;  /* 0x000000010d00780c */ /* 0x000fc40000f01670 */
[----:B------:R-:W-:Y:S01]  /*3cc0*/  ISETP.LT.OR P1, PT, R13, 0x21, P1 ;  /* 0x000000210d00780c */ /* 0x000fe20000f21670 */
[C---:B------:R-:W-:Y:S10]  /*3cd0*/  HMMA.16816.F32 R28, R4.reuse, R30, RZ ;  /* 0x0000001e041c723c */ /* 0x040ff400000018ff */
[----:B------:R2:W-:Y:S01]  /*3ce0*/  LDGSTS.E.BYPASS.LTC128B.128 [R215+0x4100], [R16.64], !P0 ;  /* 0x0410000010d77fae */ /* 0x0005e2000c101d46 */
[C---:B---3--:R-:W-:Y:S08]  /*3cf0*/  HMMA.16816.F32 R64, R4.reuse, R48, RZ ;  /* 0x000000300440723c */ /* 0x048ff000000018ff */
[----:B------:R-:W-:Y:S08]  /*3d00*/  HMMA.16816.F32 R60, R4, R50, RZ ;  /* 0x00000032043c723c */ /* 0x000ff000000018ff */
[C---:B----4-:R-:W-:Y:S08]  /*3d10*/  HMMA.16816.F32 R48, R8.reuse, R52, R24 ;  /* 0x000000340830723c */ /* 0x050ff00000001818 */
[----:B------:R-:W-:Y:S01]  /*3d20*/  HMMA.16816.F32 R68, R8, R44, R36 ;  /* 0x0000002c0844723c */ /* 0x000fe20000001824 */
[----:B--2---:R-:W-:-:S05]  /*3d30*/  IADD3 R16, P0, R12, R99, RZ ;  /* 0x000000630c107210 */ /* 0x004fca0007f1e0ff */
[----:B------:R-:W-:Y:S01]  /*3d40*/  IMAD.X R17, R3, 0x1, R93, P0 ;  /* 0x0000000103117824 */ /* 0x000fe200000e065d */
[----:B------:R-:W-:Y:S01]  /*3d50*/  ISETP.LT.OR P0, PT, R13, 0x1, P4 ;  /* 0x000000010d00780c */ /* 0x000fe20002701670 */
[C---:B------:R-:W-:Y:S08]  /*3d60*/  HMMA.16816.F32 R56, R8.reuse, R46, R28 ;  /* 0x0000002e0838723c */ /* 0x040ff0000000181c */
[----:B-----5:R-:W-:Y:S04]  /*3d70*/  HMMA.16816.F32 R28, R8, R78, R60 ;  /* 0x0000004e081c723c */ /* 0x020fe8000000183c */
[----:B------:R2:W-:Y:S02]  /*3d80*/  LDGSTS.E.BYPASS.LTC128B.128 [R215+0x6100], [R14.64], !P0 ;  /* 0x061000000ed77fae */ /* 0x0005e4000c101d46 */
[----:B--2---:R-:W-:-:S05]  /*3d90*/  IADD3 R14, P0, R12, R101, RZ ;  /* 0x000000650c0e7210 */ /* 0x004fca0007f1e0ff */
[----:B------:R-:W-:Y:S01]  /*3da0*/  IMAD.X R15, R3, 0x1, R94, P0 ;  /* 0x00000001030f7824 */ /* 0x000fe200000e065e */
[C---:B------:R-:W-:Y:S02]  /*3db0*/  ISETP.LT.OR P0, PT, R13.reuse, 0x21, P3 ;  /* 0x000000210d00780c */ /* 0x040fe40001f01670 */
[----:B------:R-:W-:-:S11]  /*3dc0*/  ISETP.LT.OR P3, PT, R13, 0x21, P5 ;  /* 0x000000210d00780c */ /* 0x000fd60002f61670 */
[----:B------:R2:W-:Y:S01]  /*3dd0*/  LDGSTS.E.BYPASS.LTC128B.128 [R215+0x1100], [R22.64], !P0 ;  /* 0x0110000016d77fae */ /* 0x0005e2000c101d46 */
[----:B------:R-:W-:-:S03]  /*3de0*/  IADD3 R2, P0, R12, R102, RZ ;  /* 0x000000660c027210 */ /* 0x000fc60007f1e0ff */
[----:B------:R1:W-:Y:S02]  /*3df0*/  LDGSTS.E.BYPASS.LTC128B.128 [R215+0x3100], [R16.64], !P3 ;  /* 0x0310000010d77fae */ /* 0x0003e4000d901d46 */
[----:B------:R-:W-:Y:S01]  /*3e00*/  IMAD.X R3, R3, 0x1, R95, P0 ;  /* 0x0000000103037824 */ /* 0x000fe200000e065f */
[----:B------:R-:W-:Y:S01]  /*3e10*/  ISETP.LT.OR P0, PT, R13, 0x21, P4 ;  /* 0x000000210d00780c */ /* 0x000fe20002701670 */
[----:B------:R3:W-:Y:S11]  /*3e20*/  LDGSTS.E.BYPASS.LTC128B.128 [R215+0x5100], [R14.64], !P1 ;  /* 0x051000000ed77fae */ /* 0x0007f6000c901d46 */
[----:B------:R-:W-:Y:S01]  /*3e30*/  @!UPT UIADD3 URZ, URZ, URZ, URZ ;  /* 0x0000003f3f3ff290 */ /* 0x000fe2000fffe03f */
[----:B------:R4:W-:Y:S01]  /*3e40*/  LDGSTS.E.BYPASS.LTC128B.128 [R215+0x7100], [R2.64], !P0 ;  /* 0x0710000002d77fae */ /* 0x0009e2000c101d46 */
[----:B------:R-:W-:-:S03]  /*3e50*/  ISETP.GT.AND P0, PT, R97, R226, PT ;  /* 0x000000e26100720c */ /* 0x000fc60003f04270 */
[----:B------:R-:W-:Y:S01]  /*3e60*/  LDSM.16.M88.4 R24, [R203] ;  /* 0x00000000cb18783b */ /* 0x000fe20000000200 */
[C---:B--2---:R-:W-:Y:S03]  /*3e70*/  HMMA.16816.F32 R20, R4.reuse, R34, RZ ;  /* 0x000000220414723c */ /* 0x044fe600000018ff */
[----:B------:R-:W-:Y:S04]  /*3e80*/  LDSM.16.M88.4 R80, [R201+0x3800] ;  /* 0x00380000c950783b */ /* 0x000fe80000000200 */
[----:B-1----:R-:W-:Y:S01]  /*3e90*/  LDSM.16.M88.4 R16, [R203+0x1000] ;  /* 0x00100000cb10783b */ /* 0x002fe20000000200 */
[C---:B------:R-:W-:Y:S03]  /*3ea0*/  HMMA.16816.F32 R32, R4.reuse, R40, RZ ;  /* 0x000000280420723c */ /* 0x040fe600000018ff */
[----:B------:R-:W-:Y:S04]  /*3eb0*/  LDSM.16.M88.4 R88, [R200+0x7800] ;  /* 0x00780000c858783b */ /* 0x000fe80000000200 */
[----:B------:R-:W0:Y:S01]  /*3ec0*/  LDGDEPBAR ;  /* 0x00000000000079af */ /* 0x000e220000000000 */
[----:B------:R-:W-:Y:S03]  /*3ed0*/  HMMA.16816.F32 R40, R4, R42, RZ ;  /* 0x0000002a0428723c */ /* 0x000fe600000018ff */
[----:B------:R-:W1:Y:S01]  /*3ee0*/  LDSM.16.M88.4 R4, [R211] ;  /* 0x00000000d304783b */ /* 0x000e620000000200 */
[----:B----4-:R-:W-:-:S04]  /*3ef0*/  IADD3 R2, R200, 0x6000, RZ ;  /* 0x00006000c8027810 */ /* 0x010fc80007ffe0ff */
[----:B------:R-:W-:Y:S01]  /*3f00*/  HMMA.16816.F32 R44, R8, R54, R20 ;  /* 0x00000036082c723c */ /* 0x000fe20000001814 */
[----:B------:R-:W2:Y:S01]  /*3f10*/  LDSM.16.M88.4 R20, [R203+0x800] ;  /* 0x00080000cb14783b */ /* 0x000ea20000000200 */
[----:B------:R-:W-:-:S05]  /*3f20*/  IMAD.IADD R202, R2, 0x1, R0 ;  /* 0x0000000102ca7824 */ /* 0x000fca00078e0200 */
[----:B------:R-:W-:Y:S01]  /*3f30*/  LDSM.16.M88.4 R84, [R202+-0x4800] ;  /* 0xffb80000ca54783b */ /* 0x000fe20000000200 */
[C---:B------:R-:W-:Y:S08]  /*3f40*/  HMMA.16816.F32 R36, R8.reuse, R72, R32 ;  /* 0x000000480824723c */ /* 0x040ff00000001820 */
[C---:B---3--:R-:W-:Y:S01]  /*3f50*/  HMMA.16816.F32 R12, R8.reuse, R74, R40 ;  /* 0x0000004a080c723c */ /* 0x048fe20000001828 */
[----:B------:R-:W3:Y:S04]  /*3f60*/  LDSM.16.M88.4 R40, [R203+0x1800] ;  /* 0x00180000cb28783b */ /* 0x000ee80000000200 */
[----:B------:R-:W-:Y:S03]  /*3f70*/  LDSM.16.M88.4 R72, [R202+-0x5800] ;  /* 0xffa80000ca48783b */ /* 0x000fe60000000200 */
[----:B------:R-:W-:Y:S01]  /*3f80*/  HMMA.16816.F32 R32, R8, R76, R64 ;  /* 0x0000004c0820723c */ /* 0x000fe20000001840 */
[----:B------:R-:W-:Y:S04]  /*3f90*/  LDSM.16.M88.4 R8, [R210] ;  /* 0x00000000d208783b */ /* 0x000fe80000000200 */
[----:B------:R-:W4:Y:S04]  /*3fa0*/  LDSM.16.M88.4 R64, [R202+-0x6000] ;  /* 0xffa00000ca40783b */ /* 0x000f280000000200 */
[----:B------:R-:W5:Y:S01]  /*3fb0*/  LDSM.16.M88.4 R76, [R202+-0x5000] ;  /* 0xffb00000ca4c783b */ /* 0x000f620000000200 */
[C---:B-1----:R-:W-:Y:S03]  /*3fc0*/  HMMA.16816.F32 R60, R4.reuse, R24, R68 ;  /* 0x00000018043c723c */ /* 0x042fe60000001844 */
[----:B------:R-:W-:Y:S05]  /*3fd0*/  LDSM.16.M88.4 R68, [R201+0x3000] ;  /* 0x00300000c944783b */ /* 0x000fea0000000200 */
[C---:B------:R-:W-:Y:S01]  /*3fe0*/  HMMA.16816.F32 R52, R4.reuse, R26, R56 ;  /* 0x0000001a0434723c */ /* 0x040fe20000001838 */
[----:B------:R-:W-:Y:S07]  /*3ff0*/  LDSM.16.M88.4 R56, [R201+0x2800] ;  /* 0x00280000c938783b */ /* 0x000fee0000000200 */
[C---:B--2---:R-:W-:Y:S08]  /*4000*/  HMMA.16816.F32 R48, R4.reuse, R20, R48 ;  /* 0x000000140430723c */ /* 0x044ff00000001830 */
[C---:B------:R-:W-:Y:S08]  /*4010*/  HMMA.16816.F32 R44, R4.reuse, R22, R44 ;  /* 0x00000016042c723c */ /* 0x040ff0000000182c */
[C---:B------:R-:W-:Y:S08]  /*4020*/  HMMA.16816.F32 R36, R4.reuse, R16, R36 ;  /* 0x000000100424723c */ /* 0x040ff00000001824 */
[C---:B------:R-:W-:Y:S08]  /*4030*/  HMMA.16816.F32 R20, R4.reuse, R18, R12 ;  /* 0x000000120414723c */ /* 0x040ff0000000180c */
[C---:B---3--:R-:W-:Y:S08]  /*4040*/  HMMA.16816.F32 R16, R4.reuse, R40, R32 ;  /* 0x000000280410723c */ /* 0x048ff00000001820 */
[----:B------:R-:W-:Y:S01]  /*4050*/  HMMA.16816.F32 R12, R4, R42, R28 ;  /* 0x0000002a040c723c */ /* 0x000fe2000000181c */
[----:B------:R-:W-:Y:S04]  /*4060*/  LDSM.16.M88.4 R4, [R208+0x4000] ;  /* 0x00400000d004783b */ /* 0x000fe80000000200 */
[----:B------:R-:W1:Y:S03]  /*4070*/  LDSM.16.M88.4 R28, [R201+0x2000] ;  /* 0x00200000c91c783b */ /* 0x000e660000000200 */
[C---:B----4-:R-:W-:Y:S01]  /*4080*/  HMMA.16816.F32 R24, R8.reuse, R64, R60 ;  /* 0x000000400818723c */ /* 0x050fe2000000183c */
[----:B------:R-:W-:Y:S07]  /*4090*/  LDSM.16.M88.4 R60, [R200+0x2800] ;  /* 0x00280000c83c783b */ /* 0x000fee0000000200 */
[C---:B------:R-:W-:Y:S01]  /*40a0*/  HMMA.16816.F32 R32, R8.reuse, R66, R52 ;  /* 0x000000420820723c */ /* 0x040fe20000001834 */
[----:B------:R-:W-:Y:S04]  /*40b0*/  LDSM.16.M88.4 R52, [R203+0x2800] ;  /* 0x00280000cb34783b */ /* 0x000fe80000000200 */
[----:B------:R-:W-:Y:S03]  /*40c0*/  LDSM.16.M88.4 R64, [R203+0x3000] ;  /* 0x00300000cb40783b */ /* 0x000fe60000000200 */
[C---:B------:R-:W-:Y:S01]  /*40d0*/  HMMA.16816.F32 R40, R8.reuse, R72, R48 ;  /* 0x000000480828723c */ /* 0x040fe20000001830 */
[----:B------:R-:W-:Y:S07]  /*40e0*/  LDSM.16.M88.4 R48, [R200+0x2000] ;  /* 0x00200000c830783b */ /* 0x000fee0000000200 */
[C---:B------:R-:W-:Y:S01]  /*40f0*/  HMMA.16816.F32 R44, R8.reuse, R74, R44 ;  /* 0x0000004a082c723c */ /* 0x040fe2000000182c */
[----:B------:R-:W-:Y:S07]  /*4100*/  LDSM.16.M88.4 R72, [R200+0x3000] ;  /* 0x00300000c848783b */ /* 0x000fee0000000200 */
[C---:B-----5:R-:W-:Y:S08]  /*4110*/  HMMA.16816.F32 R36, R8.reuse, R76, R36 ;  /* 0x0000004c0824723c */ /* 0x060ff00000001824 */
[C---:B------:R-:W-:Y:S01]  /*4120*/  HMMA.16816.F32 R20, R8.reuse, R78, R20 ;  /* 0x0000004e0814723c */ /* 0x040fe20000001814 */
[----:B------:R-:W-:Y:S07]  /*4130*/  LDSM.16.M88.4 R76, [R200+0x3800] ;  /* 0x00380000c84c783b */ /* 0x000fee0000000200 */
[C---:B------:R-:W-:Y:S08]  /*4140*/  HMMA.16816.F32 R16, R8.reuse, R84, R16 ;  /* 0x000000540810723c */ /* 0x040ff00000001810 */
[----:B------:R-:W-:Y:S01]  /*4150*/  HMMA.16816.F32 R12, R8, R86, R12 ;  /* 0x00000056080c723c */ /* 0x000fe2000000180c */
[----:B------:R-:W2:Y:S04]  /*4160*/  LDSM.16.M88.4 R8, [R209+0x4000] ;  /* 0x00400000d108783b */ /* 0x000ea80000000200 */
[----:B------:R-:W-:Y:S03]  /*4170*/  LDSM.16.M88.4 R84, [R201+0x7800] ;  /* 0x00780000c954783b */ /* 0x000fe60000000200 */
[C---:B-1----:R-:W-:Y:S08]  /*4180*/  HMMA.16816.F32 R24, R4.reuse, R28, R24 ;  /* 0x0000001c0418723c */ /* 0x042ff00000001818 */
[C---:B------:R-:W-:Y:S08]  /*4190*/  HMMA.16816.F32 R28, R4.reuse, R30, R32 ;  /* 0x0000001e041c723c */ /* 0x040ff00000001820 */
[C---:B------:R-:W-:Y:S08]  /*41a0*/  HMMA.16816.F32 R32, R4.reuse, R56, R40 ;  /* 0x000000380420723c */ /* 0x040ff00000001828 */
[C---:B------:R-:W-:Y:S01]  /*41b0*/  HMMA.16816.F32 R56, R4.reuse, R58, R44 ;  /* 0x0000003a0438723c */ /* 0x040fe2000000182c */
[----:B------:R-:W-:Y:S07]  /*41c0*/  LDSM.16.M88.4 R44, [R202+-0x4000] ;  /* 0xffc00000ca2c783b */ /* 0x000fee0000000200 */
[C---:B------:R-:W-:Y:S08]  /*41d0*/  HMMA.16816.F32 R40, R4.reuse, R68, R36 ;  /* 0x000000440428723c */ /* 0x040ff00000001824 */
[C---:B------:R-:W-:Y:S01]  /*41e0*/  HMMA.16816.F32 R36, R4.reuse, R70, R20 ;  /* 0x000000460424723c */ /* 0x040fe20000001814 */
[----:B------:R-:W-:Y:S04]  /*41f0*/  LDSM.16.M88.4 R20, [R203+0x2000] ;  /* 0x00200000cb14783b */ /* 0x000fe80000000200 */
[----:B------:R-:W-:Y:S03]  /*4200*/  LDSM.16.M88.4 R68, [R203+0x3800] ;  /* 0x00380000cb44783b */ /* 0x000fe60000000200 */
[C---:B------:R-:W-:Y:S08]  /*4210*/  HMMA.16816.F32 R16, R4.reuse, R80, R16 ;  /* 0x000000500410723c */ /* 0x040ff00000001810 */
[----:B------:R-:W-:Y:S01]  /*4220*/  HMMA.16816.F32 R12, R4, R82, R12 ;  /* 0x00000052040c723c */ /* 0x000fe2000000180c */
[----:B------:R-:W1:Y:S04]  /*4230*/  LDSM.16.M88.4 R4, [R211+0x4000] ;  /* 0x00400000d304783b */ /* 0x000e680000000200 */
[----:B------:R-:W-:Y:S03]  /*4240*/  LDSM.16.M88.4 R80, [R201+0x7000] ;  /* 0x00700000c950783b */ /* 0x000fe60000000200 */
[C---:B--2---:R-:W-:Y:S08]  /*4250*/  HMMA.16816.F32 R24, R8.reuse, R48, R24 ;  /* 0x000000300818723c */ /* 0x044ff00000001818 */
[C---:B------:R-:W-:Y:S08]  /*4260*/  HMMA.16816.F32 R32, R8.reuse, R60, R32 ;  /* 0x0000003c0820723c */ /* 0x040ff00000001820 */
[C---:B------:R-:W-:Y:S01]  /*4270*/  HMMA.16816.F32 R56, R8.reuse, R62, R56 ;  /* 0x0000003e0838723c */ /* 0x040fe20000001838 */
[----:B------:R-:W-:Y:S07]  /*4280*/  LDSM.16.M88.4 R60, [R202+-0x3000] ;  /* 0xffd00000ca3c783b */ /* 0x000fee0000000200 */
[C---:B------:R-:W-:Y:S01]  /*4290*/  HMMA.16816.F32 R28, R8.reuse, R50, R28 ;  /* 0x00000032081c723c */ /* 0x040fe2000000181c */
[----:B------:R-:W-:Y:S07]  /*42a0*/  LDSM.16.M88.4 R48, [R202+-0x3800] ;  /* 0xffc80000ca30783b */ /* 0x000fee0000000200 */
[C---:B------:R-:W-:Y:S08]  /*42b0*/  HMMA.16816.F32 R40, R8.reuse, R72, R40 ;  /* 0x000000480828723c */ /* 0x040ff00000001828 */
[C---:B------:R-:W-:Y:S01]  /*42c0*/  HMMA.16816.F32 R36, R8.reuse, R74, R36 ;  /* 0x0000004a0824723c */ /* 0x040fe20000001824 */
[----:B------:R-:W-:Y:S07]  /*42d0*/  LDSM.16.M88.4 R72, [R201+0x5800] ;  /* 0x00580000c948783b */ /* 0x000fee0000000200 */
[C---:B------:R-:W-:Y:S08]  /*42e0*/  HMMA.16816.F32 R16, R8.reuse, R76, R16 ;  /* 0x0000004c0810723c */ /* 0x040ff00000001810 */
[----:B------:R-:W-:Y:S01]  /*42f0*/  HMMA.16816.F32 R12, R8, R78, R12 ;  /* 0x0000004e080c723c */ /* 0x000fe2000000180c */
[----:B------:R-:W2:Y:S04]  /*4300*/  LDSM.16.M88.4 R8, [R210+0x4000] ;  /* 0x00400000d208783b */ /* 0x000ea80000000200 */
[----:B------:R-:W3:Y:S03]  /*4310*/  LDSM.16.M88.4 R76, [R202+-0x2800] ;  /* 0xffd80000ca4c783b */ /* 0x000ee60000000200 */
[C---:B-1----:R-:W-:Y:S08]  /*4320*/  HMMA.16816.F32 R24, R4.reuse, R20, R24 ;  /* 0x000000140418723c */ /* 0x042ff00000001818 */
[C---:B------:R-:W-:Y:S08]  /*4330*/  HMMA.16816.F32 R32, R4.reuse, R52, R32 ;  /* 0x000000340420723c */ /* 0x040ff00000001820 */
[C---:B------:R-:W-:Y:S01]  /*4340*/  HMMA.16816.F32 R56, R4.reuse, R54, R56 ;  /* 0x000000360438723c */ /* 0x040fe20000001838 */
        /* <DEDUP_REMOVED lines=25> */
[C---:B------:R-:W-:Y:S01]  /*44e0*/  HMMA.16816.F32 R56, R4.reuse, R54, R56 ;  /* 0x000000360438723c */ /* 0x040fe20000001838 */
[----:B------:R-:W-:Y:S07]  /*44f0*/  LDSM.16.M88.4 R52, [R203+0x4800] ;  /* 0x00480000cb34783b */ /* 0x000fee0000000200 */
[C---:B------:R-:W-:Y:S08]  /*4500*/  HMMA.16816.F32 R28, R4.reuse, R22, R28 ;  /* 0x00000016041c723c */ /* 0x040ff0000000181c */
        /* <DEDUP_REMOVED lines=15> */
[----:B------:R-:W-:Y:S07]  /*4600*/  LDSM.16.M88.4 R68, [R202+-0x1000] ;  /* 0xfff00000ca44783b */ /* 0x000fee0000000200 */
[C---:B---3--:R-:W-:Y:S08]  /*4610*/  HMMA.16816.F32 R24, R8.reuse, R76, R20 ;  /* 0x0000004c0818723c */ /* 0x048ff00000001814 */
[----:B------:R-:W-:Y:S01]  /*4620*/  HMMA.16816.F32 R12, R8, R78, R12 ;  /* 0x0000004e080c723c */ /* 0x000fe2000000180c */
[----:B------:R-:W2:Y:S04]  /*4630*/  LDSM.16.M88.4 R8, [R210+0x8000] ;  /* 0x00800000d208783b */ /* 0x000ea80000000200 */
[----:B------:R-:W3:Y:S03]  /*4640*/  LDSM.16.M88.4 R76, [R202+-0x800] ;  /* 0xfff80000ca4c783b */ /* 0x000ee60000000200 */
[C---:B-1----:R-:W-:Y:S08]  /*4650*/  HMMA.16816.F32 R16, R4.reuse, R44, R16 ;  /* 0x0000002c0410723c */ /* 0x042ff00000001810 */
[C---:B------:R-:W-:Y:S08]  /*4660*/  HMMA.16816.F32 R32, R4.reuse, R52, R32 ;  /* 0x000000340420723c */ /* 0x040ff00000001820 */
[C---:B------:R-:W-:Y:S08]  /*4670*/  HMMA.16816.F32 R56, R4.reuse, R54, R56 ;  /* 0x000000360438723c */ /* 0x040ff00000001838 */
[C---:B------:R-:W-:Y:S08]  /*4680*/  HMMA.16816.F32 R20, R4.reuse, R46, R28 ;  /* 0x0000002e0414723c */ /* 0x040ff0000000181c */
[C---:B------:R-:W-:Y:S08]  /*4690*/  HMMA.16816.F32 R40, R4.reuse, R64, R40 ;  /* 0x000000400428723c */ /* 0x040ff00000001828 */
[C---:B------:R-:W-:Y:S01]  /*46a0*/  HMMA.16816.F32 R36, R4.reuse, R66, R36 ;  /* 0x000000420424723c */ /* 0x040fe20000001824 */
[----:B------:R-:W-:Y:S07]  /*46b0*/  LDSM.16.M88.4 R64, [R201+0x6000] ;  /* 0x00600000c940783b */ /* 0x000fee0000000200 */
[C---:B----4-:R-:W-:Y:S08]  /*46c0*/  HMMA.16816.F32 R28, R4.reuse, R72, R24 ;  /* 0x00000048041c723c */ /* 0x050ff00000001818 */
[----:B------:R-:W-:Y:S01]  /*46d0*/  HMMA.16816.F32 R12, R4, R74, R12 ;  /* 0x0000004a040c723c */ /* 0x000fe2000000180c */
[----:B------:R-:W-:Y:S04]  /*46e0*/  LDSM.16.M88.4 R4, [R208+0xc000] ;  /* 0x00c00000d004783b */ /* 0x000fe80000000200 */
[----:B------:R-:W1:Y:S03]  /*46f0*/  LDSM.16.M88.4 R72, [R201+0x6800] ;  /* 0x00680000c948783b */ /* 0x000e660000000200 */
[C---:B--2---:R-:W-:Y:S08]  /*4700*/  HMMA.16816.F32 R24, R8.reuse, R48, R16 ;  /* 0x000000300818723c */ /* 0x044ff00000001810 */
[C---:B------:R-:W-:Y:S08]  /*4710*/  HMMA.16816.F32 R16, R8.reuse, R60, R32 ;  /* 0x0000003c0810723c */ /* 0x040ff00000001820 */
[C---:B------:R-:W-:Y:S01]  /*4720*/  HMMA.16816.F32 R56, R8.reuse, R62, R56 ;  /* 0x0000003e0838723c */ /* 0x040fe20000001838 */
[----:B------:R-:W-:Y:S07]  /*4730*/  LDSM.16.M88.4 R60, [R200+0x6000] ;  /* 0x00600000c83c783b */ /* 0x000fee0000000200 */
        /* <DEDUP_REMOVED lines=11> */
[----:B------:R-:W-:Y:S04]  /*47f0*/  LDSM.16.M88.4 R72, [R203+0x6800] ;  /* 0x00680000cb48783b */ /* 0x000fe80000000200 */
[----:B------:R-:W-:Y:S03]  /*4800*/  LDSM.16.M88.4 R56, [R202] ;  /* 0x00000000ca38783b */ /* 0x000fe60000000200 */
[C---:B------:R-:W-:Y:S01]  /*4810*/  HMMA.16816.F32 R36, R4.reuse, R66, R20 ;  /* 0x000000420424723c */ /* 0x040fe20000001814 */
[----:B------:R-:W-:Y:S07]  /*4820*/  LDSM.16.M88.4 R64, [R203+0x6000] ;  /* 0x00600000cb40783b */ /* 0x000fee0000000200 */
[C---:B------:R-:W-:Y:S01]  /*4830*/  HMMA.16816.F32 R24, R4.reuse, R80, R52 ;  /* 0x000000500418723c */ /* 0x040fe20000001834 */
[----:B------:R-:W-:Y:S07]  /*4840*/  LDSM.16.M88.4 R52, [R202+0x800] ;  /* 0x00080000ca34783b */ /* 0x000fee0000000200 */
[C---:B------:R-:W-:Y:S01]  /*4850*/  HMMA.16816.F32 R20, R4.reuse, R82, R48 ;  /* 0x000000520414723c */ /* 0x040fe20000001830 */
[----:B------:R-:W-:Y:S04]  /*4860*/  LDSM.16.M88.4 R80, [R203+0x7000] ;  /* 0x00700000cb50783b */ /* 0x000fe80000000200 */
[----:B------:R-:W-:Y:S03]  /*4870*/  LDSM.16.M88.4 R48, [R202+0x1000] ;  /* 0x00100000ca30783b */ /* 0x000fe60000000200 */
[C---:B------:R-:W-:Y:S01]  /*4880*/  HMMA.16816.F32 R16, R4.reuse, R84, R44 ;  /* 0x000000540410723c */ /* 0x040fe2000000182c */
[----:B------:R-:W-:Y:S07]  /*4890*/  LDSM.16.M88.4 R44, [R202+0x1800] ;  /* 0x00180000ca2c783b */ /* 0x000fee0000000200 */
[----:B------:R-:W-:Y:S01]  /*48a0*/  HMMA.16816.F32 R4, R4, R86, R8 ;  /* 0x000000560404723c */ /* 0x000fe20000001808 */
[----:B------:R-:W1:Y:S04]  /*48b0*/  LDSM.16.M88.4 R8, [R211+0xc000] ;  /* 0x00c00000d308783b */ /* 0x000e680000000200 */
[----:B------:R-:W4:Y:S03]  /*48c0*/  LDSM.16.M88.4 R84, [R203+0x7800] ;  /* 0x00780000cb54783b */ /* 0x000f260000000200 */
[C---:B--2---:R-:W-:Y:S08]  /*48d0*/  HMMA.16816.F32 R32, R12.reuse, R68, R32 ;  /* 0x000000440c20723c */ /* 0x044ff00000001820 */
[C---:B------:R-:W-:Y:S08]  /*48e0*/  HMMA.16816.F32 R28, R12.reuse, R70, R28 ;  /* 0x000000460c1c723c */ /* 0x040ff0000000181c */
[C---:B---3--:R-:W-:Y:S08]  /*48f0*/  HMMA.16816.F32 R24, R12.reuse, R76, R24 ;  /* 0x0000004c0c18723c */ /* 0x048ff00000001818 */
[C---:B------:R-:W-:Y:S08]  /*4900*/  HMMA.16816.F32 R40, R12.reuse, R60, R40 ;  /* 0x0000003c0c28723c */ /* 0x040ff00000001828 */
[C---:B------:R-:W-:Y:S08]  /*4910*/  HMMA.16816.F32 R36, R12.reuse, R62, R36 ;  /* 0x0000003e0c24723c */ /* 0x040ff00000001824 */
[C---:B------:R-:W-:Y:S08]  /*4920*/  HMMA.16816.F32 R20, R12.reuse, R78, R20 ;  /* 0x0000004e0c14723c */ /* 0x040ff00000001814 */
[C---:B------:R-:W-:Y:S08]  /*4930*/  HMMA.16816.F32 R16, R12.reuse, R88, R16 ;  /* 0x000000580c10723c */ /* 0x040ff00000001810 */
[----:B------:R-:W-:Y:S01]  /*4940*/  HMMA.16816.F32 R12, R12, R90, R4 ;  /* 0x0000005a0c0c723c */ /* 0x000fe20000001804 */
[----:B------:R-:W2:Y:S01]  /*4950*/  LDSM.16.M88.4 R4, [R210+0xc000] ;  /* 0x00c00000d204783b */ /* 0x000ea20000000200 */
[----:B------:R-:W-:-:S06]  /*4960*/  DEPBAR.LE SB0, 0x0 ;  /* 0x000080000000791a */ /* 0x000fcc0000000000 */
[C---:B-1----:R-:W-:Y:S08]  /*4970*/  HMMA.16816.F32 R32, R8.reuse, R72, R32 ;  /* 0x000000480820723c */ /* 0x042ff00000001820 */
[C---:B------:R-:W-:Y:S08]  /*4980*/  HMMA.16816.F32 R28, R8.reuse, R74, R28 ;  /* 0x0000004a081c723c */ /* 0x040ff0000000181c */
[C---:B------:R-:W-:Y:S08]  /*4990*/  HMMA.16816.F32 R24, R8.reuse, R80, R24 ;  /* 0x000000500818723c */ /* 0x040ff00000001818 */
        /* <DEDUP_REMOVED lines=45> */
.L_x_2210:
[----:B------:R-:W-:Y:S05]  /*4c70*/  BRA.DIV ~URZ, `(.L_x_2063) ;  /* 0x00014e227f007947 */ /* 0x000fea000b800000 */
[----:B------:R-:W3:Y:S01]  /*4c80*/  SHFL.IDX PT, R0, R10, RZ, 0x181f ;  /* 0x00181fff0a007589 */ /* 0x000ee200000e0000 */
[----:B------:R-:W-:Y:S02]  /*4c90*/  ISETP.GE.AND P0, PT, R218, c[0x0][0x1d4], PT ;  /* 0x00007500da007a0c */ /* 0x000fe40003f06270 */
[----:B------:R-:W-:Y:S02]  /*4ca0*/  ISETP.GE.AND P2, PT, R224, c[0x0][0x1d4], PT ;  /* 0x00007500e0007a0c */ /* 0x000fe40003f46270 */
[----:B------:R-:W-:Y:S02]  /*4cb0*/  SEL R14, RZ, 0x10, P0 ;  /* 0x00000010ff0e7807 */ /* 0x000fe40000000000 */
[----:B------:R-:W-:Y:S02]  /*4cc0*/  SEL R13, RZ, 0x10, P2 ;  /* 0x00000010ff0d7807 */ /* 0x000fe40001000000 */
[----:B---3--:R-:W-:-:S05]  /*4cd0*/  IADD3 R2, P1, R0, R98, RZ ;  /* 0x0000006200027210 */ /* 0x008fca0007f3e0ff */
[----:B--2---:R-:W-:Y:S01]  /*4ce0*/  IMAD.X R3, R4, 0x1, R92, P1 ;  /* 0x0000000104037824 */ /* 0x004fe200008e065c */
[----:B------:R-:W-:-:S04]  /*4cf0*/  IADD3 R8, P1, R0, R99, RZ ;  /* 0x0000006300087210 */ /* 0x000fc80007f3e0ff */
[----:B------:R-:W-:Y:S01]  /*4d00*/  @!PT LDS RZ, [RZ] ;  /* 0x00000000fffff984 */ /* 0x000fe20000000800 */
[----:B------:R-:W-:Y:S01]  /*4d10*/  @!PT LDS RZ, [RZ] ;  /* 0x00000000fffff984 */ /* 0x000fe20000000800 */
[----:B------:R2:W-:Y:S01]  /*4d20*/  LDGSTS.E.BYPASS.LTC128B.128 [R215+0x8100], [R2.64], !P0 ;  /* 0x0810000002d77fae */ /* 0x0005e2000c101d46 */
[----:B------:R-:W-:Y:S01]  /*4d30*/  IADD3 R6, P0, R0, R101, RZ ;  /* 0x0000006500067210 */ /* 0x000fe20007f1e0ff */
[----:B------:R-:W-:Y:S01]  /*4d40*/  IMAD.X R9, R4, 0x1, R93, P1 ;  /* 0x0000000104097824 */ /* 0x000fe200008e065d */
[----:B------:R-:W-:-:S03]  /*4d50*/  ISETP.GE.AND P1, PT, R223, c[0x0][0x1d4], PT ;  /* 0x00007500df007a0c */ /* 0x000fc60003f26270 */
[----:B------:R-:W-:Y:S01]  /*4d60*/  IMAD.X R7, R4, 0x1, R94, P0 ;  /* 0x0000000104077824 */ /* 0x000fe200000e065e */
[----:B------:R-:W-:Y:S01]  /*4d70*/  ISETP.GE.AND P0, PT, R225, c[0x0][0x1d4], PT ;  /* 0x00007500e1007a0c */ /* 0x000fe20003f06270 */
[----:B------:R3:W-:Y:S01]  /*4d80*/  LDGSTS.E.BYPASS.LTC128B.128 [R215+0xa100], [R8.64], !P2 ;  /* 0x0a10000008d77fae */ /* 0x0007e2000d101d46 */
[----:B------:R-:W-:-:S07]  /*4d90*/  SEL R12, RZ, 0x10, P1 ;  /* 0x00000010ff0c7807 */ /* 0x000fce0000800000 */
[----:B------:R3:W-:Y:S01]  /*4da0*/  LDGSTS.E.BYPASS.LTC128B.128 [R215+0xc100], [R6.64], !P1 ;  /* 0x0c10000006d77fae */ /* 0x0007e2000c901d46 */
[----:B--2---:R-:W-:-:S03]  /*4db0*/  IADD3 R2, P3, R0, R102, RZ ;  /* 0x0000006600027210 */ /* 0x004fc60007f7e0ff */
[----:B------:R-:W2:Y:S02]  /*4dc0*/  SHFL.IDX PT, R0, R10, 0x1, 0x181f ;  /* 0x00381f000a007f89 */ /* 0x000ea400000e0000 */
[----:B------:R-:W-:Y:S02]  /*4dd0*/  IMAD.X R3, R4, 0x1, R95, P3 ;  /* 0x0000000104037824 */ /* 0x000fe400018e065f */
[----:B------:R4:W1:Y:S04]  /*4de0*/  SHFL.IDX PT, R4, R5, 0x1, 0x181f ;  /* 0x00381f0005047f89 */ /* 0x00086800000e0000 */
[----:B------:R3:W-:Y:S01]  /*4df0*/  LDGSTS.E.BYPASS.LTC128B.128 [R215+0xe100], [R2.64], !P0 ;  /* 0x0e10000002d77fae */ /* 0x0007e2000c101d46 */
[----:B-1--4-:R-:W-:-:S03]  /*4e00*/  SEL R5, RZ, 0x10, P0 ;  /* 0x00000010ff057807 */ /* 0x012fc60000000000 */
.L_x_2211:
[----:B--23--:R-:W-:Y:S02]  /*4e10*/  IADD3 R2, -R14, 0x10, RZ ;  /* 0x000000100e027810 */ /* 0x00cfe40007ffe1ff */
[----:B------:R-:W-:-:S02]  /*4e20*/  IADD3 R3, -R13, 0x10, RZ ;  /* 0x000000100d037810 */ /* 0x000fc40007ffe1ff */
[----:B------:R-:W-:Y:S02]  /*4e30*/  LOP3.LUT R2, R2, 0xf, RZ, 0xc0, !PT ;  /* 0x0000000f02027812 */ /* 0x000fe400078ec0ff */
[----:B------:R-:W-:Y:S02]  /*4e40*/  ISETP.NE.U32.AND P3, PT, R14, RZ, PT ;  /* 0x000000ff0e00720c */ /* 0x000fe40003f65070 */
[----:B------:R-:W-:Y:S02]  /*4e50*/  IADD3 R10, P1, P0, R2, R0, R98 ;  /* 0x00000000020a7210 */ /* 0x000fe4000783e062 */
[----:B------:R-:W-:Y:S02]  /*4e60*/  LOP3.LUT R2, R3, 0xf, RZ, 0xc0, !PT ;  /* 0x0000000f03027812 */ /* 0x000fe400078ec0ff */
[----:B------:R-:W-:Y:S02]  /*4e70*/  IADD3 R3, -R12, 0x10, RZ ;  /* 0x000000100c037810 */ /* 0x000fe40007ffe1ff */
[----:B------:R-:W-:-:S02]  /*4e80*/  IADD3.X R11, RZ, R4, R92, P1, P0 ;  /* 0x00000004ff0b7210 */ /* 0x000fc40000fe045c */
[----:B------:R-:W-:Y:S02]  /*4e90*/  IADD3 R8, P1, P0, R2, R0, R99 ;  /* 0x0000000002087210 */ /* 0x000fe4000783e063 */
[----:B------:R-:W-:Y:S01]  /*4ea0*/  LOP3.LUT R2, R3, 0xf, RZ, 0xc0, !PT ;  /* 0x0000000f03027812 */ /* 0x000fe200078ec0ff */
[----:B------:R-:W-:Y:S01]  /*4eb0*/  @!PT LDS RZ, [RZ] ;  /* 0x00000000fffff984 */ /* 0x000fe20000000800 */
[----:B------:R-:W-:Y:S01]  /*4ec0*/  @!PT LDS RZ, [RZ] ;  /* 0x00000000fffff984 */ /* 0x000fe20000000800 */
[----:B------:R-:W-:Y:S01]  /*4ed0*/  @!PT LDS RZ, [RZ] ;  /* 0x00000000fffff984 */ /* 0x000fe20000000800 */
[----:B------:R1:W-:Y:S01]  /*4ee0*/  LDGSTS.E.BYPASS.LTC128B.128.ZFILL [R215+0x9100], [R10.64], P3 ;  /* 0x091000000ad77fae */ /* 0x0003e20009941d46 */
[----:B------:R-:W-:Y:S02]  /*4ef0*/  IADD3 R3, -R5, 0x10, RZ ;  /* 0x0000001005037810 */ /* 0x000fe40007ffe1ff */
[----:B------:R-:W-:Y:S02]  /*4f00*/  IADD3.X R9, RZ, R4, R93, P1, P0 ;  /* 0x00000004ff097210 */ /* 0x000fe40000fe045d */
[----:B------:R-:W-:Y:S02]  /*4f10*/  IADD3 R6, P1, P0, R2, R0, R101 ;  /* 0x0000000002067210 */ /* 0x000fe4000783e065 */
[----:B------:R-:W-:-:S02]  /*4f20*/  LOP3.LUT R2, R3, 0xf, RZ, 0xc0, !PT ;  /* 0x0000000f03027812 */ /* 0x000fc400078ec0ff */
[----:B------:R-:W-:Y:S02]  /*4f30*/  IADD3.X R7, RZ, R4, R94, P1, P0 ;  /* 0x00000004ff077210 */ /* 0x000fe40000fe045e */
[----:B------:R-:W-:Y:S02]  /*4f40*/  IADD3 R2, P1, P0, R2, R0, R102 ;  /* 0x0000000002027210 */ /* 0x000fe4000783e066 */
[----:B------:R-:W-:Y:S02]  /*4f50*/  ISETP.NE.U32.AND P2, PT, R13, RZ, PT ;  /* 0x000000ff0d00720c */ /* 0x000fe40003f45070 */
[----:B------:R-:W-:Y:S02]  /*4f60*/  IADD3.X R3, RZ, R4, R95, P1, P0 ;  /* 0x00000004ff037210 */ /* 0x000fe40000fe045f */
[----:B------:R-:W-:Y:S02]  /*4f70*/  ISETP.NE.U32.AND P1, PT, R12, RZ, PT ;  /* 0x000000ff0c00720c */ /* 0x000fe40003f25070 */
[----:B------:R-:W-:-:S07]  /*4f80*/  ISETP.NE.U32.AND P0, PT, R5, RZ, PT ;  /* 0x000000ff0500720c */ /* 0x000fce0003f05070 */
[----:B------:R1:W-:Y:S04]  /*4f90*/  LDGSTS.E.BYPASS.LTC128B.128.ZFILL [R215+0xb100], [R8.64], P2 ;  /* 0x0b10000008d77fae */ /* 0x0003e80009141d46 */
[----:B------:R1:W-:Y:S04]  /*4fa0*/  LDGSTS.E.BYPASS.LTC128B.128.ZFILL [R215+0xd100], [R6.64], P1 ;  /* 0x0d10000006d77fae */ /* 0x0003e80008941d46 */
[----:B------:R1:W-:Y:S02]  /*4fb0*/  LDGSTS.E.BYPASS.LTC128B.128.ZFILL [R215+0xf100], [R2.64], P0 ;  /* 0x0f10000002d77fae */ /* 0x0003e40008141d46 */
.L_x_2061:
[----:B------:R-:W-:Y:S05]  /*4fc0*/  BSYNC B0 ;  /* 0x0000000000007941 */ /* 0x000fea0003800000 */
.L_x_2060:
[----:B------:R-:W-:Y:S01]  /*4fd0*/  IMAD.MOV.U32 R0, RZ, RZ, c[0x0][0x2c4] ;  /* 0x0000b100ff007624 */ /* 0x000fe200078e00ff */
[----:B------:R-:W-:Y:S01]  /*4fe0*/  ULDC UR4, c[0x0][0x324] ;  /* 0x0000c90000047ab9 */ /* 0x000fe20000000800 */
[----:B-1----:R-:W-:Y:S01]  /*4ff0*/  IADD3 R2, R227, 0x1, -R100 ;  /* 0x00000001e3027810 */ /* 0x002fe20007ffe864 */
[----:B------:R-:W-:Y:S01]  /*5000*/  ULOP3.LUT UR4, URZ, UR4, URZ, 0x33, !UPT ;  /* 0x000000043f047292 */ /* 0x000fe2000f8e333f */
[----:B------:R-:W0:Y:S01]  /*5010*/  LDGDEPBAR ;  /* 0x00000000000079af */ /* 0x000e220000000000 */
[----:B------:R-:W-:Y:S01]  /*5020*/  ISETP.NE.AND P0, PT, R0, 0x1, PT ;  /* 0x000000010000780c */ /* 0x000fe20003f05270 */
[----:B------:R-:W-:-:S02]  /*5030*/  IMAD.IADD R0, R243, 0x1, R242 ;  /* 0x00000001f3007824 */ /* 0x000fc400078e02f2 */
[----:B------:R-:W-:Y:S02]  /*5040*/  IMAD.IADD R8, R96, 0x1, -R231 ;  /* 0x0000000160087824 */ /* 0x000fe400078e0ae7 */
[----:B------:R-:W-:-:S08]  /*5050*/  IMAD.MOV.U32 R4, RZ, RZ, R0 ;  /* 0x000000ffff047224 */ /* 0x000fd000078e0000 */
[----:B------:R-:W-:Y:S01]  /*5060*/  @P0 IMAD.HI.U32 R3, R0, c[0x0][0x2c8], RZ ;  /* 0x0000b20000030a27 */ /* 0x000fe200078e00ff */
[----:B------:R-:W-:-:S04]  /*5070*/  IADD3 R0, -R228, R2, -R231 ;  /* 0x00000002e4007210 */ /* 0x000fc80007ffe9e7 */
[C---:B------:R-:W-:Y:S02]  /*5080*/  IADD3 R7, R0.reuse, UR4, RZ ;  /* 0x0000000400077c10 */ /* 0x040fe4000fffe0ff */
[----:B------:R-:W-:Y:S02]  /*5090*/  @P0 SHF.R.U32.HI R4, RZ, c[0x0][0x2cc], R3 ;  /* 0x0000b300ff040a19 */ /* 0x000fe40000011603 */
[----:B------:R-:W-:Y:S01]  /*50a0*/  IADD3 R6, R0, c[0x0][0x328], RZ ;  /* 0x0000ca0000067a10 */ /* 0x000fe20007ffe0ff */
[----:B------:R-:W-:Y:S05]  /*50b0*/  BRA.DIV ~URZ, `(.L_x_2064) ;  /* 0x00014c727f007947 */ /* 0x000fea000b800000 */
[----:B------:R1:W2:Y:S02]  /*50c0*/  SHFL.IDX PT, R3, R4, RZ, 0x1c1f ;  /* 0x001c1fff04037589 */ /* 0x0002a400000e0000 */
.L_x_2212:
        /* <DEDUP_REMOVED lines=17> */
.L_x_2067:
[----:B------:R-:W-:-:S04]  /*51e0*/  MOV R5, 0x1 ;  /* 0x0000000100057802 */ /* 0x000fc80000000f00 */
[----:B------:R-:W-:-:S13]  /*51f0*/  ISETP.NE.AND P0, PT, R5, c[0x0][0x32c], PT ;  /* 0x0000cb0005007a0c */ /* 0x000fda0003f05270 */
[----:B------:R-:W-:-:S05]  /*5200*/  @P0 IMAD.HI.U32 R5, R3, c[0x0][0x330], RZ ;  /* 0x0000cc0003050a27 */ /* 0x000fca00078e00ff */
[----:B------:R-:W-:Y:S02]  /*5210*/  @P0 SHF.R.U32.HI R3, RZ, c[0x0][0x334], R5 ;  /* 0x0000cd00ff030a19 */ /* 0x000fe40000011605 */
.L_x_2068:
[----:B------:R-:W-:Y:S05]  /*5220*/  BSYNC B0 ;  /* 0x0000000000007941 */ /* 0x000fea0003800000 */
.L_x_2066:
[----:B------:R-:W-:-:S04]  /*5230*/  IMAD R3, R3, c[0x0][0x32c], -R100 ;  /* 0x0000cb0003037a24 */ /* 0x000fc800078e0a64 */
[----:B------:R-:W-:-:S05]  /*5240*/  IMAD.IADD R3, R3, 0x1, -R231 ;  /* 0x0000000103037824 */ /* 0x000fca00078e0ae7 */
[----:B------:R-:W-:Y:S02]  /*5250*/  IADD3 R5, R3, c[0x0][0x32c], RZ ;  /* 0x0000cb0003057a10 */ /* 0x000fe40007ffe0ff */
[----:B------:R-:W-:Y:S02]  /*5260*/  IMNMX R0, R0, R3, !PT ;  /* 0x0000000300007217 */ /* 0x000fe40007800200 */
[----:B------:R-:W-:Y:S02]  /*5270*/  IMNMX R2, R2, R5, PT ;  /* 0x0000000502027217 */ /* 0x000fe40003800200 */
.L_x_2065:
[----:B------:R-:W-:-:S04]  /*5280*/  ISETP.GT.AND P1, PT, R216, RZ, PT ;  /* 0x000000ffd800720c */ /* 0x000fc80003f24270 */
[C---:B------:R-:W-:Y:S02]  /*5290*/  ISETP.GT.AND P2, PT, R0.reuse, RZ, P1 ;  /* 0x000000ff0000720c */ /* 0x040fe40000f44270 */
[----:B------:R-:W-:Y:S02]  /*52a0*/  ISETP.GT.AND P0, PT, R0, 0x1, P1 ;  /* 0x000000010000780c */ /* 0x000fe40000f04270 */
[C---:B------:R-:W-:Y:S02]  /*52b0*/  ISETP.LT.OR P2, PT, R2.reuse, 0x1, P2 ;  /* 0x000000010200780c */ /* 0x040fe40001741670 */
[----:B------:R-:W-:Y:S02]  /*52c0*/  ISETP.LT.OR P0, PT, R2, 0x2, P0 ;  /* 0x000000020200780c */ /* 0x000fe40000701670 */
[----:B------:R-:W-:Y:S02]  /*52d0*/  FSEL R9, R40, -INF , !P2 ;  /* 0xff80000028097808 */ /* 0x000fe40005000000 */
[----:B------:R-:W-:-:S02]  /*52e0*/  FSEL R10, R41, -INF , !P0 ;  /* 0xff800000290a7808 */ /* 0x000fc40004000000 */
[C---:B------:R-:W-:Y:S02]  /*52f0*/  ISETP.GT.AND P2, PT, R0.reuse, 0x8, P1 ;  /* 0x000000080000780c */ /* 0x040fe40000f44270 */
        /* <DEDUP_REMOVED lines=40> */
[----:B------:R-:W-:Y:S01]  /*5580*/  FSEL R92, R45, -INF , !P0 ;  /* 0xff8000002d5c7808 */ /* 0x000fe20004000000 */
[----:B------:R-:W-:Y:S06]  /*5590*/  BRA.DIV ~URZ, `(.L_x_2069) ;  /* 0x000148027f007947 */ /* 0x000fec000b800000 */
[----:B------:R2:W3:Y:S02]  /*55a0*/  SHFL.IDX PT, R3, R4, 0x1, 0x1c1f ;  /* 0x003c1f0004037f89 */ /* 0x0004e400000e0000 */
.L_x_2213:
        /* <DEDUP_REMOVED lines=10> */
[----:B-12---:R-:W-:Y:S01]  /*5650*/  IMAD.MOV.U32 R4, RZ, RZ, 0x1 ;  /* 0x00000001ff047424 */ /* 0x006fe200078e00ff */
[----:B------:R-:W-:-:S04]  /*5660*/  LOP3.LUT R3, RZ, R3, RZ, 0x33, !PT ;  /* 0x00000003ff037212 */ /* 0x000fc800078e33ff */
[----:B------:R-:W-:-:S13]  /*5670*/  ISETP.NE.AND P0, PT, R4, c[0x0][0x32c], PT ;  /* 0x0000cb0004007a0c */ /* 0x000fda0003f05270 */
[----:B------:R-:W-:-:S05]  /*5680*/  @P0 IMAD.HI.U32 R4, R3, c[0x0][0x330], RZ ;  /* 0x0000cc0003040a27 */ /* 0x000fca00078e00ff */
[----:B------:R-:W-:-:S04]  /*5690*/  @P0 SHF.R.U32.HI R3, RZ, c[0x0][0x334], R4 ;  /* 0x0000cd00ff030a19 */ /* 0x000fc80000011604 */
[----:B------:R-:W-:Y:S01]  /*56a0*/  LOP3.LUT R3, RZ, R3, RZ, 0x33, !PT ;  /* 0x00000003ff037212 */ /* 0x000fe200078e33ff */
[----:B------:R-:W-:Y:S05]  /*56b0*/  BRA `(.L_x_2073) ;  /* 0x0000004000007947 */ /* 0x000fea0003800000 */
.L_x_2072:
[----:B-12---:R-:W-:-:S04]  /*56c0*/  MOV R4, 0x1 ;  /* 0x0000000100047802 */ /* 0x006fc80000000f00 */
[----:B------:R-:W-:-:S13]  /*56d0*/  ISETP.NE.AND P0, PT, R4, c[0x0][0x32c], PT ;  /* 0x0000cb0004007a0c */ /* 0x000fda0003f05270 */
[----:B------:R-:W-:-:S05]  /*56e0*/  @P0 IMAD.HI.U32 R4, R3, c[0x0][0x330], RZ ;  /* 0x0000cc0003040a27 */ /* 0x000fca00078e00ff */
[----:B------:R-:W-:Y:S02]  /*56f0*/  @P0 SHF.R.U32.HI R3, RZ, c[0x0][0x334], R4 ;  /* 0x0000cd00ff030a19 */ /* 0x000fe40000011604 */
.L_x_2073:
[----:B------:R-:W-:Y:S05]  /*5700*/  BSYNC B0 ;  /* 0x0000000000007941 */ /* 0x000fea0003800000 */
.L_x_2071:
[----:B------:R-:W-:-:S04]  /*5710*/  IMAD R3, R3, c[0x0][0x32c], -R100 ;  /* 0x0000cb0003037a24 */ /* 0x000fc800078e0a64 */
[----:B------:R-:W-:-:S05]  /*5720*/  IMAD.IADD R3, R3, 0x1, -R231 ;  /* 0x0000000103037824 */ /* 0x000fca00078e0ae7 */
[----:B------:R-:W-:Y:S02]  /*5730*/  IADD3 R4, R3, c[0x0][0x32c], RZ ;  /* 0x0000cb0003047a10 */ /* 0x000fe40007ffe0ff */
[----:B------:R-:W-:Y:S02]  /*5740*/  IMNMX R0, R0, R3, !PT ;  /* 0x0000000300007217 */ /* 0x000fe40007800200 */
[----:B------:R-:W-:Y:S02]  /*5750*/  IMNMX R2, R2, R4, PT ;  /* 0x0000000402027217 */ /* 0x000fe40003800200 */
.L_x_2070:
[C---:B------:R-:W-:Y:S02]  /*5760*/  ISETP.GT.AND P0, PT, R0.reuse, 0x1, P1 ;  /* 0x000000010000780c */ /* 0x040fe40000f04270 */
[----:B------:R-:W-:Y:S02]  /*5770*/  ISETP.GT.AND P2, PT, R0, 0x8, P1 ;  /* 0x000000080000780c */ /* 0x000fe40000f44270 */
[C---:B------:R-:W-:Y:S02]  /*5780*/  ISETP.LT.OR P0, PT, R2.reuse, 0x2, P0 ;  /* 0x000000020200780c */ /* 0x040fe40000701670 */
[----:B------:R-:W-:-:S02]  /*5790*/  ISETP.LT.OR P2, PT, R2, 0x9, P2 ;  /* 0x000000090200780c */ /* 0x000fc40001741670 */
[----:B------:R-:W-:Y:S02]  /*57a0*/  FSEL R7, R43, -INF , !P0 ;  /* 0xff8000002b077808 */ /* 0x000fe40004000000 */
[----:B------:R-:W-:Y:S02]  /*57b0*/  ISETP.GT.AND P0, PT, R0, 0x9, P1 ;  /* 0x000000090000780c */ /* 0x000fe40000f04270 */
[----:B------:R-:W-:Y:S02]  /*57c0*/  FSEL R12, R38, -INF , !P2 ;  /* 0xff800000260c7808 */ /* 0x000fe40005000000 */
[----:B------:R-:W-:Y:S02]  /*57d0*/  ISETP.LT.OR P0, PT, R2, 0xa, P0 ;  /* 0x0000000a0200780c */ /* 0x000fe40000701670 */
[----:B------:R-:W-:Y:S02]  /*57e0*/  FMNMX.FTZ R3, R9, R10, !PT ;  /* 0x0000000a09037209 */ /* 0x000fe40007810000 */
[----:B------:R-:W-:-:S02]  /*57f0*/  FSEL R13, R39, -INF , !P0 ;  /* 0xff800000270d7808 */ /* 0x000fc40004000000 */
[C---:B------:R-:W-:Y:S02]  /*5800*/  ISETP.GT.AND P0, PT, R0.reuse, 0x11, P1 ;  /* 0x000000110000780c */ /* 0x040fe40000f04270 */
[----:B------:R-:W-:Y:S02]  /*5810*/  ISETP.GT.AND P3, PT, R0, 0x10, P1 ;  /* 0x000000100000780c */ /* 0x000fe40000f64270 */
[----:B------:R-:W-:Y:S02]  /*5820*/  ISETP.LT.OR P2, PT, R2, 0x12, P0 ;  /* 0x000000120200780c */ /* 0x000fe40000741670 */
[C---:B------:R-:W-:Y:S02]  /*5830*/  ISETP.GT.AND P0, PT, R0.reuse, 0x18, P1 ;  /* 0x000000180000780c */ /* 0x040fe40000f04270 */
[----:B------:R-:W-:Y:S02]  /*5840*/  FSEL R17, R35, -INF , !P2 ;  /* 0xff80000023117808 */ /* 0x000fe40005000000 */
[----:B------:R-:W-:-:S02]  /*5850*/  ISETP.GT.AND P2, PT, R0, RZ, P1 ;  /* 0x000000ff0000720c */ /* 0x000fc40000f44270 */
[C---:B------:R-:W-:Y:S02]  /*5860*/  ISETP.LT.OR P0, PT, R2.reuse, 0x19, P0 ;  /* 0x000000190200780c */ /* 0x040fe40000701670 */
[----:B------:R-:W-:Y:S02]  /*5870*/  ISETP.LT.OR P2, PT, R2, 0x1, P2 ;  /* 0x000000010200780c */ /* 0x000fe40001741670 */
[----:B------:R-:W-:Y:S02]  /*5880*/  FMNMX.FTZ R3, R11, R3, !PT ;  /* 0x000000030b037209 */ /* 0x000fe40007810000 */
[----:B------:R-:W-:Y:S02]  /*5890*/  FSEL R6, R42, -INF , !P2 ;  /* 0xff8000002a067808 */ /* 0x000fe40005000000 */
[----:B------:R-:W-:Y:S02]  /*58a0*/  ISETP.LT.OR P3, PT, R2, 0x11, P3 ;  /* 0x000000110200780c */ /* 0x000fe40001f61670 */
[----:B-12---:R-:W-:-:S02]  /*58b0*/  FMNMX.FTZ R4, R6, R7, !PT ;  /* 0x0000000706047209 */ /* 0x006fc40007810000 */
[----:B------:R-:W-:Y:S02]  /*58c0*/  FSEL R24, R54, -INF , !P0 ;  /* 0xff80000036187808 */ /* 0x000fe40004000000 */
[----:B------:R-:W-:Y:S02]  /*58d0*/  FMNMX.FTZ R4, R12, R4, !PT ;  /* 0x000000040c047209 */ /* 0x000fe40007810000 */
[----:B------:R-:W-:Y:S02]  /*58e0*/  ISETP.GT.AND P0, PT, R0, 0x19, P1 ;  /* 0x000000190000780c */ /* 0x000fe40000f04270 */
[----:B------:R-:W-:Y:S02]  /*58f0*/  FMNMX.FTZ R3, R15, R3, !PT ;  /* 0x000000030f037209 */ /* 0x000fe40007810000 */
[----:B------:R-:W-:Y:S02]  /*5900*/  FSEL R14, R34, -INF , !P3 ;  /* 0xff800000220e7808 */ /* 0x000fe40005800000 */
[----:B------:R-:W-:-:S02]  /*5910*/  FMNMX.FTZ R4, R13, R4, !PT ;  /* 0x000000040d047209 */ /* 0x000fc40007810000 */
[----:B------:R-:W-:Y:S02]  /*5920*/  ISETP.LT.OR P0, PT, R2, 0x1a, P0 ;  /* 0x0000001a0200780c */ /* 0x000fe40000701670 */
[----:B------:R-:W-:Y:S02]  /*5930*/  FMNMX.FTZ R3, R16, R3, !PT ;  /* 0x0000000310037209 */ /* 0x000fe40007810000 */
[----:B------:R-:W-:Y:S02]  /*5940*/  FMNMX.FTZ R4, R14, R4, !PT ;  /* 0x000000040e047209 */ /* 0x000fe40007810000 */
[----:B------:R-:W-:Y:S02]  /*5950*/  FSEL R25, R55, -INF , !P0 ;  /* 0xff80000037197808 */ /* 0x000fe40004000000 */
[C---:B------:R-:W-:Y:S02]  /*5960*/  ISETP.GT.AND P2, PT, R0.reuse, 0x20, P1 ;  /* 0x000000200000780c */ /* 0x040fe40000f44270 */
[----:B------:R-:W-:-:S02]  /*5970*/  ISETP.GT.AND P0, PT, R0, 0x21, P1 ;  /* 0x000000210000780c */ /* 0x000fc40000f04270 */
[----:B------:R-:W-:Y:S02]  /*5980*/  FMNMX.FTZ R3, R18, R3, !PT ;  /* 0x0000000312037209 */ /* 0x000fe40007810000 */
[----:B------:R-:W-:Y:S02]  /*5990*/  FMNMX.FTZ R4, R17, R4, !PT ;  /* 0x0000000411047209 */ /* 0x000fe40007810000 */
[C---:B------:R-:W-:Y:S02]  /*59a0*/  ISETP.LT.OR P2, PT, R2.reuse, 0x21, P2 ;  /* 0x000000210200780c */ /* 0x040fe40001741670 */
[----:B------:R-:W-:Y:S02]  /*59b0*/  ISETP.LT.OR P0, PT, R2, 0x22, P0 ;  /* 0x000000220200780c */ /* 0x000fe40000701670 */
[----:B------:R-:W-:Y:S02]  /*59c0*/  FMNMX.FTZ R3, R19, R3, !PT ;  /* 0x0000000313037209 */ /* 0x000fe40007810000 */
[----:B------:R-:W-:-:S02]  /*59d0*/  FMNMX.FTZ R4, R24, R4, !PT ;  /* 0x0000000418047209 */ /* 0x000fc40007810000 */
[----:B------:R-:W-:Y:S02]  /*59e0*/  FSEL R91, R30, -INF , !P2 ;  /* 0xff8000001e5b7808 */ /* 0x000fe40005000000 */
[----:B------:R-:W-:Y:S02]  /*59f0*/  FSEL R90, R31, -INF , !P0 ;  /* 0xff8000001f5a7808 */ /* 0x000fe40004000000 */
[C---:B------:R-:W-:Y:S02]  /*5a00*/  ISETP.GT.AND P2, PT, R0.reuse, 0x28, P1 ;  /* 0x000000280000780c */ /* 0x040fe40000f44270 */
[----:B------:R-:W-:Y:S02]  /*5a10*/  ISETP.GT.AND P0, PT, R0, 0x29, P1 ;  /* 0x000000290000780c */ /* 0x000fe40000f04270 */
[----:B------:R-:W-:Y:S02]  /*5a20*/  FMNMX.FTZ R3, R20, R3, !PT ;  /* 0x0000000314037209 */ /* 0x000fe40007810000 */
[----:B------:R-:W-:-:S02]  /*5a30*/  FMNMX.FTZ R4, R25, R4, !PT ;  /* 0x0000000419047209 */ /* 0x000fc40007810000 */
[C---:B------:R-:W-:Y:S02]  /*5a40*/  ISETP.LT.OR P3, PT, R2.reuse, 0x29, P2 ;  /* 0x000000290200780c */ /* 0x040fe40001761670 */
[----:B------:R-:W-:Y:S02]  /*5a50*/  ISETP.LT.OR P2, PT, R2, 0x2a, P0 ;  /* 0x0000002a0200780c */ /* 0x000fe40000741670 */
[----:B------:R-:W-:Y:S02]  /*5a60*/  FMNMX.FTZ R3, R99, R3, !PT ;  /* 0x0000000363037209 */ /* 0x000fe40007810000 */
[----:B------:R-:W-:Y:S02]  /*5a70*/  ISETP.GT.AND P0, PT, R0, 0x30, P1 ;  /* 0x000000300000780c */ /* 0x000fe40000f04270 */
[----:B------:R-:W-:Y:S02]  /*5a80*/  FMNMX.FTZ R4, R91, R4, !PT ;  /* 0x000000045b047209 */ /* 0x000fe40007810000 */
[----:B------:R-:W-:-:S02]  /*5a90*/  FSEL R88, R51, -INF , !P2 ;  /* 0xff80000033587808 */ /* 0x000fc40005000000 */
[----:B------:R-:W-:Y:S02]  /*5aa0*/  FMNMX.FTZ R3, R98, R3, !PT ;  /* 0x0000000362037209 */ /* 0x000fe40007810000 */
[----:B------:R-:W-:Y:S02]  /*5ab0*/  FSEL R89, R50, -INF , !P3 ;  /* 0xff80000032597808 */ /* 0x000fe40005800000 */
[----:B------:R-:W-:Y:S02]  /*5ac0*/  ISETP.LT.OR P2, PT, R2, 0x31, P0 ;  /* 0x000000310200780c */ /* 0x000fe40000741670 */
[----:B------:R-:W-:Y:S02]  /*5ad0*/  FMNMX.FTZ R4, R90, R4, !PT ;  /* 0x000000045a047209 */ /* 0x000fe40007810000 */
[----:B------:R-:W-:Y:S02]  /*5ae0*/  ISETP.GT.AND P0, PT, R0, 0x31, P1 ;  /* 0x000000310000780c */ /* 0x000fe40000f04270 */
[----:B------:R-:W-:-:S02]  /*5af0*/  FMNMX.FTZ R3, R97, R3, !PT ;  /* 0x0000000361037209 */ /* 0x000fc40007810000 */
[----:B------:R-:W-:Y:S02]  /*5b00*/  FSEL R87, R26, -INF , !P2 ;  /* 0xff8000001a577808 */ /* 0x000fe40005000000 */
[----:B------:R-:W-:Y:S02]  /*5b10*/  FMNMX.FTZ R4, R89, R4, !PT ;  /* 0x0000000459047209 */ /* 0x000fe40007810000 */
[----:B------:R-:W-:Y:S02]  /*5b20*/  ISETP.LT.OR P2, PT, R2, 0x32, P0 ;  /* 0x000000320200780c */ /* 0x000fe40000741670 */
[C---:B------:R-:W-:Y:S02]  /*5b30*/  ISETP.GT.AND P3, PT, R0.reuse, 0x38, P1 ;  /* 0x000000380000780c */ /* 0x040fe40000f64270 */
[----:B------:R-:W-:Y:S02]  /*5b40*/  ISETP.GT.AND P0, PT, R0, 0x39, P1 ;  /* 0x000000390000780c */ /* 0x000fe40000f04270 */
[----:B------:R-:W-:-:S02]  /*5b50*/  FMNMX.FTZ R0, R96, R3, !PT ;  /* 0x0000000360007209 */ /* 0x000fc40007810000 */
[----:B------:R-:W-:Y:S02]  /*5b60*/  FMNMX.FTZ R3, R88, R4, !PT ;  /* 0x0000000458037209 */ /* 0x000fe40007810000 */
[----:B------:R-:W-:Y:S02]  /*5b70*/  FSEL R86, R27, -INF , !P2 ;  /* 0xff8000001b567808 */ /* 0x000fe40005000000 */
[C---:B------:R-:W-:Y:S02]  /*5b80*/  ISETP.LT.OR P1, PT, R2.reuse, 0x39, P3 ;  /* 0x000000390200780c */ /* 0x040fe40001f21670 */
[----:B------:R-:W-:Y:S02]  /*5b90*/  FMNMX.FTZ R0, R95, R0, !PT ;  /* 0x000000005f007209 */ /* 0x000fe40007810000 */
[----:B------:R-:W-:Y:S02]  /*5ba0*/  FMNMX.FTZ R3, R87, R3, !PT ;  /* 0x0000000357037209 */ /* 0x000fe40007810000 */
[----:B------:R-:W-:-:S02]  /*5bb0*/  ISETP.LT.OR P0, PT, R2, 0x3a, P0 ;  /* 0x0000003a0200780c */ /* 0x000fc40000701670 */
[----:B------:R-:W-:Y:S02]  /*5bc0*/  FSEL R85, R46, -INF , !P1 ;  /* 0xff8000002e557808 */ /* 0x000fe40004800000 */
[----:B------:R-:W-:Y:S02]  /*5bd0*/  FMNMX.FTZ R0, R94, R0, !PT ;  /* 0x000000005e007209 */ /* 0x000fe40007810000 */
[----:B------:R-:W-:Y:S02]  /*5be0*/  FMNMX.FTZ R2, R86, R3, !PT ;  /* 0x0000000356027209 */ /* 0x000fe40007810000 */
[----:B------:R-:W-:Y:S02]  /*5bf0*/  FSEL R84, R47, -INF , !P0 ;  /* 0xff8000002f547808 */ /* 0x000fe40004000000 */
[----:B------:R-:W-:Y:S02]  /*5c00*/  FMNMX.FTZ R0, R93, R0, !PT ;  /* 0x000000005d007209 */ /* 0x000fe40007810000 */
[----:B------:R-:W-:-:S02]  /*5c10*/  FMNMX.FTZ R2, R85, R2, !PT ;  /* 0x0000000255027209 */ /* 0x000fc40007810000 */
[----:B------:R-:W-:Y:S02]  /*5c20*/  FMNMX.FTZ R4, R92, R0, !PT ;  /* 0x000000005c047209 */ /* 0x000fe40007810000 */
[----:B------:R-:W-:Y:S01]  /*5c30*/  FMNMX.FTZ R5, R84, R2, !PT ;  /* 0x0000000254057209 */ /* 0x000fe20007810000 */
[----:B------:R-:W-:Y:S05]  /*5c40*/  BRA.DIV ~URZ, `(.L_x_2074) ;  /* 0x000141c27f007947 */ /* 0x000fea000b800000 */
[----:B------:R1:W2:Y:S02]  /*5c50*/  SHFL.BFLY PT, R0, R4, 0x2, 0x1f ;  /* 0x0c401f0004007f89 */ /* 0x0002a400000e0000 */
.L_x_2214:
[----:B-12---:R-:W-:Y:S01]  /*5c60*/  FMNMX.FTZ R4, R4, R0, !PT ;  /* 0x0000000004047209 */ /* 0x006fe20007810000 */
[----:B------:R-:W-:Y:S05]  /*5c70*/  BRA.DIV ~URZ, `(.L_x_2075) ;  /* 0x000141e27f007947 */ /* 0x000fea000b800000 */
[----:B------:R-:W1:Y:S04]  /*5c80*/  SHFL.BFLY PT, R0, R5, 0x2, 0x1f ;  /* 0x0c401f0005007f89 */ /* 0x000e6800000e0000 */
[----:B------:R-:W2:Y:S01]  /*5c90*/  SHFL.BFLY PT, R2, R4, 0x1, 0x1f ;  /* 0x0c201f0004027f89 */ /* 0x000ea200000e0000 */
[----:B-1----:R-:W-:Y:S02]  /*5ca0*/  FMNMX.FTZ R5, R5, R0, !PT ;  /* 0x0000000005057209 */ /* 0x002fe40007810000 */
[----:B--2---:R-:W-:-:S03]  /*5cb0*/  FMNMX.FTZ R133, R4, R2, !PT ;  /* 0x0000000204857209 */ /* 0x004fc60007810000 */
[----:B------:R1:W2:Y:S04]  /*5cc0*/  SHFL.BFLY PT, R3, R5, 0x1, 0x1f ;  /* 0x0c201f0005037f89 */ /* 0x0002a800000e0000 */
.L_x_2215:
[C---:B------:R-:W-:Y:S01]  /*5cd0*/  FMUL.FTZ R2, R133.reuse, c[0x0][0x2d0] ;  /* 0x0000b40085027a20 */ /* 0x040fe20000410000 */
[----:B------:R-:W-:Y:S01]  /*5ce0*/  FSETP.NEU.FTZ.AND P0, PT, R133, -INF , PT ;  /* 0xff8000008500780b */ /* 0x000fe20003f1d000 */
[----:B------:R-:W-:Y:S01]  /*5cf0*/  WARPSYNC 0xffffffff ;  /* 0xffffffff00007948 */ /* 0x000fe20003800000 */
[----:B------:R-:W-:Y:S01]  /*5d00*/  LDSM.16.MT88.4 R36, [R204+0x800] ;  /* 0x00080000cc24783b */ /* 0x000fe20000004200 */
[----:B------:R-:W-:Y:S02]  /*5d10*/  MOV R214, c[0x0][0x2c4] ;  /* 0x0000b10000d67a02 */ /* 0x000fe40000000f00 */
[----:B------:R-:W-:Y:S01]  /*5d20*/  FSEL R2, R2, RZ, P0 ;  /* 0x000000ff02027208 */ /* 0x000fe20000000000 */
[----:B------:R-:W-:Y:S01]  /*5d30*/  LDSM.16.MT88.4 R44, [R207] ;  /* 0x00000000cf2c783b */ /* 0x000fe20000004200 */
[----:B------:R-:W-:Y:S02]  /*5d40*/  ISETP.NE.AND P1, PT, R214, 0x1, PT ;  /* 0x00000001d600780c */ /* 0x000fe40003f25270 */
[----:B------:R-:W-:Y:S01]  /*5d50*/  MOV R214, c[0x0][0x32c] ;  /* 0x0000cb0000d67a02 */ /* 0x000fe20000000f00 */
[----:B------:R-:W-:Y:S01]  /*5d60*/  FFMA.FTZ R0, R9, c[0x0][0x2d0], -R2 ;  /* 0x0000b40009007a23 */ /* 0x000fe20000010802 */
[----:B------:R-:W-:Y:S01]  /*5d70*/  LDSM.16.MT88.4 R40, [R205+0x800] ;  /* 0x00080000cd28783b */ /* 0x000fe20000004200 */
[----:B------:R-:W-:-:S02]  /*5d80*/  IADD3 R216, R216, -0x2, RZ ;  /* 0xfffffffed8d87810 */ /* 0x000fc40007ffe0ff */
[----:B------:R3:W-:Y:S01]  /*5d90*/  MUFU.EX2 R113, R0 ;  /* 0x0000000000717308 */ /* 0x0007e20000000800 */
[----:B------:R-:W-:Y:S04]  /*5da0*/  LDSM.16.MT88.4 R28, [R206] ;  /* 0x00000000ce1c783b */ /* 0x000fe80000004200 */
[----:B------:R-:W-:Y:S04]  /*5db0*/  LDSM.16.MT88.4 R68, [R205+0x2000] ;  /* 0x00200000cd44783b */ /* 0x000fe80000004200 */
[----:B------:R-:W-:Y:S04]  /*5dc0*/  LDSM.16.MT88.4 R60, [R207+0x800] ;  /* 0x00080000cf3c783b */ /* 0x000fe80000004200 */
[----:B------:R-:W-:Y:S01]  /*5dd0*/  LDSM.16.MT88.4 R64, [R206+0x800] ;  /* 0x00080000ce40783b */ /* 0x000fe20000004200 */
[----:B---3--:R-:W-:-:S03]  /*5de0*/  FFMA.FTZ R0, R10, c[0x0][0x2d0], -R2 ;  /* 0x0000b4000a007a23 */ /* 0x008fc60000010802 */
[----:B------:R-:W-:Y:S01]  /*5df0*/  LDSM.16.MT88.4 R72, [R207+0x2000] ;  /* 0x00200000cf48783b */ /* 0x000fe20000004200 */
[----:B------:R3:W4:Y:S03]  /*5e00*/  MUFU.EX2 R112, R0 ;  /* 0x0000000000707308 */ /* 0x0007260000000800 */
[----:B------:R-:W-:Y:S04]  /*5e10*/  LDSM.16.MT88.4 R48, [R204+0x2800] ;  /* 0x00280000cc30783b */ /* 0x000fe80000004200 */
[----:B------:R-:W-:Y:S04]  /*5e20*/  LDSM.16.MT88.4 R56, [R206+0x2000] ;  /* 0x00200000ce38783b */ /* 0x000fe80000004200 */
[----:B------:R-:W-:Y:S04]  /*5e30*/  LDSM.16.MT88.4 R76, [R207+0x2800] ;  /* 0x00280000cf4c783b */ /* 0x000fe80000004200 */
[----:B------:R-:W-:Y:S01]  /*5e40*/  LDSM.16.MT88.4 R80, [R204+0x4000] ;  /* 0x00400000cc50783b */ /* 0x000fe20000004200 */
[----:B---3--:R-:W-:-:S03]  /*5e50*/  FFMA.FTZ R0, R11, c[0x0][0x2d0], -R2 ;  /* 0x0000b4000b007a23 */ /* 0x008fc60000010802 */
[----:B------:R-:W3:Y:S01]  /*5e60*/  LDSM.16.MT88.4 R8, [R204] ;  /* 0x00000000cc08783b */ /* 0x000ee20000004200 */
[----:B------:R5:W-:Y:S02]  /*5e70*/  MUFU.EX2 R117, R0 ;  /* 0x0000000000757308 */ /* 0x000be40000000800 */
[----:B-----5:R-:W-:-:S06]  /*5e80*/  FFMA.FTZ R0, R15, c[0x0][0x2d0], -R2 ;  /* 0x0000b4000f007a23 */ /* 0x020fcc0000010802 */
[----:B------:R5:W-:Y:S02]  /*5e90*/  MUFU.EX2 R119, R0 ;  /* 0x0000000000777308 */ /* 0x000be40000000800 */
[--C-:B-----5:R-:W-:Y:S01]  /*5ea0*/  FFMA.FTZ R0, R16, c[0x0][0x2d0], -R2.reuse ;  /* 0x0000b40010007a23 */ /* 0x120fe20000010802 */
[----:B--2---:R-:W-:Y:S01]  /*5eb0*/  FMNMX.FTZ R16, R3, R5, !PT ;  /* 0x0000000503107209 */ /* 0x004fe20007810000 */
[----:B------:R-:W-:-:S04]  /*5ec0*/  FFMA.FTZ R3, R19, c[0x0][0x2d0], -R2 ;  /* 0x0000b40013037a23 */ /* 0x000fc80000010802 */
[----:B------:R2:W-:Y:S01]  /*5ed0*/  MUFU.EX2 R129, R0 ;  /* 0x0000000000817308 */ /* 0x0005e20000000800 */
[----:B------:R-:W-:-:S07]  /*5ee0*/  FSETP.NEU.FTZ.AND P0, PT, R16, -INF , PT ;  /* 0xff8000001000780b */ /* 0x000fce0003f1d000 */
[----:B------:R5:W-:Y:S01]  /*5ef0*/  MUFU.EX2 R131, R3 ;  /* 0x0000000300837308 */ /* 0x000be20000000800 */
[----:B--2---:R-:W-:-:S07]  /*5f00*/  FFMA.FTZ R0, R18, c[0x0][0x2d0], -R2 ;  /* 0x0000b40012007a23 */ /* 0x004fce0000010802 */
[----:B------:R2:W-:Y:S01]  /*5f10*/  MUFU.EX2 R130, R0 ;  /* 0x0000000000827308 */ /* 0x0005e20000000800 */
[----:B-----5:R-:W-:Y:S02]  /*5f20*/  FFMA.FTZ R3, R20, c[0x0][0x2d0], -R2 ;  /* 0x0000b40014037a23 */ /* 0x020fe40000010802 */
[----:B------:R-:W5:Y:S05]  /*5f30*/  LDSM.16.MT88.4 R20, [R205] ;  /* 0x00000000cd14783b */ /* 0x000f6a0000004200 */
[----:B------:R1:W-:Y:S01]  /*5f40*/  MUFU.EX2 R135, R3 ;  /* 0x0000000300877308 */ /* 0x0003e20000000800 */
[----:B--2---:R-:W-:-:S05]  /*5f50*/  FMUL.FTZ R0, R16, c[0x0][0x2d0] ;  /* 0x0000b40010007a20 */ /* 0x004fca0000410000 */
[----:B------:R-:W-:-:S05]  /*5f60*/  FSEL R0, R0, RZ, P0 ;  /* 0x000000ff00007208 */ /* 0x000fca0000000000 */
[----:B-1----:R-:W-:-:S04]  /*5f70*/  FFMA.FTZ R3, R6, c[0x0][0x2d0], -R0 ;  /* 0x0000b40006037a23 */ /* 0x002fc80000010800 */
[----:B------:R1:W-:Y:S02]  /*5f80*/  MUFU.EX2 R19, R3 ;  /* 0x0000000300137308 */ /* 0x0003e40000000800 */
[----:B-1----:R-:W-:-:S06]  /*5f90*/  FFMA.FTZ R3, R7, c[0x0][0x2d0], -R0 ;  /* 0x0000b40007037a23 */ /* 0x002fcc0000010800 */
[----:B------:R1:W2:Y:S02]  /*5fa0*/  MUFU.EX2 R18, R3 ;  /* 0x0000000300127308 */ /* 0x0002a40000000800 */
[----:B-1----:R-:W-:Y:S01]  /*5fb0*/  FFMA.FTZ R3, R12, c[0x0][0x2d0], -R0 ;  /* 0x0000b4000c037a23 */ /* 0x002fe20000010800 */
[----:B----4-:R-:W-:-:S05]  /*5fc0*/  F2FP.PACK_AB R12, R112, R113 ;  /* 0x00000071700c723e */ /* 0x010fca00000000ff */
[----:B------:R1:W-:Y:S02]  /*5fd0*/  MUFU.EX2 R116, R3 ;  /* 0x0000000300747308 */ /* 0x0003e40000000800 */
[----:B-1----:R-:W-:Y:S01]  /*5fe0*/  FFMA.FTZ R3, R13, c[0x0][0x2d0], -R0 ;  /* 0x0000b4000d037a23 */ /* 0x002fe20000010800 */
[----:B--2---:R-:W-:-:S05]  /*5ff0*/  F2FP.PACK_AB R13, R18, R19 ;  /* 0x00000013120d723e */ /* 0x004fca00000000ff */
[----:B------:R1:W2:Y:S02]  /*6000*/  MUFU.EX2 R118, R3 ;  /* 0x0000000300767308 */ /* 0x0002a40000000800 */
[----:B-1----:R-:W-:Y:S01]  /*6010*/  FFMA.FTZ R3, R14, c[0x0][0x2d0], -R0 ;  /* 0x0000b4000e037a23 */ /* 0x002fe20000010800 */
[----:B------:R-:W-:Y:S02]  /*6020*/  F2FP.PACK_AB R14, R119, R117 ;  /* 0x00000075770e723e */ /* 0x000fe400000000ff */
[----:B--2---:R-:W-:-:S03]  /*6030*/  F2FP.PACK_AB R15, R118, R116 ;  /* 0x00000074760f723e */ /* 0x004fc600000000ff */
[----:B------:R1:W-:Y:S04]  /*6040*/  MUFU.EX2 R128, R3 ;  /* 0x0000000300807308 */ /* 0x0003e80000000800 */
[C---:B---3--:R-:W-:Y:S07]  /*6050*/  HMMA.16816.F32 R4, R12.reuse, R8, RZ ;  /* 0x000000080c04723c */ /* 0x048fee00000018ff */
[----:B------:R-:W-:Y:S01]  /*6060*/  F2FP.PACK_AB R8, R130, R129 ;  /* 0x000000818208723e */ /* 0x000fe200000000ff */
[----:B-----5:R-:W-:Y:S01]  /*6070*/  HMMA.16816.F32 R32, R12, R20, RZ ;  /* 0x000000140c20723c */ /* 0x020fe200000018ff */
[----:B-1----:R-:W-:-:S02]  /*6080*/  FFMA.FTZ R3, R17, c[0x0][0x2d0], -R0 ;  /* 0x0000b40011037a23 */ /* 0x002fc40000010800 */
[----:B------:R-:W-:Y:S02]  /*6090*/  FADD.FTZ R17, R19, R18 ;  /* 0x0000001213117221 */ /* 0x000fe40000010000 */
[----:B------:R1:W2:Y:S01]  /*60a0*/  MUFU.EX2 R132, R3 ;  /* 0x0000000300847308 */ /* 0x0002a20000000800 */
[--C-:B------:R-:W-:Y:S02]  /*60b0*/  FFMA.FTZ R19, R97, c[0x0][0x2d0], -R2.reuse ;  /* 0x0000b40061137a23 */ /* 0x100fe40000010802 */
[----:B------:R-:W-:Y:S01]  /*60c0*/  HMMA.16816.F32 R20, R12, R22, RZ ;  /* 0x000000160c14723c */ /* 0x000fe200000018ff */
[----:B------:R-:W-:Y:S02]  /*60d0*/  FADD.FTZ R17, R116, R17 ;  /* 0x0000001174117221 */ /* 0x000fe40000010000 */
[----:B------:R-:W-:-:S05]  /*60e0*/  FFMA.FTZ R18, R96, c[0x0][0x2d0], -R2 ;  /* 0x0000b40060127a23 */ /* 0x000fca0000010802 */
[----:B------:R-:W-:Y:S01]  /*60f0*/  HMMA.16816.F32 R52, R12, R46, RZ ;  /* 0x0000002e0c34723c */ /* 0x000fe200000018ff */
[----:B-1----:R-:W-:Y:S01]  /*6100*/  FFMA.FTZ R3, R24, c[0x0][0x2d0], -R0 ;  /* 0x0000b40018037a23 */ /* 0x002fe20000010800 */
[----:B--2---:R-:W-:-:S03]  /*6110*/  F2FP.PACK_AB R9, R132, R128 ;  /* 0x000000808409723e */ /* 0x004fc600000000ff */
[----:B------:R1:W-:Y:S02]  /*6120*/  MUFU.EX2 R134, R3 ;  /* 0x0000000300867308 */ /* 0x0003e40000000800 */
[----:B-1----:R-:W-:Y:S02]  /*6130*/  FFMA.FTZ R3, R25, c[0x0][0x2d0], -R0 ;  /* 0x0000b40019037a23 */ /* 0x002fe40000010800 */
[----:B------:R-:W-:Y:S04]  /*6140*/  HMMA.16816.F32 R24, R12, R10, RZ ;  /* 0x0000000a0c18723c */ /* 0x000fe800000018ff */
[----:B------:R-:W1:Y:S03]  /*6150*/  MUFU.EX2 R212, R3 ;  /* 0x0000000300d47308 */ /* 0x000e660000000800 */
[----:B------:R-:W-:-:S02]  /*6160*/  F2FP.PACK_AB R10, R135, R131 ;  /* 0x00000083870a723e */ /* 0x000fc400000000ff */
        /* <DEDUP_REMOVED lines=61> */
[----:B--2---:R-:W-:Y:S08]  /*6540*/  HMMA.16816.F32 R108, R8, R24, R4 ;  /* 0x00000018086c723c */ /* 0x004ff00000001804 */
[----:B------:R-:W-:Y:S08]  /*6550*/  HMMA.16816.F32 R4, R12, R42, RZ ;  /* 0x0000002a0c04723c */ /* 0x000ff000000018ff */
[C---:B------:R-:W-:Y:S01]  /*6560*/  HMMA.16816.F32 R104, R8.reuse, R38, R20 ;  /* 0x000000260868723c */ /* 0x040fe20000001814 */
[----:B------:R-:W2:Y:S11]  /*6570*/  LDSM.16.MT88.4 R20, [R204+0x6800] ;  /* 0x00680000cc14783b */ /* 0x000eb60000004200 */
[----:B------:R-:W-:Y:S04]  /*6580*/  @!UPT UIADD3 URZ, URZ, URZ, URZ ;  /* 0x0000003f3f3ff290 */ /* 0x000fe8000fffe03f */
[----:B------:R-:W-:Y:S01]  /*6590*/  HMMA.16816.F32 R112, R8, R26, R4 ;  /* 0x0000001a0870723c */ /* 0x000fe20000001804 */
[----:B------:R-:W3:Y:S07]  /*65a0*/  LDSM.16.MT88.4 R24, [R205+0x6000] ;  /* 0x00600000cd18783b */ /* 0x000eee0000004200 */
[----:B-1----:R-:W-:Y:S07]  /*65b0*/  HMMA.16816.F32 R4, R12, R28, RZ ;  /* 0x0000001c0c04723c */ /* 0x002fee00000018ff */
[----:B------:R-:W-:-:S02]  /*65c0*/  FFMA.FTZ R29, R99, c[0x0][0x2d0], -R2 ;  /* 0x0000b400631d7a23 */ /* 0x000fc40000010802 */
[--C-:B------:R-:W-:Y:S11]  /*65d0*/  FFMA.FTZ R28, R98, c[0x0][0x2d0], -R2.reuse ;  /* 0x0000b400621c7a23 */ /* 0x100ff60000010802 */
[----:B------:R-:W-:Y:S04]  /*65e0*/  @!UPT UIADD3 URZ, URZ, URZ, URZ ;  /* 0x0000003f3f3ff290 */ /* 0x000fe8000fffe03f */
[----:B--2---:R-:W-:Y:S08]  /*65f0*/  HMMA.16816.F32 R124, R8, R20, R4 ;  /* 0x00000014087c723c */ /* 0x004ff00000001804 */
[----:B------:R-:W-:Y:S07]  /*6600*/  HMMA.16816.F32 R4, R12, R30, RZ ;  /* 0x0000001e0c04723c */ /* 0x000fee00000018ff */
[----:B------:R-:W-:-:S02]  /*6610*/  FFMA.FTZ R30, R95, c[0x0][0x2d0], -R2 ;  /* 0x0000b4005f1e7a23 */ /* 0x000fc40000010802 */
[----:B------:R-:W-:Y:S02]  /*6620*/  FFMA.FTZ R31, R94, c[0x0][0x2d0], -R2 ;  /* 0x0000b4005e1f7a23 */ /* 0x000fe40000010802 */
[----:B------:R-:W-:-:S04]  /*6630*/  FADD.FTZ R2, R131, R3 ;  /* 0x0000000383027221 */ /* 0x000fc80000010000 */
[----:B------:R-:W-:-:S09]  /*6640*/  FADD.FTZ R2, R135, R2 ;  /* 0x0000000287027221 */ /* 0x000fd20000010000 */
[----:B------:R-:W-:Y:S01]  /*6650*/  HMMA.16816.F32 R120, R8, R22, R4 ;  /* 0x000000160878723c */ /* 0x000fe20000001804 */
[----:B------:R-:W1:Y:S06]  /*6660*/  LDSM.16.MT88.4 R20, [R205+0x6800] ;  /* 0x00680000cd14783b */ /* 0x000e6c0000004200 */
[----:B------:R-:W-:-:S04]  /*6670*/  FADD.FTZ R4, R118, R17 ;  /* 0x0000001176047221 */ /* 0x000fc80000010000 */
[----:B------:R-:W-:Y:S02]  /*6680*/  FADD.FTZ R17, R128, R4 ;  /* 0x0000000480117221 */ /* 0x000fe40000010000 */
[----:B---3--:R-:W-:Y:S01]  /*6690*/  HMMA.16816.F32 R4, R12, R24, RZ ;  /* 0x000000180c04723c */ /* 0x008fe200000018ff */
[----:B------:R-:W-:Y:S01]  /*66a0*/  MUFU.EX2 R25, R28 ;  /* 0x0000001c00197308 */ /* 0x000fe20000000800 */
[----:B------:R-:W-:Y:S02]  /*66b0*/  FADD.FTZ R3, R132, R17 ;  /* 0x0000001184037221 */ /* 0x000fe40000010000 */
[----:B------:R-:W-:Y:S02]  /*66c0*/  FFMA.FTZ R17, R89, c[0x0][0x2d0], -R0 ;  /* 0x0000b40059117a23 */ /* 0x000fe40000010800 */
[----:B------:R-:W-:-:S03]  /*66d0*/  FADD.FTZ R3, R134, R3 ;  /* 0x0000000386037221 */ /* 0x000fc60000010000 */
[----:B------:R2:W-:Y:S02]  /*66e0*/  MUFU.EX2 R24, R18 ;  /* 0x0000001200187308 */ /* 0x0005e40000000800 */
[--C-:B--2---:R-:W-:Y:S11]  /*66f0*/  FFMA.FTZ R18, R90, c[0x0][0x2d0], -R0.reuse ;  /* 0x0000b4005a127a23 */ /* 0x104ff60000010800 */
[----:B------:R-:W-:Y:S02]  /*6700*/  @!UPT UIADD3 URZ, URZ, URZ, URZ ;  /* 0x0000003f3f3ff290 */ /* 0x000fe4000fffe03f */
[----:B-1----:R-:W-:Y:S01]  /*6710*/  HMMA.16816.F32 R116, R8, R20, R4 ;  /* 0x000000140874723c */ /* 0x002fe20000001804 */
[----:B------:R-:W-:Y:S07]  /*6720*/  MUFU.EX2 R21, R30 ;  /* 0x0000001e00157308 */ /* 0x000fee0000000800 */
[----:B------:R-:W-:Y:S01]  /*6730*/  HMMA.16816.F32 R4, R12, R26, RZ ;  /* 0x0000001a0c04723c */ /* 0x000fe200000018ff */
[----:B------:R-:W-:Y:S08]  /*6740*/  MUFU.EX2 R27, R29 ;  /* 0x0000001d001b7308 */ /* 0x000ff00000000800 */
[----:B------:R1:W2:Y:S08]  /*6750*/  MUFU.EX2 R20, R31 ;  /* 0x0000001f00147308 */ /* 0x0002b00000000800 */
[----:B------:R3:W4:Y:S07]  /*6760*/  MUFU.EX2 R26, R19 ;  /* 0x00000013001a7308 */ /* 0x00072e0000000800 */
[----:B------:R-:W-:Y:S01]  /*6770*/  HMMA.16816.F32 R64, R8, R22, R4 ;  /* 0x000000160840723c */ /* 0x000fe20000001804 */
[----:B-1----:R-:W1:Y:S01]  /*6780*/  LDSM.16.MT88.4 R28, [R207+0x6000] ;  /* 0x00600000cf1c783b */ /* 0x002e620000004200 */
[----:B--2---:R-:W-:Y:S01]  /*6790*/  F2FP.PACK_AB R128, R20, R21 ;  /* 0x000000151480723e */ /* 0x004fe200000000ff */
[----:B------:R-:W-:Y:S04]  /*67a0*/  MUFU.EX2 R18, R18 ;  /* 0x0000001200127308 */ /* 0x000fe80000000800 */
[--C-:B------:R-:W-:Y:S01]  /*67b0*/  FFMA.FTZ R7, R88, c[0x0][0x2d0], -R0.reuse ;  /* 0x0000b40058077a23 */ /* 0x100fe20000010800 */
[----:B------:R-:W-:Y:S01]  /*67c0*/  F2FP.PACK_AB R4, R25, R27 ;  /* 0x0000001b1904723e */ /* 0x000fe200000000ff */
[--C-:B---3--:R-:W-:Y:S01]  /*67d0*/  FFMA.FTZ R19, R91, c[0x0][0x2d0], -R0.reuse ;  /* 0x0000b4005b137a23 */ /* 0x108fe20000010800 */
[----:B----4-:R-:W-:Y:S01]  /*67e0*/  F2FP.PACK_AB R6, R24, R26 ;  /* 0x0000001a1806723e */ /* 0x010fe200000000ff */
[----:B------:R-:W-:-:S02]  /*67f0*/  FFMA.FTZ R5, R87, c[0x0][0x2d0], -R0 ;  /* 0x0000b40057057a23 */ /* 0x000fc40000010800 */
[----:B------:R-:W-:Y:S01]  /*6800*/  FADD.FTZ R0, R27, R2 ;  /* 0x000000021b007221 */ /* 0x000fe20000010000 */
[----:B------:R-:W-:Y:S01]  /*6810*/  MUFU.EX2 R7, R7 ;  /* 0x0000000700077308 */ /* 0x000fe20000000800 */
[----:B------:R-:W-:Y:S02]  /*6820*/  FADD.FTZ R2, R212, R3 ;  /* 0x00000003d4027221 */ /* 0x000fe40000010000 */
[----:B------:R-:W-:-:S04]  /*6830*/  FADD.FTZ R0, R25, R0 ;  /* 0x0000000019007221 */ /* 0x000fc80000010000 */
[----:B------:R-:W-:-:S04]  /*6840*/  FADD.FTZ R0, R26, R0 ;  /* 0x000000001a007221 */ /* 0x000fc80000010000 */
[----:B------:R-:W-:Y:S02]  /*6850*/  FADD.FTZ R0, R24, R0 ;  /* 0x0000000018007221 */ /* 0x000fe40000010000 */
[----:B------:R-:W2:Y:S02]  /*6860*/  LDSM.16.MT88.4 R24, [R207+0x6800] ;  /* 0x00680000cf18783b */ /* 0x000ea40000004200 */
[----:B------:R-:W-:-:S04]  /*6870*/  FADD.FTZ R0, R21, R0 ;  /* 0x0000000015007221 */ /* 0x000fc80000010000 */
[----:B------:R-:W-:Y:S02]  /*6880*/  FADD.FTZ R3, R20, R0 ;  /* 0x0000000014037221 */ /* 0x000fe40000010000 */
[----:B-1----:R-:W-:Y:S01]  /*6890*/  HMMA.16816.F32 R20, R12, R28, RZ ;  /* 0x0000001c0c14723c */ /* 0x002fe200000018ff */
[----:B------:R-:W-:Y:S08]  /*68a0*/  MUFU.EX2 R29, R36 ;  /* 0x00000024001d7308 */ /* 0x000ff00000000800 */
[----:B------:R-:W1:Y:S02]  /*68b0*/  MUFU.EX2 R28, R35 ;  /* 0x00000023001c7308 */ /* 0x000e640000000800 */
[----:B-1----:R-:W-:Y:S11]  /*68c0*/  F2FP.PACK_AB R130, R28, R29 ;  /* 0x0000001d1c82723e */ /* 0x002ff600000000ff */
[----:B------:R-:W-:Y:S02]  /*68d0*/  @!UPT UIADD3 URZ, URZ, URZ, URZ ;  /* 0x0000003f3f3ff290 */ /* 0x000fe4000fffe03f */
[----:B--2---:R-:W-:Y:S01]  /*68e0*/  HMMA.16816.F32 R48, R8, R24, R20 ;  /* 0x000000180830723c */ /* 0x004fe20000001814 */
[----:B------:R-:W1:Y:S07]  /*68f0*/  MUFU.EX2 R25, R19 ;  /* 0x0000001300197308 */ /* 0x000e6e0000000800 */
[----:B------:R-:W-:Y:S01]  /*6900*/  HMMA.16816.F32 R20, R12, R30, RZ ;  /* 0x0000001e0c14723c */ /* 0x000fe200000018ff */
[----:B------:R-:W2:Y:S01]  /*6910*/  MUFU.EX2 R24, R17 ;  /* 0x0000001100187308 */ /* 0x000ea20000000800 */
[----:B-1----:R-:W-:-:S07]  /*6920*/  FADD.FTZ R0, R25, R2 ;  /* 0x0000000219007221 */ /* 0x002fce0000010000 */
[----:B------:R1:W3:Y:S01]  /*6930*/  MUFU.EX2 R19, R5 ;  /* 0x0000000500137308 */ /* 0x0002e20000000800 */
[----:B------:R-:W-:Y:S02]  /*6940*/  FADD.FTZ R2, R18, R0 ;  /* 0x0000000012027221 */ /* 0x000fe40000010000 */
[----:B------:R-:W-:Y:S02]  /*6950*/  FADD.FTZ R0, R29, R3 ;  /* 0x000000031d007221 */ /* 0x000fe40000010000 */
[----:B--2---:R-:W-:-:S03]  /*6960*/  FADD.FTZ R2, R24, R2 ;  /* 0x0000000218027221 */ /* 0x004fc60000010000 */
[----:B------:R-:W2:Y:S01]  /*6970*/  MUFU.EX2 R17, R32 ;  /* 0x0000002000117308 */ /* 0x000ea20000000800 */
[----:B------:R-:W-:Y:S02]  /*6980*/  FADD.FTZ R222, R28, R0 ;  /* 0x000000001cde7221 */ /* 0x000fe40000010000 */
[C---:B------:R-:W-:Y:S01]  /*6990*/  FADD.FTZ R0, R7.reuse, R2 ;  /* 0x0000000207007221 */ /* 0x040fe20000010000 */
[----:B------:R-:W-:-:S03]  /*69a0*/  F2FP.PACK_AB R7, R7, R24 ;  /* 0x000000180707723e */ /* 0x000fc600000000ff */
[----:B------:R-:W-:Y:S01]  /*69b0*/  HMMA.16816.F32 R40, R8, R26, R20 ;  /* 0x0000001a0828723c */ /* 0x000fe20000001814 */
[----:B------:R-:W4:Y:S01]  /*69c0*/  LDSM.16.MT88.4 R20, [R206+0x6000] ;  /* 0x00600000ce14783b */ /* 0x000f220000004200 */
[----:B-1----:R-:W-:Y:S01]  /*69d0*/  F2FP.PACK_AB R5, R18, R25 ;  /* 0x000000191205723e */ /* 0x002fe200000000ff */
[----:B------:R-:W1:Y:S01]  /*69e0*/  MUFU.EX2 R3, R34 ;  /* 0x0000002200037308 */ /* 0x000e620000000800 */
[----:B---3--:R-:W-:Y:S01]  /*69f0*/  FADD.FTZ R0, R19, R0 ;  /* 0x0000000013007221 */ /* 0x008fe20000010000 */
[----:B--2---:R-:W-:-:S06]  /*6a00*/  F2FP.PACK_AB R129, R17, R19 ;  /* 0x000000131181723e */ /* 0x004fcc00000000ff */
[----:B------:R-:W2:Y:S01]  /*6a10*/  MUFU.EX2 R2, R33 ;  /* 0x0000002100027308 */ /* 0x000ea20000000800 */
[----:B------:R-:W-:-:S04]  /*6a20*/  FADD.FTZ R0, R17, R0 ;  /* 0x0000000011007221 */ /* 0x000fc80000010000 */
[----:B-1----:R-:W-:Y:S01]  /*6a30*/  FADD.FTZ R0, R3, R0 ;  /* 0x0000000003007221 */ /* 0x002fe20000010000 */
[----:B--2---:R-:W-:-:S03]  /*6a40*/  F2FP.PACK_AB R131, R2, R3 ;  /* 0x000000030283723e */ /* 0x004fc600000000ff */
[----:B------:R-:W-:Y:S01]  /*6a50*/  FADD.FTZ R220, R2, R0 ;  /* 0x0000000002dc7221 */ /* 0x000fe20000010000 */
[----:B------:R-:W-:Y:S01]  /*6a60*/  MOV R0, R242 ;  /* 0x000000f200007202 */ /* 0x000fe20000000f00 */
[----:B------:R-:W-:-:S05]  /*6a70*/  @P1 IMAD.HI.U32 R2, R242, c[0x0][0x2c8], RZ ;  /* 0x0000b200f2021a27 */ /* 0x000fca00078e00ff */
[----:B------:R-:W-:Y:S02]  /*6a80*/  @P1 SHF.R.U32.HI R0, RZ, c[0x0][0x2cc], R2 ;  /* 0x0000b300ff001a19 */ /* 0x000fe40000011602 */
[----:B------:R-:W-:Y:S02]  /*6a90*/  ISETP.GE.AND P1, PT, R214, 0x1, PT ;  /* 0x00000001d600780c */ /* 0x000fe40003f26270 */
[----:B------:R-:W-:Y:S01]  /*6aa0*/  IADD3 R2, R213, R0, RZ ;  /* 0x00000000d5027210 */ /* 0x000fe20007ffe0ff */
[----:B----4-:R-:W-:Y:S03]  /*6ab0*/  HMMA.16816.F32 R24, R12, R20, RZ ;  /* 0x000000140c18723c */ /* 0x010fe600000018ff */
[----:B------:R-:W-:-:S05]  /*6ac0*/  IADD3 R0, R2, c[0x0][0x328], RZ ;  /* 0x0000ca0002007a10 */ /* 0x000fca0007ffe0ff */
        /* <DEDUP_REMOVED lines=113> */
.L_x_2078:
[----:B------:R-:W-:-:S04]  /*71e0*/  MOV R2, 0x1 ;  /* 0x0000000100027802 */ /* 0x000fc80000000f00 */
[----:B------:R-:W-:-:S13]  /*71f0*/  ISETP.NE.AND P0, PT, R2, c[0x0][0x32c], PT ;  /* 0x0000cb0002007a0c */ /* 0x000fda0003f05270 */
[----:B------:R-:W-:-:S05]  /*7200*/  @P0 IMAD.HI.U32 R2, R3, c[0x0][0x330], RZ ;  /* 0x0000cc0003020a27 */ /* 0x000fca00078e00ff */
[----:B------:R-:W-:Y:S02]  /*7210*/  @P0 SHF.R.U32.HI R3, RZ, c[0x0][0x334], R2 ;  /* 0x0000cd00ff030a19 */ /* 0x000fe40000011602 */
.L_x_2079:
[----:B------:R-:W-:Y:S05]  /*7220*/  BSYNC B0 ;  /* 0x0000000000007941 */ /* 0x000fea0003800000 */
.L_x_2077:
[----:B------:R-:W-:-:S05]  /*7230*/  MOV R2, c[0x0][0x32c] ;  /* 0x0000cb0000027a02 */ /* 0x000fca0000000f00 */
[----:B------:R-:W-:-:S05]  /*7240*/  IMAD R3, R3, R2, c[0x0][0x32c] ;  /* 0x0000cb0003037624 */ /* 0x000fca00078e0202 */
[----:B------:R-:W-:-:S04]  /*7250*/  IMNMX R0, R0, R3, PT ;  /* 0x0000000300007217 */ /* 0x000fc80003800200 */
.L_x_2076:
        /* <DEDUP_REMOVED lines=8> */
.L_x_2101:
        /* <DEDUP_REMOVED lines=8> */
[----:B------:R1:W1:Y:S04]  /*7360*/  LDSM.16.M88.4 R24, [R201+0x1000] ;  /* 0x00100000c918783b */ /* 0x0002680000000200 */
[----:B------:R1:W1:Y:S04]  /*7370*/  LDSM.16.M88.4 R168, [R201+0x1800] ;  /* 0x00180000c9a8783b */ /* 0x0002680000000200 */
[----:B------:R1:W1:Y:S04]  /*7380*/  LDSM.16.M88.4 R172, [R209] ;  /* 0x00000000d1ac783b */ /* 0x0002680000000200 */
[----:B------:R1:W1:Y:S04]  /*7390*/  LDSM.16.M88.4 R176, [R200] ;  /* 0x00000000c8b0783b */ /* 0x0002680000000200 */
[----:B------:R1:W1:Y:S04]  /*73a0*/  LDSM.16.M88.4 R180, [R200+0x800] ;  /* 0x00080000c8b4783b */ /* 0x0002680000000200 */
[----:B------:R1:W1:Y:S04]  /*73b0*/  LDSM.16.M88.4 R184, [R200+0x1000] ;  /* 0x00100000c8b8783b */ /* 0x0002680000000200 */
[----:B------:R1:W1:Y:S01]  /*73c0*/  LDSM.16.M88.4 R188, [R200+0x1800] ;  /* 0x00180000c8bc783b */ /* 0x0002620000000200 */
[----:B------:R-:W-:-:S05]  /*73d0*/  @P0 BRA `(.L_x_2082) ;  /* 0x0000050000000947 */ /* 0x000fca0003800000 */
[----:B------:R-:W-:Y:S01]  /*73e0*/  SHF.R.S32.HI R0, RZ, 0x1f, R219 ;  /* 0x0000001fff007819 */ /* 0x000fe200000114db */
[C---:B------:R-:W-:Y:S01]  /*73f0*/  IMAD.WIDE.U32 R2, R219.reuse, c[0x0][0x208], RZ ;  /* 0x00008200db027a25 */ /* 0x040fe200078e00ff */
[----:B------:R-:W-:Y:S02]  /*7400*/  SHF.R.S32.HI R4, RZ, 0x1f, R217 ;  /* 0x0000001fff047819 */ /* 0x000fe400000114d9 */
[----:B------:R-:W-:Y:S01]  /*7410*/  SHF.R.S32.HI R6, RZ, 0x1f, R223 ;  /* 0x0000001fff067819 */ /* 0x000fe200000114df */
[----:B------:R-:W-:Y:S01]  /*7420*/  IMAD R0, R0, c[0x0][0x208], RZ ;  /* 0x0000820000007a24 */ /* 0x000fe200078e02ff */
[----:B------:R-:W-:Y:S01]  /*7430*/  SHF.R.S32.HI R5, RZ, 0x1f, R225 ;  /* 0x0000001fff057819 */ /* 0x000fe200000114e1 */
[----:B------:R-:W-:Y:S01]  /*7440*/  IMAD R4, R4, c[0x0][0x218], RZ ;  /* 0x0000860004047a24 */ /* 0x000fe200078e02ff */
[----:B------:R-:W-:Y:S01]  /*7450*/  SHF.R.S32.HI R7, RZ, 0x1f, R224 ;  /* 0x0000001fff077819 */ /* 0x000fe200000114e0 */
[----:B------:R-:W-:Y:S01]  /*7460*/  IMAD R0, R219, c[0x0][0x20c], R0 ;  /* 0x00008300db007a24 */ /* 0x000fe200078e0200 */
[----:B------:R-:W-:Y:S01]  /*7470*/  SHF.L.U64.HI R23, R223, 0x1, R6 ;  /* 0x00000001df177819 */ /* 0x000fe20000010206 */
[----:B------:R-:W-:Y:S01]  /*7480*/  IMAD R4, R217, c[0x0][0x21c], R4 ;  /* 0x00008700d9047a24 */ /* 0x000fe200078e0204 */
[----:B------:R-:W-:Y:S01]  /*7490*/  SHF.R.S32.HI R6, RZ, 0x1f, R218 ;  /* 0x0000001fff067819 */ /* 0x000fe200000114da */
[----:B------:R-:W-:Y:S01]  /*74a0*/  IMAD.IADD R3, R3, 0x1, R0 ;  /* 0x0000000103037824 */ /* 0x000fe200078e0200 */
[C---:B------:R-:W-:Y:S01]  /*74b0*/  SHF.L.U64.HI R28, R225.reuse, 0x1, R5 ;  /* 0x00000001e11c7819 */ /* 0x040fe20000010205 */
[----:B------:R-:W-:Y:S01]  /*74c0*/  IMAD.SHL.U32 R132, R225, 0x2, RZ ;  /* 0x00000002e1847824 */ /* 0x000fe200078e00ff */
[----:B------:R-:W-:Y:S01]  /*74d0*/  SHF.L.U64.HI R22, R224, 0x1, R7 ;  /* 0x00000001e0167819 */ /* 0x000fe20000010207 */
[----:B------:R-:W-:Y:S01]  /*74e0*/  IMAD.WIDE.U32 R2, R217, c[0x0][0x218], R2 ;  /* 0x00008600d9027a25 */ /* 0x000fe200078e0002 */
[----:B------:R-:W-:Y:S03]  /*74f0*/  SHF.L.U64.HI R21, R218, 0x1, R6 ;  /* 0x00000001da157819 */ /* 0x000fe60000010206 */
[----:B------:R-:W-:Y:S01]  /*7500*/  IMAD.SHL.U32 R31, R223, 0x2, RZ ;  /* 0x00000002df1f7824 */ /* 0x000fe200078e00ff */
[----:B------:R-:W-:Y:S01]  /*7510*/  IADD3 R0, P0, R238, R2, RZ ;  /* 0x00000002ee007210 */ /* 0x000fe20007f1e0ff */
[----:B------:R-:W-:Y:S02]  /*7520*/  IMAD.SHL.U32 R30, R224, 0x2, RZ ;  /* 0x00000002e01e7824 */ /* 0x000fe400078e00ff */
[----:B------:R-:W-:Y:S01]  /*7530*/  IMAD.SHL.U32 R29, R218, 0x2, RZ ;  /* 0x00000002da1d7824 */ /* 0x000fe200078e00ff */
[----:B------:R-:W-:Y:S02]  /*7540*/  IADD3.X R2, R241, R3, R4, P0, !PT ;  /* 0x00000003f1027210 */ /* 0x000fe400007fe404 */
[C---:B------:R-:W-:Y:S04]  /*7550*/  LEA R20, P0, R0.reuse, c[0x0][0x1f8], 0x1 ;  /* 0x00007e0000147a11 */ /* 0x040fe800078008ff */
[----:B------:R-:W-:Y:S01]  /*7560*/  LEA.HI.X R5, R0, c[0x0][0x1fc], R2, 0x1, P0 ;  /* 0x00007f0000057a11 */ /* 0x000fe200000f0c02 */
[----:B------:R-:W-:-:S06]  /*7570*/  BRA.DIV ~URZ, `(.L_x_2083) ;  /* 0x000129e27f007947 */ /* 0x000fcc000b800000 */
[----:B------:R4:W3:Y:S02]  /*7580*/  SHFL.IDX PT, R4, R5, RZ, 0x181f ;  /* 0x00181fff05047589 */ /* 0x0008e400000e0000 */
.L_x_2216:
[----:B------:R-:W-:-:S05]  /*7590*/  BRA.DIV ~URZ, `(.L_x_2084) ;  /* 0x00012a327f007947 */ /* 0x000fca000b800000 */
[----:B------:R-:W5:Y:S01]  /*75a0*/  SHFL.IDX PT, R0, R20, RZ, 0x181f ;  /* 0x00181fff14007589 */ /* 0x000f6200000e0000 */
[----:B------:R-:W-:Y:S02]  /*75b0*/  ISETP.GE.AND P1, PT, R218, c[0x0][0x1d4], PT ;  /* 0x00007500da007a0c */ /* 0x000fe40003f26270 */
[----:B------:R-:W-:Y:S04]  /*75c0*/  ISETP.GE.AND P3, PT, R224, c[0x0][0x1d4], PT ;  /* 0x00007500e0007a0c */ /* 0x000fe80003f66270 */
[----:B------:R-:W-:Y:S02]  /*75d0*/  SEL R15, RZ, 0x10, P3 ;  /* 0x00000010ff0f7807 */ /* 0x000fe40001800000 */
[C---:B-----5:R-:W-:Y:S02]  /*75e0*/  IADD3 R2, P0, R0.reuse, R29, RZ ;  /* 0x0000001d00027210 */ /* 0x060fe40007f1e0ff */
[----:B------:R-:W-:Y:S03]  /*75f0*/  IADD3 R6, P2, R0, R31, RZ ;  /* 0x0000001f00067210 */ /* 0x000fe60007f5e0ff */
[----:B---3--:R-:W-:Y:S01]  /*7600*/  IMAD.X R3, R4, 0x1, R21, P0 ;  /* 0x0000000104037824 */ /* 0x008fe200000e0615 */
[----:B------:R-:W-:Y:S01]  /*7610*/  IADD3 R12, P0, R0, R30, RZ ;  /* 0x0000001e000c7210 */ /* 0x000fe20007f1e0ff */
[C---:B------:R-:W-:Y:S03]  /*7620*/  IMAD.X R7, R4.reuse, 0x1, R23, P2 ;  /* 0x0000000104077824 */ /* 0x040fe600010e0617 */
[----:B------:R-:W-:Y:S01]  /*7630*/  @!PT LDS RZ, [RZ] ;  /* 0x00000000fffff984 */ /* 0x000fe20000000800 */
[----:B------:R-:W-:Y:S01]  /*7640*/  @!PT LDS RZ, [RZ] ;  /* 0x00000000fffff984 */ /* 0x000fe20000000800 */
[----:B------:R3:W-:Y:S01]  /*7650*/  LDGSTS.E.BYPASS.LTC128B.128 [R215+0x100], [R2.64], !P1 ;  /* 0x0010000002d77fae */ /* 0x0007e2000c901d46 */
[----:B------:R-:W-:Y:S05]  /*7660*/  IMAD.X R13, R4, 0x1, R22, P0 ;  /* 0x00000001040d7824 */ /* 0x000fea00000e0616 */
[----:B------:R5:W-:Y:S01]  /*7670*/  LDGSTS.E.BYPASS.LTC128B.128 [R215+0x2100], [R12.64], !P3 ;  /* 0x021000000cd77fae */ /* 0x000be2000d901d46 */
[----:B---3--:R-:W-:Y:S03]  /*7680*/  IADD3 R2, P0, R0, R132, RZ ;  /* 0x0000008400027210 */ /* 0x008fe60007f1e0ff */
[----:B------:R-:W3:Y:S02]  /*7690*/  SHFL.IDX PT, R0, R20, 0x1, 0x181f ;  /* 0x00381f0014007f89 */ /* 0x000ee400000e0000 */
[----:B------:R-:W-:Y:S01]  /*76a0*/  IMAD.X R3, R4, 0x1, R28, P0 ;  /* 0x0000000104037824 */ /* 0x000fe200000e061c */
[----:B-----5:R-:W-:Y:S01]  /*76b0*/  SEL R12, RZ, 0x10, P1 ;  /* 0x00000010ff0c7807 */ /* 0x020fe20000800000 */
[----:B------:R5:W4:Y:S01]  /*76c0*/  SHFL.IDX PT, R4, R5, 0x1, 0x181f ;  /* 0x00381f0005047f89 */ /* 0x000b2200000e0000 */
[----:B------:R-:W-:Y:S02]  /*76d0*/  ISETP.GE.AND P1, PT, R223, c[0x0][0x1d4], PT ;  /* 0x00007500df007a0c */ /* 0x000fe40003f26270 */
[----:B------:R-:W-:Y:S02]  /*76e0*/  ISETP.GE.AND P0, PT, R225, c[0x0][0x1d4], PT ;  /* 0x00007500e1007a0c */ /* 0x000fe40003f06270 */
[----:B------:R-:W-:Y:S09]  /*76f0*/  SEL R14, RZ, 0x10, P1 ;  /* 0x00000010ff0e7807 */ /* 0x000ff20000800000 */
[----:B------:R2:W-:Y:S04]  /*7700*/  LDGSTS.E.BYPASS.LTC128B.128 [R215+0x4100], [R6.64], !P1 ;  /* 0x0410000006d77fae */ /* 0x0005e8000c901d46 */
[----:B------:R2:W-:Y:S01]  /*7710*/  LDGSTS.E.BYPASS.LTC128B.128 [R215+0x6100], [R2.64], !P0 ;  /* 0x0610000002d77fae */ /* 0x0005e2000c101d46 */
[----:B----45:R-:W-:Y:S03]  /*7720*/  SEL R5, RZ, 0x10, P0 ;  /* 0x00000010ff057807 */ /* 0x030fe60000000000 */
.L_x_2217:
[C---:B--23--:R-:W-:Y:S02]  /*7730*/  IADD3 R2, -R12.reuse, 0x10, RZ ;  /* 0x000000100c027810 */ /* 0x04cfe40007ffe1ff */
[----:B------:R-:W-:Y:S02]  /*7740*/  ISETP.NE.U32.AND P2, PT, R12, RZ, PT ;  /* 0x000000ff0c00720c */ /* 0x000fe40003f45070 */
[----:B------:R-:W-:Y:S04]  /*7750*/  LOP3.LUT R2, R2, 0xf, RZ, 0xc0, !PT ;  /* 0x0000000f02027812 */ /* 0x000fe800078ec0ff */
[----:B------:R-:W-:Y:S04]  /*7760*/  IADD3 R2, P1, P0, R2, R0, R29 ;  /* 0x0000000002027210 */ /* 0x000fe8000783e01d */
[----:B------:R-:W-:Y:S05]  /*7770*/  IADD3.X R3, RZ, R4, R21, P1, P0 ;  /* 0x00000004ff037210 */ /* 0x000fea0000fe0415 */
[----:B------:R-:W-:Y:S01]  /*7780*/  @!PT LDS RZ, [RZ] ;  /* 0x00000000fffff984 */ /* 0x000fe20000000800 */
[----:B------:R-:W-:Y:S01]  /*7790*/  @!PT LDS RZ, [RZ] ;  /* 0x00000000fffff984 */ /* 0x000fe20000000800 */
[----:B------:R-:W-:Y:S01]  /*77a0*/  @!PT LDS RZ, [RZ] ;  /* 0x00000000fffff984 */ /* 0x000fe20000000800 */
[----:B------:R2:W-:Y:S01]  /*77b0*/  LDGSTS.E.BYPASS.LTC128B.128.ZFILL [R215+0x1100], [R2.64], P2 ;  /* 0x0110000002d77fae */ /* 0x0005e20009141d46 */
[C---:B------:R-:W-:Y:S02]  /*77c0*/  ISETP.NE.U32.AND P2, PT, R15.reuse, RZ, PT ;  /* 0x000000ff0f00720c */ /* 0x040fe40003f45070 */
[----:B--2---:R-:W-:Y:S04]  /*77d0*/  IADD3 R2, -R15, 0x10, RZ ;  /* 0x000000100f027810 */ /* 0x004fe80007ffe1ff */
[----:B------:R-:W-:Y:S04]  /*77e0*/  LOP3.LUT R2, R2, 0xf, RZ, 0xc0, !PT ;  /* 0x0000000f02027812 */ /* 0x000fe800078ec0ff */
[----:B------:R-:W-:Y:S02]  /*77f0*/  IADD3 R12, P1, P0, R2, R0, R30 ;  /* 0x00000000020c7210 */ /* 0x000fe4000783e01e */
[----:B------:R-:W-:Y:S02]  /*7800*/  IADD3 R2, -R14, 0x10, RZ ;  /* 0x000000100e027810 */ /* 0x000fe40007ffe1ff */
[----:B------:R-:W-:Y:S02]  /*7810*/  IADD3.X R13, RZ, R4, R22, P1, P0 ;  /* 0x00000004ff0d7210 */ /* 0x000fe40000fe0416 */
[----:B------:R-:W-:Y:S03]  /*7820*/  LOP3.LUT R2, R2, 0xf, RZ, 0xc0, !PT ;  /* 0x0000000f02027812 */ /* 0x000fe600078ec0ff */
[----:B------:R2:W-:Y:S01]  /*7830*/  LDGSTS.E.BYPASS.LTC128B.128.ZFILL [R215+0x3100], [R12.64], P2 ;  /* 0x031000000cd77fae */ /* 0x0005e20009141d46 */
[----:B------:R-:W-:Y:S02]  /*7840*/  IADD3 R6, P1, P0, R2, R0, R31 ;  /* 0x0000000002067210 */ /* 0x000fe4000783e01f */
[C---:B------:R-:W-:Y:S02]  /*7850*/  IADD3 R2, -R5.reuse, 0x10, RZ ;  /* 0x0000001005027810 */ /* 0x040fe40007ffe1ff */
[----:B------:R-:W-:Y:S02]  /*7860*/  IADD3.X R7, RZ, R4, R23, P1, P0 ;  /* 0x00000004ff077210 */ /* 0x000fe40000fe0417 */
[----:B------:R-:W-:Y:S04]  /*7870*/  LOP3.LUT R2, R2, 0xf, RZ, 0xc0, !PT ;  /* 0x0000000f02027812 */ /* 0x000fe800078ec0ff */
[----:B------:R-:W-:Y:S04]  /*7880*/  IADD3 R2, P1, P0, R2, R0, R132 ;  /* 0x0000000002027210 */ /* 0x000fe8000783e084 */
[----:B------:R-:W-:Y:S02]  /*7890*/  IADD3.X R3, RZ, R4, R28, P1, P0 ;  /* 0x00000004ff037210 */ /* 0x000fe40000fe041c */
[----:B------:R-:W-:Y:S02]  /*78a0*/  ISETP.NE.U32.AND P1, PT, R14, RZ, PT ;  /* 0x000000ff0e00720c */ /* 0x000fe40003f25070 */
[----:B------:R-:W-:Y:S11]  /*78b0*/  ISETP.NE.U32.AND P0, PT, R5, RZ, PT ;  /* 0x000000ff0500720c */ /* 0x000ff60003f05070 */
[----:B------:R2:W-:Y:S04]  /*78c0*/  LDGSTS.E.BYPASS.LTC128B.128.ZFILL [R215+0x5100], [R6.64], P1 ;  /* 0x0510000006d77fae */ /* 0x0005e80008941d46 */
[----:B------:R2:W-:Y:S02]  /*78d0*/  LDGSTS.E.BYPASS.LTC128B.128.ZFILL [R215+0x7100], [R2.64], P0 ;  /* 0x0710000002d77fae */ /* 0x0005e40008141d46 */
.L_x_2082:
[----:B------:R-:W-:Y:S05]  /*78e0*/  BSYNC B0 ;  /* 0x0000000000007941 */ /* 0x000fea0003800000 */
.L_x_2081:
[----:B------:R-:W0:Y:S01]  /*78f0*/  LDGDEPBAR ;  /* 0x00000000000079af */ /* 0x000e220000000000 */
[----:B------:R-:W-:Y:S01]  /*7900*/  WARPSYNC 0xffffffff ;  /* 0xffffffff00007948 */ /* 0x000fe20003800000 */
[C---:B--23--:R-:W-:Y:S01]  /*7910*/  HMMA.16816.F32 R4, R32.reuse, R8, RZ ;  /* 0x000000082004723c */ /* 0x04cfe200000018ff */
[----:B------:R-:W-:Y:S02]  /*7920*/  BSSY B0, `(.L_x_2085) ;  /* 0x000012a000007945 */ /* 0x000fe40003800000 */
[----:B------:R-:W-:Y:S05]  /*7930*/  ISETP.GT.AND P0, PT, R216, R226, PT ;  /* 0x000000e2d800720c */ /* 0x000fea0003f04270 */
[C---:B------:R-:W-:Y:S08]  /*7940*/  HMMA.16816.F32 R8, R32.reuse, R10, RZ ;  /* 0x0000000a2008723c */ /* 0x040ff000000018ff */
[C---:B----4-:R-:W-:Y:S08]  /*7950*/  HMMA.16816.F32 R12, R32.reuse, R16, RZ ;  /* 0x00000010200c723c */ /* 0x050ff000000018ff */
[C---:B------:R-:W-:Y:S08]  /*7960*/  HMMA.16816.F32 R16, R32.reuse, R18, RZ ;  /* 0x000000122010723c */ /* 0x040ff000000018ff */
[C---:B-1----:R-:W-:Y:S08]  /*7970*/  HMMA.16816.F32 R20, R32.reuse, R24, RZ ;  /* 0x000000182014723c */ /* 0x042ff000000018ff */
        /* <DEDUP_REMOVED lines=15> */
[----:B------:R-:W3:Y:S07]  /*7a70*/  LDSM.16.M88.4 R172, [R203+0x1000] ;  /* 0x00100000cbac783b */ /* 0x000eee0000000200 */
[C---:B-1----:R-:W-:Y:S08]  /*7a80*/  HMMA.16816.F32 R4, R168.reuse, R176, R4 ;  /* 0x000000b0a804723c */ /* 0x042ff00000001804 */
[C---:B------:R-:W-:Y:S01]  /*7a90*/  HMMA.16816.F32 R8, R168.reuse, R178, R8 ;  /* 0x000000b2a808723c */ /* 0x040fe20000001808 */
[----:B------:R-:W-:Y:S07]  /*7aa0*/  LDSM.16.M88.4 R176, [R202+-0x6000] ;  /* 0xffa00000cab0783b */ /* 0x000fee0000000200 */
[C---:B--2---:R-:W-:Y:S08]  /*7ab0*/  HMMA.16816.F32 R12, R168.reuse, R180, R12 ;  /* 0x000000b4a80c723c */ /* 0x044ff0000000180c */
[C---:B------:R-:W-:Y:S01]  /*7ac0*/  HMMA.16816.F32 R16, R168.reuse, R182, R16 ;  /* 0x000000b6a810723c */ /* 0x040fe20000001810 */
[----:B------:R-:W-:Y:S07]  /*7ad0*/  LDSM.16.M88.4 R180, [R202+-0x5800] ;  /* 0xffa80000cab4783b */ /* 0x000fee0000000200 */
[C---:B---3--:R-:W-:Y:S08]  /*7ae0*/  HMMA.16816.F32 R20, R168.reuse, R172, R20 ;  /* 0x000000aca814723c */ /* 0x048ff00000001814 */
[C---:B------:R-:W-:Y:S01]  /*7af0*/  HMMA.16816.F32 R24, R168.reuse, R174, R24 ;  /* 0x000000aea818723c */ /* 0x040fe20000001818 */
[----:B------:R-:W1:Y:S07]  /*7b00*/  LDSM.16.M88.4 R172, [R210] ;  /* 0x00000000d2ac783b */ /* 0x000e6e0000000200 */
[C---:B------:R-:W-:Y:S08]  /*7b10*/  HMMA.16816.F32 R28, R168.reuse, R184, R28 ;  /* 0x000000b8a81c723c */ /* 0x040ff0000000181c */
[----:B------:R-:W-:Y:S01]  /*7b20*/  HMMA.16816.F32 R32, R168, R186, R32 ;  /* 0x000000baa820723c */ /* 0x000fe20000001820 */
[----:B------:R-:W2:Y:S06]  /*7b30*/  LDSM.16.M88.4 R168, [R202+-0x5000] ;  /* 0xffb00000caa8783b */ /* 0x000eac0000000200 */
[----:B------:R-:W3:Y:S01]  /*7b40*/  LDSM.16.M88.4 R184, [R202+-0x4800] ;  /* 0xffb80000cab8783b */ /* 0x000ee20000000200 */
[C---:B-1----:R-:W-:Y:S08]  /*7b50*/  HMMA.16816.F32 R4, R172.reuse, R176, R4 ;  /* 0x000000b0ac04723c */ /* 0x042ff00000001804 */
        /* <DEDUP_REMOVED lines=10> */
[----:B------:R-:W2:Y:S06]  /*7c00*/  LDSM.16.M88.4 R172, [R201+0x3000] ;  /* 0x00300000c9ac783b */ /* 0x000eac0000000200 */
[----:B------:R-:W3:Y:S01]  /*7c10*/  LDSM.16.M88.4 R184, [R201+0x3800] ;  /* 0x00380000c9b8783b */ /* 0x000ee20000000200 */
        /* <DEDUP_REMOVED lines=28> */
[----:B------:R-:W-:Y:S07]  /*7de0*/  LDSM.16.M88.4 R176, [R202+-0x4000] ;  /* 0xffc00000cab0783b */ /* 0x000fee0000000200 */
[C---:B------:R-:W-:Y:S08]  /*7df0*/  HMMA.16816.F32 R12, R168.reuse, R180, R12 ;  /* 0x000000b4a80c723c */ /* 0x040ff0000000180c */
[C---:B------:R-:W-:Y:S01]  /*7e00*/  HMMA.16816.F32 R16, R168.reuse, R182, R16 ;  /* 0x000000b6a810723c */ /* 0x040fe20000001810 */
[----:B------:R-:W-:Y:S07]  /*7e10*/  LDSM.16.M88.4 R180, [R202+-0x3800] ;  /* 0xffc80000cab4783b */ /* 0x000fee0000000200 */
[C---:B--2---:R-:W-:Y:S08]  /*7e20*/  HMMA.16816.F32 R20, R168.reuse, R172, R20 ;  /* 0x000000aca814723c */ /* 0x044ff00000001814 */
[C---:B------:R-:W-:Y:S01]  /*7e30*/  HMMA.16816.F32 R24, R168.reuse, R174, R24 ;  /* 0x000000aea818723c */ /* 0x040fe20000001818 */
[----:B------:R-:W1:Y:S07]  /*7e40*/  LDSM.16.M88.4 R172, [R210+0x4000] ;  /* 0x00400000d2ac783b */ /* 0x000e6e0000000200 */
[C---:B---3--:R-:W-:Y:S08]  /*7e50*/  HMMA.16816.F32 R28, R168.reuse, R184, R28 ;  /* 0x000000b8a81c723c */ /* 0x048ff0000000181c */
        /* <DEDUP_REMOVED lines=96> */
[----:B------:R-:W-:Y:S07]  /*8460*/  LDSM.16.M88.4 R176, [R202] ;  /* 0x00000000cab0783b */ /* 0x000fee0000000200 */
        /* <DEDUP_REMOVED lines=10> */
[----:B------:R-:W-:Y:S05]  /*8510*/  DEPBAR.LE SB0, 0x0 ;  /* 0x000080000000791a */ /* 0x000fea0000000000 */
[----:B------:R-:W-:Y:S01]  /*8520*/  BAR.SYNC.DEFER_BLOCKING 0x0 ;  /* 0x0000000000007b1d */ /* 0x000fe20000010000 */
[C---:B-1----:R-:W-:Y:S08]  /*8530*/  HMMA.16816.F32 R4, R172.reuse, R176, R4 ;  /* 0x000000b0ac04723c */ /* 0x042ff00000001804 */
[C---:B------:R-:W-:Y:S08]  /*8540*/  HMMA.16816.F32 R8, R172.reuse, R178, R8 ;  /* 0x000000b2ac08723c */ /* 0x040ff00000001808 */
[C---:B------:R-:W-:Y:S08]  /*8550*/  HMMA.16816.F32 R12, R172.reuse, R180, R12 ;  /* 0x000000b4ac0c723c */ /* 0x040ff0000000180c */
[C---:B------:R-:W-:Y:S08]  /*8560*/  HMMA.16816.F32 R16, R172.reuse, R182, R16 ;  /* 0x000000b6ac10723c */ /* 0x040ff00000001810 */
[C---:B--2---:R-:W-:Y:S08]  /*8570*/  HMMA.16816.F32 R20, R172.reuse, R168, R20 ;  /* 0x000000a8ac14723c */ /* 0x044ff00000001814 */
[C---:B------:R-:W-:Y:S08]  /*8580*/  HMMA.16816.F32 R24, R172.reuse, R170, R24 ;  /* 0x000000aaac18723c */ /* 0x040ff00000001818 */
[C---:B---3--:R-:W-:Y:S08]  /*8590*/  HMMA.16816.F32 R28, R172.reuse, R184, R28 ;  /* 0x000000b8ac1c723c */ /* 0x048ff0000000181c */
[----:B------:R-:W-:Y:S01]  /*85a0*/  HMMA.16816.F32 R32, R172, R186, R32 ;  /* 0x000000baac20723c */ /* 0x000fe20000001820 */
[----:B------:R-:W-:Y:S07]  /*85b0*/  @!UPT UIADD3 URZ, URZ, URZ, URZ ;  /* 0x0000003f3f3ff290 */ /* 0x000fee000fffe03f */
[----:B------:R-:W-:-:S11]  /*85c0*/  @!P0 BRA `(.L_x_2086) ;  /* 0x000005f000008947 */ /* 0x000fd60003800000 */
[----:B------:R-:W-:Y:S01]  /*85d0*/  SHF.R.S32.HI R168, RZ, 0x1f, R223 ;  /* 0x0000001fffa87819 */ /* 0x000fe200000114df */
[----:B------:R-:W-:Y:S01]  /*85e0*/  IMAD.MOV.U32 R0, RZ, RZ, c[0x0][0x2b8] ;  /* 0x0000ae00ff007624 */ /* 0x000fe200078e00ff */
[----:B------:R-:W-:Y:S01]  /*85f0*/  SHF.R.S32.HI R192, RZ, 0x1f, R225 ;  /* 0x0000001fffc07819 */ /* 0x000fe200000114e1 */
[----:B------:R-:W-:Y:S01]  /*8600*/  IMAD R2, R216, 0x40, R232 ;  /* 0x00000040d8027824 */ /* 0x000fe200078e02e8 */
[----:B------:R-:W-:Y:S01]  /*8610*/  SHF.R.S32.HI R169, RZ, 0x1f, R224 ;  /* 0x0000001fffa97819 */ /* 0x000fe200000114e0 */
[----:B------:R-:W-:Y:S01]  /*8620*/  IMAD.MOV.U32 R217, RZ, RZ, RZ ;  /* 0x000000ffffd97224 */ /* 0x000fe200078e00ff */
[----:B------:R-:W-:Y:S01]  /*8630*/  ISETP.NE.AND P1, PT, R0, 0x1, PT ;  /* 0x000000010000780c */ /* 0x000fe20003f25270 */
[----:B------:R-:W-:Y:S01]  /*8640*/  IMAD.SHL.U32 R180, R225, 0x2, RZ ;  /* 0x00000002e1b47824 */ /* 0x000fe200078e00ff */
[----:B------:R-:W-:Y:S01]  /*8650*/  IADD3 R2, R2, -0x40, R229 ;  /* 0xffffffc002027810 */ /* 0x000fe20007ffe0e5 */
[C---:B------:R-:W-:Y:S01]  /*8660*/  IMAD.SHL.U32 R179, R223.reuse, 0x2, RZ ;  /* 0x00000002dfb37824 */ /* 0x040fe200078e00ff */
[----:B------:R-:W-:Y:S01]  /*8670*/  SHF.L.U64.HI R175, R223, 0x1, R168 ;  /* 0x00000001dfaf7819 */ /* 0x000fe200000102a8 */
[----:B------:R-:W-:Y:S01]  /*8680*/  IMAD.SHL.U32 R178, R224, 0x2, RZ ;  /* 0x00000002e0b27824 */ /* 0x000fe200078e00ff */
[----:B------:R-:W-:Y:S01]  /*8690*/  SHF.R.S32.HI R168, RZ, 0x1f, R218 ;  /* 0x0000001fffa87819 */ /* 0x000fe200000114da */
[----:B------:R-:W-:Y:S01]  /*86a0*/  IMAD.MOV.U32 R0, RZ, RZ, R2 ;  /* 0x000000ffff007224 */ /* 0x000fe200078e0002 */
[----:B------:R-:W-:Y:S01]  /*86b0*/  SHF.L.U64.HI R176, R225, 0x1, R192 ;  /* 0x00000001e1b07819 */ /* 0x000fe200000102c0 */
[----:B------:R-:W-:Y:S01]  /*86c0*/  IMAD.SHL.U32 R177, R218, 0x2, RZ ;  /* 0x00000002dab17824 */ /* 0x000fe200078e00ff */
[----:B------:R-:W-:Y:S02]  /*86d0*/  SHF.L.U64.HI R174, R224, 0x1, R169 ;  /* 0x00000001e0ae7819 */ /* 0x000fe400000102a9 */
[----:B------:R-:W-:Y:S01]  /*86e0*/  SHF.L.U64.HI R171, R218, 0x1, R168 ;  /* 0x00000001daab7819 */ /* 0x000fe200000102a8 */
[----:B------:R-:W-:Y:S05]  /*86f0*/  @P1 IMAD.HI.U32 R3, R2, c[0x0][0x2bc], RZ ;  /* 0x0000af0002031a27 */ /* 0x000fea00078e00ff */
[----:B------:R-:W-:Y:S04]  /*8700*/  @P1 SHF.R.U32.HI R0, RZ, c[0x0][0x2c0], R3 ;  /* 0x0000b000ff001a19 */ /* 0x000fe80000011603 */
[C---:B------:R-:W-:Y:S04]  /*8710*/  @!P6 IADD3 R3, P0, R0.reuse, R236, RZ ;  /* 0x000000ec0003e210 */ /* 0x040fe80007f1e0ff */
[----:B------:R-:W-:Y:S01]  /*8720*/  @!P6 LEA.HI.X.SX32 R133, R0, R240, 0x1, P0 ;  /* 0x000000f00085e211 */ /* 0x000fe200000f0eff */
[----:B------:R-:W-:Y:S01]  /*8730*/  IMAD.MOV R0, RZ, RZ, -R0 ;  /* 0x000000ffff007224 */ /* 0x000fe200078e0a00 */
[C---:B------:R-:W-:Y:S03]  /*8740*/  @!P6 LEA R132, P0, R3.reuse, c[0x0][0x2a0], 0x2 ;  /* 0x0000a8000384ea11 */ /* 0x040fe600078010ff */
[----:B------:R-:W-:Y:S01]  /*8750*/  IMAD R219, R0, c[0x0][0x2b8], R2 ;  /* 0x0000ae0000db7a24 */ /* 0x000fe200078e0202 */
[----:B------:R-:W-:Y:S03]  /*8760*/  @!P6 LEA.HI.X R133, R3, c[0x0][0x2a4], R133, 0x2, P0 ;  /* 0x0000a9000385ea11 */ /* 0x000fe600000f1485 */
[C---:B------:R-:W-:Y:S01]  /*8770*/  IMAD.WIDE.U32 R2, R219.reuse, c[0x0][0x1e0], RZ ;  /* 0x00007800db027a25 */ /* 0x040fe200078e00ff */
[----:B------:R-:W-:Y:S01]  /*8780*/  SHF.R.S32.HI R0, RZ, 0x1f, R219 ;  /* 0x0000001fff007819 */ /* 0x000fe200000114db */
[----:B------:R-:W2:Y:S04]  /*8790*/  @!P6 LDG.E R217, [R132.64] ;  /* 0x0000000684d9e981 */ /* 0x000ea8000c1e1900 */
        /* <DEDUP_REMOVED lines=13> */
.L_x_2218:
[----:B------:R-:W-:-:S05]  /*8870*/  BRA.DIV ~URZ, `(.L_x_2088) ;  /* 0x00011a527f007947 */ /* 0x000fca000b800000 */
[----:B------:R-:W3:Y:S01]  /*8880*/  SHFL.IDX PT, R0, R170, RZ, 0x181f ;  /* 0x00181fffaa007589 */ /* 0x000ee200000e0000 */
[----:B------:R-:W-:Y:S02]  /*8890*/  ISETP.GE.AND P2, PT, R218, c[0x0][0x1d4], PT ;  /* 0x00007500da007a0c */ /* 0x000fe40003f46270 */
[----:B------:R-:W-:Y:S02]  /*88a0*/  ISETP.GE.AND P3, PT, R224, c[0x0][0x1d4], PT ;  /* 0x00007500e0007a0c */ /* 0x000fe40003f66270 */
[----:B------:R-:W-:Y:S04]  /*88b0*/  ISETP.GE.AND P1, PT, R223, c[0x0][0x1d4], PT ;  /* 0x00007500df007a0c */ /* 0x000fe80003f26270 */
[----:B------:R-:W-:Y:S02]  /*88c0*/  SEL R173, RZ, 0x10, P1 ;  /* 0x00000010ffad7807 */ /* 0x000fe40000800000 */
[----:B---3--:R-:W-:Y:S05]  /*88d0*/  IADD3 R168, P0, R0, R177, RZ ;  /* 0x000000b100a87210 */ /* 0x008fea0007f1e0ff */
[----:B--2---:R-:W-:Y:S01]  /*88e0*/  IMAD.X R169, R132, 0x1, R171, P0 ;  /* 0x0000000184a97824 */ /* 0x004fe200000e06ab */
[----:B------:R-:W-:Y:S04]  /*88f0*/  IADD3 R2, P0, R0, R178, RZ ;  /* 0x000000b200027210 */ /* 0x000fe80007f1e0ff */
[----:B------:R-:W-:Y:S01]  /*8900*/  @!PT LDS RZ, [RZ] ;  /* 0x00000000fffff984 */ /* 0x000fe20000000800 */
[----:B------:R-:W-:Y:S01]  /*8910*/  @!PT LDS RZ, [RZ] ;  /* 0x00000000fffff984 */ /* 0x000fe20000000800 */
[----:B------:R2:W-:Y:S01]  /*8920*/  LDGSTS.E.BYPASS.LTC128B.128 [R215+0x8100], [R168.64], !P2 ;  /* 0x08100000a8d77fae */ /* 0x0005e2000d101d46 */
[----:B------:R-:W-:Y:S05]  /*8930*/  IMAD.X R3, R132, 0x1, R174, P0 ;  /* 0x0000000184037824 */ /* 0x000fea00000e06ae */
[----:B------:R3:W-:Y:S01]  /*8940*/  LDGSTS.E.BYPASS.LTC128B.128 [R215+0xa100], [R2.64], !P3 ;  /* 0x0a10000002d77fae */ /* 0x0007e2000d901d46 */
[----:B--2---:R-:W-:Y:S02]  /*8950*/  SEL R168, RZ, 0x10, P2 ;  /* 0x00000010ffa87807 */ /* 0x004fe40001000000 */
[----:B---3--:R-:W-:Y:S05]  /*8960*/  IADD3 R2, P0, R0, R179, RZ ;  /* 0x000000b300027210 */ /* 0x008fea0007f1e0ff */
[----:B------:R-:W-:Y:S05]  /*8970*/  IMAD.X R3, R132, 0x1, R175, P0 ;  /* 0x0000000184037824 */ /* 0x000fea00000e06af */
[----:B------:R2:W-:Y:S02]  /*8980*/  LDGSTS.E.BYPASS.LTC128B.128 [R215+0xc100], [R2.64], !P1 ;  /* 0x0c10000002d77fae */ /* 0x0005e4000c901d46 */
[----:B--2---:R-:W-:Y:S02]  /*8990*/  IADD3 R2, P0, R0, R180, RZ ;  /* 0x000000b400027210 */ /* 0x004fe40007f1e0ff */
[----:B------:R-:W2:Y:S03]  /*89a0*/  SHFL.IDX PT, R0, R170, 0x1, 0x181f ;  /* 0x00381f00aa007f89 */ /* 0x000ea600000e0000 */
[----:B------:R-:W-:Y:S01]  /*89b0*/  IMAD.X R3, R132, 0x1, R176, P0 ;  /* 0x0000000184037824 */ /* 0x000fe200000e06b0 */
[----:B------:R-:W-:Y:S01]  /*89c0*/  ISETP.GE.AND P0, PT, R225, c[0x0][0x1d4], PT ;  /* 0x00007500e1007a0c */ /* 0x000fe20003f06270 */
[----:B------:R3:W4:Y:S03]  /*89d0*/  SHFL.IDX PT, R132, R133, 0x1, 0x181f ;  /* 0x00381f0085847f89 */ /* 0x00072600000e0000 */
[----:B------:R-:W-:Y:S09]  /*89e0*/  SEL R172, RZ, 0x10, P0 ;  /* 0x00000010ffac7807 */ /* 0x000ff20000000000 */
[----:B------:R1:W-:Y:S02]  /*89f0*/  LDGSTS.E.BYPASS.LTC128B.128 [R215+0xe100], [R2.64], !P0 ;  /* 0x0e10000002d77fae */ /* 0x0003e4000c101d46 */
[----:B-1-3--:R-:W-:Y:S02]  /*8a00*/  SEL R133, RZ, 0x10, P3 ;  /* 0x00000010ff857807 */ /* 0x00afe40001800000 */
.L_x_2219:
[C---:B--2---:R-:W-:Y:S02]  /*8a10*/  IADD3 R2, -R168.reuse, 0x10, RZ ;  /* 0x00000010a8027810 */ /* 0x044fe40007ffe1ff */
[----:B------:R-:W-:Y:S02]  /*8a20*/  ISETP.NE.U32.AND P2, PT, R168, RZ, PT ;  /* 0x000000ffa800720c */ /* 0x000fe40003f45070 */
[----:B------:R-:W-:Y:S04]  /*8a30*/  LOP3.LUT R2, R2, 0xf, RZ, 0xc0, !PT ;  /* 0x0000000f02027812 */ /* 0x000fe800078ec0ff */
[----:B------:R-:W-:Y:S04]  /*8a40*/  IADD3 R2, P1, P0, R2, R0, R177 ;  /* 0x0000000002027210 */ /* 0x000fe8000783e0b1 */
[----:B----4-:R-:W-:Y:S05]  /*8a50*/  IADD3.X R3, RZ, R132, R171, P1, P0 ;  /* 0x00000084ff037210 */ /* 0x010fea0000fe04ab */
[----:B------:R-:W-:Y:S01]  /*8a60*/  @!PT LDS RZ, [RZ] ;  /* 0x00000000fffff984 */ /* 0x000fe20000000800 */
[----:B------:R-:W-:Y:S01]  /*8a70*/  @!PT LDS RZ, [RZ] ;  /* 0x00000000fffff984 */ /* 0x000fe20000000800 */
[----:B------:R-:W-:Y:S01]  /*8a80*/  @!PT LDS RZ, [RZ] ;  /* 0x00000000fffff984 */ /* 0x000fe20000000800 */
[----:B------:R1:W-:Y:S01]  /*8a90*/  LDGSTS.E.BYPASS.LTC128B.128.ZFILL [R215+0x9100], [R2.64], P2 ;  /* 0x0910000002d77fae */ /* 0x0003e20009141d46 */
[C---:B------:R-:W-:Y:S02]  /*8aa0*/  ISETP.NE.U32.AND P2, PT, R133.reuse, RZ, PT ;  /* 0x000000ff8500720c */ /* 0x040fe40003f45070 */
[----:B-1----:R-:W-:Y:S04]  /*8ab0*/  IADD3 R2, -R133, 0x10, RZ ;  /* 0x0000001085027810 */ /* 0x002fe80007ffe1ff */
[----:B------:R-:W-:Y:S04]  /*8ac0*/  LOP3.LUT R2, R2, 0xf, RZ, 0xc0, !PT ;  /* 0x0000000f02027812 */ /* 0x000fe800078ec0ff */
[----:B------:R-:W-:Y:S02]  /*8ad0*/  IADD3 R170, P1, P0, R2, R0, R178 ;  /* 0x0000000002aa7210 */ /* 0x000fe4000783e0b2 */
[C---:B------:R-:W-:Y:S02]  /*8ae0*/  IADD3 R2, -R173.reuse, 0x10, RZ ;  /* 0x00000010ad027810 */ /* 0x040fe40007ffe1ff */
[----:B------:R-:W-:Y:S02]  /*8af0*/  IADD3.X R171, RZ, R132, R174, P1, P0 ;  /* 0x00000084ffab7210 */ /* 0x000fe40000fe04ae */
[----:B------:R-:W-:Y:S03]  /*8b00*/  LOP3.LUT R2, R2, 0xf, RZ, 0xc0, !PT ;  /* 0x0000000f02027812 */ /* 0x000fe600078ec0ff */
[----:B------:R1:W-:Y:S01]  /*8b10*/  LDGSTS.E.BYPASS.LTC128B.128.ZFILL [R215+0xb100], [R170.64], P2 ;  /* 0x0b100000aad77fae */ /* 0x0003e20009141d46 */
[----:B------:R-:W-:Y:S02]  /*8b20*/  IADD3 R168, P1, P0, R2, R0, R179 ;  /* 0x0000000002a87210 */ /* 0x000fe4000783e0b3 */
[----:B------:R-:W-:Y:S02]  /*8b30*/  IADD3 R2, -R172, 0x10, RZ ;  /* 0x00000010ac027810 */ /* 0x000fe40007ffe1ff */
        /* <DEDUP_REMOVED lines=8> */
.L_x_2086:
[----:B------:R-:W-:Y:S05]  /*8bc0*/  BSYNC B0 ;  /* 0x0000000000007941 */ /* 0x000fea0003800000 */
.L_x_2085:
[----:B------:R-:W-:Y:S01]  /*8bd0*/  IMAD.MOV.U32 R0, RZ, RZ, c[0x0][0x2c4] ;  /* 0x0000b100ff007624 */ /* 0x000fe200078e00ff */
[----:B------:R-:W0:Y:S01]  /*8be0*/  LDGDEPBAR ;  /* 0x00000000000079af */ /* 0x000e220000000000 */
[----:B------:R-:W-:Y:S01]  /*8bf0*/  IMAD.IADD R132, R243, 0x1, R242 ;  /* 0x00000001f3847824 */ /* 0x000fe200078e02f2 */
[----:B------:R-:W-:Y:S01]  /*8c00*/  ULDC UR4, c[0x0][0x324] ;  /* 0x0000c90000047ab9 */ /* 0x000fe20000000800 */
[----:B------:R-:W-:Y:S01]  /*8c10*/  IMAD.SHL.U32 R133, R216, 0x40, RZ ;  /* 0x00000040d8857824 */ /* 0x000fe200078e00ff */
[----:B------:R-:W-:Y:S01]  /*8c20*/  ISETP.NE.AND P0, PT, R0, 0x1, PT ;  /* 0x000000010000780c */ /* 0x000fe20003f05270 */
[----:B------:R-:W-:Y:S11]  /*8c30*/  ULOP3.LUT UR4, URZ, UR4, URZ, 0x33, !UPT ;  /* 0x000000043f047292 */ /* 0x000ff6000f8e333f */
[----:B------:R-:W-:Y:S01]  /*8c40*/  @!UPT UIADD3 URZ, URZ, URZ, URZ ;  /* 0x0000003f3f3ff290 */ /* 0x000fe2000fffe03f */
[----:B------:R-:W-:Y:S05]  /*8c50*/  @P0 IMAD.HI.U32 R0, R132, c[0x0][0x2c8], RZ ;  /* 0x0000b20084000a27 */ /* 0x000fea00078e00ff */
[----:B------:R-:W-:Y:S02]  /*8c60*/  @P0 SHF.R.U32.HI R132, RZ, c[0x0][0x2cc], R0 ;  /* 0x0000b300ff840a19 */ /* 0x000fe40000011600 */
[----:B------:R-:W-:Y:S04]  /*8c70*/  IADD3 R0, -R231, 0x1, -R133 ;  /* 0x00000001e7007810 */ /* 0x000fe80007ffe985 */
[----:B------:R-:W-:Y:S04]  /*8c80*/  IADD3 R0, -R228, R0, R227 ;  /* 0x00000000e4007210 */ /* 0x000fe80007ffe1e3 */
[C---:B-1----:R-:W-:Y:S02]  /*8c90*/  IADD3 R168, R0.reuse, UR4, RZ ;  /* 0x0000000400a87c10 */ /* 0x042fe4000fffe0ff */
[----:B------:R-:W-:Y:S01]  /*8ca0*/  IADD3 R169, R0, c[0x0][0x328], RZ ;  /* 0x0000ca0000a97a10 */ /* 0x000fe20007ffe0ff */
[----:B------:R-:W-:-:S05]  /*8cb0*/  BRA.DIV ~URZ, `(.L_x_2089) ;  /* 0x000118a27f007947 */ /* 0x000fca000b800000 */
[----:B------:R1:W2:Y:S02]  /*8cc0*/  SHFL.IDX PT, R3, R132, RZ, 0x1c1f ;  /* 0x001c1fff84037589 */ /* 0x0002a400000e0000 */
.L_x_2220:
        /* <DEDUP_REMOVED lines=19> */
.L_x_2092:
[----:B------:R-:W-:Y:S04]  /*8e00*/  MOV R170, 0x1 ;  /* 0x0000000100aa7802 */ /* 0x000fe80000000f00 */
[----:B------:R-:W-:Y:S11]  /*8e10*/  ISETP.NE.AND P0, PT, R170, c[0x0][0x32c], PT ;  /* 0x0000cb00aa007a0c */ /* 0x000ff60003f05270 */
[----:B------:R-:W-:Y:S02]  /*8e20*/  @!UPT UIADD3 URZ, URZ, URZ, URZ ;  /* 0x0000003f3f3ff290 */ /* 0x000fe4000fffe03f */
[----:B------:R-:W-:Y:S05]  /*8e30*/  @P0 IMAD.HI.U32 R170, R3, c[0x0][0x330], RZ ;  /* 0x0000cc0003aa0a27 */ /* 0x000fea00078e00ff */
[----:B------:R-:W-:Y:S02]  /*8e40*/  @P0 SHF.R.U32.HI R3, RZ, c[0x0][0x334], R170 ;  /* 0x0000cd00ff030a19 */ /* 0x000fe400000116aa */
.L_x_2093:
[----:B------:R-:W-:Y:S05]  /*8e50*/  BSYNC B0 ;  /* 0x0000000000007941 */ /* 0x000fea0003800000 */
.L_x_2091:
[----:B------:R-:W-:Y:S04]  /*8e60*/  IMAD R3, R3, c[0x0][0x32c], -R133 ;  /* 0x0000cb0003037a24 */ /* 0x000fe800078e0a85 */
[----:B------:R-:W-:Y:S05]  /*8e70*/  IMAD.IADD R3, R3, 0x1, -R231 ;  /* 0x0000000103037824 */ /* 0x000fea00078e0ae7 */
[----:B------:R-:W-:Y:S02]  /*8e80*/  IMNMX R0, R0, R3, !PT ;  /* 0x0000000300007217 */ /* 0x000fe40007800200 */
[----:B------:R-:W-:Y:S04]  /*8e90*/  IADD3 R3, R3, c[0x0][0x32c], RZ ;  /* 0x0000cb0003037a10 */ /* 0x000fe80007ffe0ff */
[----:B------:R-:W-:Y:S02]  /*8ea0*/  IMNMX R2, R2, R3, PT ;  /* 0x0000000302027217 */ /* 0x000fe40003800200 */
.L_x_2090:
        /* <DEDUP_REMOVED lines=51> */
.L_x_2221:
        /* <DEDUP_REMOVED lines=19> */
.L_x_2097:
[----:B------:R-:W-:Y:S04]  /*9310*/  MOV R4, 0x1 ;  /* 0x0000000100047802 */ /* 0x000fe80000000f00 */
[----:B------:R-:W-:Y:S11]  /*9320*/  ISETP.NE.AND P0, PT, R4, c[0x0][0x32c], PT ;  /* 0x0000cb0004007a0c */ /* 0x000ff60003f05270 */
[----:B------:R-:W-:Y:S02]  /*9330*/  @!UPT UIADD3 URZ, URZ, URZ, URZ ;  /* 0x0000003f3f3ff290 */ /* 0x000fe4000fffe03f */
[----:B------:R-:W-:Y:S05]  /*9340*/  @P0 IMAD.HI.U32 R4, R3, c[0x0][0x330], RZ ;  /* 0x0000cc0003040a27 */ /* 0x000fea00078e00ff */
[----:B------:R-:W-:Y:S02]  /*9350*/  @P0 SHF.R.U32.HI R3, RZ, c[0x0][0x334], R4 ;  /* 0x0000cd00ff030a19 */ /* 0x000fe40000011604 */
.L_x_2098:
[----:B------:R-:W-:Y:S05]  /*9360*/  BSYNC B0 ;  /* 0x0000000000007941 */ /* 0x000fea0003800000 */
.L_x_2096:
[----:B------:R-:W-:Y:S04]  /*9370*/  IMAD R133, R3, c[0x0][0x32c], -R133 ;  /* 0x0000cb0003857a24 */ /* 0x000fe800078e0a85 */
[----:B------:R-:W-:Y:S05]  /*9380*/  IMAD.IADD R3, R133, 0x1, -R231 ;  /* 0x0000000185037824 */ /* 0x000fea00078e0ae7 */
[----:B------:R-:W-:Y:S02]  /*9390*/  IMNMX R0, R0, R3, !PT ;  /* 0x0000000300007217 */ /* 0x000fe40007800200 */
[----:B------:R-:W-:Y:S04]  /*93a0*/  IADD3 R3, R3, c[0x0][0x32c], RZ ;  /* 0x0000cb0003037a10 */ /* 0x000fe80007ffe0ff */
[----:B------:R-:W-:Y:S02]  /*93b0*/  IMNMX R2, R2, R3, PT ;  /* 0x0000000302027217 */ /* 0x000fe40003800200 */
.L_x_2095:
        /* <DEDUP_REMOVED lines=82> */
.L_x_2222:
[----:B-12---:R-:W-:Y:S01]  /*98e0*/  FMNMX.FTZ R132, R132, R0, !PT ;  /* 0x0000000084847209 */ /* 0x006fe20007810000 */
[----:B------:R-:W-:-:S05]  /*98f0*/  BRA.DIV ~URZ, `(.L_x_2100) ;  /* 0x00010d827f007947 */ /* 0x000fca000b800000 */
[----:B------:R-:W1:Y:S02]  /*9900*/  SHFL.BFLY PT, R0, R132, 0x1, 0x1f ;  /* 0x0c201f0084007f89 */ /* 0x000e6400000e0000 */
[----:B-1----:R-:W-:Y:S02]  /*9910*/  FMNMX.FTZ R133, R132, R0, !PT ;  /* 0x0000000084857209 */ /* 0x002fe40007810000 */
[----:B------:R-:W1:Y:S02]  /*9920*/  SHFL.BFLY PT, R0, R4, 0x2, 0x1f ;  /* 0x0c401f0004007f89 */ /* 0x000e6400000e0000 */
[----:B-1----:R-:W-:Y:S05]  /*9930*/  FMNMX.FTZ R132, R4, R0, !PT ;  /* 0x0000000004847209 */ /* 0x002fea0007810000 */
[----:B------:R1:W2:Y:S02]  /*9940*/  SHFL.BFLY PT, R0, R132, 0x1, 0x1f ;  /* 0x0c201f0084007f89 */ /* 0x0002a400000e0000 */
.L_x_2223:
        /* <DEDUP_REMOVED lines=41> */
[----:B------:R-:W-:Y:S01]  /*9be0*/  MUFU.EX2 R135, R178 ;  /* 0x000000b200877308 */ /* 0x000fe20000000800 */
[----:B------:R-:W-:Y:S01]  /*9bf0*/  FMUL.FTZ R2, R2, c[0x0][0x2d0] ;  /* 0x0000b40002027a20 */ /* 0x000fe20000410000 */
[----:B------:R-:W-:Y:S01]  /*9c00*/  ISETP.GT.AND P0, PT, R216, R212, PT ;  /* 0x000000d4d800720c */ /* 0x000fe20003f04270 */
[--C-:B------:R-:W-:Y:S01]  /*9c10*/  FFMA.FTZ R16, R16, c[0x0][0x2d0], -R4.reuse ;  /* 0x0000b40010107a23 */ /* 0x100fe20000010804 */
[----:B------:R-:W-:Y:S01]  /*9c20*/  IADD3 R216, R216, -0x1, RZ ;  /* 0xffffffffd8d87810 */ /* 0x000fe20007ffe0ff */
[--C-:B------:R-:W-:Y:S02]  /*9c30*/  FFMA.FTZ R190, R7, c[0x0][0x2d0], -R4.reuse ;  /* 0x0000b40007be7a23 */ /* 0x100fe40000010804 */
[--C-:B------:R-:W-:Y:S02]  /*9c40*/  FFMA.FTZ R18, R24, c[0x0][0x2d0], -R4.reuse ;  /* 0x0000b40018127a23 */ /* 0x100fe40000010804 */
[--C-:B-1----:R-:W-:Y:S01]  /*9c50*/  FFMA.FTZ R132, R21, c[0x0][0x2d0], -R4.reuse ;  /* 0x0000b40015847a23 */ /* 0x102fe20000010804 */
[----:B------:R-:W1:Y:S01]  /*9c60*/  MUFU.EX2 R2, R2 ;  /* 0x0000000200027308 */ /* 0x000e620000000800 */
[--C-:B------:R-:W-:Y:S02]  /*9c70*/  FFMA.FTZ R134, R20, c[0x0][0x2d0], -R4.reuse ;  /* 0x0000b40014867a23 */ /* 0x100fe40000010804 */
[--C-:B------:R-:W-:Y:S02]  /*9c80*/  FFMA.FTZ R182, R12, c[0x0][0x2d0], -R4.reuse ;  /* 0x0000b4000cb67a23 */ /* 0x100fe40000010804 */
[----:B------:R-:W-:Y:S02]  /*9c90*/  FMUL.FTZ R12, R0, R156 ;  /* 0x0000009c000c7220 */ /* 0x000fe40000410000 */
[--C-:B------:R-:W-:Y:S02]  /*9ca0*/  FFMA.FTZ R191, R6, c[0x0][0x2d0], -R4.reuse ;  /* 0x0000b40006bf7a23 */ /* 0x100fe40000010804 */
[--C-:B------:R-:W-:Y:S01]  /*9cb0*/  FFMA.FTZ R174, R17, c[0x0][0x2d0], -R4.reuse ;  /* 0x0000b40011ae7a23 */ /* 0x100fe20000010804 */
[----:B------:R2:W3:Y:S01]  /*9cc0*/  MUFU.EX2 R7, R16 ;  /* 0x0000001000077308 */ /* 0x0004e20000000800 */
[--C-:B------:R-:W-:Y:S02]  /*9cd0*/  FFMA.FTZ R181, R11, c[0x0][0x2d0], -R4.reuse ;  /* 0x0000b4000bb57a23 */ /* 0x100fe40000010804 */
[--C-:B------:R-:W-:Y:S02]  /*9ce0*/  FFMA.FTZ R183, R10, c[0x0][0x2d0], -R4.reuse ;  /* 0x0000b4000ab77a23 */ /* 0x100fe40000010804 */
[--C-:B------:R-:W-:Y:S02]  /*9cf0*/  FFMA.FTZ R184, R9, c[0x0][0x2d0], -R4.reuse ;  /* 0x0000b40009b87a23 */ /* 0x100fe40000010804 */
[--C-:B------:R-:W-:Y:S02]  /*9d00*/  FFMA.FTZ R189, R8, c[0x0][0x2d0], -R4.reuse ;  /* 0x0000b40008bd7a23 */ /* 0x100fe40000010804 */
[--C-:B------:R-:W-:Y:S01]  /*9d10*/  FFMA.FTZ R173, R15, c[0x0][0x2d0], -R4.reuse ;  /* 0x0000b4000fad7a23 */ /* 0x100fe20000010804 */
[----:B------:R-:W4:Y:S01]  /*9d20*/  MUFU.EX2 R6, R18 ;  /* 0x0000001200067308 */ /* 0x000f220000000800 */
[--C-:B------:R-:W-:Y:S02]  /*9d30*/  FFMA.FTZ R175, R14, c[0x0][0x2d0], -R4.reuse ;  /* 0x0000b4000eaf7a23 */ /* 0x100fe40000010804 */
[--C-:B------:R-:W-:Y:S02]  /*9d40*/  FFMA.FTZ R176, R13, c[0x0][0x2d0], -R4.reuse ;  /* 0x0000b4000db07a23 */ /* 0x100fe40000010804 */
[C---:B-1----:R-:W-:Y:S02]  /*9d50*/  FMUL.FTZ R34, R2.reuse, R138 ;  /* 0x0000008a02227220 */ /* 0x042fe40000410000 */
[----:B------:R-:W-:Y:S02]  /*9d60*/  FMUL.FTZ R35, R2, R139 ;  /* 0x0000008b02237220 */ /* 0x000fe40000410000 */
[----:B------:R-:W1:Y:S01]  /*9d70*/  LDSM.16.MT88.4 R136, [R204] ;  /* 0x00000000cc88783b */ /* 0x000e620000004200 */
[----:B------:R-:W-:Y:S01]  /*9d80*/  MUFU.EX2 R156, R134 ;  /* 0x00000086009c7308 */ /* 0x000fe20000000800 */
[----:B------:R-:W-:Y:S02]  /*9d90*/  FFMA.FTZ R195, R5, c[0x0][0x2d0], -R4 ;  /* 0x0000b40005c37a23 */ /* 0x000fe40000010804 */
[----:B------:R-:W-:Y:S02]  /*9da0*/  FADD.FTZ R4, R22, R19 ;  /* 0x0000001316047221 */ /* 0x000fe40000010000 */
[----:B--2---:R-:W-:Y:S02]  /*9db0*/  FMUL.FTZ R16, R0, R152 ;  /* 0x0000009800107220 */ /* 0x004fe40000410000 */
[----:B---3--:R-:W-:Y:S02]  /*9dc0*/  FFMA.FTZ R5, R2, R220, R7 ;  /* 0x000000dc02057223 */ /* 0x008fe40000010007 */
[----:B------:R-:W-:Y:S01]  /*9dd0*/  FADD.FTZ R172, R23, R4 ;  /* 0x0000000417ac7221 */ /* 0x000fe20000010000 */
[----:B------:R-:W2:Y:S01]  /*9de0*/  MUFU.EX2 R152, R132 ;  /* 0x0000008400987308 */ /* 0x000ea20000000800 */
[C---:B------:R-:W-:Y:S02]  /*9df0*/  FMUL.FTZ R4, R0.reuse, R164 ;  /* 0x000000a400047220 */ /* 0x040fe40000410000 */
[----:B------:R-:W-:Y:S01]  /*9e00*/  FMUL.FTZ R8, R0, R160 ;  /* 0x000000a000087220 */ /* 0x000fe20000410000 */
[C---:B----4-:R-:W-:Y:S01]  /*9e10*/  F2FP.PACK_AB R169, R6.reuse, R7 ;  /* 0x0000000706a9723e */ /* 0x050fe200000000ff */
[----:B------:R-:W-:Y:S02]  /*9e20*/  FADD.FTZ R197, R6, R5 ;  /* 0x0000000506c57221 */ /* 0x000fe40000010000 */
[----:B------:R-:W-:Y:S02]  /*9e30*/  FMUL.FTZ R5, R0, R165 ;  /* 0x000000a500057220 */ /* 0x000fe40000410000 */
[C---:B------:R-:W-:Y:S01]  /*9e40*/  FMUL.FTZ R6, R2.reuse, R166 ;  /* 0x000000a602067220 */ /* 0x040fe20000410000 */
[----:B------:R-:W-:Y:S01]  /*9e50*/  MUFU.EX2 R178, R182 ;  /* 0x000000b600b27308 */ /* 0x000fe20000000800 */
[----:B------:R-:W-:Y:S02]  /*9e60*/  FMUL.FTZ R7, R2, R167 ;  /* 0x000000a702077220 */ /* 0x000fe40000410000 */
[----:B------:R-:W-:Y:S02]  /*9e70*/  FMUL.FTZ R9, R0, R161 ;  /* 0x000000a100097220 */ /* 0x000fe40000410000 */
[C---:B------:R-:W-:Y:S02]  /*9e80*/  FMUL.FTZ R10, R2.reuse, R162 ;  /* 0x000000a2020a7220 */ /* 0x040fe40000410000 */
[----:B------:R-:W-:Y:S02]  /*9e90*/  FMUL.FTZ R11, R2, R163 ;  /* 0x000000a3020b7220 */ /* 0x000fe40000410000 */
[----:B------:R-:W-:Y:S01]  /*9ea0*/  FMUL.FTZ R13, R0, R157 ;  /* 0x0000009d000d7220 */ /* 0x000fe20000410000 */
[----:B------:R-:W-:Y:S01]  /*9eb0*/  LDSM.16.MT88.4 R160, [R204+0x1800] ;  /* 0x00180000cca0783b */ /* 0x000fe20000004200 */
[C---:B------:R-:W-:Y:S01]  /*9ec0*/  FMUL.FTZ R14, R2.reuse, R158 ;  /* 0x0000009e020e7220 */ /* 0x040fe20000410000 */
[----:B------:R-:W3:Y:S01]  /*9ed0*/  MUFU.EX2 R132, R180 ;  /* 0x000000b400847308 */ /* 0x000ee20000000800 */
[----:B------:R-:W-:Y:S01]  /*9ee0*/  FMUL.FTZ R15, R2, R159 ;  /* 0x0000009f020f7220 */ /* 0x000fe20000410000 */
[----:B--2---:R-:W-:Y:S01]  /*9ef0*/  F2FP.PACK_AB R171, R156, R152 ;  /* 0x000000989cab723e */ /* 0x004fe200000000ff */
[----:B------:R-:W-:Y:S02]  /*9f00*/  FMUL.FTZ R17, R0, R153 ;  /* 0x0000009900117220 */ /* 0x000fe40000410000 */
[C---:B------:R-:W-:Y:S02]  /*9f10*/  FMUL.FTZ R18, R2.reuse, R154 ;  /* 0x0000009a02127220 */ /* 0x040fe40000410000 */
[----:B------:R-:W-:Y:S02]  /*9f20*/  FMUL.FTZ R19, R2, R155 ;  /* 0x0000009b02137220 */ /* 0x000fe40000410000 */
[C---:B-1----:R-:W-:Y:S01]  /*9f30*/  HMMA.16816.F32 R4, R168.reuse, R136, R4 ;  /* 0x00000088a804723c */ /* 0x042fe20000001804 */
[----:B------:R-:W-:Y:S04]  /*9f40*/  MUFU.EX2 R134, R177 ;  /* 0x000000b100867308 */ /* 0x000fe80000000800 */
[C---:B------:R-:W-:Y:S02]  /*9f50*/  FMUL.FTZ R20, R0.reuse, R148 ;  /* 0x0000009400147220 */ /* 0x040fe40000410000 */
[----:B------:R-:W-:Y:S01]  /*9f60*/  FMUL.FTZ R21, R0, R149 ;  /* 0x0000009500157220 */ /* 0x000fe20000410000 */
[C---:B------:R-:W-:Y:S01]  /*9f70*/  HMMA.16816.F32 R8, R168.reuse, R138, R8 ;  /* 0x0000008aa808723c */ /* 0x040fe20000001808 */
[----:B------:R-:W1:Y:S02]  /*9f80*/  LDSM.16.MT88.4 R136, [R205] ;  /* 0x00000000cd88783b */ /* 0x000e640000004200 */
[----:B------:R-:W-:Y:S01]  /*9f90*/  MUFU.EX2 R177, R181 ;  /* 0x000000b500b17308 */ /* 0x000fe20000000800 */
[C---:B------:R-:W-:Y:S02]  /*9fa0*/  FMUL.FTZ R22, R2.reuse, R150 ;  /* 0x0000009602167220 */ /* 0x040fe40000410000 */
[----:B------:R-:W-:Y:S02]  /*9fb0*/  FMUL.FTZ R23, R2, R151 ;  /* 0x0000009702177220 */ /* 0x000fe40000410000 */
[----:B------:R-:W-:Y:S01]  /*9fc0*/  FMUL.FTZ R24, R0, R144 ;  /* 0x0000009000187220 */ /* 0x000fe20000410000 */
[----:B------:R-:W-:Y:S03]  /*9fd0*/  LDSM.16.MT88.4 R148, [R207+0x1000] ;  /* 0x00100000cf94783b */ /* 0x000fe60000004200 */
[C---:B------:R-:W-:Y:S01]  /*9fe0*/  FMUL.FTZ R26, R2.reuse, R146 ;  /* 0x00000092021a7220 */ /* 0x040fe20000410000 */
[----:B------:R-:W-:Y:S01]  /*9ff0*/  MUFU.EX2 R199, R174 ;  /* 0x000000ae00c77308 */ /* 0x000fe20000000800 */
[----:B------:R-:W-:Y:S02]  /*a000*/  FMUL.FTZ R27, R2, R147 ;  /* 0x00000093021b7220 */ /* 0x000fe40000410000 */
[C---:B------:R-:W-:Y:S01]  /*a010*/  FMUL.FTZ R28, R0.reuse, R140 ;  /* 0x0000008c001c7220 */ /* 0x040fe20000410000 */
[----:B------:R-:W-:Y:S01]  /*a020*/  LDSM.16.MT88.4 R144, [R205+0x800] ;  /* 0x00080000cd90783b */ /* 0x000fe20000004200 */
[----:B------:R-:W-:Y:S02]  /*a030*/  FMUL.FTZ R29, R0, R141 ;  /* 0x0000008d001d7220 */ /* 0x000fe40000410000 */
[C---:B------:R-:W-:Y:S02]  /*a040*/  FMUL.FTZ R30, R2.reuse, R142 ;  /* 0x0000008e021e7220 */ /* 0x040fe40000410000 */
[----:B------:R-:W-:Y:S01]  /*a050*/  FMUL.FTZ R31, R2, R143 ;  /* 0x0000008f021f7220 */ /* 0x000fe20000410000 */
[----:B------:R-:W-:Y:S01]  /*a060*/  MUFU.EX2 R198, R173 ;  /* 0x000000ad00c67308 */ /* 0x000fe20000000800 */
[C---:B------:R-:W-:Y:S01]  /*a070*/  FMUL.FTZ R36, R0.reuse, R36 ;  /* 0x0000002400247220 */ /* 0x040fe20000410000 */
[----:B------:R-:W-:Y:S01]  /*a080*/  LDSM.16.MT88.4 R140, [R204+0x800] ;  /* 0x00080000cc8c783b */ /* 0x000fe20000004200 */
        /* <DEDUP_REMOVED lines=8> */
[C---:B------:R-:W-:Y:S01]  /*a110*/  FMUL.FTZ R44, R0.reuse, R44 ;  /* 0x0000002c002c7220 */ /* 0x040fe20000410000 */
[C---:B-1----:R-:W-:Y:S02]  /*a120*/  HMMA.16816.F32 R12, R168.reuse, R136, R12 ;  /* 0x00000088a80c723c */ /* 0x042fe4000000180c */
[----:B------:R-:W-:Y:S01]  /*a130*/  MUFU.EX2 R175, R184 ;  /* 0x000000b800af7308 */ /* 0x000fe20000000800 */
[----:B------:R-:W-:Y:S02]  /*a140*/  FMUL.FTZ R45, R0, R45 ;  /* 0x0000002d002d7220 */ /* 0x000fe40000410000 */
        /* <DEDUP_REMOVED lines=92> */
[C---:B------:R-:W-:Y:S02]  /*a710*/  FMUL.FTZ R127, R2.reuse, R127 ;  /* 0x0000007f027f7220 */ /* 0x040fe40000410000 */
[C---:B------:R-:W-:Y:S02]  /*a720*/  FMUL.FTZ R130, R2.reuse, R130 ;  /* 0x0000008202827220 */ /* 0x040fe40000410000 */
[----:B------:R-:W-:Y:S02]  /*a730*/  FMUL.FTZ R131, R2, R131 ;  /* 0x0000008302837220 */ /* 0x000fe40000410000 */
[----:B------:R-:W2:Y:S01]  /*a740*/  MUFU.EX2 R2, R179 ;  /* 0x000000b300027308 */ /* 0x000ea20000000800 */
[C---:B-1----:R-:W-:Y:S03]  /*a750*/  HMMA.16816.F32 R44, R168.reuse, R136, R44 ;  /* 0x00000088a82c723c */ /* 0x042fe6000000182c */
[C---:B------:R-:W-:Y:S02]  /*a760*/  FMUL.FTZ R124, R0.reuse, R124 ;  /* 0x0000007c007c7220 */ /* 0x040fe40000410000 */
[C---:B------:R-:W-:Y:S02]  /*a770*/  FMUL.FTZ R125, R0.reuse, R125 ;  /* 0x0000007d007d7220 */ /* 0x040fe40000410000 */
[C---:B------:R-:W-:Y:S01]  /*a780*/  FMUL.FTZ R128, R0.reuse, R128 ;  /* 0x0000008000807220 */ /* 0x040fe20000410000 */
[C---:B------:R-:W-:Y:S01]  /*a790*/  HMMA.16816.F32 R48, R168.reuse, R138, R48 ;  /* 0x0000008aa830723c */ /* 0x040fe20000001830 */
[----:B------:R-:W1:Y:S01]  /*a7a0*/  LDSM.16.MT88.4 R136, [R207+0x2000] ;  /* 0x00200000cf88783b */ /* 0x000e620000004200 */
[----:B------:R-:W4:Y:S02]  /*a7b0*/  MUFU.EX2 R179, R176 ;  /* 0x000000b000b37308 */ /* 0x000f240000000800 */
[----:B------:R-:W-:Y:S02]  /*a7c0*/  FMUL.FTZ R129, R0, R129 ;  /* 0x0000008100817220 */ /* 0x000fe40000410000 */
[----:B---3--:R-:W-:Y:S06]  /*a7d0*/  FADD.FTZ R0, R132, R172 ;  /* 0x000000ac84007221 */ /* 0x008fec0000010000 */
[----:B------:R-:W-:Y:S01]  /*a7e0*/  MUFU.EX2 R176, R183 ;  /* 0x000000b700b07308 */ /* 0x000fe20000000800 */
[----:B--2---:R-:W-:Y:S04]  /*a7f0*/  FADD.FTZ R0, R2, R0 ;  /* 0x0000000002007221 */ /* 0x004fe80000010000 */
[----:B------:R-:W-:Y:S05]  /*a800*/  FADD.FTZ R0, R135, R0 ;  /* 0x0000000087007221 */ /* 0x000fea0000010000 */
[----:B------:R-:W-:Y:S01]  /*a810*/  MUFU.EX2 R172, R191 ;  /* 0x000000bf00ac7308 */ /* 0x000fe20000000800 */
        /* <DEDUP_REMOVED lines=34> */
[----:B----4-:R-:W-:Y:S02]  /*aa40*/  F2FP.PACK_AB R139, R179, R180 ;  /* 0x000000b4b38b723e */ /* 0x010fe400000000ff */
[----:B------:R-:W2:Y:S01]  /*aa50*/  MUFU.EX2 R2, R187 ;  /* 0x000000bb00027308 */ /* 0x000ea20000000800 */
[----:B------:R-:W-:Y:S04]  /*aa60*/  F2FP.PACK_AB R169, R173, R174 ;  /* 0x000000aeada9723e */ /* 0x000fe800000000ff */
[C---:B------:R-:W-:Y:S05]  /*aa70*/  HMMA.16816.F32 R4, R136.reuse, R140, R4 ;  /* 0x0000008c8804723c */ /* 0x040fea0000001804 */
[----:B------:R-:W3:Y:S03]  /*aa80*/  MUFU.EX2 R135, R186 ;  /* 0x000000ba00877308 */ /* 0x000ee60000000800 */
[C---:B------:R-:W-:Y:S01]  /*aa90*/  HMMA.16816.F32 R8, R136.reuse, R142, R8 ;  /* 0x0000008e8808723c */ /* 0x040fe20000001808 */
[----:B------:R-:W4:Y:S03]  /*aaa0*/  LDSM.16.MT88.4 R140, [R207+0x800] ;  /* 0x00080000cf8c783b */ /* 0x000f260000004200 */
[----:B-1----:R-:W-:Y:S03]  /*aab0*/  FADD.FTZ R0, R132, R0 ;  /* 0x0000000084007221 */ /* 0x002fe60000010000 */
[----:B------:R-:W1:Y:S01]  /*aac0*/  MUFU.EX2 R134, R185 ;  /* 0x000000b900867308 */ /* 0x000e620000000800 */
[C---:B------:R-:W-:Y:S04]  /*aad0*/  HMMA.16816.F32 R12, R136.reuse, R144, R12 ;  /* 0x00000090880c723c */ /* 0x040fe8000000180c */
[----:B--2---:R-:W-:Y:S04]  /*aae0*/  FADD.FTZ R0, R2, R0 ;  /* 0x0000000002007221 */ /* 0x004fe80000010000 */
[C---:B------:R-:W-:Y:S01]  /*aaf0*/  HMMA.16816.F32 R16, R136.reuse, R146, R16 ;  /* 0x000000928810723c */ /* 0x040fe20000001810 */
[----:B------:R-:W2:Y:S03]  /*ab00*/  LDSM.16.MT88.4 R144, [R206+0x800] ;  /* 0x00080000ce90783b */ /* 0x000ea60000004200 */
[----:B---3--:R-:W-:Y:S04]  /*ab10*/  FADD.FTZ R0, R135, R0 ;  /* 0x0000000087007221 */ /* 0x008fe80000010000 */
[----:B-1----:R-:W-:Y:S01]  /*ab20*/  FADD.FTZ R0, R134, R0 ;  /* 0x0000000086007221 */ /* 0x002fe20000010000 */
[C---:B----4-:R-:W-:Y:S08]  /*ab30*/  HMMA.16816.F32 R20, R136.reuse, R140, R20 ;  /* 0x0000008c8814723c */ /* 0x050ff00000001814 */
        /* <DEDUP_REMOVED lines=46> */
[----:B------:R-:W3:Y:S01]  /*ae20*/  MUFU.EX2 R132, R192 ;  /* 0x000000c000847308 */ /* 0x000ee20000000800 */
[C---:B-1----:R-:W-:Y:S09]  /*ae30*/  HMMA.16816.F32 R4, R136.reuse, R140, R4 ;  /* 0x0000008c8804723c */ /* 0x042ff20000001804 */
[----:B------:R-:W1:Y:S01]  /*ae40*/  MUFU.EX2 R135, R196 ;  /* 0x000000c400877308 */ /* 0x000e620000000800 */
[C---:B------:R-:W-:Y:S01]  /*ae50*/  HMMA.16816.F32 R8, R136.reuse, R142, R8 ;  /* 0x0000008e8808723c */ /* 0x040fe20000001808 */
[----:B------:R-:W4:Y:S08]  /*ae60*/  LDSM.16.MT88.4 R140, [R206+0x1000] ;  /* 0x00100000ce8c783b */ /* 0x000f300000004200 */
[----:B------:R-:W5:Y:S01]  /*ae70*/  MUFU.EX2 R134, R194 ;  /* 0x000000c200867308 */ /* 0x000f620000000800 */
[C---:B--2---:R-:W-:Y:S03]  /*ae80*/  HMMA.16816.F32 R12, R136.reuse, R144, R12 ;  /* 0x00000090880c723c */ /* 0x044fe6000000180c */
[----:B---3--:R-:W-:Y:S01]  /*ae90*/  F2FP.PACK_AB R168, R2, R132 ;  /* 0x0000008402a8723e */ /* 0x008fe200000000ff */
[----:B------:R-:W-:Y:S04]  /*aea0*/  FADD.FTZ R0, R132, R0 ;  /* 0x0000000084007221 */ /* 0x000fe80000010000 */
[C---:B------:R-:W-:Y:S01]  /*aeb0*/  HMMA.16816.F32 R16, R136.reuse, R146, R16 ;  /* 0x000000928810723c */ /* 0x040fe20000001810 */
[----:B------:R-:W2:Y:S01]  /*aec0*/  LDSM.16.MT88.4 R144, [R204+0x3000] ;  /* 0x00300000cc90783b */ /* 0x000ea20000004200 */
[----:B------:R-:W3:Y:S02]  /*aed0*/  MUFU.EX2 R132, R195 ;  /* 0x000000c300847308 */ /* 0x000ee40000000800 */
[----:B------:R-:W-:Y:S02]  /*aee0*/  FADD.FTZ R0, R2, R0 ;  /* 0x0000000002007221 */ /* 0x000fe40000010000 */
[----:B------:R-:W-:Y:S02]  /*aef0*/  FADD.FTZ R2, R152, R197 ;  /* 0x000000c598027221 */ /* 0x000fe40000010000 */
[C---:B------:R-:W-:Y:S01]  /*af00*/  HMMA.16816.F32 R20, R136.reuse, R148, R20 ;  /* 0x000000948814723c */ /* 0x040fe20000001814 */
[----:B------:R-:W-:Y:S03]  /*af10*/  LDSM.16.MT88.4 R152, [R205+0x1800] ;  /* 0x00180000cd98783b */ /* 0x000fe60000004200 */
[----:B-1----:R-:W-:Y:S01]  /*af20*/  FADD.FTZ R0, R135, R0 ;  /* 0x0000000087007221 */ /* 0x002fe20000010000 */
[C---:B-----5:R-:W-:Y:S03]  /*af30*/  F2FP.PACK_AB R170, R134.reuse, R135 ;  /* 0x0000008786aa723e */ /* 0x060fe600000000ff */
[C---:B------:R-:W-:Y:S01]  /*af40*/  HMMA.16816.F32 R24, R136.reuse, R150, R24 ;  /* 0x000000968818723c */ /* 0x040fe20000001818 */
[----:B------:R-:W1:Y:S03]  /*af50*/  LDSM.16.MT88.4 R148, [R205+0x3000] ;  /* 0x00300000cd94783b */ /* 0x000e660000004200 */
[----:B------:R-:W-:Y:S01]  /*af60*/  FADD.FTZ R222, R134, R0 ;  /* 0x0000000086de7221 */ /* 0x000fe20000010000 */
[----:B------:R-:W-:Y:S01]  /*af70*/  MOV R134, R133 ;  /* 0x0000008500867202 */ /* 0x000fe20000000f00 */
[----:B------:R-:W-:Y:S01]  /*af80*/  FADD.FTZ R0, R156, R2 ;  /* 0x000000029c007221 */ /* 0x000fe20000010000 */
[-C--:B------:R-:W-:Y:S01]  /*af90*/  MOV R135, R3.reuse ;  /* 0x0000000300877202 */ /* 0x080fe20000000f00 */
[C---:B----4-:R-:W-:Y:S04]  /*afa0*/  HMMA.16816.F32 R28, R136.reuse, R140, R28 ;  /* 0x0000008c881c723c */ /* 0x050fe8000000181c */
[----:B---3--:R-:W-:Y:S01]  /*afb0*/  F2FP.PACK_AB R171, R132, R172 ;  /* 0x000000ac84ab723e */ /* 0x008fe200000000ff */
[----:B------:R-:W-:Y:S03]  /*afc0*/  FADD.FTZ R0, R199, R0 ;  /* 0x00000000c7007221 */ /* 0x000fe60000010000 */
[C---:B------:R-:W-:Y:S01]  /*afd0*/  HMMA.16816.F32 R32, R136.reuse, R142, R32 ;  /* 0x0000008e8820723c */ /* 0x040fe20000001820 */
[----:B------:R-:W3:Y:S03]  /*afe0*/  LDSM.16.MT88.4 R140, [R207+0x3000] ;  /* 0x00300000cf8c783b */ /* 0x000ee60000004200 */
[----:B------:R-:W-:Y:S04]  /*aff0*/  FADD.FTZ R0, R198, R0 ;  /* 0x00000000c6007221 */ /* 0x000fe80000010000 */
[C---:B--2---:R-:W-:Y:S04]  /*b000*/  HMMA.16816.F32 R36, R136.reuse, R144, R36 ;  /* 0x000000908824723c */ /* 0x044fe80000001824 */
[----:B------:R-:W-:Y:S04]  /*b010*/  FADD.FTZ R0, R180, R0 ;  /* 0x00000000b4007221 */ /* 0x000fe80000010000 */
        /* <DEDUP_REMOVED lines=85> */
[C---:B----4-:R-:W-:Y:S07]  /*b570*/  HMMA.16816.F32 R124, R168.reuse, R16, R124 ;  /* 0x00000010a87c723c */ /* 0x050fee000000187c */
[----:B------:R-:W-:Y:S01]  /*b580*/  MOV R16, R3 ;  /* 0x0000000300107202 */ /* 0x000fe20000000f00 */
[----:B------:R-:W-:Y:S01]  /*b590*/  HMMA.16816.F32 R128, R168, R18, R128 ;  /* 0x00000012a880723c */ /* 0x000fe20000001880 */
[----:B------:R-:W-:-:S07]  /*b5a0*/  @P0 BRA `(.L_x_2101) ;  /* 0xffffbd3000000947 */ /* 0x000fce000383ffff */
.L_x_2080:
        /* <DEDUP_REMOVED lines=21> */
.L_x_2104:
[----:B------:R-:W-:-:S04]  /*b700*/  MOV R3, 0x1 ;  /* 0x0000000100037802 */ /* 0x000fc80000000f00 */
[----:B------:R-:W-:-:S13]  /*b710*/  ISETP.NE.AND P0, PT, R3, c[0x0][0x32c], PT ;  /* 0x0000cb0003007a0c */ /* 0x000fda0003f05270 */
[----:B------:R-:W-:-:S05]  /*b720*/  @P0 IMAD.HI.U32 R3, R0, c[0x0][0x330], RZ ;  /* 0x0000cc0000030a27 */ /* 0x000fca00078e00ff */
[----:B------:R-:W-:Y:S02]  /*b730*/  @P0 SHF.R.U32.HI R0, RZ, c[0x0][0x334], R3 ;  /* 0x0000cd00ff000a19 */ /* 0x000fe40000011603 */
.L_x_2105:
[----:B------:R-:W-:Y:S05]  /*b740*/  BSYNC B0 ;  /* 0x0000000000007941 */ /* 0x000fea0003800000 */
.L_x_2103:
[----:B------:R-:W-:-:S05]  /*b750*/  IMAD R0, R0, c[0x0][0x32c], RZ ;  /* 0x0000cb0000007a24 */ /* 0x000fca00078e02ff */
[----:B------:R-:W-:-:S04]  /*b760*/  IMNMX R2, R2, R0, !PT ;  /* 0x0000000002027217 */ /* 0x000fc80007800200 */
.L_x_2102:
        /* <DEDUP_REMOVED lines=9> */
.L_x_2117:
        /* <DEDUP_REMOVED lines=43> */
.L_x_2224:
        /* <DEDUP_REMOVED lines=26> */
.L_x_2225:
        /* <DEDUP_REMOVED lines=27> */
.L_x_2108:
[----:B------:R-:W-:Y:S05]  /*be00*/  BSYNC B0 ;  /* 0x0000000000007941 */ /* 0x000fea0003800000 */
.L_x_2107:
        /* <DEDUP_REMOVED lines=248> */
.L_x_2226:
        /* <DEDUP_REMOVED lines=26> */
.L_x_2227:
        /* <DEDUP_REMOVED lines=27> */
.L_x_2112:
[----:B------:R-:W-:Y:S05]  /*d0e0*/  BSYNC B0 ;  /* 0x0000000000007941 */ /* 0x000fea0003800000 */
.L_x_2111:
        /* <DEDUP_REMOVED lines=35> */
.L_x_2228:
[----:B-12---:R-:W-:Y:S01]  /*d320*/  FMNMX.FTZ R132, R132, R0, !PT ;  /* 0x0000000084847209 */ /* 0x006fe20007810000 */
[----:B------:R-:W-:-:S05]  /*d330*/  BRA.DIV ~URZ, `(.L_x_2116) ;  /* 0x0000da527f007947 */ /* 0x000fca000b800000 */
[----:B------:R-:W1:Y:S02]  /*d340*/  SHFL.BFLY PT, R0, R132, 0x1, 0x1f ;  /* 0x0c201f0084007f89 */ /* 0x000e6400000e0000 */
[----:B-1----:R-:W-:Y:S02]  /*d350*/  FMNMX.FTZ R133, R132, R0, !PT ;  /* 0x0000000084857209 */ /* 0x002fe40007810000 */
[----:B------:R-:W1:Y:S02]  /*d360*/  SHFL.BFLY PT, R0, R168, 0x2, 0x1f ;  /* 0x0c401f00a8007f89 */ /* 0x000e6400000e0000 */
[----:B-1----:R-:W-:Y:S05]  /*d370*/  FMNMX.FTZ R132, R168, R0, !PT ;  /* 0x00000000a8847209 */ /* 0x002fea0007810000 */
[----:B------:R1:W2:Y:S02]  /*d380*/  SHFL.BFLY PT, R0, R132, 0x1, 0x1f ;  /* 0x0c201f0084007f89 */ /* 0x0002a400000e0000 */
.L_x_2229:
[----:B--2---:R-:W-:Y:S01]  /*d390*/  FMNMX.FTZ R3, R0, R132, !PT ;  /* 0x0000008400037209 */ /* 0x004fe20007810000 */
[C---:B-1----:R-:W-:Y:S01]  /*d3a0*/  FMUL.FTZ R132, R133.reuse, c[0x0][0x2d0] ;  /* 0x0000b40085847a20 */ /* 0x042fe20000410000 */
[----:B------:R-:W-:Y:S01]  /*d3b0*/  WARPSYNC 0xffffffff ;  /* 0xffffffff00007948 */ /* 0x000fe20003800000 */
[----:B------:R-:W-:Y:S01]  /*d3c0*/  FADD.FTZ R0, -R133, R134 ;  /* 0x0000008685007221 */ /* 0x000fe20000010100 */
[----:B------:R-:W-:Y:S01]  /*d3d0*/  ISETP.GT.AND P0, PT, R216, R198, PT ;  /* 0x000000c6d800720c */ /* 0x000fe20003f04270 */
[--C-:B------:R-:W-:Y:S01]  /*d3e0*/  FFMA.FTZ R134, R4, c[0x0][0x2d0], -R132.reuse ;  /* 0x0000b40004867a23 */ /* 0x100fe20000010884 */
[----:B------:R-:W-:Y:S01]  /*d3f0*/  IADD3 R216, R216, -0x1, RZ ;  /* 0xffffffffd8d87810 */ /* 0x000fe20007ffe0ff */
        /* <DEDUP_REMOVED lines=441> */
.L_x_2106:
[----:B------:R-:W-:-:S13]  /*ef90*/  ISETP.GE.AND P0, PT, R216, R226, PT ;  /* 0x000000e2d800720c */ /* 0x000fda0003f06270 */
[----:B------:R-:W-:Y:S05]  /*efa0*/  @!P0 BRA `(.L_x_2118) ;  /* 0x0000426000008947 */ /* 0x000fea0003800000 */
[----:B------:R-:W-:Y:S02]  /*efb0*/  MOV R135, R16 ;  /* 0x0000001000877202 */ /* 0x000fe40000000f00 */
[----:B------:R-:W-:Y:S02]  /*efc0*/  MOV R134, R133 ;  /* 0x0000008500867202 */ /* 0x000fe40000000f00 */
.L_x_2136:
[----:B------:R-:W-:Y:S01]  /*efd0*/  SHF.R.S32.HI R0, RZ, 0x1f, R219 ;  /* 0x0000001fff007819 */ /* 0x000fe200000114db */
[----:B------:R-:W-:Y:S04]  /*efe0*/  DEPBAR.LE SB0, 0x0 ;  /* 0x000080000000791a */ /* 0x000fe80000000000 */
[----:B------:R-:W-:Y:S01]  /*eff0*/  SHF.R.S32.HI R4, RZ, 0x1f, R217 ;  /* 0x0000001fff047819 */ /* 0x000fe200000114d9 */
[----:B------:R-:W-:Y:S01]  /*f000*/  WARPSYNC 0xffffffff ;  /* 0xffffffff00007948 */ /* 0x000fe20003800000 */
[----:B------:R-:W-:Y:S01]  /*f010*/  SHF.R.S32.HI R6, RZ, 0x1f, R225 ;  /* 0x0000001fff067819 */ /* 0x000fe200000114e1 */
[----:B------:R-:W-:Y:S01]  /*f020*/  BAR.SYNC.DEFER_BLOCKING 0x0 ;  /* 0x0000000000007b1d */ /* 0x000fe20000010000 */
[----:B------:R-:W-:Y:S01]  /*f030*/  SHF.R.S32.HI R5, RZ, 0x1f, R223 ;  /* 0x0000001fff057819 */ /* 0x000fe200000114df */
[----:B------:R-:W-:Y:S01]  /*f040*/  IMAD R0, R0, c[0x0][0x208], RZ ;  /* 0x0000820000007a24 */ /* 0x000fe200078e02ff */
[----:B------:R-:W-:Y:S01]  /*f050*/  SHF.L.U64.HI R29, R225, 0x1, R6 ;  /* 0x00000001e11d7819 */ /* 0x000fe20000010206 */
[----:B------:R-:W-:Y:S01]  /*f060*/  IMAD.WIDE.U32 R2, R219, c[0x0][0x208], RZ ;  /* 0x00008200db027a25 */ /* 0x000fe200078e00ff */
[----:B------:R-:W-:Y:S02]  /*f070*/  SHF.R.S32.HI R6, RZ, 0x1f, R224 ;  /* 0x0000001fff067819 */ /* 0x000fe400000114e0 */
[----:B------:R-:W-:Y:S01]  /*f080*/  SHF.L.U64.HI R28, R223, 0x1, R5 ;  /* 0x00000001df1c7819 */ /* 0x000fe20000010205 */
[----:B------:R-:W-:Y:S01]  /*f090*/  IMAD R0, R219, c[0x0][0x20c], R0 ;  /* 0x00008300db007a24 */ /* 0x000fe200078e0200 */
[----:B------:R-:W-:Y:S01]  /*f0a0*/  SHF.R.S32.HI R5, RZ, 0x1f, R218 ;  /* 0x0000001fff057819 */ /* 0x000fe200000114da */
[----:B------:R-:W-:Y:S01]  /*f0b0*/  IMAD R4, R4, c[0x0][0x218], RZ ;  /* 0x0000860004047a24 */ /* 0x000fe200078e02ff */
[C---:B------:R-:W-:Y:S01]  /*f0c0*/  IADD3 R213, R200.reuse, 0x7800, RZ ;  /* 0x00007800c8d57810 */ /* 0x040fe20007ffe0ff */
[----:B------:R-:W-:Y:S01]  /*f0d0*/  IMAD.IADD R3, R3, 0x1, R0 ;  /* 0x0000000103037824 */ /* 0x000fe200078e0200 */
[C---:B------:R-:W-:Y:S01]  /*f0e0*/  IADD3 R212, R200.reuse, 0x7000, RZ ;  /* 0x00007000c8d47810 */ /* 0x040fe20007ffe0ff */
[C---:B------:R-:W-:Y:S01]  /*f0f0*/  IMAD R4, R217.reuse, c[0x0][0x21c], R4 ;  /* 0x00008700d9047a24 */ /* 0x040fe200078e0204 */
[C---:B------:R-:W-:Y:S01]  /*f100*/  IADD3 R199, R200.reuse, 0x6800, RZ ;  /* 0x00006800c8c77810 */ /* 0x040fe20007ffe0ff */
[----:B------:R-:W-:Y:S01]  /*f110*/  IMAD.WIDE.U32 R2, R217, c[0x0][0x218], R2 ;  /* 0x00008600d9027a25 */ /* 0x000fe200078e0002 */
[C---:B------:R-:W-:Y:S02]  /*f120*/  IADD3 R198, R200.reuse, 0x6000, RZ ;  /* 0x00006000c8c67810 */ /* 0x040fe40007ffe0ff */
[----:B------:R-:W-:Y:S01]  /*f130*/  IADD3 R197, R200, 0x5800, RZ ;  /* 0x00005800c8c57810 */ /* 0x000fe20007ffe0ff */
[----:B------:R-:W-:Y:S01]  /*f140*/  IMAD.SHL.U32 R31, R225, 0x2, RZ ;  /* 0x00000002e11f7824 */ /* 0x000fe200078e00ff */
[----:B------:R-:W-:Y:S01]  /*f150*/  IADD3 R0, P0, R238, R2, RZ ;  /* 0x00000002ee007210 */ /* 0x000fe20007f1e0ff */
[----:B------:R-:W-:Y:S01]  /*f160*/  IMAD.SHL.U32 R30, R223, 0x2, RZ ;  /* 0x00000002df1e7824 */ /* 0x000fe200078e00ff */
[----:B------:R-:W-:Y:S01]  /*f170*/  IADD3 R196, R200, 0x5000, RZ ;  /* 0x00005000c8c47810 */ /* 0x000fe20007ffe0ff */
[----:B------:R1:W2:Y:S01]  /*f180*/  LDSM.16.M88.4 R32, [R208] ;  /* 0x00000000d020783b */ /* 0x0002a20000000200 */
[----:B------:R-:W-:Y:S01]  /*f190*/  IADD3.X R2, R241, R3, R4, P0, !PT ;  /* 0x00000003f1027210 */ /* 0x000fe200007fe404 */
[----:B------:R-:W-:Y:S01]  /*f1a0*/  IMAD.SHL.U32 R20, R224, 0x2, RZ ;  /* 0x00000002e0147824 */ /* 0x000fe200078e00ff */
[----:B------:R-:W-:Y:S01]  /*f1b0*/  LEA R13, P0, R0, c[0x0][0x1f8], 0x1 ;  /* 0x00007e00000d7a11 */ /* 0x000fe200078008ff */
[----:B------:R1:W3:Y:S01]  /*f1c0*/  LDSM.16.M88.4 R8, [R201] ;  /* 0x00000000c908783b */ /* 0x0002e20000000200 */
[----:B------:R-:W-:Y:S01]  /*f1d0*/  IADD3 R194, R200, 0x4800, RZ ;  /* 0x00004800c8c27810 */ /* 0x000fe20007ffe0ff */
[----:B------:R-:W-:Y:S01]  /*f1e0*/  IMAD.SHL.U32 R22, R218, 0x2, RZ ;  /* 0x00000002da167824 */ /* 0x000fe200078e00ff */
[----:B------:R-:W-:Y:S01]  /*f1f0*/  LEA.HI.X R4, R0, c[0x0][0x1fc], R2, 0x1, P0 ;  /* 0x00007f0000047a11 */ /* 0x000fe200000f0c02 */
[----:B------:R1:W4:Y:S01]  /*f200*/  LDSM.16.M88.4 R16, [R201+0x800] ;  /* 0x00080000c910783b */ /* 0x0003220000000200 */
[C---:B------:R-:W-:Y:S02]  /*f210*/  IADD3 R193, R200.reuse, 0x4000, RZ ;  /* 0x00004000c8c17810 */ /* 0x040fe40007ffe0ff */
[C---:B------:R-:W-:Y:S01]  /*f220*/  IADD3 R192, R200.reuse, 0x3800, RZ ;  /* 0x00003800c8c07810 */ /* 0x040fe20007ffe0ff */
[----:B------:R1:W1:Y:S01]  /*f230*/  LDSM.16.M88.4 R24, [R201+0x1000] ;  /* 0x00100000c918783b */ /* 0x0002620000000200 */
[C---:B------:R-:W-:Y:S02]  /*f240*/  IADD3 R133, R200.reuse, 0x3000, RZ ;  /* 0x00003000c8857810 */ /* 0x040fe40007ffe0ff */
[C---:B------:R-:W-:Y:S01]  /*f250*/  IADD3 R132, R200.reuse, 0x2800, RZ ;  /* 0x00002800c8847810 */ /* 0x040fe20007ffe0ff */
[----:B------:R1:W1:Y:S01]  /*f260*/  LDSM.16.M88.4 R168, [R201+0x1800] ;  /* 0x00180000c9a8783b */ /* 0x0002620000000200 */
[----:B------:R-:W-:Y:S02]  /*f270*/  IADD3 R0, R200, 0x2000, RZ ;  /* 0x00002000c8007810 */ /* 0x000fe40007ffe0ff */
[----:B------:R-:W-:Y:S01]  /*f280*/  SHF.L.U64.HI R15, R224, 0x1, R6 ;  /* 0x00000001e00f7819 */ /* 0x000fe20000010206 */
[----:B------:R1:W1:Y:S01]  /*f290*/  LDSM.16.M88.4 R172, [R209] ;  /* 0x00000000d1ac783b */ /* 0x0002620000000200 */
[----:B------:R-:W-:Y:S03]  /*f2a0*/  SHF.L.U64.HI R14, R218, 0x1, R5 ;  /* 0x00000001da0e7819 */ /* 0x000fe60000010205 */
[----:B------:R1:W1:Y:S04]  /*f2b0*/  LDSM.16.M88.4 R176, [R200] ;  /* 0x00000000c8b0783b */ /* 0x0002680000000200 */
[----:B------:R1:W1:Y:S04]  /*f2c0*/  LDSM.16.M88.4 R180, [R200+0x800] ;  /* 0x00080000c8b4783b */ /* 0x0002680000000200 */
[----:B------:R1:W1:Y:S04]  /*f2d0*/  LDSM.16.M88.4 R184, [R200+0x1000] ;  /* 0x00100000c8b8783b */ /* 0x0002680000000200 */
[----:B------:R1:W1:Y:S01]  /*f2e0*/  LDSM.16.M88.4 R188, [R200+0x1800] ;  /* 0x00180000c8bc783b */ /* 0x0002620000000200 */
[----:B------:R-:W-:-:S05]  /*f2f0*/  BRA.DIV ~URZ, `(.L_x_2119) ;  /* 0x0000bb627f007947 */ /* 0x000fca000b800000 */
[----:B------:R4:W3:Y:S02]  /*f300*/  SHFL.IDX PT, R2, R4, RZ, 0x181f ;  /* 0x00181fff04027589 */ /* 0x0008e400000e0000 */
.L_x_2230:
[----:B------:R-:W5:Y:S01]  /*f310*/  SHFL.IDX PT, R5, R13, RZ, 0x181f ;  /* 0x00181fff0d057589 */ /* 0x000f6200000e0000 */
[----:B------:R-:W-:Y:S01]  /*f320*/  ISETP.GE.AND P1, PT, R218, c[0x0][0x1d4], PT ;  /* 0x00007500da007a0c */ /* 0x000fe20003f26270 */
[----:B------:R-:W-:Y:S01]  /*f330*/  BSSY B0, `(.L_x_2120) ;  /* 0x000014f000007945 */ /* 0x000fe20003800000 */
[----:B------:R-:W-:Y:S02]  /*f340*/  ISETP.GE.AND P5, PT, R224, c[0x0][0x1d4], PT ;  /* 0x00007500e0007a0c */ /* 0x000fe40003fa6270 */
[----:B------:R4:W3:Y:S01]  /*f350*/  SHFL.IDX PT, R3, R13, 0x1, 0x181f ;  /* 0x00381f000d037f89 */ /* 0x0008e200000e0000 */
[----:B------:R-:W-:Y:S02]  /*f360*/  SEL R214, RZ, 0x10, P1 ;  /* 0x00000010ffd67807 */ /* 0x000fe40000800000 */
[----:B------:R-:W-:Y:S02]  /*f370*/  ISETP.GE.AND P4, PT, R223, c[0x0][0x1d4], PT ;  /* 0x00007500df007a0c */ /* 0x000fe40003f86270 */
[----:B----4-:R-:W4:Y:S01]  /*f380*/  SHFL.IDX PT, R4, R4, 0x1, 0x181f ;  /* 0x00381f0004047f89 */ /* 0x010f2200000e0000 */
[----:B------:R-:W-:Y:S02]  /*f390*/  ISETP.GE.AND P3, PT, R225, c[0x0][0x1d4], PT ;  /* 0x00007500e1007a0c */ /* 0x000fe40003f66270 */
[C---:B-----5:R-:W-:Y:S05]  /*f3a0*/  IADD3 R6, P0, R5.reuse, R22, RZ ;  /* 0x0000001605067210 */ /* 0x060fea0007f1e0ff */
[C---:B---3--:R-:W-:Y:S05]  /*f3b0*/  IMAD.X R7, R2.reuse, 0x1, R14, P0 ;  /* 0x0000000102077824 */ /* 0x048fea00000e060e */
[----:B------:R3:W-:Y:S02]  /*f3c0*/  LDGSTS.E.BYPASS.LTC128B.128 [R215+0x100], [R6.64], !P1 ;  /* 0x0010000006d77fae */ /* 0x0007e4000c901d46 */
[C---:B---3--:R-:W-:Y:S05]  /*f3d0*/  IADD3 R6, P0, R5.reuse, R20, RZ ;  /* 0x0000001405067210 */ /* 0x048fea0007f1e0ff */
[C---:B------:R-:W-:Y:S01]  /*f3e0*/  IMAD.X R7, R2.reuse, 0x1, R15, P0 ;  /* 0x0000000102077824 */ /* 0x040fe200000e060f */
[C---:B------:R-:W-:Y:S04]  /*f3f0*/  IADD3 R12, P0, R5.reuse, R30, RZ ;  /* 0x0000001e050c7210 */ /* 0x040fe80007f1e0ff */
[----:B------:R3:W-:Y:S01]  /*f400*/  LDGSTS.E.BYPASS.LTC128B.128 [R215+0x2100], [R6.64], !P5 ;  /* 0x0210000006d77fae */ /* 0x0007e2000e901d46 */
[----:B------:R-:W-:Y:S05]  /*f410*/  IMAD.X R13, R2, 0x1, R28, P0 ;  /* 0x00000001020d7824 */ /* 0x000fea00000e061c */
[----:B------:R5:W-:Y:S01]  /*f420*/  LDGSTS.E.BYPASS.LTC128B.128 [R215+0x4100], [R12.64], !P4 ;  /* 0x041000000cd77fae */ /* 0x000be2000e101d46 */
[----:B---3--:R-:W-:Y:S04]  /*f430*/  IADD3 R6, -R214, 0x10, RZ ;  /* 0x00000010d6067810 */ /* 0x008fe80007ffe1ff */
[----:B------:R-:W-:Y:S04]  /*f440*/  LOP3.LUT R6, R6, 0xf, RZ, 0xc0, !PT ;  /* 0x0000000f06067812 */ /* 0x000fe800078ec0ff */
[----:B------:R-:W-:Y:S04]  /*f450*/  IADD3 R22, P1, P0, R6, R3, R22 ;  /* 0x0000000306167210 */ /* 0x000fe8000783e016 */
[-C--:B----4-:R-:W-:Y:S02]  /*f460*/  IADD3.X R23, RZ, R4.reuse, R14, P1, P0 ;  /* 0x00000004ff177210 */ /* 0x090fe40000fe040e */
[----:B------:R-:W-:Y:S02]  /*f470*/  IADD3 R6, P0, R5, R31, RZ ;  /* 0x0000001f05067210 */ /* 0x000fe40007f1e0ff */
[----:B------:R-:W-:Y:S03]  /*f480*/  SEL R5, RZ, 0x10, P4 ;  /* 0x00000010ff057807 */ /* 0x000fe60002000000 */
[----:B------:R-:W-:Y:S05]  /*f490*/  IMAD.X R7, R2, 0x1, R29, P0 ;  /* 0x0000000102077824 */ /* 0x000fea00000e061d */
[----:B------:R3:W-:Y:S02]  /*f4a0*/  LDGSTS.E.BYPASS.LTC128B.128 [R215+0x6100], [R6.64], !P3 ;  /* 0x0610000006d77fae */ /* 0x0007e4000d901d46 */
[----:B---3--:R-:W-:Y:S04]  /*f4b0*/  SEL R6, RZ, 0x10, P5 ;  /* 0x00000010ff067807 */ /* 0x008fe80002800000 */
[----:B------:R-:W-:Y:S04]  /*f4c0*/  IADD3 R2, -R6, 0x10, RZ ;  /* 0x0000001006027810 */ /* 0x000fe80007ffe1ff */
[----:B------:R-:W-:Y:S04]  /*f4d0*/  LOP3.LUT R2, R2, 0xf, RZ, 0xc0, !PT ;  /* 0x0000000f02027812 */ /* 0x000fe800078ec0ff */
[-C--:B------:R-:W-:Y:S02]  /*f4e0*/  IADD3 R20, P1, P0, R2, R3.reuse, R20 ;  /* 0x0000000302147210 */ /* 0x080fe4000783e014 */
[----:B------:R-:W-:Y:S02]  /*f4f0*/  IADD3 R2, -R5, 0x10, RZ ;  /* 0x0000001005027810 */ /* 0x000fe40007ffe1ff */
[-C--:B------:R-:W-:Y:S02]  /*f500*/  IADD3.X R21, RZ, R4.reuse, R15, P1, P0 ;  /* 0x00000004ff157210 */ /* 0x080fe40000fe040f */
[----:B------:R-:W-:Y:S04]  /*f510*/  LOP3.LUT R2, R2, 0xf, RZ, 0xc0, !PT ;  /* 0x0000000f02027812 */ /* 0x000fe800078ec0ff */
[-C--:B------:R-:W-:Y:S02]  /*f520*/  IADD3 R14, P1, P0, R2, R3.reuse, R30 ;  /* 0x00000003020e7210 */ /* 0x080fe4000783e01e */
[----:B------:R-:W-:Y:S02]  /*f530*/  SEL R2, RZ, 0x10, P3 ;  /* 0x00000010ff027807 */ /* 0x000fe40001800000 */
[-C--:B------:R-:W-:Y:S02]  /*f540*/  IADD3.X R15, RZ, R4.reuse, R28, P1, P0 ;  /* 0x00000004ff0f7210 */ /* 0x080fe40000fe041c */
[----:B------:R-:W-:Y:S04]  /*f550*/  IADD3 R7, -R2, 0x10, RZ ;  /* 0x0000001002077810 */ /* 0x000fe80007ffe1ff */
[----:B------:R-:W-:Y:S04]  /*f560*/  LOP3.LUT R7, R7, 0xf, RZ, 0xc0, !PT ;  /* 0x0000000f07077812 */ /* 0x000fe800078ec0ff */
[----:B-----5:R-:W-:Y:S04]  /*f570*/  IADD3 R12, P1, P0, R7, R3, R31 ;  /* 0x00000003070c7210 */ /* 0x020fe8000783e01f */
[----:B------:R-:W-:Y:S02]  /*f580*/  IADD3.X R13, RZ, R4, R29, P1, P0 ;  /* 0x00000004ff0d7210 */ /* 0x000fe40000fe041d */
[----:B------:R-:W-:Y:S11]  /*f590*/  ISETP.NE.U32.AND P0, PT, R214, RZ, PT ;  /* 0x000000ffd600720c */ /* 0x000ff60003f05070 */
[----:B------:R-:W-:Y:S02]  /*f5a0*/  @!UPT UIADD3 URZ, URZ, URZ, URZ ;  /* 0x0000003f3f3ff290 */ /* 0x000fe4000fffe03f */
[----:B------:R3:W-:Y:S01]  /*f5b0*/  LDGSTS.E.BYPASS.LTC128B.128.ZFILL [R215+0x1100], [R22.64], P0 ;  /* 0x0110000016d77fae */ /* 0x0007e20008141d46 */
[----:B------:R-:W-:Y:S11]  /*f5c0*/  ISETP.NE.U32.AND P0, PT, R6, RZ, PT ;  /* 0x000000ff0600720c */ /* 0x000ff60003f05070 */
[----:B------:R-:W-:Y:S02]  /*f5d0*/  @!UPT UIADD3 URZ, URZ, URZ, URZ ;  /* 0x0000003f3f3ff290 */ /* 0x000fe4000fffe03f */
[----:B------:R3:W-:Y:S01]  /*f5e0*/  LDGSTS.E.BYPASS.LTC128B.128.ZFILL [R215+0x3100], [R20.64], P0 ;  /* 0x0310000014d77fae */ /* 0x0007e20008141d46 */
[----:B------:R-:W-:Y:S02]  /*f5f0*/  ISETP.NE.U32.AND P0, PT, R5, RZ, PT ;  /* 0x000000ff0500720c */ /* 0x000fe40003f05070 */
[C---:B--2---:R-:W-:Y:S08]  /*f600*/  HMMA.16816.F32 R4, R32.reuse, R8, RZ ;  /* 0x000000082004723c */ /* 0x044ff000000018ff */
[C---:B------:R-:W-:Y:S03]  /*f610*/  HMMA.16816.F32 R8, R32.reuse, R10, RZ ;  /* 0x0000000a2008723c */ /* 0x040fe600000018ff */
[----:B------:R2:W-:Y:S01]  /*f620*/  LDGSTS.E.BYPASS.LTC128B.128.ZFILL [R215+0x5100], [R14.64], P0 ;  /* 0x051000000ed77fae */ /* 0x0005e20008141d46 */
[----:B------:R-:W-:Y:S11]  /*f630*/  ISETP.NE.U32.AND P0, PT, R2, RZ, PT ;  /* 0x000000ff0200720c */ /* 0x000ff60003f05070 */
[----:B------:R-:W-:Y:S02]  /*f640*/  @!UPT UIADD3 URZ, URZ, URZ, URZ ;  /* 0x0000003f3f3ff290 */ /* 0x000fe4000fffe03f */
[----:B------:R2:W-:Y:S01]  /*f650*/  LDGSTS.E.BYPASS.LTC128B.128.ZFILL [R215+0x7100], [R12.64], P0 ;  /* 0x071000000cd77fae */ /* 0x0005e20008141d46 */
[----:B------:R-:W-:Y:S04]  /*f660*/  ISETP.GT.AND P0, PT, R216, R226, PT ;  /* 0x000000e2d800720c */ /* 0x000fe80003f04270 */
[----:B------:R-:W0:Y:S01]  /*f670*/  LDGDEPBAR ;  /* 0x00000000000079af */ /* 0x000e220000000000 */
[C---:B--2---:R-:W-:Y:S08]  /*f680*/  HMMA.16816.F32 R12, R32.reuse, R16, RZ ;  /* 0x00000010200c723c */ /* 0x044ff000000018ff */
[C---:B------:R-:W-:Y:S08]  /*f690*/  HMMA.16816.F32 R16, R32.reuse, R18, RZ ;  /* 0x000000122010723c */ /* 0x040ff000000018ff */
[C---:B-1-3--:R-:W-:Y:S08]  /*f6a0*/  HMMA.16816.F32 R20, R32.reuse, R24, RZ ;  /* 0x000000182014723c */ /* 0x04aff000000018ff */
        /* <DEDUP_REMOVED lines=15> */
[----:B------:R-:W3:Y:S05]  /*f7a0*/  LDSM.16.M88.4 R172, [R203+0x1000] ;  /* 0x00100000cbac783b */ /* 0x000eea0000000200 */
[----:B------:R-:W-:Y:S02]  /*f7b0*/  LDSM.16.M88.4 R188, [R133] ;  /* 0x0000000085bc783b */ /* 0x000fe40000000200 */
[C---:B-1----:R-:W-:Y:S08]  /*f7c0*/  HMMA.16816.F32 R4, R168.reuse, R176, R4 ;  /* 0x000000b0a804723c */ /* 0x042ff00000001804 */
[C---:B------:R-:W-:Y:S01]  /*f7d0*/  HMMA.16816.F32 R8, R168.reuse, R178, R8 ;  /* 0x000000b2a808723c */ /* 0x040fe20000001808 */
[----:B------:R-:W-:Y:S07]  /*f7e0*/  LDSM.16.M88.4 R176, [R210] ;  /* 0x00000000d2b0783b */ /* 0x000fee0000000200 */
[C---:B--2---:R-:W-:Y:S08]  /*f7f0*/  HMMA.16816.F32 R12, R168.reuse, R180, R12 ;  /* 0x000000b4a80c723c */ /* 0x044ff0000000180c */
[C---:B------:R-:W-:Y:S01]  /*f800*/  HMMA.16816.F32 R16, R168.reuse, R182, R16 ;  /* 0x000000b6a810723c */ /* 0x040fe20000001810 */
[----:B------:R-:W1:Y:S07]  /*f810*/  LDSM.16.M88.4 R180, [R202+-0x6000] ;  /* 0xffa00000cab4783b */ /* 0x000e6e0000000200 */
[C---:B---3--:R-:W-:Y:S08]  /*f820*/  HMMA.16816.F32 R20, R168.reuse, R172, R20 ;  /* 0x000000aca814723c */ /* 0x048ff00000001814 */
[C---:B------:R-:W-:Y:S01]  /*f830*/  HMMA.16816.F32 R24, R168.reuse, R174, R24 ;  /* 0x000000aea818723c */ /* 0x040fe20000001818 */
[----:B------:R-:W2:Y:S07]  /*f840*/  LDSM.16.M88.4 R172, [R202+-0x5800] ;  /* 0xffa80000caac783b */ /* 0x000eae0000000200 */
[C---:B------:R-:W-:Y:S08]  /*f850*/  HMMA.16816.F32 R28, R168.reuse, R184, R28 ;  /* 0x000000b8a81c723c */ /* 0x040ff0000000181c */
[----:B------:R-:W-:Y:S01]  /*f860*/  HMMA.16816.F32 R32, R168, R186, R32 ;  /* 0x000000baa820723c */ /* 0x000fe20000001820 */
[----:B------:R-:W3:Y:S05]  /*f870*/  LDSM.16.M88.4 R168, [R202+-0x5000] ;  /* 0xffb00000caa8783b */ /* 0x000eea0000000200 */
[----:B------:R-:W-:Y:S02]  /*f880*/  LDSM.16.M88.4 R184, [R201+0x2000] ;  /* 0x00200000c9b8783b */ /* 0x000fe40000000200 */
[C---:B-1----:R-:W-:Y:S08]  /*f890*/  HMMA.16816.F32 R4, R176.reuse, R180, R4 ;  /* 0x000000b4b004723c */ /* 0x042ff00000001804 */
[C---:B------:R-:W-:Y:S01]  /*f8a0*/  HMMA.16816.F32 R8, R176.reuse, R182, R8 ;  /* 0x000000b6b008723c */ /* 0x040fe20000001808 */
[----:B------:R-:W1:Y:S07]  /*f8b0*/  LDSM.16.M88.4 R180, [R202+-0x4800] ;  /* 0xffb80000cab4783b */ /* 0x000e6e0000000200 */
[C---:B--2---:R-:W-:Y:S08]  /*f8c0*/  HMMA.16816.F32 R12, R176.reuse, R172, R12 ;  /* 0x000000acb00c723c */ /* 0x044ff0000000180c */
[C---:B------:R-:W-:Y:S01]  /*f8d0*/  HMMA.16816.F32 R16, R176.reuse, R174, R16 ;  /* 0x000000aeb010723c */ /* 0x040fe20000001810 */
[----:B------:R-:W2:Y:S07]  /*f8e0*/  LDSM.16.M88.4 R172, [R208+0x4000] ;  /* 0x00400000d0ac783b */ /* 0x000eae0000000200 */
[C---:B---3--:R-:W-:Y:S08]  /*f8f0*/  HMMA.16816.F32 R20, R176.reuse, R168, R20 ;  /* 0x000000a8b014723c */ /* 0x048ff00000001814 */
[C---:B------:R-:W-:Y:S01]  /*f900*/  HMMA.16816.F32 R24, R176.reuse, R170, R24 ;  /* 0x000000aab018723c */ /* 0x040fe20000001818 */
[----:B------:R-:W3:Y:S07]  /*f910*/  LDSM.16.M88.4 R168, [R201+0x2800] ;  /* 0x00280000c9a8783b */ /* 0x000eee0000000200 */
[C---:B-1----:R-:W-:Y:S08]  /*f920*/  HMMA.16816.F32 R28, R176.reuse, R180, R28 ;  /* 0x000000b4b01c723c */ /* 0x042ff0000000181c */
[----:B------:R-:W-:Y:S01]  /*f930*/  HMMA.16816.F32 R32, R176, R182, R32 ;  /* 0x000000b6b020723c */ /* 0x000fe20000001820 */
[----:B------:R-:W1:Y:S05]  /*f940*/  LDSM.16.M88.4 R176, [R201+0x3000] ;  /* 0x00300000c9b0783b */ /* 0x000e6a0000000200 */
[----:B------:R-:W4:Y:S02]  /*f950*/  LDSM.16.M88.4 R180, [R201+0x3800] ;  /* 0x00380000c9b4783b */ /* 0x000f240000000200 */
[C---:B--2---:R-:W-:Y:S08]  /*f960*/  HMMA.16816.F32 R4, R172.reuse, R184, R4 ;  /* 0x000000b8ac04723c */ /* 0x044ff00000001804 */
[C---:B------:R-:W-:Y:S01]  /*f970*/  HMMA.16816.F32 R8, R172.reuse, R186, R8 ;  /* 0x000000baac08723c */ /* 0x040fe20000001808 */
[----:B------:R-:W-:Y:S07]  /*f980*/  LDSM.16.M88.4 R184, [R0] ;  /* 0x0000000000b8783b */ /* 0x000fee0000000200 */
[C---:B---3--:R-:W-:Y:S08]  /*f990*/  HMMA.16816.F32 R12, R172.reuse, R168, R12 ;  /* 0x000000a8ac0c723c */ /* 0x048ff0000000180c */
[C---:B------:R-:W-:Y:S01]  /*f9a0*/  HMMA.16816.F32 R16, R172.reuse, R170, R16 ;  /* 0x000000aaac10723c */ /* 0x040fe20000001810 */
[----:B------:R-:W2:Y:S07]  /*f9b0*/  LDSM.16.M88.4 R168, [R209+0x4000] ;  /* 0x00400000d1a8783b */ /* 0x000eae0000000200 */
[C---:B-1----:R-:W-:Y:S08]  /*f9c0*/  HMMA.16816.F32 R20, R172.reuse, R176, R20 ;  /* 0x000000b0ac14723c */ /* 0x042ff00000001814 */
[C---:B------:R-:W-:Y:S01]  /*f9d0*/  HMMA.16816.F32 R24, R172.reuse, R178, R24 ;  /* 0x000000b2ac18723c */ /* 0x040fe20000001818 */
[----:B------:R-:W1:Y:S07]  /*f9e0*/  LDSM.16.M88.4 R176, [R132] ;  /* 0x0000000084b0783b */ /* 0x000e6e0000000200 */
[C---:B----4-:R-:W-:Y:S08]  /*f9f0*/  HMMA.16816.F32 R28, R172.reuse, R180, R28 ;  /* 0x000000b4ac1c723c */ /* 0x050ff0000000181c */
[----:B------:R-:W-:Y:S01]  /*fa00*/  HMMA.16816.F32 R32, R172, R182, R32 ;  /* 0x000000b6ac20723c */ /* 0x000fe20000001820 */
[----:B------:R-:W3:Y:S05]  /*fa10*/  LDSM.16.M88.4 R172, [R192] ;  /* 0x00000000c0ac783b */ /* 0x000eea0000000200 */
[----:B------:R-:W-:Y:S02]  /*fa20*/  LDSM.16.M88.4 R180, [R211+0x4000] ;  /* 0x00400000d3b4783b */ /* 0x000fe40000000200 */
[C---:B--2---:R-:W-:Y:S08]  /*fa30*/  HMMA.16816.F32 R4, R168.reuse, R184, R4 ;  /* 0x000000b8a804723c */ /* 0x044ff00000001804 */
[C---:B------:R-:W-:Y:S01]  /*fa40*/  HMMA.16816.F32 R8, R168.reuse, R186, R8 ;  /* 0x000000baa808723c */ /* 0x040fe20000001808 */
[----:B------:R-:W2:Y:S07]  /*fa50*/  LDSM.16.M88.4 R184, [R203+0x2000] ;  /* 0x00200000cbb8783b */ /* 0x000eae0000000200 */
[C---:B-1----:R-:W-:Y:S08]  /*fa60*/  HMMA.16816.F32 R12, R168.reuse, R176, R12 ;  /* 0x000000b0a80c723c */ /* 0x042ff0000000180c */
[C---:B------:R-:W-:Y:S01]  /*fa70*/  HMMA.16816.F32 R16, R168.reuse, R178, R16 ;  /* 0x000000b2a810723c */ /* 0x040fe20000001810 */
[----:B------:R-:W1:Y:S07]  /*fa80*/  LDSM.16.M88.4 R176, [R203+0x2800] ;  /* 0x00280000cbb0783b */ /* 0x000e6e0000000200 */
[C---:B------:R-:W-:Y:S08]  /*fa90*/  HMMA.16816.F32 R20, R168.reuse, R188, R20 ;  /* 0x000000bca814723c */ /* 0x040ff00000001814 */
[C---:B------:R-:W-:Y:S01]  /*faa0*/  HMMA.16816.F32 R24, R168.reuse, R190, R24 ;  /* 0x000000bea818723c */ /* 0x040fe20000001818 */
[----:B------:R-:W-:Y:S07]  /*fab0*/  LDSM.16.M88.4 R188, [R202+-0x4000] ;  /* 0xffc00000cabc783b */ /* 0x000fee0000000200 */
[C---:B---3--:R-:W-:Y:S08]  /*fac0*/  HMMA.16816.F32 R28, R168.reuse, R172, R28 ;  /* 0x000000aca81c723c */ /* 0x048ff0000000181c */
[----:B------:R-:W-:Y:S01]  /*fad0*/  HMMA.16816.F32 R32, R168, R174, R32 ;  /* 0x000000aea820723c */ /* 0x000fe20000001820 */
[----:B------:R-:W3:Y:S05]  /*fae0*/  LDSM.16.M88.4 R168, [R203+0x3000] ;  /* 0x00300000cba8783b */ /* 0x000eea0000000200 */
[----:B------:R-:W4:Y:S02]  /*faf0*/  LDSM.16.M88.4 R172, [R203+0x3800] ;  /* 0x00380000cbac783b */ /* 0x000f240000000200 */
[C---:B--2---:R-:W-:Y:S08]  /*fb00*/  HMMA.16816.F32 R4, R180.reuse, R184, R4 ;  /* 0x000000b8b404723c */ /* 0x044ff00000001804 */
[C---:B------:R-:W-:Y:S01]  /*fb10*/  HMMA.16816.F32 R8, R180.reuse, R186, R8 ;  /* 0x000000bab408723c */ /* 0x040fe20000001808 */
[----:B------:R-:W2:Y:S07]  /*fb20*/  LDSM.16.M88.4 R184, [R210+0x4000] ;  /* 0x00400000d2b8783b */ /* 0x000eae0000000200 */
[C---:B-1----:R-:W-:Y:S08]  /*fb30*/  HMMA.16816.F32 R12, R180.reuse, R176, R12 ;  /* 0x000000b0b40c723c */ /* 0x042ff0000000180c */
[C---:B------:R-:W-:Y:S01]  /*fb40*/  HMMA.16816.F32 R16, R180.reuse, R178, R16 ;  /* 0x000000b2b410723c */ /* 0x040fe20000001810 */
[----:B------:R-:W-:Y:S07]  /*fb50*/  LDSM.16.M88.4 R176, [R202+-0x2800] ;  /* 0xffd80000cab0783b */ /* 0x000fee0000000200 */
[C---:B---3--:R-:W-:Y:S08]  /*fb60*/  HMMA.16816.F32 R20, R180.reuse, R168, R20 ;  /* 0x000000a8b414723c */ /* 0x048ff00000001814 */
[C---:B------:R-:W-:Y:S01]  /*fb70*/  HMMA.16816.F32 R24, R180.reuse, R170, R24 ;  /* 0x000000aab418723c */ /* 0x040fe20000001818 */
[----:B------:R-:W1:Y:S07]  /*fb80*/  LDSM.16.M88.4 R168, [R202+-0x3800] ;  /* 0xffc80000caa8783b */ /* 0x000e6e0000000200 */
[C---:B----4-:R-:W-:Y:S08]  /*fb90*/  HMMA.16816.F32 R28, R180.reuse, R172, R28 ;  /* 0x000000acb41c723c */ /* 0x050ff0000000181c */
[----:B------:R-:W-:Y:S01]  /*fba0*/  HMMA.16816.F32 R32, R180, R174, R32 ;  /* 0x000000aeb420723c */ /* 0x000fe20000001820 */
[----:B------:R-:W3:Y:S05]  /*fbb0*/  LDSM.16.M88.4 R172, [R202+-0x3000] ;  /* 0xffd00000caac783b */ /* 0x000eea0000000200 */
[----:B------:R-:W-:Y:S02]  /*fbc0*/  LDSM.16.M88.4 R180, [R208+0x8000] ;  /* 0x00800000d0b4783b */ /* 0x000fe40000000200 */
        /* <DEDUP_REMOVED lines=11> */
[----:B------:R-:W4:Y:S05]  /*fc80*/  LDSM.16.M88.4 R176, [R201+0x5800] ;  /* 0x00580000c9b0783b */ /* 0x000f2a0000000200 */
[----:B------:R-:W-:Y:S02]  /*fc90*/  LDSM.16.M88.4 R184, [R209+0x8000] ;  /* 0x00800000d1b8783b */ /* 0x000fe40000000200 */
[C---:B--2---:R-:W-:Y:S08]  /*fca0*/  HMMA.16816.F32 R4, R180.reuse, R188, R4 ;  /* 0x000000bcb404723c */ /* 0x044ff00000001804 */
[C---:B------:R-:W-:Y:S01]  /*fcb0*/  HMMA.16816.F32 R8, R180.reuse, R190, R8 ;  /* 0x000000beb408723c */ /* 0x040fe20000001808 */
[----:B------:R-:W2:Y:S05]  /*fcc0*/  LDSM.16.M88.4 R188, [R193] ;  /* 0x00000000c1bc783b */ /* 0x000eaa0000000200 */
[----:B------:R-:W5:Y:S02]  /*fcd0*/  LDSM.16.M88.4 R192, [R194] ;  /* 0x00000000c2c0783b */ /* 0x000f640000000200 */
[C---:B-1----:R-:W-:Y:S08]  /*fce0*/  HMMA.16816.F32 R12, R180.reuse, R168, R12 ;  /* 0x000000a8b40c723c */ /* 0x042ff0000000180c */
[C---:B------:R-:W-:Y:S01]  /*fcf0*/  HMMA.16816.F32 R16, R180.reuse, R170, R16 ;  /* 0x000000aab410723c */ /* 0x040fe20000001810 */
[----:B------:R-:W1:Y:S07]  /*fd00*/  LDSM.16.M88.4 R168, [R196] ;  /* 0x00000000c4a8783b */ /* 0x000e6e0000000200 */
[C---:B---3--:R-:W-:Y:S08]  /*fd10*/  HMMA.16816.F32 R20, R180.reuse, R172, R20 ;  /* 0x000000acb414723c */ /* 0x048ff00000001814 */
[C---:B------:R-:W-:Y:S01]  /*fd20*/  HMMA.16816.F32 R24, R180.reuse, R174, R24 ;  /* 0x000000aeb418723c */ /* 0x040fe20000001818 */
[----:B------:R-:W3:Y:S07]  /*fd30*/  LDSM.16.M88.4 R172, [R197] ;  /* 0x00000000c5ac783b */ /* 0x000eee0000000200 */
[C---:B----4-:R-:W-:Y:S08]  /*fd40*/  HMMA.16816.F32 R28, R180.reuse, R176, R28 ;  /* 0x000000b0b41c723c */ /* 0x050ff0000000181c */
[----:B------:R-:W-:Y:S01]  /*fd50*/  HMMA.16816.F32 R32, R180, R178, R32 ;  /* 0x000000b2b420723c */ /* 0x000fe20000001820 */
[----:B------:R-:W-:Y:S05]  /*fd60*/  LDSM.16.M88.4 R176, [R211+0x8000] ;  /* 0x00800000d3b0783b */ /* 0x000fea0000000200 */
[----:B------:R-:W4:Y:S02]  /*fd70*/  LDSM.16.M88.4 R180, [R203+0x4000] ;  /* 0x00400000cbb4783b */ /* 0x000f240000000200 */
[C---:B--2---:R-:W-:Y:S08]  /*fd80*/  HMMA.16816.F32 R4, R184.reuse, R188, R4 ;  /* 0x000000bcb804723c */ /* 0x044ff00000001804 */
[C---:B------:R-:W-:Y:S01]  /*fd90*/  HMMA.16816.F32 R8, R184.reuse, R190, R8 ;  /* 0x000000beb808723c */ /* 0x040fe20000001808 */
[----:B------:R-:W2:Y:S07]  /*fda0*/  LDSM.16.M88.4 R188, [R203+0x4800] ;  /* 0x00480000cbbc783b */ /* 0x000eae0000000200 */
[C---:B-----5:R-:W-:Y:S08]  /*fdb0*/  HMMA.16816.F32 R12, R184.reuse, R192, R12 ;  /* 0x000000c0b80c723c */ /* 0x060ff0000000180c */
[C---:B------:R-:W-:Y:S01]  /*fdc0*/  HMMA.16816.F32 R16, R184.reuse, R194, R16 ;  /* 0x000000c2b810723c */ /* 0x040fe20000001810 */
[----:B------:R-:W5:Y:S07]  /*fdd0*/  LDSM.16.M88.4 R192, [R203+0x5000] ;  /* 0x00500000cbc0783b */ /* 0x000f6e0000000200 */
[C---:B-1----:R-:W-:Y:S08]  /*fde0*/  HMMA.16816.F32 R20, R184.reuse, R168, R20 ;  /* 0x000000a8b814723c */ /* 0x042ff00000001814 */
[C---:B------:R-:W-:Y:S01]  /*fdf0*/  HMMA.16816.F32 R24, R184.reuse, R170, R24 ;  /* 0x000000aab818723c */ /* 0x040fe20000001818 */
[----:B------:R-:W1:Y:S07]  /*fe00*/  LDSM.16.M88.4 R168, [R203+0x5800] ;  /* 0x00580000cba8783b */ /* 0x000e6e0000000200 */
[C---:B---3--:R-:W-:Y:S08]  /*fe10*/  HMMA.16816.F32 R28, R184.reuse, R172, R28 ;  /* 0x000000acb81c723c */ /* 0x048ff0000000181c */
[----:B------:R-:W-:Y:S01]  /*fe20*/  HMMA.16816.F32 R32, R184, R174, R32 ;  /* 0x000000aeb820723c */ /* 0x000fe20000001820 */
[----:B------:R-:W-:Y:S05]  /*fe30*/  LDSM.16.M88.4 R172, [R210+0x8000] ;  /* 0x00800000d2ac783b */ /* 0x000fea0000000200 */
[----:B------:R-:W-:Y:S02]  /*fe40*/  LDSM.16.M88.4 R184, [R202+-0x1800] ;  /* 0xffe80000cab8783b */ /* 0x000fe40000000200 */
[C---:B----4-:R-:W-:Y:S08]  /*fe50*/  HMMA.16816.F32 R4, R176.reuse, R180, R4 ;  /* 0x000000b4b004723c */ /* 0x050ff00000001804 */
[C---:B------:R-:W-:Y:S01]  /*fe60*/  HMMA.16816.F32 R8, R176.reuse, R182, R8 ;  /* 0x000000b6b008723c */ /* 0x040fe20000001808 */
[----:B------:R-:W3:Y:S07]  /*fe70*/  LDSM.16.M88.4 R180, [R202+-0x2000] ;  /* 0xffe00000cab4783b */ /* 0x000eee0000000200 */
[C---:B--2---:R-:W-:Y:S08]  /*fe80*/  HMMA.16816.F32 R12, R176.reuse, R188, R12 ;  /* 0x000000bcb00c723c */ /* 0x044ff0000000180c */
[C---:B------:R-:W-:Y:S01]  /*fe90*/  HMMA.16816.F32 R16, R176.reuse, R190, R16 ;  /* 0x000000beb010723c */ /* 0x040fe20000001810 */
[----:B------:R-:W2:Y:S07]  /*fea0*/  LDSM.16.M88.4 R188, [R202+-0x1000] ;  /* 0xfff00000cabc783b */ /* 0x000eae0000000200 */
[C---:B-----5:R-:W-:Y:S08]  /*feb0*/  HMMA.16816.F32 R20, R176.reuse, R192, R20 ;  /* 0x000000c0b014723c */ /* 0x060ff00000001814 */
[C---:B------:R-:W-:Y:S01]  /*fec0*/  HMMA.16816.F32 R24, R176.reuse, R194, R24 ;  /* 0x000000c2b018723c */ /* 0x040fe20000001818 */
[----:B------:R-:W4:Y:S07]  /*fed0*/  LDSM.16.M88.4 R192, [R202+-0x800] ;  /* 0xfff80000cac0783b */ /* 0x000f2e0000000200 */
[C---:B-1----:R-:W-:Y:S08]  /*fee0*/  HMMA.16816.F32 R28, R176.reuse, R168, R28 ;  /* 0x000000a8b01c723c */ /* 0x042ff0000000181c */
[----:B------:R-:W-:Y:S01]  /*fef0*/  HMMA.16816.F32 R32, R176, R170, R32 ;  /* 0x000000aab020723c */ /* 0x000fe20000001820 */
[----:B------:R-:W-:Y:S05]  /*ff00*/  LDSM.16.M88.4 R168, [R208+0xc000] ;  /* 0x00c00000d0a8783b */ /* 0x000fea0000000200 */
[----:B------:R-:W1:Y:S02]  /*ff10*/  LDSM.16.M88.4 R176, [R201+0x6000] ;  /* 0x00600000c9b0783b */ /* 0x000e640000000200 */
[C---:B---3--:R-:W-:Y:S08]  /*ff20*/  HMMA.16816.F32 R4, R172.reuse, R180, R4 ;  /* 0x000000b4ac04723c */ /* 0x048ff00000001804 */
[C---:B------:R-:W-:Y:S01]  /*ff30*/  HMMA.16816.F32 R8, R172.reuse, R182, R8 ;  /* 0x000000b6ac08723c */ /* 0x040fe20000001808 */
[----:B------:R-:W3:Y:S07]  /*ff40*/  LDSM.16.M88.4 R180, [R201+0x6800] ;  /* 0x00680000c9b4783b */ /* 0x000eee0000000200 */
[C---:B------:R-:W-:Y:S08]  /*ff50*/  HMMA.16816.F32 R12, R172.reuse, R184, R12 ;  /* 0x000000b8ac0c723c */ /* 0x040ff0000000180c */
[C---:B------:R-:W-:Y:S01]  /*ff60*/  HMMA.16816.F32 R16, R172.reuse, R186, R16 ;  /* 0x000000baac10723c */ /* 0x040fe20000001810 */
[----:B------:R-:W5:Y:S07]  /*ff70*/  LDSM.16.M88.4 R184, [R201+0x7000] ;  /* 0x00700000c9b8783b */ /* 0x000f6e0000000200 */
[C---:B--2---:R-:W-:Y:S08]  /*ff80*/  HMMA.16816.F32 R20, R172.reuse, R188, R20 ;  /* 0x000000bcac14723c */ /* 0x044ff00000001814 */
[C---:B------:R-:W-:Y:S01]  /*ff90*/  HMMA.16816.F32 R24, R172.reuse, R190, R24 ;  /* 0x000000beac18723c */ /* 0x040fe20000001818 */
[----:B------:R-:W2:Y:S07]  /*ffa0*/  LDSM.16.M88.4 R188, [R201+0x7800] ;  /* 0x00780000c9bc783b */ /* 0x000eae0000000200 */
[C---:B----4-:R-:W-:Y:S08]  /*ffb0*/  HMMA.16816.F32 R28, R172.reuse, R192, R28 ;  /* 0x000000c0ac1c723c */ /* 0x050ff0000000181c */
[----:B------:R-:W-:Y:S01]  /*ffc0*/  HMMA.16816.F32 R32, R172, R194, R32 ;  /* 0x000000c2ac20723c */ /* 0x000fe20000001820 */
[----:B------:R-:W-:Y:S05]  /*ffd0*/  LDSM.16.M88.4 R192, [R198] ;  /* 0x00000000c6c0783b */ /* 0x000fea0000000200 */
[----:B------:R-:W4:Y:S02]  /*ffe0*/  LDSM.16.M88.4 R172, [R209+0xc000] ;  /* 0x00c00000d1ac783b */ /* 0x000f240000000200 */
[C---:B-1----:R-:W-:Y:S03]  /*fff0*/  HMMA.16816.F32 R4, R168.reuse, R176, R4 ;  /* 0x000000b0a804723c */ /* 0x042fe60000001804 */
[----:B------:R-:W1:Y:S05]  /*10000*/  LDSM.16.M88.4 R196, [R199] ;  /* 0x00000000c7c4783b */ /* 0x000e6a0000000200 */
[C---:B------:R-:W-:Y:S01]  /*10010*/  HMMA.16816.F32 R8, R168.reuse, R178, R8 ;  /* 0x000000b2a808723c */ /* 0x040fe20000001808 */
[----:B------:R-:W1:Y:S07]  /*10020*/  LDSM.16.M88.4 R176, [R212] ;  /* 0x00000000d4b0783b */ /* 0x000e6e0000000200 */
[C---:B---3--:R-:W-:Y:S08]  /*10030*/  HMMA.16816.F32 R12, R168.reuse, R180, R12 ;  /* 0x000000b4a80c723c */ /* 0x048ff0000000180c */
[C---:B------:R-:W-:Y:S01]  /*10040*/  HMMA.16816.F32 R16, R168.reuse, R182, R16 ;  /* 0x000000b6a810723c */ /* 0x040fe20000001810 */
[----:B------:R-:W-:Y:S07]  /*10050*/  LDSM.16.M88.4 R180, [R211+0xc000] ;  /* 0x00c00000d3b4783b */ /* 0x000fee0000000200 */
[C---:B-----5:R-:W-:Y:S08]  /*10060*/  HMMA.16816.F32 R20, R168.reuse, R184, R20 ;  /* 0x000000b8a814723c */ /* 0x060ff00000001814 */
[C---:B------:R-:W-:Y:S01]  /*10070*/  HMMA.16816.F32 R24, R168.reuse, R186, R24 ;  /* 0x000000baa818723c */ /* 0x040fe20000001818 */
[----:B------:R-:W-:Y:S07]  /*10080*/  LDSM.16.M88.4 R184, [R203+0x6000] ;  /* 0x00600000cbb8783b */ /* 0x000fee0000000200 */
[C---:B--2---:R-:W-:Y:S08]  /*10090*/  HMMA.16816.F32 R28, R168.reuse, R188, R28 ;  /* 0x000000bca81c723c */ /* 0x044ff0000000181c */
[----:B------:R-:W-:Y:S01]  /*100a0*/  HMMA.16816.F32 R32, R168, R190, R32 ;  /* 0x000000bea820723c */ /* 0x000fe20000001820 */
[----:B------:R-:W2:Y:S05]  /*100b0*/  LDSM.16.M88.4 R168, [R213] ;  /* 0x00000000d5a8783b */ /* 0x000eaa0000000200 */
[----:B------:R-:W3:Y:S02]  /*100c0*/  LDSM.16.M88.4 R188, [R203+0x6800] ;  /* 0x00680000cbbc783b */ /* 0x000ee40000000200 */
[C---:B----4-:R-:W-:Y:S08]  /*100d0*/  HMMA.16816.F32 R4, R172.reuse, R192, R4 ;  /* 0x000000c0ac04723c */ /* 0x050ff00000001804 */
[C---:B------:R-:W-:Y:S01]  /*100e0*/  HMMA.16816.F32 R8, R172.reuse, R194, R8 ;  /* 0x000000c2ac08723c */ /* 0x040fe20000001808 */
[----:B------:R-:W4:Y:S07]  /*100f0*/  LDSM.16.M88.4 R192, [R203+0x7000] ;  /* 0x00700000cbc0783b */ /* 0x000f2e0000000200 */
[C---:B-1----:R-:W-:Y:S08]  /*10100*/  HMMA.16816.F32 R12, R172.reuse, R196, R12 ;  /* 0x000000c4ac0c723c */ /* 0x042ff0000000180c */
[C---:B------:R-:W-:Y:S01]  /*10110*/  HMMA.16816.F32 R16, R172.reuse, R198, R16 ;  /* 0x000000c6ac10723c */ /* 0x040fe20000001810 */
[----:B------:R-:W1:Y:S07]  /*10120*/  LDSM.16.M88.4 R196, [R203+0x7800] ;  /* 0x00780000cbc4783b */ /* 0x000e6e0000000200 */
[C---:B------:R-:W-:Y:S08]  /*10130*/  HMMA.16816.F32 R20, R172.reuse, R176, R20 ;  /* 0x000000b0ac14723c */ /* 0x040ff00000001814 */
[C---:B------:R-:W-:Y:S01]  /*10140*/  HMMA.16816.F32 R24, R172.reuse, R178, R24 ;  /* 0x000000b2ac18723c */ /* 0x040fe20000001818 */
[----:B------:R-:W-:Y:S07]  /*10150*/  LDSM.16.M88.4 R176, [R202+0x800] ;  /* 0x00080000cab0783b */ /* 0x000fee0000000200 */
[C---:B--2---:R-:W-:Y:S08]  /*10160*/  HMMA.16816.F32 R28, R172.reuse, R168, R28 ;  /* 0x000000a8ac1c723c */ /* 0x044ff0000000181c */
[----:B------:R-:W-:Y:S01]  /*10170*/  HMMA.16816.F32 R32, R172, R170, R32 ;  /* 0x000000aaac20723c */ /* 0x000fe20000001820 */
[----:B------:R-:W-:Y:S05]  /*10180*/  LDSM.16.M88.4 R168, [R210+0xc000] ;  /* 0x00c00000d2a8783b */ /* 0x000fea0000000200 */
[----:B------:R-:W2:Y:S02]  /*10190*/  LDSM.16.M88.4 R172, [R202] ;  /* 0x00000000caac783b */ /* 0x000ea40000000200 */
[C---:B------:R-:W-:Y:S08]  /*101a0*/  HMMA.16816.F32 R4, R180.reuse, R184, R4 ;  /* 0x000000b8b404723c */ /* 0x040ff00000001804 */
[C---:B------:R-:W-:Y:S01]  /*101b0*/  HMMA.16816.F32 R8, R180.reuse, R186, R8 ;  /* 0x000000bab408723c */ /* 0x040fe20000001808 */
[----:B------:R-:W5:Y:S07]  /*101c0*/  LDSM.16.M88.4 R184, [R202+0x1000] ;  /* 0x00100000cab8783b */ /* 0x000f6e0000000200 */
[C---:B---3--:R-:W-:Y:S08]  /*101d0*/  HMMA.16816.F32 R12, R180.reuse, R188, R12 ;  /* 0x000000bcb40c723c */ /* 0x048ff0000000180c */
[C---:B------:R-:W-:Y:S01]  /*101e0*/  HMMA.16816.F32 R16, R180.reuse, R190, R16 ;  /* 0x000000beb410723c */ /* 0x040fe20000001810 */
[----:B------:R-:W3:Y:S01]  /*101f0*/  LDSM.16.M88.4 R188, [R202+0x1800] ;  /* 0x00180000cabc783b */ /* 0x000ee20000000200 */
[----:B------:R-:W-:Y:S04]  /*10200*/  DEPBAR.LE SB0, 0x0 ;  /* 0x000080000000791a */ /* 0x000fe80000000000 */
[----:B------:R-:W-:Y:S02]  /*10210*/  BAR.SYNC.DEFER_BLOCKING 0x0 ;  /* 0x0000000000007b1d */ /* 0x000fe40000010000 */
[C---:B----4-:R-:W-:Y:S08]  /*10220*/  HMMA.16816.F32 R20, R180.reuse, R192, R20 ;  /* 0x000000c0b414723c */ /* 0x050ff00000001814 */
[C---:B------:R-:W-:Y:S08]  /*10230*/  HMMA.16816.F32 R24, R180.reuse, R194, R24 ;  /* 0x000000c2b418723c */ /* 0x040ff00000001818 */
[C---:B-1----:R-:W-:Y:S08]  /*10240*/  HMMA.16816.F32 R28, R180.reuse, R196, R28 ;  /* 0x000000c4b41c723c */ /* 0x042ff0000000181c */
[----:B------:R-:W-:Y:S08]  /*10250*/  HMMA.16816.F32 R32, R180, R198, R32 ;  /* 0x000000c6b420723c */ /* 0x000ff00000001820 */
[C---:B--2---:R-:W-:Y:S08]  /*10260*/  HMMA.16816.F32 R4, R168.reuse, R172, R4 ;  /* 0x000000aca804723c */ /* 0x044ff00000001804 */
[C---:B------:R-:W-:Y:S08]  /*10270*/  HMMA.16816.F32 R8, R168.reuse, R174, R8 ;  /* 0x000000aea808723c */ /* 0x040ff00000001808 */
[C---:B------:R-:W-:Y:S08]  /*10280*/  HMMA.16816.F32 R12, R168.reuse, R176, R12 ;  /* 0x000000b0a80c723c */ /* 0x040ff0000000180c */
[C---:B------:R-:W-:Y:S08]  /*10290*/  HMMA.16816.F32 R16, R168.reuse, R178, R16 ;  /* 0x000000b2a810723c */ /* 0x040ff00000001810 */
[C---:B-----5:R-:W-:Y:S08]  /*102a0*/  HMMA.16816.F32 R20, R168.reuse, R184, R20 ;  /* 0x000000b8a814723c */ /* 0x060ff00000001814 */
        /* <DEDUP_REMOVED lines=9> */
[----:B------:R-:W-:Y:S01]  /*10340*/  SHF.L.U64.HI R173, R223, 0x1, R168 ;  /* 0x00000001dfad7819 */ /* 0x000fe200000102a8 */
[----:B------:R-:W-:Y:S01]  /*10350*/  IMAD.MOV.U32 R217, RZ, RZ, RZ ;  /* 0x000000ffffd97224 */ /* 0x000fe200078e00ff */
[----:B------:R-:W-:Y:S01]  /*10360*/  ISETP.NE.AND P2, PT, R221, 0x1, PT ;  /* 0x00000001dd00780c */ /* 0x000fe20003f45270 */
[----:B------:R-:W-:Y:S01]  /*10370*/  IMAD.SHL.U32 R178, R225, 0x2, RZ ;  /* 0x00000002e1b27824 */ /* 0x000fe200078e00ff */
[----:B------:R-:W-:Y:S01]  /*10380*/  IADD3 R2, R2, -0x40, R229 ;  /* 0xffffffc002027810 */ /* 0x000fe20007ffe0e5 */
[----:B------:R-:W-:Y:S01]  /*10390*/  IMAD.SHL.U32 R177, R223, 0x2, RZ ;  /* 0x00000002dfb17824 */ /* 0x000fe200078e00ff */
[----:B------:R-:W-:Y:S01]  /*103a0*/  SHF.R.S32.HI R221, RZ, 0x1f, R225 ;  /* 0x0000001fffdd7819 */ /* 0x000fe200000114e1 */
        /* <DEDUP_REMOVED lines=31> */
.L_x_2231:
[----:B------:R-:W-:-:S05]  /*105a0*/  BRA.DIV ~URZ, `(.L_x_2123) ;  /* 0x0000a9927f007947 */ /* 0x000fca000b800000 */
[----:B------:R-:W3:Y:S01]  /*105b0*/  SHFL.IDX PT, R0, R170, RZ, 0x181f ;  /* 0x00181fffaa007589 */ /* 0x000ee200000e0000 */
[----:B------:R-:W-:Y:S04]  /*105c0*/  IADD3 R2, -R214, 0x10, RZ ;  /* 0x00000010d6027810 */ /* 0x000fe80007ffe1ff */
[----:B------:R-:W-:Y:S04]  /*105d0*/  LOP3.LUT R2, R2, 0xf, RZ, 0xc0, !PT ;  /* 0x0000000f02027812 */ /* 0x000fe800078ec0ff */
[----:B---3--:R-:W-:Y:S04]  /*105e0*/  IADD3 R168, P1, P0, R2, R0, R175 ;  /* 0x0000000002a87210 */ /* 0x008fe8000783e0af */
[----:B--2---:R-:W-:Y:S02]  /*105f0*/  IADD3.X R169, RZ, R132, R171, P1, P0 ;  /* 0x00000084ffa97210 */ /* 0x004fe40000fe04ab */
[----:B------:R-:W-:Y:S11]  /*10600*/  ISETP.NE.U32.AND P0, PT, R214, RZ, PT ;  /* 0x000000ffd600720c */ /* 0x000ff60003f05070 */
[----:B------:R-:W-:Y:S02]  /*10610*/  @!UPT UIADD3 URZ, URZ, URZ, URZ ;  /* 0x0000003f3f3ff290 */ /* 0x000fe4000fffe03f */
[----:B------:R-:W-:Y:S01]  /*10620*/  @!PT LDS RZ, [RZ] ;  /* 0x00000000fffff984 */ /* 0x000fe20000000800 */
[----:B------:R-:W-:Y:S01]  /*10630*/  @!PT LDS RZ, [RZ] ;  /* 0x00000000fffff984 */ /* 0x000fe20000000800 */
[----:B------:R2:W-:Y:S01]  /*10640*/  LDGSTS.E.BYPASS.LTC128B.128.ZFILL [R215+0x8100], [R168.64], P0 ;  /* 0x08100000a8d77fae */ /* 0x0005e20008141d46 */
[----:B------:R-:W-:Y:S05]  /*10650*/  IADD3 R2, P0, R0, R176, RZ ;  /* 0x000000b000027210 */ /* 0x000fea0007f1e0ff */
[----:B------:R-:W-:Y:S05]  /*10660*/  IMAD.X R3, R132, 0x1, R172, P0 ;  /* 0x0000000184037824 */ /* 0x000fea00000e06ac */
[----:B------:R3:W-:Y:S02]  /*10670*/  LDGSTS.E.BYPASS.LTC128B.128 [R215+0xa100], [R2.64], !P5 ;  /* 0x0a10000002d77fae */ /* 0x0007e4000e901d46 */
[----:B---3--:R-:W-:Y:S05]  /*10680*/  IADD3 R2, P0, R0, R177, RZ ;  /* 0x000000b100027210 */ /* 0x008fea0007f1e0ff */
[----:B------:R-:W-:Y:S05]  /*10690*/  IMAD.X R3, R132, 0x1, R173, P0 ;  /* 0x0000000184037824 */ /* 0x000fea00000e06ad */
[----:B------:R3:W-:Y:S02]  /*106a0*/  LDGSTS.E.BYPASS.LTC128B.128 [R215+0xc100], [R2.64], !P4 ;  /* 0x0c10000002d77fae */ /* 0x0007e4000e101d46 */
[----:B---3--:R-:W-:Y:S02]  /*106b0*/  IADD3 R2, P0, R0, R178, RZ ;  /* 0x000000b200027210 */ /* 0x008fe40007f1e0ff */
[----:B------:R2:W3:Y:S03]  /*106c0*/  SHFL.IDX PT, R0, R170, 0x1, 0x181f ;  /* 0x00381f00aa007f89 */ /* 0x0004e600000e0000 */
[----:B------:R-:W-:Y:S02]  /*106d0*/  IMAD.X R3, R132, 0x1, R174, P0 ;  /* 0x0000000184037824 */ /* 0x000fe400000e06ae */
[----:B------:R2:W4:Y:S04]  /*106e0*/  SHFL.IDX PT, R132, R133, 0x1, 0x181f ;  /* 0x00381f0085847f89 */ /* 0x00052800000e0000 */
[----:B------:R2:W-:Y:S02]  /*106f0*/  LDGSTS.E.BYPASS.LTC128B.128 [R215+0xe100], [R2.64], !P3 ;  /* 0x0e10000002d77fae */ /* 0x0005e4000d901d46 */
.L_x_2232:
[C---:B--2---:R-:W-:Y:S02]  /*10700*/  IADD3 R2, -R214.reuse, 0x10, RZ ;  /* 0x00000010d6027810 */ /* 0x044fe40007ffe1ff */
[----:B------:R-:W-:Y:S02]  /*10710*/  ISETP.NE.U32.AND P0, PT, R214, RZ, PT ;  /* 0x000000ffd600720c */ /* 0x000fe40003f05070 */
[----:B------:R-:W-:Y:S04]  /*10720*/  LOP3.LUT R2, R2, 0xf, RZ, 0xc0, !PT ;  /* 0x0000000f02027812 */ /* 0x000fe800078ec0ff */
[----:B---3--:R-:W-:Y:S04]  /*10730*/  IADD3 R2, P2, P1, R2, R0, R175 ;  /* 0x0000000002027210 */ /* 0x008fe8000795e0af */
[----:B----4-:R-:W-:Y:S05]  /*10740*/  IADD3.X R3, RZ, R132, R171, P2, P1 ;  /* 0x00000084ff037210 */ /* 0x010fea00017e24ab */
[----:B------:R-:W-:Y:S01]  /*10750*/  @!PT LDS RZ, [RZ] ;  /* 0x00000000fffff984 */ /* 0x000fe20000000800 */
[----:B------:R-:W-:Y:S01]  /*10760*/  @!PT LDS RZ, [RZ] ;  /* 0x00000000fffff984 */ /* 0x000fe20000000800 */
[----:B------:R-:W-:Y:S01]  /*10770*/  @!PT LDS RZ, [RZ] ;  /* 0x00000000fffff984 */ /* 0x000fe20000000800 */
[----:B------:R2:W-:Y:S01]  /*10780*/  LDGSTS.E.BYPASS.LTC128B.128.ZFILL [R215+0x9100], [R2.64], P0 ;  /* 0x0910000002d77fae */ /* 0x0005e20008141d46 */
[----:B------:R-:W-:Y:S05]  /*10790*/  IADD3 R170, P0, R0, R176, RZ ;  /* 0x000000b000aa7210 */ /* 0x000fea0007f1e0ff */
        /* <DEDUP_REMOVED lines=8> */
.L_x_2121:
[----:B------:R-:W-:Y:S05]  /*10820*/  BSYNC B0 ;  /* 0x0000000000007941 */ /* 0x000fea0003800000 */
.L_x_2120:
[----:B---3--:R-:W-:Y:S01]  /*10830*/  LOP3.LUT R168, RZ, c[0x0][0x324], RZ, 0x33, !PT ;  /* 0x0000c900ffa87a12 */ /* 0x008fe200078e33ff */
[----:B------:R-:W-:Y:S01]  /*10840*/  IMAD.MOV.U32 R0, RZ, RZ, c[0x0][0x2c4] ;  /* 0x0000b100ff007624 */ /* 0x000fe200078e00ff */
[----:B------:R-:W0:Y:S01]  /*10850*/  LDGDEPBAR ;  /* 0x00000000000079af */ /* 0x000e220000000000 */
[----:B------:R-:W-:Y:S02]  /*10860*/  IMAD.IADD R132, R243, 0x1, R242 ;  /* 0x00000001f3847824 */ /* 0x000fe400078e02f2 */
[----:B-1----:R-:W-:Y:S01]  /*10870*/  IMAD.SHL.U32 R133, R216, 0x40, RZ ;  /* 0x00000040d8857824 */ /* 0x002fe200078e00ff */
[----:B------:R-:W-:Y:S11]  /*10880*/  ISETP.NE.AND P0, PT, R0, 0x1, PT ;  /* 0x000000010000780c */ /* 0x000ff60003f05270 */
[----:B------:R-:W-:Y:S02]  /*10890*/  @!UPT UIADD3 URZ, URZ, URZ, URZ ;  /* 0x0000003f3f3ff290 */ /* 0x000fe4000fffe03f */
[----:B------:R-:W-:Y:S05]  /*108a0*/  @P0 IMAD.HI.U32 R0, R132, c[0x0][0x2c8], RZ ;  /* 0x0000b20084000a27 */ /* 0x000fea00078e00ff */
[----:B------:R-:W-:Y:S02]  /*108b0*/  @P0 SHF.R.U32.HI R132, RZ, c[0x0][0x2cc], R0 ;  /* 0x0000b300ff840a19 */ /* 0x000fe40000011600 */
[----:B------:R-:W-:Y:S04]  /*108c0*/  IADD3 R0, -R231, 0x1, -R133 ;  /* 0x00000001e7007810 */ /* 0x000fe80007ffe985 */
[----:B------:R-:W-:Y:S04]  /*108d0*/  IADD3 R0, -R228, R0, R227 ;  /* 0x00000000e4007210 */ /* 0x000fe80007ffe1e3 */
[----:B------:R-:W-:Y:S01]  /*108e0*/  IADD3 R169, R0, c[0x0][0x328], RZ ;  /* 0x0000ca0000a97a10 */ /* 0x000fe20007ffe0ff */
[----:B------:R-:W-:-:S05]  /*108f0*/  BRA.DIV ~URZ, `(.L_x_2124) ;  /* 0x0000a8927f007947 */ /* 0x000fca000b800000 */
[----:B------:R1:W2:Y:S02]  /*10900*/  SHFL.IDX PT, R3, R132, RZ, 0x1c1f ;  /* 0x001c1fff84037589 */ /* 0x0002a400000e0000 */
.L_x_2233:
[----:B------:R-:W-:Y:S02]  /*10910*/  IMAD.MOV.U32 R2, RZ, RZ, c[0x0][0x32c] ;  /* 0x0000cb00ff027624 */ /* 0x000fe400078e00ff */
[----:B------:R-:W-:Y:S03]  /*10920*/  IMAD.IADD R168, R168, 0x1, R0 ;  /* 0x00000001a8a87824 */ /* 0x000fe600078e0200 */
[----:B------:R-:W-:Y:S02]  /*10930*/  ISETP.GE.AND P0, PT, R2, 0x1, PT ;  /* 0x000000010200780c */ /* 0x000fe40003f06270 */
[-C--:B--2---:R-:W-:Y:S02]  /*10940*/  IADD3 R2, R169, R3.reuse, RZ ;  /* 0x00000003a9027210 */ /* 0x084fe40007ffe0ff */
[----:B------:R-:W-:Y:S09]  /*10950*/  IADD3 R0, R168, R3, RZ ;  /* 0x00000003a8007210 */ /* 0x000ff20007ffe0ff */
        /* <DEDUP_REMOVED lines=14> */
.L_x_2127:
[----:B------:R-:W-:Y:S04]  /*10a40*/  MOV R170, 0x1 ;  /* 0x0000000100aa7802 */ /* 0x000fe80000000f00 */
[----:B------:R-:W-:Y:S11]  /*10a50*/  ISETP.NE.AND P0, PT, R170, c[0x0][0x32c], PT ;  /* 0x0000cb00aa007a0c */ /* 0x000ff60003f05270 */
[----:B------:R-:W-:Y:S02]  /*10a60*/  @!UPT UIADD3 URZ, URZ, URZ, URZ ;  /* 0x0000003f3f3ff290 */ /* 0x000fe4000fffe03f */
[----:B------:R-:W-:Y:S05]  /*10a70*/  @P0 IMAD.HI.U32 R170, R3, c[0x0][0x330], RZ ;  /* 0x0000cc0003aa0a27 */ /* 0x000fea00078e00ff */
[----:B------:R-:W-:Y:S02]  /*10a80*/  @P0 SHF.R.U32.HI R3, RZ, c[0x0][0x334], R170 ;  /* 0x0000cd00ff030a19 */ /* 0x000fe400000116aa */
.L_x_2128:
[----:B------:R-:W-:Y:S05]  /*10a90*/  BSYNC B0 ;  /* 0x0000000000007941 */ /* 0x000fea0003800000 */
.L_x_2126:
[----:B------:R-:W-:Y:S04]  /*10aa0*/  IMAD R3, R3, c[0x0][0x32c], -R133 ;  /* 0x0000cb0003037a24 */ /* 0x000fe800078e0a85 */
[----:B------:R-:W-:Y:S05]  /*10ab0*/  IMAD.IADD R3, R3, 0x1, -R231 ;  /* 0x0000000103037824 */ /* 0x000fea00078e0ae7 */
[----:B------:R-:W-:Y:S02]  /*10ac0*/  IMNMX R0, R0, R3, !PT ;  /* 0x0000000300007217 */ /* 0x000fe40007800200 */
[----:B------:R-:W-:Y:S04]  /*10ad0*/  IADD3 R3, R3, c[0x0][0x32c], RZ ;  /* 0x0000cb0003037a10 */ /* 0x000fe80007ffe0ff */
[----:B------:R-:W-:Y:S02]  /*10ae0*/  IMNMX R2, R2, R3, PT ;  /* 0x0000000302027217 */ /* 0x000fe40003800200 */
.L_x_2125:
        /* <DEDUP_REMOVED lines=51> */
.L_x_2234:
        /* <DEDUP_REMOVED lines=19> */
.L_x_2132:
[----:B------:R-:W-:Y:S04]  /*10f50*/  MOV R4, 0x1 ;  /* 0x0000000100047802 */ /* 0x000fe80000000f00 */
[----:B------:R-:W-:Y:S11]  /*10f60*/  ISETP.NE.AND P0, PT, R4, c[0x0][0x32c], PT ;  /* 0x0000cb0004007a0c */ /* 0x000ff60003f05270 */
[----:B------:R-:W-:Y:S02]  /*10f70*/  @!UPT UIADD3 URZ, URZ, URZ, URZ ;  /* 0x0000003f3f3ff290 */ /* 0x000fe4000fffe03f */
[----:B------:R-:W-:Y:S05]  /*10f80*/  @P0 IMAD.HI.U32 R4, R3, c[0x0][0x330], RZ ;  /* 0x0000cc0003040a27 */ /* 0x000fea00078e00ff */
[----:B------:R-:W-:Y:S02]  /*10f90*/  @P0 SHF.R.U32.HI R3, RZ, c[0x0][0x334], R4 ;  /* 0x0000cd00ff030a19 */ /* 0x000fe40000011604 */
.L_x_2133:
[----:B------:R-:W-:Y:S05]  /*10fa0*/  BSYNC B0 ;  /* 0x0000000000007941 */ /* 0x000fea0003800000 */
.L_x_2131:
[----:B------:R-:W-:Y:S04]  /*10fb0*/  IMAD R133, R3, c[0x0][0x32c], -R133 ;  /* 0x0000cb0003857a24 */ /* 0x000fe800078e0a85 */
[----:B------:R-:W-:Y:S05]  /*10fc0*/  IMAD.IADD R3, R133, 0x1, -R231 ;  /* 0x0000000185037824 */ /* 0x000fea00078e0ae7 */
[----:B------:R-:W-:Y:S02]  /*10fd0*/  IMNMX R0, R0, R3, !PT ;  /* 0x0000000300007217 */ /* 0x000fe40007800200 */
[----:B------:R-:W-:Y:S04]  /*10fe0*/  IADD3 R3, R3, c[0x0][0x32c], RZ ;  /* 0x0000cb0003037a10 */ /* 0x000fe80007ffe0ff */
[----:B------:R-:W-:Y:S02]  /*10ff0*/  IMNMX R2, R2, R3, PT ;  /* 0x0000000302027217 */ /* 0x000fe40003800200 */
.L_x_2130:
        /* <DEDUP_REMOVED lines=82> */
.L_x_2235:
[----:B-12---:R-:W-:Y:S01]  /*11520*/  FMNMX.FTZ R132, R132, R0, !PT ;  /* 0x0000000084847209 */ /* 0x006fe20007810000 */
[----:B------:R-:W-:-:S05]  /*11530*/  BRA.DIV ~URZ, `(.L_x_2135) ;  /* 0x00009d727f007947 */ /* 0x000fca000b800000 */
[----:B------:R-:W1:Y:S02]  /*11540*/  SHFL.BFLY PT, R0, R132, 0x1, 0x1f ;  /* 0x0c201f0084007f89 */ /* 0x000e6400000e0000 */
[----:B-1----:R-:W-:Y:S02]  /*11550*/  FMNMX.FTZ R133, R132, R0, !PT ;  /* 0x0000000084857209 */ /* 0x002fe40007810000 */
[----:B------:R-:W1:Y:S02]  /*11560*/  SHFL.BFLY PT, R0, R4, 0x2, 0x1f ;  /* 0x0c401f0004007f89 */ /* 0x000e6400000e0000 */
[----:B-1----:R-:W-:Y:S05]  /*11570*/  FMNMX.FTZ R4, R4, R0, !PT ;  /* 0x0000000004047209 */ /* 0x002fea0007810000 */
[----:B------:R1:W2:Y:S02]  /*11580*/  SHFL.BFLY PT, R0, R4, 0x1, 0x1f ;  /* 0x0c201f0004007f89 */ /* 0x0002a400000e0000 */
.L_x_2236:
        /* <DEDUP_REMOVED lines=29> */
[----:B------:R-:W1:Y:S02]  /*11760*/  MUFU.EX2 R23, R23 ;  /* 0x0000001700177308 */ /* 0x000e640000000800 */
[----:B-1----:R-:W-:Y:S01]  /*11770*/  F2FP.PACK_AB R170, R23, R22 ;  /* 0x0000001617aa723e */ /* 0x002fe200000000ff */
        /* <DEDUP_REMOVED lines=13> */
[--C-:B------:R-:W-:Y:S02]  /*11850*/  FFMA.FTZ R16, R16, c[0x0][0x2d0], -R4.reuse ;  /* 0x0000b40010107a23 */ /* 0x100fe40000010804 */
[--C-:B------:R-:W-:Y:S02]  /*11860*/  FFMA.FTZ R190, R7, c[0x0][0x2d0], -R4.reuse ;  /* 0x0000b40007be7a23 */ /* 0x100fe40000010804 */
[--C-:B------:R-:W-:Y:S02]  /*11870*/  FFMA.FTZ R18, R24, c[0x0][0x2d0], -R4.reuse ;  /* 0x0000b40018127a23 */ /* 0x100fe40000010804 */
[--C-:B------:R-:W-:Y:S01]  /*11880*/  FFMA.FTZ R132, R21, c[0x0][0x2d0], -R4.reuse ;  /* 0x0000b40015847a23 */ /* 0x100fe20000010804 */
        /* <DEDUP_REMOVED lines=332> */
[----:B------:R-:W-:Y:S01]  /*12d50*/  FADD.FTZ R2, R172, R0 ;  /* 0x00000000ac027221 */ /* 0x000fe20000010000 */
[----:B------:R-:W-:Y:S03]  /*12d60*/  IADD3 R0, R216, -0x1, RZ ;  /* 0xffffffffd8007810 */ /* 0x000fe60007ffe0ff */
[C---:B------:R-:W-:Y:S01]  /*12d70*/  HMMA.16816.F32 R64, R136.reuse, R146, R64 ;  /* 0x000000928840723c */ /* 0x040fe20000001840 */
[----:B------:R-:W2:Y:S03]  /*12d80*/  LDSM.16.MT88.4 R144, [R207+0x5000] ;  /* 0x00500000cf90783b */ /* 0x000ea60000004200 */
[----:B------:R-:W-:Y:S01]  /*12d90*/  FADD.FTZ R220, R132, R2 ;  /* 0x0000000284dc7221 */ /* 0x000fe20000010000 */
[----:B------:R-:W-:Y:S03]  /*12da0*/  MOV R216, R0 ;  /* 0x0000000000d87202 */ /* 0x000fe60000000f00 */
        /* <DEDUP_REMOVED lines=68> */
[----:B------:R-:W-:Y:S07]  /*131f0*/  @!UPT UIADD3 URZ, URZ, URZ, URZ ;  /* 0x0000003f3f3ff290 */ /* 0x000fee000fffe03f */
[----:B------:R-:W-:-:S11]  /*13200*/  @P0 BRA `(.L_x_2136) ;  /* 0xffffbdc000000947 */ /* 0x000fd6000383ffff */
.L_x_2118:
[----:B------:R-:W-:Y:S05]  /*13210*/  BRA.DIV ~URZ, `(.L_x_2137) ;  /* 0x000081727f007947 */ /* 0x000fea000b800000 */
[----:B------:R1:W2:Y:S02]  /*13220*/  SHFL.BFLY PT, R0, R222, 0x2, 0x1f ;  /* 0x0c401f00de007f89 */ /* 0x0002a400000e0000 */
.L_x_2237:
[----:B--2---:R-:W-:Y:S01]  /*13230*/  FADD.FTZ R4, R0, R222 ;  /* 0x000000de00047221 */ /* 0x004fe20000010000 */
[----:B------:R-:W-:Y:S05]  /*13240*/  BRA.DIV ~URZ, `(.L_x_2138) ;  /* 0x000081927f007947 */ /* 0x000fea000b800000 */
[----:B------:R-:W2:Y:S02]  /*13250*/  SHFL.BFLY PT, R0, R220, 0x2, 0x1f ;  /* 0x0c401f00dc007f89 */ /* 0x000ea400000e0000 */
[----:B--2---:R-:W-:-:S02]  /*13260*/  FADD.FTZ R5, R0, R220 ;  /* 0x000000dc00057221 */ /* 0x004fc40000010000 */
[----:B------:R-:W2:Y:S04]  /*13270*/  SHFL.BFLY PT, R0, R4, 0x1, 0x1f ;  /* 0x0c201f0004007f89 */ /* 0x000ea800000e0000 */
[----:B------:R3:W4:Y:S01]  /*13280*/  SHFL.BFLY PT, R3, R5, 0x1, 0x1f ;  /* 0x0c201f0005037f89 */ /* 0x00072200000e0000 */
[----:B--2---:R-:W-:-:S05]  /*13290*/  FADD.FTZ R4, R4, R0 ;  /* 0x0000000004047221 */ /* 0x004fca0000010000 */
.L_x_2238:
        /* <DEDUP_REMOVED lines=148> */
.L_x_2047:
        /* <DEDUP_REMOVED lines=16> */
[----:B---3--:R-:W-:-:S06]  /*13ce0*/  IADD3 R248, R3, c[0x0][0xc], R2 ;  /* 0x0000030003f87a10 */ /* 0x008fcc0007ffe002 */
.L_x_2140:
[----:B------:R-:W-:Y:S05]  /*13cf0*/  BSYNC B0 ;  /* 0x0000000000007941 */ /* 0x000fea0003800000 */
.L_x_2139:
[----:B------:R-:W-:Y:S01]  /*13d00*/  PRMT R0, R0, 0x9910, RZ ;  /* 0x0000991000007816 */ /* 0x000fe200000000ff */
[----:B------:R-:W-:Y:S01]  /*13d10*/  BSSY B1, `(.L_x_2141) ;  /* 0x000045e000017945 */ /* 0x000fe20003800000 */
[----:B------:R-:W-:Y:S02]  /*13d20*/  IMAD.MOV.U32 R110, RZ, RZ, R248 ;  /* 0x000000ffff6e7224 */ /* 0x000fe400078e00f8 */
[----:B------:R-:W-:-:S13]  /*13d30*/  ISETP.NE.AND P0, PT, R0, RZ, PT ;  /* 0x000000ff0000720c */ /* 0x000fda0003f05270 */
[----:B------:R-:W-:Y:S05]  /*13d40*/  @!P0 BRA `(.L_x_2142) ;  /* 0x000037d000008947 */ /* 0x000fea0003800000 */
[----:B------:R-:W2:Y:S04]  /*13d50*/  LDL R10, [R1+0x4] ;  /* 0x00000400010a7983 */ /* 0x000ea80000100800 */
[----:B------:R-:W4:Y:S04]  /*13d60*/  LDL R9, [R1+0x8] ;  /* 0x0000080001097983 */ /* 0x000f280000100800 */
[----:B---3--:R-:W3:Y:S04]  /*13d70*/  LDL R8, [R1+0x10] ;  /* 0x0000100001087983 */ /* 0x008ee80000100800 */
[----:B------:R-:W3:Y:S04]  /*13d80*/  LDL R7, [R1+0xc] ;  /* 0x00000c0001077983 */ /* 0x000ee80000100800 */
[----:B------:R-:W3:Y:S04]  /*13d90*/  LDL R6, [R1+0x20] ;  /* 0x0000200001067983 */ /* 0x000ee80000100800 */
[----:B------:R-:W3:Y:S04]  /*13da0*/  LDL R5, [R1+0x18] ;  /* 0x0000180001057983 */ /* 0x000ee80000100800 */
[----:B------:R-:W3:Y:S04]  /*13db0*/  LDL R4, [R1+0x1c] ;  /* 0x00001c0001047983 */ /* 0x000ee80000100800 */
[----:B------:R-:W3:Y:S01]  /*13dc0*/  LDL R3, [R1+0x14] ;  /* 0x0000140001037983 */ /* 0x000ee20000100800 */
[----:B------:R-:W-:Y:S01]  /*13dd0*/  WARPSYNC 0xffffffff ;  /* 0xffffffff00007948 */ /* 0x000fe20003800000 */
[----:B------:R-:W-:Y:S01]  /*13de0*/  F2FP.PACK_AB R2, R23, R22 ;  /* 0x000000161702723e */ /* 0x000fe200000000ff */
[----:B-1----:R-:W-:Y:S01]  /*13df0*/  IMAD.MOV.U32 R14, RZ, RZ, c[0x0][0x388] ;  /* 0x0000e200ff0e7624 */ /* 0x002fe200078e00ff */
[----:B------:R-:W-:Y:S01]  /*13e00*/  BAR.SYNC.DEFER_BLOCKING 0x1, 0x100 ;  /* 0x0044000000007b1d */ /* 0x000fe20000010000 */
[----:B------:R-:W-:-:S02]  /*13e10*/  F2FP.PACK_AB R0, R29, R28 ;  /* 0x0000001c1d00723e */ /* 0x000fc400000000ff */
[----:B------:R-:W-:Y:S02]  /*13e20*/  ISETP.NE.U32.AND P0, PT, RZ, c[0x0][0x508], PT ;  /* 0x00014200ff007a0c */ /* 0x000fe40003f05070 */
[----:B------:R-:W-:Y:S02]  /*13e30*/  ISETP.NE.U32.AND P2, PT, RZ, c[0x0][0x500], PT ;  /* 0x00014000ff007a0c */ /* 0x000fe40003f45070 */
[----:B------:R-:W-:Y:S02]  /*13e40*/  ISETP.NE.AND.EX P1, PT, RZ, c[0x0][0x50c], PT, P0 ;  /* 0x00014300ff007a0c */ /* 0x000fe40003f25300 */
[----:B------:R-:W-:Y:S01]  /*13e50*/  ISETP.NE.AND.EX P2, PT, RZ, c[0x0][0x504], PT, P2 ;  /* 0x00014100ff007a0c */ /* 0x000fe20003f45320 */
[----:B--2---:R1:W-:Y:S04]  /*13e60*/  STS [R10], R2 ;  /* 0x000000020a007388 */ /* 0x0043e80000000800 */
[----:B------:R2:W-:Y:S01]  /*13e70*/  STS [R10+0x400], R0 ;  /* 0x000400000a007388 */ /* 0x0005e20000000800 */
[----:B-1----:R-:W-:-:S02]  /*13e80*/  F2FP.PACK_AB R2, R25, R24 ;  /* 0x000000181902723e */ /* 0x002fc400000000ff */
[----:B--2---:R-:W-:-:S03]  /*13e90*/  F2FP.PACK_AB R0, R129, R128 ;  /* 0x000000808100723e */ /* 0x004fc600000000ff */
[----:B----4-:R1:W-:Y:S04]  /*13ea0*/  STS [R9], R2 ;  /* 0x0000000209007388 */ /* 0x0103e80000000800 */
[----:B------:R2:W-:Y:S01]  /*13eb0*/  STS [R9+0x400], R0 ;  /* 0x0004000009007388 */ /* 0x0005e20000000800 */
[----:B-1----:R-:W-:Y:S02]  /*13ec0*/  F2FP.PACK_AB R2, R27, R26 ;  /* 0x0000001a1b02723e */ /* 0x002fe400000000ff */
[----:B--2---:R-:W-:-:S03]  /*13ed0*/  F2FP.PACK_AB R0, R117, R116 ;  /* 0x000000747500723e */ /* 0x004fc600000000ff */
[----:B---3--:R1:W-:Y:S04]  /*13ee0*/  STS [R8], R2 ;  /* 0x0000000208007388 */ /* 0x0083e80000000800 */
        /* <DEDUP_REMOVED lines=115> */
[----:B------:R-:W-:Y:S01]  /*14620*/  STS [R3+0xc000], R2 ;  /* 0x00c0000203007388 */ /* 0x000fe20000000800 */
[----:B------:R-:W-:-:S03]  /*14630*/  IMAD.MOV.U32 R4, RZ, RZ, 0x4 ;  /* 0x00000004ff047424 */ /* 0x000fc600078e00ff */
[----:B------:R1:W-:Y:S02]  /*14640*/  STS [R3+0xc400], R0 ;  /* 0x00c4000003007388 */ /* 0x0003e40000000800 */
[----:B-1----:R-:W-:Y:S02]  /*14650*/  @P1 IMAD.WIDE R2, R251, R4, c[0x0][0x508] ;  /* 0x00014200fb021625 */ /* 0x002fe400078e0204 */
[----:B------:R-:W-:Y:S02]  /*14660*/  BAR.SYNC.DEFER_BLOCKING 0x1, 0x100 ;  /* 0x0044000000007b1d */ /* 0x000fe40000010000 */
[----:B------:R-:W-:-:S04]  /*14670*/  IMAD.MOV.U32 R0, RZ, RZ, RZ ;  /* 0x000000ffff007224 */ /* 0x000fc800078e00ff */
[----:B------:R1:W5:Y:S02]  /*14680*/  @P1 LDG.E R14, [R2.64] ;  /* 0x00000006020e1981 */ /* 0x000364000c1e1900 */
[----:B-1----:R-:W-:-:S05]  /*14690*/  IMAD.WIDE R2, R251, R4, c[0x0][0x500] ;  /* 0x00014000fb027625 */ /* 0x002fca00078e0204 */
        /* <DEDUP_REMOVED lines=8> */
.L_x_2143:
[----:B------:R-:W2:Y:S01]  /*14720*/  LDL R9, [R1+0x24] ;  /* 0x0000240001097983 */ /* 0x000ea20000100800 */
[----:B------:R-:W-:Y:S01]  /*14730*/  IMAD.MOV.U32 R15, RZ, RZ, 0x368 ;  /* 0x00000368ff0f7424 */ /* 0x000fe200078e00ff */
[----:B------:R-:W-:Y:S02]  /*14740*/  ISETP.GT.AND P2, PT, R5, 0x1, PT ;  /* 0x000000010500780c */ /* 0x000fe40003f44270 */
[----:B------:R-:W3:Y:S01]  /*14750*/  LDL R114, [R1+0x2c] ;  /* 0x00002c0001727983 */ /* 0x000ee20000100800 */
[----:B------:R-:W-:-:S02]  /*14760*/  ISETP.NE.U32.AND P0, PT, RZ, c[0x0][0x500], PT ;  /* 0x00014000ff007a0c */ /* 0x000fc40003f05070 */
[----:B------:R-:W-:Y:S02]  /*14770*/  SEL R15, R15, 0x328, P2 ;  /* 0x000003280f0f7807 */ /* 0x000fe40001000000 */
[----:B------:R-:W-:Y:S02]  /*14780*/  ISETP.NE.AND.EX P0, PT, RZ, c[0x0][0x504], PT, P0 ;  /* 0x00014100ff007a0c */ /* 0x000fe40003f05300 */
[----:B------:R-:W4:Y:S01]  /*14790*/  LDC.64 R4, c[0x0][R15+0x170] ;  /* 0x00005c000f047b82 */ /* 0x000f220000000a00 */
[----:B-1----:R-:W-:Y:S02]  /*147a0*/  SHF.R.S32.HI R2, RZ, 0x1f, R251 ;  /* 0x0000001fff027819 */ /* 0x002fe400000114fb */
[----:B------:R-:W-:Y:S02]  /*147b0*/  SEL R8, R251, RZ, !P0 ;  /* 0x000000fffb087207 */ /* 0x000fe40004000000 */
[----:B------:R-:W-:Y:S02]  /*147c0*/  SEL R3, R2, RZ, !P0 ;  /* 0x000000ff02037207 */ /* 0x000fe40004000000 */
[----:B------:R-:W-:Y:S01]  /*147d0*/  LOP3.LUT R11, R250, 0xffff, RZ, 0xc0, !PT ;  /* 0x0000fffffa0b7812 */ /* 0x000fe200078ec0ff */
[----:B------:R-:W1:Y:S01]  /*147e0*/  LDC.64 R12, c[0x0][R15+0x168] ;  /* 0x00005a000f0c7b82 */ /* 0x000e620000000a00 */
[----:B-----5:R-:W-:-:S07]  /*147f0*/  SHF.R.S32.HI R10, RZ, 0x1f, R0 ;  /* 0x0000001fff0a7819 */ /* 0x020fce0000011400 */
[----:B------:R-:W2:Y:S01]  /*14800*/  LDC.64 R16, c[0x0][R15+0x178] ;  /* 0x00005e000f107b82 */ /* 0x000ea20000000a00 */
[----:B----4-:R-:W-:-:S04]  /*14810*/  IMAD R2, R5, R8, RZ ;  /* 0x0000000805027224 */ /* 0x010fc800078e02ff */
[C---:B------:R-:W-:Y:S02]  /*14820*/  IMAD R7, R4.reuse, R3, R2 ;  /* 0x0000000304077224 */ /* 0x040fe400078e0202 */
[----:B------:R-:W-:-:S04]  /*14830*/  IMAD.WIDE.U32 R2, R4, R8, RZ ;  /* 0x0000000804027225 */ /* 0x000fc800078e00ff */
[----:B-1----:R-:W-:-:S04]  /*14840*/  IMAD.WIDE.U32 R4, R12, R11, RZ ;  /* 0x0000000b0c047225 */ /* 0x002fc800078e00ff */
[----:B------:R-:W-:Y:S01]  /*14850*/  IMAD R6, R13, R11, RZ ;  /* 0x0000000b0d067224 */ /* 0x000fe200078e02ff */
[----:B------:R-:W-:Y:S01]  /*14860*/  IADD3 R12, P1, P0, R2, R4, R0 ;  /* 0x00000004020c7210 */ /* 0x000fe2000783e000 */
[----:B------:R-:W-:Y:S02]  /*14870*/  IMAD.MOV.U32 R2, RZ, RZ, c[0x0][0x4e8] ;  /* 0x00013a00ff027624 */ /* 0x000fe400078e00ff */
[----:B------:R-:W-:Y:S02]  /*14880*/  IMAD.IADD R7, R3, 0x1, R7 ;  /* 0x0000000103077824 */ /* 0x000fe400078e0207 */
[----:B------:R-:W-:Y:S01]  /*14890*/  IMAD.IADD R4, R5, 0x1, R6 ;  /* 0x0000000105047824 */ /* 0x000fe200078e0206 */
[----:B------:R-:W-:-:S04]  /*148a0*/  ISETP.NE.AND P3, PT, R2, 0x1, PT ;  /* 0x000000010200780c */ /* 0x000fc80003f65270 */
[----:B------:R-:W-:Y:S01]  /*148b0*/  IADD3.X R7, R7, R4, R10, P1, P0 ;  /* 0x0000000407077210 */ /* 0x000fe20000fe040a */
[----:B------:R-:W1:Y:S02]  /*148c0*/  S2R R115, SR_TID.X ;  /* 0x0000000000737919 */ /* 0x000e640000002100 */
[----:B-1----:R-:W-:-:S04]  /*148d0*/  SHF.R.S32.HI R111, RZ, 0x1f, R115 ;  /* 0x0000001fff6f7819 */ /* 0x002fc80000011473 */
[----:B------:R-:W-:-:S04]  /*148e0*/  LEA.HI R111, R111, R115, RZ, 0x5 ;  /* 0x000000736f6f7211 */ /* 0x000fc800078f28ff */
[----:B------:R-:W-:-:S05]  /*148f0*/  LOP3.LUT R111, R111, 0xffffffe0, RZ, 0xc0, !PT ;  /* 0xffffffe06f6f7812 */ /* 0x000fca00078ec0ff */
[----:B------:R-:W-:Y:S01]  /*14900*/  IMAD.IADD R111, R115, 0x1, -R111 ;  /* 0x00000001736f7824 */ /* 0x000fe200078e0a6f */
[----:B--2---:R-:W-:Y:S01]  /*14910*/  SEL R2, R9, RZ, P2 ;  /* 0x000000ff09027207 */ /* 0x004fe20001000000 */
[----:B------:R-:W-:-:S04]  /*14920*/  IMAD.IADD R9, R243, 0x1, R242 ;  /* 0x00000001f3097824 */ /* 0x000fc800078e02f2 */
[----:B------:R-:W-:-:S04]  /*14930*/  @P3 IMAD.HI.U32 R3, R9, c[0x0][0x4ec], RZ ;  /* 0x00013b0009033a27 */ /* 0x000fc800078e00ff */
[-C--:B------:R-:W-:Y:S02]  /*14940*/  IMAD R6, R17, R2.reuse, RZ ;  /* 0x0000000211067224 */ /* 0x080fe400078e02ff */
[----:B------:R-:W-:-:S04]  /*14950*/  IMAD.WIDE.U32 R4, R16, R2, RZ ;  /* 0x0000000210047225 */ /* 0x000fc800078e00ff */
[----:B------:R-:W-:Y:S01]  /*14960*/  IMAD.MOV.U32 R2, RZ, RZ, R9 ;  /* 0x000000ffff027224 */ /* 0x000fe200078e0009 */
[----:B------:R-:W-:-:S04]  /*14970*/  @P3 SHF.R.U32.HI R2, RZ, c[0x0][0x4f0], R3 ;  /* 0x00013c00ff023a19 */ /* 0x000fc80000011603 */
[----:B------:R-:W-:Y:S02]  /*14980*/  IADD3 R4, P1, P0, R2, R12, R4 ;  /* 0x0000000c02047210 */ /* 0x000fe4000783e004 */
[----:B------:R-:W1:Y:S01]  /*14990*/  LDC.64 R12, c[0x0][R15+0x160] ;  /* 0x000058000f0c7b82 */ /* 0x000e620000000a00 */
[--C-:B------:R-:W-:Y:S01]  /*149a0*/  SHF.R.S32.HI R3, RZ, 0x1f, R2.reuse ;  /* 0x0000001fff037819 */ /* 0x100fe20000011402 */
[----:B------:R-:W-:Y:S02]  /*149b0*/  IMAD.MOV R2, RZ, RZ, -R2 ;  /* 0x000000ffff027224 */ /* 0x000fe400078e0a02 */
[----:B------:R-:W-:Y:S02]  /*149c0*/  IMAD.IADD R6, R5, 0x1, R6 ;  /* 0x0000000105067824 */ /* 0x000fe400078e0206 */
[----:B------:R-:W-:-:S03]  /*149d0*/  IMAD R2, R2, c[0x0][0x4e8], R9 ;  /* 0x00013a0002027a24 */ /* 0x000fc600078e0209 */
[----:B------:R-:W-:Y:S02]  /*149e0*/  IADD3.X R5, R3, R7, R6, P1, P0 ;  /* 0x0000000703057210 */ /* 0x000fe40000fe0406 */
[----:B------:R-:W-:Y:S01]  /*149f0*/  SHF.R.S32.HI R6, RZ, 0x1f, R2 ;  /* 0x0000001fff067819 */ /* 0x000fe20000011402 */
        /* <DEDUP_REMOVED lines=8> */
[----:B------:R-:W-:-:S04]  /*14a80*/  LEA R4, P0, R2, R4, 0x2 ;  /* 0x0000000402047211 */ /* 0x000fc800078010ff */
[----:B------:R-:W-:Y:S01]  /*14a90*/  LEA.HI.X R2, R2, R5, R3, 0x2, P0 ;  /* 0x0000000502027211 */ /* 0x000fe200000f1403 */
[----:B------:R-:W-:Y:S04]  /*14aa0*/  SHFL.IDX PT, R6, R4, RZ, 0x1c1f ;  /* 0x001c1fff04067589 */ /* 0x000fe800000e0000 */
[----:B------:R-:W1:Y:S01]  /*14ab0*/  SHFL.IDX PT, R7, R2, RZ, 0x1c1f ;  /* 0x001c1fff02077589 */ /* 0x000e6200000e0000 */
[----:B------:R-:W-:-:S03]  /*14ac0*/  IMAD R13, R14, c[0x0][0x4e8], RZ ;  /* 0x00013a000e0d7a24 */ /* 0x000fc600078e02ff */
[----:B------:R-:W-:Y:S01]  /*14ad0*/  SHFL.IDX PT, R4, R4, 0x1, 0x1c1f ;  /* 0x003c1f0004047f89 */ /* 0x000fe200000e0000 */
[----:B------:R-:W-:-:S03]  /*14ae0*/  LOP3.LUT P0, RZ, R111, 0x3, RZ, 0xc0, !PT ;  /* 0x000000036fff7812 */ /* 0x000fc6000780c0ff */
[----:B------:R3:W2:Y:S02]  /*14af0*/  SHFL.IDX PT, R5, R2, 0x1, 0x1c1f ;  /* 0x003c1f0002057f89 */ /* 0x0006a400000e0000 */
[----:B---3--:R-:W-:-:S05]  /*14b00*/  IMAD.IADD R2, R114, 0x1, R242 ;  /* 0x0000000172027824 */ /* 0x008fca00078e02f2 */
        /* <DEDUP_REMOVED lines=9> */
[----:B-1----:R-:W-:Y:S01]  /*14ba0*/  IMAD R4, R10, c[0x0][0x3a0], RZ ;  /* 0x0000e8000a047a24 */ /* 0x002fe200078e02ff */
[----:B------:R-:W-:Y:S01]  /*14bb0*/  SHF.R.S32.HI R5, RZ, 0x1f, R8 ;  /* 0x0000001fff057819 */ /* 0x000fe20000011408 */
[C---:B------:R-:W-:Y:S01]  /*14bc0*/  IMAD.WIDE.U32 R2, R0.reuse, c[0x0][0x3a0], RZ ;  /* 0x0000e80000027a25 */ /* 0x040fe200078e00ff */
[----:B------:R1:W2:Y:S03]  /*14bd0*/  LDS.128 R28, [R215+0x80] ;  /* 0x00008000d71c7984 */ /* 0x0002a60000000c00 */
[----:B------:R-:W-:Y:S01]  /*14be0*/  IMAD R0, R0, c[0x0][0x3a4], R4 ;  /* 0x0000e90000007a24 */ /* 0x000fe200078e0204 */
[----:B------:R-:W-:Y:S01]  /*14bf0*/  IADD3 R4, R229, R242, RZ ;  /* 0x000000f2e5047210 */ /* 0x000fe20007ffe0ff */
        /* <DEDUP_REMOVED lines=41> */
.L_x_2239:
[----:B------:R-:W-:Y:S05]  /*14e90*/  BRA.DIV ~URZ, `(.L_x_2146) ;  /* 0x000066b27f007947 */ /* 0x000fea000b800000 */
[----:B------:R4:W2:Y:S02]  /*14ea0*/  SHFL.IDX PT, R0, R14, RZ, 0x181f ;  /* 0x00181fff0e007589 */ /* 0x0008a400000e0000 */
.L_x_2240:
[----:B------:R-:W-:Y:S01]  /*14eb0*/  IADD3 R12, R252, R242, RZ ;  /* 0x000000f2fc0c7210 */ /* 0x000fe20007ffe0ff */
        /* <DEDUP_REMOVED lines=23> */
.L_x_2148:
[----:B------:R-:W-:Y:S05]  /*15030*/  BSYNC B0 ;  /* 0x0000000000007941 */ /* 0x000fea0003800000 */
.L_x_2147:
[----:B------:R-:W-:Y:S05]  /*15040*/  BRA.DIV ~URZ, `(.L_x_2149) ;  /* 0x000065727f007947 */ /* 0x000fea000b800000 */
[----:B---3--:R3:W4:Y:S04]  /*15050*/  SHFL.IDX PT, R4, R5, 0x1, 0x181f ;  /* 0x00381f0005047f89 */ /* 0x00872800000e0000 */
[----:B--2---:R3:W2:Y:S02]  /*15060*/  SHFL.IDX PT, R0, R14, 0x1, 0x181f ;  /* 0x00381f000e007f89 */ /* 0x0046a400000e0000 */
.L_x_2241:
        /* <DEDUP_REMOVED lines=24> */
.L_x_2151:
[----:B------:R-:W-:Y:S05]  /*151f0*/  BSYNC B0 ;  /* 0x0000000000007941 */ /* 0x000fea0003800000 */
.L_x_2150:
[----:B------:R-:W-:Y:S05]  /*15200*/  BRA.DIV ~URZ, `(.L_x_2152) ;  /* 0x000064827f007947 */ /* 0x000fea000b800000 */
[----:B----4-:R4:W3:Y:S02]  /*15210*/  SHFL.IDX PT, R4, R5, 0x2, 0x181f ;  /* 0x00581f0005047f89 */ /* 0x0108e400000e0000 */
.L_x_2242:
[----:B------:R-:W-:Y:S05]  /*15220*/  BRA.DIV ~URZ, `(.L_x_2153) ;  /* 0x000064d27f007947 */ /* 0x000fea000b800000 */
[----:B--2---:R2:W4:Y:S02]  /*15230*/  SHFL.IDX PT, R0, R14, 0x2, 0x181f ;  /* 0x00581f000e007f89 */ /* 0x00452400000e0000 */
.L_x_2243:
        /* <DEDUP_REMOVED lines=24> */
.L_x_2155:
[----:B------:R-:W-:Y:S05]  /*153c0*/  BSYNC B0 ;  /* 0x0000000000007941 */ /* 0x000fea0003800000 */
.L_x_2154:
[----:B------:R-:W-:Y:S05]  /*153d0*/  BRA.DIV ~URZ, `(.L_x_2156) ;  /* 0x000063927f007947 */ /* 0x000fea000b800000 */
[----:B---3--:R3:W1:Y:S04]  /*153e0*/  SHFL.IDX PT, R4, R5, 0x3, 0x181f ;  /* 0x00781f0005047f89 */ /* 0x00866800000e0000 */
[----:B----4-:R3:W4:Y:S02]  /*153f0*/  SHFL.IDX PT, R0, R14, 0x3, 0x181f ;  /* 0x00781f000e007f89 */ /* 0x01072400000e0000 */
.L_x_2244:
        /* <DEDUP_REMOVED lines=10> */
[-C--:B------:R-:W-:Y:S02]  /*154a0*/  @!P1 LEA R6, P4, R224, R0.reuse, 0x1 ;  /* 0x00000000e0069211 */ /* 0x080fe400078808ff */
[C---:B------:R-:W-:Y:S02]  /*154b0*/  @!P0 LEA R2, P3, R223.reuse, R0, 0x1 ;  /* 0x00000000df028211 */ /* 0x040fe400078608ff */
        /* <DEDUP_REMOVED lines=13> */
.L_x_2144:
        /* <DEDUP_REMOVED lines=33> */
.L_x_2245:
[----:B------:R-:W-:Y:S05]  /*157a0*/  BRA.DIV ~URZ, `(.L_x_2159) ;  /* 0x000061027f007947 */ /* 0x000fea000b800000 */
[----:B------:R3:W4:Y:S02]  /*157b0*/  SHFL.IDX PT, R0, R12, RZ, 0x1c1f ;  /* 0x001c1fff0c007589 */ /* 0x00072400000e0000 */
.L_x_2246:
[----:B------:R-:W-:Y:S01]  /*157c0*/  BSSY B0, `(.L_x_2160) ;  /* 0x00000e0000007945 */ /* 0x000fe20003800000 */
[----:B------:R-:W-:Y:S05]  /*157d0*/  @P0 BRA `(.L_x_2161) ;  /* 0x00000de000000947 */ /* 0x000fea0003800000 */
[C---:B------:R-:W-:Y:S02]  /*157e0*/  ISETP.GE.AND P0, PT, R231.reuse, c[0x0][0x3c8], PT ;  /* 0x0000f200e7007a0c */ /* 0x040fe40003f06270 */
[C---:B------:R-:W-:Y:S02]  /*157f0*/  IADD3 R8, R231.reuse, 0x8, RZ ;  /* 0x00000008e7087810 */ /* 0x040fe40007ffe0ff */
[----:B------:R-:W-:Y:S02]  /*15800*/  SHF.R.S32.HI R6, RZ, 0x1f, R231 ;  /* 0x0000001fff067819 */ /* 0x000fe400000114e7 */
[----:B------:R-:W-:Y:S02]  /*15810*/  ISETP.GE.AND P2, PT, R8, c[0x0][0x3c8], PT ;  /* 0x0000f20008007a0c */ /* 0x000fe40003f46270 */
[----:B------:R-:W-:-:S02]  /*15820*/  IADD3 R7, R231, 0x10, RZ ;  /* 0x00000010e7077810 */ /* 0x000fc40007ffe0ff */
[C---:B------:R-:W-:Y:S02]  /*15830*/  IADD3 R9, R231.reuse, 0x8, RZ ;  /* 0x00000008e7097810 */ /* 0x040fe40007ffe0ff */
[C---:B------:R-:W-:Y:S02]  /*15840*/  IADD3 R13, R231.reuse, 0x20, RZ ;  /* 0x00000020e70d7810 */ /* 0x040fe40007ffe0ff */
[C---:B----4-:R-:W-:Y:S02]  /*15850*/  @!P0 LEA R2, P1, R231.reuse, R0, 0x2 ;  /* 0x00000000e7028211 */ /* 0x050fe400078210ff */
[----:B------:R-:W-:Y:S02]  /*15860*/  SHF.R.S32.HI R9, RZ, 0x1f, R9 ;  /* 0x0000001fff097819 */ /* 0x000fe40000011409 */
[----:B--2---:R-:W-:Y:S02]  /*15870*/  @!P0 LEA.HI.X R3, R231, R4, R6, 0x2, P1 ;  /* 0x00000004e7038211 */ /* 0x004fe400008f1406 */
[----:B------:R-:W-:-:S02]  /*15880*/  ISETP.GE.AND P1, PT, R7, c[0x0][0x3c8], PT ;  /* 0x0000f20007007a0c */ /* 0x000fc40003f26270 */
[----:B------:R-:W-:Y:S01]  /*15890*/  IADD3 R6, R231, 0x18, RZ ;  /* 0x00000018e7067810 */ /* 0x000fe20007ffe0ff */
[----:B------:R2:W-:Y:S01]  /*158a0*/  @!P0 ST.E.64 [R2.64], R22 ;  /* 0x0000001602008985 */ /* 0x0005e2000c101b06 */
[----:B------:R-:W-:Y:S02]  /*158b0*/  ISETP.GE.AND P3, PT, R13, c[0x0][0x3c8], PT ;  /* 0x0000f2000d007a0c */ /* 0x000fe40003f66270 */
[C---:B------:R-:W-:Y:S02]  /*158c0*/  IADD3 R10, R231.reuse, 0x30, RZ ;  /* 0x00000030e70a7810 */ /* 0x040fe40007ffe0ff */
[C---:B------:R-:W-:Y:S02]  /*158d0*/  IADD3 R15, R231.reuse, 0x20, RZ ;  /* 0x00000020e70f7810 */ /* 0x040fe40007ffe0ff */
[----:B------:R-:W-:Y:S02]  /*158e0*/  IADD3 R11, R231, 0x28, RZ ;  /* 0x00000028e70b7810 */ /* 0x000fe40007ffe0ff */
[----:B------:R-:W-:-:S02]  /*158f0*/  ISETP.GE.AND P4, PT, R10, c[0x0][0x3c8], PT ;  /* 0x0000f2000a007a0c */ /* 0x000fc40003f86270 */
[----:B------:R-:W-:Y:S02]  /*15900*/  SHF.R.S32.HI R15, RZ, 0x1f, R15 ;  /* 0x0000001fff0f7819 */ /* 0x000fe4000001140f */
[----:B------:R-:W-:Y:S02]  /*15910*/  SHF.R.S32.HI R11, RZ, 0x1f, R11 ;  /* 0x0000001fff0b7819 */ /* 0x000fe4000001140b */
[C---:B------:R-:W-:Y:S02]  /*15920*/  IADD3 R16, R231.reuse, 0xa0, RZ ;  /* 0x000000a0e7107810 */ /* 0x040fe40007ffe0ff */
[----:B------:R-:W-:Y:S02]  /*15930*/  IADD3 R17, R231, 0xc0, RZ ;  /* 0x000000c0e7117810 */ /* 0x000fe40007ffe0ff */
[----:B------:R-:W-:Y:S02]  /*15940*/  SHF.R.S32.HI R16, RZ, 0x1f, R16 ;  /* 0x0000001fff107819 */ /* 0x000fe40000011410 */
[----:B------:R-:W-:-:S02]  /*15950*/  SHF.R.S32.HI R17, RZ, 0x1f, R17 ;  /* 0x0000001fff117819 */ /* 0x000fc40000011411 */
[C---:B------:R-:W-:Y:S02]  /*15960*/  IADD3 R18, R231.reuse, 0xe8, RZ ;  /* 0x000000e8e7127810 */ /* 0x040fe40007ffe0ff */
[C---:B------:R-:W-:Y:S02]  /*15970*/  IADD3 R19, R231.reuse, 0xe8, RZ ;  /* 0x000000e8e7137810 */ /* 0x040fe40007ffe0ff */
[C---:B--2---:R-:W-:Y:S02]  /*15980*/  @!P2 LEA R2, P0, R8.reuse, R0, 0x2 ;  /* 0x000000000802a211 */ /* 0x044fe400078010ff */
[----:B------:R-:W-:Y:S02]  /*15990*/  SHF.R.S32.HI R19, RZ, 0x1f, R19 ;  /* 0x0000001fff137819 */ /* 0x000fe40000011413 */
[----:B------:R-:W-:Y:S02]  /*159a0*/  @!P2 LEA.HI.X R3, R8, R4, R9, 0x2, P0 ;  /* 0x000000040803a211 */ /* 0x000fe400000f1409 */
[----:B------:R-:W-:-:S02]  /*159b0*/  IADD3 R8, R231, 0x10, RZ ;  /* 0x00000010e7087810 */ /* 0x000fc40007ffe0ff */
        /* <DEDUP_REMOVED lines=15> */
[----:B------:R-:W-:Y:S02]  /*15ab0*/  ISETP.GE.AND P2, PT, R8, c[0x0][0x3c8], PT ;  /* 0x0000f20008007a0c */ /* 0x000fe40003f46270 */
[----:B------:R-:W-:Y:S02]  /*15ac0*/  @!P3 LEA.HI.X R7, R13, R4, R15, 0x2, P5 ;  /* 0x000000040d07b211 */ /* 0x000fe400028f140f */
[C---:B------:R-:W-:Y:S02]  /*15ad0*/  IADD3 R13, R231.reuse, 0x40, RZ ;  /* 0x00000040e70d7810 */ /* 0x040fe40007ffe0ff */
[----:B------:R-:W-:Y:S01]  /*15ae0*/  IADD3 R15, R231, 0x30, RZ ;  /* 0x00000030e70f7810 */ /* 0x000fe20007ffe0ff */
[----:B------:R4:W-:Y:S01]  /*15af0*/  @!P3 ST.E.64 [R6.64], R132 ;  /* 0x000000840600b985 */ /* 0x0009e2000c101b06 */
[----:B------:R-:W-:Y:S02]  /*15b00*/  ISETP.GE.AND P3, PT, R13, c[0x0][0x3c8], PT ;  /* 0x0000f2000d007a0c */ /* 0x000fe40003f66270 */
[----:B------:R-:W-:-:S02]  /*15b10*/  SHF.R.S32.HI R15, RZ, 0x1f, R15 ;  /* 0x0000001fff0f7819 */ /* 0x000fc4000001140f */
[----:B--2---:R-:W-:-:S04]  /*15b20*/  @!P1 LEA R2, P0, R9, R0, 0x2 ;  /* 0x0000000009029211 */ /* 0x004fc800078010ff */
[----:B------:R-:W-:Y:S02]  /*15b30*/  @!P1 LEA.HI.X R3, R9, R4, R11, 0x2, P0 ;  /* 0x0000000409039211 */ /* 0x000fe400000f140b */
[C---:B------:R-:W-:Y:S02]  /*15b40*/  IADD3 R9, R231.reuse, 0x48, RZ ;  /* 0x00000048e7097810 */ /* 0x040fe40007ffe0ff */
[----:B------:R-:W-:Y:S01]  /*15b50*/  IADD3 R11, R231, 0x38, RZ ;  /* 0x00000038e70b7810 */ /* 0x000fe20007ffe0ff */
[----:B------:R2:W-:Y:S01]  /*15b60*/  @!P1 ST.E.64 [R2.64], R134 ;  /* 0x0000008602009985 */ /* 0x0005e2000c101b06 */
[----:B------:R-:W-:Y:S02]  /*15b70*/  ISETP.GE.AND P1, PT, R9, c[0x0][0x3c8], PT ;  /* 0x0000f20009007a0c */ /* 0x000fe40003f26270 */
[----:B----4-:R-:W-:Y:S02]  /*15b80*/  @!P4 LEA R6, P5, R10, R0, 0x2 ;  /* 0x000000000a06c211 */ /* 0x010fe400078a10ff */
[----:B------:R-:W-:-:S02]  /*15b90*/  SHF.R.S32.HI R11, RZ, 0x1f, R11 ;  /* 0x0000001fff0b7819 */ /* 0x000fc4000001140b */
        /* <DEDUP_REMOVED lines=123> */
[----:B------:R-:W-:Y:S02]  /*16350*/  IADD3 R15, R231, 0xe0, RZ ;  /* 0x000000e0e70f7810 */ /* 0x000fe40007ffe0ff */
[----:B----4-:R-:W-:Y:S01]  /*16360*/  @!P6 LEA R6, P0, R11, R0, 0x2 ;  /* 0x000000000b06e211 */ /* 0x010fe200078010ff */
        /* <DEDUP_REMOVED lines=12> */
[C---:B------:R-:W-:Y:S02]  /*16430*/  IADD3 R11, R231.reuse, 0xd8, RZ ;  /* 0x000000d8e70b7810 */ /* 0x040fe40007ffe0ff */
[----:B------:R-:W-:Y:S01]  /*16440*/  IADD3 R13, R231, 0xf8, RZ ;  /* 0x000000f8e70d7810 */ /* 0x000fe20007ffe0ff */
[----:B------:R4:W-:Y:S01]  /*16450*/  @!P6 ST.E.64 [R6.64], R104 ;  /* 0x000000680600e985 */ /* 0x0009e2000c101b06 */
[----:B------:R-:W-:Y:S02]  /*16460*/  SHF.R.S32.HI R11, RZ, 0x1f, R11 ;  /* 0x0000001fff0b7819 */ /* 0x000fe4000001140b */
[----:B------:R-:W-:Y:S02]  /*16470*/  ISETP.GE.AND P1, PT, R16, c[0x0][0x3c8], PT ;  /* 0x0000f20010007a0c */ /* 0x000fe40003f26270 */
[----:B------:R-:W-:Y:S02]  /*16480*/  ISETP.GE.AND P0, PT, R13, c[0x0][0x3c8], PT ;  /* 0x0000f2000d007a0c */ /* 0x000fe40003f06270 */
[----:B--2---:R-:W-:-:S04]  /*16490*/  @!P5 LEA R2, P3, R10, R0, 0x2 ;  /* 0x000000000a02d211 */ /* 0x004fc800078610ff */
[----:B------:R-:W-:Y:S02]  /*164a0*/  @!P5 LEA.HI.X R3, R10, R4, R11, 0x2, P3 ;  /* 0x000000040a03d211 */ /* 0x000fe400018f140b */
[CC--:B------:R-:W-:Y:S02]  /*164b0*/  @!P4 LEA R10, P6, R15.reuse, R0.reuse, 0x2 ;  /* 0x000000000f0ac211 */ /* 0x0c0fe400078c10ff */
[----:B------:R-:W-:Y:S01]  /*164c0*/  @!P2 LEA R8, P3, R18, R0, 0x2 ;  /* 0x000000001208a211 */ /* 0x000fe200078610ff */
[----:B------:R2:W-:Y:S01]  /*164d0*/  @!P5 ST.E.64 [R2.64], R108 ;  /* 0x0000006c0200d985 */ /* 0x0005e2000c101b06 */
[----:B------:R-:W-:Y:S02]  /*164e0*/  @!P4 LEA.HI.X R11, R15, R4, R17, 0x2, P6 ;  /* 0x000000040f0bc211 */ /* 0x000fe400030f1411 */
[C---:B------:R-:W-:Y:S02]  /*164f0*/  IADD3 R17, R231.reuse, 0xf0, RZ ;  /* 0x000000f0e7117810 */ /* 0x040fe40007ffe0ff */
[----:B------:R-:W-:Y:S01]  /*16500*/  IADD3 R15, R231, 0xf8, RZ ;  /* 0x000000f8e70f7810 */ /* 0x000fe20007ffe0ff */
[----:B------:R1:W-:Y:S01]  /*16510*/  @!P4 ST.E.64 [R10.64], R152 ;  /* 0x000000980a00c985 */ /* 0x0003e2000c101b06 */
[----:B----4-:R-:W-:-:S02]  /*16520*/  @!P1 LEA R6, P5, R16, R0, 0x2 ;  /* 0x0000000010069211 */ /* 0x010fc400078a10ff */
[----:B------:R-:W-:Y:S02]  /*16530*/  SHF.R.S32.HI R17, RZ, 0x1f, R17 ;  /* 0x0000001fff117819 */ /* 0x000fe40000011411 */
[-C--:B------:R-:W-:Y:S02]  /*16540*/  @!P2 LEA.HI.X R9, R18, R4.reuse, R19, 0x2, P3 ;  /* 0x000000041209a211 */ /* 0x080fe400018f1413 */
[----:B------:R-:W-:Y:S02]  /*16550*/  SHF.R.S32.HI R15, RZ, 0x1f, R15 ;  /* 0x0000001fff0f7819 */ /* 0x000fe4000001140f */
[----:B------:R-:W-:Y:S01]  /*16560*/  @!P1 LEA.HI.X R7, R16, R4, R17, 0x2, P5 ;  /* 0x0000000410079211 */ /* 0x000fe200028f1411 */
[----:B------:R1:W-:Y:S04]  /*16570*/  @!P2 ST.E.64 [R8.64], R148 ;  /* 0x000000940800a985 */ /* 0x0003e8000c101b06 */
[----:B------:R1:W-:Y:S01]  /*16580*/  @!P1 ST.E.64 [R6.64], R112 ;  /* 0x0000007006009985 */ /* 0x0003e2000c101b06 */
[----:B--2---:R-:W-:-:S04]  /*16590*/  @!P0 LEA R2, P3, R13, R0, 0x2 ;  /* 0x000000000d028211 */ /* 0x004fc800078610ff */
[----:B------:R-:W-:-:S05]  /*165a0*/  @!P0 LEA.HI.X R3, R13, R4, R15, 0x2, P3 ;  /* 0x000000040d038211 */ /* 0x000fca00018f140f */
[----:B------:R1:W-:Y:S04]  /*165b0*/  @!P0 ST.E.64 [R2.64], R20 ;  /* 0x0000001402008985 */ /* 0x0003e8000c101b06 */
.L_x_2161:
[----:B------:R-:W-:Y:S05]  /*165c0*/  BSYNC B0 ;  /* 0x0000000000007941 */ /* 0x000fea0003800000 */
.L_x_2160:
[----:B------:R-:W-:Y:S05]  /*165d0*/  BRA.DIV ~URZ, `(.L_x_2162) ;  /* 0x000053427f007947 */ /* 0x000fea000b800000 */
[----:B--2---:R2:W1:Y:S04]  /*165e0*/  SHFL.IDX PT, R4, R5, 0x1, 0x1c1f ;  /* 0x003c1f0005047f89 */ /* 0x00446800000e0000 */
[----:B----4-:R2:W4:Y:S02]  /*165f0*/  SHFL.IDX PT, R0, R12, 0x1, 0x1c1f ;  /* 0x003c1f000c007f89 */ /* 0x01052400000e0000 */
.L_x_2247:
[----:B------:R-:W-:-:S13]  /*16600*/  ISETP.NE.AND P0, PT, R14, RZ, PT ;  /* 0x000000ff0e00720c */ /* 0x000fda0003f05270 */
[----:B------:R-:W-:Y:S05]  /*16610*/  @P0 BRA `(.L_x_2157) ;  /* 0x00001cd000000947 */ /* 0x000fea0003800000 */
[C---:B------:R-:W-:Y:S02]  /*16620*/  ISETP.GE.AND P3, PT, R231.reuse, c[0x0][0x3c8], PT ;  /* 0x0000f200e7007a0c */ /* 0x040fe40003f66270 */
[C---:B-1----:R-:W-:Y:S02]  /*16630*/  IADD3 R11, R231.reuse, 0x8, RZ ;  /* 0x00000008e70b7810 */ /* 0x042fe40007ffe0ff */
[----:B--23--:R-:W-:Y:S02]  /*16640*/  IADD3 R12, R231, 0x10, RZ ;  /* 0x00000010e70c7810 */ /* 0x00cfe40007ffe0ff */
[----:B------:R-:W-:Y:S02]  /*16650*/  ISETP.GE.AND P2, PT, R11, c[0x0][0x3c8], PT ;  /* 0x0000f2000b007a0c */ /* 0x000fe40003f46270 */
[----:B------:R-:W-:Y:S02]  /*16660*/  SHF.R.S32.HI R5, RZ, 0x1f, R231 ;  /* 0x0000001fff057819 */ /* 0x000fe400000114e7 */
[----:B------:R-:W-:-:S02]  /*16670*/  ISETP.GE.AND P1, PT, R12, c[0x0][0x3c8], PT ;  /* 0x0000f2000c007a0c */ /* 0x000fc40003f26270 */
[C---:B------:R-:W-:Y:S02]  /*16680*/  IADD3 R10, R231.reuse, 0x18, RZ ;  /* 0x00000018e70a7810 */ /* 0x040fe40007ffe0ff */
[C---:B----4-:R-:W-:Y:S02]  /*16690*/  @!P3 LEA R2, P4, R231.reuse, R0, 0x2 ;  /* 0x00000000e702b211 */ /* 0x050fe400078810ff */
[----:B------:R-:W-:Y:S02]  /*166a0*/  ISETP.GE.AND P0, PT, R10, c[0x0][0x3c8], PT ;  /* 0x0000f2000a007a0c */ /* 0x000fe40003f06270 */
[C---:B------:R-:W-:Y:S02]  /*166b0*/  @!P3 LEA.HI.X R3, R231.reuse, R4, R5, 0x2, P4 ;  /* 0x00000004e703b211 */ /* 0x040fe400020f1405 */
[C---:B------:R-:W-:Y:S02]  /*166c0*/  IADD3 R13, R231.reuse, 0x8, RZ ;  /* 0x00000008e70d7810 */ /* 0x040fe40007ffe0ff */
[----:B------:R-:W-:Y:S01]  /*166d0*/  IADD3 R15, R231, 0x10, RZ ;  /* 0x00000010e70f7810 */ /* 0x000fe20007ffe0ff */
[----:B------:R1:W-:Y:S01]  /*166e0*/  @!P3 ST.E.64 [R2.64], R28 ;  /* 0x0000001c0200b985 */ /* 0x0003e2000c101b06 */
[----:B------:R-:W-:-:S02]  /*166f0*/  SHF.R.S32.HI R13, RZ, 0x1f, R13 ;  /* 0x0000001fff0d7819 */ /* 0x000fc4000001140d */
[CC--:B------:R-:W-:Y:S02]  /*16700*/  @!P2 LEA R8, P3, R11.reuse, R0.reuse, 0x2 ;  /* 0x000000000b08a211 */ /* 0x0c0fe400078610ff */
[----:B------:R-:W-:Y:S02]  /*16710*/  @!P1 LEA R6, P4, R12, R0, 0x2 ;  /* 0x000000000c069211 */ /* 0x000fe400078810ff */
[----:B------:R-:W-:Y:S02]  /*16720*/  @!P2 LEA.HI.X R9, R11, R4, R13, 0x2, P3 ;  /* 0x000000040b09a211 */ /* 0x000fe400018f140d */
[----:B------:R-:W-:Y:S02]  /*16730*/  SHF.R.S32.HI R15, RZ, 0x1f, R15 ;  /* 0x0000001fff0f7819 */ /* 0x000fe4000001140f */
[C---:B------:R-:W-:Y:S01]  /*16740*/  IADD3 R11, R231.reuse, 0x18, RZ ;  /* 0x00000018e70b7810 */ /* 0x040fe20007ffe0ff */
[----:B------:R2:W-:Y:S01]  /*16750*/  @!P2 ST.E.64 [R8.64], R128 ;  /* 0x000000800800a985 */ /* 0x0005e2000c101b06 */
[----:B------:R-:W-:-:S02]  /*16760*/  IADD3 R13, R231, 0x20, RZ ;  /* 0x00000020e70d7810 */ /* 0x000fc40007ffe0ff */
[----:B------:R-:W-:Y:S02]  /*16770*/  @!P1 LEA.HI.X R7, R12, R4, R15, 0x2, P4 ;  /* 0x000000040c079211 */ /* 0x000fe400020f140f */
[----:B------:R-:W-:Y:S02]  /*16780*/  SHF.R.S32.HI R11, RZ, 0x1f, R11 ;  /* 0x0000001fff0b7819 */ /* 0x000fe4000001140b */
[----:B------:R-:W-:Y:S01]  /*16790*/  ISETP.GE.AND P4, PT, R13, c[0x0][0x3c8], PT ;  /* 0x0000f2000d007a0c */ /* 0x000fe20003f86270 */
[----:B------:R3:W-:Y:S01]  /*167a0*/  @!P1 ST.E.64 [R6.64], R116 ;  /* 0x0000007406009985 */ /* 0x0007e2000c101b06 */
[C---:B------:R-:W-:Y:S02]  /*167b0*/  IADD3 R16, R231.reuse, 0x28, RZ ;  /* 0x00000028e7107810 */ /* 0x040fe40007ffe0ff */
[C---:B------:R-:W-:Y:S02]  /*167c0*/  IADD3 R5, R231.reuse, 0x30, RZ ;  /* 0x00000030e7057810 */ /* 0x040fe40007ffe0ff */
[----:B------:R-:W-:-:S02]  /*167d0*/  IADD3 R17, R231, 0x28, RZ ;  /* 0x00000028e7117810 */ /* 0x000fc40007ffe0ff */
[----:B------:R-:W-:Y:S02]  /*167e0*/  ISETP.GE.AND P6, PT, R5, c[0x0][0x3c8], PT ;  /* 0x0000f20005007a0c */ /* 0x000fe40003fc6270 */
[C---:B-1----:R-:W-:Y:S02]  /*167f0*/  @!P0 LEA R2, P3, R10.reuse, R0, 0x2 ;  /* 0x000000000a028211 */ /* 0x042fe400078610ff */
[----:B------:R-:W-:Y:S02]  /*16800*/  SHF.R.S32.HI R17, RZ, 0x1f, R17 ;  /* 0x0000001fff117819 */ /* 0x000fe40000011411 */
[----:B------:R-:W-:Y:S02]  /*16810*/  @!P0 LEA.HI.X R3, R10, R4, R11, 0x2, P3 ;  /* 0x000000040a038211 */ /* 0x000fe400018f140b */
[----:B------:R-:W-:Y:S02]  /*16820*/  ISETP.GE.AND P3, PT, R16, c[0x0][0x3c8], PT ;  /* 0x0000f20010007a0c */ /* 0x000fe40003f66270 */
[C---:B------:R-:W-:Y:S01]  /*16830*/  IADD3 R11, R231.reuse, 0x20, RZ ;  /* 0x00000020e70b7810 */ /* 0x040fe20007ffe0ff */
[----:B------:R1:W-:Y:S01]  /*16840*/  @!P0 ST.E.64 [R2.64], R30 ;  /* 0x0000001e02008985 */ /* 0x0003e2000c101b06 */
[----:B------:R-:W-:-:S02]  /*16850*/  IADD3 R15, R231, 0x40, RZ ;  /* 0x00000040e70f7810 */ /* 0x000fc40007ffe0ff */
[----:B--2---:R-:W-:Y:S02]  /*16860*/  @!P4 LEA R8, P0, R13, R0, 0x2 ;  /* 0x000000000d08c211 */ /* 0x004fe400078010ff */
[----:B------:R-:W-:Y:S02]  /*16870*/  SHF.R.S32.HI R11, RZ, 0x1f, R11 ;  /* 0x0000001fff0b7819 */ /* 0x000fe4000001140b */
[----:B------:R-:W-:Y:S02]  /*16880*/  IADD3 R12, R231, 0x30, RZ ;  /* 0x00000030e70c7810 */ /* 0x000fe40007ffe0ff */
[----:B------:R-:W-:Y:S02]  /*16890*/  @!P4 LEA.HI.X R9, R13, R4, R11, 0x2, P0 ;  /* 0x000000040d09c211 */ /* 0x000fe400000f140b */
[C---:B---3--:R-:W-:Y:S02]  /*168a0*/  @!P3 LEA R6, P1, R16.reuse, R0, 0x2 ;  /* 0x000000001006b211 */ /* 0x048fe400078210ff */
[----:B------:R-:W-:-:S02]  /*168b0*/  ISETP.GE.AND P0, PT, R16, c[0x0][0x3c8], PT ;  /* 0x0000f20010007a0c */ /* 0x000fc40003f06270 */
[----:B------:R-:W-:Y:S02]  /*168c0*/  ISETP.GE.AND P4, PT, R15, c[0x0][0x3c8], PT ;  /* 0x0000f2000f007a0c */ /* 0x000fe40003f86270 */
[----:B------:R-:W-:Y:S02]  /*168d0*/  SHF.R.S32.HI R12, RZ, 0x1f, R12 ;  /* 0x0000001fff0c7819 */ /* 0x000fe4000001140c */
[C---:B------:R-:W-:Y:S02]  /*168e0*/  IADD3 R10, R231.reuse, 0x38, RZ ;  /* 0x00000038e70a7810 */ /* 0x040fe40007ffe0ff */
[----:B------:R-:W-:Y:S02]  /*168f0*/  IADD3 R11, R231, 0x48, RZ ;  /* 0x00000048e70b7810 */ /* 0x000fe40007ffe0ff */
[----:B------:R-:W-:Y:S02]  /*16900*/  ISETP.GE.AND P5, PT, R10, c[0x0][0x3c8], PT ;  /* 0x0000f2000a007a0c */ /* 0x000fe40003fa6270 */
[----:B------:R-:W-:-:S02]  /*16910*/  ISETP.GE.AND P3, PT, R11, c[0x0][0x3c8], PT ;  /* 0x0000f2000b007a0c */ /* 0x000fc40003f66270 */
[----:B------:R-:W-:Y:S02]  /*16920*/  @!P0 LEA.HI.X R7, R16, R4, R17, 0x2, P1 ;  /* 0x0000000410078211 */ /* 0x000fe400008f1411 */
[----:B------:R-:W-:Y:S02]  /*16930*/  ISETP.GE.AND P1, PT, R13, c[0x0][0x3c8], PT ;  /* 0x0000f2000d007a0c */ /* 0x000fe40003f26270 */
[----:B-1----:R-:W-:Y:S02]  /*16940*/  @!P6 LEA R2, P2, R5, R0, 0x2 ;  /* 0x000000000502e211 */ /* 0x002fe400078410ff */
[----:B------:R-:W-:Y:S02]  /*16950*/  IADD3 R13, R231, 0x58, RZ ;  /* 0x00000058e70d7810 */ /* 0x000fe40007ffe0ff */
[----:B------:R-:W-:Y:S02]  /*16960*/  @!P6 LEA.HI.X R3, R5, R4, R12, 0x2, P2 ;  /* 0x000000040503e211 */ /* 0x000fe400010f140c */
[----:B------:R-:W-:-:S02]  /*16970*/  IADD3 R12, R231, 0x38, RZ ;  /* 0x00000038e70c7810 */ /* 0x000fc40007ffe0ff */
[----:B------:R-:W-:Y:S02]  /*16980*/  IADD3 R14, R231, 0x40, RZ ;  /* 0x00000040e70e7810 */ /* 0x000fe40007ffe0ff */
[----:B------:R-:W-:Y:S01]  /*16990*/  SHF.R.S32.HI R12, RZ, 0x1f, R12 ;  /* 0x0000001fff0c7819 */ /* 0x000fe2000001140c */
[----:B------:R1:W-:Y:S01]  /*169a0*/  @!P1 ST.E.64 [R8.64], R150 ;  /* 0x0000009608009985 */ /* 0x0003e2000c101b06 */
[----:B------:R-:W-:Y:S02]  /*169b0*/  ISETP.GE.AND P1, PT, R13, c[0x0][0x3c8], PT ;  /* 0x0000f2000d007a0c */ /* 0x000fe40003f26270 */
[----:B------:R-:W-:Y:S01]  /*169c0*/  SHF.R.S32.HI R14, RZ, 0x1f, R14 ;  /* 0x0000001fff0e7819 */ /* 0x000fe2000001140e */
[----:B------:R2:W-:Y:S01]  /*169d0*/  @!P0 ST.E.64 [R6.64], R120 ;  /* 0x0000007806008985 */ /* 0x0005e2000c101b06 */
[C---:B------:R-:W-:Y:S02]  /*169e0*/  IADD3 R5, R231.reuse, 0x50, RZ ;  /* 0x00000050e7057810 */ /* 0x040fe40007ffe0ff */
[----:B------:R-:W-:Y:S01]  /*169f0*/  IADD3 R16, R231, 0xc8, RZ ;  /* 0x000000c8e7107810 */ /* 0x000fe20007ffe0ff */
[----:B------:R3:W-:Y:S01]  /*16a00*/  @!P6 ST.E.64 [R2.64], R32 ;  /* 0x000000200200e985 */ /* 0x0007e2000c101b06 */
[----:B------:R-:W-:-:S02]  /*16a10*/  ISETP.GE.AND P2, PT, R5, c[0x0][0x3c8], PT ;  /* 0x0000f20005007a0c */ /* 0x000fc40003f46270 */
[----:B------:R-:W-:Y:S02]  /*16a20*/  SHF.R.S32.HI R16, RZ, 0x1f, R16 ;  /* 0x0000001fff107819 */ /* 0x000fe40000011410 */
        /* <DEDUP_REMOVED lines=9> */
[----:B------:R-:W-:Y:S02]  /*16ac0*/  @!P3 LEA R2, P6, R11, R0, 0x2 ;  /* 0x000000000b02b211 */ /* 0x000fe400078c10ff */
        /* <DEDUP_REMOVED lines=106> */
[C---:B------:R-:W-:Y:S02]  /*17170*/  IADD3 R10, R231.reuse, 0xd0, RZ ;  /* 0x000000d0e70a7810 */ /* 0x040fe40007ffe0ff */
[----:B------:R-:W-:Y:S02]  /*17180*/  SHF.R.S32.HI R13, RZ, 0x1f, R13 ;  /* 0x0000001fff0d7819 */ /* 0x000fe4000001140d */
[----:B------:R-:W-:Y:S02]  /*17190*/  SHF.R.S32.HI R11, RZ, 0x1f, R11 ;  /* 0x0000001fff0b7819 */ /* 0x000fe4000001140b */
[----:B------:R-:W-:-:S04]  /*171a0*/  IADD3 R15, R231, 0xe0, RZ ;  /* 0x000000e0e70f7810 */ /* 0x000fc80007ffe0ff */
        /* <DEDUP_REMOVED lines=17> */
[----:B-1----:R-:W-:-:S04]  /*172c0*/  @!P5 LEA R6, P0, R14, R0, 0x2 ;  /* 0x000000000e06d211 */ /* 0x002fc800078010ff */
[----:B------:R-:W-:Y:S02]  /*172d0*/  @!P5 LEA.HI.X R7, R14, R4, R16, 0x2, P0 ;  /* 0x000000040e07d211 */ /* 0x000fe400000f1410 */
[C---:B--2---:R-:W-:Y:S02]  /*172e0*/  @!P4 LEA R2, P6, R10.reuse, R0, 0x2 ;  /* 0x000000000a02c211 */ /* 0x044fe400078c10ff */
        /* <DEDUP_REMOVED lines=15> */
[C---:B------:R-:W-:Y:S02]  /*173e0*/  IADD3 R14, R231.reuse, 0xe8, RZ ;  /* 0x000000e8e70e7810 */ /* 0x040fe40007ffe0ff */
[----:B------:R-:W-:Y:S01]  /*173f0*/  IADD3 R12, R231, 0xf0, RZ ;  /* 0x000000f0e70c7810 */ /* 0x000fe20007ffe0ff */
[----:B------:R1:W-:Y:S01]  /*17400*/  @!P3 ST.E.64 [R10.64], R106 ;  /* 0x0000006a0a00b985 */ /* 0x0003e2000c101b06 */
[----:B------:R-:W-:Y:S02]  /*17410*/  SHF.R.S32.HI R14, RZ, 0x1f, R14 ;  /* 0x0000001fff0e7819 */ /* 0x000fe4000001140e */
[----:B------:R-:W-:Y:S01]  /*17420*/  SHF.R.S32.HI R12, RZ, 0x1f, R12 ;  /* 0x0000001fff0c7819 */ /* 0x000fe2000001140c */
[----:B------:R1:W-:Y:S01]  /*17430*/  @!P2 ST.E.64 [R8.64], R102 ;  /* 0x000000660800a985 */ /* 0x0003e2000c101b06 */
[----:B------:R-:W-:-:S02]  /*17440*/  @!P0 LEA R2, P4, R5, R0, 0x2 ;  /* 0x0000000005028211 */ /* 0x000fc400078810ff */
[-C--:B------:R-:W-:Y:S02]  /*17450*/  @!P1 LEA.HI.X R7, R13, R4.reuse, R14, 0x2, P5 ;  /* 0x000000040d079211 */ /* 0x080fe400028f140e */
[----:B------:R-:W-:Y:S02]  /*17460*/  @!P0 LEA.HI.X R3, R5, R4, R12, 0x2, P4 ;  /* 0x0000000405038211 */ /* 0x000fe400020f140c */
[----:B------:R-:W-:Y:S01]  /*17470*/  IADD3 R5, R231, 0xf8, RZ ;  /* 0x000000f8e7057810 */ /* 0x000fe20007ffe0ff */
[----:B------:R1:W-:Y:S04]  /*17480*/  @!P1 ST.E.64 [R6.64], R98 ;  /* 0x0000006206009985 */ /* 0x0003e8000c101b06 */
[----:B------:R1:W-:Y:S01]  /*17490*/  @!P0 ST.E.64 [R2.64], R82 ;  /* 0x0000005202008985 */ /* 0x0003e2000c101b06 */
[----:B------:R-:W-:-:S13]  /*174a0*/  ISETP.GE.AND P0, PT, R5, c[0x0][0x3c8], PT ;  /* 0x0000f20005007a0c */ /* 0x000fda0003f06270 */
[----:B------:R-:W-:Y:S05]  /*174b0*/  @P0 BRA `(.L_x_2157) ;  /* 0x00000e3000000947 */ /* 0x000fea0003800000 */
[----:B------:R-:W-:Y:S02]  /*174c0*/  IADD3 R12, R231, 0xf8, RZ ;  /* 0x000000f8e70c7810 */ /* 0x000fe40007ffe0ff */
[----:B-1----:R-:W-:Y:S02]  /*174d0*/  LEA R2, P0, R5, R0, 0x2 ;  /* 0x0000000005027211 */ /* 0x002fe400078010ff */
[----:B------:R-:W-:-:S04]  /*174e0*/  SHF.R.S32.HI R12, RZ, 0x1f, R12 ;  /* 0x0000001fff0c7819 */ /* 0x000fc8000001140c */
[----:B------:R-:W-:-:S05]  /*174f0*/  LEA.HI.X R3, R5, R4, R12, 0x2, P0 ;  /* 0x0000000405037211 */ /* 0x000fca00000f140c */
[----:B------:R1:W-:Y:S01]  /*17500*/  ST.E.64 [R2.64], R74 ;  /* 0x0000004a02007985 */ /* 0x0003e2000c101b06 */
[----:B------:R-:W-:Y:S05]  /*17510*/  BRA `(.L_x_2157) ;  /* 0x00000dd000007947 */ /* 0x000fea0003800000 */
.L_x_2142:
        /* <DEDUP_REMOVED lines=8> */
[----:B---3--:R-:W-:Y:S02]  /*175a0*/  @P0 IMAD.WIDE R4, R251, R4, c[0x0][0x508] ;  /* 0x00014200fb040625 */ /* 0x008fe400078e0204 */
[----:B------:R2:W5:Y:S04]  /*175b0*/  @P2 LDG.E R10, [R2.64] ;  /* 0x00000006020a2981 */ /* 0x000568000c1e1900 */
        /* <DEDUP_REMOVED lines=8> */
.L_x_2163:
[----:B--2---:R-:W2:Y:S01]  /*17640*/  S2R R2, SR_TID.X ;  /* 0x0000000000027919 */ /* 0x004ea20000002100 */
[----:B------:R-:W-:Y:S01]  /*17650*/  SHF.R.S32.HI R0, RZ, 0x1f, R251 ;  /* 0x0000001fff007819 */ /* 0x000fe200000114fb */
[----:B------:R-:W-:Y:S01]  /*17660*/  BSSY B0, `(.L_x_2164) ;  /* 0x0000037000007945 */ /* 0x000fe20003800000 */
[----:B-1----:R-:W-:-:S02]  /*17670*/  LOP3.LUT R14, R250, 0xffff, RZ, 0xc0, !PT ;  /* 0x0000fffffa0e7812 */ /* 0x002fc400078ec0ff */
        /* <DEDUP_REMOVED lines=53> */
.L_x_2165:
[----:B------:R-:W-:Y:S05]  /*179d0*/  BSYNC B0 ;  /* 0x0000000000007941 */ /* 0x000fea0003800000 */
.L_x_2164:
        /* <DEDUP_REMOVED lines=8> */
[----:B------:R-:W-:Y:S02]  /*17a60*/  IMAD R0, R10, c[0x0][0x3a4], R0 ;  /* 0x0000e9000a007a24 */ /* 0x000fe400078e0200 */
        /* <DEDUP_REMOVED lines=9> */
[----:B------:R-:W-:-:S04]  /*17b00*/  IMAD.WIDE.U32 R2, R15, c[0x0][0x3f0], R2 ;  /* 0x0000fc000f027a25 */ /* 0x000fc800078e0002 */
        /* <DEDUP_REMOVED lines=15> */
.L_x_2248:
[----:B------:R-:W-:Y:S05]  /*17c00*/  BRA.DIV ~URZ, `(.L_x_2167) ;  /* 0x00003e527f007947 */ /* 0x000fea000b800000 */
[----:B------:R3:W4:Y:S02]  /*17c10*/  SHFL.IDX PT, R0, R14, RZ, 0x181f ;  /* 0x00181fff0e007589 */ /* 0x00072400000e0000 */
.L_x_2249:
[----:B------:R-:W-:Y:S01]  /*17c20*/  IMAD R13, R20, c[0x0][0x4e8], RZ ;  /* 0x00013a00140d7a24 */ /* 0x000fe200078e02ff */
        /* <DEDUP_REMOVED lines=24> */
.L_x_2169:
[----:B------:R-:W-:Y:S05]  /*17db0*/  BSYNC B0 ;  /* 0x0000000000007941 */ /* 0x000fea0003800000 */
.L_x_2168:
[----:B------:R-:W-:Y:S05]  /*17dc0*/  BRA.DIV ~URZ, `(.L_x_2170) ;  /* 0x00003d027f007947 */ /* 0x000fea000b800000 */
[----:B--2---:R2:W1:Y:S04]  /*17dd0*/  SHFL.IDX PT, R4, R5, 0x1, 0x181f ;  /* 0x00381f0005047f89 */ /* 0x00446800000e0000 */
[----:B----4-:R2:W4:Y:S02]  /*17de0*/  SHFL.IDX PT, R0, R14, 0x1, 0x181f ;  /* 0x00381f000e007f89 */ /* 0x01052400000e0000 */
.L_x_2250:
        /* <DEDUP_REMOVED lines=24> */
.L_x_2172:
[----:B------:R-:W-:Y:S05]  /*17f70*/  BSYNC B0 ;  /* 0x0000000000007941 */ /* 0x000fea0003800000 */
.L_x_2171:
[----:B------:R-:W-:Y:S05]  /*17f80*/  BRA.DIV ~URZ, `(.L_x_2173) ;  /* 0x00003c127f007947 */ /* 0x000fea000b800000 */
[----:B-1----:R1:W2:Y:S02]  /*17f90*/  SHFL.IDX PT, R4, R5, 0x2, 0x181f ;  /* 0x00581f0005047f89 */ /* 0x0022a400000e0000 */
.L_x_2251:
[----:B------:R-:W-:Y:S05]  /*17fa0*/  BRA.DIV ~URZ, `(.L_x_2174) ;  /* 0x00003c627f007947 */ /* 0x000fea000b800000 */
[----:B----4-:R4:W1:Y:S02]  /*17fb0*/  SHFL.IDX PT, R0, R14, 0x2, 0x181f ;  /* 0x00581f000e007f89 */ /* 0x01086400000e0000 */
.L_x_2252:
        /* <DEDUP_REMOVED lines=24> */
.L_x_2176:
[----:B------:R-:W-:Y:S05]  /*18140*/  BSYNC B0 ;  /* 0x0000000000007941 */ /* 0x000fea0003800000 */
.L_x_2175:
[----:B------:R-:W-:Y:S05]  /*18150*/  BRA.DIV ~URZ, `(.L_x_2177) ;  /* 0x00003b227f007947 */ /* 0x000fea000b800000 */
[----:B--2---:R2:W3:Y:S04]  /*18160*/  SHFL.IDX PT, R4, R5, 0x3, 0x181f ;  /* 0x00781f0005047f89 */ /* 0x0044e800000e0000 */
[----:B-1----:R2:W1:Y:S02]  /*18170*/  SHFL.IDX PT, R0, R14, 0x3, 0x181f ;  /* 0x00781f000e007f89 */ /* 0x00246400000e0000 */
.L_x_2253:
        /* <DEDUP_REMOVED lines=23> */
.L_x_2157:
[----:B------:R-:W-:Y:S05]  /*182f0*/  BSYNC B1 ;  /* 0x0000000000017941 */ /* 0x000fea0003800000 */
.L_x_2141:
        /* <DEDUP_REMOVED lines=9> */
[----:B--234-:R-:W-:-:S04]  /*18390*/  LOP3.LUT R12, R0, 0x1f, RZ, 0xc0, !PT ;  /* 0x0000001f000c7812 */ /* 0x01cfc800078ec0ff */
[----:B------:R-:W-:Y:S01]  /*183a0*/  ISETP.NE.AND P6, PT, R12, 0x1f, PT ;  /* 0x0000001f0c00780c */ /* 0x000fe20003fc5270 */
[----:B------:R-:W-:Y:S10]  /*183b0*/  BRA.DIV ~URZ, `(.L_x_2179) ;  /* 0x000039927f007947 */ /* 0x000ff4000b800000 */
[----:B------:R2:W3:Y:S02]  /*183c0*/  SHFL.IDX PT, R9, R110, RZ, 0x1f ;  /* 0x00001fff6e097589 */ /* 0x0004e400000e0000 */
.L_x_2254:
[----:B------:R-:W-:Y:S05]  /*183d0*/  BRA.DIV ~URZ, `(.L_x_2180) ;  /* 0x000039e27f007947 */ /* 0x000fea000b800000 */
[----:B------:R4:W2:Y:S02]  /*183e0*/  SHFL.IDX PT, R8, R110, 0x1, 0x1f ;  /* 0x00201f006e087f89 */ /* 0x0008a400000e0000 */
.L_x_2255:
[----:B-1----:R-:W-:Y:S02]  /*183f0*/  IMAD.IADD R0, R251, 0x1, R12 ;  /* 0x00000001fb007824 */ /* 0x002fe400078e020c */
[----:B------:R-:W-:-:S03]  /*18400*/  IMAD.MOV.U32 R6, RZ, RZ, RZ ;  /* 0x000000ffff067224 */ /* 0x000fc600078e00ff */
        /* <DEDUP_REMOVED lines=15> */
[----:B------:R1:W4:Y:S02]  /*18500*/  SHFL.UP PT, R4, R0, 0x1, RZ ;  /* 0x0420000000047989 */ /* 0x00032400000e00ff */
.L_x_2256:
[----:B----4-:R-:W-:-:S04]  /*18510*/  SEL R4, R4, RZ, P5 ;  /* 0x000000ff04047207 */ /* 0x010fc80002800000 */
        /* <DEDUP_REMOVED lines=14> */
[----:B------:R1:W4:Y:S02]  /*18600*/  SHFL.IDX PT, R0, R4, 0x1f, 0x1f ;  /* 0x03e01f0004007f89 */ /* 0x00032400000e0000 */
.L_x_2257:
[----:B----4-:R-:W-:Y:S01]  /*18610*/  IMAD R0, R0, c[0x0][0x538], RZ ;  /* 0x00014e0000007a24 */ /* 0x010fe200078e02ff */
[----:B------:R-:W-:Y:S04]  /*18620*/  BSSY B1, `(.L_x_2183) ;  /* 0x00000c5000017945 */ /* 0x000fe80003800000 */
[----:B--2---:R-:W-:-:S04]  /*18630*/  IADD3 R8, R0, R8, RZ ;  /* 0x0000000800087210 */ /* 0x004fc80007ffe0ff */
[----:B---3--:R-:W-:-:S13]  /*18640*/  ISETP.GT.AND P0, PT, R8, R9, PT ;  /* 0x000000090800720c */ /* 0x008fda0003f04270 */
[----:B------:R-:W-:Y:S05]  /*18650*/  @P0 BRA `(.L_x_2184) ;  /* 0x0000024000000947 */ /* 0x000fea0003800000 */
.L_x_2188:
        /* <DEDUP_REMOVED lines=16> */
.L_x_2258:
        /* <DEDUP_REMOVED lines=16> */
.L_x_2259:
[----:B--2---:R-:W-:-:S05]  /*18860*/  IMAD R0, R0, c[0x0][0x538], RZ ;  /* 0x00014e0000007a24 */ /* 0x004fca00078e02ff */
[----:B------:R-:W-:-:S04]  /*18870*/  IADD3 R8, R0, R8, RZ ;  /* 0x0000000800087210 */ /* 0x000fc80007ffe0ff */
[----:B------:R-:W-:-:S13]  /*18880*/  ISETP.GT.AND P0, PT, R8, R9, PT ;  /* 0x000000090800720c */ /* 0x000fda0003f04270 */
[----:B-1----:R-:W-:Y:S05]  /*18890*/  @!P0 BRA `(.L_x_2188) ;  /* 0xfffffdc000008947 */ /* 0x002fea000383ffff */
.L_x_2184:
[----:B------:R-:W-:-:S05]  /*188a0*/  IADD3 R8, -R0, R8, RZ ;  /* 0x0000000800087210 */ /* 0x000fca0007ffe1ff */
[----:B------:R-:W-:-:S05]  /*188b0*/  IMAD R0, R4, c[0x0][0x538], R8 ;  /* 0x00014e0004007a24 */ /* 0x000fca00078e0208 */
[----:B------:R-:W-:Y:S01]  /*188c0*/  ISETP.GT.AND P0, PT, R0, R9, PT ;  /* 0x000000090000720c */ /* 0x000fe20003f04270 */
[----:B------:R-:W-:-:S12]  /*188d0*/  BRA.DIV ~URZ, `(.L_x_2189) ;  /* 0x000039427f007947 */ /* 0x000fd8000b800000 */
[----:B------:R-:W-:-:S04]  /*188e0*/  VOTE.ANY R5, PT, !P0 ;  /* 0x0000000000057806 */ /* 0x000fc800040e0100 */
.L_x_2260:
[----:B------:R-:W2:Y:S02]  /*188f0*/  POPC R0, R5 ;  /* 0x0000000500007309 */ /* 0x000ea40000000000 */
[----:B--2---:R-:W-:Y:S01]  /*18900*/  IADD3 R251, R0, R251, RZ ;  /* 0x000000fb00fb7210 */ /* 0x004fe20007ffe0ff */
[----:B------:R-:W-:Y:S05]  /*18910*/  BRA.DIV ~URZ, `(.L_x_2190) ;  /* 0x000039527f007947 */ /* 0x000fea000b800000 */
[----:B------:R2:W3:Y:S04]  /*18920*/  SHFL.IDX PT, R10, R6, R0, 0x1f ;  /* 0x00001f00060a7589 */ /* 0x0004e800000e0000 */
[----:B------:R2:W4:Y:S02]  /*18930*/  SHFL.IDX PT, R7, R7, R0, 0x1f ;  /* 0x00001f0007077589 */ /* 0x00052400000e0000 */
.L_x_2261:
[----:B------:R-:W-:Y:S01]  /*18940*/  ISETP.NE.AND P0, PT, R5, RZ, PT ;  /* 0x000000ff0500720c */ /* 0x000fe20003f05270 */
[----:B------:R-:W-:-:S12]  /*18950*/  BSSY B0, `(.L_x_2191) ;  /* 0x0000005000007945 */ /* 0x000fd80003800000 */
[----:B------:R-:W-:Y:S05]  /*18960*/  @!P0 BRA `(.L_x_2192) ;  /* 0x0000003000008947 */ /* 0x000fea0003800000 */
[----:B--2---:R-:W-:Y:S01]  /*18970*/  IADD3 R0, R0, -0x1, RZ ;  /* 0xffffffff00007810 */ /* 0x004fe20007ffe0ff */
[----:B------:R-:W-:Y:S05]  /*18980*/  BRA.DIV ~URZ, `(.L_x_2193) ;  /* 0x000039b27f007947 */ /* 0x000fea000b800000 */
[----:B------:R2:W1:Y:S02]  /*18990*/  SHFL.IDX PT, R11, R4, R0, 0x1f ;  /* 0x00001f00040b7589 */ /* 0x00046400000e0000 */
.L_x_2192:
[----:B------:R-:W-:Y:S05]  /*189a0*/  BSYNC B0 ;  /* 0x0000000000007941 */ /* 0x000fea0003800000 */
.L_x_2191:
[----:B----4-:R-:W-:Y:S01]  /*189b0*/  ISETP.NE.AND P0, PT, R7, 0x1, PT ;  /* 0x000000010700780c */ /* 0x010fe20003f05270 */
[----:B-1----:R-:W-:Y:S01]  /*189c0*/  IMAD R248, R11, c[0x0][0x538], R8 ;  /* 0x00014e000bf87a24 */ /* 0x002fe200078e0208 */
[----:B------:R-:W-:Y:S04]  /*189d0*/  BSSY B0, `(.L_x_2194) ;  /* 0x0000082000007945 */ /* 0x000fe80003800000 */
[----:B------:R-:W-:-:S07]  /*189e0*/  IADD3 R9, -R248, R9, RZ ;  /* 0x00000009f8097210 */ /* 0x000fce0007ffe1ff */
[----:B------:R-:W-:Y:S05]  /*189f0*/  @!P0 BRA `(.L_x_2195) ;  /* 0x000003d000008947 */ /* 0x000fea0003800000 */
[-C--:B---3--:R-:W-:Y:S02]  /*18a00*/  IABS R2, R10.reuse ;  /* 0x0000000a00027213 */ /* 0x088fe40000000000 */
[----:B------:R-:W-:Y:S02]  /*18a10*/  IABS R8, R10 ;  /* 0x0000000a00087213 */ /* 0x000fe40000000000 */
[----:B--2---:R-:W1:Y:S08]  /*18a20*/  I2F.RP R0, R2 ;  /* 0x0000000200007306 */ /* 0x004e700000209400 */
        /* <DEDUP_REMOVED lines=52> */
[--C-:B------:R-:W-:Y:S02]  /*18d70*/  IMAD.MOV R3, RZ, RZ, -R2.reuse ;  /* 0x000000ffff037224 */ /* 0x100fe400078e0a02 */
[C---:B------:R-:W-:Y:S02]  /*18d80*/  IMAD R2, R7.reuse, 0x1000000, R2 ;  /* 0x0100000007027824 */ /* 0x040fe400078e0202 */
[----:B------:R-:W-:Y:S02]  /*18d90*/  IMAD R3, R7, R3, R0 ;  /* 0x0000000307037224 */ /* 0x000fe400078e0200 */
[----:B------:R-:W-:Y:S02]  /*18da0*/  IMAD R0, R10, R4, R9 ;  /* 0x000000040a007224 */ /* 0x000fe400078e0209 */
[----:B------:R-:W-:Y:S01]  /*18db0*/  IMAD R250, R3, 0x10000, R2 ;  /* 0x0001000003fa7824 */ /* 0x000fe200078e0202 */
[----:B------:R-:W-:Y:S05]  /*18dc0*/  BRA `(.L_x_2196) ;  /* 0x0000042000007947 */ /* 0x000fea0003800000 */
.L_x_2195:
[----:B------:R-:W-:-:S04]  /*18dd0*/  IMAD.MOV.U32 R2, RZ, RZ, 0x4 ;  /* 0x00000004ff027424 */ /* 0x000fc800078e00ff */
[----:B------:R-:W-:-:S05]  /*18de0*/  IMAD.WIDE R2, R251, R2, c[0x0][0x590] ;  /* 0x00016400fb027625 */ /* 0x000fca00078e0202 */
[----:B--2---:R-:W2:Y:S02]  /*18df0*/  LDG.E R4, [R2.64] ;  /* 0x0000000602047981 */ /* 0x004ea4000c1e1900 */
        /* <DEDUP_REMOVED lines=28> */
[----:B------:R-:W-:Y:S02]  /*18fc0*/  IMAD R11, R4, R0, RZ ;  /* 0x00000000040b7224 */ /* 0x000fe400078e02ff */
[----:B------:R-:W-:-:S03]  /*18fd0*/  IMAD.MOV R0, RZ, RZ, -R0 ;  /* 0x000000ffff007224 */ /* 0x000fc600078e0a00 */
[----:B------:R-:W-:Y:S01]  /*18fe0*/  IADD3 R2, -R11, c[0x0][0x538], RZ ;  /* 0x00014e000b027a10 */ /* 0x000fe20007ffe1ff */
[----:B------:R-:W-:-:S03]  /*18ff0*/  IMAD R7, R8, R0, R9 ;  /* 0x0000000008077224 */ /* 0x000fc600078e0209 */
[----:B------:R-:W-:Y:S01]  /*19000*/  IMNMX R2, R4, R2, PT ;  /* 0x0000000204027217 */ /* 0x000fe20003800200 */
[----:B------:R-:W-:-:S03]  /*19010*/  IMAD.MOV.U32 R4, RZ, RZ, RZ ;  /* 0x000000ffff047224 */ /* 0x000fc600078e00ff */
[-C--:B------:R-:W-:Y:S02]  /*19020*/  IABS R3, R2.reuse ;  /* 0x0000000200037213 */ /* 0x080fe40000000000 */
[----:B------:R-:W-:-:S03]  /*19030*/  IABS R8, R2 ;  /* 0x0000000200087213 */ /* 0x000fc60000000000 */
[----:B------:R-:W-:-:S04]  /*19040*/  IMAD.MOV.U32 R6, RZ, RZ, R3 ;  /* 0x000000ffff067224 */ /* 0x000fc800078e0003 */
[----:B------:R-:W1:Y:S08]  /*19050*/  I2F.RP R3, R6 ;  /* 0x0000000600037306 */ /* 0x000e700000209400 */
[----:B-1----:R-:W1:Y:S02]  /*19060*/  MUFU.RCP R3, R3 ;  /* 0x0000000300037308 */ /* 0x002e640000001000 */
[----:B-1----:R-:W-:-:S06]  /*19070*/  IADD3 R3, R3, 0xffffffe, RZ ;  /* 0x0ffffffe03037810 */ /* 0x002fcc0007ffe0ff */
[----:B------:R-:W1:Y:S02]  /*19080*/  F2I.FTZ.U32.TRUNC.NTZ R5, R3 ;  /* 0x0000000300057305 */ /* 0x000e64000021f000 */
[----:B-1----:R-:W-:-:S05]  /*19090*/  IMAD.MOV R3, RZ, RZ, -R5 ;  /* 0x000000ffff037224 */ /* 0x002fca00078e0a05 */
[----:B------:R-:W-:Y:S02]  /*190a0*/  MOV R0, R3 ;  /* 0x0000000300007202 */ /* 0x000fe40000000f00 */
[----:B------:R-:W-:-:S03]  /*190b0*/  IABS R3, R7 ;  /* 0x0000000700037213 */ /* 0x000fc60000000000 */
[----:B------:R-:W-:-:S04]  /*190c0*/  IMAD R0, R0, R6, RZ ;  /* 0x0000000600007224 */ /* 0x000fc800078e02ff */
        /* <DEDUP_REMOVED lines=18> */
.L_x_2196:
[----:B------:R-:W-:Y:S05]  /*191f0*/  BSYNC B0 ;  /* 0x0000000000007941 */ /* 0x000fea0003800000 */
.L_x_2194:
[----:B------:R-:W-:-:S04]  /*19200*/  LOP3.LUT R0, RZ, R0, RZ, 0x33, !PT ;  /* 0x00000000ff007212 */ /* 0x000fc800078e33ff */
[----:B------:R-:W-:Y:S01]  /*19210*/  IADD3 R249, R0, R10, RZ ;  /* 0x0000000a00f97210 */ /* 0x000fe20007ffe0ff */
[----:B------:R-:W-:Y:S05]  /*19220*/  BRA `(.L_x_2197) ;  /* 0x0000004000007947 */ /* 0x000fea0003800000 */
.L_x_2185:
[----:B------:R-:W-:Y:S01]  /*19230*/  IMAD.MOV.U32 R248, RZ, RZ, R9 ;  /* 0x000000fffff87224 */ /* 0x000fe200078e0009 */
[----:B------:R-:W-:Y:S01]  /*19240*/  MOV R250, RZ ;  /* 0x000000ff00fa7202 */ /* 0x000fe20000000f00 */
[----:B------:R-:W-:Y:S01]  /*19250*/  IMAD.MOV.U32 R249, RZ, RZ, RZ ;  /* 0x000000fffff97224 */ /* 0x000fe200078e00ff */
[----:B------:R-:W-:Y:S02]  /*19260*/  MOV R251, c[0x0][0x53c] ;  /* 0x00014f0000fb7a02 */ /* 0x000fe40000000f00 */
.L_x_2197:
[----:B------:R-:W-:Y:S05]  /*19270*/  BSYNC B1 ;  /* 0x0000000000017941 */ /* 0x000fea0003800000 */
.L_x_2183:
[----:B------:R-:W-:Y:S01]  /*19280*/  WARPSYNC 0xffffffff ;  /* 0xffffffff00007948 */ /* 0x000fe20003800000 */
[----:B------:R-:W-:Y:S01]  /*19290*/  BAR.SYNC.DEFER_BLOCKING 0x4, 0x100 ;  /* 0x0104000000007b1d */ /* 0x000fe20000010000 */
[----:B------:R-:W-:-:S13]  /*192a0*/  ISETP.NE.AND P0, PT, R12, RZ, PT ;  /* 0x000000ff0c00720c */ /* 0x000fda0003f05270 */
[----:B------:R2:W-:Y:S04]  /*192b0*/  @!P0 STS.128 [0x20100], R248 ;  /* 0x020100f8ff008388 */ /* 0x0005e80000000c00 */
[----:B------:R-:W-:Y:S06]  /*192c0*/  BAR.ARV 0x5, 0x100 ;  /* 0x0144000000007b1d */ /* 0x000fec0000002000 */
.L_x_2178:
[----:B-1----:R-:W-:-:S13]  /*192d0*/  ISETP.GE.AND P0, PT, R251, c[0x0][0x53c], PT ;  /* 0x00014f00fb007a0c */ /* 0x002fda0003f06270 */
[----:B--23--:R-:W-:Y:S01]  /*192e0*/  @P0 CALL.REL.NOINC `(.L_x_2198) ;  /* 0x0000001000000944 */ /* 0x00cfe20003c00000 */
[----:B------:R-:W-:Y:S05]  /*192f0*/  BRA `(.L_x_2199) ;  /* 0xfffe88b000007947 */ /* 0x000fea000383ffff */
.L_x_2198:
[----:B------:R-:W-:Y:S05]  /*19300*/  EXIT ;  /* 0x000000000000794d */ /* 0x000fea0003800000 */
.L_x_2022:
[----:B------:R-:W-:Y:S01]  /*19310*/  IMAD.MOV.U32 R0, RZ, RZ, R5 ;  /* 0x000000ffff007224 */ /* 0x000fe200078e0005 */
[----:B------:R-:W-:Y:S02]  /*19320*/  MOV R3, 0x1 ;  /* 0x0000000100037802 */ /* 0x000fe40000000f00 */
[----:B------:R-:W-:Y:S02]  /*19330*/  MOV R2, 0x19350 ;  /* 0x0001935000027802 */ /* 0x000fe40000000f00 */
[----:B--2---:R-:W-:Y:S05]  /*19340*/  CALL.REL.NOINC `($__internal_37_$__cuda_sm70_shflsync_up_p) ;  /* 0x0000312000007944 */ /* 0x004fea0003c00000 */
[----:B------:R-:W-:Y:S01]  /*19350*/  MOV R0, R4 ;  /* 0x0000000400007202 */ /* 0x000fe20000000f00 */
[----:B------:R-:W-:Y:S05]  /*19360*/  BRA `(.L_x_2200) ;  /* 0xfffe70d000007947 */ /* 0x000fea000383ffff */
.L_x_2023:
[----:B------:R-:W-:Y:S01]  /*19370*/  IMAD.MOV.U32 R0, RZ, RZ, R5 ;  /* 0x000000ffff007224 */ /* 0x000fe200078e0005 */
[----:B------:R-:W-:Y:S02]  /*19380*/  MOV R3, 0x2 ;  /* 0x0000000200037802 */ /* 0x000fe40000000f00 */
[----:B------:R-:W-:Y:S02]  /*19390*/  MOV R2, 0x193b0 ;  /* 0x000193b000027802 */ /* 0x000fe40000000f00 */
[----:B--2---:R-:W-:Y:S05]  /*193a0*/  CALL.REL.NOINC `($__internal_37_$__cuda_sm70_shflsync_up_p) ;  /* 0x000030c000007944 */ /* 0x004fea0003c00000 */
[----:B------:R-:W-:Y:S01]  /*193b0*/  SEL R4, R4, RZ, P4 ;  /* 0x000000ff04047207 */ /* 0x000fe20002000000 */
[----:B------:R-:W-:Y:S01]  /*193c0*/  IMAD.MOV.U32 R3, RZ, RZ, 0x4 ;  /* 0x00000004ff037424 */ /* 0x000fe200078e00ff */
[----:B------:R-:W-:-:S03]  /*193d0*/  MOV R2, 0x19400 ;  /* 0x0001940000027802 */ /* 0x000fc60000000f00 */
[----:B------:R-:W-:Y:S02]  /*193e0*/  IMAD.IADD R0, R5, 0x1, R4 ;  /* 0x0000000105007824 */ /* 0x000fe400078e0204 */
[----:B------:R-:W-:Y:S05]  /*193f0*/  CALL.REL.NOINC `($__internal_37_$__cuda_sm70_shflsync_up_p) ;  /* 0x0000307000007944 */ /* 0x000fea0003c00000 */
        /* <DEDUP_REMOVED lines=12> */
[----:B------:R-:W-:Y:S02]  /*194c0*/  MOV R221, 0x1f ;  /* 0x0000001f00dd7802 */ /* 0x000fe40000000f00 */
[----:B------:R-:W-:Y:S01]  /*194d0*/  MOV R3, 0x19510 ;  /* 0x0001951000037802 */ /* 0x000fe20000000f00 */
[----:B------:R-:W-:-:S04]  /*194e0*/  IMAD.IADD R4, R0, 0x1, R4 ;  /* 0x0000000100047824 */ /* 0x000fc800078e0204 */
[----:B------:R-:W-:Y:S02]  /*194f0*/  IMAD.MOV.U32 R195, RZ, RZ, R4 ;  /* 0x000000ffffc37224 */ /* 0x000fe400078e0004 */
[----:B------:R-:W-:Y:S05]  /*19500*/  CALL.REL.NOINC `($__internal_36_$__cuda_sm70_shflsync_idx_p) ;  /* 0x00002f0000007944 */ /* 0x000fea0003c00000 */
[----:B------:R-:W-:Y:S01]  /*19510*/  MOV R0, R195 ;  /* 0x000000c300007202 */ /* 0x000fe20000000f00 */
[----:B------:R-:W-:Y:S05]  /*19520*/  BRA `(.L_x_2201) ;  /* 0xfffe701000007947 */ /* 0x000fea000383ffff */
.L_x_2025:
[----:B------:R-:W-:Y:S02]  /*19530*/  SEL R0, RZ, 0x1, P0 ;  /* 0x00000001ff007807 */ /* 0x000fe40000000000 */
[----:B------:R-:W-:Y:S02]  /*19540*/  MOV R2, 0x19560 ;  /* 0x0001956000027802 */ /* 0x000fe40000000f00 */
[----:B--2---:R-:W-:Y:S05]  /*19550*/  CALL.REL.NOINC `($__internal_38_$__cuda_sm70_votesync_ballot) ;  /* 0x00002f7000007944 */ /* 0x004fea0003c00000 */
[----:B------:R-:W-:Y:S01]  /*19560*/  MOV R6, R0 ;  /* 0x0000000000067202 */ /* 0x000fe20000000f00 */
[----:B------:R-:W-:Y:S05]  /*19570*/  BRA `(.L_x_2202) ;  /* 0xfffe705000007947 */ /* 0x000fea000383ffff */
.L_x_2026:
[----:B------:R-:W-:Y:S01]  /*19580*/  IMAD.MOV.U32 R195, RZ, RZ, R9 ;  /* 0x000000ffffc37224 */ /* 0x000fe200078e0009 */
[----:B------:R-:W-:Y:S01]  /*19590*/  MOV R2, R0 ;  /* 0x0000000000027202 */ /* 0x000fe20000000f00 */
[----:B------:R-:W-:Y:S01]  /*195a0*/  IMAD.MOV.U32 R221, RZ, RZ, 0x1f ;  /* 0x0000001fffdd7424 */ /* 0x000fe200078e00ff */
[----:B------:R-:W-:Y:S02]  /*195b0*/  MOV R3, 0x195d0 ;  /* 0x000195d000037802 */ /* 0x000fe40000000f00 */
[----:B------:R-:W-:Y:S05]  /*195c0*/  CALL.REL.NOINC `($__internal_36_$__cuda_sm70_shflsync_idx_p) ;  /* 0x00002e4000007944 */ /* 0x000fea0003c00000 */
[----:B------:R-:W-:Y:S01]  /*195d0*/  IMAD.MOV.U32 R12, RZ, RZ, R195 ;  /* 0x000000ffff0c7224 */ /* 0x000fe200078e00c3 */
[----:B------:R-:W-:Y:S01]  /*195e0*/  MOV R195, R8 ;  /* 0x0000000800c37202 */ /* 0x000fe20000000f00 */
[----:B------:R-:W-:Y:S01]  /*195f0*/  IMAD.MOV.U32 R5, RZ, RZ, RZ ;  /* 0x000000ffff057224 */ /* 0x000fe200078e00ff */
[----:B------:R-:W-:Y:S01]  /*19600*/  MOV R2, R0 ;  /* 0x0000000000027202 */ /* 0x000fe20000000f00 */
[----:B------:R-:W-:Y:S01]  /*19610*/  IMAD.MOV.U32 R221, RZ, RZ, 0x1f ;  /* 0x0000001fffdd7424 */ /* 0x000fe200078e00ff */
[----:B------:R-:W-:-:S02]  /*19620*/  MOV R3, 0x19640 ;  /* 0x0001964000037802 */ /* 0x000fc40000000f00 */
[----:B------:R-:W-:Y:S05]  /*19630*/  CALL.REL.NOINC `($__internal_36_$__cuda_sm70_shflsync_idx_p) ;  /* 0x00002dd000007944 */ /* 0x000fea0003c00000 */
[----:B------:R-:W-:Y:S01]  /*19640*/  MOV R9, R195 ;  /* 0x000000c300097202 */ /* 0x000fe20000000f00 */
[----:B------:R-:W-:Y:S05]  /*19650*/  BRA `(.L_x_2203) ;  /* 0xfffe6fd000007947 */ /* 0x000fea000383ffff */
.L_x_2029:
[----:B------:R-:W-:Y:S01]  /*19660*/  IMAD.MOV.U32 R195, RZ, RZ, R4 ;  /* 0x000000ffffc37224 */ /* 0x000fe200078e0004 */
[----:B------:R-:W-:Y:S01]  /*19670*/  MOV R2, R0 ;  /* 0x0000000000027202 */ /* 0x000fe20000000f00 */
[----:B------:R-:W-:Y:S01]  /*19680*/  IMAD.MOV.U32 R221, RZ, RZ, 0x1f ;  /* 0x0000001fffdd7424 */ /* 0x000fe200078e00ff */
[----:B------:R-:W-:-:S02]  /*19690*/  MOV R3, 0x196b0 ;  /* 0x000196b000037802 */ /* 0x000fc40000000f00 */
[----:B--23--:R-:W-:Y:S05]  /*196a0*/  CALL.REL.NOINC `($__internal_36_$__cuda_sm70_shflsync_idx_p) ;  /* 0x00002d6000007944 */ /* 0x00cfea0003c00000 */
[----:B------:R-:W-:Y:S01]  /*196b0*/  MOV R5, R195 ;  /* 0x000000c300057202 */ /* 0x000fe20000000f00 */
[----:B------:R-:W-:Y:S05]  /*196c0*/  BRA `(.L_x_2028) ;  /* 0xfffe6fc000007947 */ /* 0x000fea000383ffff */
.L_x_2048:
[----:B------:R-:W-:Y:S01]  /*196d0*/  IMAD.MOV.U32 R195, RZ, RZ, R5 ;  /* 0x000000ffffc37224 */ /* 0x000fe200078e0005 */
[----:B------:R-:W-:Y:S01]  /*196e0*/  MOV R2, RZ ;  /* 0x000000ff00027202 */ /* 0x000fe20000000f00 */
[----:B------:R-:W-:Y:S01]  /*196f0*/  IMAD.MOV.U32 R221, RZ, RZ, 0x181f ;  /* 0x0000181fffdd7424 */ /* 0x000fe200078e00ff */
[----:B------:R-:W-:-:S02]  /*19700*/  MOV R3, 0x19720 ;  /* 0x0001972000037802 */ /* 0x000fc40000000f00 */
[----:B-----5:R-:W-:Y:S05]  /*19710*/  CALL.REL.NOINC `($__internal_36_$__cuda_sm70_shflsync_idx_p) ;  /* 0x00002cf000007944 */ /* 0x020fea0003c00000 */
[----:B------:R-:W-:Y:S01]  /*19720*/  MOV R4, R195 ;  /* 0x000000c300047202 */ /* 0x000fe20000000f00 */
[----:B------:R-:W-:Y:S05]  /*19730*/  BRA `(.L_x_2204) ;  /* 0xfffe951000007947 */ /* 0x000fea000383ffff */
.L_x_2049:
[----:B------:R-:W-:Y:S01]  /*19740*/  IMAD.MOV.U32 R195, RZ, RZ, R14 ;  /* 0x000000ffffc37224 */ /* 0x000fe200078e000e */
[----:B------:R-:W-:Y:S01]  /*19750*/  MOV R2, RZ ;  /* 0x000000ff00027202 */ /* 0x000fe20000000f00 */
[----:B------:R-:W-:Y:S01]  /*19760*/  IMAD.MOV.U32 R221, RZ, RZ, 0x181f ;  /* 0x0000181fffdd7424 */ /* 0x000fe200078e00ff */
[----:B------:R-:W-:-:S02]  /*19770*/  MOV R3, 0x19790 ;  /* 0x0001979000037802 */ /* 0x000fc40000000f00 */
[----:B-12--5:R-:W-:Y:S05]  /*19780*/  CALL.REL.NOINC `($__internal_36_$__cuda_sm70_shflsync_idx_p) ;  /* 0x00002c8000007944 */ /* 0x026fea0003c00000 */
[----:B------:R-:W-:Y:S01]  /*19790*/  MOV R0, R195 ;  /* 0x000000c300007202 */ /* 0x000fe20000000f00 */
[----:B------:R-:W-:Y:S05]  /*197a0*/  BRA `(.L_x_2205) ;  /* 0xfffe94c000007947 */ /* 0x000fea000383ffff */
.L_x_2052:
[----:B------:R-:W-:Y:S01]  /*197b0*/  IMAD.MOV.U32 R195, RZ, RZ, R5 ;  /* 0x000000ffffc37224 */ /* 0x000fe200078e0005 */
[----:B--2---:R-:W-:Y:S01]  /*197c0*/  MOV R2, 0x1 ;  /* 0x0000000100027802 */ /* 0x004fe20000000f00 */
[----:B------:R-:W-:Y:S01]  /*197d0*/  IMAD.MOV.U32 R221, RZ, RZ, 0x181f ;  /* 0x0000181fffdd7424 */ /* 0x000fe200078e00ff */
[----:B------:R-:W-:-:S02]  /*197e0*/  MOV R3, 0x19800 ;  /* 0x0001980000037802 */ /* 0x000fc40000000f00 */
[----:B-1-345:R-:W-:Y:S05]  /*197f0*/  CALL.REL.NOINC `($__internal_36_$__cuda_sm70_shflsync_idx_p) ;  /* 0x00002c1000007944 */ /* 0x03afea0003c00000 */
[----:B------:R-:W-:Y:S01]  /*19800*/  IMAD.MOV.U32 R4, RZ, RZ, R195 ;  /* 0x000000ffff047224 */ /* 0x000fe200078e00c3 */
[----:B------:R-:W-:Y:S01]  /*19810*/  MOV R2, 0x1 ;  /* 0x0000000100027802 */ /* 0x000fe20000000f00 */
[----:B------:R-:W-:Y:S01]  /*19820*/  IMAD.MOV.U32 R195, RZ, RZ, R14 ;  /* 0x000000ffffc37224 */ /* 0x000fe200078e000e */
[----:B------:R-:W-:-:S02]  /*19830*/  MOV R221, 0x181f ;  /* 0x0000181f00dd7802 */ /* 0x000fc40000000f00 */
[----:B------:R-:W-:Y:S02]  /*19840*/  MOV R3, 0x19860 ;  /* 0x0001986000037802 */ /* 0x000fe40000000f00 */
[----:B------:R-:W-:Y:S05]  /*19850*/  CALL.REL.NOINC `($__internal_36_$__cuda_sm70_shflsync_idx_p) ;  /* 0x00002bb000007944 */ /* 0x000fea0003c00000 */
[----:B------:R-:W-:Y:S01]  /*19860*/  MOV R0, R195 ;  /* 0x000000c300007202 */ /* 0x000fe20000000f00 */
[----:B------:R-:W-:Y:S05]  /*19870*/  BRA `(.L_x_2206) ;  /* 0xfffe95b000007947 */ /* 0x000fea000383ffff */
.L_x_2055:
[----:B------:R-:W-:Y:S01]  /*19880*/  IMAD.MOV.U32 R195, RZ, RZ, R5 ;  /* 0x000000ffffc37224 */ /* 0x000fe200078e0005 */
[----:B-1----:R-:W-:Y:S01]  /*19890*/  MOV R2, 0x2 ;  /* 0x0000000200027802 */ /* 0x002fe20000000f00 */
[----:B------:R-:W-:Y:S01]  /*198a0*/  IMAD.MOV.U32 R221, RZ, RZ, 0x181f ;  /* 0x0000181fffdd7424 */ /* 0x000fe200078e00ff */
[----:B------:R-:W-:Y:S02]  /*198b0*/  MOV R3, 0x198d0 ;  /* 0x000198d000037802 */ /* 0x000fe40000000f00 */
[----:B--2345:R-:W-:Y:S05]  /*198c0*/  CALL.REL.NOINC `($__internal_36_$__cuda_sm70_shflsync_idx_p) ;  /* 0x00002b4000007944 */ /* 0x03cfea0003c00000 */
[----:B------:R-:W-:Y:S01]  /*198d0*/  MOV R4, R195 ;  /* 0x000000c300047202 */ /* 0x000fe20000000f00 */
[----:B------:R-:W-:Y:S05]  /*198e0*/  BRA `(.L_x_2207) ;  /* 0xfffe96e000007947 */ /* 0x000fea000383ffff */
.L_x_2056:
[----:B------:R-:W-:Y:S01]  /*198f0*/  IMAD.MOV.U32 R195, RZ, RZ, R14 ;  /* 0x000000ffffc37224 */ /* 0x000fe200078e000e */
[----:B------:R-:W-:Y:S01]  /*19900*/  MOV R2, 0x2 ;  /* 0x0000000200027802 */ /* 0x000fe20000000f00 */
[----:B------:R-:W-:Y:S01]  /*19910*/  IMAD.MOV.U32 R221, RZ, RZ, 0x181f ;  /* 0x0000181fffdd7424 */ /* 0x000fe200078e00ff */
[----:B------:R-:W-:Y:S02]  /*19920*/  MOV R3, 0x19940 ;  /* 0x0001994000037802 */ /* 0x000fe40000000f00 */
[----:B-12345:R-:W-:Y:S05]  /*19930*/  CALL.REL.NOINC `($__internal_36_$__cuda_sm70_shflsync_idx_p) ;  /* 0x00002ad000007944 */ /* 0x03efea0003c00000 */
[----:B------:R-:W-:Y:S01]  /*19940*/  MOV R0, R195 ;  /* 0x000000c300007202 */ /* 0x000fe20000000f00 */
[----:B------:R-:W-:Y:S05]  /*19950*/  BRA `(.L_x_2208) ;  /* 0xfffe969000007947 */ /* 0x000fea000383ffff */
.L_x_2059:
[----:B------:R-:W-:Y:S01]  /*19960*/  IMAD.MOV.U32 R195, RZ, RZ, R5 ;  /* 0x000000ffffc37224 */ /* 0x000fe200078e0005 */
[----:B-1----:R-:W-:Y:S01]  /*19970*/  MOV R2, 0x3 ;  /* 0x0000000300027802 */ /* 0x002fe20000000f00 */
[----:B------:R-:W-:Y:S01]  /*19980*/  IMAD.MOV.U32 R221, RZ, RZ, 0x181f ;  /* 0x0000181fffdd7424 */ /* 0x000fe200078e00ff */
[----:B------:R-:W-:-:S02]  /*19990*/  MOV R3, 0x199b0 ;  /* 0x000199b000037802 */ /* 0x000fc40000000f00 */
[----:B--2345:R-:W-:Y:S05]  /*199a0*/  CALL.REL.NOINC `($__internal_36_$__cuda_sm70_shflsync_idx_p) ;  /* 0x00002a6000007944 */ /* 0x03cfea0003c00000 */
        /* <DEDUP_REMOVED lines=8> */
.L_x_2062:
[----:B------:R-:W-:Y:S01]  /*19a30*/  IMAD.MOV.U32 R195, RZ, RZ, R5 ;  /* 0x000000ffffc37224 */ /* 0x000fe200078e0005 */
[----:B------:R-:W-:Y:S01]  /*19a40*/  MOV R2, RZ ;  /* 0x000000ff00027202 */ /* 0x000fe20000000f00 */
[----:B------:R-:W-:Y:S01]  /*19a50*/  IMAD.MOV.U32 R221, RZ, RZ, 0x181f ;  /* 0x0000181fffdd7424 */ /* 0x000fe200078e00ff */
[----:B------:R-:W-:Y:S02]  /*19a60*/  MOV R3, 0x19a80 ;  /* 0x00019a8000037802 */ /* 0x000fe40000000f00 */
[----:B------:R-:W-:Y:S05]  /*19a70*/  CALL.REL.NOINC `($__internal_36_$__cuda_sm70_shflsync_idx_p) ;  /* 0x0000299000007944 */ /* 0x000fea0003c00000 */
[----:B------:R-:W-:Y:S01]  /*19a80*/  MOV R4, R195 ;  /* 0x000000c300047202 */ /* 0x000fe20000000f00 */
[----:B------:R-:W-:Y:S05]  /*19a90*/  BRA `(.L_x_2210) ;  /* 0xfffeb1d000007947 */ /* 0x000fea000383ffff */
.L_x_2063:
[----:B------:R-:W-:Y:S01]  /*19aa0*/  IMAD.MOV.U32 R195, RZ, RZ, R10 ;  /* 0x000000ffffc37224 */ /* 0x000fe200078e000a */
[----:B------:R-:W-:Y:S01]  /*19ab0*/  MOV R2, RZ ;  /* 0x000000ff00027202 */ /* 0x000fe20000000f00 */
[----:B------:R-:W-:Y:S01]  /*19ac0*/  IMAD.MOV.U32 R221, RZ, RZ, 0x181f ;  /* 0x0000181fffdd7424 */ /* 0x000fe200078e00ff */
[----:B------:R-:W-:Y:S02]  /*19ad0*/  MOV R3, 0x19af0 ;  /* 0x00019af000037802 */ /* 0x000fe40000000f00 */
[----:B-12---:R-:W-:Y:S05]  /*19ae0*/  CALL.REL.NOINC `($__internal_36_$__cuda_sm70_shflsync_idx_p) ;  /* 0x0000292000007944 */ /* 0x006fea0003c00000 */
[----:B------:R-:W-:Y:S01]  /*19af0*/  ISETP.GE.AND P0, PT, R218, c[0x0][0x1d4], PT ;  /* 0x00007500da007a0c */ /* 0x000fe20003f06270 */
[----:B------:R-:W-:Y:S01]  /*19b00*/  IMAD.MOV.U32 R221, RZ, RZ, 0x181f ;  /* 0x0000181fffdd7424 */ /* 0x000fe200078e00ff */
[----:B------:R-:W-:-:S02]  /*19b10*/  IADD3 R2, P1, R195, R98, RZ ;  /* 0x00000062c3027210 */ /* 0x000fc40007f3e0ff */
[----:B------:R-:W-:Y:S02]  /*19b20*/  SEL R14, RZ, 0x10, P0 ;  /* 0x00000010ff0e7807 */ /* 0x000fe40000000000 */
[----:B------:R-:W-:Y:S01]  /*19b30*/  ISETP.GE.AND P2, PT, R224, c[0x0][0x1d4], PT ;  /* 0x00007500e0007a0c */ /* 0x000fe20003f46270 */
[----:B------:R-:W-:Y:S01]  /*19b40*/  IMAD.X R3, R4, 0x1, R92, P1 ;  /* 0x0000000104037824 */ /* 0x000fe200008e065c */
[----:B------:R-:W-:Y:S02]  /*19b50*/  IADD3 R8, P1, R195, R99, RZ ;  /* 0x00000063c3087210 */ /* 0x000fe40007f3e0ff */
[----:B------:R-:W-:-:S03]  /*19b60*/  SEL R13, RZ, 0x10, P2 ;  /* 0x00000010ff0d7807 */ /* 0x000fc60001000000 */
[----:B------:R-:W-:Y:S01]  /*19b70*/  @!PT LDS RZ, [RZ] ;  /* 0x00000000fffff984 */ /* 0x000fe20000000800 */
        /* <DEDUP_REMOVED lines=11> */
[----:B-1----:R-:W-:Y:S01]  /*19c30*/  IADD3 R2, P3, R195, R102, RZ ;  /* 0x00000066c3027210 */ /* 0x002fe20007f7e0ff */
[----:B------:R-:W-:Y:S01]  /*19c40*/  IMAD.MOV.U32 R195, RZ, RZ, R5 ;  /* 0x000000ffffc37224 */ /* 0x000fe200078e0005 */
[----:B------:R-:W-:-:S03]  /*19c50*/  SEL R5, RZ, 0x10, P0 ;  /* 0x00000010ff057807 */ /* 0x000fc60000000000 */
[----:B------:R-:W-:-:S05]  /*19c60*/  IMAD.X R3, R4, 0x1, R95, P3 ;  /* 0x0000000104037824 */ /* 0x000fca00018e065f */
[----:B------:R1:W-:Y:S02]  /*19c70*/  LDGSTS.E.BYPASS.LTC128B.128 [R215+0xe100], [R2.64], !P0 ;  /* 0x0e10000002d77fae */ /* 0x0003e4000c101d46 */
[----:B-1----:R-:W-:Y:S01]  /*19c80*/  IMAD.MOV.U32 R2, RZ, RZ, 0x1 ;  /* 0x00000001ff027424 */ /* 0x002fe200078e00ff */
[----:B------:R-:W-:Y:S02]  /*19c90*/  MOV R3, 0x19cb0 ;  /* 0x00019cb000037802 */ /* 0x000fe40000000f00 */
[----:B--2---:R-:W-:Y:S05]  /*19ca0*/  CALL.REL.NOINC `($__internal_36_$__cuda_sm70_shflsync_idx_p) ;  /* 0x0000276000007944 */ /* 0x004fea0003c00000 */
[----:B------:R-:W-:Y:S01]  /*19cb0*/  IMAD.MOV.U32 R4, RZ, RZ, R195 ;  /* 0x000000ffff047224 */ /* 0x000fe200078e00c3 */
[----:B------:R-:W-:Y:S01]  /*19cc0*/  MOV R2, 0x1 ;  /* 0x0000000100027802 */ /* 0x000fe20000000f00 */
[----:B------:R-:W-:Y:S01]  /*19cd0*/  IMAD.MOV.U32 R195, RZ, RZ, R10 ;  /* 0x000000ffffc37224 */ /* 0x000fe200078e000a */
[----:B------:R-:W-:Y:S02]  /*19ce0*/  MOV R221, 0x181f ;  /* 0x0000181f00dd7802 */ /* 0x000fe40000000f00 */
[----:B------:R-:W-:Y:S02]  /*19cf0*/  MOV R3, 0x19d10 ;  /* 0x00019d1000037802 */ /* 0x000fe40000000f00 */
[----:B------:R-:W-:Y:S05]  /*19d00*/  CALL.REL.NOINC `($__internal_36_$__cuda_sm70_shflsync_idx_p) ;  /* 0x0000270000007944 */ /* 0x000fea0003c00000 */
[----:B------:R-:W-:Y:S01]  /*19d10*/  MOV R0, R195 ;  /* 0x000000c300007202 */ /* 0x000fe20000000f00 */
[----:B------:R-:W-:Y:S05]  /*19d20*/  BRA `(.L_x_2211) ;  /* 0xfffeb0e000007947 */ /* 0x000fea000383ffff */
.L_x_2064:
[----:B------:R-:W-:Y:S01]  /*19d30*/  IMAD.MOV.U32 R195, RZ, RZ, R4 ;  /* 0x000000ffffc37224 */ /* 0x000fe200078e0004 */
[----:B------:R-:W-:Y:S01]  /*19d40*/  MOV R2, RZ ;  /* 0x000000ff00027202 */ /* 0x000fe20000000f00 */
[----:B------:R-:W-:Y:S01]  /*19d50*/  IMAD.MOV.U32 R221, RZ, RZ, 0x1c1f ;  /* 0x00001c1fffdd7424 */ /* 0x000fe200078e00ff */
[----:B------:R-:W-:-:S02]  /*19d60*/  MOV R3, 0x19d80 ;  /* 0x00019d8000037802 */ /* 0x000fc40000000f00 */
[----:B------:R-:W-:Y:S05]  /*19d70*/  CALL.REL.NOINC `($__internal_36_$__cuda_sm70_shflsync_idx_p) ;  /* 0x0000269000007944 */ /* 0x000fea0003c00000 */
[----:B------:R-:W-:Y:S01]  /*19d80*/  MOV R3, R195 ;  /* 0x000000c300037202 */ /* 0x000fe20000000f00 */
[----:B------:R-:W-:Y:S05]  /*19d90*/  BRA `(.L_x_2212) ;  /* 0xfffeb33000007947 */ /* 0x000fea000383ffff */
.L_x_2069:
[----:B------:R-:W-:Y:S01]  /*19da0*/  IMAD.MOV.U32 R195, RZ, RZ, R4 ;  /* 0x000000ffffc37224 */ /* 0x000fe200078e0004 */
[----:B------:R-:W-:Y:S01]  /*19db0*/  MOV R2, 0x1 ;  /* 0x0000000100027802 */ /* 0x000fe20000000f00 */
[----:B------:R-:W-:Y:S01]  /*19dc0*/  IMAD.MOV.U32 R221, RZ, RZ, 0x1c1f ;  /* 0x00001c1fffdd7424 */ /* 0x000fe200078e00ff */
[----:B------:R-:W-:-:S02]  /*19dd0*/  MOV R3, 0x19df0 ;  /* 0x00019df000037802 */ /* 0x000fc40000000f00 */
[----:B-1----:R-:W-:Y:S05]  /*19de0*/  CALL.REL.NOINC `($__internal_36_$__cuda_sm70_shflsync_idx_p) ;  /* 0x0000262000007944 */ /* 0x002fea0003c00000 */
[----:B------:R-:W-:Y:S01]  /*19df0*/  MOV R3, R195 ;  /* 0x000000c300037202 */ /* 0x000fe20000000f00 */
[----:B------:R-:W-:Y:S05]  /*19e00*/  BRA `(.L_x_2213) ;  /* 0xfffeb7a000007947 */ /* 0x000fea000383ffff */
.L_x_2074:
[----:B------:R-:W-:Y:S01]  /*19e10*/  IMAD.MOV.U32 R132, RZ, RZ, R4 ;  /* 0x000000ffff847224 */ /* 0x000fe200078e0004 */
[----:B------:R-:W-:-:S02]  /*19e20*/  MOV R0, 0x2 ;  /* 0x0000000200007802 */ /* 0x000fc40000000f00 */
[----:B------:R-:W-:Y:S02]  /*19e30*/  MOV R2, 0x19e50 ;  /* 0x00019e5000027802 */ /* 0x000fe40000000f00 */
[----:B------:R-:W-:Y:S05]  /*19e40*/  CALL.REL.NOINC `($__internal_35_$__cuda_sm70_shflsync_bfly_p) ;  /* 0x0000256000007944 */ /* 0x000fea0003c00000 */
[----:B------:R-:W-:Y:S05]  /*19e50*/  BRA `(.L_x_2214) ;  /* 0xfffebe0000007947 */ /* 0x000fea000383ffff */
.L_x_2075:
[----:B------:R-:W-:Y:S01]  /*19e60*/  IMAD.MOV.U32 R132, RZ, RZ, R4 ;  /* 0x000000ffff847224 */ /* 0x000fe200078e0004 */
[----:B------:R-:W-:Y:S02]  /*19e70*/  MOV R0, 0x1 ;  /* 0x0000000100007802 */ /* 0x000fe40000000f00 */
[----:B------:R-:W-:Y:S02]  /*19e80*/  MOV R2, 0x19ea0 ;  /* 0x00019ea000027802 */ /* 0x000fe40000000f00 */
[----:B------:R-:W-:Y:S05]  /*19e90*/  CALL.REL.NOINC `($__internal_35_$__cuda_sm70_shflsync_bfly_p) ;  /* 0x0000251000007944 */ /* 0x000fea0003c00000 */
[----:B------:R-:W-:Y:S01]  /*19ea0*/  FMNMX.FTZ R133, R4, R0, !PT ;  /* 0x0000000004857209 */ /* 0x000fe20007810000 */
[----:B------:R-:W-:Y:S01]  /*19eb0*/  IMAD.MOV.U32 R132, RZ, RZ, R5 ;  /* 0x000000ffff847224 */ /* 0x000fe200078e0005 */
[----:B------:R-:W-:Y:S01]  /*19ec0*/  MOV R2, 0x19ef0 ;  /* 0x00019ef000027802 */ /* 0x000fe20000000f00 */
[----:B------:R-:W-:Y:S02]  /*19ed0*/  IMAD.MOV.U32 R0, RZ, RZ, 0x2 ;  /* 0x00000002ff007424 */ /* 0x000fe400078e00ff */
[----:B------:R-:W-:Y:S05]  /*19ee0*/  CALL.REL.NOINC `($__internal_35_$__cuda_sm70_shflsync_bfly_p) ;  /* 0x000024c000007944 */ /* 0x000fea0003c00000 */
[----:B------:R-:W-:Y:S01]  /*19ef0*/  FMNMX.FTZ R5, R5, R0, !PT ;  /* 0x0000000005057209 */ /* 0x000fe20007810000 */
[----:B------:R-:W-:Y:S01]  /*19f00*/  IMAD.MOV.U32 R0, RZ, RZ, 0x1 ;  /* 0x00000001ff007424 */ /* 0x000fe200078e00ff */
[----:B------:R-:W-:-:S03]  /*19f10*/  MOV R2, 0x19f40 ;  /* 0x00019f4000027802 */ /* 0x000fc60000000f00 */
[----:B------:R-:W-:Y:S02]  /*19f20*/  IMAD.MOV.U32 R132, RZ, RZ, R5 ;  /* 0x000000ffff847224 */ /* 0x000fe400078e0005 */
[----:B------:R-:W-:Y:S05]  /*19f30*/  CALL.REL.NOINC `($__internal_35_$__cuda_sm70_shflsync_bfly_p) ;  /* 0x0000247000007944 */ /* 0x000fea0003c00000 */
[----:B------:R-:W-:Y:S01]  /*19f40*/  MOV R3, R0 ;  /* 0x0000000000037202 */ /* 0x000fe20000000f00 */
[----:B------:R-:W-:Y:S05]  /*19f50*/  BRA `(.L_x_2215) ;  /* 0xfffebd7000007947 */ /* 0x000fea000383ffff */
.L_x_2083:
[----:B------:R-:W-:Y:S01]  /*19f60*/  MOV R2, RZ ;  /* 0x000000ff00027202 */ /* 0x000fe20000000f00 */
[----:B------:R-:W-:Y:S01]  /*19f70*/  IMAD.MOV.U32 R195, RZ, RZ, R5 ;  /* 0x000000ffffc37224 */ /* 0x000fe200078e0005 */
[----:B------:R-:W-:Y:S01]  /*19f80*/  MOV R3, 0x19fb0 ;  /* 0x00019fb000037802 */ /* 0x000fe20000000f00 */
[----:B------:R-:W-:Y:S02]  /*19f90*/  IMAD.MOV.U32 R221, RZ, RZ, 0x181f ;  /* 0x0000181fffdd7424 */ /* 0x000fe400078e00ff */
[----:B-1234-:R-:W-:Y:S05]  /*19fa0*/  CALL.REL.NOINC `($__internal_36_$__cuda_sm70_shflsync_idx_p) ;  /* 0x0000246000007944 */ /* 0x01efea0003c00000 */
[----:B------:R-:W-:Y:S01]  /*19fb0*/  MOV R4, R195 ;  /* 0x000000c300047202 */ /* 0x000fe20000000f00 */
[----:B------:R-:W-:-:S05]  /*19fc0*/  BRA `(.L_x_2216) ;  /* 0xfffed5c000007947 */ /* 0x000fca000383ffff */
.L_x_2084:
[----:B------:R-:W-:Y:S01]  /*19fd0*/  MOV R2, RZ ;  /* 0x000000ff00027202 */ /* 0x000fe20000000f00 */
[----:B------:R-:W-:Y:S01]  /*19fe0*/  IMAD.MOV.U32 R195, RZ, RZ, R20 ;  /* 0x000000ffffc37224 */ /* 0x000fe200078e0014 */
[----:B------:R-:W-:Y:S01]  /*19ff0*/  MOV R3, 0x1a020 ;  /* 0x0001a02000037802 */ /* 0x000fe20000000f00 */
[----:B------:R-:W-:Y:S02]  /*1a000*/  IMAD.MOV.U32 R221, RZ, RZ, 0x181f ;  /* 0x0000181fffdd7424 */ /* 0x000fe400078e00ff */
[----:B-1234-:R-:W-:Y:S05]  /*1a010*/  CALL.REL.NOINC `($__internal_36_$__cuda_sm70_shflsync_idx_p) ;  /* 0x000023f000007944 */ /* 0x01efea0003c00000 */
[----:B------:R-:W-:Y:S01]  /*1a020*/  ISETP.GE.AND P3, PT, R218, c[0x0][0x1d4], PT ;  /* 0x00007500da007a0c */ /* 0x000fe20003f66270 */
[----:B------:R-:W-:Y:S01]  /*1a030*/  IMAD.MOV.U32 R221, RZ, RZ, 0x181f ;  /* 0x0000181fffdd7424 */ /* 0x000fe200078e00ff */
[----:B------:R-:W-:Y:S02]  /*1a040*/  IADD3 R6, P0, R195, R29, RZ ;  /* 0x0000001dc3067210 */ /* 0x000fe40007f1e0ff */
[----:B------:R-:W-:Y:S02]  /*1a050*/  ISETP.GE.AND P2, PT, R224, c[0x0][0x1d4], PT ;  /* 0x00007500e0007a0c */ /* 0x000fe40003f46270 */
[----:B------:R-:W-:Y:S01]  /*1a060*/  ISETP.GE.AND P1, PT, R223, c[0x0][0x1d4], PT ;  /* 0x00007500df007a0c */ /* 0x000fe20003f26270 */
[C---:B------:R-:W-:Y:S01]  /*1a070*/  IMAD.X R7, R4.reuse, 0x1, R21, P0 ;  /* 0x0000000104077824 */ /* 0x040fe200000e0615 */
[C---:B------:R-:W-:Y:S02]  /*1a080*/  IADD3 R2, P0, R195.reuse, R30, RZ ;  /* 0x0000001ec3027210 */ /* 0x040fe40007f1e0ff */
[----:B------:R-:W-:Y:S02]  /*1a090*/  SEL R12, RZ, 0x10, P3 ;  /* 0x00000010ff0c7807 */ /* 0x000fe40001800000 */
[----:B------:R-:W-:Y:S01]  /*1a0a0*/  SEL R15, RZ, 0x10, P2 ;  /* 0x00000010ff0f7807 */ /* 0x000fe20001000000 */
[----:B------:R-:W-:Y:S01]  /*1a0b0*/  @!PT LDS RZ, [RZ] ;  /* 0x00000000fffff984 */ /* 0x000fe20000000800 */
[----:B------:R-:W-:Y:S01]  /*1a0c0*/  @!PT LDS RZ, [RZ] ;  /* 0x00000000fffff984 */ /* 0x000fe20000000800 */
[----:B------:R-:W-:Y:S01]  /*1a0d0*/  @!PT LDS RZ, [RZ] ;  /* 0x00000000fffff984 */ /* 0x000fe20000000800 */
[----:B------:R1:W-:Y:S01]  /*1a0e0*/  LDGSTS.E.BYPASS.LTC128B.128 [R215+0x100], [R6.64], !P3 ;  /* 0x0010000006d77fae */ /* 0x0003e2000d901d46 */
[C---:B------:R-:W-:Y:S01]  /*1a0f0*/  IMAD.X R3, R4.reuse, 0x1, R22, P0 ;  /* 0x0000000104037824 */ /* 0x040fe200000e0616 */
[----:B------:R-:W-:Y:S04]  /*1a100*/  SEL R14, RZ, 0x10, P1 ;  /* 0x00000010ff0e7807 */ /* 0x000fe80000800000 */
[----:B------:R2:W-:Y:S02]  /*1a110*/  LDGSTS.E.BYPASS.LTC128B.128 [R215+0x2100], [R2.64], !P2 ;  /* 0x0210000002d77fae */ /* 0x0005e4000d101d46 */
[C---:B--2---:R-:W-:Y:S05]  /*1a120*/  IADD3 R2, P0, R195.reuse, R31, RZ ;  /* 0x0000001fc3027210 */ /* 0x044fea0007f1e0ff */
[C---:B------:R-:W-:Y:S05]  /*1a130*/  IMAD.X R3, R4.reuse, 0x1, R23, P0 ;  /* 0x0000000104037824 */ /* 0x040fea00000e0617 */
[----:B------:R2:W-:Y:S02]  /*1a140*/  LDGSTS.E.BYPASS.LTC128B.128 [R215+0x4100], [R2.64], !P1 ;  /* 0x0410000002d77fae */ /* 0x0005e4000c901d46 */
[----:B--2---:R-:W-:Y:S01]  /*1a150*/  IADD3 R2, P0, R195, R132, RZ ;  /* 0x00000084c3027210 */ /* 0x004fe20007f1e0ff */
[----:B------:R-:W-:Y:S04]  /*1a160*/  IMAD.MOV.U32 R195, RZ, RZ, R5 ;  /* 0x000000ffffc37224 */ /* 0x000fe800078e0005 */
[----:B------:R-:W-:Y:S01]  /*1a170*/  IMAD.X R3, R4, 0x1, R28, P0 ;  /* 0x0000000104037824 */ /* 0x000fe200000e061c */
[----:B------:R-:W-:Y:S04]  /*1a180*/  ISETP.GE.AND P0, PT, R225, c[0x0][0x1d4], PT ;  /* 0x00007500e1007a0c */ /* 0x000fe80003f06270 */
[----:B------:R-:W-:Y:S09]  /*1a190*/  SEL R5, RZ, 0x10, P0 ;  /* 0x00000010ff057807 */ /* 0x000ff20000000000 */
[----:B------:R2:W-:Y:S02]  /*1a1a0*/  LDGSTS.E.BYPASS.LTC128B.128 [R215+0x6100], [R2.64], !P0 ;  /* 0x0610000002d77fae */ /* 0x0005e4000c101d46 */
[----:B--2---:R-:W-:Y:S01]  /*1a1b0*/  MOV R3, 0x1a1e0 ;  /* 0x0001a1e000037802 */ /* 0x004fe20000000f00 */
[----:B------:R-:W-:Y:S02]  /*1a1c0*/  IMAD.MOV.U32 R2, RZ, RZ, 0x1 ;  /* 0x00000001ff027424 */ /* 0x000fe400078e00ff */
[----:B-1----:R-:W-:Y:S05]  /*1a1d0*/  CALL.REL.NOINC `($__internal_36_$__cuda_sm70_shflsync_idx_p) ;  /* 0x0000223000007944 */ /* 0x002fea0003c00000 */
[----:B------:R-:W-:Y:S01]  /*1a1e0*/  MOV R2, 0x1 ;  /* 0x0000000100027802 */ /* 0x000fe20000000f00 */
[----:B------:R-:W-:Y:S01]  /*1a1f0*/  IMAD.MOV.U32 R4, RZ, RZ, R195 ;  /* 0x000000ffff047224 */ /* 0x000fe200078e00c3 */
[----:B------:R-:W-:Y:S01]  /*1a200*/  MOV R221, 0x181f ;  /* 0x0000181f00dd7802 */ /* 0x000fe20000000f00 */
[----:B------:R-:W-:Y:S01]  /*1a210*/  IMAD.MOV.U32 R195, RZ, RZ, R20 ;  /* 0x000000ffffc37224 */ /* 0x000fe200078e0014 */
[----:B------:R-:W-:Y:S02]  /*1a220*/  MOV R3, 0x1a240 ;  /* 0x0001a24000037802 */ /* 0x000fe40000000f00 */
[----:B------:R-:W-:Y:S05]  /*1a230*/  CALL.REL.NOINC `($__internal_36_$__cuda_sm70_shflsync_idx_p) ;  /* 0x000021d000007944 */ /* 0x000fea0003c00000 */
[----:B------:R-:W-:Y:S01]  /*1a240*/  MOV R0, R195 ;  /* 0x000000c300007202 */ /* 0x000fe20000000f00 */
[----:B------:R-:W-:-:S05]  /*1a250*/  BRA `(.L_x_2217) ;  /* 0xfffed4d000007947 */ /* 0x000fca000383ffff */
.L_x_2087:
[----:B------:R-:W-:Y:S01]  /*1a260*/  MOV R2, RZ ;  /* 0x000000ff00027202 */ /* 0x000fe20000000f00 */
[----:B------:R-:W-:Y:S01]  /*1a270*/  IMAD.MOV.U32 R195, RZ, RZ, R133 ;  /* 0x000000ffffc37224 */ /* 0x000fe200078e0085 */
[----:B------:R-:W-:Y:S01]  /*1a280*/  MOV R3, 0x1a2b0 ;  /* 0x0001a2b000037802 */ /* 0x000fe20000000f00 */
[----:B------:R-:W-:Y:S02]  /*1a290*/  IMAD.MOV.U32 R221, RZ, RZ, 0x181f ;  /* 0x0000181fffdd7424 */ /* 0x000fe400078e00ff */
[----:B------:R-:W-:Y:S05]  /*1a2a0*/  CALL.REL.NOINC `($__internal_36_$__cuda_sm70_shflsync_idx_p) ;  /* 0x0000216000007944 */ /* 0x000fea0003c00000 */
[----:B------:R-:W-:Y:S01]  /*1a2b0*/  MOV R132, R195 ;  /* 0x000000c300847202 */ /* 0x000fe20000000f00 */
[----:B------:R-:W-:-:S05]  /*1a2c0*/  BRA `(.L_x_2218) ;  /* 0xfffee5a000007947 */ /* 0x000fca000383ffff */
.L_x_2088:
[----:B------:R-:W-:Y:S01]  /*1a2d0*/  MOV R2, RZ ;  /* 0x000000ff00027202 */ /* 0x000fe20000000f00 */
[----:B------:R-:W-:Y:S01]  /*1a2e0*/  IMAD.MOV.U32 R195, RZ, RZ, R170 ;  /* 0x000000ffffc37224 */ /* 0x000fe200078e00aa */
[----:B------:R-:W-:Y:S01]  /*1a2f0*/  MOV R3, 0x1a320 ;  /* 0x0001a32000037802 */ /* 0x000fe20000000f00 */
[----:B------:R-:W-:Y:S02]  /*1a300*/  IMAD.MOV.U32 R221, RZ, RZ, 0x181f ;  /* 0x0000181fffdd7424 */ /* 0x000fe400078e00ff */
[----:B-12---:R-:W-:Y:S05]  /*1a310*/  CALL.REL.NOINC `($__internal_36_$__cuda_sm70_shflsync_idx_p) ;  /* 0x000020f000007944 */ /* 0x006fea0003c00000 */
[----:B------:R-:W-:Y:S01]  /*1a320*/  ISETP.GE.AND P3, PT, R218, c[0x0][0x1d4], PT ;  /* 0x00007500da007a0c */ /* 0x000fe20003f66270 */
[----:B------:R-:W-:Y:S01]  /*1a330*/  IMAD.MOV.U32 R221, RZ, RZ, 0x181f ;  /* 0x0000181fffdd7424 */ /* 0x000fe200078e00ff */
[----:B------:R-:W-:Y:S02]  /*1a340*/  IADD3 R168, P0, R195, R177, RZ ;  /* 0x000000b1c3a87210 */ /* 0x000fe40007f1e0ff */
[----:B------:R-:W-:Y:S02]  /*1a350*/  ISETP.GE.AND P2, PT, R224, c[0x0][0x1d4], PT ;  /* 0x00007500e0007a0c */ /* 0x000fe40003f46270 */
[----:B------:R-:W-:Y:S01]  /*1a360*/  ISETP.GE.AND P1, PT, R223, c[0x0][0x1d4], PT ;  /* 0x00007500df007a0c */ /* 0x000fe20003f26270 */
[C---:B------:R-:W-:Y:S01]  /*1a370*/  IMAD.X R169, R132.reuse, 0x1, R171, P0 ;  /* 0x0000000184a97824 */ /* 0x040fe200000e06ab */
[C---:B------:R-:W-:Y:S02]  /*1a380*/  IADD3 R2, P0, R195.reuse, R178, RZ ;  /* 0x000000b2c3027210 */ /* 0x040fe40007f1e0ff */
[----:B------:R-:W-:Y:S03]  /*1a390*/  SEL R173, RZ, 0x10, P1 ;  /* 0x00000010ffad7807 */ /* 0x000fe60000800000 */
[----:B------:R-:W-:Y:S01]  /*1a3a0*/  @!PT LDS RZ, [RZ] ;  /* 0x00000000fffff984 */ /* 0x000fe20000000800 */
[----:B------:R-:W-:Y:S01]  /*1a3b0*/  @!PT LDS RZ, [RZ] ;  /* 0x00000000fffff984 */ /* 0x000fe20000000800 */
[----:B------:R-:W-:Y:S01]  /*1a3c0*/  @!PT LDS RZ, [RZ] ;  /* 0x00000000fffff984 */ /* 0x000fe20000000800 */
[----:B------:R1:W-:Y:S01]  /*1a3d0*/  LDGSTS.E.BYPASS.LTC128B.128 [R215+0x8100], [R168.64], !P3 ;  /* 0x08100000a8d77fae */ /* 0x0003e2000d901d46 */
[C---:B------:R-:W-:Y:S05]  /*1a3e0*/  IMAD.X R3, R132.reuse, 0x1, R174, P0 ;  /* 0x0000000184037824 */ /* 0x040fea00000e06ae */
[----:B------:R2:W-:Y:S01]  /*1a3f0*/  LDGSTS.E.BYPASS.LTC128B.128 [R215+0xa100], [R2.64], !P2 ;  /* 0x0a10000002d77fae */ /* 0x0005e2000d101d46 */
[----:B-1----:R-:W-:Y:S02]  /*1a400*/  SEL R168, RZ, 0x10, P3 ;  /* 0x00000010ffa87807 */ /* 0x002fe40001800000 */
[C---:B--2---:R-:W-:Y:S05]  /*1a410*/  IADD3 R2, P0, R195.reuse, R179, RZ ;  /* 0x000000b3c3027210 */ /* 0x044fea0007f1e0ff */
[C---:B------:R-:W-:Y:S05]  /*1a420*/  IMAD.X R3, R132.reuse, 0x1, R175, P0 ;  /* 0x0000000184037824 */ /* 0x040fea00000e06af */
[----:B------:R1:W-:Y:S02]  /*1a430*/  LDGSTS.E.BYPASS.LTC128B.128 [R215+0xc100], [R2.64], !P1 ;  /* 0x0c10000002d77fae */ /* 0x0003e4000c901d46 */
[----:B-1----:R-:W-:Y:S01]  /*1a440*/  IADD3 R2, P0, R195, R180, RZ ;  /* 0x000000b4c3027210 */ /* 0x002fe20007f1e0ff */
[----:B------:R-:W-:Y:S01]  /*1a450*/  IMAD.MOV.U32 R195, RZ, RZ, R133 ;  /* 0x000000ffffc37224 */ /* 0x000fe200078e0085 */
[----:B------:R-:W-:Y:S03]  /*1a460*/  SEL R133, RZ, 0x10, P2 ;  /* 0x00000010ff857807 */ /* 0x000fe60001000000 */
[----:B------:R-:W-:Y:S01]  /*1a470*/  IMAD.X R3, R132, 0x1, R176, P0 ;  /* 0x0000000184037824 */ /* 0x000fe200000e06b0 */
[----:B------:R-:W-:Y:S04]  /*1a480*/  ISETP.GE.AND P0, PT, R225, c[0x0][0x1d4], PT ;  /* 0x00007500e1007a0c */ /* 0x000fe80003f06270 */
[----:B------:R-:W-:Y:S09]  /*1a490*/  SEL R172, RZ, 0x10, P0 ;  /* 0x00000010ffac7807 */ /* 0x000ff20000000000 */
[----:B------:R1:W-:Y:S02]  /*1a4a0*/  LDGSTS.E.BYPASS.LTC128B.128 [R215+0xe100], [R2.64], !P0 ;  /* 0x0e10000002d77fae */ /* 0x0003e4000c101d46 */
[----:B-1----:R-:W-:Y:S01]  /*1a4b0*/  MOV R3, 0x1a4e0 ;  /* 0x0001a4e000037802 */ /* 0x002fe20000000f00 */
[----:B------:R-:W-:Y:S02]  /*1a4c0*/  IMAD.MOV.U32 R2, RZ, RZ, 0x1 ;  /* 0x00000001ff027424 */ /* 0x000fe400078e00ff */
[----:B------:R-:W-:Y:S05]  /*1a4d0*/  CALL.REL.NOINC `($__internal_36_$__cuda_sm70_shflsync_idx_p) ;  /* 0x00001f3000007944 */ /* 0x000fea0003c00000 */
        /* <DEDUP_REMOVED lines=8> */
.L_x_2089:
[----:B------:R-:W-:Y:S01]  /*1a560*/  MOV R2, RZ ;  /* 0x000000ff00027202 */ /* 0x000fe20000000f00 */
[----:B------:R-:W-:Y:S01]  /*1a570*/  IMAD.MOV.U32 R195, RZ, RZ, R132 ;  /* 0x000000ffffc37224 */ /* 0x000fe200078e0084 */
[----:B------:R-:W-:Y:S01]  /*1a580*/  MOV R3, 0x1a5b0 ;  /* 0x0001a5b000037802 */ /* 0x000fe20000000f00 */
[----:B------:R-:W-:Y:S02]  /*1a590*/  IMAD.MOV.U32 R221, RZ, RZ, 0x1c1f ;  /* 0x00001c1fffdd7424 */ /* 0x000fe400078e00ff */
[----:B------:R-:W-:Y:S05]  /*1a5a0*/  CALL.REL.NOINC `($__internal_36_$__cuda_sm70_shflsync_idx_p) ;  /* 0x00001e6000007944 */ /* 0x000fea0003c00000 */
[----:B------:R-:W-:Y:S01]  /*1a5b0*/  MOV R3, R195 ;  /* 0x000000c300037202 */ /* 0x000fe20000000f00 */
[----:B------:R-:W-:-:S05]  /*1a5c0*/  BRA `(.L_x_2220) ;  /* 0xfffee70000007947 */ /* 0x000fca000383ffff */
.L_x_2094:
[----:B------:R-:W-:Y:S01]  /*1a5d0*/  MOV R2, 0x1 ;  /* 0x0000000100027802 */ /* 0x000fe20000000f00 */
[----:B------:R-:W-:Y:S01]  /*1a5e0*/  IMAD.MOV.U32 R195, RZ, RZ, R132 ;  /* 0x000000ffffc37224 */ /* 0x000fe200078e0084 */
[----:B------:R-:W-:Y:S01]  /*1a5f0*/  MOV R3, 0x1a620 ;  /* 0x0001a62000037802 */ /* 0x000fe20000000f00 */
[----:B------:R-:W-:Y:S02]  /*1a600*/  IMAD.MOV.U32 R221, RZ, RZ, 0x1c1f ;  /* 0x00001c1fffdd7424 */ /* 0x000fe400078e00ff */
[----:B-1----:R-:W-:Y:S05]  /*1a610*/  CALL.REL.NOINC `($__internal_36_$__cuda_sm70_shflsync_idx_p) ;  /* 0x00001df000007944 */ /* 0x002fea0003c00000 */
[----:B------:R-:W-:Y:S01]  /*1a620*/  MOV R3, R195 ;  /* 0x000000c300037202 */ /* 0x000fe20000000f00 */
[----:B------:R-:W-:-:S05]  /*1a630*/  BRA `(.L_x_2221) ;  /* 0xfffeeba000007947 */ /* 0x000fca000383ffff */
.L_x_2099:
[----:B------:R-:W-:Y:S02]  /*1a640*/  MOV R0, 0x2 ;  /* 0x0000000200007802 */ /* 0x000fe40000000f00 */
[----:B------:R-:W-:Y:S02]  /*1a650*/  MOV R2, 0x1a670 ;  /* 0x0001a67000027802 */ /* 0x000fe40000000f00 */
[----:B------:R-:W-:Y:S05]  /*1a660*/  CALL.REL.NOINC `($__internal_35_$__cuda_sm70_shflsync_bfly_p) ;  /* 0x00001d4000007944 */ /* 0x000fea0003c00000 */
[----:B------:R-:W-:-:S05]  /*1a670*/  BRA `(.L_x_2222) ;  /* 0xfffef26000007947 */ /* 0x000fca000383ffff */
.L_x_2100:
        /* <DEDUP_REMOVED lines=10> */
[----:B------:R-:W-:Y:S02]  /*1a720*/  MOV R2, 0x1a740 ;  /* 0x0001a74000027802 */ /* 0x000fe40000000f00 */
[----:B------:R-:W-:Y:S05]  /*1a730*/  CALL.REL.NOINC `($__internal_35_$__cuda_sm70_shflsync_bfly_p) ;  /* 0x00001c7000007944 */ /* 0x000fea0003c00000 */
[----:B------:R-:W-:-:S05]  /*1a740*/  BRA `(.L_x_2223) ;  /* 0xfffef20000007947 */ /* 0x000fca000383ffff */
.L_x_2109:
[----:B------:R-:W-:Y:S01]  /*1a750*/  MOV R2, RZ ;  /* 0x000000ff00027202 */ /* 0x000fe20000000f00 */
[----:B------:R-:W-:Y:S01]  /*1a760*/  IMAD.MOV.U32 R195, RZ, RZ, R5 ;  /* 0x000000ffffc37224 */ /* 0x000fe200078e0005 */
[----:B------:R-:W-:Y:S01]  /*1a770*/  MOV R3, 0x1a7a0 ;  /* 0x0001a7a000037802 */ /* 0x000fe20000000f00 */
[----:B------:R-:W-:Y:S02]  /*1a780*/  IMAD.MOV.U32 R221, RZ, RZ, 0x181f ;  /* 0x0000181fffdd7424 */ /* 0x000fe400078e00ff */
[----:B-1234-:R-:W-:Y:S05]  /*1a790*/  CALL.REL.NOINC `($__internal_36_$__cuda_sm70_shflsync_idx_p) ;  /* 0x00001c7000007944 */ /* 0x01efea0003c00000 */
[----:B------:R-:W-:Y:S01]  /*1a7a0*/  MOV R4, R195 ;  /* 0x000000c300047202 */ /* 0x000fe20000000f00 */
[----:B------:R-:W-:-:S05]  /*1a7b0*/  BRA `(.L_x_2224) ;  /* 0xffff12f000007947 */ /* 0x000fca000383ffff */
.L_x_2110:
        /* <DEDUP_REMOVED lines=41> */
.L_x_2113:
[----:B------:R-:W-:Y:S01]  /*1aa50*/  MOV R2, RZ ;  /* 0x000000ff00027202 */ /* 0x000fe20000000f00 */
[----:B------:R-:W-:Y:S01]  /*1aa60*/  IMAD.MOV.U32 R195, RZ, RZ, R133 ;  /* 0x000000ffffc37224 */ /* 0x000fe200078e0085 */
[----:B------:R-:W-:Y:S01]  /*1aa70*/  MOV R3, 0x1aaa0 ;  /* 0x0001aaa000037802 */ /* 0x000fe20000000f00 */
[----:B------:R-:W-:Y:S02]  /*1aa80*/  IMAD.MOV.U32 R221, RZ, RZ, 0x181f ;  /* 0x0000181fffdd7424 */ /* 0x000fe400078e00ff */
[----:B------:R-:W-:Y:S05]  /*1aa90*/  CALL.REL.NOINC `($__internal_36_$__cuda_sm70_shflsync_idx_p) ;  /* 0x0000197000007944 */ /* 0x000fea0003c00000 */
[----:B------:R-:W-:Y:S01]  /*1aaa0*/  MOV R132, R195 ;  /* 0x000000c300847202 */ /* 0x000fe20000000f00 */
[----:B------:R-:W-:-:S05]  /*1aab0*/  BRA `(.L_x_2226) ;  /* 0xffff22d000007947 */ /* 0x000fca000383ffff */
.L_x_2114:
        /* <DEDUP_REMOVED lines=41> */
.L_x_2115:
[----:B------:R-:W-:Y:S02]  /*1ad50*/  MOV R0, 0x2 ;  /* 0x0000000200007802 */ /* 0x000fe40000000f00 */
[----:B------:R-:W-:Y:S02]  /*1ad60*/  MOV R2, 0x1ad80 ;  /* 0x0001ad8000027802 */ /* 0x000fe40000000f00 */
[----:B------:R-:W-:Y:S05]  /*1ad70*/  CALL.REL.NOINC `($__internal_35_$__cuda_sm70_shflsync_bfly_p) ;  /* 0x0000163000007944 */ /* 0x000fea0003c00000 */
[----:B------:R-:W-:-:S05]  /*1ad80*/  BRA `(.L_x_2228) ;  /* 0xffff259000007947 */ /* 0x000fca000383ffff */
.L_x_2116:
        /* <DEDUP_REMOVED lines=13> */
.L_x_2119:
[----:B------:R-:W-:Y:S01]  /*1ae60*/  MOV R2, RZ ;  /* 0x000000ff00027202 */ /* 0x000fe20000000f00 */
[----:B------:R-:W-:Y:S01]  /*1ae70*/  IMAD.MOV.U32 R195, RZ, RZ, R4 ;  /* 0x000000ffffc37224 */ /* 0x000fe200078e0004 */
[----:B------:R-:W-:Y:S01]  /*1ae80*/  MOV R3, 0x1aeb0 ;  /* 0x0001aeb000037802 */ /* 0x000fe20000000f00 */
[----:B------:R-:W-:Y:S02]  /*1ae90*/  IMAD.MOV.U32 R221, RZ, RZ, 0x181f ;  /* 0x0000181fffdd7424 */ /* 0x000fe400078e00ff */
[----:B-1234-:R-:W-:Y:S05]  /*1aea0*/  CALL.REL.NOINC `($__internal_36_$__cuda_sm70_shflsync_idx_p) ;  /* 0x0000156000007944 */ /* 0x01efea0003c00000 */
[----:B------:R-:W-:Y:S01]  /*1aeb0*/  MOV R2, R195 ;  /* 0x000000c300027202 */ /* 0x000fe20000000f00 */
[----:B------:R-:W-:-:S05]  /*1aec0*/  BRA `(.L_x_2230) ;  /* 0xffff444000007947 */ /* 0x000fca000383ffff */
.L_x_2122:
[----:B------:R-:W-:Y:S01]  /*1aed0*/  MOV R2, RZ ;  /* 0x000000ff00027202 */ /* 0x000fe20000000f00 */
[----:B------:R-:W-:Y:S01]  /*1aee0*/  IMAD.MOV.U32 R195, RZ, RZ, R133 ;  /* 0x000000ffffc37224 */ /* 0x000fe200078e0085 */
[----:B------:R-:W-:Y:S01]  /*1aef0*/  MOV R3, 0x1af20 ;  /* 0x0001af2000037802 */ /* 0x000fe20000000f00 */
[----:B------:R-:W-:Y:S02]  /*1af00*/  IMAD.MOV.U32 R221, RZ, RZ, 0x181f ;  /* 0x0000181fffdd7424 */ /* 0x000fe400078e00ff */
[----:B------:R-:W-:Y:S05]  /*1af10*/  CALL.REL.NOINC `($__internal_36_$__cuda_sm70_shflsync_idx_p) ;  /* 0x000014f000007944 */ /* 0x000fea0003c00000 */
[----:B------:R-:W-:Y:S01]  /*1af20*/  MOV R132, R195 ;  /* 0x000000c300847202 */ /* 0x000fe20000000f00 */
[----:B------:R-:W-:-:S05]  /*1af30*/  BRA `(.L_x_2231) ;  /* 0xffff566000007947 */ /* 0x000fca000383ffff */
.L_x_2123:
[----:B------:R-:W-:Y:S01]  /*1af40*/  MOV R2, RZ ;  /* 0x000000ff00027202 */ /* 0x000fe20000000f00 */
[----:B------:R-:W-:Y:S01]  /*1af50*/  IMAD.MOV.U32 R195, RZ, RZ, R170 ;  /* 0x000000ffffc37224 */ /* 0x000fe200078e00aa */
[----:B------:R-:W-:Y:S01]  /*1af60*/  MOV R3, 0x1af90 ;  /* 0x0001af9000037802 */ /* 0x000fe20000000f00 */
[----:B------:R-:W-:Y:S02]  /*1af70*/  IMAD.MOV.U32 R221, RZ, RZ, 0x181f ;  /* 0x0000181fffdd7424 */ /* 0x000fe400078e00ff */
[----:B-12---:R-:W-:Y:S05]  /*1af80*/  CALL.REL.NOINC `($__internal_36_$__cuda_sm70_shflsync_idx_p) ;  /* 0x0000148000007944 */ /* 0x006fea0003c00000 */
[----:B------:R-:W-:Y:S01]  /*1af90*/  IADD3 R2, -R214, 0x10, RZ ;  /* 0x00000010d6027810 */ /* 0x000fe20007ffe1ff */
[----:B------:R-:W-:Y:S03]  /*1afa0*/  IMAD.MOV.U32 R221, RZ, RZ, 0x181f ;  /* 0x0000181fffdd7424 */ /* 0x000fe600078e00ff */
        /* <DEDUP_REMOVED lines=8> */
[----:B------:R1:W-:Y:S01]  /*1b030*/  LDGSTS.E.BYPASS.LTC128B.128.ZFILL [R215+0x8100], [R2.64], P0 ;  /* 0x0810000002d77fae */ /* 0x0003e20008141d46 */
[C---:B------:R-:W-:Y:S05]  /*1b040*/  IADD3 R168, P0, R195.reuse, R176, RZ ;  /* 0x000000b0c3a87210 */ /* 0x040fea0007f1e0ff */
[C---:B------:R-:W-:Y:S05]  /*1b050*/  IMAD.X R169, R132.reuse, 0x1, R172, P0 ;  /* 0x0000000184a97824 */ /* 0x040fea00000e06ac */
[----:B------:R2:W-:Y:S01]  /*1b060*/  LDGSTS.E.BYPASS.LTC128B.128 [R215+0xa100], [R168.64], !P5 ;  /* 0x0a100000a8d77fae */ /* 0x0005e2000e901d46 */
[C---:B-1----:R-:W-:Y:S05]  /*1b070*/  IADD3 R2, P0, R195.reuse, R177, RZ ;  /* 0x000000b1c3027210 */ /* 0x042fea0007f1e0ff */
[C---:B------:R-:W-:Y:S05]  /*1b080*/  IMAD.X R3, R132.reuse, 0x1, R173, P0 ;  /* 0x0000000184037824 */ /* 0x040fea00000e06ad */
[----:B------:R1:W-:Y:S02]  /*1b090*/  LDGSTS.E.BYPASS.LTC128B.128 [R215+0xc100], [R2.64], !P4 ;  /* 0x0c10000002d77fae */ /* 0x0003e4000e101d46 */
[----:B-1----:R-:W-:Y:S01]  /*1b0a0*/  IADD3 R2, P0, R195, R178, RZ ;  /* 0x000000b2c3027210 */ /* 0x002fe20007f1e0ff */
[----:B------:R-:W-:Y:S04]  /*1b0b0*/  IMAD.MOV.U32 R195, RZ, RZ, R133 ;  /* 0x000000ffffc37224 */ /* 0x000fe800078e0085 */
[----:B------:R-:W-:Y:S05]  /*1b0c0*/  IMAD.X R3, R132, 0x1, R174, P0 ;  /* 0x0000000184037824 */ /* 0x000fea00000e06ae */
[----:B------:R1:W-:Y:S02]  /*1b0d0*/  LDGSTS.E.BYPASS.LTC128B.128 [R215+0xe100], [R2.64], !P3 ;  /* 0x0e10000002d77fae */ /* 0x0003e4000d901d46 */
[----:B-1----:R-:W-:Y:S01]  /*1b0e0*/  MOV R3, 0x1b110 ;  /* 0x0001b11000037802 */ /* 0x002fe20000000f00 */
[----:B------:R-:W-:Y:S02]  /*1b0f0*/  IMAD.MOV.U32 R2, RZ, RZ, 0x1 ;  /* 0x00000001ff027424 */ /* 0x000fe400078e00ff */
[----:B--2---:R-:W-:Y:S05]  /*1b100*/  CALL.REL.NOINC `($__internal_36_$__cuda_sm70_shflsync_idx_p) ;  /* 0x0000130000007944 */ /* 0x004fea0003c00000 */
        /* <DEDUP_REMOVED lines=8> */
.L_x_2124:
[----:B------:R-:W-:Y:S01]  /*1b190*/  MOV R2, RZ ;  /* 0x000000ff00027202 */ /* 0x000fe20000000f00 */
[----:B------:R-:W-:Y:S01]  /*1b1a0*/  IMAD.MOV.U32 R195, RZ, RZ, R132 ;  /* 0x000000ffffc37224 */ /* 0x000fe200078e0084 */
[----:B------:R-:W-:Y:S01]  /*1b1b0*/  MOV R3, 0x1b1e0 ;  /* 0x0001b1e000037802 */ /* 0x000fe20000000f00 */
[----:B------:R-:W-:Y:S02]  /*1b1c0*/  IMAD.MOV.U32 R221, RZ, RZ, 0x1c1f ;  /* 0x00001c1fffdd7424 */ /* 0x000fe400078e00ff */
[----:B------:R-:W-:Y:S05]  /*1b1d0*/  CALL.REL.NOINC `($__internal_36_$__cuda_sm70_shflsync_idx_p) ;  /* 0x0000123000007944 */ /* 0x000fea0003c00000 */
[----:B------:R-:W-:Y:S01]  /*1b1e0*/  MOV R3, R195 ;  /* 0x000000c300037202 */ /* 0x000fe20000000f00 */
[----:B------:R-:W-:-:S05]  /*1b1f0*/  BRA `(.L_x_2233) ;  /* 0xffff571000007947 */ /* 0x000fca000383ffff */
.L_x_2129:
[----:B------:R-:W-:Y:S01]  /*1b200*/  MOV R2, 0x1 ;  /* 0x0000000100027802 */ /* 0x000fe20000000f00 */
[----:B------:R-:W-:Y:S01]  /*1b210*/  IMAD.MOV.U32 R195, RZ, RZ, R132 ;  /* 0x000000ffffc37224 */ /* 0x000fe200078e0084 */
[----:B------:R-:W-:Y:S01]  /*1b220*/  MOV R3, 0x1b250 ;  /* 0x0001b25000037802 */ /* 0x000fe20000000f00 */
[----:B------:R-:W-:Y:S02]  /*1b230*/  IMAD.MOV.U32 R221, RZ, RZ, 0x1c1f ;  /* 0x00001c1fffdd7424 */ /* 0x000fe400078e00ff */
[----:B-1----:R-:W-:Y:S05]  /*1b240*/  CALL.REL.NOINC `($__internal_36_$__cuda_sm70_shflsync_idx_p) ;  /* 0x000011c000007944 */ /* 0x002fea0003c00000 */
[----:B------:R-:W-:Y:S01]  /*1b250*/  MOV R3, R195 ;  /* 0x000000c300037202 */ /* 0x000fe20000000f00 */
[----:B------:R-:W-:-:S05]  /*1b260*/  BRA `(.L_x_2234) ;  /* 0xffff5bb000007947 */ /* 0x000fca000383ffff */
.L_x_2134:
[----:B------:R-:W-:Y:S02]  /*1b270*/  MOV R0, 0x2 ;  /* 0x0000000200007802 */ /* 0x000fe40000000f00 */
[----:B------:R-:W-:Y:S02]  /*1b280*/  MOV R2, 0x1b2a0 ;  /* 0x0001b2a000027802 */ /* 0x000fe40000000f00 */
[----:B------:R-:W-:Y:S05]  /*1b290*/  CALL.REL.NOINC `($__internal_35_$__cuda_sm70_shflsync_bfly_p) ;  /* 0x0000111000007944 */ /* 0x000fea0003c00000 */
[----:B------:R-:W-:-:S05]  /*1b2a0*/  BRA `(.L_x_2235) ;  /* 0xffff627000007947 */ /* 0x000fca000383ffff */
.L_x_2135:
        /* <DEDUP_REMOVED lines=10> */
[----:B------:R-:W-:Y:S03]  /*1b350*/  MOV R2, 0x1b380 ;  /* 0x0001b38000027802 */ /* 0x000fe60000000f00 */
[----:B------:R-:W-:Y:S02]  /*1b360*/  IMAD.MOV.U32 R132, RZ, RZ, R4 ;  /* 0x000000ffff847224 */ /* 0x000fe400078e0004 */
[----:B------:R-:W-:Y:S05]  /*1b370*/  CALL.REL.NOINC `($__internal_35_$__cuda_sm70_shflsync_bfly_p) ;  /* 0x0000103000007944 */ /* 0x000fea0003c00000 */
[----:B------:R-:W-:-:S05]  /*1b380*/  BRA `(.L_x_2236) ;  /* 0xffff620000007947 */ /* 0x000fca000383ffff */
.L_x_2137:
[----:B------:R-:W-:Y:S01]  /*1b390*/  IMAD.MOV.U32 R132, RZ, RZ, R222 ;  /* 0x000000ffff847224 */ /* 0x000fe200078e00de */
[----:B------:R-:W-:-:S02]  /*1b3a0*/  MOV R0, 0x2 ;  /* 0x0000000200007802 */ /* 0x000fc40000000f00 */
[----:B------:R-:W-:Y:S02]  /*1b3b0*/  MOV R2, 0x1b3d0 ;  /* 0x0001b3d000027802 */ /* 0x000fe40000000f00 */
[----:B------:R-:W-:Y:S05]  /*1b3c0*/  CALL.REL.NOINC `($__internal_35_$__cuda_sm70_shflsync_bfly_p) ;  /* 0x00000fe000007944 */ /* 0x000fea0003c00000 */
[----:B------:R-:W-:Y:S05]  /*1b3d0*/  BRA `(.L_x_2237) ;  /* 0xffff7e5000007947 */ /* 0x000fea000383ffff */
.L_x_2138:
[----:B------:R-:W-:Y:S01]  /*1b3e0*/  IMAD.MOV.U32 R132, RZ, RZ, R4 ;  /* 0x000000ffff847224 */ /* 0x000fe200078e0004 */
[----:B------:R-:W-:Y:S02]  /*1b3f0*/  MOV R0, 0x1 ;  /* 0x0000000100007802 */ /* 0x000fe40000000f00 */
[----:B------:R-:W-:Y:S02]  /*1b400*/  MOV R2, 0x1b420 ;  /* 0x0001b42000027802 */ /* 0x000fe40000000f00 */
[----:B-1----:R-:W-:Y:S05]  /*1b410*/  CALL.REL.NOINC `($__internal_35_$__cuda_sm70_shflsync_bfly_p) ;  /* 0x00000f9000007944 */ /* 0x002fea0003c00000 */
[----:B------:R-:W-:Y:S01]  /*1b420*/  FADD.FTZ R4, R4, R0 ;  /* 0x0000000004047221 */ /* 0x000fe20000010000 */
[----:B------:R-:W-:Y:S02]  /*1b430*/  MOV R132, R220 ;  /* 0x000000dc00847202 */ /* 0x000fe40000000f00 */
[----:B------:R-:W-:Y:S02]  /*1b440*/  MOV R0, 0x2 ;  /* 0x0000000200007802 */ /* 0x000fe40000000f00 */
[----:B------:R-:W-:Y:S02]  /*1b450*/  MOV R2, 0x1b470 ;  /* 0x0001b47000027802 */ /* 0x000fe40000000f00 */
[----:B------:R-:W-:Y:S05]  /*1b460*/  CALL.REL.NOINC `($__internal_35_$__cuda_sm70_shflsync_bfly_p) ;  /* 0x00000f4000007944 */ /* 0x000fea0003c00000 */
[----:B------:R-:W-:Y:S01]  /*1b470*/  FADD.FTZ R5, R220, R0 ;  /* 0x00000000dc057221 */ /* 0x000fe20000010000 */
[----:B------:R-:W-:Y:S02]  /*1b480*/  MOV R0, 0x1 ;  /* 0x0000000100007802 */ /* 0x000fe40000000f00 */
[----:B------:R-:W-:-:S02]  /*1b490*/  MOV R2, 0x1b4c0 ;  /* 0x0001b4c000027802 */ /* 0x000fc40000000f00 */
[----:B------:R-:W-:Y:S02]  /*1b4a0*/  MOV R132, R5 ;  /* 0x0000000500847202 */ /* 0x000fe40000000f00 */
[----:B------:R-:W-:Y:S05]  /*1b4b0*/  CALL.REL.NOINC `($__internal_35_$__cuda_sm70_shflsync_bfly_p) ;  /* 0x00000ef000007944 */ /* 0x000fea0003c00000 */
[----:B------:R-:W-:Y:S01]  /*1b4c0*/  MOV R3, R0 ;  /* 0x0000000000037202 */ /* 0x000fe20000000f00 */
[----:B------:R-:W-:Y:S05]  /*1b4d0*/  BRA `(.L_x_2238) ;  /* 0xffff7dc000007947 */ /* 0x000fea000383ffff */
.L_x_2145:
[----:B--234-:R-:W-:Y:S01]  /*1b4e0*/  IMAD.MOV.U32 R195, RZ, RZ, R5 ;  /* 0x000000ffffc37224 */ /* 0x01cfe200078e0005 */
[----:B------:R-:W-:Y:S01]  /*1b4f0*/  MOV R2, RZ ;  /* 0x000000ff00027202 */ /* 0x000fe20000000f00 */
[----:B------:R-:W-:Y:S01]  /*1b500*/  IMAD.MOV.U32 R221, RZ, RZ, 0x181f ;  /* 0x0000181fffdd7424 */ /* 0x000fe200078e00ff */
[----:B------:R-:W-:Y:S02]  /*1b510*/  MOV R3, 0x1b530 ;  /* 0x0001b53000037802 */ /* 0x000fe40000000f00 */
[----:B-1----:R-:W-:Y:S05]  /*1b520*/  CALL.REL.NOINC `($__internal_36_$__cuda_sm70_shflsync_idx_p) ;  /* 0x00000ee000007944 */ /* 0x002fea0003c00000 */
[----:B------:R-:W-:Y:S01]  /*1b530*/  MOV R4, R195 ;  /* 0x000000c300047202 */ /* 0x000fe20000000f00 */
[----:B------:R-:W-:Y:S05]  /*1b540*/  BRA `(.L_x_2239) ;  /* 0xffff994000007947 */ /* 0x000fea000383ffff */
.L_x_2146:
[----:B------:R-:W-:Y:S01]  /*1b550*/  IMAD.MOV.U32 R195, RZ, RZ, R14 ;  /* 0x000000ffffc37224 */ /* 0x000fe200078e000e */
[----:B------:R-:W-:Y:S01]  /*1b560*/  MOV R2, RZ ;  /* 0x000000ff00027202 */ /* 0x000fe20000000f00 */
[----:B------:R-:W-:Y:S01]  /*1b570*/  IMAD.MOV.U32 R221, RZ, RZ, 0x181f ;  /* 0x0000181fffdd7424 */ /* 0x000fe200078e00ff */
[----:B------:R-:W-:Y:S02]  /*1b580*/  MOV R3, 0x1b5a0 ;  /* 0x0001b5a000037802 */ /* 0x000fe40000000f00 */
[----:B-123--:R-:W-:Y:S05]  /*1b590*/  CALL.REL.NOINC `($__internal_36_$__cuda_sm70_shflsync_idx_p) ;  /* 0x00000e7000007944 */ /* 0x00efea0003c00000 */
[----:B------:R-:W-:Y:S01]  /*1b5a0*/  MOV R0, R195 ;  /* 0x000000c300007202 */ /* 0x000fe20000000f00 */
[----:B------:R-:W-:Y:S05]  /*1b5b0*/  BRA `(.L_x_2240) ;  /* 0xffff98f000007947 */ /* 0x000fea000383ffff */
.L_x_2149:
[----:B------:R-:W-:Y:S01]  /*1b5c0*/  IMAD.MOV.U32 R195, RZ, RZ, R5 ;  /* 0x000000ffffc37224 */ /* 0x000fe200078e0005 */
[----:B--2---:R-:W-:Y:S01]  /*1b5d0*/  MOV R2, 0x1 ;  /* 0x0000000100027802 */ /* 0x004fe20000000f00 */
[----:B------:R-:W-:Y:S01]  /*1b5e0*/  IMAD.MOV.U32 R221, RZ, RZ, 0x181f ;  /* 0x0000181fffdd7424 */ /* 0x000fe200078e00ff */
[----:B------:R-:W-:-:S02]  /*1b5f0*/  MOV R3, 0x1b610 ;  /* 0x0001b61000037802 */ /* 0x000fc40000000f00 */
[----:B-1-34-:R-:W-:Y:S05]  /*1b600*/  CALL.REL.NOINC `($__internal_36_$__cuda_sm70_shflsync_idx_p) ;  /* 0x00000e0000007944 */ /* 0x01afea0003c00000 */
        /* <DEDUP_REMOVED lines=8> */
.L_x_2152:
[----:B------:R-:W-:Y:S01]  /*1b690*/  IMAD.MOV.U32 R195, RZ, RZ, R5 ;  /* 0x000000ffffc37224 */ /* 0x000fe200078e0005 */
[----:B-1----:R-:W-:Y:S01]  /*1b6a0*/  MOV R2, 0x2 ;  /* 0x0000000200027802 */ /* 0x002fe20000000f00 */
[----:B------:R-:W-:Y:S01]  /*1b6b0*/  IMAD.MOV.U32 R221, RZ, RZ, 0x181f ;  /* 0x0000181fffdd7424 */ /* 0x000fe200078e00ff */
[----:B------:R-:W-:Y:S02]  /*1b6c0*/  MOV R3, 0x1b6e0 ;  /* 0x0001b6e000037802 */ /* 0x000fe40000000f00 */
[----:B--234-:R-:W-:Y:S05]  /*1b6d0*/  CALL.REL.NOINC `($__internal_36_$__cuda_sm70_shflsync_idx_p) ;  /* 0x00000d3000007944 */ /* 0x01cfea0003c00000 */
[----:B------:R-:W-:Y:S01]  /*1b6e0*/  MOV R4, R195 ;  /* 0x000000c300047202 */ /* 0x000fe20000000f00 */
[----:B------:R-:W-:Y:S05]  /*1b6f0*/  BRA `(.L_x_2242) ;  /* 0xffff9b2000007947 */ /* 0x000fea000383ffff */
.L_x_2153:
[----:B------:R-:W-:Y:S01]  /*1b700*/  IMAD.MOV.U32 R195, RZ, RZ, R14 ;  /* 0x000000ffffc37224 */ /* 0x000fe200078e000e */
[----:B-1----:R-:W-:Y:S01]  /*1b710*/  MOV R2, 0x2 ;  /* 0x0000000200027802 */ /* 0x002fe20000000f00 */
[----:B------:R-:W-:Y:S01]  /*1b720*/  IMAD.MOV.U32 R221, RZ, RZ, 0x181f ;  /* 0x0000181fffdd7424 */ /* 0x000fe200078e00ff */
[----:B------:R-:W-:Y:S02]  /*1b730*/  MOV R3, 0x1b750 ;  /* 0x0001b75000037802 */ /* 0x000fe40000000f00 */
[----:B--234-:R-:W-:Y:S05]  /*1b740*/  CALL.REL.NOINC `($__internal_36_$__cuda_sm70_shflsync_idx_p) ;  /* 0x00000cc000007944 */ /* 0x01cfea0003c00000 */
[----:B------:R-:W-:Y:S01]  /*1b750*/  MOV R0, R195 ;  /* 0x000000c300007202 */ /* 0x000fe20000000f00 */
[----:B------:R-:W-:Y:S05]  /*1b760*/  BRA `(.L_x_2243) ;  /* 0xffff9ad000007947 */ /* 0x000fea000383ffff */
.L_x_2156:
[----:B------:R-:W-:Y:S01]  /*1b770*/  IMAD.MOV.U32 R195, RZ, RZ, R5 ;  /* 0x000000ffffc37224 */ /* 0x000fe200078e0005 */
[----:B-1----:R-:W-:Y:S01]  /*1b780*/  MOV R2, 0x3 ;  /* 0x0000000300027802 */ /* 0x002fe20000000f00 */
[----:B------:R-:W-:Y:S01]  /*1b790*/  IMAD.MOV.U32 R221, RZ, RZ, 0x181f ;  /* 0x0000181fffdd7424 */ /* 0x000fe200078e00ff */
[----:B------:R-:W-:-:S02]  /*1b7a0*/  MOV R3, 0x1b7c0 ;  /* 0x0001b7c000037802 */ /* 0x000fc40000000f00 */
[----:B--234-:R-:W-:Y:S05]  /*1b7b0*/  CALL.REL.NOINC `($__internal_36_$__cuda_sm70_shflsync_idx_p) ;  /* 0x00000c5000007944 */ /* 0x01cfea0003c00000 */
        /* <DEDUP_REMOVED lines=8> */
.L_x_2158:
[----:B------:R-:W-:Y:S01]  /*1b840*/  IMAD.MOV.U32 R195, RZ, RZ, R5 ;  /* 0x000000ffffc37224 */ /* 0x000fe200078e0005 */
[----:B------:R-:W-:Y:S01]  /*1b850*/  MOV R2, RZ ;  /* 0x000000ff00027202 */ /* 0x000fe20000000f00 */
[----:B------:R-:W-:Y:S01]  /*1b860*/  IMAD.MOV.U32 R221, RZ, RZ, 0x1c1f ;  /* 0x00001c1fffdd7424 */ /* 0x000fe200078e00ff */
[----:B------:R-:W-:Y:S02]  /*1b870*/  MOV R3, 0x1b890 ;  /* 0x0001b89000037802 */ /* 0x000fe40000000f00 */
[----:B------:R-:W-:Y:S05]  /*1b880*/  CALL.REL.NOINC `($__internal_36_$__cuda_sm70_shflsync_idx_p) ;  /* 0x00000b8000007944 */ /* 0x000fea0003c00000 */
[----:B------:R-:W-:Y:S01]  /*1b890*/  MOV R4, R195 ;  /* 0x000000c300047202 */ /* 0x000fe20000000f00 */
[----:B------:R-:W-:Y:S05]  /*1b8a0*/  BRA `(.L_x_2245) ;  /* 0xffff9ef000007947 */ /* 0x000fea000383ffff */
.L_x_2159:
[----:B------:R-:W-:Y:S01]  /*1b8b0*/  IMAD.MOV.U32 R195, RZ, RZ, R12 ;  /* 0x000000ffffc37224 */ /* 0x000fe200078e000c */
[----:B------:R-:W-:Y:S01]  /*1b8c0*/  MOV R2, RZ ;  /* 0x000000ff00027202 */ /* 0x000fe20000000f00 */
[----:B------:R-:W-:Y:S01]  /*1b8d0*/  IMAD.MOV.U32 R221, RZ, RZ, 0x1c1f ;  /* 0x00001c1fffdd7424 */ /* 0x000fe200078e00ff */
[----:B------:R-:W-:Y:S02]  /*1b8e0*/  MOV R3, 0x1b900 ;  /* 0x0001b90000037802 */ /* 0x000fe40000000f00 */
[----:B-12---:R-:W-:Y:S05]  /*1b8f0*/  CALL.REL.NOINC `($__internal_36_$__cuda_sm70_shflsync_idx_p) ;  /* 0x00000b1000007944 */ /* 0x006fea0003c00000 */
[----:B------:R-:W-:Y:S01]  /*1b900*/  MOV R0, R195 ;  /* 0x000000c300007202 */ /* 0x000fe20000000f00 */
[----:B------:R-:W-:Y:S05]  /*1b910*/  BRA `(.L_x_2246) ;  /* 0xffff9ea000007947 */ /* 0x000fea000383ffff */
.L_x_2162:
        /* <DEDUP_REMOVED lines=13> */
.L_x_2166:
[----:B------:R-:W-:Y:S01]  /*1b9f0*/  IMAD.MOV.U32 R195, RZ, RZ, R5 ;  /* 0x000000ffffc37224 */ /* 0x000fe200078e0005 */
[----:B------:R-:W-:Y:S01]  /*1ba00*/  MOV R2, RZ ;  /* 0x000000ff00027202 */ /* 0x000fe20000000f00 */
[----:B------:R-:W-:Y:S01]  /*1ba10*/  IMAD.MOV.U32 R221, RZ, RZ, 0x181f ;  /* 0x0000181fffdd7424 */ /* 0x000fe200078e00ff */
[----:B------:R-:W-:Y:S02]  /*1ba20*/  MOV R3, 0x1ba40 ;  /* 0x0001ba4000037802 */ /* 0x000fe40000000f00 */
[----:B------:R-:W-:Y:S05]  /*1ba30*/  CALL.REL.NOINC `($__internal_36_$__cuda_sm70_shflsync_idx_p) ;  /* 0x000009d000007944 */ /* 0x000fea0003c00000 */
[----:B------:R-:W-:Y:S01]  /*1ba40*/  MOV R4, R195 ;  /* 0x000000c300047202 */ /* 0x000fe20000000f00 */
[----:B------:R-:W-:Y:S05]  /*1ba50*/  BRA `(.L_x_2248) ;  /* 0xffffc1a000007947 */ /* 0x000fea000383ffff */
.L_x_2167:
[----:B------:R-:W-:Y:S01]  /*1ba60*/  IMAD.MOV.U32 R195, RZ, RZ, R14 ;  /* 0x000000ffffc37224 */ /* 0x000fe200078e000e */
[----:B------:R-:W-:Y:S01]  /*1ba70*/  MOV R2, RZ ;  /* 0x000000ff00027202 */ /* 0x000fe20000000f00 */
[----:B------:R-:W-:Y:S01]  /*1ba80*/  IMAD.MOV.U32 R221, RZ, RZ, 0x181f ;  /* 0x0000181fffdd7424 */ /* 0x000fe200078e00ff */
[----:B------:R-:W-:Y:S02]  /*1ba90*/  MOV R3, 0x1bab0 ;  /* 0x0001bab000037802 */ /* 0x000fe40000000f00 */
[----:B-12---:R-:W-:Y:S05]  /*1baa0*/  CALL.REL.NOINC `($__internal_36_$__cuda_sm70_shflsync_idx_p) ;  /* 0x0000096000007944 */ /* 0x006fea0003c00000 */
[----:B------:R-:W-:Y:S01]  /*1bab0*/  MOV R0, R195 ;  /* 0x000000c300007202 */ /* 0x000fe20000000f00 */
[----:B------:R-:W-:Y:S05]  /*1bac0*/  BRA `(.L_x_2249) ;  /* 0xffffc15000007947 */ /* 0x000fea000383ffff */
.L_x_2170:
        /* <DEDUP_REMOVED lines=13> */
.L_x_2173:
[----:B------:R-:W-:Y:S01]  /*1bba0*/  IMAD.MOV.U32 R195, RZ, RZ, R5 ;  /* 0x000000ffffc37224 */ /* 0x000fe200078e0005 */
[----:B-1----:R-:W-:Y:S01]  /*1bbb0*/  MOV R2, 0x2 ;  /* 0x0000000200027802 */ /* 0x002fe20000000f00 */
[----:B------:R-:W-:Y:S01]  /*1bbc0*/  IMAD.MOV.U32 R221, RZ, RZ, 0x181f ;  /* 0x0000181fffdd7424 */ /* 0x000fe200078e00ff */
[----:B------:R-:W-:Y:S02]  /*1bbd0*/  MOV R3, 0x1bbf0 ;  /* 0x0001bbf000037802 */ /* 0x000fe40000000f00 */
[----:B--234-:R-:W-:Y:S05]  /*1bbe0*/  CALL.REL.NOINC `($__internal_36_$__cuda_sm70_shflsync_idx_p) ;  /* 0x0000082000007944 */ /* 0x01cfea0003c00000 */
[----:B------:R-:W-:Y:S01]  /*1bbf0*/  MOV R4, R195 ;  /* 0x000000c300047202 */ /* 0x000fe20000000f00 */
[----:B------:R-:W-:Y:S05]  /*1bc00*/  BRA `(.L_x_2251) ;  /* 0xffffc39000007947 */ /* 0x000fea000383ffff */
.L_x_2174:
[----:B------:R-:W-:Y:S01]  /*1bc10*/  IMAD.MOV.U32 R195, RZ, RZ, R14 ;  /* 0x000000ffffc37224 */ /* 0x000fe200078e000e */
[----:B------:R-:W-:Y:S01]  /*1bc20*/  MOV R2, 0x2 ;  /* 0x0000000200027802 */ /* 0x000fe20000000f00 */
[----:B------:R-:W-:Y:S01]  /*1bc30*/  IMAD.MOV.U32 R221, RZ, RZ, 0x181f ;  /* 0x0000181fffdd7424 */ /* 0x000fe200078e00ff */
[----:B------:R-:W-:Y:S02]  /*1bc40*/  MOV R3, 0x1bc60 ;  /* 0x0001bc6000037802 */ /* 0x000fe40000000f00 */
[----:B-1234-:R-:W-:Y:S05]  /*1bc50*/  CALL.REL.NOINC `($__internal_36_$__cuda_sm70_shflsync_idx_p) ;  /* 0x000007b000007944 */ /* 0x01efea0003c00000 */
[----:B------:R-:W-:Y:S01]  /*1bc60*/  MOV R0, R195 ;  /* 0x000000c300007202 */ /* 0x000fe20000000f00 */
[----:B------:R-:W-:Y:S05]  /*1bc70*/  BRA `(.L_x_2252) ;  /* 0xffffc34000007947 */ /* 0x000fea000383ffff */
.L_x_2177:
        /* <DEDUP_REMOVED lines=13> */
.L_x_2179:
[----:B------:R-:W-:Y:S01]  /*1bd50*/  IMAD.MOV.U32 R195, RZ, RZ, R110 ;  /* 0x000000ffffc37224 */ /* 0x000fe200078e006e */
[----:B------:R-:W-:Y:S01]  /*1bd60*/  MOV R2, RZ ;  /* 0x000000ff00027202 */ /* 0x000fe20000000f00 */
[----:B------:R-:W-:Y:S01]  /*1bd70*/  IMAD.MOV.U32 R221, RZ, RZ, 0x1f ;  /* 0x0000001fffdd7424 */ /* 0x000fe200078e00ff */
[----:B------:R-:W-:Y:S02]  /*1bd80*/  MOV R3, 0x1bda0 ;  /* 0x0001bda000037802 */ /* 0x000fe40000000f00 */
[----:B-1----:R-:W-:Y:S05]  /*1bd90*/  CALL.REL.NOINC `($__internal_36_$__cuda_sm70_shflsync_idx_p) ;  /* 0x0000067000007944 */ /* 0x002fea0003c00000 */
[----:B------:R-:W-:Y:S01]  /*1bda0*/  MOV R9, R195 ;  /* 0x000000c300097202 */ /* 0x000fe20000000f00 */
[----:B------:R-:W-:Y:S05]  /*1bdb0*/  BRA `(.L_x_2254) ;  /* 0xffffc61000007947 */ /* 0x000fea000383ffff */
.L_x_2180:
[----:B------:R-:W-:Y:S01]  /*1bdc0*/  IMAD.MOV.U32 R195, RZ, RZ, R110 ;  /* 0x000000ffffc37224 */ /* 0x000fe200078e006e */
[----:B------:R-:W-:Y:S01]  /*1bdd0*/  MOV R2, 0x1 ;  /* 0x0000000100027802 */ /* 0x000fe20000000f00 */
[----:B------:R-:W-:Y:S01]  /*1bde0*/  IMAD.MOV.U32 R221, RZ, RZ, 0x1f ;  /* 0x0000001fffdd7424 */ /* 0x000fe200078e00ff */
[----:B------:R-:W-:Y:S02]  /*1bdf0*/  MOV R3, 0x1be10 ;  /* 0x0001be1000037802 */ /* 0x000fe40000000f00 */
[----:B-123--:R-:W-:Y:S05]  /*1be00*/  CALL.REL.NOINC `($__internal_36_$__cuda_sm70_shflsync_idx_p) ;  /* 0x0000060000007944 */ /* 0x00efea0003c00000 */
[----:B------:R-:W-:Y:S01]  /*1be10*/  MOV R8, R195 ;  /* 0x000000c300087202 */ /* 0x000fe20000000f00 */
[----:B------:R-:W-:Y:S05]  /*1be20*/  BRA `(.L_x_2255) ;  /* 0xffffc5c000007947 */ /* 0x000fea000383ffff */
.L_x_2181:
[----:B------:R-:W-:Y:S02]  /*1be30*/  MOV R3, 0x1 ;  /* 0x0000000100037802 */ /* 0x000fe40000000f00 */
[----:B------:R-:W-:-:S02]  /*1be40*/  MOV R2, 0x1be60 ;  /* 0x0001be6000027802 */ /* 0x000fc40000000f00 */
[----:B--234-:R-:W-:Y:S05]  /*1be50*/  CALL.REL.NOINC `($__internal_37_$__cuda_sm70_shflsync_up_p) ;  /* 0x0000061000007944 */ /* 0x01cfea0003c00000 */
[----:B------:R-:W-:Y:S05]  /*1be60*/  BRA `(.L_x_2256) ;  /* 0xffffc6a000007947 */ /* 0x000fea000383ffff */
.L_x_2182:
[----:B------:R-:W-:Y:S02]  /*1be70*/  MOV R3, 0x2 ;  /* 0x0000000200037802 */ /* 0x000fe40000000f00 */
[----:B------:R-:W-:-:S02]  /*1be80*/  MOV R2, 0x1bea0 ;  /* 0x0001bea000027802 */ /* 0x000fc40000000f00 */
[----:B--23--:R-:W-:Y:S05]  /*1be90*/  CALL.REL.NOINC `($__internal_37_$__cuda_sm70_shflsync_up_p) ;  /* 0x000005d000007944 */ /* 0x00cfea0003c00000 */
        /* <DEDUP_REMOVED lines=24> */
.L_x_2186:
[----:B------:R-:W-:Y:S02]  /*1c020*/  MOV R3, 0x1 ;  /* 0x0000000100037802 */ /* 0x000fe40000000f00 */
[----:B------:R-:W-:Y:S02]  /*1c030*/  MOV R2, 0x1c050 ;  /* 0x0001c05000027802 */ /* 0x000fe40000000f00 */
[----:B------:R-:W-:Y:S05]  /*1c040*/  CALL.REL.NOINC `($__internal_37_$__cuda_sm70_shflsync_up_p) ;  /* 0x0000042000007944 */ /* 0x000fea0003c00000 */
[----:B------:R-:W-:Y:S01]  /*1c050*/  MOV R2, R4 ;  /* 0x0000000400027202 */ /* 0x000fe20000000f00 */
[----:B------:R-:W-:Y:S05]  /*1c060*/  BRA `(.L_x_2258) ;  /* 0xffffc6f000007947 */ /* 0x000fea000383ffff */
.L_x_2187:
[----:B------:R-:W-:Y:S02]  /*1c070*/  MOV R3, 0x2 ;  /* 0x0000000200037802 */ /* 0x000fe40000000f00 */
[----:B------:R-:W-:Y:S02]  /*1c080*/  MOV R2, 0x1c0a0 ;  /* 0x0001c0a000027802 */ /* 0x000fe40000000f00 */
        /* <DEDUP_REMOVED lines=25> */
.L_x_2189:
[----:B------:R-:W-:Y:S02]  /*1c220*/  SEL R0, RZ, 0x1, P0 ;  /* 0x00000001ff007807 */ /* 0x000fe40000000000 */
[----:B------:R-:W-:Y:S02]  /*1c230*/  MOV R2, 0x1c250 ;  /* 0x0001c25000027802 */ /* 0x000fe40000000f00 */
[----:B-1----:R-:W-:Y:S05]  /*1c240*/  CALL.REL.NOINC `($__internal_38_$__cuda_sm70_votesync_ballot) ;  /* 0x0000028000007944 */ /* 0x002fea0003c00000 */
[----:B------:R-:W-:Y:S01]  /*1c250*/  MOV R5, R0 ;  /* 0x0000000000057202 */ /* 0x000fe20000000f00 */
[----:B------:R-:W-:Y:S05]  /*1c260*/  BRA `(.L_x_2260) ;  /* 0xffffc68000007947 */ /* 0x000fea000383ffff */
.L_x_2190:
[----:B------:R-:W-:Y:S01]  /*1c270*/  IMAD.MOV.U32 R195, RZ, RZ, R6 ;  /* 0x000000ffffc37224 */ /* 0x000fe200078e0006 */
[----:B------:R-:W-:Y:S01]  /*1c280*/  MOV R2, R0 ;  /* 0x0000000000027202 */ /* 0x000fe20000000f00 */
[----:B------:R-:W-:Y:S01]  /*1c290*/  IMAD.MOV.U32 R221, RZ, RZ, 0x1f ;  /* 0x0000001fffdd7424 */ /* 0x000fe200078e00ff */
[----:B------:R-:W-:Y:S02]  /*1c2a0*/  MOV R3, 0x1c2c0 ;  /* 0x0001c2c000037802 */ /* 0x000fe40000000f00 */
[----:B-1----:R-:W-:Y:S05]  /*1c2b0*/  CALL.REL.NOINC `($__internal_36_$__cuda_sm70_shflsync_idx_p) ;  /* 0x0000015000007944 */ /* 0x002fea0003c00000 */
[----:B------:R-:W-:Y:S01]  /*1c2c0*/  IMAD.MOV.U32 R10, RZ, RZ, R195 ;  /* 0x000000ffff0a7224 */ /* 0x000fe200078e00c3 */
[----:B------:R-:W-:Y:S01]  /*1c2d0*/  MOV R2, R0 ;  /* 0x0000000000027202 */ /* 0x000fe20000000f00 */
[----:B------:R-:W-:Y:S01]  /*1c2e0*/  IMAD.MOV.U32 R195, RZ, RZ, R7 ;  /* 0x000000ffffc37224 */ /* 0x000fe200078e0007 */
[----:B------:R-:W-:-:S02]  /*1c2f0*/  MOV R221, 0x1f ;  /* 0x0000001f00dd7802 */ /* 0x000fc40000000f00 */
[----:B------:R-:W-:Y:S02]  /*1c300*/  MOV R3, 0x1c320 ;  /* 0x0001c32000037802 */ /* 0x000fe40000000f00 */
[----:B------:R-:W-:Y:S05]  /*1c310*/  CALL.REL.NOINC `($__internal_36_$__cuda_sm70_shflsync_idx_p) ;  /* 0x000000f000007944 */ /* 0x000fea0003c00000 */
[----:B------:R-:W-:Y:S01]  /*1c320*/  MOV R7, R195 ;  /* 0x000000c300077202 */ /* 0x000fe20000000f00 */
[----:B------:R-:W-:Y:S05]  /*1c330*/  BRA `(.L_x_2261) ;  /* 0xffffc60000007947 */ /* 0x000fea000383ffff */
.L_x_2193:
[----:B------:R-:W-:Y:S01]  /*1c340*/  IMAD.MOV.U32 R195, RZ, RZ, R4 ;  /* 0x000000ffffc37224 */ /* 0x000fe200078e0004 */
[----:B------:R-:W-:Y:S01]  /*1c350*/  MOV R2, R0 ;  /* 0x0000000000027202 */ /* 0x000fe20000000f00 */
[----:B------:R-:W-:Y:S01]  /*1c360*/  IMAD.MOV.U32 R221, RZ, RZ, 0x1f ;  /* 0x0000001fffdd7424 */ /* 0x000fe200078e00ff */
[----:B------:R-:W-:Y:S02]  /*1c370*/  MOV R3, 0x1c390 ;  /* 0x0001c39000037802 */ /* 0x000fe40000000f00 */
[----:B-1-34-:R-:W-:Y:S05]  /*1c380*/  CALL.REL.NOINC `($__internal_36_$__cuda_sm70_shflsync_idx_p) ;  /* 0x0000008000007944 */ /* 0x01afea0003c00000 */
[----:B------:R-:W-:Y:S01]  /*1c390*/  MOV R11, R195 ;  /* 0x000000c3000b7202 */ /* 0x000fe20000000f00 */
[----:B------:R-:W-:Y:S05]  /*1c3a0*/  BRA `(.L_x_2192) ;  /* 0xffffc5f000007947 */ /* 0x000fea000383ffff */
        .weak           $__internal_35_$__cuda_sm70_shflsync_bfly_p
        .type           $__internal_35_$__cuda_sm70_shflsync_bfly_p,@function
        .size           $__internal_35_$__cuda_sm70_shflsync_bfly_p,($__internal_36_$__cuda_sm70_shflsync_idx_p - $__internal_35_$__cuda_sm70_shflsync_bfly_p)
$__internal_35_$__cuda_sm70_shflsync_bfly_p:
[----:B------:R-:W-:Y:S02]  /*1c3b0*/  MOV R169, 0xffffffff ;  /* 0xffffffff00a97802 */ /* 0x000fe40000000f00 */
[----:B------:R-:W-:Y:S02]  /*1c3c0*/  MOV R3, 0x1f ;  /* 0x0000001f00037802 */ /* 0x000fe40000000f00 */
[----:B------:R-:W-:Y:S04]  /*1c3d0*/  WARPSYNC R169 ;  /* 0x000000a900007348 */ /* 0x000fe80003800000 */
[----:B------:R1:W2:Y:S02]  /*1c3e0*/  SHFL.BFLY PT, R0, R132, R0, R3 ;  /* 0x0c00000084007389 */ /* 0x0002a400000e0003 */
[----:B-1----:R-:W-:-:S04]  /*1c3f0*/  MOV R3, 0x0 ;  /* 0x0000000000037802 */ /* 0x002fc80000000f00 */
[----:B--2---:R-:W-:Y:S05]  /*1c400*/  RET.REL.NODEC R2 `(_ZN7cutlass13device_kernelIN5flash19enable_sm80_to_sm89INS1_16FlashAttnFwdSm80INS1_25CollectiveMainloopFwdSm80ILi8ELi1ELb0EN4cute5tupleIJNS5_1CILi128EEENS7_ILi64EEENS7_ILi256EEEEEELi256ENS_6half_tEfNS_4arch4Sm80ELb0ELb1ELb0ELb1ELb1ELb0ELb1ELb1EEENS1_21CollectiveEpilogueFwdINS6_IJS8_SA_S9_EEENS6_IJNS7_ILi1EEESI_SI_EEESC_SE_Li256ELb1ELb1ELb1ELb0EEENS1_36VarlenDynamicPersistentTileSchedulerILi128ELi64ELi256ELi256ELb1ELb1ELb0ELb1ELb0ELb1EEEEEEEEEvNT_6ParamsE) ;  /* 0xfffe3bf002007950 */ /* 0x004fea0003c3ffff */
        .weak           $__internal_36_$__cuda_sm70_shflsync_idx_p
        .type           $__internal_36_$__cuda_sm70_shflsync_idx_p,@function
        .size           $__internal_36_$__cuda_sm70_shflsync_idx_p,($__internal_37_$__cuda_sm70_shflsync_up_p - $__internal_36_$__cuda_sm70_shflsync_idx_p)
$__internal_36_$__cuda_sm70_shflsync_idx_p:
[----:B------:R-:W-:-:S04]  /*1c410*/  MOV R244, 0xffffffff ;  /* 0xffffffff00f47802 */ /* 0x000fc80000000f00 */
[----:B------:R-:W-:Y:S04]  /*1c420*/  WARPSYNC R244 ;  /* 0x000000f400007348 */ /* 0x000fe80003800000 */
[----:B------:R1:W2:Y:S02]  /*1c430*/  SHFL.IDX PT, R195, R195, R2, R221 ;  /* 0x00000002c3c37389 */ /* 0x0002a400000e00dd */
[----:B-1----:R-:W-:Y:S02]  /*1c440*/  MOV R2, R3 ;  /* 0x0000000300027202 */ /* 0x002fe40000000f00 */
[----:B------:R-:W-:-:S04]  /*1c450*/  MOV R3, 0x0 ;  /* 0x0000000000037802 */ /* 0x000fc80000000f00 */
[----:B--2---:R-:W-:Y:S05]  /*1c460*/  RET.REL.NODEC R2 `(_ZN7cutlass13device_kernelIN5flash19enable_sm80_to_sm89INS1_16FlashAttnFwdSm80INS1_25CollectiveMainloopFwdSm80ILi8ELi1ELb0EN4cute5tupleIJNS5_1CILi128EEENS7_ILi64EEENS7_ILi256EEEEEELi256ENS_6half_tEfNS_4arch4Sm80ELb0ELb1ELb0ELb1ELb1ELb0ELb1ELb1EEENS1_21CollectiveEpilogueFwdINS6_IJS8_SA_S9_EEENS6_IJNS7_ILi1EEESI_SI_EEESC_SE_Li256ELb1ELb1ELb1ELb0EEENS1_36VarlenDynamicPersistentTileSchedulerILi128ELi64ELi256ELi256ELb1ELb1ELb0ELb1ELb0ELb1EEEEEEEEEvNT_6ParamsE) ;  /* 0xfffe3b9002007950 */ /* 0x004fea0003c3ffff */
        .weak           $__internal_37_$__cuda_sm70_shflsync_up_p
        .type           $__internal_37_$__cuda_sm70_shflsync_up_p,@function
        .size           $__internal_37_$__cuda_sm70_shflsync_up_p,($__internal_38_$__cuda_sm70_votesync_ballot - $__internal_37_$__cuda_sm70_shflsync_up_p)
$__internal_37_$__cuda_sm70_shflsync_up_p:
[----:B------:R-:W-:Y:S02]  /*1c470*/  MOV R4, RZ ;  /* 0x000000ff00047202 */ /* 0x000fe40000000f00 */
[----:B------:R-:W-:-:S04]  /*1c480*/  MOV R10, 0xffffffff ;  /* 0xffffffff000a7802 */ /* 0x000fc80000000f00 */
[----:B------:R-:W-:Y:S04]  /*1c490*/  WARPSYNC R10 ;  /* 0x0000000a00007348 */ /* 0x000fe80003800000 */
[----:B------:R1:W2:Y:S02]  /*1c4a0*/  SHFL.UP PT, R4, R0, R3, R4 ;  /* 0x0400000300047389 */ /* 0x0002a400000e0004 */
[----:B-1----:R-:W-:-:S04]  /*1c4b0*/  MOV R3, 0x0 ;  /* 0x0000000000037802 */ /* 0x002fc80000000f00 */
[----:B--2---:R-:W-:Y:S05]  /*1c4c0*/  RET.REL.NODEC R2 `(_ZN7cutlass13device_kernelIN5flash19enable_sm80_to_sm89INS1_16FlashAttnFwdSm80INS1_25CollectiveMainloopFwdSm80ILi8ELi1ELb0EN4cute5tupleIJNS5_1CILi128EEENS7_ILi64EEENS7_ILi256EEEEEELi256ENS_6half_tEfNS_4arch4Sm80ELb0ELb1ELb0ELb1ELb1ELb0ELb1ELb1EEENS1_21CollectiveEpilogueFwdINS6_IJS8_SA_S9_EEENS6_IJNS7_ILi1EEESI_SI_EEESC_SE_Li256ELb1ELb1ELb1ELb0EEENS1_36VarlenDynamicPersistentTileSchedulerILi128ELi64ELi256ELi256ELb1ELb1ELb0ELb1ELb0ELb1EEEEEEEEEvNT_6ParamsE) ;  /* 0xfffe3b3002007950 */ /* 0x004fea0003c3ffff */
        .weak           $__internal_38_$__cuda_sm70_votesync_ballot
        .type           $__internal_38_$__cuda_sm70_votesync_ballot,@function
        .size           $__internal_38_$__cuda_sm70_votesync_ballot,(.L_x_3276 - $__internal_38_$__cuda_sm70_votesync_ballot)
$__internal_38_$__cuda_sm70_votesync_ballot:
[----:B------:R-:W-:Y:S01]  /*1c4d0*/  ISETP.NE.U32.AND P0, PT, R0, 0x1, PT ;  /* 0x000000010000780c */ /* 0x000fe20003f05070 */
[----:B------:R-:W-:-:S04]  /*1c4e0*/  IMAD.MOV.U32 R3, RZ, RZ, -0x1 ;  /* 0xffffffffff037424 */ /* 0x000fc800078e00ff */
[----:B------:R-:W-:Y:S08]  /*1c4f0*/  WARPSYNC R3 ;  /* 0x0000000300007348 */ /* 0x000ff00003800000 */
[----:B------:R-:W-:-:S04]  /*1c500*/  VOTE.ANY R0, PT, !P0 ;  /* 0x0000000000007806 */ /* 0x000fc800040e0100 */
[----:B------:R-:W-:Y:S01]  /*1c510*/  LOP3.LUT R0, R0, R3, RZ, 0xc0, !PT ;  /* 0x0000000300007212 */ /* 0x000fe200078ec0ff */
[----:B------:R-:W-:-:S04]  /*1c520*/  IMAD.MOV.U32 R3, RZ, RZ, 0x0 ;  /* 0x00000000ff037424 */ /* 0x000fc800078e00ff */
[----:B------:R-:W-:Y:S05]  /*1c530*/  RET.REL.NODEC R2 `(_ZN7cutlass13device_kernelIN5flash19enable_sm80_to_sm89INS1_16FlashAttnFwdSm80INS1_25CollectiveMainloopFwdSm80ILi8ELi1ELb0EN4cute5tupleIJNS5_1CILi128EEENS7_ILi64EEENS7_ILi256EEEEEELi256ENS_6half_tEfNS_4arch4Sm80ELb0ELb1ELb0ELb1ELb1ELb0ELb1ELb1EEENS1_21CollectiveEpilogueFwdINS6_IJS8_SA_S9_EEENS6_IJNS7_ILi1EEESI_SI_EEESC_SE_Li256ELb1ELb1ELb1ELb0EEENS1_36VarlenDynamicPersistentTileSchedulerILi128ELi64ELi256ELi256ELb1ELb1ELb0ELb1ELb0ELb1EEEEEEEEEvNT_6ParamsE) ;  /* 0xfffe3ac002007950 */ /* 0x000fea0003c3ffff */
.L_x_2262:
        /* <DEDUP_REMOVED lines=12> */
.L_x_3276:


//--------------------- .text._ZN7cutlass13device_kernelIN5flash19enable_sm80_to_sm89INS1_16FlashAttnFwdSm80INS1_25CollectiveMainloopFwdSm80ILi8ELi1ELb0EN4cute5tupleIJNS5_1CILi128EEENS7_ILi48EEENS7_ILi256EEEEEELi256ENS_6half_tEfNS_4arch4Sm80ELb0ELb1ELb0ELb1ELb1ELb1ELb1ELb1EEENS1_21CollectiveEpilogueFwdINS6_IJS8_SA_S9_EEENS6_IJNS7_ILi1EEESI_SI_EEESC_SE_Li256ELb1ELb1ELb1ELb0EEENS1_36VarlenDynamicPersistentTileSchedulerILi128ELi48ELi256ELi256ELb1ELb1ELb0ELb1ELb0ELb1EEEEEEEEEvNT_6ParamsE --------------------------
	.section	.text._ZN7cutlass13device_kernelIN5flash19enable_sm80_to_sm89INS1_16FlashAttnFwdSm80INS1_25CollectiveMainloopFwdSm80ILi8ELi1ELb0EN4cute5tupleIJNS5_1CILi128EEENS7_ILi48EEENS7_ILi256EEEEEELi256ENS_6half_tEfNS_4arch4Sm80ELb0ELb1ELb0ELb1ELb1ELb1ELb1ELb1EEENS1_21CollectiveEpilogueFwdINS6_IJS8_SA_S9_EEENS6_IJNS7_ILi1EEESI_SI_EEESC_SE_Li256ELb1ELb1ELb1ELb0EEENS1_36VarlenDynamicPersistentTileSchedulerILi128ELi48ELi256ELi256ELb1ELb1ELb0ELb1ELb0ELb1EEEEEEEEEvNT_6ParamsE,"ax",@progbits
	.sectioninfo	@"SHI_REGISTERS=255"
	.align	128
.text._ZN7cutlass13device_kernelIN5flash19enable_sm80_to_sm89INS1_16FlashAttnFwdSm80INS1_25CollectiveMainloopFwdSm80ILi8ELi1ELb0EN4cute5tupleIJNS5_1CILi128EEENS7_ILi48EEENS7_ILi256EEEEEELi256ENS_6half_tEfNS_4arch4Sm80ELb0ELb1ELb0ELb1ELb1ELb1ELb1ELb1EEENS1_21CollectiveEpilogueFwdINS6_IJS8_SA_S9_EEENS6_IJNS7_ILi1EEESI_SI_EEESC_SE_Li256ELb1ELb1ELb1ELb0EEENS1_36VarlenDynamicPersistentTileSchedulerILi128ELi48ELi256ELi256ELb1ELb1ELb0ELb1ELb0ELb1EEEEEEEEEvNT_6ParamsE:
        .type           _ZN7cutlass13device_kernelIN5flash19enable_sm80_to_sm89INS1_16FlashAttnFwdSm80INS1_25CollectiveMainloopFwdSm80ILi8ELi1ELb0EN4cute5tupleIJNS5_1CILi128EEENS7_ILi48EEENS7_ILi256EEEEEELi256ENS_6half_tEfNS_4arch4Sm80ELb0ELb1ELb0ELb1ELb1ELb1ELb1ELb1EEENS1_21CollectiveEpilogueFwdINS6_IJS8_SA_S9_EEENS6_IJNS7_ILi1EEESI_SI_EEESC_SE_Li256ELb1ELb1ELb1ELb0EEENS1_36VarlenDynamicPersistentTileSchedulerILi128ELi48ELi256ELi256ELb1ELb1ELb0ELb1ELb0ELb1EEEEEEEEEvNT_6ParamsE,@function
        .size           _ZN7cutlass13device_kernelIN5flash19enable_sm80_to_sm89INS1_16FlashAttnFwdSm80INS1_25CollectiveMainloopFwdSm80ILi8ELi1ELb0EN4cute5tupleIJNS5_1CILi128EEENS7_ILi48EEENS7_ILi256EEEEEELi256ENS_6half_tEfNS_4arch4Sm80ELb0ELb1ELb0ELb1ELb1ELb1ELb1ELb1EEENS1_21CollectiveEpilogueFwdINS6_IJS8_SA_S9_EEENS6_IJNS7_ILi1EEESI_SI_EEESC_SE_Li256ELb1ELb1ELb1ELb0EEENS1_36VarlenDynamicPersistentTileSchedulerILi128ELi48ELi256ELi256ELb1ELb1ELb0ELb1ELb0ELb1EEEEEEEEEvNT_6ParamsE,(.L_x_3281 - _ZN7cutlass13device_kernelIN5flash19enable_sm80_to_sm89INS1_16FlashAttnFwdSm80INS1_25CollectiveMainloopFwdSm80ILi8ELi1ELb0EN4cute5tupleIJNS5_1CILi128EEENS7_ILi48EEENS7_ILi256EEEEEELi256ENS_6half_tEfNS_4arch4Sm80ELb0ELb1ELb0ELb1ELb1ELb1ELb1ELb1EEENS1_21CollectiveEpilogueFwdINS6_IJS8_SA_S9_EEENS6_IJNS7_ILi1EEESI_SI_EEESC_SE_Li256ELb1ELb1ELb1ELb0EEENS1_36VarlenDynamicPersistentTileSchedulerILi128ELi48ELi256ELi256ELb1ELb1ELb0ELb1ELb0ELb1EEEEEEEEEvNT_6ParamsE)
        .other          _ZN7cutlass13device_kernelIN5flash19enable_sm80_to_sm89INS1_16FlashAttnFwdSm80INS1_25CollectiveMainloopFwdSm80ILi8ELi1ELb0EN4cute5tupleIJNS5_1CILi128EEENS7_ILi48EEENS7_ILi256EEEEEELi256ENS_6half_tEfNS_4arch4Sm80ELb0ELb1ELb0ELb1ELb1ELb1ELb1ELb1EEENS1_21CollectiveEpilogueFwdINS6_IJS8_SA_S9_EEENS6_IJNS7_ILi1EEESI_SI_EEESC_SE_Li256ELb1ELb1ELb1ELb0EEENS1_36VarlenDynamicPersistentTileSchedulerILi128ELi48ELi256ELi256ELb1ELb1ELb0ELb1ELb0ELb1EEEEEEEEEvNT_6ParamsE,@"STO_CUDA_ENTRY STV_DEFAULT"
_ZN7cutlass13device_kernelIN5flash19enable_sm80_to_sm89INS1_16FlashAttnFwdSm80INS1_25CollectiveMainloopFwdSm80ILi8ELi1ELb0EN4cute5tupleIJNS5_1CILi128EEENS7_ILi48EEENS7_ILi256EEEEEELi256ENS_6half_tEfNS_4arch4Sm80ELb0ELb1ELb0ELb1ELb1ELb1ELb1ELb1EEENS1_21CollectiveEpilogueFwdINS6_IJS8_SA_S9_EEENS6_IJNS7_ILi1EEESI_SI_EEESC_SE_Li256ELb1ELb1ELb1ELb0EEENS1_36VarlenDynamicPersistentTileSchedulerILi128ELi48ELi256ELi256ELb1ELb1ELb0ELb1ELb0ELb1EEEEEEEEEvNT_6ParamsE:
[----:B------:R-:W-:-:S03]  /*0000*/  MOV R1, c[0x0][0x28] ;  /* 0x00000a0000017a02 */ /* 0x000fc60000000f00 */
[----:B------:R-:W1:Y:S01]  /*0010*/  S2R R2, SR_TID.X ;  /* 0x0000000000027919 */ /* 0x000e620000002100 */
[----:B------:R-:W-:Y:S01]  /*0020*/  IADD3 R1, R1, -0x1e8, RZ ;  /* 0xfffffe1801017810 */ /* 0x000fe20007ffe0ff */
[----:B------:R-:W-:-:S03]  /*0030*/  ULDC.64 UR10, c[0x0][0x118] ;  /* 0x00004600000a7ab9 */ /* 0x000fc60000000a00 */
[----:B------:R2:W3:Y:S01]  /*0040*/  R2UR UR4, R1 ;  /* 0x00000000010473c2 */ /* 0x0004e200000e0000 */
[----:B-1----:R-:W-:-:S06]  /*0050*/  SHF.R.U32.HI R0, RZ, 0x5, R2 ;  /* 0x00000005ff007819 */ /* 0x002fcc0000011602 */
[----:B------:R-:W1:Y:S02]  /*0060*/  SHFL.IDX PT, R0, R0, RZ, 0x1f ;  /* 0x00001fff00007589 */ /* 0x000e6400000e0000 */
[----:B-1----:R-:W1:Y:S02]  /*0070*/  R2UR UR8, R0 ;  /* 0x00000000000873c2 */ /* 0x002e6400000e0000 */
[----:B-1----:R-:W-:-:S13]  /*0080*/  ISETP.NE.AND P0, PT, RZ, UR8, PT ;  /* 0x00000008ff007c0c */ /* 0x002fda000bf05270 */
[----:B------:R-:W-:Y:S06]  /*0090*/  @P0 BAR.SYNC.DEFER_BLOCKING 0x5, 0x100 ;  /* 0x0144000000000b1d */ /* 0x000fec0000010000 */
[----:B------:R-:W1:Y:S02]  /*00a0*/  @P0 LDS.128 R4, [0x20080] ;  /* 0x02008000ff040984 */ /* 0x000e640000000c00 */
[----:B-1----:R-:W-:Y:S02]  /*00b0*/  @P0 IMAD.MOV.U32 R0, RZ, RZ, R4 ;  /* 0x000000ffff000224 */ /* 0x002fe400078e0004 */
[----:B------:R2:W-:Y:S01]  /*00c0*/  @P0 STL [R1+0x15c], R5 ;  /* 0x00015c0501000387 */ /* 0x0005e20000100800 */
[----:B------:R-:W-:-:S02]  /*00d0*/  @P0 IMAD.MOV.U32 R4, RZ, RZ, R7 ;  /* 0x000000ffff040224 */ /* 0x000fc400078e0007 */
[----:B------:R-:W-:Y:S01]  /*00e0*/  @P0 IMAD.MOV.U32 R3, RZ, RZ, R6 ;  /* 0x000000ffff030224 */ /* 0x000fe200078e0006 */
[----:B------:R2:W-:Y:S04]  /*00f0*/  @P0 STL [R1+0xd4], R0 ;  /* 0x0000d40001000387 */ /* 0x0005e80000100800 */
[----:B------:R2:W-:Y:S04]  /*0100*/  @P0 STL [R1+0xac], R4 ;  /* 0x0000ac0401000387 */ /* 0x0005e80000100800 */
[----:B------:R2:W-:Y:S04]  /*0110*/  @P0 STL [R1+0xa8], R3 ;  /* 0x0000a80301000387 */ /* 0x0005e80000100800 */
[----:B------:R-:W-:Y:S06]  /*0120*/  @P0 BAR.ARV 0x4, 0x100 ;  /* 0x0104000000000b1d */ /* 0x000fec0000002000 */
[----:B------:R-:W-:Y:S05]  /*0130*/  @P0 BRA `(.L_x_2263) ;  /* 0x0000101000000947 */ /* 0x000fea0003800000 */
[----:B---3--:R-:W-:Y:S01]  /*0140*/  LOP3.LUT R13, R2, 0x1f, RZ, 0xc0, !PT ;  /* 0x0000001f020d7812 */ /* 0x008fe200078ec0ff */
[----:B------:R-:W-:-:S03]  /*0150*/  CS2R R8, SRZ ;  /* 0x0000000000087805 */ /* 0x000fc6000001ff00 */
[----:B------:R-:W-:-:S04]  /*0160*/  ISETP.NE.AND P6, PT, R13, 0x1f, PT ;  /* 0x0000001f0d00780c */ /* 0x000fc80003fc5270 */
[----:B------:R-:W-:-:S13]  /*0170*/  ISETP.GE.OR P0, PT, R13, c[0x0][0x53c], !P6 ;  /* 0x00014f000d007a0c */ /* 0x000fda0007706670 */
[----:B--2---:R-:W-:Y:S02]  /*0180*/  @!P0 IMAD.MOV.U32 R4, RZ, RZ, 0x4 ;  /* 0x00000004ff048424 */ /* 0x004fe400078e00ff */
        /* <DEDUP_REMOVED lines=34> */
[----:B------:R-:W-:-:S03]  /*03b0*/  MOV R6, RZ ;  /* 0x000000ff00067202 */ /* 0x000fc60000000f00 */
.L_x_2268:
[----:B------:R-:W-:Y:S01]  /*03c0*/  IMAD.MOV.U32 R2, RZ, RZ, c[0x0][0x53c] ;  /* 0x00014f00ff027624 */ /* 0x000fe200078e00ff */
[----:B------:R-:W-:-:S04]  /*03d0*/  IADD3 R0, R6, 0x1f, RZ ;  /* 0x0000001f06007810 */ /* 0x000fc80007ffe0ff */
[----:B------:R1:W-:Y:S01]  /*03e0*/  STL [R1+0xac], R2 ;  /* 0x0000ac0201007387 */ /* 0x0003e20000100800 */
[----:B------:R-:W-:-:S13]  /*03f0*/  ISETP.GE.AND P0, PT, R0, c[0x0][0x53c], PT ;  /* 0x00014f0000007a0c */ /* 0x000fda0003f06270 */
[----:B------:R-:W-:Y:S05]  /*0400*/  @P0 BRA `(.L_x_2265) ;  /* 0x00000c4000000947 */ /* 0x000fea0003800000 */
[----:B------:R-:W-:Y:S01]  /*0410*/  MOV R6, R0 ;  /* 0x0000000000067202 */ /* 0x000fe20000000f00 */
[----:B------:R-:W-:-:S03]  /*0420*/  CS2R R8, SRZ ;  /* 0x0000000000087805 */ /* 0x000fc6000001ff00 */
[----:B------:R-:W-:-:S04]  /*0430*/  IADD3 R0, R13, R6, RZ ;  /* 0x000000060d007210 */ /* 0x000fc80007ffe0ff */
        /* <DEDUP_REMOVED lines=10> */
.L_x_2512:
        /* <DEDUP_REMOVED lines=16> */
.L_x_2513:
[----:B--2---:R-:W-:-:S05]  /*05e0*/  IMAD R0, R0, c[0x0][0x538], RZ ;  /* 0x00014e0000007a24 */ /* 0x004fca00078e02ff */
[----:B------:R-:W-:-:S04]  /*05f0*/  IADD3 R7, R0, R7, RZ ;  /* 0x0000000700077210 */ /* 0x000fc80007ffe0ff */
[----:B------:R-:W-:-:S13]  /*0600*/  ISETP.GT.AND P0, PT, R7, UR5, PT ;  /* 0x0000000507007c0c */ /* 0x000fda000bf04270 */
[----:B-1----:R-:W-:Y:S05]  /*0610*/  @!P0 BRA `(.L_x_2268) ;  /* 0xfffffda000008947 */ /* 0x002fea000383ffff */
.L_x_2264:
[----:B------:R-:W-:-:S05]  /*0620*/  IADD3 R10, -R0, R7, RZ ;  /* 0x00000007000a7210 */ /* 0x000fca0007ffe1ff */
[----:B------:R-:W-:-:S05]  /*0630*/  IMAD R0, R4, c[0x0][0x538], R10 ;  /* 0x00014e0004007a24 */ /* 0x000fca00078e020a */
[----:B------:R-:W-:Y:S01]  /*0640*/  ISETP.GT.AND P0, PT, R0, UR5, PT ;  /* 0x0000000500007c0c */ /* 0x000fe2000bf04270 */
[----:B------:R-:W-:-:S12]  /*0650*/  BRA.DIV ~URZ, `(.L_x_2269) ;  /* 0x0001f0e27f007947 */ /* 0x000fd8000b800000 */
[----:B------:R-:W-:-:S04]  /*0660*/  VOTE.ANY R7, PT, !P0 ;  /* 0x0000000000077806 */ /* 0x000fc800040e0100 */
.L_x_2514:
[----:B------:R-:W1:Y:S02]  /*0670*/  POPC R0, R7 ;  /* 0x0000000700007309 */ /* 0x000e640000000000 */
[----:B-1----:R-:W-:-:S05]  /*0680*/  IADD3 R2, R0, R6, RZ ;  /* 0x0000000600027210 */ /* 0x002fca0007ffe0ff */
[----:B------:R1:W-:Y:S01]  /*0690*/  STL [R1+0xac], R2 ;  /* 0x0000ac0201007387 */ /* 0x0003e20000100800 */
[----:B------:R-:W-:Y:S05]  /*06a0*/  BRA.DIV ~URZ, `(.L_x_2270) ;  /* 0x0001f0e27f007947 */ /* 0x000fea000b800000 */
[----:B------:R2:W3:Y:S01]  /*06b0*/  SHFL.IDX PT, R12, R9, R0, 0x1f ;  /* 0x00001f00090c7589 */ /* 0x0004e200000e0000 */
[----:B------:R-:W-:-:S03]  /*06c0*/  MOV R5, RZ ;  /* 0x000000ff00057202 */ /* 0x000fc60000000f00 */
[----:B------:R2:W4:Y:S04]  /*06d0*/  SHFL.IDX PT, R9, R8, R0, 0x1f ;  /* 0x00001f0008097589 */ /* 0x00052800000e0000 */
.L_x_2515:
[----:B------:R-:W-:Y:S01]  /*06e0*/  ISETP.NE.AND P0, PT, R7, RZ, PT ;  /* 0x000000ff0700720c */ /* 0x000fe20003f05270 */
[----:B------:R-:W-:-:S12]  /*06f0*/  BSSY B0, `(.L_x_2271) ;  /* 0x0000005000007945 */ /* 0x000fd80003800000 */
[----:B------:R-:W-:Y:S05]  /*0700*/  @!P0 BRA `(.L_x_2272) ;  /* 0x0000003000008947 */ /* 0x000fea0003800000 */
[----:B--2---:R-:W-:Y:S01]  /*0710*/  IADD3 R0, R0, -0x1, RZ ;  /* 0xffffffff00007810 */ /* 0x004fe20007ffe0ff */
[----:B------:R-:W-:Y:S05]  /*0720*/  BRA.DIV ~URZ, `(.L_x_2273) ;  /* 0x0001f1427f007947 */ /* 0x000fea000b800000 */
[----:B------:R2:W1:Y:S02]  /*0730*/  SHFL.IDX PT, R5, R4, R0, 0x1f ;  /* 0x00001f0004057589 */ /* 0x00046400000e0000 */
.L_x_2272:
[----:B------:R-:W-:Y:S05]  /*0740*/  BSYNC B0 ;  /* 0x0000000000007941 */ /* 0x000fea0003800000 */
.L_x_2271:
        /* <DEDUP_REMOVED lines=35> */
[----:B------:R-:W-:Y:S02]  /*0980*/  @P2 IADD3 R2, R2, 0x1, RZ ;  /* 0x0000000102022810 */ /* 0x000fe40007ffe0ff */
[----:B-1----:R-:W-:-:S03]  /*0990*/  IADD3 R0, RZ, -R3, RZ ;  /* 0x80000003ff007210 */ /* 0x002fc60007ffe0ff */
[----:B------:R-:W-:Y:S01]  /*09a0*/  IMAD.MOV.U32 R4, RZ, RZ, R2 ;  /* 0x000000ffff047224 */ /* 0x000fe200078e0002 */
[----:B------:R-:W-:-:S03]  /*09b0*/  MOV R2, RZ ;  /* 0x000000ff00027202 */ /* 0x000fc60000000f00 */
[----:B------:R-:W-:Y:S01]  /*09c0*/  @!P1 IMAD.MOV R4, RZ, RZ, -R4 ;  /* 0x000000ffff049224 */ /* 0x000fe200078e0a04 */
[----:B------:R-:W-:Y:S01]  /*09d0*/  @!P0 LOP3.LUT R4, RZ, R12, RZ, 0x33, !PT ;  /* 0x0000000cff048212 */ /* 0x000fe200078e33ff */
[----:B------:R-:W-:Y:S01]  /*09e0*/  IMAD.MOV.U32 R5, RZ, RZ, R0 ;  /* 0x000000ffff057224 */ /* 0x000fe200078e0000 */
[----:B------:R-:W-:Y:S02]  /*09f0*/  IABS R0, R9 ;  /* 0x0000000900007213 */ /* 0x000fe40000000000 */
[----:B------:R-:W-:Y:S01]  /*0a00*/  IABS R7, R4 ;  /* 0x0000000400077213 */ /* 0x000fe20000000000 */
[----:B------:R-:W-:Y:S02]  /*0a10*/  IMAD R5, R5, R8, RZ ;  /* 0x0000000805057224 */ /* 0x000fe400078e02ff */
[----:B------:R-:W-:Y:S02]  /*0a20*/  IMAD.MOV R6, RZ, RZ, -R0 ;  /* 0x000000ffff067224 */ /* 0x000fe400078e0a00 */
        /* <DEDUP_REMOVED lines=23> */
.L_x_2275:
        /* <DEDUP_REMOVED lines=12> */
[----:B-1----:R-:W-:Y:S02]  /*0c60*/  IMAD.MOV R0, RZ, RZ, -R3 ;  /* 0x000000ffff007224 */ /* 0x002fe400078e0a03 */
[----:B------:R-:W-:Y:S02]  /*0c70*/  IMAD.MOV.U32 R2, RZ, RZ, RZ ;  /* 0x000000ffff027224 */ /* 0x000fe400078e00ff */
[----:B------:R-:W-:Y:S01]  /*0c80*/  IMAD.MOV.U32 R4, RZ, RZ, R0 ;  /* 0x000000ffff047224 */ /* 0x000fe200078e0000 */
[----:B------:R-:W-:-:S03]  /*0c90*/  IABS R0, R11 ;  /* 0x0000000b00007213 */ /* 0x000fc60000000000 */
[----:B------:R-:W-:Y:S01]  /*0ca0*/  IMAD R4, R4, R6, RZ ;  /* 0x0000000604047224 */ /* 0x000fe200078e02ff */
[----:B------:R-:W-:-:S03]  /*0cb0*/  MOV R5, R0 ;  /* 0x0000000000057202 */ /* 0x000fc60000000f00 */
        /* <DEDUP_REMOVED lines=15> */
[----:B------:R-:W-:Y:S02]  /*0db0*/  IMAD R10, R7, R4, RZ ;  /* 0x00000004070a7224 */ /* 0x000fe400078e02ff */
[----:B------:R-:W-:-:S03]  /*0dc0*/  IMAD.MOV R4, RZ, RZ, -R4 ;  /* 0x000000ffff047224 */ /* 0x000fc600078e0a04 */
[----:B------:R-:W-:Y:S01]  /*0dd0*/  IADD3 R0, -R10, c[0x0][0x538], RZ ;  /* 0x00014e000a007a10 */ /* 0x000fe20007ffe1ff */
[----:B------:R-:W-:-:S03]  /*0de0*/  IMAD R8, R9, R4, R11 ;  /* 0x0000000409087224 */ /* 0x000fc600078e020b */
[----:B------:R-:W-:-:S04]  /*0df0*/  IMNMX R6, R7, R0, PT ;  /* 0x0000000007067217 */ /* 0x000fc80003800200 */
[-C--:B------:R-:W-:Y:S02]  /*0e00*/  IABS R0, R6.reuse ;  /* 0x0000000600007213 */ /* 0x080fe40000000000 */
[----:B------:R-:W-:-:S03]  /*0e10*/  IABS R9, R6 ;  /* 0x0000000600097213 */ /* 0x000fc60000000000 */
[----:B------:R-:W-:-:S04]  /*0e20*/  IMAD.MOV.U32 R5, RZ, RZ, R0 ;  /* 0x000000ffff057224 */ /* 0x000fc800078e0000 */
[----:B------:R-:W1:Y:S08]  /*0e30*/  I2F.RP R2, R5 ;  /* 0x0000000500027306 */ /* 0x000e700000209400 */
[----:B-1----:R-:W1:Y:S02]  /*0e40*/  MUFU.RCP R2, R2 ;  /* 0x0000000200027308 */ /* 0x002e640000001000 */
[----:B-1----:R-:W-:-:S06]  /*0e50*/  IADD3 R2, R2, 0xffffffe, RZ ;  /* 0x0ffffffe02027810 */ /* 0x002fcc0007ffe0ff */
[----:B------:R-:W1:Y:S02]  /*0e60*/  F2I.FTZ.U32.TRUNC.NTZ R3, R2 ;  /* 0x0000000200037305 */ /* 0x000e64000021f000 */
[----:B-1----:R-:W-:Y:S01]  /*0e70*/  IADD3 R0, RZ, -R3, RZ ;  /* 0x80000003ff007210 */ /* 0x002fe20007ffe0ff */
[----:B------:R-:W-:-:S04]  /*0e80*/  IMAD.MOV.U32 R2, RZ, RZ, RZ ;  /* 0x000000ffff027224 */ /* 0x000fc800078e00ff */
[----:B------:R-:W-:Y:S01]  /*0e90*/  IMAD.MOV.U32 R7, RZ, RZ, R0 ;  /* 0x000000ffff077224 */ /* 0x000fe200078e0000 */
[----:B------:R-:W-:-:S03]  /*0ea0*/  IABS R0, R8 ;  /* 0x0000000800007213 */ /* 0x000fc60000000000 */
[----:B------:R-:W-:Y:S02]  /*0eb0*/  IMAD R7, R7, R5, RZ ;  /* 0x0000000507077224 */ /* 0x000fe400078e02ff */
        /* <DEDUP_REMOVED lines=20> */
.L_x_2276:
[----:B------:R-:W-:Y:S05]  /*1000*/  BSYNC B0 ;  /* 0x0000000000007941 */ /* 0x000fea0003800000 */
.L_x_2274:
[----:B------:R-:W-:-:S04]  /*1010*/  LOP3.LUT R0, RZ, R0, RZ, 0x33, !PT ;  /* 0x00000000ff007212 */ /* 0x000fc800078e33ff */
[----:B------:R-:W-:-:S05]  /*1020*/  IADD3 R0, R0, R12, RZ ;  /* 0x0000000c00007210 */ /* 0x000fca0007ffe0ff */
[----:B------:R2:W-:Y:S01]  /*1030*/  STL [R1+0x15c], R0 ;  /* 0x00015c0001007387 */ /* 0x0005e20000100800 */
[----:B------:R-:W-:Y:S05]  /*1040*/  BRA `(.L_x_2277) ;  /* 0x0000004000007947 */ /* 0x000fea0003800000 */
.L_x_2265:
[----:B------:R-:W-:Y:S01]  /*1050*/  MOV R0, UR5 ;  /* 0x0000000500007c02 */ /* 0x000fe20008000f00 */
[----:B------:R2:W-:Y:S04]  /*1060*/  STL [R1+0x15c], RZ ;  /* 0x00015cff01007387 */ /* 0x0005e80000100800 */
[----:B------:R2:W-:Y:S04]  /*1070*/  STL [R1+0xd4], R0 ;  /* 0x0000d40001007387 */ /* 0x0005e80000100800 */
[----:B------:R2:W-:Y:S02]  /*1080*/  STL [R1+0xa8], RZ ;  /* 0x0000a8ff01007387 */ /* 0x0005e40000100800 */
.L_x_2277:
[----:B------:R-:W3:Y:S04]  /*1090*/  LDL R4, [R1+0x15c] ;  /* 0x00015c0001047983 */ /* 0x000ee80000100800 */
[----:B--2---:R-:W2:Y:S04]  /*10a0*/  LDL R0, [R1+0xd4] ;  /* 0x0000d40001007983 */ /* 0x004ea80000100800 */
[----:B------:R-:W4:Y:S04]  /*10b0*/  LDL R3, [R1+0xa8] ;  /* 0x0000a80001037983 */ /* 0x000f280000100800 */
[----:B-1----:R-:W5:Y:S01]  /*10c0*/  LDL R2, [R1+0xac] ;  /* 0x0000ac0001027983 */ /* 0x002f620000100800 */
[----:B------:R-:W-:Y:S01]  /*10d0*/  ISETP.NE.AND P0, PT, R13, RZ, PT ;  /* 0x000000ff0d00720c */ /* 0x000fe20003f05270 */
[----:B------:R-:W-:Y:S01]  /*10e0*/  WARPSYNC 0xffffffff ;  /* 0xffffffff00007948 */ /* 0x000fe20003800000 */
[----:B---3--:R-:W-:Y:S01]  /*10f0*/  IMAD.MOV.U32 R5, RZ, RZ, R4 ;  /* 0x000000ffff057224 */ /* 0x008fe200078e0004 */
[----:B--2---:R-:W-:Y:S01]  /*1100*/  MOV R4, R0 ;  /* 0x0000000000047202 */ /* 0x004fe20000000f00 */
[----:B----4-:R-:W-:Y:S01]  /*1110*/  IMAD.MOV.U32 R6, RZ, RZ, R3 ;  /* 0x000000ffff067224 */ /* 0x010fe200078e0003 */
[----:B-----5:R-:W-:-:S08]  /*1120*/  MOV R7, R2 ;  /* 0x0000000200077202 */ /* 0x020fd00000000f00 */
[----:B------:R1:W-:Y:S04]  /*1130*/  @!P0 STS.128 [0x20080], R4 ;  /* 0x02008004ff008388 */ /* 0x0003e80000000c00 */
[----:B------:R-:W-:Y:S06]  /*1140*/  BAR.ARV 0x5, 0x100 ;  /* 0x0144000000007b1d */ /* 0x000fec0000002000 */
.L_x_2263:
[----:B--23--:R-:W2:Y:S02]  /*1150*/  LDL R0, [R1+0xac] ;  /* 0x0000ac0001007983 */ /* 0x00cea40000100800 */
[----:B--2---:R-:W-:-:S13]  /*1160*/  ISETP.GE.AND P0, PT, R0, c[0x0][0x53c], PT ;  /* 0x00014f0000007a0c */ /* 0x004fda0003f06270 */
[----:B------:R-:W-:Y:S05]  /*1170*/  @P0 EXIT ;  /* 0x000000000000094d */ /* 0x000fea0003800000 */
[----:B------:R-:W2:Y:S01]  /*1180*/  S2R R18, SR_TID.X ;  /* 0x0000000000127919 */ /* 0x000ea20000002100 */
[----:B------:R-:W-:Y:S01]  /*1190*/  IMAD.MOV.U32 R194, RZ, RZ, 0x20 ;  /* 0x00000020ffc27424 */ /* 0x000fe200078e00ff */
[----:B------:R-:W-:Y:S01]  /*11a0*/  ULDC UR7, c[0x0][0x20] ;  /* 0x0000080000077ab9 */ /* 0x000fe20000000800 */
[----:B------:R-:W-:Y:S01]  /*11b0*/  IMAD.MOV.U32 R195, RZ, RZ, 0x40 ;  /* 0x00000040ffc37424 */ /* 0x000fe200078e00ff */
[----:B------:R-:W-:Y:S02]  /*11c0*/  UIADD3 UR7, UP0, UR4, UR7, URZ ;  /* 0x0000000704077290 */ /* 0x000fe4000ff1e03f */
[----:B------:R-:W-:Y:S02]  /*11d0*/  ULDC UR6, c[0x0][0x24] ;  /* 0x0000090000067ab9 */ /* 0x000fe40000000800 */
[----:B------:R-:W-:Y:S01]  /*11e0*/  UIADD3.X UR6, URZ, UR6, URZ, UP0, !UPT ;  /* 0x000000063f067290 */ /* 0x000fe200087fe43f */
[----:B--2---:R-:W-:-:S04]  /*11f0*/  SHF.R.S32.HI R12, RZ, 0x1f, R18 ;  /* 0x0000001fff0c7819 */ /* 0x004fc80000011412 */
[CC--:B------:R-:W-:Y:S02]  /*1200*/  LEA.HI R3, R12.reuse, R18.reuse, RZ, 0x4 ;  /* 0x000000120c037211 */ /* 0x0c0fe400078f20ff */
[----:B-1----:R-:W-:Y:S02]  /*1210*/  LEA.HI R6, R12, R18, RZ, 0x2 ;  /* 0x000000120c067211 */ /* 0x002fe400078f10ff */
        /* <DEDUP_REMOVED lines=12> */
[C---:B------:R-:W-:Y:S01]  /*12e0*/  LOP3.LUT R3, R193.reuse, 0xfffffff8, RZ, 0xc0, !PT ;  /* 0xfffffff8c1037812 */ /* 0x040fe200078ec0ff */
[----:B------:R-:W-:Y:S01]  /*12f0*/  IMAD.SHL.U32 R193, R193, 0x40, RZ ;  /* 0x00000040c1c17824 */ /* 0x000fe200078e00ff */
[CC--:B------:R-:W-:Y:S01]  /*1300*/  LEA.HI R5, R12.reuse, R18.reuse, RZ, 0x5 ;  /* 0x000000120c057211 */ /* 0x0c0fe200078f28ff */
[----:B------:R-:W-:Y:S01]  /*1310*/  IMAD.IADD R0, R7, 0x1, -R4 ;  /* 0x0000000107007824 */ /* 0x000fe200078e0a04 */
[----:B------:R-:W-:Y:S01]  /*1320*/  LEA.HI R145, R12, R18, RZ, 0x3 ;  /* 0x000000120c917211 */ /* 0x000fe200078f18ff */
[----:B------:R-:W-:Y:S01]  /*1330*/  IMAD.IADD R8, R2, 0x1, -R3 ;  /* 0x0000000102087824 */ /* 0x000fe200078e0a03 */
[--C-:B------:R-:W-:Y:S02]  /*1340*/  SHF.R.S32.HI R7, RZ, 0x5, R5.reuse ;  /* 0x00000005ff077819 */ /* 0x100fe40000011405 */
[----:B------:R-:W-:Y:S02]  /*1350*/  SHF.R.S32.HI R4, RZ, 0x1f, R5 ;  /* 0x0000001fff047819 */ /* 0x000fe40000011405 */
[----:B------:R-:W-:-:S02]  /*1360*/  LOP3.LUT R2, R6, 0xfffffffc, RZ, 0xc0, !PT ;  /* 0xfffffffc06027812 */ /* 0x000fc400078ec0ff */
[----:B------:R-:W-:Y:S02]  /*1370*/  LOP3.LUT R146, R145, 0xfffffff8, RZ, 0xc0, !PT ;  /* 0xfffffff891927812 */ /* 0x000fe400078ec0ff */
[----:B------:R-:W-:Y:S01]  /*1380*/  LEA.HI R4, R4, R7, RZ, 0x3 ;  /* 0x0000000704047211 */ /* 0x000fe200078f18ff */
[C---:B------:R-:W-:Y:S01]  /*1390*/  IMAD.IADD R2, R18.reuse, 0x1, -R2 ;  /* 0x0000000112027824 */ /* 0x040fe200078e0a02 */
[----:B------:R-:W-:Y:S01]  /*13a0*/  LOP3.LUT R5, R5, 0xffffffe0, RZ, 0xc0, !PT ;  /* 0xffffffe005057812 */ /* 0x000fe200078ec0ff */
[----:B------:R-:W-:Y:S01]  /*13b0*/  IMAD.IADD R146, R18, 0x1, -R146 ;  /* 0x0000000112927824 */ /* 0x000fe200078e0a92 */
[----:B------:R-:W-:Y:S02]  /*13c0*/  LOP3.LUT R4, R4, 0xffffff8, RZ, 0xc0, !PT ;  /* 0x0ffffff804047812 */ /* 0x000fe400078ec0ff */
[----:B------:R-:W-:Y:S01]  /*13d0*/  LEA.HI R6, R2, R2, RZ, 0x1 ;  /* 0x0000000202067211 */ /* 0x000fe200078f08ff */
[----:B------:R-:W-:Y:S01]  /*13e0*/  IMAD.SHL.U32 R3, R146, 0x40, RZ ;  /* 0x0000004092037824 */ /* 0x000fe200078e00ff */
[----:B------:R-:W-:Y:S01]  /*13f0*/  LOP3.LUT P3, RZ, R0, 0x2, RZ, 0xc0, !PT ;  /* 0x0000000200ff7812 */ /* 0x000fe2000786c0ff */
[----:B------:R-:W-:Y:S01]  /*1400*/  IMAD.IADD R9, R7, 0x1, -R4 ;  /* 0x0000000107097824 */ /* 0x000fe200078e0a04 */
[----:B------:R-:W-:Y:S01]  /*1410*/  LOP3.LUT R4, R6, 0x1ffffffe, RZ, 0xc0, !PT ;  /* 0x1ffffffe06047812 */ /* 0x000fe200078ec0ff */
[----:B------:R-:W-:Y:S01]  /*1420*/  IMAD.IADD R17, R18, 0x1, -R5 ;  /* 0x0000000112117824 */ /* 0x000fe200078e0a05 */
[----:B------:R-:W-:Y:S01]  /*1430*/  LOP3.LUT R3, R3, 0x1c0, RZ, 0xc0, !PT ;  /* 0x000001c003037812 */ /* 0x000fe200078ec0ff */
[----:B------:R-:W-:Y:S01]  /*1440*/  IMAD.SHL.U32 R7, R7, 0x400, RZ ;  /* 0x0000040007077824 */ /* 0x000fe200078e00ff */
[----:B------:R-:W-:Y:S01]  /*1450*/  LOP3.LUT P0, RZ, R0, 0x4, RZ, 0xc0, !PT ;  /* 0x0000000400ff7812 */ /* 0x000fe2000780c0ff */
[C---:B------:R-:W-:Y:S01]  /*1460*/  IMAD.IADD R13, R2.reuse, 0x1, -R4 ;  /* 0x00000001020d7824 */ /* 0x040fe200078e0a04 */
[----:B------:R-:W-:Y:S01]  /*1470*/  LOP3.LUT R5, R3, 0x8, R145, 0xf8, !PT ;  /* 0x0000000803057812 */ /* 0x000fe200078ef891 */
[----:B------:R-:W-:Y:S01]  /*1480*/  IMAD R6, R2, 0x2, R7 ;  /* 0x0000000202067824 */ /* 0x000fe200078e0207 */
[----:B------:R-:W-:Y:S01]  /*1490*/  SHF.R.U32.HI R3, RZ, 0x3, R3 ;  /* 0x00000003ff037819 */ /* 0x000fe20000011603 */
[----:B------:R-:W-:Y:S01]  /*14a0*/  IMAD.SHL.U32 R2, R0, 0x40, RZ ;  /* 0x0000004000027824 */ /* 0x000fe200078e00ff */
[----:B------:R-:W-:Y:S01]  /*14b0*/  SHF.R.S32.HI R11, RZ, 0x1f, R17 ;  /* 0x0000001fff0b7819 */ /* 0x000fe20000011411 */
[----:B------:R-:W-:Y:S01]  /*14c0*/  IMAD.SHL.U32 R4, R10, 0x8, RZ ;  /* 0x000000080a047824 */ /* 0x000fe200078e00ff */
[----:B------:R-:W-:Y:S01]  /*14d0*/  LOP3.LUT R192, R5, R3, RZ, 0x3c, !PT ;  /* 0x0000000305c07212 */ /* 0x000fe200078e3cff */
[C---:B------:R-:W-:Y:S01]  /*14e0*/  IMAD.SHL.U32 R140, R146.reuse, 0x8, RZ ;  /* 0x00000008928c7824 */ /* 0x040fe200078e00ff */
[----:B------:R-:W-:Y:S01]  /*14f0*/  LEA.HI R11, R11, R17, RZ, 0x2 ;  /* 0x000000110b0b7211 */ /* 0x000fe200078f10ff */
[----:B------:R-:W-:Y:S01]  /*1500*/  IMAD.SHL.U32 R142, R146, 0x4, RZ ;  /* 0x00000004928e7824 */ /* 0x000fe200078e00ff */
[----:B------:R-:W-:Y:S01]  /*1510*/  LOP3.LUT R5, R0, 0x1, RZ, 0xc0, !PT ;  /* 0x0000000100057812 */ /* 0x000fe200078ec0ff */
[----:B------:R-:W-:Y:S01]  /*1520*/  IMAD.SHL.U32 R0, R8, 0x40, RZ ;  /* 0x0000004008007824 */ /* 0x000fe200078e00ff */
[----:B------:R-:W-:Y:S01]  /*1530*/  LOP3.LUT R2, R2, 0x1c0, RZ, 0xc0, !PT ;  /* 0x000001c002027812 */ /* 0x000fe200078ec0ff */
[----:B------:R-:W-:Y:S01]  /*1540*/  IMAD R192, R10, 0x200, R192 ;  /* 0x000002000ac07824 */ /* 0x000fe200078e02c0 */
[----:B------:R-:W-:-:S02]  /*1550*/  SHF.R.S32.HI R3, RZ, 0x2, R11 ;  /* 0x00000002ff037819 */ /* 0x000fc4000001140b */
[----:B------:R-:W-:Y:S02]  /*1560*/  LEA.HI R2, R2, R2, RZ, 0x1d ;  /* 0x0000000202027211 */ /* 0x000fe400078fe8ff */
[----:B------:R-:W-:Y:S01]  /*1570*/  LOP3.LUT R0, R0, 0x1c0, RZ, 0xc0, !PT ;  /* 0x000001c000007812 */ /* 0x000fe200078ec0ff */
[----:B------:R-:W-:Y:S01]  /*1580*/  IMAD R16, R9, 0x10, R3 ;  /* 0x0000001009107824 */ /* 0x000fe200078e0203 */
[----:B------:R-:W-:Y:S01]  /*1590*/  ISETP.NE.U32.AND P4, PT, R5, 0x1, PT ;  /* 0x000000010500780c */ /* 0x000fe20003f85070 */
[----:B------:R-:W-:Y:S01]  /*15a0*/  IMAD.IADD R3, R6, 0x1, R2 ;  /* 0x0000000106037824 */ /* 0x000fe200078e0202 */
[----:B------:R-:W-:Y:S02]  /*15b0*/  LOP3.LUT R2, R0, 0x8, R4, 0xf8, !PT ;  /* 0x0000000800027812 */ /* 0x000fe400078ef804 */
[----:B------:R-:W-:Y:S01]  /*15c0*/  SHF.R.U32.HI R0, RZ, 0x3, R0 ;  /* 0x00000003ff007819 */ /* 0x000fe20000011600 */
[----:B------:R-:W-:Y:S01]  /*15d0*/  IMAD.SHL.U32 R15, R3, 0x2, RZ ;  /* 0x00000002030f7824 */ /* 0x000fe200078e00ff */
[----:B------:R-:W-:Y:S01]  /*15e0*/  LOP3.LUT R193, R193, 0xfffffe00, RZ, 0xc0, !PT ;  /* 0xfffffe00c1c17812 */ /* 0x000fe200078ec0ff */
[----:B------:R-:W-:Y:S01]  /*15f0*/  STL [R1+0x1e0], R16 ;  /* 0x0001e01001007387 */ /* 0x000fe20000100800 */
[----:B------:R-:W-:-:S02]  /*1600*/  LOP3.LUT R0, R2, R0, RZ, 0x3c, !PT ;  /* 0x0000000002007212 */ /* 0x000fc400078e3cff */
[----:B------:R-:W-:Y:S01]  /*1610*/  SHF.R.S32.HI R145, RZ, 0x3, R145 ;  /* 0x00000003ff917819 */ /* 0x000fe20000011491 */
[----:B------:R-:W-:Y:S01]  /*1620*/  STL [R1+0xb4], R15 ;  /* 0x0000b40f01007387 */ /* 0x000fe20000100800 */
[CC--:B------:R-:W-:Y:S02]  /*1630*/  IADD3 R197, R0.reuse, R193.reuse, R7 ;  /* 0x000000c100c57210 */ /* 0x0c0fe40007ffe007 */
[----:B------:R-:W-:Y:S01]  /*1640*/  LOP3.LUT R193, R0, R193, RZ, 0xfc, !PT ;  /* 0x000000c100c17212 */ /* 0x000fe200078efcff */
[----:B------:R-:W-:Y:S01]  /*1650*/  IMAD.SHL.U32 R0, R145, 0x40, RZ ;  /* 0x0000004091007824 */ /* 0x000fe200078e00ff */
[----:B------:R-:W-:Y:S02]  /*1660*/  IADD3 R2, R15, 0x80, RZ ;  /* 0x000000800f027810 */ /* 0x000fe40007ffe0ff */
[----:B------:R-:W-:Y:S02]  /*1670*/  IADD3 R3, R145, 0x20, RZ ;  /* 0x0000002091037810 */ /* 0x000fe40007ffe0ff */
[----:B------:R-:W-:-:S02]  /*1680*/  IADD3 R14, R15, 0x70, RZ ;  /* 0x000000700f0e7810 */ /* 0x000fc40007ffe0ff */
[----:B------:R-:W-:Y:S02]  /*1690*/  @P4 IADD3 R14, R2, 0x10, RZ ;  /* 0x00000010020e4810 */ /* 0x000fe40007ffe0ff */
[----:B------:R-:W-:Y:S02]  /*16a0*/  LEA.HI R7, R12, R18, RZ, 0x6 ;  /* 0x000000120c077211 */ /* 0x000fe400078f30ff */
[----:B------:R-:W-:Y:S01]  /*16b0*/  LOP3.LUT R2, R0, 0x1c0, RZ, 0xc0, !PT ;  /* 0x000001c000027812 */ /* 0x000fe200078ec0ff */
[----:B------:R-:W-:Y:S01]  /*16c0*/  IMAD.SHL.U32 R0, R3, 0x40, RZ ;  /* 0x0000004003007824 */ /* 0x000fe200078e00ff */
[----:B------:R-:W-:Y:S01]  /*16d0*/  SHF.R.S32.HI R12, RZ, 0x1f, R3 ;  /* 0x0000001fff0c7819 */ /* 0x000fe20000011403 */
[----:B------:R-:W-:Y:S01]  /*16e0*/  IMAD.SHL.U32 R7, R7, 0x8, RZ ;  /* 0x0000000807077824 */ /* 0x000fe200078e00ff */
[----:B------:R-:W-:Y:S01]  /*16f0*/  R2P PR, R8, 0x6 ;  /* 0x0000000608007804 */ /* 0x000fe20000000000 */
[----:B------:R-:W-:Y:S01]  /*1700*/  STL [R1+0xb8], R14 ;  /* 0x0000b80e01007387 */ /* 0x000fe20000100800 */
[----:B------:R-:W-:-:S02]  /*1710*/  LEA.HI R12, R12, R3, RZ, 0x3 ;  /* 0x000000030c0c7211 */ /* 0x000fc400078f18ff */
[----:B------:R-:W-:Y:S02]  /*1720*/  LOP3.LUT R3, R0, 0x1c0, RZ, 0xc0, !PT ;  /* 0x000001c000037812 */ /* 0x000fe400078ec0ff */
[----:B------:R-:W-:Y:S01]  /*1730*/  LOP3.LUT R0, R2, 0x38, R140, 0xf8, !PT ;  /* 0x0000003802007812 */ /* 0x000fe200078ef88c */
[----:B------:R-:W-:Y:S01]  /*1740*/  IMAD.SHL.U32 R12, R12, 0x40, RZ ;  /* 0x000000400c0c7824 */ /* 0x000fe200078e00ff */
[----:B------:R-:W-:Y:S02]  /*1750*/  SHF.R.U32.HI R3, RZ, 0x3, R2 ;  /* 0x00000003ff037819 */ /* 0x000fe40000011602 */
[----:B------:R-:W-:Y:S02]  /*1760*/  LOP3.LUT R2, R11, 0x7ffffffc, RZ, 0xc0, !PT ;  /* 0x7ffffffc0b027812 */ /* 0x000fe400078ec0ff */
[----:B------:R-:W-:Y:S02]  /*1770*/  LOP3.LUT R4, R0, R3, RZ, 0x3c, !PT ;  /* 0x0000000300047212 */ /* 0x000fe400078e3cff */
[----:B------:R-:W-:Y:S01]  /*1780*/  LOP3.LUT R7, R7, 0xfffffe00, RZ, 0xc0, !PT ;  /* 0xfffffe0007077812 */ /* 0x000fe200078ec0ff */
[----:B------:R-:W-:Y:S01]  /*1790*/  IMAD.IADD R3, R17, 0x1, -R2 ;  /* 0x0000000111037824 */ /* 0x000fe200078e0a02 */
[----:B------:R-:W-:Y:S01]  /*17a0*/  IADD3 R144, R140, 0x40, RZ ;  /* 0x000000408c907810 */ /* 0x000fe20007ffe0ff */
[----:B------:R1:W-:Y:S01]  /*17b0*/  STL [R1+0x1dc], R4 ;  /* 0x0001dc0401007387 */ /* 0x0003e20000100800 */
[----:B------:R-:W-:-:S02]  /*17c0*/  LOP3.LUT R245, R4, R7, RZ, 0xfc, !PT ;  /* 0x0000000704f57212 */ /* 0x000fc400078efcff */
[C---:B------:R-:W-:Y:S02]  /*17d0*/  SEL R2, R194.reuse, 0xffffffe0, !P3 ;  /* 0xffffffe0c2027807 */ /* 0x040fe40005800000 */
[----:B------:R-:W-:Y:S01]  /*17e0*/  SHF.R.S32.HI R0, RZ, 0x1f, R144 ;  /* 0x0000001fff007819 */ /* 0x000fe20000011490 */
[----:B------:R-:W-:Y:S01]  /*17f0*/  IMAD.SHL.U32 R245, R245, 0x2, RZ ;  /* 0x00000002f5f57824 */ /* 0x000fe200078e00ff */
[----:B------:R-:W-:Y:S02]  /*1800*/  SEL R194, R194, 0xffffffe0, !P1 ;  /* 0xffffffe0c2c27807 */ /* 0x000fe40004800000 */
[----:B------:R-:W-:Y:S02]  /*1810*/  LEA.HI R238, R0, R144, RZ, 0x3 ;  /* 0x0000009000ee7211 */ /* 0x000fe400078f18ff */
[----:B------:R-:W-:Y:S02]  /*1820*/  SEL R0, R195, 0xffffffc0, !P0 ;  /* 0xffffffc0c3007807 */ /* 0x000fe40004000000 */
[----:B------:R-:W-:-:S02]  /*1830*/  LEA R197, R197, 0x10080, 0x1 ;  /* 0x00010080c5c57811 */ /* 0x000fc400078e08ff */
[----:B------:R-:W-:Y:S02]  /*1840*/  LEA R193, R193, 0x4080, 0x1 ;  /* 0x00004080c1c17811 */ /* 0x000fe400078e08ff */
[----:B------:R-:W-:Y:S01]  /*1850*/  SEL R195, R195, 0xffffffc0, !P2 ;  /* 0xffffffc0c3c37807 */ /* 0x000fe20005000000 */
[C---:B------:R-:W-:Y:S01]  /*1860*/  IMAD.IADD R198, R197.reuse, 0x1, R194 ;  /* 0x00000001c5c67824 */ /* 0x040fe200078e02c2 */
[----:B------:R-:W-:Y:S01]  /*1870*/  IADD3 R228, R140, 0x80, RZ ;  /* 0x000000808ce47810 */ /* 0x000fe20007ffe0ff */
[----:B------:R-:W-:Y:S01]  /*1880*/  IMAD.IADD R194, R194, 0x1, R193 ;  /* 0x00000001c2c27824 */ /* 0x000fe200078e02c1 */
[----:B------:R-:W-:Y:S01]  /*1890*/  IADD3 R229, R140, 0xc0, RZ ;  /* 0x000000c08ce57810 */ /* 0x000fe20007ffe0ff */
[----:B------:R-:W-:Y:S01]  /*18a0*/  IMAD.IADD R200, R197, 0x1, R195 ;  /* 0x00000001c5c87824 */ /* 0x000fe200078e02c3 */
[----:B------:R-:W-:Y:S01]  /*18b0*/  LOP3.LUT R238, R238, 0xfffffff8, RZ, 0xc0, !PT ;  /* 0xfffffff8eeee7812 */ /* 0x000fe200078ec0ff */
[----:B------:R-:W-:Y:S01]  /*18c0*/  IMAD.IADD R196, R195, 0x1, R193 ;  /* 0x00000001c3c47824 */ /* 0x000fe200078e02c1 */
[----:B------:R-:W-:Y:S01]  /*18d0*/  SHF.R.S32.HI R141, RZ, 0x1f, R140 ;  /* 0x0000001fff8d7819 */ /* 0x000fe2000001148c */
[----:B-1----:R-:W-:Y:S01]  /*18e0*/  IMAD.SHL.U32 R4, R3, 0x2, RZ ;  /* 0x0000000203047824 */ /* 0x002fe200078e00ff */
[----:B------:R-:W-:Y:S01]  /*18f0*/  SHF.R.S32.HI R250, RZ, 0x1f, R228 ;  /* 0x0000001ffffa7819 */ /* 0x000fe200000114e4 */
[----:B------:R-:W-:Y:S01]  /*1900*/  IMAD R3, R13, 0x8, R16 ;  /* 0x000000080d037824 */ /* 0x000fe200078e0210 */
[----:B------:R-:W-:Y:S01]  /*1910*/  SHF.R.S32.HI R249, RZ, 0x1f, R229 ;  /* 0x0000001ffff97819 */ /* 0x000fe200000114e5 */
[----:B------:R-:W-:Y:S01]  /*1920*/  IMAD.IADD R199, R198, 0x1, R195 ;  /* 0x00000001c6c77824 */ /* 0x000fe200078e02c3 */
[C---:B------:R-:W-:Y:S01]  /*1930*/  IADD3 R38, R4.reuse, 0x8, RZ ;  /* 0x0000000804267810 */ /* 0x040fe20007ffe0ff */
[----:B------:R-:W-:Y:S01]  /*1940*/  STL [R1+0x158], R4 ;  /* 0x0001580401007387 */ /* 0x000fe20000100800 */
[C---:B------:R-:W-:Y:S01]  /*1950*/  IADD3 R36, R4.reuse, 0x18, RZ ;  /* 0x0000001804247810 */ /* 0x040fe20007ffe0ff */
[----:B------:R-:W-:Y:S01]  /*1960*/  IMAD.IADD R195, R195, 0x1, R194 ;  /* 0x00000001c3c37824 */ /* 0x000fe200078e02c2 */
[----:B------:R-:W-:Y:S01]  /*1970*/  SHF.R.S32.HI R13, RZ, 0x1f, R38 ;  /* 0x0000001fff0d7819 */ /* 0x000fe20000011426 */
        /* <DEDUP_REMOVED lines=19> */
[----:B-1----:R-:W-:-:S02]  /*1ab0*/  IADD3 R3, R4, 0xe8, RZ ;  /* 0x000000e804037810 */ /* 0x002fc40007ffe0ff */
[C---:B------:R-:W-:Y:S01]  /*1ac0*/  IADD3 R35, R4.reuse, 0x20, RZ ;  /* 0x0000002004237810 */ /* 0x040fe20007ffe0ff */
[----:B------:R-:W-:Y:S01]  /*1ad0*/  STL [R1+0x100], R9 ;  /* 0x0001000901007387 */ /* 0x000fe20000100800 */
[----:B--2---:R-:W-:Y:S02]  /*1ae0*/  SHF.R.S32.HI R13, RZ, 0x1f, R36 ;  /* 0x0000001fff0d7819 */ /* 0x004fe40000011424 */
        /* <DEDUP_REMOVED lines=23> */
[----:B-1----:R-:W-:-:S02]  /*1c60*/  SHF.R.S32.HI R13, RZ, 0x1f, R33 ;  /* 0x0000001fff0d7819 */ /* 0x002fc40000011421 */
[----:B------:R-:W-:Y:S01]  /*1c70*/  LOP3.LUT R12, R12, 0xfffffe00, RZ, 0xc0, !PT ;  /* 0xfffffe000c0c7812 */ /* 0x000fe200078ec0ff */
[----:B------:R-:W-:Y:S01]  /*1c80*/  STL [R1+0xf0], R5 ;  /* 0x0000f00501007387 */ /* 0x000fe20000100800 */
[----:B------:R-:W-:Y:S02]  /*1c90*/  LEA R192, R192, 0xa080, 0x1 ;  /* 0x0000a080c0c07811 */ /* 0x000fe400078e08ff */
[----:B------:R-:W-:Y:S01]  /*1ca0*/  SHF.R.S32.HI R248, RZ, 0x1f, R238 ;  /* 0x0000001ffff87819 */ /* 0x000fe200000114ee */
[----:B------:R1:W-:Y:S01]  /*1cb0*/  STL [R1+0x1c4], R13 ;  /* 0x0001c40d01007387 */ /* 0x0003e20000100800 */
[----:B--2---:R-:W-:-:S03]  /*1cc0*/  SHF.R.S32.HI R6, RZ, 0x1f, R6 ;  /* 0x0000001fff067819 */ /* 0x004fc60000011406 */
[----:B------:R-:W-:Y:S01]  /*1cd0*/  STL [R1+0xec], R4 ;  /* 0x0000ec0401007387 */ /* 0x000fe20000100800 */
[----:B---3--:R-:W-:-:S03]  /*1ce0*/  SHF.R.S32.HI R37, RZ, 0x1f, R37 ;  /* 0x0000001fff257819 */ /* 0x008fc60000011425 */
[----:B------:R2:W-:Y:S01]  /*1cf0*/  STL [R1+0x16c], R6 ;  /* 0x00016c0601007387 */ /* 0x0005e20000100800 */
[----:B----4-:R-:W-:-:S03]  /*1d00*/  SHF.R.S32.HI R35, RZ, 0x1f, R35 ;  /* 0x0000001fff237819 */ /* 0x010fc60000011423 */
[----:B------:R3:W-:Y:S01]  /*1d10*/  STL [R1+0x140], R31 ;  /* 0x0001401f01007387 */ /* 0x0007e20000100800 */
[----:B-----5:R-:W-:-:S03]  /*1d20*/  SHF.R.S32.HI R34, RZ, 0x1f, R34 ;  /* 0x0000001fff227819 */ /* 0x020fc60000011422 */
[----:B------:R4:W-:Y:S01]  /*1d30*/  STL [R1+0x138], R29 ;  /* 0x0001381d01007387 */ /* 0x0009e20000100800 */
[----:B------:R-:W-:-:S03]  /*1d40*/  SHF.R.S32.HI R32, RZ, 0x1f, R32 ;  /* 0x0000001fff207819 */ /* 0x000fc60000011420 */
[----:B------:R5:W-:Y:S04]  /*1d50*/  STL [R1+0xe0], R28 ;  /* 0x0000e01c01007387 */ /* 0x000be80000100800 */
[----:B------:R5:W-:Y:S01]  /*1d60*/  STL [R1+0x130], R26 ;  /* 0x0001301a01007387 */ /* 0x000be20000100800 */
[----:B-1----:R-:W-:-:S03]  /*1d70*/  SHF.R.S32.HI R13, RZ, 0x1f, R30 ;  /* 0x0000001fff0d7819 */ /* 0x002fc6000001141e */
[----:B------:R1:W-:Y:S04]  /*1d80*/  STL [R1+0x12c], R25 ;  /* 0x00012c1901007387 */ /* 0x0003e80000100800 */
[----:B------:R1:W-:Y:S01]  /*1d90*/  STL [R1+0x1b8], R13 ;  /* 0x0001b80d01007387 */ /* 0x0003e20000100800 */
[----:B--2---:R-:W-:Y:S02]  /*1da0*/  SHF.R.S32.HI R6, RZ, 0x1f, R5 ;  /* 0x0000001fff067819 */ /* 0x004fe40000011405 */
[----:B------:R-:W-:Y:S01]  /*1db0*/  SHF.R.S32.HI R5, RZ, 0x1f, R4 ;  /* 0x0000001fff057819 */ /* 0x000fe20000011404 */
[----:B------:R2:W-:Y:S01]  /*1dc0*/  STL [R1+0x124], R23 ;  /* 0x0001241701007387 */ /* 0x0005e20000100800 */
[----:B------:R-:W-:Y:S01]  /*1dd0*/  IMAD.IADD R4, R15, 0x1, R0 ;  /* 0x000000010f047824 */ /* 0x000fe200078e0200 */
[----:B---3--:R-:W-:-:S02]  /*1de0*/  SHF.R.S32.HI R31, RZ, 0x1f, R31 ;  /* 0x0000001fff1f7819 */ /* 0x008fc4000001141f */
[----:B------:R3:W-:Y:S01]  /*1df0*/  STL [R1+0x120], R22 ;  /* 0x0001201601007387 */ /* 0x0007e20000100800 */
[----:B----4-:R-:W-:-:S03]  /*1e00*/  SHF.R.S32.HI R29, RZ, 0x1f, R29 ;  /* 0x0000001fff1d7819 */ /* 0x010fc6000001141d */
[----:B------:R4:W-:Y:S01]  /*1e10*/  STL [R1+0x118], R20 ;  /* 0x0001181401007387 */ /* 0x0009e20000100800 */
[----:B-----5:R-:W-:-:S03]  /*1e20*/  SHF.R.S32.HI R28, RZ, 0x1f, R28 ;  /* 0x0000001fff1c7819 */ /* 0x020fc6000001141c */
[----:B------:R5:W-:Y:S01]  /*1e30*/  STL [R1+0xdc], R19 ;  /* 0x0000dc1301007387 */ /* 0x000be20000100800 */
[----:B------:R-:W-:-:S03]  /*1e40*/  SHF.R.S32.HI R26, RZ, 0x1f, R26 ;  /* 0x0000001fff1a7819 */ /* 0x000fc6000001141a */
[----:B------:R5:W-:Y:S01]  /*1e50*/  STL [R1+0x110], R17 ;  /* 0x0001101101007387 */ /* 0x000be20000100800 */
[----:B-1----:R-:W-:-:S03]  /*1e60*/  SHF.R.S32.HI R25, RZ, 0x1f, R25 ;  /* 0x0000001fff197819 */ /* 0x002fc60000011419 */
[----:B------:R1:W-:Y:S01]  /*1e70*/  STL [R1+0x10c], R16 ;  /* 0x00010c1001007387 */ /* 0x0003e20000100800 */
[----:B------:R-:W-:-:S03]  /*1e80*/  SHF.R.S32.HI R13, RZ, 0x1f, R27 ;  /* 0x0000001fff0d7819 */ /* 0x000fc6000001141b */
[----:B------:R-:W-:Y:S01]  /*1e90*/  STL [R1+0x13c], R30 ;  /* 0x00013c1e01007387 */ /* 0x000fe20000100800 */
[----:B--2---:R-:W-:-:S03]  /*1ea0*/  SHF.R.S32.HI R23, RZ, 0x1f, R23 ;  /* 0x0000001fff177819 */ /* 0x004fc60000011417 */
[----:B------:R2:W-:Y:S01]  /*1eb0*/  STL [R1+0x1ac], R13 ;  /* 0x0001ac0d01007387 */ /* 0x0005e20000100800 */
[----:B---3--:R-:W-:-:S03]  /*1ec0*/  SHF.R.S32.HI R22, RZ, 0x1f, R22 ;  /* 0x0000001fff167819 */ /* 0x008fc60000011416 */
[----:B------:R-:W-:Y:S01]  /*1ed0*/  STL [R1+0x134], R27 ;  /* 0x0001341b01007387 */ /* 0x000fe20000100800 */
[----:B----4-:R-:W-:-:S03]  /*1ee0*/  SHF.R.S32.HI R20, RZ, 0x1f, R20 ;  /* 0x0000001fff147819 */ /* 0x010fc60000011414 */
[----:B------:R-:W-:Y:S01]  /*1ef0*/  STL [R1+0x128], R24 ;  /* 0x0001281801007387 */ /* 0x000fe20000100800 */
[----:B-----5:R-:W-:-:S03]  /*1f00*/  SHF.R.S32.HI R19, RZ, 0x1f, R19 ;  /* 0x0000001fff137819 */ /* 0x020fc60000011413 */
[----:B------:R-:W-:Y:S01]  /*1f10*/  STL [R1+0x11c], R21 ;  /* 0x00011c1501007387 */ /* 0x000fe20000100800 */
[----:B------:R-:W-:-:S03]  /*1f20*/  SHF.R.S32.HI R17, RZ, 0x1f, R17 ;  /* 0x0000001fff117819 */ /* 0x000fc60000011411 */
[----:B------:R-:W-:Y:S01]  /*1f30*/  STL [R1+0x114], R18 ;  /* 0x0001141201007387 */ /* 0x000fe20000100800 */
[----:B-1----:R-:W-:-:S03]  /*1f40*/  SHF.R.S32.HI R16, RZ, 0x1f, R16 ;  /* 0x0000001fff107819 */ /* 0x002fc60000011410 */
[----:B------:R-:W-:Y:S04]  /*1f50*/  STL [R1+0x1d4], R37 ;  /* 0x0001d42501007387 */ /* 0x000fe80000100800 */
[----:B------:R-:W-:Y:S01]  /*1f60*/  STL [R1+0x1cc], R35 ;  /* 0x0001cc2301007387 */ /* 0x000fe20000100800 */
[----:B--2---:R-:W-:-:S03]  /*1f70*/  SHF.R.S32.HI R13, RZ, 0x1f, R24 ;  /* 0x0000001fff0d7819 */ /* 0x004fc60000011418 */
[----:B------:R-:W-:Y:S04]  /*1f80*/  STL [R1+0x1c8], R34 ;  /* 0x0001c82201007387 */ /* 0x000fe80000100800 */
[----:B------:R1:W-:Y:S04]  /*1f90*/  STL [R1+0x1a0], R13 ;  /* 0x0001a00d01007387 */ /* 0x0003e80000100800 */
[----:B------:R-:W-:Y:S04]  /*1fa0*/  STL [R1+0x1c0], R32 ;  /* 0x0001c02001007387 */ /* 0x000fe80000100800 */
[----:B------:R-:W-:Y:S04]  /*1fb0*/  STL [R1+0x1bc], R31 ;  /* 0x0001bc1f01007387 */ /* 0x000fe80000100800 */
[----:B------:R-:W-:Y:S04]  /*1fc0*/  STL [R1+0x1b4], R29 ;  /* 0x0001b41d01007387 */ /* 0x000fe80000100800 */
[----:B------:R-:W-:Y:S04]  /*1fd0*/  STL [R1+0x1b0], R28 ;  /* 0x0001b01c01007387 */ /* 0x000fe80000100800 */
[----:B------:R-:W-:Y:S04]  /*1fe0*/  STL [R1+0x1a8], R26 ;  /* 0x0001a81a01007387 */ /* 0x000fe80000100800 */
[----:B------:R-:W-:Y:S01]  /*1ff0*/  STL [R1+0x1a4], R25 ;  /* 0x0001a41901007387 */ /* 0x000fe20000100800 */
[----:B-1----:R-:W-:-:S03]  /*2000*/  SHF.R.S32.HI R13, RZ, 0x1f, R21 ;  /* 0x0000001fff0d7819 */ /* 0x002fc60000011415 */
        /* <DEDUP_REMOVED lines=11> */
[----:B------:R-:W-:Y:S01]  /*20c0*/  STL [R1+0xd0], R4 ;  /* 0x0000d00401007387 */ /* 0x000fe20000100800 */
[----:B-1----:R-:W-:Y:S02]  /*20d0*/  SHF.R.S32.HI R13, RZ, 0x1f, R11 ;  /* 0x0000001fff0d7819 */ /* 0x002fe4000001140b */
[----:B------:R-:W-:-:S02]  /*20e0*/  SHF.R.S32.HI R11, RZ, 0x1f, R10 ;  /* 0x0000001fff0b7819 */ /* 0x000fc4000001140a */
[----:B------:R-:W-:Y:S01]  /*20f0*/  SHF.R.S32.HI R10, RZ, 0x1f, R9 ;  /* 0x0000001fff0a7819 */ /* 0x000fe20000011409 */
[----:B------:R-:W-:Y:S01]  /*2100*/  STL [R1+0x17c], R13 ;  /* 0x00017c0d01007387 */ /* 0x000fe20000100800 */
[----:B------:R-:W-:Y:S02]  /*2110*/  SHF.R.S32.HI R9, RZ, 0x1f, R8 ;  /* 0x0000001fff097819 */ /* 0x000fe40000011408 */
[----:B------:R-:W-:Y:S01]  /*2120*/  SHF.R.S32.HI R8, RZ, 0x1f, R3 ;  /* 0x0000001fff087819 */ /* 0x000fe20000011403 */
[----:B------:R-:W-:Y:S01]  /*2130*/  IMAD.IADD R3, R15, 0x1, R2 ;  /* 0x000000010f037824 */ /* 0x000fe200078e0202 */
[----:B------:R-:W-:Y:S01]  /*2140*/  STL [R1+0x178], R11 ;  /* 0x0001780b01007387 */ /* 0x000fe20000100800 */
[----:B------:R-:W-:-:S03]  /*2150*/  IMAD.IADD R2, R2, 0x1, R14 ;  /* 0x0000000102027824 */ /* 0x000fc600078e020e */
[----:B------:R1:W-:Y:S04]  /*2160*/  STL [R1+0xc0], R3 ;  /* 0x0000c00301007387 */ /* 0x0003e80000100800 */
[----:B------:R-:W-:Y:S04]  /*2170*/  STL [R1+0x174], R10 ;  /* 0x0001740a01007387 */ /* 0x000fe80000100800 */
[----:B------:R-:W-:Y:S04]  /*2180*/  STL [R1+0x170], R9 ;  /* 0x0001700901007387 */ /* 0x000fe80000100800 */
[----:B------:R-:W-:Y:S04]  /*2190*/  STL [R1+0x168], R8 ;  /* 0x0001680801007387 */ /* 0x000fe80000100800 */
[----:B------:R-:W-:Y:S01]  /*21a0*/  STL [R1+0xbc], R2 ;  /* 0x0000bc0201007387 */ /* 0x000fe20000100800 */
[----:B-1----:R-:W-:-:S05]  /*21b0*/  IMAD.IADD R3, R0, 0x1, R3 ;  /* 0x0000000100037824 */ /* 0x002fca00078e0203 */
[----:B------:R1:W-:Y:S02]  /*21c0*/  STL [R1+0xcc], R3 ;  /* 0x0000cc0301007387 */ /* 0x0003e40000100800 */
[----:B-1----:R-:W-:Y:S02]  /*21d0*/  IMAD.IADD R3, R0, 0x1, R14 ;  /* 0x0000000100037824 */ /* 0x002fe400078e020e */
[----:B------:R-:W-:-:S03]  /*21e0*/  IMAD.IADD R0, R2, 0x1, R0 ;  /* 0x0000000102007824 */ /* 0x000fc600078e0200 */
[----:B------:R1:W-:Y:S04]  /*21f0*/  STL [R1+0xc8], R3 ;  /* 0x0000c80301007387 */ /* 0x0003e80000100800 */
[----:B------:R1:W-:Y:S02]  /*2200*/  STL [R1+0xc4], R0 ;  /* 0x0000c40001007387 */ /* 0x0003e40000100800 */
.L_x_2511:
[----:B------:R-:W2:Y:S01]  /*2210*/  LDL R24, [R1+0xac] ;  /* 0x0000ac0001187983 */ /* 0x000ea20000100800 */
[----:B------:R-:W-:-:S03]  /*2220*/  ISETP.NE.U32.AND P0, PT, RZ, c[0x0][0x370], PT ;  /* 0x0000dc00ff007a0c */ /* 0x000fc60003f05070 */
[----:B------:R-:W3:Y:S01]  /*2230*/  LDL R25, [R1+0xa8] ;  /* 0x0000a80001197983 */ /* 0x000ee20000100800 */
[----:B------:R-:W-:Y:S02]  /*2240*/  ISETP.NE.AND.EX P0, PT, RZ, c[0x0][0x374], PT, P0 ;  /* 0x0000dd00ff007a0c */ /* 0x000fe40003f05300 */
[----:B------:R-:W-:Y:S01]  /*2250*/  ISETP.NE.U32.AND P4, PT, RZ, c[0x0][0x358], PT ;  /* 0x0000d600ff007a0c */ /* 0x000fe20003f85070 */
[----:B------:R-:W-:Y:S02]  /*2260*/  IMAD.MOV.U32 R23, RZ, RZ, 0x4 ;  /* 0x00000004ff177424 */ /* 0x000fe400078e00ff */
[----:B-1----:R-:W-:Y:S01]  /*2270*/  IMAD.MOV.U32 R0, RZ, RZ, RZ ;  /* 0x000000ffff007224 */ /* 0x002fe200078e00ff */
[----:B------:R-:W-:Y:S02]  /*2280*/  ISETP.NE.AND.EX P4, PT, RZ, c[0x0][0x35c], PT, P4 ;  /* 0x0000d700ff007a0c */ /* 0x000fe40003f85340 */
[----:B------:R-:W-:Y:S01]  /*2290*/  ISETP.NE.U32.AND P3, PT, RZ, c[0x0][0x350], PT ;  /* 0x0000d400ff007a0c */ /* 0x000fe20003f65070 */
[----:B------:R-:W-:Y:S01]  /*22a0*/  IMAD.MOV.U32 R20, RZ, RZ, RZ ;  /* 0x000000ffff147224 */ /* 0x000fe200078e00ff */
[----:B------:R-:W-:-:S02]  /*22b0*/  ISETP.NE.U32.AND P2, PT, RZ, c[0x0][0x348], PT ;  /* 0x0000d200ff007a0c */ /* 0x000fc40003f45070 */
[----:B------:R-:W-:Y:S02]  /*22c0*/  ISETP.NE.AND.EX P3, PT, RZ, c[0x0][0x354], PT, P3 ;  /* 0x0000d500ff007a0c */ /* 0x000fe40003f65330 */
[----:B------:R-:W-:Y:S01]  /*22d0*/  ISETP.NE.AND.EX P2, PT, RZ, c[0x0][0x34c], PT, P2 ;  /* 0x0000d300ff007a0c */ /* 0x000fe20003f45320 */
[----:B------:R-:W-:Y:S02]  /*22e0*/  IMAD.MOV.U32 R22, RZ, RZ, RZ ;  /* 0x000000ffff167224 */ /* 0x000fe400078e00ff */
[----:B------:R-:W-:Y:S02]  /*22f0*/  IMAD.MOV.U32 R4, RZ, RZ, RZ ;  /* 0x000000ffff047224 */ /* 0x000fe400078e00ff */
[----:B--2---:R-:W-:-:S05]  /*2300*/  @P0 IMAD.WIDE R2, R24, R23, c[0x0][0x370] ;  /* 0x0000dc0018020625 */ /* 0x004fca00078e0217 */
[----:B------:R1:W2:Y:S01]  /*2310*/  @P0 LDG.E R0, [R2.64] ;  /* 0x0000000a02000981 */ /* 0x0002a2000c1e1900 */
[----:B------:R-:W-:-:S04]  /*2320*/  IMAD.WIDE R8, R24, R23, c[0x0][0x350] ;  /* 0x0000d40018087625 */ /* 0x000fc800078e0217 */
[CC--:B------:R-:W-:Y:S01]  /*2330*/  IMAD.WIDE R10, R24.reuse, R23.reuse, c[0x0][0x348] ;  /* 0x0000d200180a7625 */ /* 0x0c0fe200078e0217 */
[----:B------:R-:W4:Y:S04]  /*2340*/  @P3 LDG.E R22, [R8.64] ;  /* 0x0000000a08163981 */ /* 0x000f28000c1e1900 */
[----:B------:R-:W3:Y:S01]  /*2350*/  @P2 LDG.E R4, [R10.64] ;  /* 0x0000000a0a042981 */ /* 0x000ee2000c1e1900 */
[----:B-1----:R-:W-:-:S05]  /*2360*/  IMAD.WIDE R2, R24, R23, c[0x0][0x358] ;  /* 0x0000d60018027625 */ /* 0x002fca00078e0217 */
[----:B------:R-:W3:Y:S01]  /*2370*/  @P4 LDG.E R20, [R2.64] ;  /* 0x0000000a02144981 */ /* 0x000ee2000c1e1900 */
[----:B------:R-:W-:-:S04]  /*2380*/  ISETP.NE.U32.AND P1, PT, RZ, c[0x0][0x360], PT ;  /* 0x0000d800ff007a0c */ /* 0x000fc80003f25070 */
[----:B------:R-:W-:Y:S01]  /*2390*/  ISETP.NE.AND.EX P1, PT, RZ, c[0x0][0x364], PT, P1 ;  /* 0x0000d900ff007a0c */ /* 0x000fe20003f25310 */
[----:B------:R-:W-:Y:S01]  /*23a0*/  YIELD ;  /* 0x0000000000007946 */ /* 0x000fe20003800000 */
[----:B------:R-:W-:Y:S02]  /*23b0*/  ULDC UR5, c[0x0][0x2ac] ;  /* 0x0000ab0000057ab9 */ /* 0x000fe40000000800 */
[----:B------:R-:W-:Y:S01]  /*23c0*/  ULDC UR4, c[0x0][0x1d0] ;  /* 0x0000740000047ab9 */ /* 0x000fe20000000800 */
[----:B------:R-:W-:Y:S01]  /*23d0*/  IMAD.U32 R6, RZ, RZ, UR7 ;  /* 0x00000007ff067e24 */ /* 0x000fe2000f8e00ff */
[----:B------:R-:W-:Y:S01]  /*23e0*/  UIMAD UR4, UR5, UR4, URZ ;  /* 0x00000004050472a4 */ /* 0x000fe2000f8e023f */
[----:B------:R-:W-:-:S03]  /*23f0*/  MOV R19, c[0x0][0x168] ;  /* 0x00005a0000137a02 */ /* 0x000fc60000000f00 */
[----:B------:R-:W-:-:S03]  /*2400*/  IADD3 R172, P0, R6, 0x48, RZ ;  /* 0x0000004806ac7810 */ /* 0x000fc60007f1e0ff */
[----:B------:R-:W-:Y:S01]  /*2410*/  @P1 IMAD.WIDE R14, R24, R23, c[0x0][0x360] ;  /* 0x0000d800180e1625 */ /* 0x000fe200078e0217 */
[----:B------:R-:W-:-:S03]  /*2420*/  IADD3.X R173, RZ, UR6, RZ, P0, !PT ;  /* 0x00000006ffad7c10 */ /* 0x000fc600087fe4ff */
[----:B------:R-:W-:Y:S01]  /*2430*/  IMAD.U32 R18, RZ, RZ, UR4 ;  /* 0x00000004ff127e24 */ /* 0x000fe2000f8e00ff */
[----:B------:R1:W5:Y:S04]  /*2440*/  @P1 LDG.E R19, [R14.64] ;  /* 0x0000000a0e131981 */ /* 0x000368000c1e1900 */
[----:B--2---:R-:W-:Y:S01]  /*2450*/  STL [R1+0x48], R0 ;  /* 0x0000480001007387 */ /* 0x004fe20000100800 */
[----:B----4-:R-:W-:-:S03]  /*2460*/  IMAD.IADD R5, R22, 0x1, R0 ;  /* 0x0000000116057824 */ /* 0x010fc600078e0200 */
[----:B---3--:R2:W-:Y:S04]  /*2470*/  STL [R1+0x4c], R4 ;  /* 0x00004c0401007387 */ /* 0x0085e80000100800 */
[----:B------:R3:W-:Y:S04]  /*2480*/  STL [R1+0x50], R5 ;  /* 0x0000500501007387 */ /* 0x0007e80000100800 */
[----:B------:R4:W-:Y:S01]  /*2490*/  STL [R1+0x54], R20 ;  /* 0x0000541401007387 */ /* 0x0009e20000100800 */
[C---:B--2---:R-:W-:Y:S02]  /*24a0*/  LOP3.LUT R4, R25.reuse, 0xff000000, RZ, 0xc0, !PT ;  /* 0xff00000019047812 */ /* 0x044fe400078ec0ff */
[----:B---3--:R-:W-:-:S02]  /*24b0*/  LOP3.LUT R5, R25, 0xff0000, RZ, 0xc0, !PT ;  /* 0x00ff000019057812 */ /* 0x008fc400078ec0ff */
[----:B------:R-:W-:-:S04]  /*24c0*/  SHF.R.U32.HI R4, RZ, 0x8, R4 ;  /* 0x00000008ff047819 */ /* 0x000fc80000011604 */
[----:B-1----:R-:W-:Y:S01]  /*24d0*/  LEA.HI R14, R5, R4, RZ, 0x10 ;  /* 0x00000004050e7211 */ /* 0x002fe200078f80ff */
[----:B------:R-:W-:Y:S01]  /*24e0*/  IMAD.MOV.U32 R4, RZ, RZ, c[0x0][0x228] ;  /* 0x00008a00ff047624 */ /* 0x000fe200078e00ff */
[----:B------:R-:W-:Y:S05]  /*24f0*/  @P1 BRA `(.L_x_2278) ;  /* 0x0000004000001947 */ /* 0x000fea0003800000 */
[----:B------:R-:W-:Y:S05]  /*2500*/  @!P2 BRA `(.L_x_2278) ;  /* 0x000000300000a947 */ /* 0x000fea0003800000 */
[----:B------:R1:W2:Y:S04]  /*2510*/  LDG.E R5, [R10.64] ;  /* 0x0000000a0a057981 */ /* 0x0002a8000c1e1900 */
[----:B-1----:R-:W2:Y:S02]  /*2520*/  LDG.E R10, [R10.64+0x4] ;  /* 0x0000040a0a0a7981 */ /* 0x002ea4000c1e1900 */
[----:B--2--5:R-:W-:-:S05]  /*2530*/  IADD3 R19, -R5, R10, RZ ;  /* 0x0000000a05137210 */ /* 0x024fca0007ffe1ff */
.L_x_2278:
[----:B-----5:R1:W-:Y:S01]  /*2540*/  STL [R1+0x58], R19 ;  /* 0x0000581301007387 */ /* 0x0203e20000100800 */
[----:B------:R-:W-:-:S04]  /*2550*/  ISETP.NE.U32.AND P0, PT, RZ, c[0x0][0x368], PT ;  /* 0x0000da00ff007a0c */ /* 0x000fc80003f05070 */
[----:B------:R-:W-:-:S13]  /*2560*/  ISETP.NE.AND.EX P0, PT, RZ, c[0x0][0x36c], PT, P0 ;  /* 0x0000db00ff007a0c */ /* 0x000fda0003f05300 */
[----:B------:R-:W-:Y:S05]  /*2570*/  @!P0 BRA `(.L_x_2279) ;  /* 0x0000003000008947 */ /* 0x000fea0003800000 */
[----:B------:R-:W-:-:S05]  /*2580*/  IMAD.WIDE R8, R24, R23, c[0x0][0x368] ;  /* 0x0000da0018087625 */ /* 0x000fca00078e0217 */
[----:B------:R2:W5:Y:S01]  /*2590*/  LDG.E R18, [R8.64] ;  /* 0x0000000a08127981 */ /* 0x000562000c1e1900 */
[----:B------:R-:W-:Y:S05]  /*25a0*/  BRA `(.L_x_2280) ;  /* 0x0000004000007947 */ /* 0x000fea0003800000 */
.L_x_2279:
[----:B------:R-:W-:Y:S05]  /*25b0*/  @!P3 BRA `(.L_x_2280) ;  /* 0x000000300000b947 */ /* 0x000fea0003800000 */
[----:B------:R2:W3:Y:S04]  /*25c0*/  LDG.E R5, [R8.64] ;  /* 0x0000000a08057981 */ /* 0x0004e8000c1e1900 */
[----:B--2---:R-:W3:Y:S02]  /*25d0*/  LDG.E R8, [R8.64+0x4] ;  /* 0x0000040a08087981 */ /* 0x004ee4000c1e1900 */
[----:B---3--:R-:W-:Y:S02]  /*25e0*/  IADD3 R18, -R5, R8, RZ ;  /* 0x0000000805127210 */ /* 0x008fe40007ffe1ff */
.L_x_2280:
[----:B------:R-:W-:Y:S01]  /*25f0*/  ISETP.NE.U32.AND P0, PT, RZ, c[0x0][0x378], PT ;  /* 0x0000de00ff007a0c */ /* 0x000fe20003f05070 */
[----:B--2---:R-:W2:Y:S03]  /*2600*/  LDL R8, [R1+0x15c] ;  /* 0x00015c0001087983 */ /* 0x004ea60000100800 */
[----:B------:R-:W-:Y:S01]  /*2610*/  ISETP.NE.AND.EX P0, PT, RZ, c[0x0][0x37c], PT, P0 ;  /* 0x0000df00ff007a0c */ /* 0x000fe20003f05300 */
[----:B----4-:R3:W4:Y:S01]  /*2620*/  @P4 LDG.E R6, [R2.64] ;  /* 0x0000000a02064981 */ /* 0x010722000c1e1900 */
[----:B-----5:R-:W-:-:S03]  /*2630*/  IMAD.MOV.U32 R13, RZ, RZ, R18 ;  /* 0x000000ffff0d7224 */ /* 0x020fc600078e0012 */
[----:B------:R3:W4:Y:S08]  /*2640*/  @P4 LDG.E R5, [R2.64+0x4] ;  /* 0x0000040a02054981 */ /* 0x000730000c1e1900 */
[----:B---3--:R-:W-:-:S05]  /*2650*/  @P0 IMAD.WIDE R2, R24, R23, c[0x0][0x378] ;  /* 0x0000de0018020625 */ /* 0x008fca00078e0217 */
[----:B------:R3:W4:Y:S01]  /*2660*/  @P0 LDG.E R13, [R2.64] ;  /* 0x0000000a020d0981 */ /* 0x000722000c1e1900 */
[----:B------:R-:W-:-:S05]  /*2670*/  IMAD.IADD R15, R18, 0x1, -R0 ;  /* 0x00000001120f7824 */ /* 0x000fca00078e0a00 */
[----:B------:R1:W-:Y:S01]  /*2680*/  STL [R1+0x5c], R15 ;  /* 0x00005c0f01007387 */ /* 0x0003e20000100800 */
[----:B---3--:R-:W-:-:S05]  /*2690*/  IMAD.MOV.U32 R2, RZ, RZ, c[0x0][0x2c4] ;  /* 0x0000b100ff027624 */ /* 0x008fca00078e00ff */
[----:B------:R-:W-:Y:S01]  /*26a0*/  ISETP.NE.AND P1, PT, R2, 0x1, PT ;  /* 0x000000010200780c */ /* 0x000fe20003f25270 */
[----:B--2---:R-:W-:Y:S02]  /*26b0*/  IMAD.SHL.U32 R9, R8, 0x80, RZ ;  /* 0x0000008008097824 */ /* 0x004fe400078e00ff */
[----:B------:R-:W-:-:S03]  /*26c0*/  IMAD.MOV.U32 R8, RZ, RZ, c[0x0][0x32c] ;  /* 0x0000cb00ff087624 */ /* 0x000fc600078e00ff */
[----:B------:R-:W-:Y:S01]  /*26d0*/  IADD3 R0, R9, 0x7f, RZ ;  /* 0x0000007f09007810 */ /* 0x000fe20007ffe0ff */
[----:B------:R1:W-:Y:S01]  /*26e0*/  STL [R1+0xa0], R9 ;  /* 0x0000a00901007387 */ /* 0x0003e20000100800 */
[----:B------:R-:W-:Y:S01]  /*26f0*/  ISETP.GE.AND P2, PT, R8, 0x1, PT ;  /* 0x000000010800780c */ /* 0x000fe20003f46270 */
[----:B----4-:R-:W-:-:S04]  /*2700*/  @P4 IMAD.IADD R4, R5, 0x1, -R6 ;  /* 0x0000000105044824 */ /* 0x010fc800078e0a06 */
[----:B------:R-:W-:-:S04]  /*2710*/  @P1 IMAD.HI.U32 R3, R0, c[0x0][0x2c8], RZ ;  /* 0x0000b20000031a27 */ /* 0x000fc800078e00ff */
[----:B------:R-:W-:Y:S01]  /*2720*/  IMAD.IADD R5, R15, 0x1, R4 ;  /* 0x000000010f057824 */ /* 0x000fe200078e0204 */
[----:B------:R-:W-:-:S04]  /*2730*/  @P1 SHF.R.U32.HI R0, RZ, c[0x0][0x2cc], R3 ;  /* 0x0000b300ff001a19 */ /* 0x000fc80000011603 */
[----:B------:R1:W-:Y:S01]  /*2740*/  STL.64 [R1+0x60], R4 ;  /* 0x0000600401007387 */ /* 0x0003e20000100a00 */
[----:B------:R-:W-:Y:S02]  /*2750*/  IADD3 R2, R5, 0x2f, RZ ;  /* 0x0000002f05027810 */ /* 0x000fe40007ffe0ff */
[----:B------:R-:W-:-:S03]  /*2760*/  IADD3 R0, R0, 0x1, R5 ;  /* 0x0000000100007810 */ /* 0x000fc60007ffe005 */
[----:B------:R-:W-:-:S04]  /*2770*/  IMAD.HI R2, R2, 0x2aaaaaab, RZ ;  /* 0x2aaaaaab02027827 */ /* 0x000fc800078e02ff */
[----:B------:R-:W-:Y:S01]  /*2780*/  IMAD.IADD R3, R0, 0x1, -R19 ;  /* 0x0000000100037824 */ /* 0x000fe200078e0a13 */
[----:B------:R-:W-:-:S04]  /*2790*/  SHF.R.U32.HI R6, RZ, 0x1f, R2 ;  /* 0x0000001fff067819 */ /* 0x000fc80000011602 */
[----:B------:R-:W-:Y:S02]  /*27a0*/  LEA.HI.SX32 R21, R2, R6, 0x1d ;  /* 0x0000000602157211 */ /* 0x000fe400078feaff */
[----:B------:R-:W-:Y:S01]  /*27b0*/  IADD3 R2, R3, c[0x0][0x328], RZ ;  /* 0x0000ca0003027a10 */ /* 0x000fe20007ffe0ff */
[----:B------:R1:W-:Y:S01]  /*27c0*/  STL [R1+0x68], R13 ;  /* 0x0000680d01007387 */ /* 0x0003e20000100800 */
        /* <DEDUP_REMOVED lines=11> */
.L_x_2283:
[----:B------:R-:W-:-:S13]  /*2880*/  ISETP.NE.AND P0, PT, R8, 0x1, PT ;  /* 0x000000010800780c */ /* 0x000fda0003f05270 */
[----:B------:R-:W-:-:S05]  /*2890*/  @P0 IMAD.HI.U32 R3, R0, c[0x0][0x330], RZ ;  /* 0x0000cc0000030a27 */ /* 0x000fca00078e00ff */
[----:B------:R-:W-:Y:S02]  /*28a0*/  @P0 SHF.R.U32.HI R0, RZ, c[0x0][0x334], R3 ;  /* 0x0000cd00ff000a19 */ /* 0x000fe40000011603 */
.L_x_2284:
[----:B------:R-:W-:Y:S05]  /*28b0*/  BSYNC B0 ;  /* 0x0000000000007941 */ /* 0x000fea0003800000 */
.L_x_2282:
[----:B------:R-:W-:-:S05]  /*28c0*/  IMAD R0, R0, R8, c[0x0][0x32c] ;  /* 0x0000cb0000007624 */ /* 0x000fca00078e0208 */
[----:B------:R-:W-:-:S04]  /*28d0*/  IMNMX R2, R2, R0, PT ;  /* 0x0000000002027217 */ /* 0x000fc80003800200 */
.L_x_2281:
[----:B------:R-:W-:Y:S01]  /*28e0*/  IADD3 R3, R2, 0x2f, RZ ;  /* 0x0000002f02037810 */ /* 0x000fe20007ffe0ff */
[----:B------:R-:W-:-:S04]  /*28f0*/  @P1 IMAD.HI.U32 R2, R9, c[0x0][0x2c8], RZ ;  /* 0x0000b20009021a27 */ /* 0x000fc800078e00ff */
[----:B------:R-:W-:-:S04]  /*2900*/  IMAD.HI R3, R3, 0x2aaaaaab, RZ ;  /* 0x2aaaaaab03037827 */ /* 0x000fc800078e02ff */
[----:B------:R-:W-:Y:S01]  /*2910*/  IMAD.MOV.U32 R0, RZ, RZ, R9 ;  /* 0x000000ffff007224 */ /* 0x000fe200078e0009 */
[----:B------:R-:W-:Y:S02]  /*2920*/  @P1 SHF.R.U32.HI R0, RZ, c[0x0][0x2cc], R2 ;  /* 0x0000b300ff001a19 */ /* 0x000fe40000011602 */
[----:B------:R-:W-:Y:S02]  /*2930*/  SHF.R.U32.HI R11, RZ, 0x1f, R3 ;  /* 0x0000001fff0b7819 */ /* 0x000fe40000011603 */
[----:B------:R-:W-:Y:S02]  /*2940*/  IADD3 R0, R0, R5, -R19 ;  /* 0x0000000500007210 */ /* 0x000fe40007ffe813 */
[----:B------:R-:W-:Y:S02]  /*2950*/  LEA.HI.SX32 R11, R3, R11, 0x1d ;  /* 0x0000000b030b7211 */ /* 0x000fe400078feaff */
        /* <DEDUP_REMOVED lines=12> */
.L_x_2287:
[----:B------:R-:W-:-:S13]  /*2a20*/  ISETP.NE.AND P0, PT, R8, 0x1, PT ;  /* 0x000000010800780c */ /* 0x000fda0003f05270 */
[----:B------:R-:W-:-:S05]  /*2a30*/  @P0 IMAD.HI.U32 R3, R0, c[0x0][0x330], RZ ;  /* 0x0000cc0000030a27 */ /* 0x000fca00078e00ff */
[----:B------:R-:W-:Y:S02]  /*2a40*/  @P0 SHF.R.U32.HI R0, RZ, c[0x0][0x334], R3 ;  /* 0x0000cd00ff000a19 */ /* 0x000fe40000011603 */
.L_x_2288:
[----:B------:R-:W-:Y:S05]  /*2a50*/  BSYNC B0 ;  /* 0x0000000000007941 */ /* 0x000fea0003800000 */
.L_x_2286:
[----:B------:R-:W-:-:S05]  /*2a60*/  IMAD R0, R0, c[0x0][0x32c], RZ ;  /* 0x0000cb0000007a24 */ /* 0x000fca00078e02ff */
[----:B------:R-:W-:-:S05]  /*2a70*/  IMNMX R2, R2, R0, !PT ;  /* 0x0000000002027217 */ /* 0x000fca0007800200 */
.L_x_2285:
[----:B------:R-:W-:Y:S01]  /*2a80*/  IMAD.HI R2, R2, 0x2aaaaaab, RZ ;  /* 0x2aaaaaab02027827 */ /* 0x000fe200078e02ff */
[----:B------:R-:W-:Y:S01]  /*2a90*/  LOP3.LUT R26, R14, 0xff, RZ, 0xc0, !PT ;  /* 0x000000ff0e1a7812 */ /* 0x000fe200078ec0ff */
[----:B------:R-:W-:Y:S01]  /*2aa0*/  BSSY B0, `(.L_x_2289) ;  /* 0x0000029000007945 */ /* 0x000fe20003800000 */
[----:B------:R-:W-:Y:S02]  /*2ab0*/  SHF.R.U32.HI R0, RZ, 0x10, R14 ;  /* 0x00000010ff007819 */ /* 0x000fe4000001160e */
[----:B------:R-:W-:Y:S01]  /*2ac0*/  SHF.R.U32.HI R10, RZ, 0x1f, R2 ;  /* 0x0000001fff0a7819 */ /* 0x000fe20000011602 */
[----:B------:R2:W-:Y:S03]  /*2ad0*/  STL [R1+0xd8], R26 ;  /* 0x0000d81a01007387 */ /* 0x0005e60000100800 */
[----:B------:R-:W-:Y:S01]  /*2ae0*/  LEA.HI.SX32 R10, R2, R10, 0x1d ;  /* 0x0000000a020a7211 */ /* 0x000fe200078feaff */
[----:B------:R2:W-:Y:S01]  /*2af0*/  STL [R1+0xb0], R0 ;  /* 0x0000b00001007387 */ /* 0x0005e20000100800 */
[----:B------:R-:W-:-:S02]  /*2b00*/  IMAD.MOV.U32 R2, RZ, RZ, RZ ;  /* 0x000000ffff027224 */ /* 0x000fc400078e00ff */
[----:B------:R-:W-:-:S04]  /*2b10*/  IMNMX R10, RZ, R10, !PT ;  /* 0x0000000aff0a7217 */ /* 0x000fc80007800200 */
[----:B------:R-:W-:-:S13]  /*2b20*/  ISETP.GT.AND P0, PT, R11, R10, PT ;  /* 0x0000000a0b00720c */ /* 0x000fda0003f04270 */
[----:B------:R-:W-:Y:S05]  /*2b30*/  @!P0 BRA `(.L_x_2290) ;  /* 0x000001f000008947 */ /* 0x000fea0003800000 */
[----:B------:R-:W-:-:S04]  /*2b40*/  ISETP.NE.AND P0, PT, R0, RZ, PT ;  /* 0x000000ff0000720c */ /* 0x000fc80003f05270 */
[----:B--2---:R-:W-:-:S04]  /*2b50*/  SEL R0, R0, c[0x0][0x338], P0 ;  /* 0x0000ce0000007a07 */ /* 0x004fc80000000000 */
[----:B------:R-:W-:Y:S02]  /*2b60*/  IABS R3, R0 ;  /* 0x0000000000037213 */ /* 0x000fe40000000000 */
[----:B------:R-:W-:Y:S02]  /*2b70*/  IADD3 R14, R0, -0x1, R11 ;  /* 0xffffffff000e7810 */ /* 0x000fe40007ffe00b */
[----:B------:R-:W2:Y:S03]  /*2b80*/  I2F.RP R8, R3 ;  /* 0x0000000300087306 */ /* 0x000ea60000209400 */
[----:B------:R-:W-:-:S05]  /*2b90*/  IMAD.IADD R14, R14, 0x1, -R10 ;  /* 0x000000010e0e7824 */ /* 0x000fca00078e0a0a */
[----:B------:R-:W-:Y:S02]  /*2ba0*/  IABS R17, R14 ;  /* 0x0000000e00117213 */ /* 0x000fe40000000000 */
[----:B------:R-:W-:-:S04]  /*2bb0*/  LOP3.LUT R14, R14, R0, RZ, 0x3c, !PT ;  /* 0x000000000e0e7212 */ /* 0x000fc800078e3cff */
[----:B------:R-:W-:Y:S01]  /*2bc0*/  ISETP.GE.AND P1, PT, R14, RZ, PT ;  /* 0x000000ff0e00720c */ /* 0x000fe20003f26270 */
[----:B--2---:R-:W2:Y:S02]  /*2bd0*/  MUFU.RCP R8, R8 ;  /* 0x0000000800087308 */ /* 0x004ea40000001000 */
[----:B--2---:R-:W-:-:S06]  /*2be0*/  IADD3 R8, R8, 0xffffffe, RZ ;  /* 0x0ffffffe08087810 */ /* 0x004fcc0007ffe0ff */
[----:B-1----:R-:W1:Y:S02]  /*2bf0*/  F2I.FTZ.U32.TRUNC.NTZ R9, R8 ;  /* 0x0000000800097305 */ /* 0x002e64000021f000 */
[----:B-1----:R-:W-:Y:S02]  /*2c00*/  IMAD.MOV R2, RZ, RZ, -R9 ;  /* 0x000000ffff027224 */ /* 0x002fe400078e0a09 */
        /* <DEDUP_REMOVED lines=18> */
.L_x_2290:
[----:B------:R-:W-:Y:S05]  /*2d30*/  BSYNC B0 ;  /* 0x0000000000007941 */ /* 0x000fea0003800000 */
.L_x_2289:
[----:B------:R-:W3:Y:S01]  /*2d40*/  LDL R6, [R1+0x1dc] ;  /* 0x0001dc0001067983 */ /* 0x000ee20000100800 */
[----:B------:R-:W-:-:S04]  /*2d50*/  IMAD R10, R26, R2, R10 ;  /* 0x000000021a0a7224 */ /* 0x000fc800078e020a */
[C---:B--2---:R-:W-:Y:S02]  /*2d60*/  IMAD.IADD R0, R10.reuse, 0x1, R2 ;  /* 0x000000010a007824 */ /* 0x044fe400078e0202 */
        /* <DEDUP_REMOVED lines=8> */
[----:B------:R-:W-:Y:S01]  /*2df0*/  @P0 IADD3 R2, R0, 0x2f, RZ ;  /* 0x0000002f00020810 */ /* 0x000fe20007ffe0ff */
[----:B------:R-:W-:-:S04]  /*2e00*/  IMAD.MOV.U32 R0, RZ, RZ, R107 ;  /* 0x000000ffff007224 */ /* 0x000fc800078e006b */
[----:B------:R-:W-:-:S05]  /*2e10*/  @P0 IMAD.HI R2, R2, 0x2aaaaaab, RZ ;  /* 0x2aaaaaab02020827 */ /* 0x000fca00078e02ff */
[----:B------:R-:W-:-:S04]  /*2e20*/  @P0 SHF.R.U32.HI R3, RZ, 0x1f, R2 ;  /* 0x0000001fff030819 */ /* 0x000fc80000011602 */
[----:B------:R-:W-:-:S04]  /*2e30*/  @P0 LEA.HI.SX32 R0, R2, R3, 0x1d ;  /* 0x0000000302000211 */ /* 0x000fc800078feaff */
[----:B------:R-:W-:Y:S01]  /*2e40*/  ISETP.GT.AND P0, PT, R0, R107, PT ;  /* 0x0000006b0000720c */ /* 0x000fe20003f04270 */
[----:B---3--:R-:W-:-:S04]  /*2e50*/  IMAD.IADD R2, R7, 0x1, R6 ;  /* 0x0000000107027824 */ /* 0x008fc800078e0206 */
[----:B------:R-:W-:-:S08]  /*2e60*/  IMAD.SHL.U32 R223, R2, 0x2, RZ ;  /* 0x0000000202df7824 */ /* 0x000fd000078e00ff */
[----:B------:R-:W-:Y:S05]  /*2e70*/  @!P0 BRA `(.L_x_2291) ;  /* 0x00006b9000008947 */ /* 0x000fea0003800000 */
[----:B------:R-:W-:-:S04]  /*2e80*/  ISETP.NE.U32.AND P0, PT, RZ, c[0x0][0x340], PT ;  /* 0x0000d000ff007a0c */ /* 0x000fc80003f05070 */
[----:B------:R-:W-:-:S13]  /*2e90*/  ISETP.NE.AND.EX P2, PT, RZ, c[0x0][0x344], PT, P0 ;  /* 0x0000d100ff007a0c */ /* 0x000fda0003f45300 */
[----:B------:R-:W-:-:S05]  /*2ea0*/  @P2 IMAD.WIDE R2, R24, R23, c[0x0][0x340] ;  /* 0x0000d00018022625 */ /* 0x000fca00078e0217 */
[----:B-1----:R1:W2:Y:S01]  /*2eb0*/  @P2 LDG.E R15, [R2.64] ;  /* 0x0000000a020f2981 */ /* 0x0022a2000c1e1900 */
[----:B------:R-:W-:Y:S01]  /*2ec0*/  LOP3.LUT R25, R25, 0xffff, RZ, 0xc0, !PT ;  /* 0x0000ffff19197812 */ /* 0x000fe200078ec0ff */
[----:B------:R-:W-:Y:S01]  /*2ed0*/  IMAD.MOV.U32 R130, RZ, RZ, 0x30 ;  /* 0x00000030ff827424 */ /* 0x000fe200078e00ff */
[----:B------:R-:W-:Y:S01]  /*2ee0*/  SHF.R.S32.HI R14, RZ, 0x1f, R24 ;  /* 0x0000001fff0e7819 */ /* 0x000fe20000011418 */
[----:B------:R-:W-:Y:S01]  /*2ef0*/  IMAD.MOV.U32 R139, RZ, RZ, c[0x0][0x238] ;  /* 0x00008e00ff8b7624 */ /* 0x000fe200078e00ff */
[----:B------:R-:W-:Y:S01]  /*2f00*/  IADD3 R39, R0, -0x1, RZ ;  /* 0xffffffff00277810 */ /* 0x000fe20007ffe0ff */
[----:B------:R-:W-:Y:S01]  /*2f10*/  IMAD R138, R130, c[0x0][0x23c], RZ ;  /* 0x00008f00828a7a24 */ /* 0x000fe200078e02ff */
[----:B------:R-:W-:Y:S01]  /*2f20*/  SEL R10, R14, RZ, !P4 ;  /* 0x000000ff0e0a7207 */ /* 0x000fe20006000000 */
[----:B------:R-:W-:Y:S01]  /*2f30*/  IMAD.WIDE.U32 R128, R130, c[0x0][0x238], RZ ;  /* 0x00008e0082807a25 */ /* 0x000fe200078e00ff */
[----:B------:R-:W-:Y:S02]  /*2f40*/  SEL R11, R24, RZ, !P4 ;  /* 0x000000ff180b7207 */ /* 0x000fe40006000000 */
[----:B------:R-:W-:Y:S01]  /*2f50*/  SHF.R.S32.HI R16, RZ, 0x1f, R145 ;  /* 0x0000001fff107819 */ /* 0x000fe20000011491 */
[----:B------:R-:W-:Y:S01]  /*2f60*/  IMAD R0, R10, c[0x0][0x248], RZ ;  /* 0x000092000a007a24 */ /* 0x000fe200078e02ff */
[----:B------:R-:W-:Y:S01]  /*2f70*/  IADD3 R108, P0, R145, R20, RZ ;  /* 0x00000014916c7210 */ /* 0x000fe20007f1e0ff */
[----:B------:R-:W-:Y:S01]  /*2f80*/  IMAD R6, R39, -0x30, R4 ;  /* 0xffffffd027067824 */ /* 0x000fe200078e0204 */
[----:B------:R-:W-:Y:S01]  /*2f90*/  ISETP.GE.AND P1, PT, R140, c[0x0][0x1d4], PT ;  /* 0x000075008c007a0c */ /* 0x000fe20003f26270 */
[----:B------:R-:W-:Y:S01]  /*2fa0*/  IMAD R0, R11, c[0x0][0x24c], R0 ;  /* 0x000093000b007a24 */ /* 0x000fe200078e0200 */
[----:B------:R-:W-:Y:S01]  /*2fb0*/  LEA.HI.X.SX32 R109, R20, R16, 0x1, P0 ;  /* 0x00000010146d7211 */ /* 0x000fe200000f0eff */
[----:B------:R-:W-:Y:S01]  /*2fc0*/  IMAD.IADD R138, R129, 0x1, R138 ;  /* 0x00000001818a7824 */ /* 0x000fe200078e028a */
[----:B------:R-:W-:Y:S01]  /*2fd0*/  IMNMX R6, R6, 0x30, PT ;  /* 0x0000003006067817 */ /* 0x000fe20003800200 */
[----:B------:R-:W-:Y:S01]  /*2fe0*/  IMAD.SHL.U32 R150, R139, 0x20, RZ ;  /* 0x000000208b967824 */ /* 0x000fe200078e00ff */
[----:B------:R-:W-:Y:S01]  /*2ff0*/  ISETP.GE.AND P4, PT, R144, c[0x0][0x1d4], PT ;  /* 0x0000750090007a0c */ /* 0x000fe20003f86270 */
[----:B------:R-:W-:Y:S01]  /*3000*/  IMAD.IADD R127, R22, 0x1, R18 ;  /* 0x00000001167f7824 */ /* 0x000fe200078e0212 */
[----:B------:R-:W-:Y:S01]  /*3010*/  LOP3.LUT R213, R213, 0xfffffff7, RZ, 0xc0, !PT ;  /* 0xfffffff7d5d57812 */ /* 0x000fe200078ec0ff */
[----:B------:R-:W-:Y:S01]  /*3020*/  IMAD.SHL.U32 R26, R145, 0x40, RZ ;  /* 0x00000040911a7824 */ /* 0x000fe200078e00ff */
[----:B------:R-:W-:Y:S01]  /*3030*/  ISETP.GE.AND P6, PT, R228, c[0x0][0x1d4], PT ;  /* 0x00007500e4007a0c */ /* 0x000fe20003fc6270 */
[----:B-1----:R-:W-:Y:S01]  /*3040*/  IMAD.WIDE.U32 R2, R25, c[0x0][0x240], R140 ;  /* 0x0000900019027a25 */ /* 0x002fe200078e008c */
[----:B------:R-:W-:-:S02]  /*3050*/  ISETP.GE.AND P5, PT, R229, c[0x0][0x1d4], PT ;  /* 0x00007500e5007a0c */ /* 0x000fc40003fa6270 */
[----:B------:R-:W-:Y:S01]  /*3060*/  @P1 LOP3.LUT R213, R213, 0x8, RZ, 0xfc, !PT ;  /* 0x00000008d5d51812 */ /* 0x000fe200078efcff */
[----:B------:R-:W-:Y:S01]  /*3070*/  IMAD R3, R25, c[0x0][0x244], R3 ;  /* 0x0000910019037a24 */ /* 0x000fe200078e0203 */
[----:B------:R-:W-:Y:S01]  /*3080*/  MOV R135, 0x5 ;  /* 0x0000000500877802 */ /* 0x000fe20000000f00 */
[----:B------:R-:W-:Y:S01]  /*3090*/  IMAD.MOV.U32 R134, RZ, RZ, c[0x0][0x280] ;  /* 0x0000a000ff867624 */ /* 0x000fe200078e00ff */
[----:B------:R-:W-:Y:S01]  /*30a0*/  LOP3.LUT R213, R213, 0xfffffffb, RZ, 0xc0, !PT ;  /* 0xfffffffbd5d57812 */ /* 0x000fe200078ec0ff */
[----:B------:R-:W-:Y:S01]  /*30b0*/  IMAD.WIDE.U32 R2, R11, c[0x0][0x248], R2 ;  /* 0x000092000b027a25 */ /* 0x000fe200078e0002 */
[----:B------:R-:W-:Y:S02]  /*30c0*/  SHF.L.U64.HI R139, R139, R135, c[0x0][0x23c] ;  /* 0x00008f008b8b7619 */ /* 0x000fe40000010287 */
[----:B------:R-:W-:Y:S01]  /*30d0*/  @P4 LOP3.LUT R213, R213, 0x4, RZ, 0xfc, !PT ;  /* 0x00000004d5d54812 */ /* 0x000fe200078efcff */
[----:B------:R-:W-:Y:S01]  /*30e0*/  IMAD.IADD R3, R3, 0x1, R0 ;  /* 0x0000000103037824 */ /* 0x000fe200078e0200 */
[----:B------:R-:W-:Y:S01]  /*30f0*/  SHF.R.S32.HI R143, RZ, 0x1f, R142 ;  /* 0x0000001fff8f7819 */ /* 0x000fe2000001148e */
[----:B------:R-:W-:Y:S01]  /*3100*/  IMAD R0, R109, c[0x0][0x238], RZ ;  /* 0x00008e006d007a24 */ /* 0x000fe200078e02ff */
[----:B------:R-:W-:Y:S01]  /*3110*/  LOP3.LUT R213, R213, 0xfffffffd, RZ, 0xc0, !PT ;  /* 0xfffffffdd5d57812 */ /* 0x000fe200078ec0ff */
[----:B------:R-:W-:Y:S01]  /*3120*/  IMAD.WIDE.U32 R112, R108, c[0x0][0x238], R2 ;  /* 0x00008e006c707a25 */ /* 0x000fe200078e0002 */
[----:B------:R-:W-:-:S02]  /*3130*/  SHF.R.S32.HI R3, RZ, 0x1f, R39 ;  /* 0x0000001fff037819 */ /* 0x000fc40000011427 */
[----:B------:R-:W-:Y:S01]  /*3140*/  @P6 LOP3.LUT R213, R213, 0x2, RZ, 0xfc, !PT ;  /* 0x00000002d5d56812 */ /* 0x000fe200078efcff */
[----:B------:R-:W-:Y:S01]  /*3150*/  IMAD R5, R108, c[0x0][0x23c], R0 ;  /* 0x00008f006c057a24 */ /* 0x000fe200078e0200 */
[----:B------:R-:W-:Y:S01]  /*3160*/  IADD3 R0, -R145, R6, RZ ;  /* 0x0000000691007210 */ /* 0x000fe20007ffe1ff */
[----:B------:R-:W-:Y:S01]  /*3170*/  IMAD R2, R138, R39, RZ ;  /* 0x000000278a027224 */ /* 0x000fe200078e02ff */
[----:B------:R-:W-:Y:S01]  /*3180*/  LOP3.LUT R26, R26, 0x1c0, RZ, 0xc0, !PT ;  /* 0x000001c01a1a7812 */ /* 0x000fe200078ec0ff */
[----:B------:R-:W-:Y:S01]  /*3190*/  IMAD.IADD R111, R113, 0x1, R5 ;  /* 0x00000001716f7824 */ /* 0x000fe200078e0205 */
[C---:B------:R-:W-:Y:S01]  /*31a0*/  ISETP.GE.AND P0, PT, R0.reuse, 0x1, PT ;  /* 0x000000010000780c */ /* 0x040fe20003f06270 */
[----:B------:R-:W-:Y:S01]  /*31b0*/  IMAD.MOV.U32 R110, RZ, RZ, R112 ;  /* 0x000000ffff6e7224 */ /* 0x000fe200078e0070 */
[----:B------:R-:W-:Y:S01]  /*31c0*/  ISETP.GT.AND P3, PT, R0, 0x20, PT ;  /* 0x000000200000780c */ /* 0x000fe20003f64270 */
[-C--:B------:R-:W-:Y:S01]  /*31d0*/  IMAD R2, R3, R128.reuse, R2 ;  /* 0x0000008003027224 */ /* 0x080fe200078e0202 */
[----:B------:R-:W-:Y:S01]  /*31e0*/  IADD3 R27, R145, 0x20, RZ ;  /* 0x00000020911b7810 */ /* 0x000fe20007ffe0ff */
[----:B------:R-:W-:Y:S01]  /*31f0*/  IMAD.WIDE.U32 R8, R39, R128, R110 ;  /* 0x0000008027087225 */ /* 0x000fe200078e006e */
[----:B------:R-:W-:-:S02]  /*3200*/  MOV R75, c[0x0][0x27c] ;  /* 0x00009f00004b7a02 */ /* 0x000fc40000000f00 */
[----:B------:R-:W-:Y:S01]  /*3210*/  SHF.L.U32 R27, R27, 0x6, RZ ;  /* 0x000000061b1b7819 */ /* 0x000fe200000006ff */
[----:B------:R-:W-:Y:S01]  /*3220*/  IMAD R0, R10, c[0x0][0x268], RZ ;  /* 0x00009a000a007a24 */ /* 0x000fe200078e02ff */
[----:B------:R-:W-:Y:S01]  /*3230*/  IADD3 R5, R9, R2, RZ ;  /* 0x0000000209057210 */ /* 0x000fe20007ffe0ff */
[----:B------:R-:W-:Y:S01]  /*3240*/  IMAD R6, R16, c[0x0][0x280], RZ ;  /* 0x0000a00010067a24 */ /* 0x000fe200078e02ff */
[----:B------:R-:W-:Y:S01]  /*3250*/  LOP3.LUT R27, R27, 0x1c0, RZ, 0xc0, !PT ;  /* 0x000001c01b1b7812 */ /* 0x000fe200078ec0ff */
[----:B------:R-:W-:Y:S01]  /*3260*/  IMAD R100, R11, c[0x0][0x26c], R0 ;  /* 0x00009b000b647a24 */ /* 0x000fe200078e0200 */
[----:B------:R-:W-:Y:S01]  /*3270*/  @P0 LEA R2, P1, R8, c[0x0][0x220], 0x1 ;  /* 0x0000880008020a11 */ /* 0x000fe200078208ff */
[----:B------:R-:W-:Y:S01]  /*3280*/  IMAD R0, R16, c[0x0][0x290], RZ ;  /* 0x0000a40010007a24 */ /* 0x000fe200078e02ff */
[----:B------:R-:W-:Y:S01]  /*3290*/  SHF.R.U32.HI R149, RZ, 0x3, R27 ;  /* 0x00000003ff957819 */ /* 0x000fe2000001161b */
[----:B------:R-:W-:Y:S01]  /*32a0*/  IMAD.WIDE.U32 R18, R145, c[0x0][0x290], R142 ;  /* 0x0000a40091127a25 */ /* 0x000fe200078e008e */
[----:B------:R-:W-:-:S02]  /*32b0*/  @P0 LEA.HI.X R3, R8, c[0x0][0x224], R5, 0x1, P1 ;  /* 0x0000890008030a11 */ /* 0x000fc400008f0c05 */
[----:B------:R-:W-:Y:S01]  /*32c0*/  LOP3.LUT P1, RZ, R213, 0x8, RZ, 0xc0, !PT ;  /* 0x00000008d5ff7812 */ /* 0x000fe2000782c0ff */
[----:B------:R-:W-:Y:S01]  /*32d0*/  IMAD R0, R145, c[0x0][0x294], R0 ;  /* 0x0000a50091007a24 */ /* 0x000fe200078e0200 */
[----:B------:R-:W-:Y:S01]  /*32e0*/  LOP3.LUT R213, R213, 0xfffffffe, RZ, 0xc0, !PT ;  /* 0xfffffffed5d57812 */ /* 0x000fe200078ec0ff */
[C---:B------:R-:W-:Y:S02]  /*32f0*/  IMAD R6, R145.reuse, c[0x0][0x284], R6 ;  /* 0x0000a10091067a24 */ /* 0x040fe400078e0206 */
[----:B------:R-:W-:Y:S01]  /*3300*/  IMAD.WIDE.U32 R20, R145, c[0x0][0x280], R142 ;  /* 0x0000a00091147a25 */ /* 0x000fe200078e008e */
[----:B------:R-:W-:-:S03]  /*3310*/  @P5 LOP3.LUT R213, R213, 0x1, RZ, 0xfc, !PT ;  /* 0x00000001d5d55812 */ /* 0x000fc600078efcff */
[----:B------:R-:W-:-:S04]  /*3320*/  IMAD.WIDE.U32 R16, R145, c[0x0][0x280], R140 ;  /* 0x0000a00091107a25 */ /* 0x000fc800078e008c */
[----:B------:R-:W-:Y:S01]  /*3330*/  @!PT LDS RZ, [RZ] ;  /* 0x00000000fffff984 */ /* 0x000fe20000000800 */
[----:B------:R-:W-:Y:S01]  /*3340*/  @!PT LDS RZ, [RZ] ;  /* 0x00000000fffff984 */ /* 0x000fe20000000800 */
[----:B------:R-:W-:Y:S01]  /*3350*/  @!PT LDS RZ, [RZ] ;  /* 0x00000000fffff984 */ /* 0x000fe20000000800 */
[----:B------:R1:W-:Y:S01]  /*3360*/  @P0 LDGSTS.E.BYPASS.LTC128B.128 [R223+0xa080], [R2.64], !P1 ;  /* 0x0a08000002df0fae */ /* 0x0003e2000c901d4a */
[----:B------:R-:W-:Y:S01]  /*3370*/  ISETP.GE.AND P1, PT, R140, c[0x0][0x27c], PT ;  /* 0x00009f008c007a0c */ /* 0x000fe20003f26270 */
[----:B------:R-:W-:Y:S02]  /*3380*/  IMAD.IADD R19, R19, 0x1, R0 ;  /* 0x0000000113137824 */ /* 0x000fe400078e0200 */
[----:B------:R1:W-:Y:S01]  /*3390*/  @P0 LDGSTS.E.BYPASS.LTC128B.128 [R223+0xb880], [R2.64+0x80], !P4 ;  /* 0x0b88008002df0fae */ /* 0x0003e2000e101d4a */
[----:B------:R-:W-:Y:S02]  /*33a0*/  IMAD.IADD R21, R21, 0x1, R6 ;  /* 0x0000000115157824 */ /* 0x000fe400078e0206 */
[----:B------:R-:W-:Y:S01]  /*33b0*/  IMAD.IADD R17, R6, 0x1, R17 ;  /* 0x0000000106117824 */ /* 0x000fe200078e0211 */
[----:B------:R1:W-:Y:S01]  /*33c0*/  @P0 LDGSTS.E.BYPASS.LTC128B.128 [R223+0xd080], [R2.64+0x100], !P6 ;  /* 0x0d08010002df0fae */ /* 0x0003e2000f101d4a */
[----:B------:R-:W-:Y:S01]  /*33d0*/  SHF.R.S32.HI R6, RZ, 0x1f, R13 ;  /* 0x0000001fff067819 */ /* 0x000fe2000001140d */
[----:B------:R-:W-:-:S02]  /*33e0*/  IMAD.WIDE.U32 R98, R13, c[0x0][0x280], R20 ;  /* 0x0000a0000d627a25 */ /* 0x000fc400078e0014 */
[----:B------:R1:W-:Y:S01]  /*33f0*/  @P0 LDGSTS.E.BYPASS.LTC128B.128 [R223+0xe880], [R2.64+0x180], !P5 ;  /* 0x0e88018002df0fae */ /* 0x0003e2000e901d4a */
[----:B------:R-:W-:Y:S01]  /*3400*/  @P3 IADD3 R9, P0, R150, R8, RZ ;  /* 0x0000000896093210 */ /* 0x000fe20007f1e0ff */
[----:B------:R-:W-:Y:S02]  /*3410*/  IMAD R23, R6, c[0x0][0x290], RZ ;  /* 0x0000a40006177a24 */ /* 0x000fe400078e02ff */
[----:B------:R-:W-:Y:S01]  /*3420*/  IMAD.WIDE.U32 R96, R13, c[0x0][0x290], R18 ;  /* 0x0000a4000d607a25 */ /* 0x000fe200078e0012 */
[----:B------:R-:W-:Y:S02]  /*3430*/  @P3 IADD3.X R5, R5, R139, RZ, P0, !PT ;  /* 0x0000008b05053210 */ /* 0x000fe400007fe4ff */
[----:B------:R-:W-:Y:S01]  /*3440*/  @P3 LEA R8, P0, R9, c[0x0][0x220], 0x1 ;  /* 0x0000880009083a11 */ /* 0x000fe200078008ff */
[C---:B------:R-:W-:Y:S02]  /*3450*/  IMAD R23, R13.reuse, c[0x0][0x294], R23 ;  /* 0x0000a5000d177a24 */ /* 0x040fe400078e0217 */
[----:B------:R-:W-:Y:S01]  /*3460*/  IMAD.WIDE.U32 R94, R13, c[0x0][0x280], R16 ;  /* 0x0000a0000d5e7a25 */ /* 0x000fe200078e0010 */
[----:B------:R-:W-:-:S02]  /*3470*/  @P3 LEA.HI.X R9, R9, c[0x0][0x224], R5, 0x1, P0 ;  /* 0x0000890009093a11 */ /* 0x000fc400000f0c05 */
[----:B------:R-:W-:Y:S01]  /*3480*/  LOP3.LUT P0, RZ, R213, 0x8, RZ, 0xc0, !PT ;  /* 0x00000008d5ff7812 */ /* 0x000fe2000780c0ff */
[----:B------:R-:W-:Y:S02]  /*3490*/  IMAD.MOV.U32 R148, RZ, RZ, c[0x0][0x290] ;  /* 0x0000a400ff947624 */ /* 0x000fe400078e00ff */
[C---:B------:R-:W-:Y:S02]  /*34a0*/  IMAD R136, R130.reuse, c[0x0][0x284], RZ ;  /* 0x0000a10082887a24 */ /* 0x040fe400078e02ff */
[C---:B------:R-:W-:Y:S02]  /*34b0*/  IMAD R137, R130.reuse, c[0x0][0x294], RZ ;  /* 0x0000a50082897a24 */ /* 0x040fe400078e02ff */
[----:B------:R-:W-:-:S04]  /*34c0*/  IMAD.WIDE.U32 R132, R130, c[0x0][0x280], RZ ;  /* 0x0000a00082847a25 */ /* 0x000fc800078e00ff */
[----:B------:R-:W-:Y:S02]  /*34d0*/  IMAD.WIDE.U32 R130, R130, c[0x0][0x290], RZ ;  /* 0x0000a40082827a25 */ /* 0x000fe400078e00ff */
[----:B------:R3:W-:Y:S02]  /*34e0*/  @P3 LDGSTS.E.BYPASS.LTC128B.128 [R245+0xb080], [R8.64], !P0 ;  /* 0x0b08000008f53fae */ /* 0x0007e4000c101d4a */
[----:B-1----:R-:W-:Y:S01]  /*34f0*/  IMAD.WIDE.U32 R2, R25, c[0x0][0x260], R140 ;  /* 0x0000980019027a25 */ /* 0x002fe200078e008c */
[----:B------:R-:W-:Y:S01]  /*3500*/  IADD3 R137, R131, R137, RZ ;  /* 0x0000008983897210 */ /* 0x000fe20007ffe0ff */
[----:B------:R3:W-:Y:S02]  /*3510*/  @P3 LDGSTS.E.BYPASS.LTC128B.128 [R245+0xc880], [R8.64+0x80], !P4 ;  /* 0x0c88008008f53fae */ /* 0x0007e4000e101d4a */
[C---:B------:R-:W-:Y:S02]  /*3520*/  IMAD R3, R25.reuse, c[0x0][0x264], R3 ;  /* 0x0000990019037a24 */ /* 0x040fe400078e0203 */
[----:B------:R3:W-:Y:S01]  /*3530*/  @P3 LDGSTS.E.BYPASS.LTC128B.128 [R245+0xe080], [R8.64+0x100], !P6 ;  /* 0x0e08010008f53fae */ /* 0x0007e2000f101d4a */
[----:B------:R-:W-:-:S03]  /*3540*/  IMAD.WIDE.U32 R118, R25, c[0x0][0x1e8], RZ ;  /* 0x00007a0019767a25 */ /* 0x000fc600078e00ff */
[----:B------:R3:W-:Y:S01]  /*3550*/  @P3 LDGSTS.E.BYPASS.LTC128B.128 [R245+0xf880], [R8.64+0x180], !P5 ;  /* 0x0f88018008f53fae */ /* 0x0007e2000e901d4a */
[----:B------:R-:W-:Y:S01]  /*3560*/  IMAD.WIDE.U32 R90, R11, c[0x0][0x268], R2 ;  /* 0x00009a000b5a7a25 */ /* 0x000fe200078e0002 */
[----:B------:R-:W-:Y:S02]  /*3570*/  SEL R2, RZ, c[0x0][0x27c], !P1 ;  /* 0x00009f00ff027a07 */ /* 0x000fe40004800000 */
[----:B------:R-:W0:Y:S01]  /*3580*/  LDGDEPBAR ;  /* 0x00000000000079af */ /* 0x000e220000000000 */
[----:B------:R-:W-:Y:S01]  /*3590*/  WARPSYNC 0xffffffff ;  /* 0xffffffff00007948 */ /* 0x000fe20003800000 */
[----:B------:R-:W-:Y:S01]  /*35a0*/  IADD3 R2, R140, R2, RZ ;  /* 0x000000028c027210 */ /* 0x000fe20007ffe0ff */
[----:B------:R-:W-:-:S03]  /*35b0*/  IMAD.WIDE.U32 R116, R25, c[0x0][0x210], RZ ;  /* 0x0000840019747a25 */ /* 0x000fc600078e00ff */
[----:B------:R-:W-:Y:S01]  /*35c0*/  SHF.R.S32.HI R22, RZ, 0x1f, R2 ;  /* 0x0000001fff167819 */ /* 0x000fe20000011402 */
[C---:B------:R-:W-:Y:S01]  /*35d0*/  IMAD.SHL.U32 R147, R134.reuse, 0x20, RZ ;  /* 0x0000002086937824 */ /* 0x040fe200078e00ff */
[-C--:B------:R-:W-:Y:S01]  /*35e0*/  SHF.L.U64.HI R134, R134, R135.reuse, c[0x0][0x284] ;  /* 0x0000a10086867619 */ /* 0x080fe20000010287 */
[----:B------:R-:W-:Y:S01]  /*35f0*/  IMAD.SHL.U32 R75, R75, 0x2, RZ ;  /* 0x000000024b4b7824 */ /* 0x000fe200078e00ff */
[C---:B------:R-:W-:Y:S01]  /*3600*/  SHF.L.U64.HI R135, R148.reuse, R135, c[0x0][0x294] ;  /* 0x0000a50094877619 */ /* 0x040fe20000010287 */
[----:B------:R-:W-:Y:S01]  /*3610*/  IMAD.IADD R136, R133, 0x1, R136 ;  /* 0x0000000185887824 */ /* 0x000fe200078e0288 */
[----:B------:R-:W-:Y:S01]  /*3620*/  SHF.L.U32 R148, R148, 0x5, RZ ;  /* 0x0000000594947819 */ /* 0x000fe200000006ff */
[C---:B------:R-:W-:Y:S02]  /*3630*/  IMAD R126, R25.reuse, c[0x0][0x1ec], R119 ;  /* 0x00007b00197e7a24 */ /* 0x040fe400078e0277 */
[----:B------:R-:W-:Y:S02]  /*3640*/  IMAD R125, R25, c[0x0][0x214], R117 ;  /* 0x00008500197d7a24 */ /* 0x000fe400078e0275 */
[----:B------:R-:W-:-:S02]  /*3650*/  IMAD.IADD R100, R91, 0x1, R100 ;  /* 0x000000015b647824 */ /* 0x000fc400078e0264 */
[----:B------:R-:W-:Y:S01]  /*3660*/  IMAD.IADD R105, R97, 0x1, R23 ;  /* 0x0000000161697824 */ /* 0x000fe200078e0217 */
[--C-:B--2---:R-:W-:Y:S01]  /*3670*/  @P2 SHF.R.S32.HI R11, RZ, 0x1f, R15.reuse ;  /* 0x0000001fff0b2819 */ /* 0x104fe2000001140f */
[----:B------:R-:W-:Y:S01]  /*3680*/  @P2 IMAD.MOV.U32 R10, RZ, RZ, R15 ;  /* 0x000000ffff0a2224 */ /* 0x000fe200078e000f */
[----:B------:R-:W-:Y:S01]  /*3690*/  @!P2 MOV R11, R14 ;  /* 0x0000000e000ba202 */ /* 0x000fe20000000f00 */
[----:B------:R-:W-:Y:S01]  /*36a0*/  @!P2 IMAD.MOV.U32 R10, RZ, RZ, R24 ;  /* 0x000000ffff0aa224 */ /* 0x000fe200078e0018 */
[----:B------:R-:W-:Y:S01]  /*36b0*/  BAR.SYNC.DEFER_BLOCKING 0x0 ;  /* 0x0000000000007b1d */ /* 0x000fe20000010000 */
[----:B------:R-:W-:Y:S01]  /*36c0*/  ISETP.GE.AND P2, PT, R144, c[0x0][0x27c], PT ;  /* 0x00009f0090007a0c */ /* 0x000fe20003f46270 */
[----:B------:R-:W-:Y:S01]  /*36d0*/  IMAD.WIDE.U32 R14, R145, c[0x0][0x290], R140 ;  /* 0x0000a400910e7a25 */ /* 0x000fe200078e008c */
[----:B------:R-:W-:Y:S02]  /*36e0*/  LEA.HI R24, R22, R2, RZ, 0x6 ;  /* 0x0000000216187211 */ /* 0x000fe400078f30ff */
[----:B------:R-:W-:Y:S01]  /*36f0*/  SEL R3, RZ, c[0x0][0x27c], !P2 ;  /* 0x00009f00ff037a07 */ /* 0x000fe20005000000 */
[----:B------:R-:W-:-:S02]  /*3700*/  IMAD.IADD R15, R0, 0x1, R15 ;  /* 0x00000001000f7824 */ /* 0x000fc400078e020f */
[----:B------:R-:W-:-:S04]  /*3710*/  IMAD.WIDE.U32 R114, R10, c[0x0][0x2b0], RZ ;  /* 0x0000ac000a727a25 */ /* 0x000fc800078e00ff */
[----:B------:R-:W-:Y:S01]  /*3720*/  IMAD.IADD R0, R144, 0x1, R3 ;  /* 0x0000000190007824 */ /* 0x000fe200078e0203 */
[----:B------:R-:W-:Y:S01]  /*3730*/  LEA.HI R3, R22, R2, RZ, 0x3 ;  /* 0x0000000216037211 */ /* 0x000fe200078f18ff */
[----:B------:R-:W-:Y:S02]  /*3740*/  IMAD R22, R6, c[0x0][0x280], RZ ;  /* 0x0000a00006167a24 */ /* 0x000fe400078e02ff */
[C---:B------:R-:W-:Y:S01]  /*3750*/  IMAD.WIDE.U32 R92, R13.reuse, c[0x0][0x290], R14 ;  /* 0x0000a4000d5c7a25 */ /* 0x040fe200078e000e */
[----:B------:R-:W-:Y:S02]  /*3760*/  SHF.R.S32.HI R5, RZ, 0x1f, R0 ;  /* 0x0000001fff057819 */ /* 0x000fe40000011400 */
[C---:B------:R-:W-:Y:S01]  /*3770*/  LOP3.LUT R6, R26.reuse, 0x38, R3, 0xf8, !PT ;  /* 0x000000381a067812 */ /* 0x040fe200078ef803 */
[----:B------:R-:W-:Y:S01]  /*3780*/  IMAD R22, R13, c[0x0][0x284], R22 ;  /* 0x0000a1000d167a24 */ /* 0x000fe200078e0216 */
[-C--:B------:R-:W-:Y:S01]  /*3790*/  LEA.HI R2, R5, R0.reuse, RZ, 0x3 ;  /* 0x0000000005027211 */ /* 0x080fe200078f18ff */
[----:B------:R-:W-:Y:S01]  /*37a0*/  IMAD.IADD R101, R23, 0x1, R93 ;  /* 0x0000000117657824 */ /* 0x000fe200078e025d */
[----:B------:R-:W-:Y:S01]  /*37b0*/  LEA.HI R0, R5, R0, RZ, 0x6 ;  /* 0x0000000005007211 */ /* 0x000fe200078f30ff */
[----:B------:R-:W-:Y:S01]  /*37c0*/  IMAD.IADD R106, R99, 0x1, R22 ;  /* 0x00000001636a7824 */ /* 0x000fe200078e0216 */
[----:B------:R-:W-:Y:S01]  /*37d0*/  LOP3.LUT R13, R26, 0x38, R2, 0xf8, !PT ;  /* 0x000000381a0d7812 */ /* 0x000fe200078ef802 */
[----:B------:R-:W-:Y:S01]  /*37e0*/  IMAD.SHL.U32 R26, R145, 0x40, RZ ;  /* 0x00000040911a7824 */ /* 0x000fe200078e00ff */
[----:B------:R-:W-:-:S02]  /*37f0*/  SHF.R.S32.HI R5, RZ, 0x6, R24 ;  /* 0x00000006ff057819 */ /* 0x000fc40000011418 */
[----:B------:R-:W-:Y:S02]  /*3800*/  SHF.R.S32.HI R0, RZ, 0x6, R0 ;  /* 0x00000006ff007819 */ /* 0x000fe40000011400 */
[----:B------:R-:W-:Y:S01]  /*3810*/  LOP3.LUT R26, R26, 0x1c0, RZ, 0xc0, !PT ;  /* 0x000001c01a1a7812 */ /* 0x000fe200078ec0ff */
[----:B------:R-:W-:Y:S01]  /*3820*/  IMAD R19, R5, 0xc00, R7 ;  /* 0x00000c0005137824 */ /* 0x000fe200078e0207 */
[----:B------:R-:W-:Y:S01]  /*3830*/  LOP3.LUT R14, R27, 0x38, R3, 0xf8, !PT ;  /* 0x000000381b0e7812 */ /* 0x000fe200078ef803 */
[----:B------:R-:W-:Y:S01]  /*3840*/  IMAD R18, R5, 0xc00, R12 ;  /* 0x00000c0005127824 */ /* 0x000fe200078e020c */
[----:B------:R-:W-:Y:S01]  /*3850*/  SHF.R.U32.HI R26, RZ, 0x3, R26 ;  /* 0x00000003ff1a7819 */ /* 0x000fe2000001161a */
[C---:B------:R-:W-:Y:S01]  /*3860*/  IMAD R15, R0.reuse, 0xc00, R7 ;  /* 0x00000c00000f7824 */ /* 0x040fe200078e0207 */
[----:B------:R-:W-:Y:S01]  /*3870*/  LOP3.LUT R17, R27, 0x38, R2, 0xf8, !PT ;  /* 0x000000381b117812 */ /* 0x000fe200078ef802 */
[----:B------:R-:W-:Y:S01]  /*3880*/  IMAD R5, R0, 0xc00, R12 ;  /* 0x00000c0000057824 */ /* 0x000fe200078e020c */
[----:B------:R-:W-:-:S02]  /*3890*/  LOP3.LUT R16, R6, R26, RZ, 0x3c, !PT ;  /* 0x0000001a06107212 */ /* 0x000fc400078e3cff */
[----:B------:R-:W-:Y:S02]  /*38a0*/  LOP3.LUT R13, R13, R26, RZ, 0x3c, !PT ;  /* 0x0000001a0d0d7212 */ /* 0x000fe400078e3cff */
[-C--:B------:R-:W-:Y:S02]  /*38b0*/  LOP3.LUT R6, R14, R149.reuse, RZ, 0x3c, !PT ;  /* 0x000000950e067212 */ /* 0x080fe400078e3cff */
[----:B------:R-:W-:Y:S01]  /*38c0*/  SHF.R.S32.HI R72, RZ, 0x3, R2 ;  /* 0x00000003ff487819 */ /* 0x000fe20000011402 */
[----:B------:R-:W-:Y:S01]  /*38d0*/  IMAD.IADD R13, R15, 0x1, R13 ;  /* 0x000000010f0d7824 */ /* 0x000fe200078e020d */
[----:B------:R-:W-:Y:S01]  /*38e0*/  LOP3.LUT R86, R2, 0xfffffff8, RZ, 0xc0, !PT ;  /* 0xfffffff802567812 */ /* 0x000fe200078ec0ff */
[----:B------:R-:W-:Y:S01]  /*38f0*/  IMAD R2, R11, c[0x0][0x2b0], RZ ;  /* 0x0000ac000b027a24 */ /* 0x000fe200078e02ff */
[----:B------:R-:W-:Y:S01]  /*3900*/  LOP3.LUT R0, R17, R149, RZ, 0x3c, !PT ;  /* 0x0000009511007212 */ /* 0x000fe200078e3cff */
[----:B------:R-:W-:Y:S01]  /*3910*/  IMAD.IADD R6, R18, 0x1, R6 ;  /* 0x0000000112067824 */ /* 0x000fe200078e0206 */
[----:B------:R-:W-:Y:S01]  /*3920*/  IADD3 R16, R19, R16, RZ ;  /* 0x0000001013107210 */ /* 0x000fe20007ffe0ff */
[----:B------:R-:W-:Y:S01]  /*3930*/  IMAD R2, R10, c[0x0][0x2b4], R2 ;  /* 0x0000ad000a027a24 */ /* 0x000fe200078e0202 */
[----:B------:R-:W-:Y:S01]  /*3940*/  IADD3 R5, R5, R0, RZ ;  /* 0x0000000005057210 */ /* 0x000fe20007ffe0ff */
[----:B------:R-:W-:Y:S01]  /*3950*/  IMAD R0, R146, 0x20, R145 ;  /* 0x0000002092007824 */ /* 0x000fe200078e0291 */
[----:B------:R-:W-:Y:S01]  /*3960*/  LOP3.LUT R87, R3, 0xfffffff8, RZ, 0xc0, !PT ;  /* 0xfffffff803577812 */ /* 0x000fe200078ec0ff */
[----:B------:R-:W-:Y:S01]  /*3970*/  IMAD.SHL.U32 R123, R13, 0x2, RZ ;  /* 0x000000020d7b7824 */ /* 0x000fe200078e00ff */
[----:B------:R-:W-:Y:S01]  /*3980*/  SHF.R.S32.HI R73, RZ, 0x3, R3 ;  /* 0x00000003ff497819 */ /* 0x000fe20000011403 */
[----:B------:R-:W-:Y:S01]  /*3990*/  IMAD.SHL.U32 R122, R6, 0x2, RZ ;  /* 0x00000002067a7824 */ /* 0x000fe200078e00ff */
[----:B------:R-:W-:Y:S01]  /*39a0*/  IADD3 R104, R22, R95, RZ ;  /* 0x0000005f16687210 */ /* 0x000fe20007ffe0ff */
[----:B------:R-:W-:Y:S01]  /*39b0*/  IMAD.IADD R120, R115, 0x1, R2 ;  /* 0x0000000173787824 */ /* 0x000fe200078e0202 */
[----:B------:R-:W-:-:S02]  /*39c0*/  SHF.R.S32.HI R103, RZ, 0x1f, R87 ;  /* 0x0000001fff677819 */ /* 0x000fc40000011457 */
[----:B------:R-:W-:Y:S02]  /*39d0*/  SHF.R.S32.HI R102, RZ, 0x1f, R86 ;  /* 0x0000001fff667819 */ /* 0x000fe40000011456 */
[----:B------:R-:W-:Y:S02]  /*39e0*/  SHF.L.U32 R124, R16, 0x1, RZ ;  /* 0x00000001107c7819 */ /* 0x000fe400000006ff */
[----:B---3--:R-:W-:Y:S02]  /*39f0*/  SHF.L.U32 R121, R5, 0x1, RZ ;  /* 0x0000000105797819 */ /* 0x008fe400000006ff */
.L_x_2332:
[----:B------:R-:W-:Y:S01]  /*3a00*/  MOV R84, RZ ;  /* 0x000000ff00547202 */ /* 0x000fe20000000f00 */
[----:B--23--:R-:W-:Y:S01]  /*3a10*/  IMAD.MOV.U32 R2, RZ, RZ, c[0x0][0x2b8] ;  /* 0x0000ae00ff027624 */ /* 0x00cfe200078e00ff */
[----:B------:R-:W-:Y:S04]  /*3a20*/  DEPBAR.LE SB0, 0x0 ;  /* 0x000080000000791a */ /* 0x000fe80000000000 */
[----:B------:R-:W-:Y:S01]  /*3a30*/  ISETP.NE.AND P0, PT, R2, 0x1, PT ;  /* 0x000000010200780c */ /* 0x000fe20003f05270 */
[----:B------:R-:W-:Y:S01]  /*3a40*/  IMAD R2, R39, 0x30, R0 ;  /* 0x0000003027027824 */ /* 0x000fe200078e0200 */
[----:B------:R-:W-:Y:S01]  /*3a50*/  WARPSYNC 0xffffffff ;  /* 0xffffffff00007948 */ /* 0x000fe20003800000 */
[----:B------:R-:W-:Y:S02]  /*3a60*/  BSSY B2, `(.L_x_2292) ;  /* 0x0000557000027945 */ /* 0x000fe40003800000 */
[----:B------:R-:W-:Y:S04]  /*3a70*/  IMAD.IADD R5, R127, 0x1, R2 ;  /* 0x000000017f057824 */ /* 0x000fe800078e0202 */
[----:B----4-:R-:W-:Y:S04]  /*3a80*/  IMAD.MOV.U32 R3, RZ, RZ, R5 ;  /* 0x000000ffff037224 */ /* 0x010fe800078e0005 */
[----:B------:R-:W-:Y:S05]  /*3a90*/  @P0 IMAD.HI.U32 R6, R5, c[0x0][0x2bc], RZ ;  /* 0x0000af0005060a27 */ /* 0x000fea00078e00ff */
        /* <DEDUP_REMOVED lines=23> */
[C---:B-1----:R-:W-:Y:S02]  /*3c10*/  LEA R82, P0, R2.reuse, c[0x0][0x1c8], 0x1 ;  /* 0x0000720002527a11 */ /* 0x042fe400078008ff */
        /* <DEDUP_REMOVED lines=44> */
[C---:B------:R-:W-:Y:S02]  /*3ee0*/  LEA R10, P0, R3.reuse, c[0x0][0x288], 0x1 ;  /* 0x0000a200030a7a11 */ /* 0x040fe400078008ff */
[C---:B------:R-:W-:Y:S02]  /*3ef0*/  IADD3 R5, R142.reuse, 0x20, RZ ;  /* 0x000000208e057810 */ /* 0x040fe40007ffe0ff */
[----:B------:R-:W-:Y:S02]  /*3f00*/  LEA.HI.X R11, R3, c[0x0][0x28c], R6, 0x1, P0 ;  /* 0x0000a300030b7a11 */ /* 0x000fe400000f0c06 */
[C---:B------:R-:W-:Y:S01]  /*3f10*/  ISETP.GE.AND P0, PT, R142.reuse, c[0x0][0x27c], PT ;  /* 0x00009f008e007a0c */ /* 0x040fe20003f06270 */
[----:B------:R-:W-:Y:S11]  /*3f20*/  CS2R R2, SRZ ;  /* 0x0000000000027805 */ /* 0x000ff6000001ff00 */
[----:B------:R-:W-:Y:S01]  /*3f30*/  @!UPT UIADD3 URZ, URZ, URZ, URZ ;  /* 0x0000003f3f3ff290 */ /* 0x000fe2000fffe03f */
[----:B------:R1:W5:Y:S04]  /*3f40*/  @!P0 LDG.E.64 R42, [R16.64] ;  /* 0x0000000a102a8981 */ /* 0x000368000c1e1b00 */
[----:B------:R1:W5:Y:S01]  /*3f50*/  @!P0 LDG.E.64 R2, [R10.64] ;  /* 0x0000000a0a028981 */ /* 0x000362000c1e1b00 */
[----:B------:R-:W-:Y:S02]  /*3f60*/  ISETP.GE.AND P0, PT, R5, c[0x0][0x27c], PT ;  /* 0x00009f0005007a0c */ /* 0x000fe40003f06270 */
[C---:B------:R-:W-:Y:S11]  /*3f70*/  IADD3 R5, R142.reuse, 0x40, RZ ;  /* 0x000000408e057810 */ /* 0x040ff60007ffe0ff */
[----:B------:R1:W5:Y:S04]  /*3f80*/  @!P0 LDG.E.64 R44, [R16.64+0x40] ;  /* 0x0000400a102c8981 */ /* 0x000368000c1e1b00 */
[----:B------:R1:W5:Y:S01]  /*3f90*/  @!P0 LDG.E.64 R8, [R10.64+0x40] ;  /* 0x0000400a0a088981 */ /* 0x000362000c1e1b00 */
[----:B------:R-:W-:Y:S02]  /*3fa0*/  ISETP.GE.AND P0, PT, R5, c[0x0][0x27c], PT ;  /* 0x00009f0005007a0c */ /* 0x000fe40003f06270 */
[----:B------:R-:W-:Y:S11]  /*3fb0*/  IADD3 R5, R142, 0x60, RZ ;  /* 0x000000608e057810 */ /* 0x000ff60007ffe0ff */
[----:B------:R1:W5:Y:S04]  /*3fc0*/  @!P0 LDG.E.64 R46, [R16.64+0x80] ;  /* 0x0000800a102e8981 */ /* 0x000368000c1e1b00 */
[----:B------:R1:W5:Y:S01]  /*3fd0*/  @!P0 LDG.E.64 R14, [R10.64+0x80] ;  /* 0x0000800a0a0e8981 */ /* 0x000362000c1e1b00 */
[----:B------:R-:W-:Y:S11]  /*3fe0*/  ISETP.GE.AND P0, PT, R5, c[0x0][0x27c], PT ;  /* 0x00009f0005007a0c */ /* 0x000ff60003f06270 */
[----:B------:R-:W-:Y:S02]  /*3ff0*/  @!UPT UIADD3 URZ, URZ, URZ, URZ ;  /* 0x0000003f3f3ff290 */ /* 0x000fe4000fffe03f */
[----:B------:R1:W5:Y:S04]  /*4000*/  @!P0 LDG.E.64 R48, [R16.64+0xc0] ;  /* 0x0000c00a10308981 */ /* 0x000368000c1e1b00 */
[----:B------:R1:W5:Y:S02]  /*4010*/  @!P0 LDG.E.64 R20, [R10.64+0xc0] ;  /* 0x0000c00a0a148981 */ /* 0x000364000c1e1b00 */
.L_x_2296:
[----:B------:R-:W-:Y:S05]  /*4020*/  BSYNC B0 ;  /* 0x0000000000007941 */ /* 0x000fea0003800000 */
.L_x_2295:
        /* <DEDUP_REMOVED lines=31> */
[----:B------:R-:W-:Y:S01]  /*4220*/  CS2R R30, SRZ ;  /* 0x00000000001e7805 */ /* 0x000fe2000001ff00 */
[----:B------:R-:W-:Y:S01]  /*4230*/  PRMT R27, R10, 0x7610, R27 ;  /* 0x000076100a1b7816 */ /* 0x000fe2000000001b */
[----:B------:R-:W-:Y:S01]  /*4240*/  CS2R R28, SRZ ;  /* 0x00000000001c7805 */ /* 0x000fe2000001ff00 */
[----:B------:R-:W-:Y:S01]  /*4250*/  PRMT R26, R5, 0x5410, R11 ;  /* 0x00005410051a7816 */ /* 0x000fe2000000000b */
[----:B------:R-:W-:Y:S01]  /*4260*/  CS2R R24, SRZ ;  /* 0x0000000000187805 */ /* 0x000fe2000001ff00 */
        /* <DEDUP_REMOVED lines=16> */
[----:B------:R-:W-:Y:S02]  /*4370*/  LEA R10, P0, R6, c[0x0][0x288], 0x1 ;  /* 0x0000a200060a7a11 */ /* 0x000fe400078008ff */
[----:B------:R-:W-:Y:S02]  /*4380*/  IADD3 R5, R142, 0x20, RZ ;  /* 0x000000208e057810 */ /* 0x000fe40007ffe0ff */
[----:B------:R-:W-:Y:S02]  /*4390*/  LEA.HI.X R11, R6, c[0x0][0x28c], R11, 0x1, P0 ;  /* 0x0000a300060b7a11 */ /* 0x000fe400000f0c0b */
[C---:B------:R-:W-:Y:S11]  /*43a0*/  ISETP.GE.AND P0, PT, R142.reuse, c[0x0][0x27c], PT ;  /* 0x00009f008e007a0c */ /* 0x040ff60003f06270 */
[----:B------:R-:W-:Y:S02]  /*43b0*/  @!UPT UIADD3 URZ, URZ, URZ, URZ ;  /* 0x0000003f3f3ff290 */ /* 0x000fe4000fffe03f */
        /* <DEDUP_REMOVED lines=14> */
.L_x_2298:
[----:B------:R-:W-:Y:S05]  /*44a0*/  BSYNC B0 ;  /* 0x0000000000007941 */ /* 0x000fea0003800000 */
.L_x_2297:
[----:B-1---5:R-:W-:Y:S01]  /*44b0*/  MOV R11, R52 ;  /* 0x00000034000b7202 */ /* 0x022fe20000000f00 */
[----:B------:R-:W-:Y:S01]  /*44c0*/  IMAD.MOV.U32 R6, RZ, RZ, R56 ;  /* 0x000000ffff067224 */ /* 0x000fe200078e0038 */
[----:B------:R1:W2:Y:S01]  /*44d0*/  SHFL.IDX PT, R68, R81, RZ, 0x181f ;  /* 0x00181fff51447589 */ /* 0x0002a200000e0000 */
[----:B------:R-:W-:Y:S01]  /*44e0*/  IMAD.MOV.U32 R5, RZ, RZ, R57 ;  /* 0x000000ffff057224 */ /* 0x000fe200078e0039 */
[----:B------:R-:W-:Y:S01]  /*44f0*/  BSSY B1, `(.L_x_2299) ;  /* 0x0000107000017945 */ /* 0x000fe20003800000 */
[----:B------:R-:W-:Y:S03]  /*4500*/  IMAD.MOV.U32 R10, RZ, RZ, R54 ;  /* 0x000000ffff0a7224 */ /* 0x000fe600078e0036 */
[----:B------:R-:W-:Y:S01]  /*4510*/  PRMT R64, R6, 0x5410, R5 ;  /* 0x0000541006407816 */ /* 0x000fe20000000005 */
[----:B------:R-:W-:Y:S01]  /*4520*/  IMAD.MOV.U32 R5, RZ, RZ, R55 ;  /* 0x000000ffff057224 */ /* 0x000fe200078e0037 */
[----:B------:R1:W3:Y:S01]  /*4530*/  SHFL.IDX PT, R65, R82, RZ, 0x181f ;  /* 0x00181fff52417589 */ /* 0x0002e200000e0000 */
[----:B------:R-:W-:Y:S03]  /*4540*/  IMAD.MOV.U32 R6, RZ, RZ, R50 ;  /* 0x000000ffff067224 */ /* 0x000fe600078e0032 */
[----:B------:R-:W-:Y:S01]  /*4550*/  PRMT R63, R10, 0x5410, R5 ;  /* 0x000054100a3f7816 */ /* 0x000fe20000000005 */
[----:B------:R-:W-:Y:S02]  /*4560*/  IMAD.MOV.U32 R10, RZ, RZ, R53 ;  /* 0x000000ffff0a7224 */ /* 0x000fe400078e0035 */
[----:B------:R-:W-:Y:S03]  /*4570*/  IMAD.MOV.U32 R5, RZ, RZ, R51 ;  /* 0x000000ffff057224 */ /* 0x000fe600078e0033 */
[----:B------:R-:W-:Y:S01]  /*4580*/  PRMT R62, R11, 0x5410, R10 ;  /* 0x000054100b3e7816 */ /* 0x000fe2000000000a */
[----:B------:R-:W-:Y:S01]  /*4590*/  IMAD.MOV.U32 R10, RZ, RZ, R31 ;  /* 0x000000ffff0a7224 */ /* 0x000fe200078e001f */
[----:B------:R-:W-:Y:S01]  /*45a0*/  PRMT R61, R6, 0x5410, R5 ;  /* 0x00005410063d7816 */ /* 0x000fe20000000005 */
[----:B------:R-:W-:Y:S01]  /*45b0*/  IMAD.MOV.U32 R6, RZ, RZ, R28 ;  /* 0x000000ffff067224 */ /* 0x000fe200078e001c */
[----:B------:R-:W-:Y:S02]  /*45c0*/  MOV R11, R30 ;  /* 0x0000001e000b7202 */ /* 0x000fe40000000f00 */
[----:B------:R-:W-:Y:S02]  /*45d0*/  MOV R5, R29 ;  /* 0x0000001d00057202 */ /* 0x000fe40000000f00 */
[----:B------:R-:W-:Y:S01]  /*45e0*/  PRMT R37, R10, 0x7610, R37 ;  /* 0x000076100a257816 */ /* 0x000fe20000000025 */
[----:B------:R-:W-:Y:S01]  /*45f0*/  IMAD.MOV.U32 R10, RZ, RZ, R25 ;  /* 0x000000ffff0a7224 */ /* 0x000fe200078e0019 */
[----:B------:R-:W-:Y:S01]  /*4600*/  PRMT R36, R5, 0x5410, R11 ;  /* 0x0000541005247816 */ /* 0x000fe2000000000b */
[----:B------:R-:W-:Y:S01]  /*4610*/  IMAD.MOV.U32 R11, RZ, RZ, R24 ;  /* 0x000000ffff0b7224 */ /* 0x000fe200078e0018 */
[----:B------:R-:W-:Y:S01]  /*4620*/  PRMT R35, R35, 0x5410, R6 ;  /* 0x0000541023237816 */ /* 0x000fe20000000006 */
[----:B------:R-:W-:Y:S01]  /*4630*/  IMAD.MOV.U32 R5, RZ, RZ, R23 ;  /* 0x000000ffff057224 */ /* 0x000fe200078e0017 */
[----:B------:R-:W-:Y:S02]  /*4640*/  MOV R6, R22 ;  /* 0x0000001600067202 */ /* 0x000fe40000000f00 */
[----:B------:R-:W-:Y:S02]  /*4650*/  PRMT R35, R10, 0x7610, R35 ;  /* 0x000076100a237816 */ /* 0x000fe40000000023 */
[----:B------:R-:W-:Y:S02]  /*4660*/  PRMT R34, R5, 0x5410, R11 ;  /* 0x0000541005227816 */ /* 0x000fe4000000000b */
[----:B------:R-:W-:Y:S01]  /*4670*/  PRMT R33, R6, 0x7610, R33 ;  /* 0x0000761006217816 */ /* 0x000fe20000000021 */
[----:B------:R-:W-:-:S05]  /*4680*/  @P4 BRA `(.L_x_2300) ;  /* 0x00000ed000004947 */ /* 0x000fca0003800000 */
[----:B-123--:R-:W-:Y:S01]  /*4690*/  ISETP.GE.AND P0, PT, R140, c[0x0][0x1d4], PT ;  /* 0x000075008c007a0c */ /* 0x00efe20003f06270 */
[----:B------:R-:W-:Y:S01]  /*46a0*/  @!UPT UIADD3 URZ, URZ, URZ, URZ ;  /* 0x0000003f3f3ff290 */ /* 0x000fe2000fffe03f */
[----:B------:R-:W-:Y:S11]  /*46b0*/  BSSY B0, `(.L_x_2301) ;  /* 0x0000038000007945 */ /* 0x000ff60003800000 */
[----:B------:R-:W-:-:S05]  /*46c0*/  @P0 BRA `(.L_x_2302) ;  /* 0x0000036000000947 */ /* 0x000fca0003800000 */
[C---:B------:R-:W-:Y:S01]  /*46d0*/  LEA R66, P0, R140.reuse, R65, 0x1 ;  /* 0x000000418c427211 */ /* 0x040fe200078008ff */
[----:B------:R-:W1:Y:S03]  /*46e0*/  LDS.128 R16, [R223+0xa080] ;  /* 0x00a08000df107984 */ /* 0x000e660000000c00 */
[----:B------:R-:W-:Y:S02]  /*46f0*/  LEA.HI.X R67, R140, R68, R141, 0x1, P0 ;  /* 0x000000448c437211 */ /* 0x000fe400000f0c8d */
[----:B------:R-:W-:Y:S11]  /*4700*/  ISETP.GE.AND P0, PT, R142, c[0x0][0x27c], PT ;  /* 0x00009f008e007a0c */ /* 0x000ff60003f06270 */
[----:B------:R-:W-:Y:S02]  /*4710*/  @!UPT UIADD3 URZ, URZ, URZ, URZ ;  /* 0x0000003f3f3ff290 */ /* 0x000fe4000fffe03f */
[----:B------:R-:W-:Y:S01]  /*4720*/  @!P0 HADD2.F32 R10, -RZ, R13.H0_H0 ;  /* 0x2000000dff0a8230 */ /* 0x000fe20000004100 */
[--C-:B------:R-:W-:Y:S01]  /*4730*/  @!P0 SHF.R.U64 R11, R2, 0x10, R3.reuse ;  /* 0x00000010020b8819 */ /* 0x100fe20000001203 */
[----:B------:R-:W-:Y:S01]  /*4740*/  @!P0 HADD2.F32 R40, -RZ, R40.H0_H0 ;  /* 0x20000028ff288230 */ /* 0x000fe20000004100 */
[----:B------:R-:W-:Y:S02]  /*4750*/  @!P0 SHF.R.U32.HI R13, RZ, 0x10, R3 ;  /* 0x00000010ff0d8819 */ /* 0x000fe40000011603 */
[--C-:B------:R-:W-:Y:S02]  /*4760*/  @!P0 SHF.R.U64 R42, R42, 0x10, R43.reuse ;  /* 0x000000102a2a8819 */ /* 0x100fe4000000122b */
[----:B------:R-:W-:Y:S02]  /*4770*/  @!P0 SHF.R.U32.HI R43, RZ, 0x10, R43 ;  /* 0x00000010ff2b8819 */ /* 0x000fe4000001162b */
        /* <DEDUP_REMOVED lines=8> */
[----:B------:R-:W-:Y:S01]  /*4800*/  @!P0 FFMA.FTZ R71, R3, R40, -R5 ;  /* 0x0000002803478223 */ /* 0x000fe20000010805 */
[----:B------:R-:W-:Y:S01]  /*4810*/  @!P0 MOV R5, R18 ;  /* 0x0000001200058202 */ /* 0x000fe20000000f00 */
[----:B------:R-:W-:Y:S01]  /*4820*/  @!P0 FFMA.FTZ R2, R38, R40, R2 ;  /* 0x0000002826028223 */ /* 0x000fe20000010002 */
[----:B------:R-:W-:Y:S02]  /*4830*/  @!P0 HADD2.F32 R3, -RZ, R11.H0_H0 ;  /* 0x2000000bff038230 */ /* 0x000fe40000004100 */
[----:B------:R-:W-:Y:S02]  /*4840*/  @!P0 HADD2.F32 R38, -RZ, R42.H0_H0 ;  /* 0x2000002aff268230 */ /* 0x000fe40000004100 */
[----:B------:R-:W-:Y:S01]  /*4850*/  @!P0 F2FP.PACK_AB R2, R2, R71 ;  /* 0x000000470202823e */ /* 0x000fe200000000ff */
[CC--:B------:R-:W-:Y:S01]  /*4860*/  @!P0 FMUL.FTZ R10, R41.reuse, R3.reuse ;  /* 0x00000003290a8220 */ /* 0x0c0fe20000410000 */
[--C-:B------:R-:W-:Y:S01]  /*4870*/  @!P0 HADD2.F32 R40, -RZ, R5.reuse.H1_H1 ;  /* 0x30000005ff288230 */ /* 0x100fe20000004100 */
[C---:B------:R-:W-:Y:S01]  /*4880*/  @!P0 FMUL.FTZ R3, R6.reuse, R3 ;  /* 0x0000000306038220 */ /* 0x040fe20000410000 */
[----:B------:R-:W-:Y:S01]  /*4890*/  @!P0 HADD2.F32 R11, -RZ, R26.H0_H0 ;  /* 0x2000001aff0b8230 */ /* 0x000fe20000004100 */
[-C--:B------:R-:W-:Y:S01]  /*48a0*/  @!P0 FFMA.FTZ R70, R6, R38.reuse, -R10 ;  /* 0x0000002606468223 */ /* 0x080fe2000001080a */
[----:B------:R-:W-:Y:S01]  /*48b0*/  @!P0 MOV R10, R19 ;  /* 0x00000013000a8202 */ /* 0x000fe20000000f00 */
[----:B------:R-:W-:Y:S01]  /*48c0*/  @!P0 FFMA.FTZ R3, R41, R38, R3 ;  /* 0x0000002629038223 */ /* 0x000fe20000010003 */
[----:B------:R-:W-:Y:S01]  /*48d0*/  @!P0 HADD2.F32 R6, -RZ, R5.H0_H0 ;  /* 0x20000005ff068230 */ /* 0x000fe20000004100 */
[-C--:B------:R-:W-:Y:S01]  /*48e0*/  @!P0 FMUL.FTZ R69, R40, R11.reuse ;  /* 0x0000000b28458220 */ /* 0x080fe20000410000 */
[----:B------:R-:W-:Y:S01]  /*48f0*/  @!P0 MOV R16, R2 ;  /* 0x0000000200108202 */ /* 0x000fe20000000f00 */
[----:B------:R-:W-:Y:S01]  /*4900*/  @!P0 HADD2.F32 R42, -RZ, R37.H1_H1 ;  /* 0x30000025ff2a8230 */ /* 0x000fe20000004100 */
[----:B------:R-:W-:Y:S01]  /*4910*/  @!P0 F2FP.PACK_AB R3, R3, R70 ;  /* 0x000000460303823e */ /* 0x000fe200000000ff */
[C---:B------:R-:W-:Y:S01]  /*4920*/  @!P0 FMUL.FTZ R5, R6.reuse, R11 ;  /* 0x0000000b06058220 */ /* 0x040fe20000410000 */
[--C-:B------:R-:W-:Y:S02]  /*4930*/  @!P0 HADD2.F32 R11, -RZ, R10.reuse.H1_H1 ;  /* 0x3000000aff0b8230 */ /* 0x100fe40000004100 */
[-C--:B------:R-:W-:Y:S01]  /*4940*/  @!P0 FFMA.FTZ R69, R6, R42.reuse, -R69 ;  /* 0x0000002a06458223 */ /* 0x080fe20000010845 */
[----:B------:R-:W-:Y:S01]  /*4950*/  @!P0 MOV R17, R3 ;  /* 0x0000000300118202 */ /* 0x000fe20000000f00 */
[----:B------:R-:W-:Y:S01]  /*4960*/  @!P0 FFMA.FTZ R5, R40, R42, R5 ;  /* 0x0000002a28058223 */ /* 0x000fe20000010005 */
[----:B------:R-:W-:Y:S02]  /*4970*/  @!P0 HADD2.F32 R10, -RZ, R10.H0_H0 ;  /* 0x2000000aff0a8230 */ /* 0x000fe40000004100 */
[----:B------:R-:W-:Y:S02]  /*4980*/  @!P0 HADD2.F32 R6, -RZ, R13.H0_H0 ;  /* 0x2000000dff068230 */ /* 0x000fe40000004100 */
[----:B------:R-:W-:Y:S01]  /*4990*/  @!P0 HADD2.F32 R13, -RZ, R43.H0_H0 ;  /* 0x2000002bff0d8230 */ /* 0x000fe20000004100 */
[----:B------:R-:W-:Y:S02]  /*49a0*/  @!P0 F2FP.PACK_AB R5, R5, R69 ;  /* 0x000000450505823e */ /* 0x000fe400000000ff */
[CC--:B------:R-:W-:Y:S02]  /*49b0*/  @!P0 FMUL.FTZ R43, R11.reuse, R6.reuse ;  /* 0x000000060b2b8220 */ /* 0x0c0fe40000410000 */
[C---:B------:R-:W-:Y:S01]  /*49c0*/  @!P0 FMUL.FTZ R6, R10.reuse, R6 ;  /* 0x000000060a068220 */ /* 0x040fe20000410000 */
[----:B------:R-:W-:Y:S01]  /*49d0*/  @!P0 MOV R18, R5 ;  /* 0x0000000500128202 */ /* 0x000fe20000000f00 */
[-C--:B------:R-:W-:Y:S02]  /*49e0*/  @!P0 FFMA.FTZ R43, R10, R13.reuse, -R43 ;  /* 0x0000000d0a2b8223 */ /* 0x080fe4000001082b */
[----:B------:R-:W-:Y:S05]  /*49f0*/  @!P0 FFMA.FTZ R6, R11, R13, R6 ;  /* 0x0000000d0b068223 */ /* 0x000fea0000010006 */
[----:B------:R-:W-:Y:S04]  /*4a00*/  @!P0 F2FP.PACK_AB R6, R6, R43 ;  /* 0x0000002b0606823e */ /* 0x000fe800000000ff */
[----:B------:R-:W-:Y:S05]  /*4a10*/  @!P0 MOV R19, R6 ;  /* 0x0000000600138202 */ /* 0x000fea0000000f00 */
[----:B------:R1:W-:Y:S02]  /*4a20*/  ST.E.128 [R66.64], R16 ;  /* 0x0000001042007985 */ /* 0x0003e4000c101d0a */
.L_x_2302:
[----:B------:R-:W-:Y:S05]  /*4a30*/  BSYNC B0 ;  /* 0x0000000000007941 */ /* 0x000fea0003800000 */
.L_x_2301:
[----:B------:R-:W-:Y:S01]  /*4a40*/  ISETP.GE.AND P0, PT, R144, c[0x0][0x1d4], PT ;  /* 0x0000750090007a0c */ /* 0x000fe20003f06270 */
[----:B------:R-:W-:Y:S01]  /*4a50*/  @!UPT UIADD3 URZ, URZ, URZ, URZ ;  /* 0x0000003f3f3ff290 */ /* 0x000fe2000fffe03f */
[----:B------:R-:W-:Y:S11]  /*4a60*/  BSSY B0, `(.L_x_2303) ;  /* 0x0000039000007945 */ /* 0x000ff60003800000 */
[----:B------:R-:W-:-:S05]  /*4a70*/  @P0 BRA `(.L_x_2304) ;  /* 0x0000037000000947 */ /* 0x000fca0003800000 */
[----:B-1----:R-:W1:Y:S01]  /*4a80*/  LDS.128 R16, [R223+0xb880] ;  /* 0x00b88000df107984 */ /* 0x002e620000000c00 */
[----:B------:R-:W-:Y:S02]  /*4a90*/  LEA R42, P0, R238, R65, 0x1 ;  /* 0x00000041ee2a7211 */ /* 0x000fe400078008ff */
[----:B------:R-:W-:Y:S02]  /*4aa0*/  IADD3 R2, R142, 0x20, RZ ;  /* 0x000000208e027810 */ /* 0x000fe40007ffe0ff */
[----:B------:R-:W-:Y:S02]  /*4ab0*/  LEA.HI.X R43, R238, R68, R248, 0x1, P0 ;  /* 0x00000044ee2b7211 */ /* 0x000fe400000f0cf8 */
[----:B------:R-:W-:Y:S11]  /*4ac0*/  ISETP.GE.AND P0, PT, R2, c[0x0][0x27c], PT ;  /* 0x00009f0002007a0c */ /* 0x000ff60003f06270 */
[----:B------:R-:W-:Y:S02]  /*4ad0*/  @!UPT UIADD3 URZ, URZ, URZ, URZ ;  /* 0x0000003f3f3ff290 */ /* 0x000fe4000fffe03f */
[----:B------:R-:W-:Y:S01]  /*4ae0*/  @!P0 SHF.R.U64 R6, R8, 0x10, R9 ;  /* 0x0000001008068819 */ /* 0x000fe20000001209 */
[----:B------:R-:W-:Y:S01]  /*4af0*/  @!P0 HADD2.F32 R2, -RZ, R26.H1_H1 ;  /* 0x3000001aff028230 */ /* 0x000fe20000004100 */
[----:B------:R-:W-:Y:S01]  /*4b00*/  @!P0 SHF.R.U64 R13, R44, 0x10, R45 ;  /* 0x000000102c0d8819 */ /* 0x000fe2000000122d */
[--C-:B------:R-:W-:Y:S01]  /*4b10*/  @!P0 HADD2.F32 R38, -RZ, R58.reuse.H1_H1 ;  /* 0x3000003aff268230 */ /* 0x100fe20000004100 */
[----:B------:R-:W-:Y:S01]  /*4b20*/  @!P0 SHF.R.U32.HI R10, RZ, 0x10, R9 ;  /* 0x00000010ff0a8819 */ /* 0x000fe20000011609 */
[----:B------:R-:W-:Y:S01]  /*4b30*/  @!P0 HADD2.F32 R9, -RZ, R58.H0_H0 ;  /* 0x2000003aff098230 */ /* 0x000fe20000004100 */
[----:B------:R-:W-:Y:S01]  /*4b40*/  @!P0 SHF.R.U32.HI R41, RZ, 0x10, R45 ;  /* 0x00000010ff298819 */ /* 0x000fe2000001162d */
[----:B------:R-:W-:Y:S02]  /*4b50*/  @!P0 HADD2.F32 R6, -RZ, R6.H0_H0 ;  /* 0x20000006ff068230 */ /* 0x000fe40000004100 */
        /* <DEDUP_REMOVED lines=14> */
[-C--:B------:R-:W-:Y:S02]  /*4c40*/  @!P0 FMUL.FTZ R26, R11, R6.reuse ;  /* 0x000000060b1a8220 */ /* 0x080fe40000410000 */
[C---:B------:R-:W-:Y:S01]  /*4c50*/  @!P0 FMUL.FTZ R3, R5.reuse, R6 ;  /* 0x0000000605038220 */ /* 0x040fe20000410000 */
[----:B------:R-:W-:Y:S01]  /*4c60*/  @!P0 F2FP.PACK_AB R2, R2, R66 ;  /* 0x000000420202823e */ /* 0x000fe200000000ff */
[----:B------:R-:W-:Y:S01]  /*4c70*/  @!P0 IMAD.MOV.U32 R6, RZ, RZ, R19 ;  /* 0x000000ffff068224 */ /* 0x000fe200078e0013 */
[--C-:B------:R-:W-:Y:S01]  /*4c80*/  @!P0 HADD2.F32 R9, -RZ, R8.reuse.H0_H0 ;  /* 0x20000008ff098230 */ /* 0x100fe20000004100 */
[-C--:B------:R-:W-:Y:S01]  /*4c90*/  @!P0 FFMA.FTZ R45, R5, R13.reuse, -R26 ;  /* 0x0000000d052d8223 */ /* 0x080fe2000001081a */
[----:B------:R-:W-:Y:S01]  /*4ca0*/  @!P0 HADD2.F32 R26, -RZ, R8.H1_H1 ;  /* 0x30000008ff1a8230 */ /* 0x000fe20000004100 */
[----:B------:R-:W-:Y:S01]  /*4cb0*/  @!P0 FFMA.FTZ R3, R11, R13, R3 ;  /* 0x0000000d0b038223 */ /* 0x000fe20000010003 */
[----:B------:R-:W-:Y:S01]  /*4cc0*/  @!P0 HADD2.F32 R5, -RZ, R27.H0_H0 ;  /* 0x2000001bff058230 */ /* 0x000fe20000004100 */
[----:B------:R-:W-:Y:S01]  /*4cd0*/  @!P0 MOV R16, R2 ;  /* 0x0000000200108202 */ /* 0x000fe20000000f00 */
[--C-:B------:R-:W-:Y:S02]  /*4ce0*/  @!P0 HADD2.F32 R40, -RZ, R6.reuse.H1_H1 ;  /* 0x30000006ff288230 */ /* 0x100fe40000004100 */
[----:B------:R-:W-:Y:S01]  /*4cf0*/  @!P0 HADD2.F32 R8, -RZ, R6.H0_H0 ;  /* 0x20000006ff088230 */ /* 0x000fe20000004100 */
[----:B------:R-:W-:Y:S01]  /*4d00*/  @!P0 FMUL.FTZ R6, R26, R5 ;  /* 0x000000051a068220 */ /* 0x000fe20000410000 */
[----:B------:R-:W-:Y:S01]  /*4d10*/  @!P0 F2FP.PACK_AB R3, R3, R45 ;  /* 0x0000002d0303823e */ /* 0x000fe200000000ff */
[C---:B------:R-:W-:Y:S02]  /*4d20*/  @!P0 FMUL.FTZ R5, R9.reuse, R5 ;  /* 0x0000000509058220 */ /* 0x040fe40000410000 */
[----:B------:R-:W-:Y:S02]  /*4d30*/  @!P0 FMUL.FTZ R44, R40, R10 ;  /* 0x0000000a282c8220 */ /* 0x000fe40000410000 */
[----:B------:R-:W-:Y:S02]  /*4d40*/  @!P0 FFMA.FTZ R9, R9, R38, -R6 ;  /* 0x0000002609098223 */ /* 0x000fe40000010806 */
[----:B------:R-:W-:Y:S02]  /*4d50*/  @!P0 FMUL.FTZ R6, R8, R10 ;  /* 0x0000000a08068220 */ /* 0x000fe40000410000 */
[----:B------:R-:W-:Y:S02]  /*4d60*/  @!P0 FFMA.FTZ R5, R26, R38, R5 ;  /* 0x000000261a058223 */ /* 0x000fe40000010005 */
[-C--:B------:R-:W-:Y:S02]  /*4d70*/  @!P0 FFMA.FTZ R44, R8, R41.reuse, -R44 ;  /* 0x00000029082c8223 */ /* 0x080fe4000001082c */
[----:B------:R-:W-:Y:S01]  /*4d80*/  @!P0 FFMA.FTZ R6, R40, R41, R6 ;  /* 0x0000002928068223 */ /* 0x000fe20000010006 */
[----:B------:R-:W-:Y:S01]  /*4d90*/  @!P0 F2FP.PACK_AB R5, R5, R9 ;  /* 0x000000090505823e */ /* 0x000fe200000000ff */
[----:B------:R-:W-:Y:S03]  /*4da0*/  @!P0 IMAD.MOV.U32 R17, RZ, RZ, R3 ;  /* 0x000000ffff118224 */ /* 0x000fe600078e0003 */
[----:B------:R-:W-:Y:S02]  /*4db0*/  @!P0 F2FP.PACK_AB R6, R6, R44 ;  /* 0x0000002c0606823e */ /* 0x000fe400000000ff */
[----:B------:R-:W-:Y:S02]  /*4dc0*/  @!P0 MOV R18, R5 ;  /* 0x0000000500128202 */ /* 0x000fe40000000f00 */
[----:B------:R-:W-:Y:S05]  /*4dd0*/  @!P0 MOV R19, R6 ;  /* 0x0000000600138202 */ /* 0x000fea0000000f00 */
[----:B------:R1:W-:Y:S02]  /*4de0*/  ST.E.128 [R42.64], R16 ;  /* 0x000000102a007985 */ /* 0x0003e4000c101d0a */
.L_x_2304:
[----:B------:R-:W-:Y:S05]  /*4df0*/  BSYNC B0 ;  /* 0x0000000000007941 */ /* 0x000fea0003800000 */
.L_x_2303:
[----:B------:R-:W-:Y:S01]  /*4e00*/  ISETP.GE.AND P0, PT, R228, c[0x0][0x1d4], PT ;  /* 0x00007500e4007a0c */ /* 0x000fe20003f06270 */
[----:B------:R-:W-:Y:S01]  /*4e10*/  @!UPT UIADD3 URZ, URZ, URZ, URZ ;  /* 0x0000003f3f3ff290 */ /* 0x000fe2000fffe03f */
[----:B------:R-:W-:Y:S11]  /*4e20*/  BSSY B0, `(.L_x_2305) ;  /* 0x0000039000007945 */ /* 0x000ff60003800000 */
[----:B------:R-:W-:-:S05]  /*4e30*/  @P0 BRA `(.L_x_2306) ;  /* 0x0000037000000947 */ /* 0x000fca0003800000 */
[----:B------:R-:W2:Y:S01]  /*4e40*/  LDS.128 R8, [R223+0xd080] ;  /* 0x00d08000df087984 */ /* 0x000ea20000000c00 */
[----:B------:R-:W-:Y:S02]  /*4e50*/  LEA R40, P0, R228, R65, 0x1 ;  /* 0x00000041e4287211 */ /* 0x000fe400078008ff */
[----:B------:R-:W-:Y:S02]  /*4e60*/  IADD3 R2, R142, 0x40, RZ ;  /* 0x000000408e027810 */ /* 0x000fe40007ffe0ff */
[----:B------:R-:W-:Y:S02]  /*4e70*/  LEA.HI.X R41, R228, R68, R250, 0x1, P0 ;  /* 0x00000044e4297211 */ /* 0x000fe400000f0cfa */
[----:B------:R-:W-:Y:S11]  /*4e80*/  ISETP.GE.AND P0, PT, R2, c[0x0][0x27c], PT ;  /* 0x00009f0002007a0c */ /* 0x000ff60003f06270 */
[----:B------:R-:W-:Y:S02]  /*4e90*/  @!UPT UIADD3 URZ, URZ, URZ, URZ ;  /* 0x0000003f3f3ff290 */ /* 0x000fe4000fffe03f */
[----:B------:R-:W-:Y:S01]  /*4ea0*/  @!P0 SHF.R.U64 R6, R14, 0x10, R15 ;  /* 0x000000100e068819 */ /* 0x000fe2000000120f */
[----:B------:R-:W-:Y:S01]  /*4eb0*/  @!P0 HADD2.F32 R2, -RZ, R27.H1_H1 ;  /* 0x3000001bff028230 */ /* 0x000fe20000004100 */
[----:B-1----:R-:W-:Y:S01]  /*4ec0*/  @!P0 SHF.R.U64 R17, R46, 0x10, R47 ;  /* 0x000000102e118819 */ /* 0x002fe2000000122f */
[----:B------:R-:W-:Y:S01]  /*4ed0*/  @!P0 HADD2.F32 R14, -RZ, R59.H0_H0 ;  /* 0x2000003bff0e8230 */ /* 0x000fe20000004100 */
[----:B------:R-:W-:Y:S01]  /*4ee0*/  @!P0 SHF.R.U32.HI R15, RZ, 0x10, R15 ;  /* 0x00000010ff0f8819 */ /* 0x000fe2000001160f */
[----:B------:R-:W-:Y:S01]  /*4ef0*/  @!P0 HADD2.F32 R6, -RZ, R6.H0_H0 ;  /* 0x20000006ff068230 */ /* 0x000fe20000004100 */
[----:B------:R-:W-:Y:S01]  /*4f00*/  @!P0 SHF.R.U32.HI R27, RZ, 0x10, R47 ;  /* 0x00000010ff1b8819 */ /* 0x000fe2000001162f */
[----:B------:R-:W-:Y:S02]  /*4f10*/  @!P0 HADD2.F32 R17, -RZ, R17.H0_H0 ;  /* 0x20000011ff118230 */ /* 0x000fe40000004100 */
[----:B------:R-:W-:Y:S02]  /*4f20*/  @!P0 HADD2.F32 R19, -RZ, R59.H1_H1 ;  /* 0x3000003bff138230 */ /* 0x000fe40000004100 */
[----:B------:R-:W-:Y:S02]  /*4f30*/  @!P0 HADD2.F32 R15, -RZ, R15.H0_H0 ;  /* 0x2000000fff0f8230 */ /* 0x000fe40000004100 */
[----:B------:R-:W-:Y:S01]  /*4f40*/  @!P0 HADD2.F32 R27, -RZ, R27.H0_H0 ;  /* 0x2000001bff1b8230 */ /* 0x000fe20000004100 */
[----:B--2---:R-:W-:Y:S02]  /*4f50*/  @!P0 MOV R3, R8 ;  /* 0x0000000800038202 */ /* 0x004fe40000000f00 */
[----:B------:R-:W-:Y:S03]  /*4f60*/  @!P0 MOV R5, R9 ;  /* 0x0000000900058202 */ /* 0x000fe60000000f00 */
[--C-:B------:R-:W-:Y:S02]  /*4f70*/  @!P0 HADD2.F32 R13, -RZ, R3.reuse.H1_H1 ;  /* 0x30000003ff0d8230 */ /* 0x100fe40000004100 */
[----:B------:R-:W-:Y:S02]  /*4f80*/  @!P0 HADD2.F32 R3, -RZ, R3.H0_H0 ;  /* 0x20000003ff038230 */ /* 0x000fe40000004100 */
[--C-:B------:R-:W-:Y:S01]  /*4f90*/  @!P0 HADD2.F32 R16, -RZ, R5.reuse.H1_H1 ;  /* 0x30000005ff108230 */ /* 0x100fe20000004100 */
[-C--:B------:R-:W-:Y:S01]  /*4fa0*/  @!P0 FMUL.FTZ R18, R13, R2.reuse ;  /* 0x000000020d128220 */ /* 0x080fe20000410000 */
        /* <DEDUP_REMOVED lines=17> */
[-C--:B------:R-:W-:Y:S01]  /*50c0*/  @!P0 FMUL.FTZ R6, R18, R5.reuse ;  /* 0x0000000512068220 */ /* 0x080fe20000410000 */
[----:B------:R-:W-:Y:S01]  /*50d0*/  @!P0 F2FP.PACK_AB R3, R3, R42 ;  /* 0x0000002a0303823e */ /* 0x000fe200000000ff */
[----:B------:R-:W-:Y:S02]  /*50e0*/  @!P0 FMUL.FTZ R5, R14, R5 ;  /* 0x000000050e058220 */ /* 0x000fe40000410000 */
[----:B------:R-:W-:Y:S02]  /*50f0*/  @!P0 FMUL.FTZ R38, R26, R15 ;  /* 0x0000000f1a268220 */ /* 0x000fe40000410000 */
[----:B------:R-:W-:Y:S02]  /*5100*/  @!P0 FFMA.FTZ R14, R14, R19, -R6 ;  /* 0x000000130e0e8223 */ /* 0x000fe40000010806 */
[C---:B------:R-:W-:Y:S02]  /*5110*/  @!P0 FMUL.FTZ R6, R13.reuse, R15 ;  /* 0x0000000f0d068220 */ /* 0x040fe40000410000 */
        /* <DEDUP_REMOVED lines=9> */
.L_x_2306:
[----:B------:R-:W-:Y:S05]  /*51b0*/  BSYNC B0 ;  /* 0x0000000000007941 */ /* 0x000fea0003800000 */
.L_x_2305:
[----:B------:R-:W-:Y:S11]  /*51c0*/  ISETP.GE.AND P0, PT, R229, c[0x0][0x1d4], PT ;  /* 0x00007500e5007a0c */ /* 0x000ff60003f06270 */
[----:B------:R-:W-:Y:S02]  /*51d0*/  @!UPT UIADD3 URZ, URZ, URZ, URZ ;  /* 0x0000003f3f3ff290 */ /* 0x000fe4000fffe03f */
[----:B------:R-:W-:-:S05]  /*51e0*/  @P0 BRA `(.L_x_2300) ;  /* 0x0000037000000947 */ /* 0x000fca0003800000 */
[----:B-1----:R-:W1:Y:S01]  /*51f0*/  LDS.128 R8, [R223+0xe880] ;  /* 0x00e88000df087984 */ /* 0x002e620000000c00 */
[C---:B------:R-:W-:Y:S02]  /*5200*/  LEA R26, P0, R229.reuse, R65, 0x1 ;  /* 0x00000041e51a7211 */ /* 0x040fe400078008ff */
[----:B------:R-:W-:Y:S02]  /*5210*/  IADD3 R2, R142, 0x60, RZ ;  /* 0x000000608e027810 */ /* 0x000fe40007ffe0ff */
[----:B------:R-:W-:Y:S02]  /*5220*/  LEA.HI.X R27, R229, R68, R249, 0x1, P0 ;  /* 0x00000044e51b7211 */ /* 0x000fe400000f0cf9 */
[----:B------:R-:W-:Y:S11]  /*5230*/  ISETP.GE.AND P0, PT, R2, c[0x0][0x27c], PT ;  /* 0x00009f0002007a0c */ /* 0x000ff60003f06270 */
[----:B------:R-:W-:Y:S02]  /*5240*/  @!UPT UIADD3 URZ, URZ, URZ, URZ ;  /* 0x0000003f3f3ff290 */ /* 0x000fe4000fffe03f */
        /* <DEDUP_REMOVED lines=30> */
[----:B------:R-:W-:Y:S01]  /*5430*/  @!P0 HADD2.F32 R5, -RZ, R33.H1_H1 ;  /* 0x30000021ff058230 */ /* 0x000fe20000004100 */
        /* <DEDUP_REMOVED lines=18> */
.L_x_2300:
[----:B-123--:R-:W-:Y:S05]  /*5560*/  BSYNC B1 ;  /* 0x0000000000017941 */ /* 0x00efea0003800000 */
.L_x_2299:
[----:B------:R1:W2:Y:S04]  /*5570*/  SHFL.IDX PT, R38, R81, 0x1, 0x181f ;  /* 0x00381f0051267f89 */ /* 0x0002a800000e0000 */
[----:B------:R1:W3:Y:S01]  /*5580*/  SHFL.IDX PT, R32, R82, 0x1, 0x181f ;  /* 0x00381f0052207f89 */ /* 0x0002e200000e0000 */
[----:B------:R-:W-:-:S05]  /*5590*/  @P5 BRA `(.L_x_2307) ;  /* 0x00003a3000005947 */ /* 0x000fca0003800000 */
[----:B------:R-:W-:Y:S01]  /*55a0*/  ISETP.GE.AND P0, PT, R140, c[0x0][0x1d4], PT ;  /* 0x000075008c007a0c */ /* 0x000fe20003f06270 */
[----:B------:R-:W-:Y:S01]  /*55b0*/  @!UPT UIADD3 URZ, URZ, URZ, URZ ;  /* 0x0000003f3f3ff290 */ /* 0x000fe2000fffe03f */
[----:B------:R-:W-:Y:S11]  /*55c0*/  BSSY B0, `(.L_x_2308) ;  /* 0x0000038000007945 */ /* 0x000ff60003800000 */
[----:B------:R-:W-:-:S05]  /*55d0*/  @P0 BRA `(.L_x_2309) ;  /* 0x0000036000000947 */ /* 0x000fca0003800000 */
[C---:B---3--:R-:W-:Y:S01]  /*55e0*/  LEA R26, P0, R140.reuse, R32, 0x1 ;  /* 0x000000208c1a7211 */ /* 0x048fe200078008ff */
[----:B------:R-:W3:Y:S03]  /*55f0*/  LDS.128 R8, [R223+0xb080] ;  /* 0x00b08000df087984 */ /* 0x000ee60000000c00 */
[----:B--2---:R-:W-:Y:S02]  /*5600*/  LEA.HI.X R27, R140, R38, R141, 0x1, P0 ;  /* 0x000000268c1b7211 */ /* 0x004fe400000f0c8d */
        /* <DEDUP_REMOVED lines=13> */
[----:B---3--:R-:W-:Y:S02]  /*56e0*/  @!P0 MOV R3, R8 ;  /* 0x0000000800038202 */ /* 0x008fe40000000f00 */
        /* <DEDUP_REMOVED lines=16> */
[----:B------:R-:W-:Y:S01]  /*57f0*/  @!P0 F2FP.PACK_AB R2, R2, R33 ;  /* 0x000000210202823e */ /* 0x000fe200000000ff */
[----:B------:R-:W-:Y:S02]  /*5800*/  @!P0 HADD2.F32 R5, -RZ, R34.H0_H0 ;  /* 0x20000022ff058230 */ /* 0x000fe40000004100 */
[----:B------:R-:W-:Y:S01]  /*5810*/  @!P0 HADD2.F32 R14, -RZ, R13.H0_H0 ;  /* 0x2000000dff0e8230 */ /* 0x000fe20000004100 */
[----:B------:R-:W-:Y:S01]  /*5820*/  @!P0 F2FP.PACK_AB R3, R3, R23 ;  /* 0x000000170303823e */ /* 0x000fe200000000ff */
[--C-:B------:R-:W-:Y:S01]  /*5830*/  @!P0 HADD2.F32 R20, -RZ, R6.reuse.H1_H1 ;  /* 0x30000006ff148230 */ /* 0x100fe20000004100 */
[----:B------:R-:W-:Y:S01]  /*5840*/  @!P0 MOV R8, R2 ;  /* 0x0000000200088202 */ /* 0x000fe20000000f00 */
[----:B------:R-:W-:Y:S01]  /*5850*/  @!P0 HADD2.F32 R13, -RZ, R6.H0_H0 ;  /* 0x20000006ff0d8230 */ /* 0x000fe20000004100 */
[----:B------:R-:W-:Y:S01]  /*5860*/  @!P0 FMUL.FTZ R6, R18, R5 ;  /* 0x0000000512068220 */ /* 0x000fe20000410000 */
[----:B------:R-:W-:Y:S01]  /*5870*/  @!P0 MOV R9, R3 ;  /* 0x0000000300098202 */ /* 0x000fe20000000f00 */
[----:B------:R-:W-:Y:S02]  /*5880*/  @!P0 FMUL.FTZ R5, R14, R5 ;  /* 0x000000050e058220 */ /* 0x000fe40000410000 */
[----:B------:R-:W-:Y:S02]  /*5890*/  @!P0 FMUL.FTZ R22, R20, R15 ;  /* 0x0000000f14168220 */ /* 0x000fe40000410000 */
[----:B------:R-:W-:Y:S02]  /*58a0*/  @!P0 FFMA.FTZ R14, R14, R19, -R6 ;  /* 0x000000130e0e8223 */ /* 0x000fe40000010806 */
[C---:B------:R-:W-:Y:S02]  /*58b0*/  @!P0 FMUL.FTZ R6, R13.reuse, R15 ;  /* 0x0000000f0d068220 */ /* 0x040fe40000410000 */
[----:B------:R-:W-:Y:S02]  /*58c0*/  @!P0 FFMA.FTZ R5, R18, R19, R5 ;  /* 0x0000001312058223 */ /* 0x000fe40000010005 */
[-C--:B------:R-:W-:Y:S02]  /*58d0*/  @!P0 FFMA.FTZ R22, R13, R21.reuse, -R22 ;  /* 0x000000150d168223 */ /* 0x080fe40000010816 */
[----:B------:R-:W-:Y:S01]  /*58e0*/  @!P0 FFMA.FTZ R6, R20, R21, R6 ;  /* 0x0000001514068223 */ /* 0x000fe20000010006 */
[----:B------:R-:W-:Y:S04]  /*58f0*/  @!P0 F2FP.PACK_AB R5, R5, R14 ;  /* 0x0000000e0505823e */ /* 0x000fe800000000ff */
[----:B------:R-:W-:Y:S02]  /*5900*/  @!P0 F2FP.PACK_AB R6, R6, R22 ;  /* 0x000000160606823e */ /* 0x000fe400000000ff */
[----:B------:R-:W-:Y:S02]  /*5910*/  @!P0 MOV R10, R5 ;  /* 0x00000005000a8202 */ /* 0x000fe40000000f00 */
[----:B------:R-:W-:Y:S05]  /*5920*/  @!P0 MOV R11, R6 ;  /* 0x00000006000b8202 */ /* 0x000fea0000000f00 */
[----:B------:R2:W-:Y:S02]  /*5930*/  ST.E.128 [R26.64], R8 ;  /* 0x000000081a007985 */ /* 0x0005e4000c101d0a */
.L_x_2309:
[----:B------:R-:W-:Y:S05]  /*5940*/  BSYNC B0 ;  /* 0x0000000000007941 */ /* 0x000fea0003800000 */
.L_x_2308:
[----:B------:R-:W-:Y:S01]  /*5950*/  ISETP.GE.AND P0, PT, R144, c[0x0][0x1d4], PT ;  /* 0x0000750090007a0c */ /* 0x000fe20003f06270 */
[----:B------:R-:W-:Y:S01]  /*5960*/  @!UPT UIADD3 URZ, URZ, URZ, URZ ;  /* 0x0000003f3f3ff290 */ /* 0x000fe2000fffe03f */
[----:B------:R-:W-:Y:S11]  /*5970*/  BSSY B0, `(.L_x_2310) ;  /* 0x0000039000007945 */ /* 0x000ff60003800000 */
[----:B------:R-:W-:-:S05]  /*5980*/  @P0 BRA `(.L_x_2311) ;  /* 0x0000037000000947 */ /* 0x000fca0003800000 */
[----:B--2---:R-:W2:Y:S01]  /*5990*/  LDS.128 R8, [R223+0xc880] ;  /* 0x00c88000df087984 */ /* 0x004ea20000000c00 */
[----:B---3--:R-:W-:Y:S02]  /*59a0*/  LEA R22, P0, R238, R32, 0x1 ;  /* 0x00000020ee167211 */ /* 0x008fe400078008ff */
        /* <DEDUP_REMOVED lines=53> */
.L_x_2311:
[----:B------:R-:W-:Y:S05]  /*5d00*/  BSYNC B0 ;  /* 0x0000000000007941 */ /* 0x000fea0003800000 */
.L_x_2310:
        /* <DEDUP_REMOVED lines=59> */
.L_x_2313:
[----:B------:R-:W-:Y:S05]  /*60c0*/  BSYNC B0 ;  /* 0x0000000000007941 */ /* 0x000fea0003800000 */
.L_x_2312:
[----:B------:R-:W-:Y:S11]  /*60d0*/  ISETP.GE.AND P0, PT, R229, c[0x0][0x1d4], PT ;  /* 0x00007500e5007a0c */ /* 0x000ff60003f06270 */
[----:B------:R-:W-:Y:S02]  /*60e0*/  @!UPT UIADD3 URZ, URZ, URZ, URZ ;  /* 0x0000003f3f3ff290 */ /* 0x000fe4000fffe03f */
[----:B------:R-:W-:-:S05]  /*60f0*/  @P0 BRA `(.L_x_2307) ;  /* 0x00002ed000000947 */ /* 0x000fca0003800000 */
[----:B--2---:R-:W2:Y:S01]  /*6100*/  LDS.128 R8, [R223+0xf880] ;  /* 0x00f88000df087984 */ /* 0x004ea20000000c00 */
[C---:B---3--:R-:W-:Y:S02]  /*6110*/  LEA R24, P0, R229.reuse, R32, 0x1 ;  /* 0x00000020e5187211 */ /* 0x048fe400078008ff */
        /* <DEDUP_REMOVED lines=52> */
[----:B------:R2:W-:Y:S01]  /*6460*/  ST.E.128 [R24.64], R8 ;  /* 0x0000000818007985 */ /* 0x0005e2000c101d0a */
[----:B------:R-:W-:-:S05]  /*6470*/  BRA `(.L_x_2307) ;  /* 0x00002b5000007947 */ /* 0x000fca0003800000 */
.L_x_2294:
        /* <DEDUP_REMOVED lines=36> */
.L_x_2315:
[----:B------:R-:W-:Y:S05]  /*66c0*/  BSYNC B0 ;  /* 0x0000000000007941 */ /* 0x000fea0003800000 */
.L_x_2314:
        /* <DEDUP_REMOVED lines=64> */
.L_x_2317:
[----:B------:R-:W-:Y:S05]  /*6ad0*/  BSYNC B0 ;  /* 0x0000000000007941 */ /* 0x000fea0003800000 */
.L_x_2316:
[----:B------:R-:W-:Y:S01]  /*6ae0*/  IADD3 R74, -R75, c[0x0][0x1d4], RZ ;  /* 0x000075004b4a7a10 */ /* 0x000fe20007ffe1ff */
[----:B-----5:R-:W-:Y:S01]  /*6af0*/  IMAD.MOV.U32 R6, RZ, RZ, R66 ;  /* 0x000000ffff067224 */ /* 0x020fe200078e0042 */
[----:B------:R2:W3:Y:S01]  /*6b00*/  SHFL.IDX PT, R77, R81, RZ, 0x181f ;  /* 0x00181fff514d7589 */ /* 0x0004e200000e0000 */
[----:B------:R-:W-:Y:S01]  /*6b10*/  IMAD.MOV.U32 R5, RZ, RZ, R67 ;  /* 0x000000ffff057224 */ /* 0x000fe200078e0043 */
[----:B------:R-:W-:Y:S01]  /*6b20*/  BSSY B1, `(.L_x_2318) ;  /* 0x0000115000017945 */ /* 0x000fe20003800000 */
[----:B-1----:R-:W-:Y:S01]  /*6b30*/  IMAD.MOV.U32 R3, RZ, RZ, R64 ;  /* 0x000000ffff037224 */ /* 0x002fe200078e0040 */
[----:B------:R-:W-:Y:S01]  /*6b40*/  PRMT R71, R6, 0x7610, R71 ;  /* 0x0000761006477816 */ /* 0x000fe20000000047 */
[----:B------:R-:W-:Y:S02]  /*6b50*/  IMAD.MOV.U32 R2, RZ, RZ, R65 ;  /* 0x000000ffff027224 */ /* 0x000fe400078e0041 */
[----:B------:R-:W-:Y:S01]  /*6b60*/  IMAD.MOV.U32 R6, RZ, RZ, R62 ;  /* 0x000000ffff067224 */ /* 0x000fe200078e003e */
[----:B------:R-:W-:Y:S01]  /*6b70*/  PRMT R70, R3, 0x5410, R5 ;  /* 0x0000541003467816 */ /* 0x000fe20000000005 */
[----:B------:R2:W1:Y:S01]  /*6b80*/  SHFL.IDX PT, R76, R82, RZ, 0x181f ;  /* 0x00181fff524c7589 */ /* 0x00046200000e0000 */
        /* <DEDUP_REMOVED lines=23> */
[C---:B------:R-:W-:Y:S01]  /*6d00*/  IMAD.SHL.U32 R151, R145.reuse, 0x40, RZ ;  /* 0x0000004091977824 */ /* 0x040fe200078e00ff */
[----:B------:R-:W-:Y:S01]  /*6d10*/  BSSY B0, `(.L_x_2320) ;  /* 0x000007c000007945 */ /* 0x000fe20003800000 */
[----:B------:R-:W-:Y:S03]  /*6d20*/  IMAD.SHL.U32 R152, R145, 0x40, RZ ;  /* 0x0000004091987824 */ /* 0x000fe600078e00ff */
[----:B------:R-:W-:Y:S02]  /*6d30*/  LOP3.LUT R151, R151, 0x1c0, RZ, 0xc0, !PT ;  /* 0x000001c097977812 */ /* 0x000fe400078ec0ff */
[----:B------:R-:W-:Y:S02]  /*6d40*/  LOP3.LUT R152, R152, 0x1c0, RZ, 0xc0, !PT ;  /* 0x000001c098987812 */ /* 0x000fe400078ec0ff */
[----:B------:R-:W-:Y:S03]  /*6d50*/  SHF.R.U32.HI R151, RZ, 0x3, R151 ;  /* 0x00000003ff977819 */ /* 0x000fe60000011697 */
[----:B------:R-:W-:-:S05]  /*6d60*/  @P0 BRA `(.L_x_2321) ;  /* 0x0000076000000947 */ /* 0x000fca0003800000 */
[----:B------:R-:W-:Y:S01]  /*6d70*/  SEL R2, R75, R74, !P1 ;  /* 0x0000004a4b027207 */ /* 0x000fe20004800000 */
[----:B------:R-:W1:Y:S01]  /*6d80*/  LDS.128 R20, [R124+0xa080] ;  /* 0x00a080007c147984 */ /* 0x000e620000000c00 */
[----:B------:R-:W-:Y:S02]  /*6d90*/  ISETP.GE.AND P0, PT, R140, c[0x0][0x27c], PT ;  /* 0x00009f008c007a0c */ /* 0x000fe40003f06270 */
[----:B------:R-:W-:Y:S04]  /*6da0*/  SHF.R.S32.HI R3, RZ, 0x1f, R2 ;  /* 0x0000001fff037819 */ /* 0x000fe80000011402 */
[----:B------:R-:W-:Y:S04]  /*6db0*/  LEA.HI R2, R3, R2, RZ, 0x4 ;  /* 0x0000000203027211 */ /* 0x000fe800078f20ff */
[----:B------:R-:W-:Y:S03]  /*6dc0*/  LEA.HI.SX32 R2, R2, R73, 0x1c ;  /* 0x0000004902027211 */ /* 0x000fe600078fe2ff */
[--C-:B------:R-:W-:Y:S01]  /*6dd0*/  @!P0 SHF.R.U32.HI R43, RZ, 0x10, R45.reuse ;  /* 0x00000010ff2b8819 */ /* 0x100fe2000001162d */
[----:B------:R-:W-:Y:S01]  /*6de0*/  @!P0 HADD2.F32 R40, -RZ, R40.H0_H0 ;  /* 0x20000028ff288230 */ /* 0x000fe20000004100 */
[----:B------:R-:W-:Y:S01]  /*6df0*/  SHF.R.S32.HI R3, RZ, 0x1f, R2 ;  /* 0x0000001fff037819 */ /* 0x000fe20000011402 */
[----:B------:R-:W-:Y:S01]  /*6e00*/  @!P0 HADD2.F32 R41, -RZ, R41.H0_H0 ;  /* 0x20000029ff298230 */ /* 0x000fe20000004100 */
[----:B------:R-:W-:Y:S01]  /*6e10*/  SHF.L.U32 R78, R2, 0x3, RZ ;  /* 0x00000003024e7819 */ /* 0x000fe200000006ff */
[----:B------:R-:W-:Y:S01]  /*6e20*/  @!P0 HADD2.F32 R43, -RZ, R43.H0_H0 ;  /* 0x2000002bff2b8230 */ /* 0x000fe20000004100 */
[----:B------:R-:W-:Y:S02]  /*6e30*/  LEA.HI R3, R3, R2, RZ, 0x3 ;  /* 0x0000000203037211 */ /* 0x000fe400078f18ff */
[----:B------:R-:W-:Y:S02]  /*6e40*/  @!P0 SHF.R.U64 R44, R44, 0x10, R45 ;  /* 0x000000102c2c8819 */ /* 0x000fe4000000122d */
[----:B------:R-:W-:Y:S02]  /*6e50*/  SHF.R.S32.HI R2, RZ, 0x3, R3 ;  /* 0x00000003ff027819 */ /* 0x000fe40000011403 */
[----:B------:R-:W-:Y:S02]  /*6e60*/  LOP3.LUT R3, R152, 0x38, R78, 0xf8, !PT ;  /* 0x0000003898037812 */ /* 0x000fe400078ef84e */
[----:B------:R-:W-:Y:S01]  /*6e70*/  @!P0 SHF.R.U64 R8, R8, 0x10, R9 ;  /* 0x0000001008088819 */ /* 0x000fe20000001209 */
[----:B------:R-:W-:Y:S01]  /*6e80*/  IMAD R2, R2, 0xc00, R7 ;  /* 0x00000c0002027824 */ /* 0x000fe200078e0207 */
[----:B------:R-:W-:Y:S02]  /*6e90*/  LOP3.LUT R3, R3, R151, RZ, 0x3c, !PT ;  /* 0x0000009703037212 */ /* 0x000fe400078e3cff */
[----:B------:R-:W-:Y:S01]  /*6ea0*/  @!P0 SHF.R.U64 R46, R46, 0x10, R47 ;  /* 0x000000102e2e8819 */ /* 0x000fe2000000122f */
[----:B------:R-:W-:Y:S02]  /*6eb0*/  @!P0 HADD2.F32 R8, -RZ, R8.H0_H0 ;  /* 0x20000008ff088230 */ /* 0x000fe40000004100 */
        /* <DEDUP_REMOVED lines=8> */
[CC--:B-1----:R-:W-:Y:S02]  /*6f40*/  @!P0 FMUL.FTZ R2, R5.reuse, R3.reuse ;  /* 0x0000000305028220 */ /* 0x0c2fe40000410000 */
        /* <DEDUP_REMOVED lines=12> */
[----:B------:R-:W-:Y:S04]  /*7010*/  @!P0 FMUL.FTZ R45, R40, R3 ;  /* 0x00000003282d8220 */ /* 0x000fe80000410000 */
[C---:B------:R-:W-:Y:S02]  /*7020*/  @!P0 FFMA.FTZ R79, R5.reuse, R41, -R45 ;  /* 0x00000029054f8223 */ /* 0x040fe4000001082d */
[----:B------:R-:W-:Y:S01]  /*7030*/  @!P0 FMUL.FTZ R5, R5, R3 ;  /* 0x0000000305058220 */ /* 0x000fe20000410000 */
[----:B------:R-:W-:Y:S01]  /*7040*/  @!P0 HADD2.F32 R3, -RZ, R6.H1_H1 ;  /* 0x30000006ff038230 */ /* 0x000fe20000004100 */
[----:B------:R-:W-:Y:S04]  /*7050*/  @!P0 FMUL.FTZ R6, R42, R9 ;  /* 0x000000092a068220 */ /* 0x000fe80000410000 */
[C---:B------:R-:W-:Y:S02]  /*7060*/  @!P0 FFMA.FTZ R45, R3.reuse, R43, -R6 ;  /* 0x0000002b032d8223 */ /* 0x040fe40000010806 */
[----:B------:R-:W-:Y:S01]  /*7070*/  @!P0 FMUL.FTZ R6, R3, R9 ;  /* 0x0000000903068220 */ /* 0x000fe20000410000 */
[----:B------:R-:W-:Y:S02]  /*7080*/  @!P0 HADD2.F32 R9, -RZ, R44.H0_H0 ;  /* 0x2000002cff098230 */ /* 0x000fe40000004100 */
[----:B------:R-:W-:Y:S01]  /*7090*/  @!P0 HADD2.F32 R3, -RZ, R13.H1_H1 ;  /* 0x3000000dff038230 */ /* 0x000fe20000004100 */
[----:B------:R-:W-:Y:S01]  /*70a0*/  @!P0 FMUL.FTZ R13, R14, R8 ;  /* 0x000000080e0d8220 */ /* 0x000fe20000410000 */
[----:B------:R-:W-:Y:S01]  /*70b0*/  @!P0 F2FP.PACK_AB R56, R45, R79 ;  /* 0x0000004f2d38823e */ /* 0x000fe200000000ff */
[----:B------:R-:W-:Y:S02]  /*70c0*/  @!P0 IMAD.MOV.U32 R45, RZ, RZ, R54 ;  /* 0x000000ffff2d8224 */ /* 0x000fe400078e0036 */
[CC--:B------:R-:W-:Y:S01]  /*70d0*/  @!P0 FFMA.FTZ R13, R3.reuse, R9.reuse, -R13 ;  /* 0x00000009030d8223 */ /* 0x0c0fe2000001080d */
[----:B------:R-:W-:Y:S01]  /*70e0*/  @!P0 MOV R21, R56 ;  /* 0x0000003800158202 */ /* 0x000fe20000000f00 */
        /* <DEDUP_REMOVED lines=11> */
[----:B------:R-:W-:Y:S01]  /*71a0*/  @!P0 HADD2.F32 R41, -RZ, R38.H1_H1 ;  /* 0x30000026ff298230 */ /* 0x000fe20000004100 */
[----:B------:R-:W-:Y:S01]  /*71b0*/  @!P0 MOV R43, R55 ;  /* 0x00000037002b8202 */ /* 0x000fe20000000f00 */
[----:B------:R-:W-:Y:S01]  /*71c0*/  @!P0 HADD2.F32 R9, -RZ, R13.H0_H0 ;  /* 0x2000000dff098230 */ /* 0x000fe20000004100 */
[-C--:B------:R-:W-:Y:S01]  /*71d0*/  @!P0 FMUL.FTZ R42, R40, R8.reuse ;  /* 0x00000008282a8220 */ /* 0x080fe20000410000 */
[----:B------:R-:W-:Y:S01]  /*71e0*/  @!P0 SHF.R.U32.HI R14, RZ, 0x10, R11 ;  /* 0x00000010ff0e8819 */ /* 0x000fe2000001160b */
[----:B------:R-:W-:Y:S01]  /*71f0*/  @!P0 HADD2.F32 R15, -RZ, R15.H0_H0 ;  /* 0x2000000fff0f8230 */ /* 0x000fe20000004100 */
[----:B------:R-:W-:Y:S01]  /*7200*/  @!P0 MOV R11, R23 ;  /* 0x00000017000b8202 */ /* 0x000fe20000000f00 */
[C---:B------:R-:W-:Y:S01]  /*7210*/  @!P0 FMUL.FTZ R8, R9.reuse, R8 ;  /* 0x0000000809088220 */ /* 0x040fe20000410000 */
[----:B------:R-:W-:Y:S01]  /*7220*/  @!P0 F2FP.PACK_AB R5, R6, R5 ;  /* 0x000000050605823e */ /* 0x000fe200000000ff */
[-C--:B------:R-:W-:Y:S01]  /*7230*/  @!P0 FFMA.FTZ R79, R9, R41.reuse, -R42 ;  /* 0x00000029094f8223 */ /* 0x080fe2000001082a */
[----:B------:R-:W-:Y:S01]  /*7240*/  @!P0 HADD2.F32 R42, -RZ, R57.H0_H0 ;  /* 0x20000039ff2a8230 */ /* 0x000fe20000004100 */
[----:B------:R-:W-:Y:S01]  /*7250*/  @!P0 FFMA.FTZ R8, R40, R41, R8 ;  /* 0x0000002928088223 */ /* 0x000fe20000010008 */
[----:B------:R-:W-:Y:S01]  /*7260*/  @!P0 HADD2.F32 R41, -RZ, R43.H0_H0 ;  /* 0x2000002bff298230 */ /* 0x000fe20000004100 */
[----:B------:R-:W-:Y:S01]  /*7270*/  @!P0 IMAD.MOV.U32 R53, RZ, RZ, R5 ;  /* 0x000000ffff358224 */ /* 0x000fe200078e0005 */
[----:B------:R-:W-:Y:S01]  /*7280*/  @!P0 SHF.R.U32.HI R40, RZ, 0x10, R47 ;  /* 0x00000010ff288819 */ /* 0x000fe2000001162f */
[----:B------:R-:W-:Y:S01]  /*7290*/  @!P0 HADD2.F32 R9, -RZ, R11.H0_H0 ;  /* 0x2000000bff098230 */ /* 0x000fe20000004100 */
[----:B------:R-:W-:Y:S01]  /*72a0*/  @!P0 F2FP.PACK_AB R2, R3, R2 ;  /* 0x000000020302823e */ /* 0x000fe200000000ff */
[-C--:B------:R-:W-:Y:S01]  /*72b0*/  @!P0 FMUL.FTZ R44, R41, R10.reuse ;  /* 0x0000000a292c8220 */ /* 0x080fe20000410000 */
[----:B------:R-:W-:Y:S02]  /*72c0*/  @!P0 HADD2.F32 R14, -RZ, R14.H0_H0 ;  /* 0x2000000eff0e8230 */ /* 0x000fe40000004100 */
[C---:B------:R-:W-:Y:S01]  /*72d0*/  @!P0 FMUL.FTZ R10, R9.reuse, R10 ;  /* 0x0000000a090a8220 */ /* 0x040fe20000410000 */
[----:B------:R-:W-:Y:S01]  /*72e0*/  @!P0 HADD2.F32 R43, -RZ, R43.H1_H1 ;  /* 0x3000002bff2b8230 */ /* 0x000fe20000004100 */
[----:B------:R-:W-:Y:S01]  /*72f0*/  @!P0 FFMA.FTZ R47, R9, R42, -R44 ;  /* 0x0000002a092f8223 */ /* 0x000fe2000001082c */
[----:B------:R-:W-:Y:S01]  /*7300*/  @!P0 HADD2.F32 R44, -RZ, R40.H0_H0 ;  /* 0x20000028ff2c8230 */ /* 0x000fe20000004100 */
[----:B------:R-:W-:Y:S01]  /*7310*/  @!P0 MOV R52, R2 ;  /* 0x0000000200348202 */ /* 0x000fe20000000f00 */
[----:B------:R-:W-:Y:S01]  /*7320*/  @!P0 HADD2.F32 R11, -RZ, R11.H1_H1 ;  /* 0x3000000bff0b8230 */ /* 0x000fe20000004100 */
[----:B------:R-:W-:Y:S01]  /*7330*/  @!P0 FMUL.FTZ R9, R43, R14 ;  /* 0x0000000e2b098220 */ /* 0x000fe20000410000 */
[----:B------:R-:W-:Y:S03]  /*7340*/  @!P0 HADD2.F32 R40, -RZ, R45.H1_H1 ;  /* 0x3000002dff288230 */ /* 0x000fe60000004100 */
[C---:B------:R-:W-:Y:S01]  /*7350*/  @!P0 FFMA.FTZ R45, R11.reuse, R44, -R9 ;  /* 0x0000002c0b2d8223 */ /* 0x040fe20000010809 */
[----:B------:R-:W-:Y:S01]  /*7360*/  @!P0 HADD2.F32 R9, -RZ, R13.H1_H1 ;  /* 0x3000000dff098230 */ /* 0x000fe20000004100 */
[----:B------:R-:W-:Y:S01]  /*7370*/  @!P0 FMUL.FTZ R11, R11, R14 ;  /* 0x0000000e0b0b8220 */ /* 0x000fe20000410000 */
[----:B------:R-:W-:Y:S01]  /*7380*/  @!P0 HADD2.F32 R14, -RZ, R46.H0_H0 ;  /* 0x2000002eff0e8230 */ /* 0x000fe20000004100 */
[CC--:B------:R-:W-:Y:S04]  /*7390*/  @!P0 FMUL.FTZ R13, R40.reuse, R15.reuse ;  /* 0x0000000f280d8220 */ /* 0x0c0fe80000410000 */
[CC--:B------:R-:W-:Y:S02]  /*73a0*/  @!P0 FFMA.FTZ R13, R9.reuse, R14.reuse, -R13 ;  /* 0x0000000e090d8223 */ /* 0x0c0fe4000001080d */
[----:B------:R-:W-:Y:S01]  /*73b0*/  @!P0 FMUL.FTZ R9, R9, R15 ;  /* 0x0000000f09098220 */ /* 0x000fe20000410000 */
[----:B------:R-:W-:Y:S02]  /*73c0*/  @!P0 F2FP.PACK_AB R15, R45, R47 ;  /* 0x0000002f2d0f823e */ /* 0x000fe400000000ff */
[----:B------:R-:W-:Y:S01]  /*73d0*/  @!P0 F2FP.PACK_AB R13, R13, R79 ;  /* 0x0000004f0d0d823e */ /* 0x000fe200000000ff */
[----:B------:R-:W-:Y:S01]  /*73e0*/  @!P0 FFMA.FTZ R9, R40, R14, R9 ;  /* 0x0000000e28098223 */ /* 0x000fe20000010009 */
[----:B------:R-:W-:Y:S01]  /*73f0*/  @!P0 MOV R23, R15 ;  /* 0x0000000f00178202 */ /* 0x000fe20000000f00 */
[----:B------:R-:W-:Y:S02]  /*7400*/  @!P0 FFMA.FTZ R10, R41, R42, R10 ;  /* 0x0000002a290a8223 */ /* 0x000fe4000001000a */
[----:B------:R-:W-:Y:S01]  /*7410*/  @!P0 FFMA.FTZ R11, R43, R44, R11 ;  /* 0x0000002c2b0b8223 */ /* 0x000fe2000001000b */
[----:B------:R-:W-:Y:S01]  /*7420*/  @!P0 F2FP.PACK_AB R8, R9, R8 ;  /* 0x000000080908823e */ /* 0x000fe200000000ff */
[----:B------:R-:W-:Y:S03]  /*7430*/  @!P0 IMAD.MOV.U32 R22, RZ, RZ, R13 ;  /* 0x000000ffff168224 */ /* 0x000fe600078e000d */
        /* <DEDUP_REMOVED lines=9> */
.L_x_2321:
[----:B------:R-:W-:Y:S05]  /*74d0*/  BSYNC B0 ;  /* 0x0000000000007941 */ /* 0x000fea0003800000 */
.L_x_2320:
[----:B------:R-:W-:Y:S11]  /*74e0*/  ISETP.GE.AND P0, PT, R144, c[0x0][0x1d4], PT ;  /* 0x0000750090007a0c */ /* 0x000ff60003f06270 */
[----:B------:R-:W-:Y:S02]  /*74f0*/  @!UPT UIADD3 URZ, URZ, URZ, URZ ;  /* 0x0000003f3f3ff290 */ /* 0x000fe4000fffe03f */
[----:B------:R-:W-:-:S05]  /*7500*/  @P0 BRA `(.L_x_2319) ;  /* 0x0000076000000947 */ /* 0x000fca0003800000 */
[----:B-1----:R-:W-:Y:S01]  /*7510*/  SEL R2, R75, R74, !P2 ;  /* 0x0000004a4b027207 */ /* 0x002fe20005000000 */
[----:B------:R-:W1:Y:S01]  /*7520*/  LDS.128 R20, [R123+0xa080] ;  /* 0x00a080007b147984 */ /* 0x000e620000000c00 */
[----:B------:R-:W-:Y:S02]  /*7530*/  ISETP.GE.AND P0, PT, R144, c[0x0][0x27c], PT ;  /* 0x00009f0090007a0c */ /* 0x000fe40003f06270 */
[----:B------:R-:W-:Y:S04]  /*7540*/  SHF.R.S32.HI R3, RZ, 0x1f, R2 ;  /* 0x0000001fff037819 */ /* 0x000fe80000011402 */
[----:B------:R-:W-:Y:S04]  /*7550*/  LEA.HI R2, R3, R2, RZ, 0x4 ;  /* 0x0000000203027211 */ /* 0x000fe800078f20ff */
[----:B------:R-:W-:Y:S03]  /*7560*/  LEA.HI.SX32 R2, R2, R72, 0x1c ;  /* 0x0000004802027211 */ /* 0x000fe600078fe2ff */
[----:B------:R-:W-:Y:S01]  /*7570*/  @!P0 SHF.R.U64 R5, R16, 0x10, R17 ;  /* 0x0000001010058819 */ /* 0x000fe20000001211 */
[----:B------:R-:W-:Y:S01]  /*7580*/  @!P0 HADD2.F32 R11, -RZ, R57.H1_H1 ;  /* 0x30000039ff0b8230 */ /* 0x000fe20000004100 */
[----:B------:R-:W-:Y:S01]  /*7590*/  SHF.R.S32.HI R3, RZ, 0x1f, R2 ;  /* 0x0000001fff037819 */ /* 0x000fe20000011402 */
[----:B------:R-:W-:Y:S01]  /*75a0*/  @!P0 HADD2.F32 R40, -RZ, R59.H0_H0 ;  /* 0x2000003bff288230 */ /* 0x000fe20000004100 */
[----:B------:R-:W-:Y:S01]  /*75b0*/  SHF.L.U32 R52, R2, 0x3, RZ ;  /* 0x0000000302347819 */ /* 0x000fe200000006ff */
[----:B------:R-:W-:Y:S01]  /*75c0*/  @!P0 HADD2.F32 R8, -RZ, R5.H0_H0 ;  /* 0x20000005ff088230 */ /* 0x000fe20000004100 */
[----:B------:R-:W-:Y:S02]  /*75d0*/  LEA.HI R3, R3, R2, RZ, 0x3 ;  /* 0x0000000203037211 */ /* 0x000fe400078f18ff */
[----:B------:R-:W-:Y:S02]  /*75e0*/  @!P0 SHF.R.U64 R14, R48, 0x10, R49 ;  /* 0x00000010300e8819 */ /* 0x000fe40000001231 */
[----:B------:R-:W-:Y:S02]  /*75f0*/  SHF.R.S32.HI R2, RZ, 0x3, R3 ;  /* 0x00000003ff027819 */ /* 0x000fe40000011403 */
[----:B------:R-:W-:Y:S01]  /*7600*/  LOP3.LUT R3, R152, 0x38, R52, 0xf8, !PT ;  /* 0x0000003898037812 */ /* 0x000fe200078ef834 */
[----:B------:R-:W-:Y:S01]  /*7610*/  @!P0 HADD2.F32 R14, -RZ, R14.H0_H0 ;  /* 0x2000000eff0e8230 */ /* 0x000fe20000004100 */
[----:B------:R-:W-:Y:S01]  /*7620*/  @!P0 SHF.R.U32.HI R10, RZ, 0x10, R17 ;  /* 0x00000010ff0a8819 */ /* 0x000fe20000011611 */
[----:B------:R-:W-:Y:S01]  /*7630*/  IMAD R2, R2, 0xc00, R7 ;  /* 0x00000c0002027824 */ /* 0x000fe200078e0207 */
[----:B------:R-:W-:Y:S02]  /*7640*/  LOP3.LUT R3, R3, R151, RZ, 0x3c, !PT ;  /* 0x0000009703037212 */ /* 0x000fe400078e3cff */
[--C-:B------:R-:W-:Y:S01]  /*7650*/  @!P0 SHF.R.U32.HI R15, RZ, 0x10, R19.reuse ;  /* 0x00000010ff0f8819 */ /* 0x100fe20000011613 */
[----:B------:R-:W-:Y:S01]  /*7660*/  @!P0 HADD2.F32 R10, -RZ, R10.H0_H0 ;  /* 0x2000000aff0a8230 */ /* 0x000fe20000004100 */
[----:B------:R-:W-:Y:S01]  /*7670*/  @!P0 SHF.R.U64 R18, R18, 0x10, R19 ;  /* 0x0000001012128819 */ /* 0x000fe20000001213 */
[----:B------:R-:W-:Y:S01]  /*7680*/  IMAD.IADD R2, R2, 0x1, R3 ;  /* 0x0000000102027824 */ /* 0x000fe200078e0203 */
[----:B------:R-:W-:Y:S01]  /*7690*/  @!P0 HADD2.F32 R3, -RZ, R32.H1_H1 ;  /* 0x30000020ff038230 */ /* 0x000fe20000004100 */
[----:B------:R-:W-:Y:S01]  /*76a0*/  @!P0 SHF.R.U32.HI R17, RZ, 0x10, R49 ;  /* 0x00000010ff118819 */ /* 0x000fe20000011631 */
[----:B------:R-:W-:Y:S01]  /*76b0*/  @!P0 HADD2.F32 R32, -RZ, R58.H1_H1 ;  /* 0x3000003aff208230 */ /* 0x000fe20000004100 */
[--C-:B------:R-:W-:Y:S02]  /*76c0*/  @!P0 SHF.R.U32.HI R42, RZ, 0x10, R51.reuse ;  /* 0x00000010ff2a8819 */ /* 0x100fe40000011633 */
[----:B------:R-:W-:Y:S01]  /*76d0*/  SHF.L.U32 R2, R2, 0x1, RZ ;  /* 0x0000000102027819 */ /* 0x000fe200000006ff */
[----:B------:R-:W-:Y:S01]  /*76e0*/  @!P0 HADD2.F32 R17, -RZ, R17.H0_H0 ;  /* 0x20000011ff118230 */ /* 0x000fe20000004100 */
[----:B------:R-:W-:Y:S01]  /*76f0*/  @!P0 SHF.R.U64 R50, R50, 0x10, R51 ;  /* 0x0000001032328819 */ /* 0x000fe20000001233 */
[----:B------:R-:W-:Y:S02]  /*7700*/  @!P0 HADD2.F32 R42, -RZ, R42.H0_H0 ;  /* 0x2000002aff2a8230 */ /* 0x000fe40000004100 */
[----:B------:R1:W2:Y:S02]  /*7710*/  LDS.128 R44, [R2+0xa080] ;  /* 0x00a08000022c7984 */ /* 0x0002a40000000c00 */
[----:B-1----:R-:W-:Y:S05]  /*7720*/  @!P0 IMAD.MOV.U32 R2, RZ, RZ, R20 ;  /* 0x000000ffff028224 */ /* 0x002fea00078e0014 */
[--C-:B------:R-:W-:Y:S02]  /*7730*/  @!P0 HADD2.F32 R6, -RZ, R2.reuse.H0_H0 ;  /* 0x20000002ff068230 */ /* 0x100fe40000004100 */
[----:B------:R-:W-:Y:S03]  /*7740*/  @!P0 HADD2.F32 R5, -RZ, R2.H1_H1 ;  /* 0x30000002ff058230 */ /* 0x000fe60000004100 */
[C---:B------:R-:W-:Y:S02]  /*7750*/  @!P0 FMUL.FTZ R2, R6.reuse, R3 ;  /* 0x0000000306028220 */ /* 0x040fe40000410000 */
[----:B--2---:R-:W-:Y:S01]  /*7760*/  @!P0 IMAD.MOV.U32 R43, RZ, RZ, R46 ;  /* 0x000000ffff2b8224 */ /* 0x004fe200078e002e */
[----:B------:R-:W-:Y:S02]  /*7770*/  @!P0 MOV R13, R44 ;  /* 0x0000002c000d8202 */ /* 0x000fe40000000f00 */
[----:B------:R-:W-:Y:S03]  /*7780*/  @!P0 MOV R41, R47 ;  /* 0x0000002f00298202 */ /* 0x000fe60000000f00 */
[--C-:B------:R-:W-:Y:S02]  /*7790*/  @!P0 HADD2.F32 R9, -RZ, R13.reuse.H0_H0 ;  /* 0x2000000dff098230 */ /* 0x100fe40000004100 */
[----:B------:R-:W-:Y:S03]  /*77a0*/  @!P0 HADD2.F32 R13, -RZ, R13.H1_H1 ;  /* 0x3000000dff0d8230 */ /* 0x000fe60000004100 */
[----:B------:R-:W-:Y:S02]  /*77b0*/  @!P0 FMUL.FTZ R19, R9, R3 ;  /* 0x0000000309138220 */ /* 0x000fe40000410000 */
[-C--:B------:R-:W-:Y:S02]  /*77c0*/  @!P0 FMUL.FTZ R16, R13, R8.reuse ;  /* 0x000000080d108220 */ /* 0x080fe40000410000 */
[C---:B------:R-:W-:Y:S02]  /*77d0*/  @!P0 FMUL.FTZ R3, R5.reuse, R8 ;  /* 0x0000000805038220 */ /* 0x040fe40000410000 */
[----:B------:R-:W-:Y:S02]  /*77e0*/  @!P0 IMAD.MOV.U32 R8, RZ, RZ, R45 ;  /* 0x000000ffff088224 */ /* 0x000fe400078e002d */
[----:B------:R-:W-:Y:S01]  /*77f0*/  @!P0 FFMA.FTZ R57, R6, R11, -R19 ;  /* 0x0000000b06398223 */ /* 0x000fe20000010813 */
[----:B------:R-:W-:Y:S01]  /*7800*/  @!P0 MOV R6, R21 ;  /* 0x0000001500068202 */ /* 0x000fe20000000f00 */
[-C--:B------:R-:W-:Y:S01]  /*7810*/  @!P0 FFMA.FTZ R56, R5, R14.reuse, -R16 ;  /* 0x0000000e05388223 */ /* 0x080fe20000010810 */
[--C-:B------:R-:W-:Y:S01]  /*7820*/  @!P0 HADD2.F32 R16, -RZ, R8.reuse.H1_H1 ;  /* 0x30000008ff108230 */ /* 0x100fe20000004100 */
[----:B------:R-:W-:Y:S01]  /*7830*/  @!P0 FFMA.FTZ R2, R9, R11, R2 ;  /* 0x0000000b09028223 */ /* 0x000fe20000010002 */
[----:B------:R-:W-:Y:S01]  /*7840*/  @!P0 HADD2.F32 R5, -RZ, R33.H0_H0 ;  /* 0x20000021ff058230 */ /* 0x000fe20000004100 */
[----:B------:R-:W-:Y:S01]  /*7850*/  @!P0 FFMA.FTZ R3, R13, R14, R3 ;  /* 0x0000000e0d038223 */ /* 0x000fe20000010003 */
[----:B------:R-:W-:Y:S01]  /*7860*/  @!P0 HADD2.F32 R11, -RZ, R8.H0_H0 ;  /* 0x20000008ff0b8230 */ /* 0x000fe20000004100 */
[----:B------:R-:W-:Y:S01]  /*7870*/  @!P0 FMUL.FTZ R14, R16, R10 ;  /* 0x0000000a100e8220 */ /* 0x000fe20000410000 */
[----:B------:R-:W-:Y:S02]  /*7880*/  @!P0 HADD2.F32 R8, -RZ, R6.H1_H1 ;  /* 0x30000006ff088230 */ /* 0x000fe40000004100 */
[----:B------:R-:W-:Y:S01]  /*7890*/  @!P0 HADD2.F32 R13, -RZ, R58.H0_H0 ;  /* 0x2000003aff0d8230 */ /* 0x000fe20000004100 */
[----:B------:R-:W-:Y:S01]  /*78a0*/  @!P0 F2FP.PACK_AB R2, R3, R2 ;  /* 0x000000020302823e */ /* 0x000fe200000000ff */
[----:B------:R-:W-:Y:S01]  /*78b0*/  @!P0 HADD2.F32 R9, -RZ, R6.H0_H0 ;  /* 0x20000006ff098230 */ /* 0x000fe20000004100 */
[----:B------:R-:W-:Y:S01]  /*78c0*/  @!P0 FMUL.FTZ R6, R11, R5 ;  /* 0x000000050b068220 */ /* 0x000fe20000410000 */
[----:B------:R-:W-:Y:S01]  /*78d0*/  @!P0 HADD2.F32 R19, -RZ, R43.H0_H0 ;  /* 0x2000002bff138230 */ /* 0x000fe20000004100 */
[C---:B------:R-:W-:Y:S01]  /*78e0*/  @!P0 FFMA.FTZ R54, R8.reuse, R17, -R14 ;  /* 0x0000001108368223 */ /* 0x040fe2000001080e */
[----:B------:R-:W-:Y:S01]  /*78f0*/  @!P0 MOV R14, R22 ;  /* 0x00000016000e8202 */ /* 0x000fe20000000f00 */
[C---:B------:R-:W-:Y:S01]  /*7900*/  @!P0 FMUL.FTZ R5, R9.reuse, R5 ;  /* 0x0000000509058220 */ /* 0x040fe20000410000 */
[----:B------:R-:W-:Y:S01]  /*7910*/  @!P0 MOV R44, R2 ;  /* 0x00000002002c8202 */ /* 0x000fe20000000f00 */
[-C--:B------:R-:W-:Y:S02]  /*7920*/  @!P0 FFMA.FTZ R55, R9, R13.reuse, -R6 ;  /* 0x0000000d09378223 */ /* 0x080fe40000010806 */
[----:B------:R-:W-:Y:S01]  /*7930*/  @!P0 FMUL.FTZ R6, R8, R10 ;  /* 0x0000000a08068220 */ /* 0x000fe20000410000 */
[----:B------:R-:W-:Y:S01]  /*7940*/  @!P0 HADD2.F32 R8, -RZ, R33.H1_H1 ;  /* 0x30000021ff088230 */ /* 0x000fe20000004100 */
[----:B------:R-:W-:Y:S01]  /*7950*/  @!P0 FFMA.FTZ R5, R11, R13, R5 ;  /* 0x0000000d0b058223 */ /* 0x000fe20000010005 */
[----:B------:R-:W-:Y:S01]  /*7960*/  @!P0 HADD2.F32 R9, -RZ, R14.H0_H0 ;  /* 0x2000000eff098230 */ /* 0x000fe20000004100 */
[----:B------:R-:W-:Y:S01]  /*7970*/  @!P0 IMAD.MOV.U32 R13, RZ, RZ, R23 ;  /* 0x000000ffff0d8224 */ /* 0x000fe200078e0017 */
[----:B------:R-:W-:Y:S01]  /*7980*/  @!P0 HADD2.F32 R11, -RZ, R34.H0_H0 ;  /* 0x20000022ff0b8230 */ /* 0x000fe20000004100 */
[-C--:B------:R-:W-:Y:S01]  /*7990*/  @!P0 FMUL.FTZ R10, R19, R8.reuse ;  /* 0x00000008130a8220 */ /* 0x080fe20000410000 */
[--C-:B------:R-:W-:Y:S01]  /*79a0*/  @!P0 HADD2.F32 R33, -RZ, R41.reuse.H0_H0 ;  /* 0x20000029ff218230 */ /* 0x100fe20000004100 */
[C---:B------:R-:W-:Y:S01]  /*79b0*/  @!P0 FMUL.FTZ R8, R9.reuse, R8 ;  /* 0x0000000809088220 */ /* 0x040fe20000410000 */
[----:B------:R-:W-:Y:S01]  /*79c0*/  @!P0 HADD2.F32 R41, -RZ, R41.H1_H1 ;  /* 0x30000029ff298230 */ /* 0x000fe20000004100 */
[----:B------:R-:W-:Y:S01]  /*79d0*/  @!P0 FFMA.FTZ R53, R9, R32, -R10 ;  /* 0x0000002009358223 */ /* 0x000fe2000001080a */
[----:B------:R-:W-:Y:S01]  /*79e0*/  @!P0 HADD2.F32 R10, -RZ, R13.H0_H0 ;  /* 0x2000000dff0a8230 */ /* 0x000fe20000004100 */
[----:B------:R-:W-:Y:S01]  /*79f0*/  @!P0 FMUL.FTZ R48, R33, R11 ;  /* 0x0000000b21308220 */ /* 0x000fe20000410000 */
[----:B------:R-:W-:Y:S01]  /*7a00*/  @!P0 HADD2.F32 R9, -RZ, R15.H0_H0 ;  /* 0x2000000fff098230 */ /* 0x000fe20000004100 */
[----:B------:R-:W-:Y:S01]  /*7a10*/  @!P0 FFMA.FTZ R6, R16, R17, R6 ;  /* 0x0000001110068223 */ /* 0x000fe20000010006 */
[----:B------:R-:W-:Y:S01]  /*7a20*/  @!P0 HADD2.F32 R15, -RZ, R43.H1_H1 ;  /* 0x3000002bff0f8230 */ /* 0x000fe20000004100 */
[----:B------:R-:W-:Y:S01]  /*7a30*/  @!P0 FFMA.FTZ R51, R10, R40, -R48 ;  /* 0x000000280a338223 */ /* 0x000fe20000010830 */
[----:B------:R-:W-:Y:S01]  /*7a40*/  @!P0 F2FP.PACK_AB R43, R56, R57 ;  /* 0x00000039382b823e */ /* 0x000fe200000000ff */
[----:B------:R-:W-:Y:S01]  /*7a50*/  @!P0 FMUL.FTZ R10, R10, R11 ;  /* 0x0000000b0a0a8220 */ /* 0x000fe20000410000 */
[----:B------:R-:W-:Y:S01]  /*7a60*/  @!P0 F2FP.PACK_AB R5, R6, R5 ;  /* 0x000000050605823e */ /* 0x000fe200000000ff */
[----:B------:R-:W-:Y:S01]  /*7a70*/  @!P0 FMUL.FTZ R48, R41, R9 ;  /* 0x0000000929308220 */ /* 0x000fe20000410000 */
[----:B------:R-:W-:Y:S01]  /*7a80*/  @!P0 MOV R20, R43 ;  /* 0x0000002b00148202 */ /* 0x000fe20000000f00 */
[----:B------:R-:W-:Y:S01]  /*7a90*/  @!P0 FFMA.FTZ R8, R19, R32, R8 ;  /* 0x0000002013088223 */ /* 0x000fe20000010008 */
[----:B------:R-:W-:Y:S01]  /*7aa0*/  @!P0 HADD2.F32 R11, -RZ, R13.H1_H1 ;  /* 0x3000000dff0b8230 */ /* 0x000fe20000004100 */
[----:B------:R-:W-:Y:S01]  /*7ab0*/  @!P0 IMAD.MOV.U32 R45, RZ, RZ, R5 ;  /* 0x000000ffff2d8224 */ /* 0x000fe200078e0005 */
[----:B------:R-:W-:Y:S02]  /*7ac0*/  @!P0 HADD2.F32 R13, -RZ, R18.H0_H0 ;  /* 0x20000012ff0d8230 */ /* 0x000fe40000004100 */
[----:B------:R-:W-:Y:S01]  /*7ad0*/  @!P0 HADD2.F32 R18, -RZ, R50.H0_H0 ;  /* 0x20000032ff128230 */ /* 0x000fe20000004100 */
[C---:B------:R-:W-:Y:S01]  /*7ae0*/  @!P0 FFMA.FTZ R49, R11.reuse, R42, -R48 ;  /* 0x0000002a0b318223 */ /* 0x040fe20000010830 */
[----:B------:R-:W-:Y:S01]  /*7af0*/  @!P0 F2FP.PACK_AB R48, R54, R55 ;  /* 0x000000373630823e */ /* 0x000fe200000000ff */
[----:B------:R-:W-:Y:S01]  /*7b00*/  @!P0 FMUL.FTZ R11, R11, R9 ;  /* 0x000000090b0b8220 */ /* 0x000fe20000410000 */
[----:B------:R-:W-:Y:S01]  /*7b10*/  @!P0 HADD2.F32 R9, -RZ, R14.H1_H1 ;  /* 0x3000000eff098230 */ /* 0x000fe20000004100 */
[----:B------:R-:W-:Y:S01]  /*7b20*/  @!P0 FMUL.FTZ R14, R15, R13 ;  /* 0x0000000d0f0e8220 */ /* 0x000fe20000410000 */
[----:B------:R-:W-:Y:S03]  /*7b30*/  @!P0 MOV R21, R48 ;  /* 0x0000003000158202 */ /* 0x000fe60000000f00 */
[-C--:B------:R-:W-:Y:S01]  /*7b40*/  @!P0 FFMA.FTZ R50, R9, R18.reuse, -R14 ;  /* 0x0000001209328223 */ /* 0x080fe2000001080e */
[----:B------:R-:W-:Y:S01]  /*7b50*/  @!P0 F2FP.PACK_AB R14, R49, R51 ;  /* 0x00000033310e823e */ /* 0x000fe200000000ff */
[----:B------:R-:W-:Y:S03]  /*7b60*/  @!P0 FMUL.FTZ R9, R9, R13 ;  /* 0x0000000d09098220 */ /* 0x000fe60000410000 */
        /* <DEDUP_REMOVED lines=16> */
.L_x_2319:
[----:B-123--:R-:W-:Y:S05]  /*7c70*/  BSYNC B1 ;  /* 0x0000000000017941 */ /* 0x00efea0003800000 */
.L_x_2318:
[----:B------:R1:W2:Y:S04]  /*7c80*/  SHFL.IDX PT, R45, R81, 0x1, 0x181f ;  /* 0x00381f00512d7f89 */ /* 0x0002a800000e0000 */
[----:B------:R1:W3:Y:S01]  /*7c90*/  SHFL.IDX PT, R44, R82, 0x1, 0x181f ;  /* 0x00381f00522c7f89 */ /* 0x0002e200000e0000 */
[----:B------:R-:W-:-:S05]  /*7ca0*/  @P5 BRA `(.L_x_2307) ;  /* 0x0000132000005947 */ /* 0x000fca0003800000 */
[----:B------:R-:W-:Y:S01]  /*7cb0*/  ISETP.GE.AND P0, PT, R140, c[0x0][0x1d4], PT ;  /* 0x000075008c007a0c */ /* 0x000fe20003f06270 */
[----:B------:R-:W-:Y:S01]  /*7cc0*/  BSSY B0, `(.L_x_2322) ;  /* 0x000007b000007945 */ /* 0x000fe20003800000 */
[----:B------:R-:W-:Y:S05]  /*7cd0*/  IADD3 R55, R145, 0x20, RZ ;  /* 0x0000002091377810 */ /* 0x000fea0007ffe0ff */
[----:B------:R-:W-:Y:S05]  /*7ce0*/  IMAD.SHL.U32 R55, R55, 0x40, RZ ;  /* 0x0000004037377824 */ /* 0x000fea00078e00ff */
[----:B------:R-:W-:Y:S01]  /*7cf0*/  LOP3.LUT R55, R55, 0x1c0, RZ, 0xc0, !PT ;  /* 0x000001c037377812 */ /* 0x000fe200078ec0ff */
[----:B------:R-:W-:-:S05]  /*7d00*/  @P0 BRA `(.L_x_2323) ;  /* 0x0000076000000947 */ /* 0x000fca0003800000 */
[----:B------:R-:W-:Y:S01]  /*7d10*/  SEL R2, R75, R74, !P1 ;  /* 0x0000004a4b027207 */ /* 0x000fe20004800000 */
[----:B------:R-:W4:Y:S01]  /*7d20*/  LDS.128 R16, [R122+0xa080] ;  /* 0x00a080007a107984 */ /* 0x000f220000000c00 */
[----:B------:R-:W-:Y:S02]  /*7d30*/  ISETP.GE.AND P0, PT, R140, c[0x0][0x27c], PT ;  /* 0x00009f008c007a0c */ /* 0x000fe40003f06270 */
[----:B------:R-:W-:Y:S04]  /*7d40*/  SHF.R.S32.HI R3, RZ, 0x1f, R2 ;  /* 0x0000001fff037819 */ /* 0x000fe80000011402 */
[----:B------:R-:W-:Y:S04]  /*7d50*/  LEA.HI R2, R3, R2, RZ, 0x4 ;  /* 0x0000000203027211 */ /* 0x000fe800078f20ff */
[----:B------:R-:W-:Y:S03]  /*7d60*/  LEA.HI.SX32 R2, R2, R73, 0x1c ;  /* 0x0000004902027211 */ /* 0x000fe600078fe2ff */
[----:B------:R-:W-:Y:S01]  /*7d70*/  @!P0 SHF.R.U64 R5, R24, 0x10, R25 ;  /* 0x0000001018058819 */ /* 0x000fe20000001219 */
        /* <DEDUP_REMOVED lines=12> */
[----:B------:R-:W-:Y:S01]  /*7e40*/  LOP3.LUT R3, R3, R149, RZ, 0x3c, !PT ;  /* 0x0000009503037212 */ /* 0x000fe200078e3cff */
[----:B------:R-:W-:Y:S01]  /*7e50*/  @!P0 HADD2.F32 R25, -RZ, R69.H0_H0 ;  /* 0x20000045ff198230 */ /* 0x000fe20000004100 */
[----:B------:R-:W-:Y:S01]  /*7e60*/  @!P0 SHF.R.U32.HI R23, RZ, 0x10, R61 ;  /* 0x00000010ff178819 */ /* 0x000fe2000001163d */
[----:B------:R-:W-:Y:S01]  /*7e70*/  @!P0 HADD2.F32 R10, -RZ, R10.H0_H0 ;  /* 0x2000000aff0a8230 */ /* 0x000fe20000004100 */
[----:B------:R-:W-:Y:S01]  /*7e80*/  @!P0 SHF.R.U32.HI R11, RZ, 0x10, R27 ;  /* 0x00000010ff0b8819 */ /* 0x000fe2000001161b */
[----:B------:R-:W-:Y:S01]  /*7e90*/  IMAD.IADD R2, R2, 0x1, R3 ;  /* 0x0000000102027824 */ /* 0x000fe200078e0203 */
[----:B------:R-:W-:Y:S01]  /*7ea0*/  @!P0 HADD2.F32 R3, -RZ, R34.H1_H1 ;  /* 0x30000022ff038230 */ /* 0x000fe20000004100 */
[----:B------:R-:W-:Y:S01]  /*7eb0*/  @!P0 SHF.R.U32.HI R24, RZ, 0x10, R63 ;  /* 0x00000010ff188819 */ /* 0x000fe2000001163f */
[----:B------:R-:W-:Y:S01]  /*7ec0*/  @!P0 HADD2.F32 R23, -RZ, R23.H0_H0 ;  /* 0x20000017ff178230 */ /* 0x000fe20000004100 */
[----:B------:R-:W-:Y:S01]  /*7ed0*/  @!P0 SHF.R.U64 R15, R26, 0x10, R27 ;  /* 0x000000101a0f8819 */ /* 0x000fe2000000121b */
[----:B------:R-:W-:Y:S01]  /*7ee0*/  @!P0 HADD2.F32 R11, -RZ, R11.H0_H0 ;  /* 0x2000000bff0b8230 */ /* 0x000fe20000004100 */
[----:B------:R-:W-:Y:S02]  /*7ef0*/  SHF.L.U32 R2, R2, 0x1, RZ ;  /* 0x0000000102027819 */ /* 0x000fe400000006ff */
[----:B------:R-:W-:Y:S01]  /*7f00*/  @!P0 SHF.R.U64 R27, R62, 0x10, R63 ;  /* 0x000000103e1b8819 */ /* 0x000fe2000000123f */
[----:B------:R-:W-:Y:S02]  /*7f10*/  @!P0 HADD2.F32 R15, -RZ, R15.H0_H0 ;  /* 0x2000000fff0f8230 */ /* 0x000fe40000004100 */
[----:B------:R4:W5:Y:S02]  /*7f20*/  LDS.128 R40, [R2+0xa080] ;  /* 0x00a0800002287984 */ /* 0x0009640000000c00 */
[----:B------:R-:W-:Y:S01]  /*7f30*/  @!P0 HADD2.F32 R27, -RZ, R27.H0_H0 ;  /* 0x2000001bff1b8230 */ /* 0x000fe20000004100 */
[----:B----4-:R-:W-:Y:S05]  /*7f40*/  @!P0 IMAD.MOV.U32 R2, RZ, RZ, R16 ;  /* 0x000000ffff028224 */ /* 0x010fea00078e0010 */
[--C-:B------:R-:W-:Y:S02]  /*7f50*/  @!P0 HADD2.F32 R6, -RZ, R2.reuse.H0_H0 ;  /* 0x20000002ff068230 */ /* 0x100fe40000004100 */
[----:B------:R-:W-:Y:S03]  /*7f60*/  @!P0 HADD2.F32 R5, -RZ, R2.H1_H1 ;  /* 0x30000002ff058230 */ /* 0x000fe60000004100 */
[-C--:B------:R-:W-:Y:S01]  /*7f70*/  @!P0 FMUL.FTZ R2, R6, R3.reuse ;  /* 0x0000000306028220 */ /* 0x080fe20000410000 */
[----:B-----5:R-:W-:Y:S05]  /*7f80*/  @!P0 MOV R14, R40 ;  /* 0x00000028000e8202 */ /* 0x020fea0000000f00 */
[--C-:B------:R-:W-:Y:S02]  /*7f90*/  @!P0 HADD2.F32 R9, -RZ, R14.reuse.H0_H0 ;  /* 0x2000000eff098230 */ /* 0x100fe40000004100 */
[----:B------:R-:W-:Y:S03]  /*7fa0*/  @!P0 HADD2.F32 R14, -RZ, R14.H1_H1 ;  /* 0x3000000eff0e8230 */ /* 0x000fe60000004100 */
[----:B------:R-:W-:Y:S02]  /*7fb0*/  @!P0 FMUL.FTZ R22, R9, R3 ;  /* 0x0000000309168220 */ /* 0x000fe40000410000 */
[-C--:B------:R-:W-:Y:S02]  /*7fc0*/  @!P0 FMUL.FTZ R21, R14, R8.reuse ;  /* 0x000000080e158220 */ /* 0x080fe40000410000 */
[----:B------:R-:W-:Y:S02]  /*7fd0*/  @!P0 FMUL.FTZ R3, R5, R8 ;  /* 0x0000000805038220 */ /* 0x000fe40000410000 */
[----:B------:R-:W-:Y:S02]  /*7fe0*/  @!P0 IMAD.MOV.U32 R8, RZ, RZ, R41 ;  /* 0x000000ffff088224 */ /* 0x000fe400078e0029 */
[-C--:B------:R-:W-:Y:S02]  /*7ff0*/  @!P0 FFMA.FTZ R2, R9, R13.reuse, R2 ;  /* 0x0000000d09028223 */ /* 0x080fe40000010002 */
[----:B------:R-:W-:Y:S01]  /*8000*/  @!P0 FFMA.FTZ R54, R6, R13, -R22 ;  /* 0x0000000d06368223 */ /* 0x000fe20000010816 */
[----:B------:R-:W-:Y:S01]  /*8010*/  @!P0 MOV R6, R17 ;  /* 0x0000001100068202 */ /* 0x000fe20000000f00 */
[-C--:B------:R-:W-:Y:S01]  /*8020*/  @!P0 FFMA.FTZ R53, R5, R20.reuse, -R21 ;  /* 0x0000001405358223 */ /* 0x080fe20000010815 */
[----:B------:R-:W-:Y:S01]  /*8030*/  @!P0 HADD2.F32 R5, -RZ, R35.H0_H0 ;  /* 0x20000023ff058230 */ /* 0x000fe20000004100 */
[----:B------:R-:W-:Y:S01]  /*8040*/  @!P0 FFMA.FTZ R3, R14, R20, R3 ;  /* 0x000000140e038223 */ /* 0x000fe20000010003 */
[--C-:B------:R-:W-:Y:S01]  /*8050*/  @!P0 HADD2.F32 R20, -RZ, R8.reuse.H0_H0 ;  /* 0x20000008ff148230 */ /* 0x100fe20000004100 */
[----:B------:R-:W-:Y:S01]  /*8060*/  @!P0 IMAD.MOV.U32 R13, RZ, RZ, R43 ;  /* 0x000000ffff0d8224 */ /* 0x000fe200078e002b */
[----:B------:R-:W-:Y:S02]  /*8070*/  @!P0 HADD2.F32 R22, -RZ, R8.H1_H1 ;  /* 0x30000008ff168230 */ /* 0x000fe40000004100 */
[----:B------:R-:W-:Y:S01]  /*8080*/  @!P0 HADD2.F32 R21, -RZ, R68.H0_H0 ;  /* 0x20000044ff158230 */ /* 0x000fe20000004100 */
[----:B------:R-:W-:Y:S01]  /*8090*/  @!P0 F2FP.PACK_AB R2, R3, R2 ;  /* 0x000000020302823e */ /* 0x000fe200000000ff */
[--C-:B------:R-:W-:Y:S01]  /*80a0*/  @!P0 HADD2.F32 R9, -RZ, R6.reuse.H0_H0 ;  /* 0x20000006ff098230 */ /* 0x100fe20000004100 */
[----:B------:R-:W-:Y:S01]  /*80b0*/  @!P0 FMUL.FTZ R14, R22, R10 ;  /* 0x0000000a160e8220 */ /* 0x000fe20000410000 */
[----:B------:R-:W-:Y:S01]  /*80c0*/  @!P0 HADD2.F32 R8, -RZ, R6.H1_H1 ;  /* 0x30000006ff088230 */ /* 0x000fe20000004100 */
[-C--:B------:R-:W-:Y:S01]  /*80d0*/  @!P0 FMUL.FTZ R6, R20, R5.reuse ;  /* 0x0000000514068220 */ /* 0x080fe20000410000 */
[----:B------:R-:W-:Y:S01]  /*80e0*/  @!P0 MOV R40, R2 ;  /* 0x0000000200288202 */ /* 0x000fe20000000f00 */
[C---:B------:R-:W-:Y:S01]  /*80f0*/  @!P0 FMUL.FTZ R5, R9.reuse, R5 ;  /* 0x0000000509058220 */ /* 0x040fe20000410000 */
[--C-:B------:R-:W-:Y:S01]  /*8100*/  @!P0 HADD2.F32 R32, -RZ, R13.reuse.H0_H0 ;  /* 0x2000000dff208230 */ /* 0x100fe20000004100 */
[----:B------:R-:W-:Y:S01]  /*8110*/  @!P0 FFMA.FTZ R52, R9, R21, -R6 ;  /* 0x0000001509348223 */ /* 0x000fe20000010806 */
[----:B------:R-:W-:Y:S01]  /*8120*/  @!P0 HADD2.F32 R34, -RZ, R13.H1_H1 ;  /* 0x3000000dff228230 */ /* 0x000fe20000004100 */
[C---:B------:R-:W-:Y:S01]  /*8130*/  @!P0 FMUL.FTZ R6, R8.reuse, R10 ;  /* 0x0000000a08068220 */ /* 0x040fe20000410000 */
[----:B------:R-:W-:Y:S01]  /*8140*/  @!P0 HADD2.F32 R10, -RZ, R35.H1_H1 ;  /* 0x30000023ff0a8230 */ /* 0x000fe20000004100 */
[----:B------:R-:W-:Y:S01]  /*8150*/  @!P0 FFMA.FTZ R51, R8, R23, -R14 ;  /* 0x0000001708338223 */ /* 0x000fe2000001080e */
[----:B------:R-:W-:Y:S01]  /*8160*/  @!P0 MOV R8, R19 ;  /* 0x0000001300088202 */ /* 0x000fe20000000f00 */
[----:B------:R-:W-:Y:S01]  /*8170*/  @!P0 FMUL.FTZ R14, R34, R11 ;  /* 0x0000000b220e8220 */ /* 0x000fe20000410000 */
[----:B------:R-:W-:Y:S01]  /*8180*/  @!P0 HADD2.F32 R35, -RZ, R24.H0_H0 ;  /* 0x20000018ff238230 */ /* 0x000fe20000004100 */
[----:B------:R-:W-:Y:S02]  /*8190*/  @!P0 FMUL.FTZ R13, R32, R10 ;  /* 0x0000000a200d8220 */ /* 0x000fe40000410000 */
[----:B------:R-:W-:Y:S01]  /*81a0*/  @!P0 FFMA.FTZ R5, R20, R21, R5 ;  /* 0x0000001514058223 */ /* 0x000fe20000010005 */
[--C-:B------:R-:W-:Y:S01]  /*81b0*/  @!P0 HADD2.F32 R9, -RZ, R8.reuse.H0_H0 ;  /* 0x20000008ff098230 */ /* 0x100fe20000004100 */
[----:B------:R-:W-:Y:S01]  /*81c0*/  @!P0 FFMA.FTZ R6, R22, R23, R6 ;  /* 0x0000001716068223 */ /* 0x000fe20000010006 */
[----:B------:R-:W-:Y:S01]  /*81d0*/  @!P0 HADD2.F32 R8, -RZ, R8.H1_H1 ;  /* 0x30000008ff088230 */ /* 0x000fe20000004100 */
[----:B------:R-:W-:Y:S02]  /*81e0*/  @!P0 F2FP.PACK_AB R20, R51, R52 ;  /* 0x000000343314823e */ /* 0x000fe400000000ff */
[C---:B------:R-:W-:Y:S01]  /*81f0*/  @!P0 FFMA.FTZ R50, R9.reuse, R33, -R13 ;  /* 0x0000002109328223 */ /* 0x040fe2000001080d */
[----:B------:R-:W-:Y:S01]  /*8200*/  @!P0 MOV R13, R42 ;  /* 0x0000002a000d8202 */ /* 0x000fe20000000f00 */
[----:B------:R-:W-:Y:S01]  /*8210*/  @!P0 FMUL.FTZ R10, R9, R10 ;  /* 0x0000000a090a8220 */ /* 0x000fe20000410000 */
[----:B------:R-:W-:Y:S01]  /*8220*/  @!P0 MOV R17, R20 ;  /* 0x0000001400118202 */ /* 0x000fe20000000f00 */
[----:B------:R-:W-:Y:S01]  /*8230*/  @!P0 IMAD.MOV.U32 R9, RZ, RZ, R18 ;  /* 0x000000ffff098224 */ /* 0x000fe200078e0012 */
[----:B------:R-:W-:Y:S01]  /*8240*/  @!P0 F2FP.PACK_AB R5, R6, R5 ;  /* 0x000000050605823e */ /* 0x000fe200000000ff */
[C---:B------:R-:W-:Y:S01]  /*8250*/  @!P0 FMUL.FTZ R11, R8.reuse, R11 ;  /* 0x0000000b080b8220 */ /* 0x040fe20000410000 */
[----:B------:R-:W-:Y:S01]  /*8260*/  @!P0 HADD2.F32 R24, -RZ, R13.H0_H0 ;  /* 0x2000000dff188230 */ /* 0x000fe20000004100 */
[----:B------:R-:W-:Y:S01]  /*8270*/  @!P0 FFMA.FTZ R49, R8, R35, -R14 ;  /* 0x0000002308318223 */ /* 0x000fe2000001080e */
[----:B------:R-:W-:Y:S01]  /*8280*/  @!P0 HADD2.F32 R8, -RZ, R36.H0_H0 ;  /* 0x20000024ff088230 */ /* 0x000fe20000004100 */
[----:B------:R-:W-:Y:S01]  /*8290*/  @!P0 IMAD.MOV.U32 R41, RZ, RZ, R5 ;  /* 0x000000ffff298224 */ /* 0x000fe200078e0005 */
[----:B------:R-:W-:Y:S02]  /*82a0*/  @!P0 HADD2.F32 R14, -RZ, R9.H0_H0 ;  /* 0x20000009ff0e8230 */ /* 0x000fe40000004100 */
[----:B------:R-:W-:Y:S02]  /*82b0*/  @!P0 HADD2.F32 R26, -RZ, R13.H1_H1 ;  /* 0x3000000dff1a8230 */ /* 0x000fe40000004100 */
[----:B------:R-:W-:Y:S01]  /*82c0*/  @!P0 HADD2.F32 R13, -RZ, R9.H1_H1 ;  /* 0x30000009ff0d8230 */ /* 0x000fe20000004100 */
[-C--:B------:R-:W-:Y:S02]  /*82d0*/  @!P0 FMUL.FTZ R9, R24, R8.reuse ;  /* 0x0000000818098220 */ /* 0x080fe40000410000 */
[C---:B------:R-:W-:Y:S02]  /*82e0*/  @!P0 FMUL.FTZ R8, R14.reuse, R8 ;  /* 0x000000080e088220 */ /* 0x040fe40000410000 */
[----:B------:R-:W-:Y:S01]  /*82f0*/  @!P0 FFMA.FTZ R48, R14, R25, -R9 ;  /* 0x000000190e308223 */ /* 0x000fe20000010809 */
[----:B------:R-:W-:Y:S01]  /*8300*/  @!P0 F2FP.PACK_AB R14, R49, R50 ;  /* 0x00000032310e823e */ /* 0x000fe200000000ff */
[----:B------:R-:W-:Y:S02]  /*8310*/  @!P0 FMUL.FTZ R9, R13, R15 ;  /* 0x0000000f0d098220 */ /* 0x000fe40000410000 */
[----:B------:R-:W-:Y:S01]  /*8320*/  @!P0 FFMA.FTZ R8, R24, R25, R8 ;  /* 0x0000001918088223 */ /* 0x000fe20000010008 */
[----:B------:R-:W-:Y:S01]  /*8330*/  @!P0 MOV R19, R14 ;  /* 0x0000000e00138202 */ /* 0x000fe20000000f00 */
[C---:B------:R-:W-:Y:S01]  /*8340*/  @!P0 FMUL.FTZ R46, R26.reuse, R15 ;  /* 0x0000000f1a2e8220 */ /* 0x040fe20000410000 */
[----:B------:R-:W-:Y:S01]  /*8350*/  @!P0 F2FP.PACK_AB R15, R53, R54 ;  /* 0x00000036350f823e */ /* 0x000fe200000000ff */
[----:B------:R-:W-:Y:S02]  /*8360*/  @!P0 FFMA.FTZ R9, R26, R27, R9 ;  /* 0x0000001b1a098223 */ /* 0x000fe40000010009 */
[----:B------:R-:W-:Y:S01]  /*8370*/  @!P0 FFMA.FTZ R10, R32, R33, R10 ;  /* 0x00000021200a8223 */ /* 0x000fe2000001000a */
[----:B------:R-:W-:Y:S01]  /*8380*/  @!P0 MOV R16, R15 ;  /* 0x0000000f00108202 */ /* 0x000fe20000000f00 */
[----:B------:R-:W-:Y:S01]  /*8390*/  @!P0 FFMA.FTZ R46, R13, R27, -R46 ;  /* 0x0000001b0d2e8223 */ /* 0x000fe2000001082e */
[----:B------:R-:W-:Y:S01]  /*83a0*/  @!P0 F2FP.PACK_AB R8, R9, R8 ;  /* 0x000000080908823e */ /* 0x000fe200000000ff */
[----:B------:R-:W-:Y:S03]  /*83b0*/  @!P0 FFMA.FTZ R11, R34, R35, R11 ;  /* 0x00000023220b8223 */ /* 0x000fe6000001000b */
[----:B------:R-:W-:Y:S02]  /*83c0*/  @!P0 F2FP.PACK_AB R13, R46, R48 ;  /* 0x000000302e0d823e */ /* 0x000fe400000000ff */
[----:B------:R-:W-:Y:S02]  /*83d0*/  @!P0 F2FP.PACK_AB R10, R11, R10 ;  /* 0x0000000a0b0a823e */ /* 0x000fe400000000ff */
[----:B------:R-:W-:Y:S01]  /*83e0*/  @!P0 MOV R42, R8 ;  /* 0x00000008002a8202 */ /* 0x000fe20000000f00 */
[----:B------:R-:W-:Y:S01]  /*83f0*/  @!P0 IMAD.MOV.U32 R18, RZ, RZ, R13 ;  /* 0x000000ffff128224 */ /* 0x000fe200078e000d */
[----:B------:R-:W-:Y:S02]  /*8400*/  @!P0 MOV R43, R10 ;  /* 0x0000000a002b8202 */ /* 0x000fe40000000f00 */
[C---:B---3--:R-:W-:Y:S04]  /*8410*/  LEA R2, P0, R87.reuse, R44, 0x1 ;  /* 0x0000002c57027211 */ /* 0x048fe800078008ff */
[----:B--2---:R-:W-:Y:S02]  /*8420*/  LEA.HI.X R3, R87, R45, R103, 0x1, P0 ;  /* 0x0000002d57037211 */ /* 0x004fe400000f0c67 */
[C---:B------:R-:W-:Y:S03]  /*8430*/  ISETP.GE.AND P0, PT, R47.reuse, c[0x0][0x1d4], PT ;  /* 0x000075002f007a0c */ /* 0x040fe60003f06270 */
[----:B------:R2:W-:Y:S10]  /*8440*/  ST.E.128 [R2.64], R16 ;  /* 0x0000001002007985 */ /* 0x0005f4000c101d0a */
[----:B------:R-:W-:Y:S05]  /*8450*/  @!P0 IMAD.WIDE R8, R47, 0x2, R44 ;  /* 0x000000022f088825 */ /* 0x000fea00078e022c */
[----:B------:R2:W-:Y:S02]  /*8460*/  @!P0 ST.E.128 [R8.64], R40 ;  /* 0x0000002808008985 */ /* 0x0005e4000c101d0a */
.L_x_2323:
[----:B------:R-:W-:Y:S05]  /*8470*/  BSYNC B0 ;  /* 0x0000000000007941 */ /* 0x000fea0003800000 */
.L_x_2322:
[----:B------:R-:W-:Y:S11]  /*8480*/  ISETP.GE.AND P0, PT, R144, c[0x0][0x1d4], PT ;  /* 0x0000750090007a0c */ /* 0x000ff60003f06270 */
[----:B------:R-:W-:Y:S02]  /*8490*/  @!UPT UIADD3 URZ, URZ, URZ, URZ ;  /* 0x0000003f3f3ff290 */ /* 0x000fe4000fffe03f */
[----:B------:R-:W-:-:S05]  /*84a0*/  @P0 BRA `(.L_x_2307) ;  /* 0x00000b2000000947 */ /* 0x000fca0003800000 */
[----:B--2---:R-:W-:Y:S01]  /*84b0*/  SEL R2, R75, R74, !P2 ;  /* 0x0000004a4b027207 */ /* 0x004fe20005000000 */
[----:B------:R-:W2:Y:S01]  /*84c0*/  LDS.128 R16, [R121+0xa080] ;  /* 0x00a0800079107984 */ /* 0x000ea20000000c00 */
[C---:B---3--:R-:W-:Y:S02]  /*84d0*/  LEA R48, P0, R86.reuse, R44, 0x1 ;  /* 0x0000002c56307211 */ /* 0x048fe400078008ff */
[----:B------:R-:W-:Y:S02]  /*84e0*/  SHF.R.S32.HI R3, RZ, 0x1f, R2 ;  /* 0x0000001fff037819 */ /* 0x000fe40000011402 */
[----:B------:R-:W-:Y:S02]  /*84f0*/  LEA.HI.X R49, R86, R45, R102, 0x1, P0 ;  /* 0x0000002d56317211 */ /* 0x000fe400000f0c66 */
[----:B------:R-:W-:Y:S02]  /*8500*/  LEA.HI R2, R3, R2, RZ, 0x4 ;  /* 0x0000000203027211 */ /* 0x000fe400078f20ff */
[----:B------:R-:W-:Y:S02]  /*8510*/  ISETP.GE.AND P0, PT, R144, c[0x0][0x27c], PT ;  /* 0x00009f0090007a0c */ /* 0x000fe40003f06270 */
[----:B------:R-:W-:Y:S04]  /*8520*/  LEA.HI.SX32 R2, R2, R72, 0x1c ;  /* 0x0000004802027211 */ /* 0x000fe800078fe2ff */
[----:B------:R-:W-:Y:S02]  /*8530*/  SHF.R.S32.HI R3, RZ, 0x1f, R2 ;  /* 0x0000001fff037819 */ /* 0x000fe40000011402 */
[----:B------:R-:W-:Y:S02]  /*8540*/  SHF.L.U32 R46, R2, 0x3, RZ ;  /* 0x00000003022e7819 */ /* 0x000fe400000006ff */
[----:B------:R-:W-:Y:S03]  /*8550*/  LEA.HI R3, R3, R2, RZ, 0x3 ;  /* 0x0000000203037211 */ /* 0x000fe600078f18ff */
[----:B------:R-:W-:Y:S01]  /*8560*/  @!P0 SHF.R.U32.HI R14, RZ, 0x10, R31 ;  /* 0x00000010ff0e8819 */ /* 0x000fe2000001161f */
[----:B------:R-:W-:Y:S01]  /*8570*/  @!P0 HADD2.F32 R26, -RZ, R69.H1_H1 ;  /* 0x30000045ff1a8230 */ /* 0x000fe20000004100 */
[----:B------:R-:W-:Y:S01]  /*8580*/  SHF.R.S32.HI R2, RZ, 0x3, R3 ;  /* 0x00000003ff027819 */ /* 0x000fe20000011403 */
[--C-:B------:R-:W-:Y:S01]  /*8590*/  @!P0 HADD2.F32 R22, -RZ, R70.reuse.H0_H0 ;  /* 0x20000046ff168230 */ /* 0x100fe20000004100 */
[----:B------:R-:W-:Y:S01]  /*85a0*/  LOP3.LUT R3, R55, 0x38, R46, 0xf8, !PT ;  /* 0x0000003837037812 */ /* 0x000fe200078ef82e */
[----:B------:R-:W-:Y:S01]  /*85b0*/  @!P0 HADD2.F32 R34, -RZ, R70.H1_H1 ;  /* 0x30000046ff228230 */ /* 0x000fe20000004100 */
[----:B------:R-:W-:Y:S01]  /*85c0*/  @!P0 SHF.R.U64 R15, R30, 0x10, R31 ;  /* 0x000000101e0f8819 */ /* 0x000fe2000000121f */
[----:B------:R-:W-:Y:S01]  /*85d0*/  IMAD R2, R2, 0xc00, R12 ;  /* 0x00000c0002027824 */ /* 0x000fe200078e020c */
[----:B------:R-:W-:Y:S01]  /*85e0*/  LOP3.LUT R3, R3, R149, RZ, 0x3c, !PT ;  /* 0x0000009503037212 */ /* 0x000fe200078e3cff */
[----:B------:R-:W-:Y:S01]  /*85f0*/  @!P0 HADD2.F32 R30, -RZ, R71.H0_H0 ;  /* 0x20000047ff1e8230 */ /* 0x000fe20000004100 */
[----:B------:R-:W-:Y:S01]  /*8600*/  @!P0 SHF.R.U32.HI R8, RZ, 0x10, R29 ;  /* 0x00000010ff088819 */ /* 0x000fe2000001161d */
[----:B------:R-:W-:Y:S01]  /*8610*/  @!P0 HADD2.F32 R15, -RZ, R15.H0_H0 ;  /* 0x2000000fff0f8230 */ /* 0x000fe20000004100 */
[----:B------:R-:W-:Y:S01]  /*8620*/  @!P0 SHF.R.U32.HI R21, RZ, 0x10, R65 ;  /* 0x00000010ff158819 */ /* 0x000fe20000011641 */
[----:B------:R-:W-:Y:S01]  /*8630*/  IMAD.IADD R2, R2, 0x1, R3 ;  /* 0x0000000102027824 */ /* 0x000fe200078e0203 */
[----:B------:R-:W-:Y:S01]  /*8640*/  @!P0 SHF.R.U64 R13, R28, 0x10, R29 ;  /* 0x000000101c0d8819 */ /* 0x000fe2000000121d */
[----:B------:R-:W-:Y:S01]  /*8650*/  @!P0 HADD2.F32 R10, -RZ, R8.H0_H0 ;  /* 0x20000008ff0a8230 */ /* 0x000fe20000004100 */
[----:B------:R-:W-:Y:S01]  /*8660*/  @!P0 SHF.R.U64 R24, R64, 0x10, R65 ;  /* 0x0000001040188819 */ /* 0x000fe20000001241 */
[----:B------:R-:W-:Y:S01]  /*8670*/  @!P0 HADD2.F32 R28, -RZ, R21.H0_H0 ;  /* 0x20000015ff1c8230 */ /* 0x000fe20000004100 */
[----:B------:R-:W-:Y:S01]  /*8680*/  SHF.L.U32 R40, R2, 0x1, RZ ;  /* 0x0000000102287819 */ /* 0x000fe200000006ff */
[----:B------:R-:W-:Y:S01]  /*8690*/  @!P0 HADD2.F32 R2, -RZ, R36.H1_H1 ;  /* 0x30000024ff028230 */ /* 0x000fe20000004100 */
[----:B--2---:R-:W-:Y:S01]  /*86a0*/  @!P0 MOV R6, R17 ;  /* 0x0000001100068202 */ /* 0x004fe20000000f00 */
[----:B------:R-:W-:Y:S01]  /*86b0*/  @!P0 HADD2.F32 R24, -RZ, R24.H0_H0 ;  /* 0x20000018ff188230 */ /* 0x000fe20000004100 */
[--C-:B------:R-:W-:Y:S02]  /*86c0*/  @!P0 SHF.R.U64 R32, R66, 0x10, R67.reuse ;  /* 0x0000001042208819 */ /* 0x100fe40000001243 */
[----:B------:R-:W2:Y:S01]  /*86d0*/  LDS.128 R40, [R40+0xa080] ;  /* 0x00a0800028287984 */ /* 0x000ea20000000c00 */
[----:B------:R-:W-:Y:S01]  /*86e0*/  @!P0 HADD2.F32 R3, -RZ, R6.H0_H0 ;  /* 0x20000006ff038230 */ /* 0x000fe20000004100 */
[----:B------:R-:W-:Y:S01]  /*86f0*/  @!P0 SHF.R.U32.HI R36, RZ, 0x10, R67 ;  /* 0x00000010ff248819 */ /* 0x000fe20000011643 */
[----:B------:R-:W-:Y:S03]  /*8700*/  @!P0 HADD2.F32 R32, -RZ, R32.H0_H0 ;  /* 0x20000020ff208230 */ /* 0x000fe60000004100 */
[-C--:B------:R-:W-:Y:S01]  /*8710*/  @!P0 FMUL.FTZ R5, R3, R2.reuse ;  /* 0x0000000203058220 */ /* 0x080fe20000410000 */
[----:B------:R-:W-:Y:S01]  /*8720*/  @!P0 HADD2.F32 R36, -RZ, R36.H0_H0 ;  /* 0x20000024ff248230 */ /* 0x000fe20000004100 */
[----:B--2---:R-:W-:Y:S02]  /*8730*/  @!P0 IMAD.MOV.U32 R11, RZ, RZ, R41 ;  /* 0x000000ffff0b8224 */ /* 0x004fe400078e0029 */
[----:B------:R-:W-:Y:S02]  /*8740*/  @!P0 IMAD.MOV.U32 R20, RZ, RZ, R40 ;  /* 0x000000ffff148224 */ /* 0x000fe400078e0028 */
[----:B------:R-:W-:Y:S01]  /*8750*/  @!P0 IMAD.MOV.U32 R35, RZ, RZ, R43 ;  /* 0x000000ffff238224 */ /* 0x000fe200078e002b */
[--C-:B------:R-:W-:Y:S01]  /*8760*/  @!P0 HADD2.F32 R25, -RZ, R11.reuse.H0_H0 ;  /* 0x2000000bff198230 */ /* 0x100fe20000004100 */
[----:B------:R-:W-:Y:S01]  /*8770*/  @!P0 IMAD.MOV.U32 R31, RZ, RZ, R42 ;  /* 0x000000ffff1f8224 */ /* 0x000fe200078e002a */
[----:B------:R-:W-:Y:S02]  /*8780*/  @!P0 HADD2.F32 R27, -RZ, R11.H1_H1 ;  /* 0x3000000bff1b8230 */ /* 0x000fe40000004100 */
[----:B------:R-:W-:Y:S01]  /*8790*/  @!P0 HADD2.F32 R21, -RZ, R20.H0_H0 ;  /* 0x20000014ff158230 */ /* 0x000fe20000004100 */
[----:B------:R-:W-:Y:S01]  /*87a0*/  @!P0 FMUL.FTZ R9, R25, R2 ;  /* 0x0000000219098220 */ /* 0x000fe20000410000 */
[----:B------:R-:W-:Y:S01]  /*87b0*/  @!P0 HADD2.F32 R2, -RZ, R37.H0_H0 ;  /* 0x20000025ff028230 */ /* 0x000fe20000004100 */
[----:B------:R-:W-:Y:S01]  /*87c0*/  @!P0 FMUL.FTZ R11, R27, R10 ;  /* 0x0000000a1b0b8220 */ /* 0x000fe20000410000 */
[--C-:B------:R-:W-:Y:S01]  /*87d0*/  @!P0 HADD2.F32 R33, -RZ, R35.reuse.H0_H0 ;  /* 0x20000023ff218230 */ /* 0x100fe20000004100 */
[----:B------:R-:W-:Y:S01]  /*87e0*/  @!P0 FFMA.FTZ R54, R3, R26, -R9 ;  /* 0x0000001a03368223 */ /* 0x000fe20000010809 */
[----:B------:R-:W-:Y:S01]  /*87f0*/  @!P0 MOV R9, R16 ;  /* 0x0000001000098202 */ /* 0x000fe20000000f00 */
[----:B------:R-:W-:Y:S01]  /*8800*/  @!P0 FMUL.FTZ R23, R21, R2 ;  /* 0x0000000215178220 */ /* 0x000fe20000410000 */
[----:B------:R-:W-:Y:S02]  /*8810*/  @!P0 HADD2.F32 R3, -RZ, R6.H1_H1 ;  /* 0x30000006ff038230 */ /* 0x000fe40000004100 */
[----:B------:R-:W-:Y:S02]  /*8820*/  @!P0 HADD2.F32 R35, -RZ, R35.H1_H1 ;  /* 0x30000023ff238230 */ /* 0x000fe40000004100 */
[----:B------:R-:W-:Y:S01]  /*8830*/  @!P0 HADD2.F32 R8, -RZ, R9.H0_H0 ;  /* 0x20000009ff088230 */ /* 0x000fe20000004100 */
[C---:B------:R-:W-:Y:S01]  /*8840*/  @!P0 FFMA.FTZ R53, R3.reuse, R28, -R11 ;  /* 0x0000001c03358223 */ /* 0x040fe2000001080b */
[----:B------:R-:W-:Y:S01]  /*8850*/  @!P0 MOV R11, R19 ;  /* 0x00000013000b8202 */ /* 0x000fe20000000f00 */
[----:B------:R-:W-:Y:S01]  /*8860*/  @!P0 FMUL.FTZ R6, R3, R10 ;  /* 0x0000000a03068220 */ /* 0x000fe20000410000 */
[----:B------:R-:W-:Y:S01]  /*8870*/  @!P0 HADD2.F32 R10, -RZ, R37.H1_H1 ;  /* 0x30000025ff0a8230 */ /* 0x000fe20000004100 */
[C---:B------:R-:W-:Y:S01]  /*8880*/  @!P0 FFMA.FTZ R52, R8.reuse, R22, -R23 ;  /* 0x0000001608348223 */ /* 0x040fe20000010817 */
[----:B------:R-:W-:Y:S01]  /*8890*/  @!P0 HADD2.F32 R3, -RZ, R13.H0_H0 ;  /* 0x2000000dff038230 */ /* 0x000fe20000004100 */
[----:B------:R-:W-:Y:S01]  /*88a0*/  @!P0 FMUL.FTZ R2, R8, R2 ;  /* 0x0000000208028220 */ /* 0x000fe20000410000 */
[----:B------:R-:W-:Y:S01]  /*88b0*/  @!P0 HADD2.F32 R23, -RZ, R20.H1_H1 ;  /* 0x30000014ff178230 */ /* 0x000fe20000004100 */
[----:B------:R-:W-:Y:S01]  /*88c0*/  @!P0 FMUL.FTZ R13, R33, R10 ;  /* 0x0000000a210d8220 */ /* 0x000fe20000410000 */
[----:B------:R-:W-:Y:S01]  /*88d0*/  @!P0 HADD2.F32 R8, -RZ, R9.H1_H1 ;  /* 0x30000009ff088230 */ /* 0x000fe20000004100 */
[----:B------:R-:W-:Y:S01]  /*88e0*/  @!P0 FFMA.FTZ R2, R21, R22, R2 ;  /* 0x0000001615028223 */ /* 0x000fe20000010002 */
[--C-:B------:R-:W-:Y:S01]  /*88f0*/  @!P0 HADD2.F32 R9, -RZ, R11.reuse.H0_H0 ;  /* 0x2000000bff098230 */ /* 0x100fe20000004100 */
[-C--:B------:R-:W-:Y:S01]  /*8900*/  @!P0 FMUL.FTZ R20, R23, R3.reuse ;  /* 0x0000000317148220 */ /* 0x080fe20000410000 */
[----:B------:R-:W-:Y:S01]  /*8910*/  @!P0 HADD2.F32 R11, -RZ, R11.H1_H1 ;  /* 0x3000000bff0b8230 */ /* 0x000fe20000004100 */
[C---:B------:R-:W-:Y:S01]  /*8920*/  @!P0 FMUL.FTZ R3, R8.reuse, R3 ;  /* 0x0000000308038220 */ /* 0x040fe20000410000 */
[--C-:B------:R-:W-:Y:S01]  /*8930*/  @!P0 HADD2.F32 R29, -RZ, R31.reuse.H0_H0 ;  /* 0x2000001fff1d8230 */ /* 0x100fe20000004100 */
[C---:B------:R-:W-:Y:S01]  /*8940*/  @!P0 FMUL.FTZ R10, R9.reuse, R10 ;  /* 0x0000000a090a8220 */ /* 0x040fe20000410000 */
[----:B------:R-:W-:Y:S01]  /*8950*/  @!P0 HADD2.F32 R31, -RZ, R31.H1_H1 ;  /* 0x3000001fff1f8230 */ /* 0x000fe20000004100 */
[----:B------:R-:W-:Y:S01]  /*8960*/  @!P0 FFMA.FTZ R50, R9, R34, -R13 ;  /* 0x0000002209328223 */ /* 0x000fe2000001080d */
[----:B------:R-:W-:Y:S01]  /*8970*/  @!P0 MOV R9, R18 ;  /* 0x0000001200098202 */ /* 0x000fe20000000f00 */
[-C--:B------:R-:W-:Y:S01]  /*8980*/  @!P0 FFMA.FTZ R51, R8, R24.reuse, -R20 ;  /* 0x0000001808338223 */ /* 0x080fe20000010814 */
[----:B------:R-:W-:Y:S01]  /*8990*/  @!P0 HADD2.F32 R8, -RZ, R38.H0_H0 ;  /* 0x20000026ff088230 */ /* 0x000fe20000004100 */
[-C--:B------:R-:W-:Y:S01]  /*89a0*/  @!P0 FMUL.FTZ R38, R31, R15.reuse ;  /* 0x0000000f1f268220 */ /* 0x080fe20000410000 */
[----:B------:R-:W-:Y:S01]  /*89b0*/  @!P0 HADD2.F32 R20, -RZ, R14.H0_H0 ;  /* 0x2000000eff148230 */ /* 0x000fe20000004100 */
[----:B------:R-:W-:Y:S01]  /*89c0*/  @!P0 FFMA.FTZ R3, R23, R24, R3 ;  /* 0x0000001817038223 */ /* 0x000fe20000010003 */
[--C-:B------:R-:W-:Y:S01]  /*89d0*/  @!P0 HADD2.F32 R14, -RZ, R9.reuse.H0_H0 ;  /* 0x20000009ff0e8230 */ /* 0x100fe20000004100 */
[----:B------:R-:W-:Y:S01]  /*89e0*/  @!P0 FFMA.FTZ R5, R25, R26, R5 ;  /* 0x0000001a19058223 */ /* 0x000fe20000010005 */
[----:B------:R-:W-:Y:S01]  /*89f0*/  @!P0 HADD2.F32 R13, -RZ, R9.H1_H1 ;  /* 0x30000009ff0d8230 */ /* 0x000fe20000004100 */
[----:B------:R-:W-:Y:S01]  /*8a00*/  @!P0 FMUL.FTZ R9, R29, R8 ;  /* 0x000000081d098220 */ /* 0x000fe20000410000 */
[----:B------:R-:W-:Y:S01]  /*8a10*/  @!P0 F2FP.PACK_AB R2, R3, R2 ;  /* 0x000000020302823e */ /* 0x000fe200000000ff */
[----:B------:R-:W-:Y:S02]  /*8a20*/  @!P0 FMUL.FTZ R37, R35, R20 ;  /* 0x0000001423258220 */ /* 0x000fe40000410000 */
[C---:B------:R-:W-:Y:S01]  /*8a30*/  @!P0 FFMA.FTZ R47, R14.reuse, R30, -R9 ;  /* 0x0000001e0e2f8223 */ /* 0x040fe20000010809 */
[----:B------:R-:W-:Y:S01]  /*8a40*/  @!P0 MOV R40, R2 ;  /* 0x0000000200288202 */ /* 0x000fe20000000f00 */
[----:B------:R-:W-:Y:S01]  /*8a50*/  @!P0 FMUL.FTZ R9, R13, R15 ;  /* 0x0000000f0d098220 */ /* 0x000fe20000410000 */
[----:B------:R-:W-:Y:S01]  /*8a60*/  @!P0 F2FP.PACK_AB R15, R51, R52 ;  /* 0x00000034330f823e */ /* 0x000fe200000000ff */
[----:B------:R-:W-:Y:S02]  /*8a70*/  @!P0 FFMA.FTZ R13, R13, R32, -R38 ;  /* 0x000000200d0d8223 */ /* 0x000fe40000010826 */
[----:B------:R-:W-:Y:S01]  /*8a80*/  @!P0 FMUL.FTZ R8, R14, R8 ;  /* 0x000000080e088220 */ /* 0x000fe20000410000 */
[----:B------:R-:W-:Y:S01]  /*8a90*/  @!P0 MOV R16, R15 ;  /* 0x0000000f00108202 */ /* 0x000fe20000000f00 */
[----:B------:R-:W-:Y:S01]  /*8aa0*/  @!P0 FFMA.FTZ R37, R11, R36, -R37 ;  /* 0x000000240b258223 */ /* 0x000fe20000010825 */
[----:B------:R-:W-:Y:S01]  /*8ab0*/  @!P0 F2FP.PACK_AB R13, R13, R47 ;  /* 0x0000002f0d0d823e */ /* 0x000fe200000000ff */
[----:B------:R-:W-:Y:S02]  /*8ac0*/  @!P0 FFMA.FTZ R6, R27, R28, R6 ;  /* 0x0000001c1b068223 */ /* 0x000fe40000010006 */
[----:B------:R-:W-:Y:S01]  /*8ad0*/  @!P0 FFMA.FTZ R8, R29, R30, R8 ;  /* 0x0000001e1d088223 */ /* 0x000fe20000010008 */
[----:B------:R-:W-:Y:S01]  /*8ae0*/  @!P0 F2FP.PACK_AB R14, R37, R50 ;  /* 0x00000032250e823e */ /* 0x000fe200000000ff */
[----:B------:R-:W-:Y:S01]  /*8af0*/  @!P0 FMUL.FTZ R11, R11, R20 ;  /* 0x000000140b0b8220 */ /* 0x000fe20000410000 */
[----:B------:R-:W-:Y:S01]  /*8b00*/  @!P0 F2FP.PACK_AB R20, R53, R54 ;  /* 0x000000363514823e */ /* 0x000fe200000000ff */
[----:B------:R-:W-:Y:S01]  /*8b10*/  @!P0 FFMA.FTZ R9, R31, R32, R9 ;  /* 0x000000201f098223 */ /* 0x000fe20000010009 */
[----:B------:R-:W-:Y:S01]  /*8b20*/  @!P0 MOV R19, R14 ;  /* 0x0000000e00138202 */ /* 0x000fe20000000f00 */
[----:B------:R-:W-:Y:S01]  /*8b30*/  @!P0 FFMA.FTZ R10, R33, R34, R10 ;  /* 0x00000022210a8223 */ /* 0x000fe2000001000a */
[----:B------:R-:W-:Y:S01]  /*8b40*/  @!P0 MOV R17, R20 ;  /* 0x0000001400118202 */ /* 0x000fe20000000f00 */
[----:B------:R-:W-:Y:S01]  /*8b50*/  @!P0 IMAD.MOV.U32 R18, RZ, RZ, R13 ;  /* 0x000000ffff128224 */ /* 0x000fe200078e000d */
[----:B------:R-:W-:Y:S01]  /*8b60*/  @!P0 F2FP.PACK_AB R5, R6, R5 ;  /* 0x000000050605823e */ /* 0x000fe200000000ff */
[----:B------:R-:W-:Y:S01]  /*8b70*/  @!P0 FFMA.FTZ R11, R35, R36, R11 ;  /* 0x00000024230b8223 */ /* 0x000fe2000001000b */
[----:B------:R-:W-:Y:S02]  /*8b80*/  @!P0 F2FP.PACK_AB R8, R9, R8 ;  /* 0x000000080908823e */ /* 0x000fe400000000ff */
[----:B------:R2:W-:Y:S01]  /*8b90*/  ST.E.128 [R48.64], R16 ;  /* 0x0000001030007985 */ /* 0x0005e2000c101d0a */
[----:B------:R-:W-:Y:S01]  /*8ba0*/  @!P0 IMAD.MOV.U32 R41, RZ, RZ, R5 ;  /* 0x000000ffff298224 */ /* 0x000fe200078e0005 */
        /* <DEDUP_REMOVED lines=10> */
.L_x_2293:
        /* <DEDUP_REMOVED lines=12> */
[C---:B---3--:R-:W-:Y:S04]  /*8d10*/  @!P0 LEA R8, P3, R140.reuse, R3, 0x1 ;  /* 0x000000038c088211 */ /* 0x048fe800078608ff */
[----:B------:R-:W-:Y:S02]  /*8d20*/  @!P0 LEA.HI.X R9, R140, R5, R141, 0x1, P3 ;  /* 0x000000058c098211 */ /* 0x000fe400018f0c8d */
[C---:B------:R-:W-:Y:S04]  /*8d30*/  @!P4 LEA R14, P3, R238.reuse, R3, 0x1 ;  /* 0x00000003ee0ec211 */ /* 0x040fe800078608ff */
[----:B------:R-:W-:Y:S02]  /*8d40*/  @!P4 LEA.HI.X R15, R238, R5, R248, 0x1, P3 ;  /* 0x00000005ee0fc211 */ /* 0x000fe400018f0cf8 */
[C---:B------:R-:W-:Y:S11]  /*8d50*/  ISETP.GE.AND P3, PT, R228.reuse, c[0x0][0x1d4], PT ;  /* 0x00007500e4007a0c */ /* 0x040ff60003f66270 */
[----:B------:R-:W-:Y:S02]  /*8d60*/  @!UPT UIADD3 URZ, URZ, URZ, URZ ;  /* 0x0000003f3f3ff290 */ /* 0x000fe4000fffe03f */
[C---:B------:R-:W-:Y:S04]  /*8d70*/  @!P3 LEA R10, P5, R228.reuse, R3, 0x1 ;  /* 0x00000003e40ab211 */ /* 0x040fe800078a08ff */
[----:B------:R-:W-:Y:S01]  /*8d80*/  @!P3 LEA.HI.X R11, R228, R5, R250, 0x1, P5 ;  /* 0x00000005e40bb211 */ /* 0x000fe200028f0cfa */
        /* <DEDUP_REMOVED lines=10> */
.L_x_2325:
[----:B-12---:R-:W-:Y:S05]  /*8e30*/  BSYNC B0 ;  /* 0x0000000000007941 */ /* 0x006fea0003800000 */
.L_x_2324:
        /* <DEDUP_REMOVED lines=15> */
[----:B----4-:R-:W-:Y:S01]  /*8f30*/  @!P0 ST.E.128 [R8.64], R20 ;  /* 0x0000001408008985 */ /* 0x010fe2000c101d0a */
[C---:B------:R-:W-:Y:S03]  /*8f40*/  ISETP.GE.AND P0, PT, R229.reuse, c[0x0][0x1d4], PT ;  /* 0x00007500e5007a0c */ /* 0x040fe60003f06270 */
[----:B------:R-:W2:Y:S10]  /*8f50*/  @!P4 LDS.128 R16, [R223+0xc880] ;  /* 0x00c88000df10c984 */ /* 0x000eb40000000c00 */
[C---:B------:R-:W-:Y:S04]  /*8f60*/  @!P0 LEA R2, P5, R229.reuse, R2, 0x1 ;  /* 0x00000002e5028211 */ /* 0x040fe800078a08ff */
[----:B------:R-:W-:Y:S01]  /*8f70*/  @!P0 LEA.HI.X R3, R229, R3, R249, 0x1, P5 ;  /* 0x00000003e5038211 */ /* 0x000fe200028f0cf9 */
[----:B--2---:R-:W-:Y:S04]  /*8f80*/  @!P4 ST.E.128 [R14.64], R16 ;  /* 0x000000100e00c985 */ /* 0x004fe8000c101d0a */
[----:B------:R-:W2:Y:S04]  /*8f90*/  @!P3 LDS.128 R16, [R223+0xe080] ;  /* 0x00e08000df10b984 */ /* 0x000ea80000000c00 */
[----:B--2---:R-:W-:Y:S04]  /*8fa0*/  @!P3 ST.E.128 [R10.64], R16 ;  /* 0x000000100a00b985 */ /* 0x004fe8000c101d0a */
[----:B------:R-:W2:Y:S04]  /*8fb0*/  @!P0 LDS.128 R8, [R223+0xf880] ;  /* 0x00f88000df088984 */ /* 0x000ea80000000c00 */
[----:B--2---:R2:W-:Y:S02]  /*8fc0*/  @!P0 ST.E.128 [R2.64], R8 ;  /* 0x0000000802008985 */ /* 0x0045e4000c101d0a */
.L_x_2307:
[----:B------:R-:W-:Y:S05]  /*8fd0*/  BSYNC B2 ;  /* 0x0000000000027941 */ /* 0x000fea0003800000 */
.L_x_2292:
[----:B--23--:R-:W-:Y:S01]  /*8fe0*/  IMAD.IADD R2, R83, 0x1, -R145 ;  /* 0x0000000153027824 */ /* 0x00cfe200078e0a91 */
[----:B------:R-:W-:Y:S01]  /*8ff0*/  P2R R15, PR, RZ, 0x2 ;  /* 0x00000002ff0f7803 */ /* 0x000fe20000000000 */
        /* <DEDUP_REMOVED lines=8> */
[----:B------:R-:W-:Y:S05]  /*9080*/  @P3 IADD3 R13, P0, R8, 0x20, RZ ;  /* 0x00000020080d3810 */ /* 0x000fea0007f1e0ff */
[----:B------:R-:W-:Y:S01]  /*9090*/  @P3 IMAD.X R14, RZ, RZ, R9, P0 ;  /* 0x000000ffff0e3224 */ /* 0x000fe200000e0609 */
[----:B------:R-:W-:Y:S11]  /*90a0*/  ISETP.GE.AND P0, PT, R2, 0x1, PT ;  /* 0x000000010200780c */ /* 0x000ff60003f06270 */
[----:B------:R-:W-:Y:S02]  /*90b0*/  @!UPT UIADD3 URZ, URZ, URZ, URZ ;  /* 0x0000003f3f3ff290 */ /* 0x000fe4000fffe03f */
[----:B------:R-:W-:Y:S01]  /*90c0*/  @P0 MOV R2, R90 ;  /* 0x0000005a00020202 */ /* 0x000fe20000000f00 */
[----:B------:R-:W-:Y:S02]  /*90d0*/  @P0 IMAD.MOV.U32 R3, RZ, RZ, R100 ;  /* 0x000000ffff030224 */ /* 0x000fe400078e0064 */
[----:B------:R-:W-:Y:S02]  /*90e0*/  @P0 IMAD R5, R9, c[0x0][0x258], RZ ;  /* 0x0000960009050a24 */ /* 0x000fe400078e02ff */
[C---:B------:R-:W-:Y:S04]  /*90f0*/  @P0 IMAD.WIDE.U32 R2, R8.reuse, c[0x0][0x258], R2 ;  /* 0x0000960008020a25 */ /* 0x040fe800078e0002 */
[----:B------:R-:W-:Y:S01]  /*9100*/  @P0 IMAD R8, R8, c[0x0][0x25c], R5 ;  /* 0x0000970008080a24 */ /* 0x000fe200078e0205 */
[C---:B------:R-:W-:Y:S01]  /*9110*/  @P0 LEA R10, P4, R2.reuse, c[0x0][0x250], 0x1 ;  /* 0x00009400020a0a11 */ /* 0x040fe200078808ff */
[----:B------:R-:W-:Y:S03]  /*9120*/  @P3 IMAD.MOV.U32 R9, RZ, RZ, R100 ;  /* 0x000000ffff093224 */ /* 0x000fe600078e0064 */
[----:B------:R-:W-:Y:S04]  /*9130*/  @P0 IADD3 R8, R3, R8, RZ ;  /* 0x0000000803080210 */ /* 0x000fe80007ffe0ff */
[----:B------:R-:W-:Y:S01]  /*9140*/  @P0 LEA.HI.X R11, R2, c[0x0][0x254], R8, 0x1, P4 ;  /* 0x00009500020b0a11 */ /* 0x000fe200020f0c08 */
[----:B------:R-:W-:Y:S01]  /*9150*/  IMAD R2, R88, c[0x0][0x208], RZ ;  /* 0x0000820058027a24 */ /* 0x000fe200078e02ff */
[----:B------:R-:W-:Y:S03]  /*9160*/  @P3 MOV R8, R90 ;  /* 0x0000005a00083202 */ /* 0x000fe60000000f00 */
[----:B------:R-:W-:Y:S01]  /*9170*/  @!PT LDS RZ, [RZ] ;  /* 0x00000000fffff984 */ /* 0x000fe20000000800 */
[----:B------:R-:W-:Y:S01]  /*9180*/  @!PT LDS RZ, [RZ] ;  /* 0x00000000fffff984 */ /* 0x000fe20000000800 */
[----:B------:R-:W-:Y:S01]  /*9190*/  @!PT LDS RZ, [RZ] ;  /* 0x00000000fffff984 */ /* 0x000fe20000000800 */
[----:B------:R2:W-:Y:S01]  /*91a0*/  @P0 LDGSTS.E.BYPASS.LTC128B.128 [R223+0x4080], [R10.64], !P1 ;  /* 0x040800000adf0fae */ /* 0x0005e2000c901d4a */
[C---:B------:R-:W-:Y:S02]  /*91b0*/  IMAD R5, R85.reuse, c[0x0][0x20c], R2 ;  /* 0x0000830055057a24 */ /* 0x040fe400078e0202 */
[----:B------:R-:W-:Y:S04]  /*91c0*/  IMAD.WIDE.U32 R2, R85, c[0x0][0x208], RZ ;  /* 0x0000820055027a25 */ /* 0x000fe800078e00ff */
[----:B------:R-:W-:Y:S02]  /*91d0*/  IMAD.IADD R3, R3, 0x1, R5 ;  /* 0x0000000103037824 */ /* 0x000fe400078e0205 */
[----:B------:R-:W-:Y:S04]  /*91e0*/  @P3 IMAD.WIDE.U32 R8, R13, c[0x0][0x258], R8 ;  /* 0x000096000d083a25 */ /* 0x000fe800078e0008 */
        /* <DEDUP_REMOVED lines=21> */
[----:B---3--:R2:W3:Y:S01]  /*9340*/  SHFL.IDX PT, R2, R13, RZ, 0x181f ;  /* 0x00181fff0d027589 */ /* 0x0084e200000e0000 */
[----:B------:R-:W-:Y:S04]  /*9350*/  DEPBAR.LE SB0, 0x0 ;  /* 0x000080000000791a */ /* 0x000fe80000000000 */
[----:B------:R2:W4:Y:S04]  /*9360*/  SHFL.IDX PT, R3, R5, RZ, 0x181f ;  /* 0x00181fff05037589 */ /* 0x00052800000e0000 */
[----:B------:R-:W-:Y:S06]  /*9370*/  BAR.SYNC.DEFER_BLOCKING 0x0 ;  /* 0x0000000000007b1d */ /* 0x000fec0000010000 */
[----:B------:R-:W-:-:S05]  /*9380*/  @!P0 BRA `(.L_x_2327) ;  /* 0x0000015000008947 */ /* 0x000fca0003800000 */
[----:B------:R-:W-:Y:S02]  /*9390*/  ISETP.GE.AND P0, PT, R140, c[0x0][0x1d4], PT ;  /* 0x000075008c007a0c */ /* 0x000fe40003f06270 */
[----:B------:R-:W-:Y:S11]  /*93a0*/  ISETP.GE.AND P5, PT, R144, c[0x0][0x1d4], PT ;  /* 0x0000750090007a0c */ /* 0x000ff60003fa6270 */
[----:B------:R-:W5:Y:S01]  /*93b0*/  @!P0 LDS.128 R20, [R223+0x4080] ;  /* 0x00408000df148984 */ /* 0x000f620000000c00 */
[CC--:B---3--:R-:W-:Y:S04]  /*93c0*/  @!P0 LEA R8, P4, R140.reuse, R2.reuse, 0x1 ;  /* 0x000000028c088211 */ /* 0x0c8fe800078808ff */
[-C--:B----4-:R-:W-:Y:S02]  /*93d0*/  @!P0 LEA.HI.X R9, R140, R3.reuse, R141, 0x1, P4 ;  /* 0x000000038c098211 */ /* 0x090fe400020f0c8d */
[CC--:B------:R-:W-:Y:S04]  /*93e0*/  @!P5 LEA R14, P4, R238.reuse, R2.reuse, 0x1 ;  /* 0x00000002ee0ed211 */ /* 0x0c0fe800078808ff */
[-C--:B------:R-:W-:Y:S02]  /*93f0*/  @!P5 LEA.HI.X R15, R238, R3.reuse, R248, 0x1, P4 ;  /* 0x00000003ee0fd211 */ /* 0x080fe400020f0cf8 */
[C---:B------:R-:W-:Y:S11]  /*9400*/  ISETP.GE.AND P4, PT, R228.reuse, c[0x0][0x1d4], PT ;  /* 0x00007500e4007a0c */ /* 0x040ff60003f86270 */
[----:B------:R-:W-:Y:S02]  /*9410*/  @!UPT UIADD3 URZ, URZ, URZ, URZ ;  /* 0x0000003f3f3ff290 */ /* 0x000fe4000fffe03f */
[CC--:B--2---:R-:W-:Y:S04]  /*9420*/  @!P4 LEA R10, P6, R228.reuse, R2.reuse, 0x1 ;  /* 0x00000002e40ac211 */ /* 0x0c4fe800078c08ff */
[-C--:B------:R-:W-:Y:S01]  /*9430*/  @!P4 LEA.HI.X R11, R228, R3.reuse, R250, 0x1, P6 ;  /* 0x00000003e40bc211 */ /* 0x080fe200030f0cfa */
[----:B-----5:R-:W-:Y:S01]  /*9440*/  @!P0 ST.E.128 [R8.64], R20 ;  /* 0x0000001408008985 */ /* 0x020fe2000c101d0a */
        /* <DEDUP_REMOVED lines=9> */
.L_x_2327:
[----:B------:R-:W-:Y:S05]  /*94e0*/  BSYNC B0 ;  /* 0x0000000000007941 */ /* 0x000fea0003800000 */
.L_x_2326:
[----:B--2-4-:R2:W4:Y:S01]  /*94f0*/  SHFL.IDX PT, R3, R5, 0x1, 0x181f ;  /* 0x00381f0005037f89 */ /* 0x01452200000e0000 */
[----:B------:R-:W-:Y:S03]  /*9500*/  BSSY B0, `(.L_x_2328) ;  /* 0x0000018000007945 */ /* 0x000fe60003800000 */
[----:B---3--:R2:W3:Y:S01]  /*9510*/  SHFL.IDX PT, R2, R13, 0x1, 0x181f ;  /* 0x00381f000d027f89 */ /* 0x0084e200000e0000 */
        /* <DEDUP_REMOVED lines=10> */
[CC--:B------:R-:W-:Y:S04]  /*95c0*/  @!P3 LEA R10, P5, R228.reuse, R2.reuse, 0x1 ;  /* 0x00000002e40ab211 */ /* 0x0c0fe800078a08ff */
[-C--:B------:R-:W-:Y:S01]  /*95d0*/  @!P3 LEA.HI.X R11, R228, R3.reuse, R250, 0x1, P5 ;  /* 0x00000003e40bb211 */ /* 0x080fe200028f0cfa */
[----:B-----5:R-:W-:Y:S01]  /*95e0*/  @!P0 ST.E.128 [R8.64], R20 ;  /* 0x0000001408008985 */ /* 0x020fe2000c101d0a */
[C---:B------:R-:W-:Y:S03]  /*95f0*/  ISETP.GE.AND P0, PT, R229.reuse, c[0x0][0x1d4], PT ;  /* 0x00007500e5007a0c */ /* 0x040fe60003f06270 */
[----:B------:R-:W3:Y:S10]  /*9600*/  @!P4 LDS.128 R16, [R223+0x6880] ;  /* 0x00688000df10c984 */ /* 0x000ef40000000c00 */
[C---:B------:R-:W-:Y:S04]  /*9610*/  @!P0 LEA R2, P5, R229.reuse, R2, 0x1 ;  /* 0x00000002e5028211 */ /* 0x040fe800078a08ff */
[----:B------:R-:W-:Y:S01]  /*9620*/  @!P0 LEA.HI.X R3, R229, R3, R249, 0x1, P5 ;  /* 0x00000003e5038211 */ /* 0x000fe200028f0cf9 */
[----:B---3--:R-:W-:Y:S04]  /*9630*/  @!P4 ST.E.128 [R14.64], R16 ;  /* 0x000000100e00c985 */ /* 0x008fe8000c101d0a */
[----:B------:R-:W3:Y:S04]  /*9640*/  @!P3 LDS.128 R16, [R223+0x8080] ;  /* 0x00808000df10b984 */ /* 0x000ee80000000c00 */
[----:B---3--:R-:W-:Y:S04]  /*9650*/  @!P3 ST.E.128 [R10.64], R16 ;  /* 0x000000100a00b985 */ /* 0x008fe8000c101d0a */
[----:B------:R-:W3:Y:S04]  /*9660*/  @!P0 LDS.128 R8, [R223+0x9880] ;  /* 0x00988000df088984 */ /* 0x000ee80000000c00 */
[----:B---3--:R3:W-:Y:S02]  /*9670*/  @!P0 ST.E.128 [R2.64], R8 ;  /* 0x0000000802008985 */ /* 0x0087e4000c101d0a */
.L_x_2329:
[----:B------:R-:W-:Y:S05]  /*9680*/  BSYNC B0 ;  /* 0x0000000000007941 */ /* 0x000fea0003800000 */
.L_x_2328:
[----:B------:R-:W-:Y:S01]  /*9690*/  ISETP.GT.AND P4, PT, R39, R107, PT ;  /* 0x0000006b2700720c */ /* 0x000fe20003f84270 */
[----:B------:R-:W-:Y:S01]  /*96a0*/  @!UPT UIADD3 URZ, URZ, URZ, URZ ;  /* 0x0000003f3f3ff290 */ /* 0x000fe2000fffe03f */
[----:B------:R-:W-:Y:S11]  /*96b0*/  BSSY B0, `(.L_x_2330) ;  /* 0x000002a000007945 */ /* 0x000ff60003800000 */
[----:B------:R-:W-:-:S05]  /*96c0*/  @!P4 BRA `(.L_x_2331) ;  /* 0x000002800000c947 */ /* 0x000fca0003800000 */
[----:B--2---:R-:W-:Y:S01]  /*96d0*/  IADD3 R5, R39, -0x1, RZ ;  /* 0xffffffff27057810 */ /* 0x004fe20007ffe0ff */
[----:B---3--:R-:W-:Y:S01]  /*96e0*/  IMAD.MOV.U32 R2, RZ, RZ, R112 ;  /* 0x000000ffff027224 */ /* 0x008fe200078e0070 */
[----:B------:R-:W-:Y:S01]  /*96f0*/  P2R R11, PR, RZ, 0x4 ;  /* 0x00000004ff0b7803 */ /* 0x000fe20000000000 */
[----:B----4-:R-:W-:Y:S01]  /*9700*/  IMAD.MOV.U32 R3, RZ, RZ, R111 ;  /* 0x000000ffff037224 */ /* 0x010fe200078e006f */
[----:B------:R-:W-:Y:S01]  /*9710*/  SHF.R.S32.HI R8, RZ, 0x1f, R5 ;  /* 0x0000001fff087819 */ /* 0x000fe20000011405 */
[----:B------:R-:W-:Y:S01]  /*9720*/  IMAD R6, R138, R5, RZ ;  /* 0x000000058a067224 */ /* 0x000fe200078e02ff */
[----:B------:R-:W-:Y:S01]  /*9730*/  LOP3.LUT P2, RZ, R213, 0x8, RZ, 0xc0, !PT ;  /* 0x00000008d5ff7812 */ /* 0x000fe2000784c0ff */
[-C--:B------:R-:W-:Y:S01]  /*9740*/  IMAD.WIDE.U32 R2, R5, R128.reuse, R2 ;  /* 0x0000008005027225 */ /* 0x080fe200078e0002 */
[----:B------:R-:W-:Y:S02]  /*9750*/  P2R R10, PR, RZ, 0x2 ;  /* 0x00000002ff0a7803 */ /* 0x000fe40000000000 */
[----:B------:R-:W-:Y:S01]  /*9760*/  LOP3.LUT P1, RZ, R213, 0x4, RZ, 0xc0, !PT ;  /* 0x00000004d5ff7812 */ /* 0x000fe2000782c0ff */
[----:B------:R-:W-:Y:S01]  /*9770*/  IMAD R5, R8, R128, R6 ;  /* 0x0000008008057224 */ /* 0x000fe200078e0206 */
[----:B------:R-:W-:Y:S02]  /*9780*/  IADD3 R6, -R145, 0x30, RZ ;  /* 0x0000003091067810 */ /* 0x000fe40007ffe1ff */
[----:B------:R-:W-:Y:S01]  /*9790*/  LOP3.LUT P6, RZ, R213, 0x1, RZ, 0xc0, !PT ;  /* 0x00000001d5ff7812 */ /* 0x000fe200078cc0ff */
[----:B------:R-:W-:Y:S01]  /*97a0*/  IMAD.IADD R3, R3, 0x1, R5 ;  /* 0x0000000103037824 */ /* 0x000fe200078e0205 */
[----:B------:R-:W-:Y:S11]  /*97b0*/  ISETP.GE.AND P3, PT, R6, 0x1, PT ;  /* 0x000000010600780c */ /* 0x000ff60003f66270 */
[----:B------:R-:W-:Y:S02]  /*97c0*/  @!UPT UIADD3 URZ, URZ, URZ, URZ ;  /* 0x0000003f3f3ff290 */ /* 0x000fe4000fffe03f */
        /* <DEDUP_REMOVED lines=24> */
.L_x_2331:
[----:B------:R-:W-:Y:S05]  /*9950*/  BSYNC B0 ;  /* 0x0000000000007941 */ /* 0x000fea0003800000 */
.L_x_2330:
[----:B------:R-:W0:Y:S01]  /*9960*/  LDGDEPBAR ;  /* 0x00000000000079af */ /* 0x000e220000000000 */
[----:B------:R-:W-:Y:S01]  /*9970*/  IADD3 R39, R39, -0x1, RZ ;  /* 0xffffffff27277810 */ /* 0x000fe20007ffe0ff */
[----:B------:R-:W-:-:S05]  /*9980*/  @P4 BRA `(.L_x_2332) ;  /* 0xffffa07000004947 */ /* 0x000fca000383ffff */
[----:B--2---:R-:W2:Y:S04]  /*9990*/  LDL R5, [R1+0x64] ;  /* 0x0000640001057983 */ /* 0x004ea80000100800 */
[----:B------:R1:W5:Y:S01]  /*99a0*/  LDL R19, [R1+0x58] ;  /* 0x0000580001137983 */ /* 0x0003620000100800 */
[----:B------:R-:W-:Y:S03]  /*99b0*/  WARPSYNC 0xffffffff ;  /* 0xffffffff00007948 */ /* 0x000fe60003800000 */
[----:B------:R-:W-:Y:S01]  /*99c0*/  BAR.SYNC.DEFER_BLOCKING 0x0 ;  /* 0x0000000000007b1d */ /* 0x000fe20000010000 */
[----:B--2---:R-:W-:-:S05]  /*99d0*/  IADD3 R0, R5, 0x2f, RZ ;  /* 0x0000002f05007810 */ /* 0x004fca0007ffe0ff */
[----:B------:R-:W-:-:S05]  /*99e0*/  IMAD.HI R0, R0, 0x2aaaaaab, RZ ;  /* 0x2aaaaaab00007827 */ /* 0x000fca00078e02ff */
[----:B---3--:R-:W-:-:S04]  /*99f0*/  SHF.R.U32.HI R2, RZ, 0x1f, R0 ;  /* 0x0000001fff027819 */ /* 0x008fc80000011600 */
[----:B------:R-:W-:Y:S02]  /*9a00*/  LEA.HI.SX32 R21, R0, R2, 0x1d ;  /* 0x0000000200157211 */ /* 0x000fe400078feaff */
.L_x_2291:
[----:B-1----:R-:W2:Y:S04]  /*9a10*/  LDL R14, [R1+0xa0] ;  /* 0x0000a000010e7983 */ /* 0x002ea80000100800 */
[----:B----4-:R-:W3:Y:S04]  /*9a20*/  LDL.LU R3, [R1+0x15c] ;  /* 0x00015c0001037983 */ /* 0x010ee80000300800 */
[----:B------:R-:W3:Y:S01]  /*9a30*/  S2R R2, SR_TID.X ;  /* 0x0000000000027919 */ /* 0x000ee20000002100 */
[----:B------:R-:W-:-:S05]  /*9a40*/  IMAD.MOV.U32 R0, RZ, RZ, c[0x0][0x2c4] ;  /* 0x0000b100ff007624 */ /* 0x000fca00078e00ff */
[----:B------:R-:W-:Y:S01]  /*9a50*/  ISETP.NE.AND P3, PT, R0, 0x1, PT ;  /* 0x000000010000780c */ /* 0x000fe20003f65270 */
[----:B------:R-:W-:-:S05]  /*9a60*/  IMAD.MOV.U32 R4, RZ, RZ, c[0x0][0x32c] ;  /* 0x0000cb00ff047624 */ /* 0x000fca00078e00ff */
[----:B------:R-:W-:Y:S02]  /*9a70*/  ISETP.GE.AND P1, PT, R4, 0x1, PT ;  /* 0x000000010400780c */ /* 0x000fe40003f26270 */
[----:B--2---:R-:W-:Y:S01]  /*9a80*/  IADD3 R0, R14, 0x7f, RZ ;  /* 0x0000007f0e007810 */ /* 0x004fe20007ffe0ff */
[----:B---3--:R1:W-:Y:S04]  /*9a90*/  STL.64 [R1], R2 ;  /* 0x0000000201007387 */ /* 0x0083e80000100a00 */
[----:B-1----:R-:W-:-:S05]  /*9aa0*/  @P3 IMAD.HI.U32 R2, R0, c[0x0][0x2c8], RZ ;  /* 0x0000b20000023a27 */ /* 0x002fca00078e00ff */
[----:B------:R-:W-:Y:S01]  /*9ab0*/  @P3 SHF.R.U32.HI R0, RZ, c[0x0][0x2cc], R2 ;  /* 0x0000b300ff003a19 */ /* 0x000fe20000011602 */
[----:B------:R-:W-:-:S03]  /*9ac0*/  IMAD.U32 R2, RZ, RZ, UR7 ;  /* 0x00000007ff027e24 */ /* 0x000fc6000f8e00ff */
[----:B------:R-:W-:Y:S02]  /*9ad0*/  IADD3 R0, R0, 0x1, R5 ;  /* 0x0000000100007810 */ /* 0x000fe40007ffe005 */
[----:B------:R-:W-:-:S03]  /*9ae0*/  IADD3 R26, P0, R2, 0x4, RZ ;  /* 0x00000004021a7810 */ /* 0x000fc60007f1e0ff */
[----:B-----5:R-:W-:Y:S02]  /*9af0*/  IMAD.IADD R3, R0, 0x1, -R19 ;  /* 0x0000000100037824 */ /* 0x020fe400078e0a13 */
[----:B------:R-:W-:-:S03]  /*9b00*/  IMAD.X R27, RZ, RZ, UR6, P0 ;  /* 0x00000006ff1b7e24 */ /* 0x000fc600080e06ff */
        /* <DEDUP_REMOVED lines=12> */
.L_x_2335:
[----:B------:R-:W-:-:S13]  /*9bd0*/  ISETP.NE.AND P0, PT, R4, 0x1, PT ;  /* 0x000000010400780c */ /* 0x000fda0003f05270 */
[----:B------:R-:W-:-:S05]  /*9be0*/  @P0 IMAD.HI.U32 R3, R0, c[0x0][0x330], RZ ;  /* 0x0000cc0000030a27 */ /* 0x000fca00078e00ff */
[----:B------:R-:W-:Y:S02]  /*9bf0*/  @P0 SHF.R.U32.HI R0, RZ, c[0x0][0x334], R3 ;  /* 0x0000cd00ff000a19 */ /* 0x000fe40000011603 */
.L_x_2336:
[----:B------:R-:W-:Y:S05]  /*9c00*/  BSYNC B0 ;  /* 0x0000000000007941 */ /* 0x000fea0003800000 */
.L_x_2334:
[----:B------:R-:W-:-:S05]  /*9c10*/  IMAD R0, R0, R4, c[0x0][0x32c] ;  /* 0x0000cb0000007624 */ /* 0x000fca00078e0204 */
[----:B------:R-:W-:-:S04]  /*9c20*/  IMNMX R2, R2, R0, PT ;  /* 0x0000000002027217 */ /* 0x000fc80003800200 */
.L_x_2333:
        /* <DEDUP_REMOVED lines=20> */
.L_x_2339:
[----:B------:R-:W-:-:S13]  /*9d70*/  ISETP.NE.AND P0, PT, R4, 0x1, PT ;  /* 0x000000010400780c */ /* 0x000fda0003f05270 */
[----:B------:R-:W-:-:S05]  /*9d80*/  @P0 IMAD.HI.U32 R3, R0, c[0x0][0x330], RZ ;  /* 0x0000cc0000030a27 */ /* 0x000fca00078e00ff */
[----:B------:R-:W-:Y:S02]  /*9d90*/  @P0 SHF.R.U32.HI R0, RZ, c[0x0][0x334], R3 ;  /* 0x0000cd00ff000a19 */ /* 0x000fe40000011603 */
.L_x_2340:
[----:B------:R-:W-:Y:S05]  /*9da0*/  BSYNC B0 ;  /* 0x0000000000007941 */ /* 0x000fea0003800000 */
.L_x_2338:
[----:B------:R-:W-:-:S05]  /*9db0*/  IMAD R0, R0, c[0x0][0x32c], RZ ;  /* 0x0000cb0000007a24 */ /* 0x000fca00078e02ff */
[----:B------:R-:W-:-:S05]  /*9dc0*/  IMNMX R2, R2, R0, !PT ;  /* 0x0000000002027217 */ /* 0x000fca0007800200 */
.L_x_2337:
[----:B------:R-:W-:Y:S01]  /*9dd0*/  IMAD.HI R2, R2, 0x2aaaaaab, RZ ;  /* 0x2aaaaaab02027827 */ /* 0x000fe200078e02ff */
[----:B------:R-:W-:Y:S04]  /*9de0*/  BSSY B0, `(.L_x_2341) ;  /* 0x0000027000007945 */ /* 0x000fe80003800000 */
[----:B------:R-:W-:-:S04]  /*9df0*/  SHF.R.U32.HI R6, RZ, 0x1f, R2 ;  /* 0x0000001fff067819 */ /* 0x000fc80000011602 */
[----:B------:R-:W-:Y:S01]  /*9e00*/  LEA.HI.SX32 R6, R2, R6, 0x1d ;  /* 0x0000000602067211 */ /* 0x000fe200078feaff */
[----:B------:R-:W-:-:S03]  /*9e10*/  IMAD.MOV.U32 R2, RZ, RZ, RZ ;  /* 0x000000ffff027224 */ /* 0x000fc600078e00ff */
[----:B------:R-:W-:-:S04]  /*9e20*/  IMNMX R6, RZ, R6, !PT ;  /* 0x00000006ff067217 */ /* 0x000fc80007800200 */
[----:B------:R-:W-:-:S13]  /*9e30*/  ISETP.GT.AND P0, PT, R8, R6, PT ;  /* 0x000000060800720c */ /* 0x000fda0003f04270 */
[----:B------:R-:W-:Y:S05]  /*9e40*/  @!P0 BRA `(.L_x_2342) ;  /* 0x0000020000008947 */ /* 0x000fea0003800000 */
[----:B------:R-:W2:Y:S02]  /*9e50*/  LDL R0, [R1+0xb0] ;  /* 0x0000b00001007983 */ /* 0x000ea40000100800 */
[----:B--2---:R-:W-:-:S04]  /*9e60*/  ISETP.NE.AND P0, PT, R0, RZ, PT ;  /* 0x000000ff0000720c */ /* 0x004fc80003f05270 */
[----:B------:R-:W-:-:S04]  /*9e70*/  SEL R0, R0, c[0x0][0x338], P0 ;  /* 0x0000ce0000007a07 */ /* 0x000fc80000000000 */
[----:B------:R-:W-:Y:S02]  /*9e80*/  IABS R4, R0 ;  /* 0x0000000000047213 */ /* 0x000fe40000000000 */
[----:B------:R-:W-:Y:S02]  /*9e90*/  IADD3 R9, R0, -0x1, R8 ;  /* 0xffffffff00097810 */ /* 0x000fe40007ffe008 */
[----:B------:R-:W1:Y:S03]  /*9ea0*/  I2F.RP R2, R4 ;  /* 0x0000000400027306 */ /* 0x000e660000209400 */
[----:B------:R-:W-:-:S05]  /*9eb0*/  IMAD.IADD R9, R9, 0x1, -R6 ;  /* 0x0000000109097824 */ /* 0x000fca00078e0a06 */
[----:B------:R-:W-:Y:S02]  /*9ec0*/  IABS R13, R9 ;  /* 0x00000009000d7213 */ /* 0x000fe40000000000 */
[----:B------:R-:W-:-:S04]  /*9ed0*/  LOP3.LUT R9, R9, R0, RZ, 0x3c, !PT ;  /* 0x0000000009097212 */ /* 0x000fc800078e3cff */
[----:B------:R-:W-:Y:S01]  /*9ee0*/  ISETP.GE.AND P1, PT, R9, RZ, PT ;  /* 0x000000ff0900720c */ /* 0x000fe20003f26270 */
[----:B-1----:R-:W1:Y:S02]  /*9ef0*/  MUFU.RCP R2, R2 ;  /* 0x0000000200027308 */ /* 0x002e640000001000 */
[----:B-1----:R-:W-:-:S06]  /*9f00*/  IADD3 R2, R2, 0xffffffe, RZ ;  /* 0x0ffffffe02027810 */ /* 0x002fcc0007ffe0ff */
[----:B------:R-:W1:Y:S02]  /*9f10*/  F2I.FTZ.U32.TRUNC.NTZ R3, R2 ;  /* 0x0000000200037305 */ /* 0x000e64000021f000 */
[----:B-1----:R-:W-:-:S04]  /*9f20*/  IMAD.MOV R2, RZ, RZ, -R3 ;  /* 0x000000ffff027224 */ /* 0x002fc800078e0a03 */
[----:B------:R-:W-:Y:S01]  /*9f30*/  IMAD.MOV.U32 R10, RZ, RZ, R2 ;  /* 0x000000ffff0a7224 */ /* 0x000fe200078e0002 */
[----:B------:R-:W-:-:S03]  /*9f40*/  IABS R2, R0 ;  /* 0x0000000000027213 */ /* 0x000fc60000000000 */
[----:B------:R-:W-:Y:S02]  /*9f50*/  IMAD R10, R10, R4, RZ ;  /* 0x000000040a0a7224 */ /* 0x000fe400078e02ff */
[----:B------:R-:W-:Y:S02]  /*9f60*/  IMAD.MOV R11, RZ, RZ, -R2 ;  /* 0x000000ffff0b7224 */ /* 0x000fe400078e0a02 */
[----:B------:R-:W-:-:S04]  /*9f70*/  IMAD.MOV.U32 R2, RZ, RZ, RZ ;  /* 0x000000ffff027224 */ /* 0x000fc800078e00ff */
        /* <DEDUP_REMOVED lines=13> */
.L_x_2342:
[----:B------:R-:W-:Y:S05]  /*a050*/  BSYNC B0 ;  /* 0x0000000000007941 */ /* 0x000fea0003800000 */
.L_x_2341:
[----:B------:R-:W2:Y:S01]  /*a060*/  LDL R3, [R1+0xd8] ;  /* 0x0000d80001037983 */ /* 0x000ea20000100800 */
[----:B------:R-:W-:Y:S01]  /*a070*/  PRMT R0, RZ, 0x7610, R0 ;  /* 0x00007610ff007816 */ /* 0x000fe20000000000 */
        /* <DEDUP_REMOVED lines=65> */
[----:B--2---:R-:W-:-:S04]  /*a490*/  IMAD R246, R3, R2, R6 ;  /* 0x0000000203f67224 */ /* 0x004fc800078e0206 */
[----:B------:R-:W-:-:S05]  /*a4a0*/  IMAD.IADD R2, R246, 0x1, R2 ;  /* 0x00000001f6027824 */ /* 0x000fca00078e0202 */
[----:B------:R-:W-:-:S04]  /*a4b0*/  IMNMX R225, R8, R2, PT ;  /* 0x0000000208e17217 */ /* 0x000fc80003800200 */
[----:B------:R-:W-:-:S13]  /*a4c0*/  ISETP.GT.AND P0, PT, R225, R246, PT ;  /* 0x000000f6e100720c */ /* 0x000fda0003f04270 */
[----:B------:R-:W-:Y:S05]  /*a4d0*/  @!P0 BRA `(.L_x_2343) ;  /* 0x0000fbd000008947 */ /* 0x000fea0003800000 */
[----:B------:R-:W2:Y:S04]  /*a4e0*/  LDL R10, [R1+0xac] ;  /* 0x0000ac00010a7983 */ /* 0x000ea80000100800 */
[----:B------:R-:W3:Y:S04]  /*a4f0*/  LDL R0, [R1+0x4c] ;  /* 0x00004c0001007983 */ /* 0x000ee80000100800 */
[----:B------:R-:W4:Y:S01]  /*a500*/  LDL R9, [R1+0xa8] ;  /* 0x0000a80001097983 */ /* 0x000f220000100800 */
[----:B------:R-:W-:Y:S01]  /*a510*/  ISETP.NE.U32.AND P0, PT, RZ, c[0x0][0x340], PT ;  /* 0x0000d000ff007a0c */ /* 0x000fe20003f05070 */
[----:B------:R-:W-:-:S03]  /*a520*/  ULDC.64 UR4, c[0x0][0x18] ;  /* 0x0000060000047ab9 */ /* 0x000fc60000000a00 */
[----:B------:R-:W-:-:S13]  /*a530*/  ISETP.NE.AND.EX P2, PT, RZ, c[0x0][0x344], PT, P0 ;  /* 0x0000d100ff007a0c */ /* 0x000fda0003f45300 */
[----:B------:R-:W-:Y:S01]  /*a540*/  @P2 IMAD.MOV.U32 R2, RZ, RZ, 0x4 ;  /* 0x00000004ff022424 */ /* 0x000fe200078e00ff */
[----:B------:R-:W-:-:S04]  /*a550*/  ISETP.NE.U32.AND P0, PT, RZ, c[0x0][0x348], PT ;  /* 0x0000d200ff007a0c */ /* 0x000fc80003f05070 */
[----:B------:R-:W-:Y:S01]  /*a560*/  ISETP.NE.AND.EX P0, PT, RZ, c[0x0][0x34c], PT, P0 ;  /* 0x0000d300ff007a0c */ /* 0x000fe20003f05300 */
[----:B--2---:R-:W-:-:S05]  /*a570*/  @P2 IMAD.WIDE R2, R10, R2, c[0x0][0x340] ;  /* 0x0000d0000a022625 */ /* 0x004fca00078e0202 */
[----:B------:R1:W5:Y:S01]  /*a580*/  @P2 LDG.E R20, [R2.64] ;  /* 0x0000000a02142981 */ /* 0x000362000c1e1900 */
[----:B---3--:R-:W-:-:S05]  /*a590*/  SHF.R.S32.HI R4, RZ, 0x1f, R0 ;  /* 0x0000001fff047819 */ /* 0x008fca0000011400 */
[----:B------:R-:W-:Y:S01]  /*a5a0*/  IMAD R4, R4, c[0x0][0x178], RZ ;  /* 0x00005e0004047a24 */ /* 0x000fe200078e02ff */
[----:B----4-:R-:W-:Y:S02]  /*a5b0*/  LOP3.LUT R252, R9, 0xffff, RZ, 0xc0, !PT ;  /* 0x0000ffff09fc7812 */ /* 0x010fe400078ec0ff */
[----:B------:R-:W-:Y:S01]  /*a5c0*/  SEL R6, R10, RZ, !P0 ;  /* 0x000000ff0a067207 */ /* 0x000fe20004000000 */
[----:B-1----:R-:W-:-:S04]  /*a5d0*/  IMAD.WIDE.U32 R2, R0, c[0x0][0x178], RZ ;  /* 0x00005e0000027a25 */ /* 0x002fc800078e00ff */
[----:B------:R-:W-:Y:S02]  /*a5e0*/  IMAD R0, R0, c[0x0][0x17c], R4 ;  /* 0x00005f0000007a24 */ /* 0x000fe400078e0204 */
[----:B------:R-:W-:-:S03]  /*a5f0*/  IMAD R4, R146, 0x20, R145 ;  /* 0x0000002092047824 */ /* 0x000fc600078e0291 */
[----:B------:R-:W-:Y:S01]  /*a600*/  IADD3 R3, R3, R0, RZ ;  /* 0x0000000003037210 */ /* 0x000fe20007ffe0ff */
[----:B------:R-:W-:Y:S01]  /*a610*/  IMAD.IADD R4, R14, 0x1, R4 ;  /* 0x000000010e047824 */ /* 0x000fe200078e0204 */
[----:B------:R-:W-:-:S03]  /*a620*/  SHF.R.S32.HI R0, RZ, 0x1f, R10 ;  /* 0x0000001fff007819 */ /* 0x000fc6000001140a */
[----:B------:R-:W-:Y:S01]  /*a630*/  @P3 IMAD.HI.U32 R9, R4, c[0x0][0x2c8], RZ ;  /* 0x0000b20004093a27 */ /* 0x000fe200078e00ff */
[----:B------:R-:W-:-:S03]  /*a640*/  SEL R8, R0, RZ, !P0 ;  /* 0x000000ff00087207 */ /* 0x000fc60004000000 */
[----:B------:R-:W-:-:S04]  /*a650*/  IMAD.WIDE.U32 R2, R252, c[0x0][0x1b8], R2 ;  /* 0x00006e00fc027a25 */ /* 0x000fc800078e0002 */
[----:B------:R-:W-:Y:S01]  /*a660*/  IMAD.MOV.U32 R0, RZ, RZ, R4 ;  /* 0x000000ffff007224 */ /* 0x000fe200078e0004 */
[----:B------:R-:W-:Y:S01]  /*a670*/  @P3 SHF.R.U32.HI R0, RZ, c[0x0][0x2cc], R9 ;  /* 0x0000b300ff003a19 */ /* 0x000fe20000011609 */
[----:B------:R-:W-:Y:S02]  /*a680*/  IMAD R8, R8, c[0x0][0x1c0], RZ ;  /* 0x0000700008087a24 */ /* 0x000fe400078e02ff */
[----:B------:R-:W-:Y:S01]  /*a690*/  IMAD R3, R252, c[0x0][0x1bc], R3 ;  /* 0x00006f00fc037a24 */ /* 0x000fe200078e0203 */
[----:B------:R-:W-:Y:S01]  /*a6a0*/  UIADD3 UR4, UP0, UR4, 0x10080, URZ ;  /* 0x0001008004047890 */ /* 0x000fe2000ff1e03f */
[C---:B------:R-:W-:Y:S01]  /*a6b0*/  IMAD R9, R6.reuse, c[0x0][0x1c4], R8 ;  /* 0x0000710006097a24 */ /* 0x040fe200078e0208 */
[----:B------:R-:W-:Y:S01]  /*a6c0*/  SHF.R.S32.HI R8, RZ, 0x1f, R0 ;  /* 0x0000001fff087819 */ /* 0x000fe20000011400 */
[----:B------:R-:W-:Y:S01]  /*a6d0*/  IMAD.WIDE.U32 R2, R6, c[0x0][0x1c0], R2 ;  /* 0x0000700006027a25 */ /* 0x000fe200078e0002 */
[----:B------:R-:W-:Y:S01]  /*a6e0*/  IADD3 R6, -R0, RZ, RZ ;  /* 0x000000ff00067210 */ /* 0x000fe20007ffe1ff */
[----:B------:R-:W-:-:S02]  /*a6f0*/  UIADD3.X UR5, URZ, UR5, URZ, UP0, !UPT ;  /* 0x000000053f057290 */ /* 0x000fc400087fe43f */
[----:B------:R-:W-:Y:S02]  /*a700*/  IMAD R8, R8, c[0x0][0x1b0], RZ ;  /* 0x00006c0008087a24 */ /* 0x000fe400078e02ff */
[----:B------:R-:W-:Y:S02]  /*a710*/  IMAD.IADD R3, R3, 0x1, R9 ;  /* 0x0000000103037824 */ /* 0x000fe400078e0209 */
[----:B------:R-:W-:Y:S02]  /*a720*/  IMAD R4, R6, c[0x0][0x2c4], R4 ;  /* 0x0000b10006047a24 */ /* 0x000fe400078e0204 */
[C---:B------:R-:W-:Y:S01]  /*a730*/  IMAD R6, R0.reuse, c[0x0][0x1b4], R8 ;  /* 0x00006d0000067a24 */ /* 0x040fe200078e0208 */
[----:B------:R-:W-:Y:S01]  /*a740*/  MOV R8, UR4 ;  /* 0x0000000400087c02 */ /* 0x000fe20008000f00 */
[----:B------:R-:W-:Y:S01]  /*a750*/  IMAD.WIDE.U32 R2, R0, c[0x0][0x1b0], R2 ;  /* 0x00006c0000027a25 */ /* 0x000fe200078e0002 */
[----:B------:R-:W-:-:S03]  /*a760*/  SHF.R.S32.HI R0, RZ, 0x1f, R4 ;  /* 0x0000001fff007819 */ /* 0x000fc60000011404 */
[----:B------:R-:W-:Y:S01]  /*a770*/  IMAD.U32 R9, RZ, RZ, UR5 ;  /* 0x00000005ff097e24 */ /* 0x000fe2000f8e00ff */
[----:B------:R1:W-:Y:S01]  /*a780*/  STL [R1+0x10], R19 ;  /* 0x0000101301007387 */ /* 0x0003e20000100800 */
[----:B------:R-:W-:Y:S02]  /*a790*/  IMAD.IADD R3, R3, 0x1, R6 ;  /* 0x0000000103037824 */ /* 0x000fe400078e0206 */
[----:B------:R-:W-:Y:S01]  /*a7a0*/  IMAD R0, R0, c[0x0][0x1a8], RZ ;  /* 0x00006a0000007a24 */ /* 0x000fe200078e02ff */
[----:B------:R1:W-:Y:S01]  /*a7b0*/  STL.64 [R1+0x8], R8 ;  /* 0x0000080801007387 */ /* 0x0003e20000100a00 */
[----:B------:R-:W-:-:S04]  /*a7c0*/  IMAD.WIDE.U32 R2, R4, c[0x0][0x1a8], R2 ;  /* 0x00006a0004027a25 */ /* 0x000fc800078e0002 */
[----:B------:R-:W-:Y:S01]  /*a7d0*/  IMAD R13, R4, c[0x0][0x1ac], R0 ;  /* 0x00006b00040d7a24 */ /* 0x000fe200078e0200 */
[C---:B------:R-:W-:Y:S01]  /*a7e0*/  LEA R17, P0, R2.reuse, c[0x0][0x160], 0x1 ;  /* 0x0000580002117a11 */ /* 0x040fe200078008ff */
[----:B------:R-:W-:Y:S01]  /*a7f0*/  IMAD.U32 R0, RZ, RZ, UR7 ;  /* 0x00000007ff007e24 */ /* 0x000fe2000f8e00ff */
[----:B------:R-:W-:Y:S02]  /*a800*/  MOV R22, UR7 ;  /* 0x0000000700167c02 */ /* 0x000fe40008000f00 */
[----:B------:R-:W-:Y:S02]  /*a810*/  IADD3 R13, R3, R13, RZ ;  /* 0x0000000d030d7210 */ /* 0x000fe40007ffe0ff */
[----:B------:R-:W-:Y:S02]  /*a820*/  ISETP.GE.AND P3, PT, R229, c[0x0][0x198], PT ;  /* 0x00006600e5007a0c */ /* 0x000fe40003f66270 */
[----:B------:R-:W-:Y:S02]  /*a830*/  LEA.HI.X R13, R2, c[0x0][0x164], R13, 0x1, P0 ;  /* 0x00005900020d7a11 */ /* 0x000fe400000f0c0d */
[----:B------:R-:W-:-:S02]  /*a840*/  IADD3 R22, P0, R22, 0x10, RZ ;  /* 0x0000001016167810 */ /* 0x000fc40007f1e0ff */
[----:B------:R-:W-:Y:S01]  /*a850*/  IADD3 R24, P1, R0, 0x8, RZ ;  /* 0x0000000800187810 */ /* 0x000fe20007f3e0ff */
[----:B------:R-:W-:Y:S01]  /*a860*/  IMAD.IADD R6, R145, 0x1, R14 ;  /* 0x0000000191067824 */ /* 0x000fe200078e020e */
[----:B------:R-:W-:Y:S01]  /*a870*/  ISETP.GE.AND P4, PT, R140, c[0x0][0x198], PT ;  /* 0x000066008c007a0c */ /* 0x000fe20003f86270 */
[----:B------:R-:W-:Y:S01]  /*a880*/  IMAD.X R23, RZ, RZ, UR6, P0 ;  /* 0x00000006ff177e24 */ /* 0x000fe200080e06ff */
[----:B------:R-:W-:Y:S02]  /*a890*/  ISETP.GE.AND P5, PT, R144, c[0x0][0x198], PT ;  /* 0x0000660090007a0c */ /* 0x000fe40003fa6270 */
[----:B------:R-:W-:Y:S02]  /*a8a0*/  ISETP.GE.AND P6, PT, R228, c[0x0][0x198], PT ;  /* 0x00006600e4007a0c */ /* 0x000fe40003fc6270 */
[----:B------:R-:W-:Y:S02]  /*a8b0*/  P2R R18, PR, RZ, 0x8 ;  /* 0x00000008ff127803 */ /* 0x000fe40000000000 */
[----:B------:R-:W-:-:S02]  /*a8c0*/  IADD3 R137, R225, -0x1, RZ ;  /* 0xffffffffe1897810 */ /* 0x000fc40007ffe0ff */
[----:B------:R-:W-:Y:S02]  /*a8d0*/  IADD3.X R25, RZ, UR6, RZ, P1, !PT ;  /* 0x00000006ff197c10 */ /* 0x000fe40008ffe4ff */
[----:B------:R-:W-:Y:S01]  /*a8e0*/  @!P2 MOV R20, R10 ;  /* 0x0000000a0014a202 */ /* 0x000fe20000000f00 */
[----:B------:R-:W-:Y:S05]  /*a8f0*/  BRA.DIV ~URZ, `(.L_x_2344) ;  /* 0x00014fe27f007947 */ /* 0x000fea000b800000 */
[----:B-1----:R1:W2:Y:S02]  /*a900*/  SHFL.IDX PT, R4, R13, RZ, 0x181f ;  /* 0x00181fff0d047589 */ /* 0x0022a400000e0000 */
.L_x_2516:
[----:B------:R-:W-:Y:S05]  /*a910*/  BRA.DIV ~URZ, `(.L_x_2345) ;  /* 0x000150327f007947 */ /* 0x000fea000b800000 */
[----:B------:R3:W4:Y:S02]  /*a920*/  SHFL.IDX PT, R0, R17, RZ, 0x181f ;  /* 0x00181fff11007589 */ /* 0x00072400000e0000 */
.L_x_2517:
[----:B------:R-:W-:Y:S01]  /*a930*/  IMAD R16, R19, c[0x0][0x2c4], RZ ;  /* 0x0000b10013107a24 */ /* 0x000fe200078e02ff */
[----:B------:R-:W-:Y:S04]  /*a940*/  BSSY B0, `(.L_x_2346) ;  /* 0x0000013000007945 */ /* 0x000fe80003800000 */
[----:B------:R-:W-:-:S13]  /*a950*/  ISETP.GE.AND P0, PT, R6, R16, PT ;  /* 0x000000100600720c */ /* 0x000fda0003f06270 */
[----:B------:R-:W-:Y:S05]  /*a960*/  @P0 BRA `(.L_x_2347) ;  /* 0x0000010000000947 */ /* 0x000fea0003800000 */
[-C--:B----4-:R-:W-:Y:S02]  /*a970*/  LEA R14, P0, R140, R0.reuse, 0x1 ;  /* 0x000000008c0e7211 */ /* 0x090fe400078008ff */
[----:B------:R-:W-:Y:S02]  /*a980*/  ISETP.NE.AND P3, PT, R18, RZ, PT ;  /* 0x000000ff1200720c */ /* 0x000fe40003f65270 */
[-C--:B------:R-:W-:Y:S02]  /*a990*/  LEA R10, P2, R238, R0.reuse, 0x1 ;  /* 0x00000000ee0a7211 */ /* 0x080fe400078408ff */
[----:B------:R-:W-:Y:S02]  /*a9a0*/  LEA R8, P1, R228, R0, 0x1 ;  /* 0x00000000e4087211 */ /* 0x000fe400078208ff */
[----:B--2---:R-:W-:Y:S02]  /*a9b0*/  LEA.HI.X R15, R140, R4, R141, 0x1, P0 ;  /* 0x000000048c0f7211 */ /* 0x004fe400000f0c8d */
[----:B------:R-:W-:-:S02]  /*a9c0*/  LEA R2, P0, R229, R0, 0x1 ;  /* 0x00000000e5027211 */ /* 0x000fc400078008ff */
        /* <DEDUP_REMOVED lines=10> */
.L_x_2347:
[----:B------:R-:W-:Y:S05]  /*aa70*/  BSYNC B0 ;  /* 0x0000000000007941 */ /* 0x000fea0003800000 */
.L_x_2346:
[----:B------:R-:W-:Y:S05]  /*aa80*/  BRA.DIV ~URZ, `(.L_x_2348) ;  /* 0x00014f327f007947 */ /* 0x000fea000b800000 */
[----:B--2---:R2:W1:Y:S04]  /*aa90*/  SHFL.IDX PT, R4, R13, 0x1, 0x181f ;  /* 0x00381f000d047f89 */ /* 0x00446800000e0000 */
[----:B----4-:R2:W4:Y:S02]  /*aaa0*/  SHFL.IDX PT, R0, R17, 0x1, 0x181f ;  /* 0x00381f0011007f89 */ /* 0x01052400000e0000 */
.L_x_2518:
[----:B------:R-:W-:Y:S01]  /*aab0*/  IADD3 R2, R6, 0x20, RZ ;  /* 0x0000002006027810 */ /* 0x000fe20007ffe0ff */
[----:B------:R-:W-:Y:S03]  /*aac0*/  BSSY B0, `(.L_x_2349) ;  /* 0x0000013000007945 */ /* 0x000fe60003800000 */
[----:B------:R-:W-:-:S13]  /*aad0*/  ISETP.GE.AND P0, PT, R2, R16, PT ;  /* 0x000000100200720c */ /* 0x000fda0003f06270 */
[----:B------:R-:W-:Y:S05]  /*aae0*/  @P0 BRA `(.L_x_2350) ;  /* 0x0000010000000947 */ /* 0x000fea0003800000 */
[-C--:B----4-:R-:W-:Y:S02]  /*aaf0*/  LEA R14, P0, R140, R0.reuse, 0x1 ;  /* 0x000000008c0e7211 */ /* 0x090fe400078008ff */
[----:B------:R-:W-:Y:S02]  /*ab00*/  ISETP.NE.AND P3, PT, R18, RZ, PT ;  /* 0x000000ff1200720c */ /* 0x000fe40003f65270 */
[-C--:B------:R-:W-:Y:S02]  /*ab10*/  LEA R10, P2, R238, R0.reuse, 0x1 ;  /* 0x00000000ee0a7211 */ /* 0x080fe400078408ff */
[----:B------:R-:W-:Y:S02]  /*ab20*/  LEA R8, P1, R228, R0, 0x1 ;  /* 0x00000000e4087211 */ /* 0x000fe400078208ff */
[----:B-1----:R-:W-:Y:S02]  /*ab30*/  LEA.HI.X R15, R140, R4, R141, 0x1, P0 ;  /* 0x000000048c0f7211 */ /* 0x002fe400000f0c8d */
        /* <DEDUP_REMOVED lines=11> */
.L_x_2350:
[----:B------:R-:W-:Y:S05]  /*abf0*/  BSYNC B0 ;  /* 0x0000000000007941 */ /* 0x000fea0003800000 */
.L_x_2349:
[----:B------:R-:W-:Y:S05]  /*ac00*/  BRA.DIV ~URZ, `(.L_x_2351) ;  /* 0x00014e827f007947 */ /* 0x000fea000b800000 */
[----:B-1----:R1:W2:Y:S02]  /*ac10*/  SHFL.IDX PT, R4, R13, 0x2, 0x181f ;  /* 0x00581f000d047f89 */ /* 0x0022a400000e0000 */
.L_x_2519:
[----:B------:R-:W-:Y:S05]  /*ac20*/  BRA.DIV ~URZ, `(.L_x_2352) ;  /* 0x00014ed27f007947 */ /* 0x000fea000b800000 */
[----:B----4-:R4:W1:Y:S02]  /*ac30*/  SHFL.IDX PT, R0, R17, 0x2, 0x181f ;  /* 0x00581f0011007f89 */ /* 0x01086400000e0000 */
.L_x_2520:
[----:B------:R-:W-:Y:S01]  /*ac40*/  IADD3 R2, R6, 0x40, RZ ;  /* 0x0000004006027810 */ /* 0x000fe20007ffe0ff */
[----:B------:R-:W-:Y:S03]  /*ac50*/  BSSY B0, `(.L_x_2353) ;  /* 0x0000013000007945 */ /* 0x000fe60003800000 */
[----:B------:R-:W-:-:S13]  /*ac60*/  ISETP.GE.AND P0, PT, R2, R16, PT ;  /* 0x000000100200720c */ /* 0x000fda0003f06270 */
[----:B------:R-:W-:Y:S05]  /*ac70*/  @P0 BRA `(.L_x_2354) ;  /* 0x0000010000000947 */ /* 0x000fea0003800000 */
[-C--:B-1----:R-:W-:Y:S02]  /*ac80*/  LEA R14, P0, R140, R0.reuse, 0x1 ;  /* 0x000000008c0e7211 */ /* 0x082fe400078008ff */
        /* <DEDUP_REMOVED lines=15> */
.L_x_2354:
[----:B------:R-:W-:Y:S05]  /*ad80*/  BSYNC B0 ;  /* 0x0000000000007941 */ /* 0x000fea0003800000 */
.L_x_2353:
[----:B------:R-:W-:Y:S05]  /*ad90*/  BRA.DIV ~URZ, `(.L_x_2355) ;  /* 0x00014dd27f007947 */ /* 0x000fea000b800000 */
[----:B--2---:R2:W3:Y:S04]  /*ada0*/  SHFL.IDX PT, R4, R13, 0x3, 0x181f ;  /* 0x00781f000d047f89 */ /* 0x0044e800000e0000 */
[----:B-1----:R2:W1:Y:S02]  /*adb0*/  SHFL.IDX PT, R0, R17, 0x3, 0x181f ;  /* 0x00781f0011007f89 */ /* 0x00246400000e0000 */
.L_x_2521:
[----:B--2---:R-:W2:Y:S04]  /*adc0*/  LDL R121, [R1] ;  /* 0x0000000001797983 */ /* 0x004ea80000100800 */
[----:B----4-:R-:W4:Y:S04]  /*add0*/  LDL R10, [R1+0x48] ;  /* 0x00004800010a7983 */ /* 0x010f280000100800 */
[----:B---3--:R-:W3:Y:S01]  /*ade0*/  LDL R13, [R1+0x64] ;  /* 0x00006400010d7983 */ /* 0x008ee20000100800 */
[----:B------:R-:W-:Y:S01]  /*adf0*/  IADD3 R6, R6, 0x60, RZ ;  /* 0x0000006006067810 */ /* 0x000fe20007ffe0ff */
[----:B------:R-:W-:Y:S01]  /*ae00*/  IMAD.MOV.U32 R104, RZ, RZ, 0x30 ;  /* 0x00000030ff687424 */ /* 0x000fe200078e00ff */
[----:B------:R-:W-:Y:S01]  /*ae10*/  ULDC.64 UR4, c[0x0][0x40] ;  /* 0x0000100000047ab9 */ /* 0x000fe20000000a00 */
[----:B------:R-:W-:Y:S01]  /*ae20*/  IMAD.MOV.U32 R224, RZ, RZ, RZ ;  /* 0x000000ffffe07224 */ /* 0x000fe200078e00ff */
[----:B------:R-:W-:Y:S01]  /*ae30*/  ISETP.GE.AND P0, PT, R6, R16, PT ;  /* 0x000000100600720c */ /* 0x000fe20003f06270 */
[----:B------:R-:W-:Y:S01]  /*ae40*/  IMAD.MOV.U32 R6, RZ, RZ, c[0x0][0x2b8] ;  /* 0x0000ae00ff067624 */ /* 0x000fe200078e00ff */
[----:B------:R-:W-:Y:S01]  /*ae50*/  UIADD3 UR4, UP0, UR4, 0x160, URZ ;  /* 0x0000016004047890 */ /* 0x000fe2000ff1e03f */
[----:B------:R-:W-:-:S02]  /*ae60*/  IMAD R136, R225, R104, -0x30 ;  /* 0xffffffd0e1887424 */ /* 0x000fc400078e0268 */
[----:B-----5:R-:W-:Y:S01]  /*ae70*/  IMAD.WIDE.U32 R16, R20, c[0x0][0x2b0], RZ ;  /* 0x0000ac0014107a25 */ /* 0x020fe200078e00ff */
[----:B------:R-:W-:Y:S01]  /*ae80*/  ISETP.NE.AND P3, PT, R6, 0x1, PT ;  /* 0x000000010600780c */ /* 0x000fe20003f65270 */
[----:B------:R-:W-:-:S03]  /*ae90*/  UIADD3.X UR5, URZ, UR5, URZ, UP0, !UPT ;  /* 0x000000053f057290 */ /* 0x000fc600087fe43f */
[----:B------:R-:W-:Y:S03]  /*aea0*/  STL.64 [R1+0x88], R16 ;  /* 0x0000881001007387 */ /* 0x000fe60000100a00 */
[----:B-1----:R-:W-:Y:S01]  /*aeb0*/  @!P0 LEA R2, P1, R140, R0, 0x1 ;  /* 0x000000008c028211 */ /* 0x002fe200078208ff */
[----:B------:R-:W-:Y:S01]  /*aec0*/  IMAD.U32 R19, RZ, RZ, UR5 ;  /* 0x00000005ff137e24 */ /* 0x000fe2000f8e00ff */
[----:B--2---:R-:W-:-:S04]  /*aed0*/  SHF.R.S32.HI R14, RZ, 0x1f, R121 ;  /* 0x0000001fff0e7819 */ /* 0x004fc80000011479 */
[----:B------:R-:W-:Y:S01]  /*aee0*/  LEA.HI R3, R14, R121, RZ, 0x3 ;  /* 0x000000790e037211 */ /* 0x000fe200078f18ff */
[----:B----4-:R1:W-:Y:S03]  /*aef0*/  STL [R1+0x78], R10 ;  /* 0x0000780a01007387 */ /* 0x0103e60000100800 */
[----:B------:R-:W-:Y:S02]  /*af00*/  LOP3.LUT R215, R3, 0xfffffff8, RZ, 0xc0, !PT ;  /* 0xfffffff803d77812 */ /* 0x000fe400078ec0ff */
[----:B------:R-:W-:Y:S02]  /*af10*/  SHF.R.S32.HI R241, RZ, 0x3, R3 ;  /* 0x00000003fff17819 */ /* 0x000fe40000011403 */
[----:B------:R-:W-:Y:S01]  /*af20*/  @!P0 LEA.HI.X R3, R140, R4, R141, 0x1, P1 ;  /* 0x000000048c038211 */ /* 0x000fe200008f0c8d */
[----:B------:R-:W-:Y:S01]  /*af30*/  IMAD.IADD R215, R121, 0x1, -R215 ;  /* 0x0000000179d77824 */ /* 0x000fe200078e0ad7 */
[----:B------:R-:W-:-:S03]  /*af40*/  @!P0 LEA R8, P1, R238, R0, 0x1 ;  /* 0x00000000ee088211 */ /* 0x000fc600078208ff */
[----:B------:R-:W-:Y:S01]  /*af50*/  IMAD.SHL.U32 R251, R215, 0x20, RZ ;  /* 0x00000020d7fb7824 */ /* 0x000fe200078e00ff */
[----:B------:R-:W-:Y:S01]  /*af60*/  @!PT LDS RZ, [RZ] ;  /* 0x00000000fffff984 */ /* 0x000fe20000000800 */
[----:B------:R-:W-:Y:S01]  /*af70*/  @!PT LDS RZ, [RZ] ;  /* 0x00000000fffff984 */ /* 0x000fe20000000800 */
[----:B------:R-:W-:Y:S01]  /*af80*/  @!PT LDS RZ, [RZ] ;  /* 0x00000000fffff984 */ /* 0x000fe20000000800 */
[----:B------:R2:W-:Y:S01]  /*af90*/  @!P0 LDGSTS.E.BYPASS.LTC128B.128 [R245+0x13080], [R2.64], !P4 ;  /* 0x1308000002f58fae */ /* 0x0005e2000e101d4a */
[----:B------:R-:W-:Y:S02]  /*afa0*/  @!P0 LEA.HI.X R9, R238, R4, R248, 0x1, P1 ;  /* 0x00000004ee098211 */ /* 0x000fe400008f0cf8 */
[----:B------:R-:W-:Y:S01]  /*afb0*/  IMAD.IADD R21, R251, 0x1, R241 ;  /* 0x00000001fb157824 */ /* 0x000fe200078e02f1 */
[----:B------:R-:W-:Y:S01]  /*afc0*/  ISETP.NE.AND P4, PT, R18, RZ, PT ;  /* 0x000000ff1200720c */ /* 0x000fe20003f85270 */
[----:B------:R-:W-:Y:S01]  /*afd0*/  IMAD.U32 R18, RZ, RZ, UR4 ;  /* 0x00000004ff127e24 */ /* 0x000fe2000f8e00ff */
[----:B------:R4:W-:Y:S01]  /*afe0*/  @!P0 LDGSTS.E.BYPASS.LTC128B.128 [R245+0x17080], [R8.64], !P5 ;  /* 0x1708000008f58fae */ /* 0x0009e2000e901d4a */
[----:B------:R-:W-:-:S05]  /*aff0*/  IMAD.IADD R6, R21, 0x1, R136 ;  /* 0x0000000115067824 */ /* 0x000fca00078e0288 */
[----:B---3--:R-:W-:-:S04]  /*b000*/  ISETP.GE.AND P2, PT, R6, R13, PT ;  /* 0x0000000d0600720c */ /* 0x008fc80003f46270 */
[----:B------:R-:W-:Y:S01]  /*b010*/  ISETP.GT.OR P1, PT, R21, 0x2f, P2 ;  /* 0x0000002f1500780c */ /* 0x000fe20001724670 */
[----:B--2---:R-:W-:Y:S01]  /*b020*/  IMAD.IADD R3, R10, 0x1, R6 ;  /* 0x000000010a037824 */ /* 0x004fe200078e0206 */
[----:B------:R-:W-:-:S03]  /*b030*/  SHF.R.S32.HI R6, RZ, 0x1f, R20 ;  /* 0x0000001fff067819 */ /* 0x000fc60000011414 */
[----:B-1----:R-:W-:Y:S01]  /*b040*/  @P3 IMAD.HI.U32 R10, R3, c[0x0][0x2bc], RZ ;  /* 0x0000af00030a3a27 */ /* 0x002fe200078e00ff */
[----:B----4-:R-:W-:-:S03]  /*b050*/  @!P0 LEA R8, P2, R228, R0, 0x1 ;  /* 0x00000000e4088211 */ /* 0x010fc600078408ff */
[----:B------:R-:W-:Y:S01]  /*b060*/  IMAD.MOV.U32 R2, RZ, RZ, R3 ;  /* 0x000000ffff027224 */ /* 0x000fe200078e0003 */
[----:B------:R-:W-:Y:S01]  /*b070*/  @P3 SHF.R.U32.HI R2, RZ, c[0x0][0x2c0], R10 ;  /* 0x0000b000ff023a19 */ /* 0x000fe2000001160a */
[----:B------:R-:W-:Y:S01]  /*b080*/  IMAD R6, R6, c[0x0][0x2b0], RZ ;  /* 0x0000ac0006067a24 */ /* 0x000fe200078e02ff */
[C---:B------:R-:W-:Y:S02]  /*b090*/  @!P0 LEA R10, P3, R229.reuse, R0, 0x1 ;  /* 0x00000000e50a8211 */ /* 0x040fe400078608ff */
[-C--:B------:R-:W-:Y:S01]  /*b0a0*/  @!P0 LEA.HI.X R9, R228, R4.reuse, R250, 0x1, P2 ;  /* 0x00000004e4098211 */ /* 0x080fe200010f0cfa */
[----:B------:R-:W-:Y:S01]  /*b0b0*/  IMAD R6, R20, c[0x0][0x2b4], R6 ;  /* 0x0000ad0014067a24 */ /* 0x000fe200078e0206 */
[----:B------:R-:W-:Y:S02]  /*b0c0*/  @!P0 LEA.HI.X R11, R229, R4, R249, 0x1, P3 ;  /* 0x00000004e50b8211 */ /* 0x000fe400018f0cf9 */
[----:B------:R-:W-:Y:S01]  /*b0d0*/  @!P1 IADD3 R0, P2, R2, R16, RZ ;  /* 0x0000001002009210 */ /* 0x000fe20007f5e0ff */
[----:B------:R1:W-:Y:S01]  /*b0e0*/  @!P0 LDGSTS.E.BYPASS.LTC128B.128 [R245+0x1b080], [R8.64], !P6 ;  /* 0x1b08000008f58fae */ /* 0x0003e2000f101d4a */
[----:B------:R-:W-:-:S03]  /*b0f0*/  IMAD.IADD R15, R17, 0x1, R6 ;  /* 0x00000001110f7824 */ /* 0x000fc600078e0206 */
[----:B------:R2:W-:Y:S02]  /*b100*/  @!P0 LDGSTS.E.BYPASS.LTC128B.128 [R245+0x1f080], [R10.64], !P4 ;  /* 0x1f0800000af58fae */ /* 0x0005e4000e101d4a */
[----:B------:R-:W-:Y:S02]  /*b110*/  @!P1 LEA.HI.X.SX32 R4, R2, R15, 0x1, P2 ;  /* 0x0000000f02049211 */ /* 0x000fe400010f0eff */
[----:B------:R-:W0:Y:S01]  /*b120*/  LDGDEPBAR ;  /* 0x00000000000079af */ /* 0x000e220000000000 */
[----:B------:R-:W-:Y:S01]  /*b130*/  WARPSYNC 0xffffffff ;  /* 0xffffffff00007948 */ /* 0x000fe20003800000 */
[----:B------:R-:W-:Y:S02]  /*b140*/  IMAD.WIDE.U32 R16, R252, c[0x0][0x1e8], RZ ;  /* 0x00007a00fc107a25 */ /* 0x000fe400078e00ff */
[----:B------:R3:W-:Y:S01]  /*b150*/  STL [R1+0x9c], R15 ;  /* 0x00009c0f01007387 */ /* 0x0007e20000100800 */
[----:B-1----:R-:W-:-:S04]  /*b160*/  @!P1 LEA R8, P2, R0, c[0x0][0x2a0], 0x2 ;  /* 0x0000a80000089a11 */ /* 0x002fc800078410ff */
[----:B------:R-:W-:Y:S01]  /*b170*/  @!P1 LEA.HI.X R9, R0, c[0x0][0x2a4], R4, 0x2, P2 ;  /* 0x0000a90000099a11 */ /* 0x000fe200010f1404 */
[----:B------:R-:W-:Y:S06]  /*b180*/  BAR.SYNC.DEFER_BLOCKING 0x0 ;  /* 0x0000000000007b1d */ /* 0x000fec0000010000 */
[----:B------:R1:W4:Y:S01]  /*b190*/  @!P1 LDG.E R224, [R8.64] ;  /* 0x0000000a08e09981 */ /* 0x000322000c1e1900 */
[----:B------:R-:W-:Y:S01]  /*b1a0*/  IMAD.MOV R0, RZ, RZ, -R2 ;  /* 0x000000ffff007224 */ /* 0x000fe200078e0a02 */
[----:B------:R-:W-:Y:S01]  /*b1b0*/  LOP3.LUT R213, R213, 0xfffffbff, RZ, 0xc0, !PT ;  /* 0xfffffbffd5d57812 */ /* 0x000fe200078ec0ff */
[----:B------:R-:W-:Y:S01]  /*b1c0*/  IMAD.SHL.U32 R6, R241, 0x40, RZ ;  /* 0x00000040f1067824 */ /* 0x000fe200078e00ff */
[----:B------:R2:W-:Y:S01]  /*b1d0*/  STL.64 [R1+0x80], R16 ;  /* 0x0000801001007387 */ /* 0x0005e20000100a00 */
[----:B------:R-:W-:Y:S01]  /*b1e0*/  IMAD R226, R0, c[0x0][0x2b8], R3 ;  /* 0x0000ae0000e27a24 */ /* 0x000fe200078e0203 */
[----:B------:R-:W-:Y:S01]  /*b1f0*/  IADD3 R201, R192, 0x20, RZ ;  /* 0x00000020c0c97810 */ /* 0x000fe20007ffe0ff */
[----:B---3--:R-:W-:Y:S01]  /*b200*/  IMAD R15, R252, c[0x0][0x1ec], R17 ;  /* 0x00007b00fc0f7a24 */ /* 0x008fe200078e0211 */
[----:B------:R-:W-:Y:S01]  /*b210*/  STL.64 [R1+0x28], R22 ;  /* 0x0000281601007387 */ /* 0x000fe20000100a00 */
[C---:B------:R-:W-:Y:S01]  /*b220*/  IMAD.WIDE.U32 R2, R226.reuse, c[0x0][0x1e0], RZ ;  /* 0x00007800e2027a25 */ /* 0x040fe200078e00ff */
[----:B------:R-:W-:Y:S01]  /*b230*/  SHF.R.S32.HI R135, RZ, 0x1f, R226 ;  /* 0x0000001fff877819 */ /* 0x000fe200000114e2 */
[----:B------:R-:W-:Y:S01]  /*b240*/  BSSY B2, `(.L_x_2356) ;  /* 0x000005e000027945 */ /* 0x000fe20003800000 */
[----:B------:R3:W-:Y:S01]  /*b250*/  STL [R1+0x98], R15 ;  /* 0x0000980f01007387 */ /* 0x0007e20000100800 */
[----:B------:R-:W-:Y:S01]  /*b260*/  IMAD.SHL.U32 R215, R215, 0x8, RZ ;  /* 0x00000008d7d77824 */ /* 0x000fe200078e00ff */
[----:B------:R-:W-:Y:S01]  /*b270*/  MOV R138, 0xb820 ;  /* 0x0000b820008a7802 */ /* 0x000fe20000000f00 */
[----:B------:R-:W-:Y:S01]  /*b280*/  IMAD R0, R135, c[0x0][0x1e0], RZ ;  /* 0x0000780087007a24 */ /* 0x000fe200078e02ff */
[----:B------:R-:W-:Y:S01]  /*b290*/  STL.64 [R1+0x30], R172 ;  /* 0x000030ac01007387 */ /* 0x000fe20000100a00 */
[----:B------:R-:W-:Y:S01]  /*b2a0*/  IMAD R104, R225, -0x30, R104 ;  /* 0xffffffd0e1687824 */ /* 0x000fe200078e0268 */
[----:B------:R-:W-:Y:S01]  /*b2b0*/  ISETP.GE.AND P6, PT, R215, c[0x0][0x1d4], PT ;  /* 0x00007500d7007a0c */ /* 0x000fe20003fc6270 */
[----:B------:R-:W-:Y:S01]  /*b2c0*/  IMAD R0, R226, c[0x0][0x1e4], R0 ;  /* 0x00007900e2007a24 */ /* 0x000fe200078e0200 */
[----:B------:R-:W-:Y:S01]  /*b2d0*/  STL.64 [R1+0x38], R26 ;  /* 0x0000381a01007387 */ /* 0x000fe20000100a00 */
[----:B------:R-:W-:-:S02]  /*b2e0*/  IMAD.IADD R133, R13, 0x1, R104 ;  /* 0x000000010d857824 */ /* 0x000fc400078e0268 */
[----:B------:R-:W-:Y:S01]  /*b2f0*/  IMAD.IADD R3, R3, 0x1, R0 ;  /* 0x0000000103037824 */ /* 0x000fe200078e0200 */
[----:B------:R-:W-:Y:S01]  /*b300*/  STL.64 [R1+0x40], R24 ;  /* 0x0000401801007387 */ /* 0x000fe20000100a00 */
[----:B-1----:R-:W-:Y:S02]  /*b310*/  IMAD.U32 R8, RZ, RZ, UR7 ;  /* 0x00000007ff087e24 */ /* 0x002fe4000f8e00ff */
[----:B------:R-:W-:Y:S01]  /*b320*/  IMAD.U32 R9, RZ, RZ, UR6 ;  /* 0x00000006ff097e24 */ /* 0x000fe2000f8e00ff */
[----:B------:R-:W-:Y:S01]  /*b330*/  STL.64 [R1+0x18], R18 ;  /* 0x0000181201007387 */ /* 0x000fe20000100a00 */
[----:B--2---:R-:W-:-:S03]  /*b340*/  IADD3 R17, R215, 0x40, RZ ;  /* 0x00000040d7117810 */ /* 0x004fc60007ffe0ff */
[----:B------:R-:W-:Y:S01]  /*b350*/  STL.64 [R1+0x20], R8 ;  /* 0x0000200801007387 */ /* 0x000fe20000100a00 */
[----:B------:R-:W-:Y:S02]  /*b360*/  @P6 LOP3.LUT R213, R213, 0x400, RZ, 0xfc, !PT ;  /* 0x00000400d5d56812 */ /* 0x000fe400078efcff */
[----:B------:R-:W-:Y:S02]  /*b370*/  ISETP.GE.AND P5, PT, R17, c[0x0][0x1d4], PT ;  /* 0x0000750011007a0c */ /* 0x000fe40003fa6270 */
[----:B------:R-:W-:-:S11]  /*b380*/  LOP3.LUT R213, R213, 0xfffffdff, RZ, 0xc0, !PT ;  /* 0xfffffdffd5d57812 */ /* 0x000fd600078ec0ff */
[----:B------:R-:W-:-:S04]  /*b390*/  @P5 LOP3.LUT R213, R213, 0x200, RZ, 0xfc, !PT ;  /* 0x00000200d5d55812 */ /* 0x000fc800078efcff */
[----:B------:R-:W-:Y:S02]  /*b3a0*/  LOP3.LUT R213, R213, 0xfffffeff, RZ, 0xc0, !PT ;  /* 0xfffffeffd5d57812 */ /* 0x000fe400078ec0ff */
[----:B----4-:R-:W-:Y:S01]  /*b3b0*/  SHF.R.S32.HI R134, RZ, 0x1f, R224 ;  /* 0x0000001fff867819 */ /* 0x010fe200000114e0 */
[----:B------:R-:W-:-:S04]  /*b3c0*/  IMAD.WIDE.U32 R2, R224, c[0x0][0x1f0], R2 ;  /* 0x00007c00e0027a25 */ /* 0x000fc800078e0002 */
[----:B------:R-:W-:Y:S01]  /*b3d0*/  IMAD R0, R134, c[0x0][0x1f0], RZ ;  /* 0x00007c0086007a24 */ /* 0x000fe200078e02ff */
[----:B------:R-:W-:Y:S02]  /*b3e0*/  IADD3 R2, P0, R2, R16, RZ ;  /* 0x0000001002027210 */ /* 0x000fe40007f1e0ff */
[----:B------:R-:W-:Y:S01]  /*b3f0*/  IADD3 R16, R215, 0x80, RZ ;  /* 0x00000080d7107810 */ /* 0x000fe20007ffe0ff */
[----:B------:R-:W-:Y:S01]  /*b400*/  IMAD R4, R224, c[0x0][0x1f4], R0 ;  /* 0x00007d00e0047a24 */ /* 0x000fe200078e0200 */
[----:B------:R-:W-:Y:S02]  /*b410*/  LOP3.LUT R0, R6, 0x1c0, RZ, 0xc0, !PT ;  /* 0x000001c006007812 */ /* 0x000fe400078ec0ff */
[----:B------:R-:W-:Y:S02]  /*b420*/  ISETP.GE.AND P4, PT, R16, c[0x0][0x1d4], PT ;  /* 0x0000750010007a0c */ /* 0x000fe40003f86270 */
[----:B------:R-:W-:Y:S02]  /*b430*/  IADD3.X R6, R15, R3, R4, P0, !PT ;  /* 0x000000030f067210 */ /* 0x000fe400007fe404 */
[----:B------:R-:W-:-:S02]  /*b440*/  LOP3.LUT R3, R0, 0x38, R215, 0xf8, !PT ;  /* 0x0000003800037812 */ /* 0x000fc400078ef8d7 */
[----:B------:R-:W-:Y:S02]  /*b450*/  SHF.R.U32.HI R0, RZ, 0x3, R0 ;  /* 0x00000003ff007819 */ /* 0x000fe40000011600 */
[----:B------:R-:W-:Y:S02]  /*b460*/  LEA R4, P0, R2, c[0x0][0x1c8], 0x1 ;  /* 0x0000720002047a11 */ /* 0x000fe400078008ff */
[----:B------:R-:W-:Y:S02]  /*b470*/  LOP3.LUT R10, R3, R0, RZ, 0x3c, !PT ;  /* 0x00000000030a7212 */ /* 0x000fe400078e3cff */
[----:B------:R-:W-:Y:S01]  /*b480*/  LEA.HI R3, R14, R121, RZ, 0x6 ;  /* 0x000000790e037211 */ /* 0x000fe200078f30ff */
[----:B------:R-:W-:Y:S01]  /*b490*/  SHFL.IDX PT, R8, R4, 0x1, 0x181f ;  /* 0x00381f0004087f89 */ /* 0x000fe200000e0000 */
[----:B------:R-:W-:Y:S02]  /*b4a0*/  LEA.HI.X R11, R2, c[0x0][0x1cc], R6, 0x1, P0 ;  /* 0x00007300020b7a11 */ /* 0x000fe400000f0c06 */
[----:B------:R-:W-:Y:S01]  /*b4b0*/  IMNMX R0, R133, 0x30, PT ;  /* 0x0000003085007817 */ /* 0x000fe20003800200 */
[----:B------:R-:W-:Y:S01]  /*b4c0*/  IMAD.SHL.U32 R6, R3, 0x8, RZ ;  /* 0x0000000803067824 */ /* 0x000fe200078e00ff */
[----:B------:R1:W-:Y:S01]  /*b4d0*/  SHFL.IDX PT, R2, R4, RZ, 0x181f ;  /* 0x00181fff04027589 */ /* 0x0003e200000e0000 */
[----:B---3--:R-:W-:-:S02]  /*b4e0*/  IADD3 R15, R215, 0xc0, RZ ;  /* 0x000000c0d70f7810 */ /* 0x008fc40007ffe0ff */
[----:B------:R-:W-:Y:S01]  /*b4f0*/  IMAD.IADD R0, R0, 0x1, -R241 ;  /* 0x0000000100007824 */ /* 0x000fe200078e0af1 */
[----:B------:R-:W2:Y:S01]  /*b500*/  SHFL.IDX PT, R3, R11, RZ, 0x181f ;  /* 0x00181fff0b037589 */ /* 0x000ea200000e0000 */
[----:B------:R-:W-:Y:S02]  /*b510*/  LOP3.LUT R214, R10, 0xfffffe00, R6, 0xf8, !PT ;  /* 0xfffffe000ad67812 */ /* 0x000fe400078ef806 */
[----:B------:R-:W-:Y:S01]  /*b520*/  SHF.R.S32.HI R6, RZ, 0x1f, R15 ;  /* 0x0000001fff067819 */ /* 0x000fe2000001140f */
[----:B------:R3:W4:Y:S01]  /*b530*/  SHFL.IDX PT, R9, R11, 0x1, 0x181f ;  /* 0x00381f000b097f89 */ /* 0x00072200000e0000 */
[C---:B------:R-:W-:Y:S02]  /*b540*/  ISETP.GE.AND P1, PT, R0.reuse, 0x1, PT ;  /* 0x000000010000780c */ /* 0x040fe40003f26270 */
[----:B------:R-:W-:Y:S02]  /*b550*/  ISETP.GT.AND P0, PT, R0, 0x20, PT ;  /* 0x000000200000780c */ /* 0x000fe40003f04270 */
[----:B------:R-:W-:-:S02]  /*b560*/  SHF.R.S32.HI R0, RZ, 0x1f, R16 ;  /* 0x0000001fff007819 */ /* 0x000fc40000011410 */
[----:B------:R-:W-:Y:S02]  /*b570*/  LEA.HI R6, R6, R15, RZ, 0x3 ;  /* 0x0000000f06067211 */ /* 0x000fe400078f18ff */
[----:B------:R-:W-:Y:S02]  /*b580*/  LEA.HI R0, R0, R16, RZ, 0x3 ;  /* 0x0000001000007211 */ /* 0x000fe400078f18ff */
[----:B------:R-:W-:Y:S02]  /*b590*/  ISETP.GE.AND P3, PT, R15, c[0x0][0x1d4], PT ;  /* 0x000075000f007a0c */ /* 0x000fe40003f66270 */
[----:B------:R-:W-:Y:S02]  /*b5a0*/  LOP3.LUT R231, R0, 0xfffffff8, RZ, 0xc0, !PT ;  /* 0xfffffff800e77812 */ /* 0x000fe400078ec0ff */
[----:B-1----:R-:W-:Y:S01]  /*b5b0*/  SHF.R.S32.HI R4, RZ, 0x1f, R17 ;  /* 0x0000001fff047819 */ /* 0x002fe20000011411 */
[----:B------:R-:W-:Y:S01]  /*b5c0*/  @P0 IMAD.SHL.U32 R0, R214, 0x2, RZ ;  /* 0x00000002d6000824 */ /* 0x000fe200078e00ff */
[----:B------:R-:W-:-:S02]  /*b5d0*/  LOP3.LUT R230, R6, 0xfffffff8, RZ, 0xc0, !PT ;  /* 0xfffffff806e67812 */ /* 0x000fc400078ec0ff */
[----:B------:R-:W-:Y:S01]  /*b5e0*/  LEA.HI R4, R4, R17, RZ, 0x3 ;  /* 0x0000001104047211 */ /* 0x000fe200078f18ff */
[--C-:B--2---:R-:W-:Y:S01]  /*b5f0*/  @P1 IMAD.WIDE R14, R215, 0x2, R2.reuse ;  /* 0x00000002d70e1825 */ /* 0x104fe200078e0202 */
[----:B------:R-:W-:Y:S02]  /*b600*/  @P4 LOP3.LUT R213, R213, 0x100, RZ, 0xfc, !PT ;  /* 0x00000100d5d54812 */ /* 0x000fe400078efcff */
[----:B------:R-:W-:Y:S01]  /*b610*/  LOP3.LUT R232, R4, 0xfffffff8, RZ, 0xc0, !PT ;  /* 0xfffffff804e87812 */ /* 0x000fe200078ec0ff */
[----:B------:R-:W-:Y:S01]  /*b620*/  @P1 IMAD.SHL.U32 R4, R214, 0x2, RZ ;  /* 0x00000002d6041824 */ /* 0x000fe200078e00ff */
[----:B------:R-:W-:Y:S01]  /*b630*/  LOP3.LUT R213, R213, 0xffffff7f, RZ, 0xc0, !PT ;  /* 0xffffff7fd5d57812 */ /* 0x000fe200078ec0ff */
[----:B------:R-:W-:Y:S01]  /*b640*/  @P1 IMAD.WIDE R16, R231, 0x2, R2 ;  /* 0x00000002e7101825 */ /* 0x000fe200078e0202 */
[----:B------:R-:W-:Y:S02]  /*b650*/  SHF.R.S32.HI R244, RZ, 0x1f, R232 ;  /* 0x0000001ffff47819 */ /* 0x000fe400000114e8 */
[----:B------:R4:W-:Y:S01]  /*b660*/  @P1 LDGSTS.E.BYPASS.LTC128B.128 [R4+0xa080], [R14.64], !P6 ;  /* 0x0a0800000e041fae */ /* 0x0009e2000f101d4a */
[----:B---3--:R-:W-:Y:S01]  /*b670*/  @P1 IMAD.WIDE R10, R232, 0x2, R2 ;  /* 0x00000002e80a1825 */ /* 0x008fe200078e0202 */
[----:B------:R-:W-:-:S02]  /*b680*/  @P3 LOP3.LUT R213, R213, 0x80, RZ, 0xfc, !PT ;  /* 0x00000080d5d53812 */ /* 0x000fc400078efcff */
[----:B------:R-:W-:Y:S01]  /*b690*/  SHF.R.S32.HI R243, RZ, 0x1f, R231 ;  /* 0x0000001ffff37819 */ /* 0x000fe200000114e7 */
[----:B------:R-:W-:Y:S01]  /*b6a0*/  @P1 IMAD.WIDE R2, R230, 0x2, R2 ;  /* 0x00000002e6021825 */ /* 0x000fe200078e0202 */
[----:B------:R1:W-:Y:S01]  /*b6b0*/  @P1 LDGSTS.E.BYPASS.LTC128B.128 [R4+0xb880], [R10.64], !P5 ;  /* 0x0b8800000a041fae */ /* 0x0003e2000e901d4a */
[----:B------:R-:W-:Y:S02]  /*b6c0*/  LOP3.LUT R213, R213, 0xffffffbf, RZ, 0xc0, !PT ;  /* 0xffffffbfd5d57812 */ /* 0x000fe400078ec0ff */
[----:B------:R-:W-:Y:S01]  /*b6d0*/  SHF.R.S32.HI R242, RZ, 0x1f, R230 ;  /* 0x0000001ffff27819 */ /* 0x000fe200000114e6 */
[----:B------:R2:W-:Y:S04]  /*b6e0*/  @P1 LDGSTS.E.BYPASS.LTC128B.128 [R4+0xd080], [R16.64], !P4 ;  /* 0x0d08000010041fae */ /* 0x0005e8000e101d4a */
[----:B------:R3:W-:Y:S01]  /*b6f0*/  @P1 LDGSTS.E.BYPASS.LTC128B.128 [R4+0xe880], [R2.64], !P3 ;  /* 0x0e88000002041fae */ /* 0x0007e2000d901d4a */
[----:B------:R-:W-:Y:S01]  /*b700*/  LOP3.LUT P1, RZ, R146, 0x2, RZ, 0xc0, !PT ;  /* 0x0000000292ff7812 */ /* 0x000fe2000782c0ff */
[----:B----4-:R-:W-:-:S12]  /*b710*/  @P0 IMAD.WIDE R14, R215, 0x2, R8 ;  /* 0x00000002d70e0825 */ /* 0x010fd800078e0208 */
[----:B------:R-:W-:Y:S01]  /*b720*/  @P1 IADD3 R201, R192, -0x20, RZ ;  /* 0xffffffe0c0c91810 */ /* 0x000fe20007ffe0ff */
[----:B------:R4:W-:Y:S01]  /*b730*/  @P0 LDGSTS.E.BYPASS.LTC128B.128 [R0+0xb080], [R14.64], !P6 ;  /* 0x0b0800000e000fae */ /* 0x0009e2000f101d4a */
[--C-:B-1----:R-:W-:Y:S02]  /*b740*/  @P0 IMAD.WIDE R10, R232, 0x2, R8.reuse ;  /* 0x00000002e80a0825 */ /* 0x102fe400078e0208 */
[C---:B------:R-:W-:Y:S02]  /*b750*/  IADD3 R212, R201.reuse, 0x1000, RZ ;  /* 0x00001000c9d47810 */ /* 0x040fe40007ffe0ff */
[----:B------:R-:W-:Y:S01]  /*b760*/  IADD3 R211, R201, 0x800, RZ ;  /* 0x00000800c9d37810 */ /* 0x000fe20007ffe0ff */
[----:B------:R4:W-:Y:S01]  /*b770*/  @P0 LDGSTS.E.BYPASS.LTC128B.128 [R0+0xc880], [R10.64], !P5 ;  /* 0x0c8800000a000fae */ /* 0x0009e2000e901d4a */
[----:B---3--:R-:W-:-:S04]  /*b780*/  @P0 IMAD.WIDE R2, R231, 0x2, R8 ;  /* 0x00000002e7020825 */ /* 0x008fc800078e0208 */
[----:B------:R-:W-:Y:S01]  /*b790*/  @P0 IMAD.WIDE R8, R230, 0x2, R8 ;  /* 0x00000002e6080825 */ /* 0x000fe200078e0208 */
[----:B------:R4:W-:Y:S04]  /*b7a0*/  @P0 LDGSTS.E.BYPASS.LTC128B.128 [R0+0xe080], [R2.64], !P4 ;  /* 0x0e08000002000fae */ /* 0x0009e8000e101d4a */
[----:B------:R4:W-:Y:S01]  /*b7b0*/  @P0 LDGSTS.E.BYPASS.LTC128B.128 [R0+0xf880], [R8.64], !P3 ;  /* 0x0f88000008000fae */ /* 0x0009e2000d901d4a */
[----:B------:R-:W-:-:S03]  /*b7c0*/  ISETP.GT.AND P0, PT, R21, 0x2f, PT ;  /* 0x0000002f1500780c */ /* 0x000fc60003f04270 */
[----:B------:R-:W0:Y:S10]  /*b7d0*/  LDGDEPBAR ;  /* 0x00000000000079af */ /* 0x000e340000000000 */
[----:B------:R-:W-:Y:S01]  /*b7e0*/  @P0 LOP3.LUT R213, R213, 0x40, RZ, 0xfc, !PT ;  /* 0x00000040d5d50812 */ /* 0x000fe200078efcff */
[----:B----4-:R-:W-:-:S05]  /*b7f0*/  IMAD.U32 R0, RZ, RZ, UR7 ;  /* 0x00000007ff007e24 */ /* 0x010fca000f8e00ff */
[----:B------:R-:W-:Y:S02]  /*b800*/  IADD3 R93, R0, 0x18, RZ ;  /* 0x00000018005d7810 */ /* 0x000fe40007ffe0ff */
[----:B--2---:R-:W-:Y:S05]  /*b810*/  CALL.REL.NOINC `($_ZN7cutlass13device_kernelIN5flash19enable_sm80_to_sm89INS1_16FlashAttnFwdSm80INS1_25CollectiveMainloopFwdSm80ILi8ELi1ELb0EN4cute5tupleIJNS5_1CILi128EEENS7_ILi48EEENS7_ILi256EEEEEELi256ENS_6half_tEfNS_4arch4Sm80ELb0ELb1ELb0ELb1ELb1ELb1ELb1ELb1EEENS1_21CollectiveEpilogueFwdINS6_IJS8_SA_S9_EEENS6_IJNS7_ILi1EEESI_SI_EEESC_SE_Li256ELb1ELb1ELb1ELb0EEENS1_36VarlenDynamicPersistentTileSchedulerILi128ELi48ELi256ELi256ELb1ELb1ELb0ELb1ELb0ELb1EEEEEEEEEvNT_6ParamsE$_ZZN5flash25CollectiveMainloopFwdSm80ILi8ELi1ELb0EN4cute5tupleIJNS1_1CILi128EEENS3_ILi48EEENS3_ILi256EEEEEELi256EN7cutlass6half_tEfNS8_4arch4Sm80ELb0ELb1ELb0ELb1ELb1ELb1ELb1ELb1EE3mmaINS_16FlashAttnFwdSm80ISC_NS_21CollectiveEpilogueFwdINS2_IJS4_S6_S5_EEENS2_IJNS3_ILi1EEESH_SH_EEES9_SB_Li256ELb1ELb1ELb1ELb0EEENS_36VarlenDynamicPersistentTileSchedulerILi128ELi48ELi256ELi256ELb1ELb1ELb0ELb1ELb0ELb1EEEE13SharedStorageENS1_6TensorINS1_11ArrayEngineIfLm128EEENS1_6LayoutINS2_IJNS2_IJNS3_ILi2EEESS_EEESH_NS3_ILi32EEEEEENS2_IJNS2_IJSH_SS_EEENS3_ILi0EEENS3_ILi4EEEEEEEEEENS_7SoftmaxILi2ELi0EEEEEbRKNSC_6ParamsERT0_RT1_iRKNS_16SeqlenInfoQKNewKILb1ELb1EEENS2_IJiiiiEEERT_ENKUlvE_clEv) ;  /* 0x0001686000007944 */ /* 0x004fea0003c00000 */
[----:B------:R-:W-:Y:S05]  /*b820*/  BSYNC B2 ;  /* 0x0000000000027941 */ /* 0x000fea0003800000 */
.L_x_2356:
[----:B------:R2:W5:Y:S01]  /*b830*/  LDL R76, [R1] ;  /* 0x00000000014c7983 */ /* 0x0005620000100800 */
[----:B------:R-:W-:-:S04]  /*b840*/  DEPBAR.LE SB0, 0x0 ;  /* 0x000080000000791a */ /* 0x000fc80000000000 */
[----:B------:R2:W5:Y:S01]  /*b850*/  LDL R240, [R1+0x10] ;  /* 0x0000100001f07983 */ /* 0x0005620000100800 */
[----:B------:R-:W-:Y:S01]  /*b860*/  WARPSYNC 0xffffffff ;  /* 0xffffffff00007948 */ /* 0x000fe20003800000 */
[----:B------:R-:W-:Y:S02]  /*b870*/  IMAD R0, R135, c[0x0][0x208], RZ ;  /* 0x0000820087007a24 */ /* 0x000fe400078e02ff */
[----:B------:R-:W-:Y:S01]  /*b880*/  BAR.SYNC.DEFER_BLOCKING 0x0 ;  /* 0x0000000000007b1d */ /* 0x000fe20000010000 */
[----:B-1----:R-:W-:-:S04]  /*b890*/  IMAD.WIDE.U32 R14, R252, c[0x0][0x210], RZ ;  /* 0x00008400fc0e7a25 */ /* 0x002fc800078e00ff */
[C---:B------:R-:W-:Y:S01]  /*b8a0*/  IMAD.WIDE.U32 R2, R226.reuse, c[0x0][0x208], RZ ;  /* 0x00008200e2027a25 */ /* 0x040fe200078e00ff */
[----:B------:R2:W-:Y:S03]  /*b8b0*/  STL.64 [R1+0x70], R14 ;  /* 0x0000700e01007387 */ /* 0x0005e60000100a00 */
[----:B------:R-:W-:Y:S02]  /*b8c0*/  IMAD R0, R226, c[0x0][0x20c], R0 ;  /* 0x00008300e2007a24 */ /* 0x000fe400078e0200 */
[----:B------:R-:W-:-:S03]  /*b8d0*/  IMAD R252, R252, c[0x0][0x214], R15 ;  /* 0x00008500fcfc7a24 */ /* 0x000fc600078e020f */
[----:B------:R-:W-:Y:S01]  /*b8e0*/  IADD3 R3, R3, R0, RZ ;  /* 0x0000000003037210 */ /* 0x000fe20007ffe0ff */
[----:B------:R-:W-:-:S04]  /*b8f0*/  IMAD R0, R134, c[0x0][0x218], RZ ;  /* 0x0000860086007a24 */ /* 0x000fc800078e02ff */
[----:B------:R-:W-:-:S04]  /*b900*/  IMAD.WIDE.U32 R2, R224, c[0x0][0x218], R2 ;  /* 0x00008600e0027a25 */ /* 0x000fc800078e0002 */
[----:B------:R-:W-:Y:S01]  /*b910*/  IMAD R4, R224, c[0x0][0x21c], R0 ;  /* 0x00008700e0047a24 */ /* 0x000fe200078e0200 */
[----:B------:R-:W-:Y:S01]  /*b920*/  IADD3 R0, P1, R2, R14, RZ ;  /* 0x0000000e02007210 */ /* 0x000fe20007f3e0ff */
[----:B------:R2:W1:Y:S03]  /*b930*/  LDSM.16.M88.4 R8, [R197] ;  /* 0x00000000c508783b */ /* 0x0004660000000200 */
[----:B------:R-:W-:Y:S01]  /*b940*/  LEA R6, P0, R0, c[0x0][0x1f8], 0x1 ;  /* 0x00007e0000067a11 */ /* 0x000fe200078008ff */
[----:B------:R2:W3:Y:S01]  /*b950*/  LDSM.16.M88.4 R28, [R192] ;  /* 0x00000000c01c783b */ /* 0x0004e20000000200 */
[----:B------:R-:W-:-:S03]  /*b960*/  IADD3.X R2, R252, R3, R4, P1, !PT ;  /* 0x00000003fc027210 */ /* 0x000fc60000ffe404 */
[----:B-----5:R2:W4:Y:S01]  /*b970*/  LDSM.16.M88.4 R36, [R192+0x800] ;  /* 0x00080000c024783b */ /* 0x0205220000000200 */
[----:B------:R-:W-:Y:S02]  /*b980*/  LEA.HI.X R4, R0, c[0x0][0x1fc], R2, 0x1, P0 ;  /* 0x00007f0000047a11 */ /* 0x000fe400000f0c02 */
[----:B------:R-:W-:Y:S01]  /*b990*/  IADD3 R0, -R241, R133, RZ ;  /* 0x00000085f1007210 */ /* 0x000fe20007ffe1ff */
[----:B------:R2:W1:Y:S04]  /*b9a0*/  LDSM.16.M88.4 R44, [R192+0x1000] ;  /* 0x00100000c02c783b */ /* 0x0004680000000200 */
[----:B----4-:R2:W4:Y:S04]  /*b9b0*/  LDSM.16.M88.4 R16, [R198] ;  /* 0x00000000c610783b */ /* 0x0105280000000200 */
[----:B------:R2:W1:Y:S04]  /*b9c0*/  LDSM.16.M88.4 R40, [R201] ;  /* 0x00000000c928783b */ /* 0x0004680000000200 */
[----:B------:R2:W1:Y:S04]  /*b9d0*/  LDSM.16.M88.4 R56, [R201+0x800] ;  /* 0x00080000c938783b */ /* 0x0004680000000200 */
[----:B------:R2:W1:Y:S01]  /*b9e0*/  LDSM.16.M88.4 R64, [R201+0x1000] ;  /* 0x00100000c940783b */ /* 0x0004620000000200 */
[----:B------:R-:W-:Y:S05]  /*b9f0*/  BRA.DIV ~URZ, `(.L_x_2357) ;  /* 0x000142427f007947 */ /* 0x000fea000b800000 */
[----:B------:R2:W4:Y:S02]  /*ba00*/  SHFL.IDX PT, R3, R4, RZ, 0x181f ;  /* 0x00181fff04037589 */ /* 0x00052400000e0000 */
.L_x_2522:
[----:B------:R-:W5:Y:S01]  /*ba10*/  SHFL.IDX PT, R2, R6, RZ, 0x181f ;  /* 0x00181fff06027589 */ /* 0x000f6200000e0000 */
[C---:B------:R-:W-:Y:S01]  /*ba20*/  ISETP.GE.AND P1, PT, R215.reuse, c[0x0][0x1d4], PT ;  /* 0x00007500d7007a0c */ /* 0x040fe20003f26270 */
[----:B------:R-:W-:Y:S01]  /*ba30*/  IMAD.SHL.U32 R214, R214, 0x2, RZ ;  /* 0x00000002d6d67824 */ /* 0x000fe200078e00ff */
[----:B------:R-:W-:Y:S01]  /*ba40*/  IADD3 R13, R215, 0x40, RZ ;  /* 0x00000040d70d7810 */ /* 0x000fe20007ffe0ff */
[----:B------:R-:W-:Y:S01]  /*ba50*/  BSSY B0, `(.L_x_2358) ;  /* 0x0000030000007945 */ /* 0x000fe20003800000 */
[----:B------:R-:W-:-:S02]  /*ba60*/  ISETP.LT.OR P0, PT, R0, 0x1, P1 ;  /* 0x000000010000780c */ /* 0x000fc40000f01670 */
[----:B------:R-:W-:Y:S02]  /*ba70*/  ISETP.GE.AND P4, PT, R13, c[0x0][0x1d4], PT ;  /* 0x000075000d007a0c */ /* 0x000fe40003f86270 */
[----:B------:R-:W-:Y:S02]  /*ba80*/  IADD3 R13, R215, 0x80, RZ ;  /* 0x00000080d70d7810 */ /* 0x000fe40007ffe0ff */
[----:B------:R-:W-:Y:S02]  /*ba90*/  ISETP.GT.AND P5, PT, R121, 0x7f, PT ;  /* 0x0000007f7900780c */ /* 0x000fe40003fa4270 */
[----:B------:R-:W-:Y:S02]  /*baa0*/  ISETP.GE.AND P3, PT, R13, c[0x0][0x1d4], PT ;  /* 0x000075000d007a0c */ /* 0x000fe40003f66270 */
[----:B------:R-:W-:Y:S02]  /*bab0*/  IADD3 R13, R215, 0xc0, RZ ;  /* 0x000000c0d70d7810 */ /* 0x000fe40007ffe0ff */
[----:B------:R-:W-:-:S02]  /*bac0*/  LOP3.LUT R213, R213, 0xfffff7ff, RZ, 0xc0, !PT ;  /* 0xfffff7ffd5d57812 */ /* 0x000fc400078ec0ff */
[----:B------:R-:W-:Y:S01]  /*bad0*/  ISETP.GE.AND P2, PT, R13, c[0x0][0x1d4], PT ;  /* 0x000075000d007a0c */ /* 0x000fe20003f46270 */
[----:B--2-45:R-:W-:-:S04]  /*bae0*/  IMAD.WIDE R14, R215, 0x2, R2 ;  /* 0x00000002d70e7825 */ /* 0x034fc800078e0202 */
[----:B------:R-:W-:Y:S01]  /*baf0*/  @P5 LOP3.LUT R213, R213, 0x800, RZ, 0xfc, !PT ;  /* 0x00000800d5d55812 */ /* 0x000fe200078efcff */
[----:B------:R-:W-:Y:S01]  /*bb00*/  @!PT LDS RZ, [RZ] ;  /* 0x00000000fffff984 */ /* 0x000fe20000000800 */
[----:B------:R-:W-:Y:S01]  /*bb10*/  @!PT LDS RZ, [RZ] ;  /* 0x00000000fffff984 */ /* 0x000fe20000000800 */
[----:B------:R2:W-:Y:S01]  /*bb20*/  LDGSTS.E.BYPASS.LTC128B.128 [R214+0x4080], [R14.64], !P0 ;  /* 0x040800000ed67fae */ /* 0x0005e2000c101d4a */
[----:B------:R-:W-:Y:S01]  /*bb30*/  ISETP.LT.OR P0, PT, R0, 0x1, P4 ;  /* 0x000000010000780c */ /* 0x000fe20002701670 */
[----:B--2---:R-:W-:-:S12]  /*bb40*/  IMAD.WIDE R14, R232, 0x2, R2 ;  /* 0x00000002e80e7825 */ /* 0x004fd800078e0202 */
[----:B------:R2:W-:Y:S01]  /*bb50*/  LDGSTS.E.BYPASS.LTC128B.128 [R214+0x5880], [R14.64], !P0 ;  /* 0x058800000ed67fae */ /* 0x0005e2000c101d4a */
[----:B------:R-:W-:Y:S01]  /*bb60*/  ISETP.LT.OR P0, PT, R0, 0x1, P3 ;  /* 0x000000010000780c */ /* 0x000fe20001f01670 */
[----:B--2---:R-:W-:-:S04]  /*bb70*/  IMAD.WIDE R14, R231, 0x2, R2 ;  /* 0x00000002e70e7825 */ /* 0x004fc800078e0202 */
[----:B------:R-:W-:-:S08]  /*bb80*/  IMAD.WIDE R2, R230, 0x2, R2 ;  /* 0x00000002e6027825 */ /* 0x000fd000078e0202 */
[----:B------:R2:W-:Y:S01]  /*bb90*/  LDGSTS.E.BYPASS.LTC128B.128 [R214+0x7080], [R14.64], !P0 ;  /* 0x070800000ed67fae */ /* 0x0005e2000c101d4a */
[----:B------:R-:W-:-:S13]  /*bba0*/  ISETP.LT.OR P0, PT, R0, 0x1, P2 ;  /* 0x000000010000780c */ /* 0x000fda0001701670 */
[----:B------:R4:W-:Y:S02]  /*bbb0*/  LDGSTS.E.BYPASS.LTC128B.128 [R214+0x8880], [R2.64], !P0 ;  /* 0x0888000002d67fae */ /* 0x0009e4000c101d4a */
[----:B----4-:R-:W-:Y:S01]  /*bbc0*/  SHF.R.S32.HI R2, RZ, 0x1f, R215 ;  /* 0x0000001fff027819 */ /* 0x010fe200000114d7 */
[----:B------:R-:W-:Y:S05]  /*bbd0*/  @P5 BRA `(.L_x_2359) ;  /* 0x0000017000005947 */ /* 0x000fea0003800000 */
[----:B--2---:R-:W-:Y:S05]  /*bbe0*/  BRA.DIV ~URZ, `(.L_x_2360) ;  /* 0x000140c27f007947 */ /* 0x004fea000b800000 */
[----:B------:R-:W2:Y:S04]  /*bbf0*/  SHFL.IDX PT, R4, R4, 0x1, 0x181f ;  /* 0x00381f0004047f89 */ /* 0x000ea800000e0000 */
[----:B------:R4:W3:Y:S02]  /*bc00*/  SHFL.IDX PT, R2, R6, 0x1, 0x181f ;  /* 0x00381f0006027f89 */ /* 0x0008e400000e0000 */
.L_x_2523:
[C---:B---3--:R-:W-:Y:S02]  /*bc10*/  LEA R22, P0, R232.reuse, R2, 0x1 ;  /* 0x00000002e8167211 */ /* 0x048fe400078008ff */
[----:B------:R-:W-:Y:S02]  /*bc20*/  SHF.R.S32.HI R3, RZ, 0x1f, R215 ;  /* 0x0000001fff037819 */ /* 0x000fe400000114d7 */
[----:B--2---:R-:W-:-:S02]  /*bc30*/  LEA.HI.X R23, R232, R4, R244, 0x1, P0 ;  /* 0x00000004e8177211 */ /* 0x004fc400000f0cf4 */
[----:B------:R-:W-:-:S04]  /*bc40*/  LEA R20, P0, R231, R2, 0x1 ;  /* 0x00000002e7147211 */ /* 0x000fc800078008ff */
[----:B------:R-:W-:Y:S02]  /*bc50*/  LEA.HI.X R21, R231, R4, R243, 0x1, P0 ;  /* 0x00000004e7157211 */ /* 0x000fe400000f0cf3 */
[----:B------:R-:W-:-:S04]  /*bc60*/  LEA R14, P0, R215, R2, 0x1 ;  /* 0x00000002d70e7211 */ /* 0x000fc800078008ff */
[----:B------:R-:W-:Y:S02]  /*bc70*/  LEA.HI.X R15, R215, R4, R3, 0x1, P0 ;  /* 0x00000004d70f7211 */ /* 0x000fe400000f0c03 */
[----:B------:R-:W-:-:S13]  /*bc80*/  ISETP.LT.OR P0, PT, R0, 0x21, P1 ;  /* 0x000000210000780c */ /* 0x000fda0000f01670 */
[----:B------:R-:W-:Y:S01]  /*bc90*/  @!PT LDS RZ, [RZ] ;  /* 0x00000000fffff984 */ /* 0x000fe20000000800 */
[----:B------:R-:W-:Y:S01]  /*bca0*/  @!PT LDS RZ, [RZ] ;  /* 0x00000000fffff984 */ /* 0x000fe20000000800 */
[----:B------:R-:W-:Y:S01]  /*bcb0*/  @!PT LDS RZ, [RZ] ;  /* 0x00000000fffff984 */ /* 0x000fe20000000800 */
[----:B------:R2:W-:Y:S01]  /*bcc0*/  LDGSTS.E.BYPASS.LTC128B.128 [R214+0x5080], [R14.64], !P0 ;  /* 0x050800000ed67fae */ /* 0x0005e2000c101d4a */
[----:B------:R-:W-:-:S04]  /*bcd0*/  LEA R2, P0, R230, R2, 0x1 ;  /* 0x00000002e6027211 */ /* 0x000fc800078008ff */
[----:B------:R-:W-:Y:S02]  /*bce0*/  LEA.HI.X R3, R230, R4, R242, 0x1, P0 ;  /* 0x00000004e6037211 */ /* 0x000fe400000f0cf2 */
[----:B------:R-:W-:-:S13]  /*bcf0*/  ISETP.LT.OR P0, PT, R0, 0x21, P4 ;  /* 0x000000210000780c */ /* 0x000fda0002701670 */
[----:B------:R2:W-:Y:S01]  /*bd00*/  LDGSTS.E.BYPASS.LTC128B.128 [R214+0x6880], [R22.64], !P0 ;  /* 0x0688000016d67fae */ /* 0x0005e2000c101d4a */
[----:B------:R-:W-:-:S13]  /*bd10*/  ISETP.LT.OR P0, PT, R0, 0x21, P3 ;  /* 0x000000210000780c */ /* 0x000fda0001f01670 */
[----:B------:R2:W-:Y:S01]  /*bd20*/  LDGSTS.E.BYPASS.LTC128B.128 [R214+0x8080], [R20.64], !P0 ;  /* 0x0808000014d67fae */ /* 0x0005e2000c101d4a */
[----:B------:R-:W-:-:S13]  /*bd30*/  ISETP.LT.OR P0, PT, R0, 0x21, P2 ;  /* 0x000000210000780c */ /* 0x000fda0001701670 */
[----:B------:R2:W-:Y:S02]  /*bd40*/  LDGSTS.E.BYPASS.LTC128B.128 [R214+0x9880], [R2.64], !P0 ;  /* 0x0988000002d67fae */ /* 0x0005e4000c101d4a */
.L_x_2359:
[----:B--2---:R-:W-:Y:S05]  /*bd50*/  BSYNC B0 ;  /* 0x0000000000007941 */ /* 0x004fea0003800000 */
.L_x_2358:
[----:B------:R-:W-:Y:S01]  /*bd60*/  IMAD.MOV.U32 R0, RZ, RZ, 0x40 ;  /* 0x00000040ff007424 */ /* 0x000fe200078e00ff */
[----:B------:R-:W-:Y:S01]  /*bd70*/  LOP3.LUT P0, RZ, R146, 0x4, RZ, 0xc0, !PT ;  /* 0x0000000492ff7812 */ /* 0x000fe2000780c0ff */
[----:B------:R-:W0:Y:S01]  /*bd80*/  LDGDEPBAR ;  /* 0x00000000000079af */ /* 0x000e220000000000 */
[----:B------:R-:W-:Y:S01]  /*bd90*/  WARPSYNC 0xffffffff ;  /* 0xffffffff00007948 */ /* 0x000fe20003800000 */
[C---:B-1-3--:R-:W-:Y:S01]  /*bda0*/  HMMA.16816.F32 R32, R8.reuse, R28, RZ ;  /* 0x0000001c0820723c */ /* 0x04afe200000018ff */
[----:B------:R-:W-:Y:S01]  /*bdb0*/  SEL R0, R0, 0xffffffc0, !P0 ;  /* 0xffffffc000007807 */ /* 0x000fe20004000000 */
[----:B------:R-:W-:Y:S01]  /*bdc0*/  BSSY B1, `(.L_x_2361) ;  /* 0x0000107000017945 */ /* 0x000fe20003800000 */
[----:B------:R-:W-:Y:S02]  /*bdd0*/  ISETP.GT.AND P0, PT, R137, R246, PT ;  /* 0x000000f68900720c */ /* 0x000fe40003f04270 */
[C---:B------:R-:W-:Y:S01]  /*bde0*/  IADD3 R210, R201.reuse, 0x4800, RZ ;  /* 0x00004800c9d27810 */ /* 0x040fe20007ffe0ff */
[--C-:B------:R-:W-:Y:S01]  /*bdf0*/  IMAD.IADD R147, R192, 0x1, R0.reuse ;  /* 0x00000001c0937824 */ /* 0x100fe200078e0200 */
[C---:B------:R-:W-:Y:S01]  /*be00*/  IADD3 R209, R201.reuse, 0x5800, RZ ;  /* 0x00005800c9d17810 */ /* 0x040fe20007ffe0ff */
[----:B------:R-:W-:Y:S01]  /*be10*/  HMMA.16816.F32 R28, R8, R30, RZ ;  /* 0x0000001e081c723c */ /* 0x000fe200000018ff */
[C---:B------:R-:W-:Y:S01]  /*be20*/  IMAD.IADD R15, R201.reuse, 0x1, R0 ;  /* 0x00000001c90f7824 */ /* 0x040fe200078e0200 */
[C---:B------:R-:W-:Y:S01]  /*be30*/  IADD3 R208, R201.reuse, 0x5000, RZ ;  /* 0x00005000c9d07810 */ /* 0x040fe20007ffe0ff */
[----:B------:R-:W-:Y:S01]  /*be40*/  LDSM.16.M88.4 R52, [R147] ;  /* 0x000000009334783b */ /* 0x000fe20000000200 */
[----:B------:R-:W-:-:S02]  /*be50*/  IADD3 R207, R201, 0x3000, RZ ;  /* 0x00003000c9cf7810 */ /* 0x000fc40007ffe0ff */
[C---:B------:R-:W-:Y:S01]  /*be60*/  IADD3 R206, R201.reuse, 0x4000, RZ ;  /* 0x00004000c9ce7810 */ /* 0x040fe20007ffe0ff */
[----:B------:R-:W-:Y:S01]  /*be70*/  LDSM.16.M88.4 R60, [R147+0x800] ;  /* 0x00080000933c783b */ /* 0x000fe20000000200 */
[C---:B------:R-:W-:Y:S01]  /*be80*/  HMMA.16816.F32 R24, R8.reuse, R36, RZ ;  /* 0x000000240818723c */ /* 0x040fe200000018ff */
[C---:B------:R-:W-:Y:S02]  /*be90*/  IADD3 R205, R201.reuse, 0x3800, RZ ;  /* 0x00003800c9cd7810 */ /* 0x040fe40007ffe0ff */
[----:B------:R-:W-:Y:S01]  /*bea0*/  LDSM.16.M88.4 R68, [R147+0x1000] ;  /* 0x001000009344783b */ /* 0x000fe20000000200 */
[C---:B------:R-:W-:Y:S02]  /*beb0*/  IADD3 R204, R201.reuse, 0x1800, RZ ;  /* 0x00001800c9cc7810 */ /* 0x040fe40007ffe0ff */
[C---:B------:R-:W-:Y:S01]  /*bec0*/  IADD3 R203, R201.reuse, 0x2800, RZ ;  /* 0x00002800c9cb7810 */ /* 0x040fe20007ffe0ff */
[----:B------:R-:W-:Y:S01]  /*bed0*/  LDSM.16.M88.4 R72, [R15+0x1000] ;  /* 0x001000000f48783b */ /* 0x000fe20000000200 */
[----:B------:R-:W-:Y:S01]  /*bee0*/  HMMA.16816.F32 R20, R8, R38, RZ ;  /* 0x000000260814723c */ /* 0x000fe200000018ff */
[----:B------:R-:W-:-:S07]  /*bef0*/  IADD3 R202, R201, 0x2000, RZ ;  /* 0x00002000c9ca7810 */ /* 0x000fce0007ffe0ff */
        /* <DEDUP_REMOVED lines=22> */
[----:B------:R-:W5:Y:S03]  /*c060*/  LDSM.16.M88.4 R68, [R192+0x2800] ;  /* 0x00280000c044783b */ /* 0x000f660000000200 */
        /* <DEDUP_REMOVED lines=17> */
[C---:B-----5:R-:W-:Y:S08]  /*c180*/  HMMA.16816.F32 R24, R8.reuse, R68, R24 ;  /* 0x000000440818723c */ /* 0x060ff00000001818 */
[----:B------:R-:W-:Y:S01]  /*c190*/  HMMA.16816.F32 R20, R8, R70, R20 ;  /* 0x000000460814723c */ /* 0x000fe20000001814 */
[----:B------:R-:W1:Y:S04]  /*c1a0*/  LDSM.16.M88.4 R8, [R200+0x4000] ;  /* 0x00400000c808783b */ /* 0x000e680000000200 */
[----:B------:R-:W5:Y:S03]  /*c1b0*/  LDSM.16.M88.4 R68, [R147+0x2800] ;  /* 0x002800009344783b */ /* 0x000f660000000200 */
        /* <DEDUP_REMOVED lines=48> */
[----:B------:R-:W5:Y:S03]  /*c4c0*/  LDSM.16.M88.4 R68, [R15+0x4000] ;  /* 0x004000000f44783b */ /* 0x000f660000000200 */
[C---:B-1----:R-:W-:Y:S08]  /*c4d0*/  HMMA.16816.F32 R40, R8.reuse, R44, R40 ;  /* 0x0000002c0828723c */ /* 0x042ff00000001828 */
[C---:B------:R-:W-:Y:S01]  /*c4e0*/  HMMA.16816.F32 R36, R8.reuse, R46, R36 ;  /* 0x0000002e0824723c */ /* 0x040fe20000001824 */
[----:B------:R-:W-:Y:S07]  /*c4f0*/  LDSM.16.M88.4 R44, [R201+0x4800] ;  /* 0x00480000c92c783b */ /* 0x000fee0000000200 */
[C---:B---3--:R-:W-:Y:S08]  /*c500*/  HMMA.16816.F32 R32, R8.reuse, R56, R32 ;  /* 0x000000380820723c */ /* 0x048ff00000001820 */
        /* <DEDUP_REMOVED lines=12> */
[C---:B-----5:R-:W-:Y:S08]  /*c5d0*/  HMMA.16816.F32 R24, R16.reuse, R68, R24 ;  /* 0x000000441018723c */ /* 0x060ff00000001818 */
[----:B------:R-:W-:Y:S01]  /*c5e0*/  HMMA.16816.F32 R16, R16, R70, R20 ;  /* 0x000000461010723c */ /* 0x000fe20000001814 */
[----:B------:R-:W2:Y:S04]  /*c5f0*/  LDSM.16.M88.4 R20, [R198+0xc000] ;  /* 0x00c00000c614783b */ /* 0x000ea80000000200 */
[----:B------:R-:W5:Y:S03]  /*c600*/  LDSM.16.M88.4 R68, [R201+0x5800] ;  /* 0x00580000c944783b */ /* 0x000f660000000200 */
        /* <DEDUP_REMOVED lines=18> */
[----:B------:R-:W2:Y:S01]  /*c730*/  LDSM.16.M88.4 R8, [R199+0xc000] ;  /* 0x00c00000c708783b */ /* 0x000ea20000000200 */
[----:B------:R-:W-:-:S06]  /*c740*/  DEPBAR.LE SB0, 0x0 ;  /* 0x000080000000791a */ /* 0x000fcc0000000000 */
[C---:B-1----:R-:W-:Y:S08]  /*c750*/  HMMA.16816.F32 R40, R16.reuse, R56, R40 ;  /* 0x000000381028723c */ /* 0x042ff00000001828 */
[C---:B------:R-:W-:Y:S08]  /*c760*/  HMMA.16816.F32 R36, R16.reuse, R58, R36 ;  /* 0x0000003a1024723c */ /* 0x040ff00000001824 */
[C---:B------:R-:W-:Y:S08]  /*c770*/  HMMA.16816.F32 R32, R16.reuse, R60, R32 ;  /* 0x0000003c1020723c */ /* 0x040ff00000001820 */
[C---:B------:R-:W-:Y:S08]  /*c780*/  HMMA.16816.F32 R28, R16.reuse, R62, R28 ;  /* 0x0000003e101c723c */ /* 0x040ff0000000181c */
[C---:B---3--:R-:W-:Y:S08]  /*c790*/  HMMA.16816.F32 R24, R16.reuse, R64, R24 ;  /* 0x000000401018723c */ /* 0x048ff00000001818 */
        /* <DEDUP_REMOVED lines=10> */
[----:B------:R-:W2:Y:S04]  /*c840*/  LDL R2, [R1+0x78] ;  /* 0x0000780001027983 */ /* 0x000ea80000100800 */
[----:B------:R-:W3:Y:S04]  /*c850*/  LDL.64 R80, [R1+0x88] ;  /* 0x0000880001507983 */ /* 0x000ee80000100a00 */
[----:B------:R-:W5:Y:S01]  /*c860*/  LDL R4, [R1+0x9c] ;  /* 0x00009c0001047983 */ /* 0x000f620000100800 */
[----:B------:R-:W-:-:S02]  /*c870*/  IMAD.MOV.U32 R0, RZ, RZ, 0x1 ;  /* 0x00000001ff007424 */ /* 0x000fc400078e00ff */
[----:B------:R-:W-:Y:S01]  /*c880*/  IMAD.IADD R3, R251, 0x1, R241 ;  /* 0x00000001fb037824 */ /* 0x000fe200078e02f1 */
[----:B----4-:R-:W4:Y:S02]  /*c890*/  LDL.64 R78, [R1+0x80] ;  /* 0x00008000014e7983 */ /* 0x010f240000100a00 */
[----:B------:R-:W-:Y:S02]  /*c8a0*/  ISETP.NE.AND P0, PT, R0, c[0x0][0x2b8], PT ;  /* 0x0000ae0000007a0c */ /* 0x000fe40003f05270 */
[C---:B------:R-:W-:Y:S01]  /*c8b0*/  ISETP.GT.AND P1, PT, R3.reuse, 0x2f, PT ;  /* 0x0000002f0300780c */ /* 0x040fe20003f24270 */
[----:B------:R-:W-:Y:S01]  /*c8c0*/  IMAD.MOV.U32 R224, RZ, RZ, RZ ;  /* 0x000000ffffe07224 */ /* 0x000fe200078e00ff */
[----:B------:R-:W3:Y:S01]  /*c8d0*/  LDL R6, [R1+0x98] ;  /* 0x0000980001067983 */ /* 0x000ee20000100800 */
[----:B--2---:R-:W-:-:S04]  /*c8e0*/  IADD3 R2, R3, R136, R2 ;  /* 0x0000008803027210 */ /* 0x004fc80007ffe002 */
[----:B------:R-:W-:-:S05]  /*c8f0*/  IADD3 R2, R2, -0x30, RZ ;  /* 0xffffffd002027810 */ /* 0x000fca0007ffe0ff */
[----:B------:R-:W-:-:S04]  /*c900*/  @P0 IMAD.HI.U32 R3, R2, c[0x0][0x2bc], RZ ;  /* 0x0000af0002030a27 */ /* 0x000fc800078e00ff */
[----:B------:R-:W-:Y:S01]  /*c910*/  IMAD.MOV.U32 R0, RZ, RZ, R2 ;  /* 0x000000ffff007224 */ /* 0x000fe200078e0002 */
[----:B------:R-:W-:-:S04]  /*c920*/  @P0 SHF.R.U32.HI R0, RZ, c[0x0][0x2c0], R3 ;  /* 0x0000b000ff000a19 */ /* 0x000fc80000011603 */
[----:B---3--:R-:W-:-:S04]  /*c930*/  @!P1 IADD3 R3, P0, R0, R80, RZ ;  /* 0x0000005000039210 */ /* 0x008fc80007f1e0ff */
[----:B-----5:R-:W-:Y:S02]  /*c940*/  @!P1 LEA.HI.X.SX32 R4, R0, R4, 0x1, P0 ;  /* 0x0000000400049211 */ /* 0x020fe400000f0eff */
[----:B------:R-:W-:-:S04]  /*c950*/  @!P1 LEA R8, P0, R3, c[0x0][0x2a0], 0x2 ;  /* 0x0000a80003089a11 */ /* 0x000fc800078010ff */
[----:B------:R-:W-:-:S05]  /*c960*/  @!P1 LEA.HI.X R9, R3, c[0x0][0x2a4], R4, 0x2, P0 ;  /* 0x0000a90003099a11 */ /* 0x000fca00000f1404 */
[----:B------:R-:W2:Y:S01]  /*c970*/  @!P1 LDG.E R224, [R8.64] ;  /* 0x0000000a08e09981 */ /* 0x000ea2000c1e1900 */
[----:B------:R-:W-:Y:S01]  /*c980*/  IMAD.MOV R0, RZ, RZ, -R0 ;  /* 0x000000ffff007224 */ /* 0x000fe200078e0a00 */
[----:B------:R-:W-:-:S03]  /*c990*/  IADD3 R14, -R241, 0x30, RZ ;  /* 0x00000030f10e7810 */ /* 0x000fc60007ffe1ff */
        /* <DEDUP_REMOVED lines=8> */
[----:B------:R-:W-:-:S04]  /*ca20*/  IMAD R0, R0, c[0x0][0x1f0], RZ ;  /* 0x00007c0000007a24 */ /* 0x000fc800078e02ff */
[----:B------:R-:W-:Y:S01]  /*ca30*/  IMAD R4, R224, c[0x0][0x1f4], R0 ;  /* 0x00007d00e0047a24 */ /* 0x000fe200078e0200 */
[----:B----4-:R-:W-:-:S04]  /*ca40*/  IADD3 R0, P0, R78, R2, RZ ;  /* 0x000000024e007210 */ /* 0x010fc80007f1e0ff */
[----:B------:R-:W-:Y:S02]  /*ca50*/  IADD3.X R2, R6, R3, R4, P0, !PT ;  /* 0x0000000306027210 */ /* 0x000fe400007fe404 */
[----:B------:R-:W-:-:S04]  /*ca60*/  LEA R13, P0, R0, c[0x0][0x1c8], 0x1 ;  /* 0x00007200000d7a11 */ /* 0x000fc800078008ff */
[----:B------:R-:W-:Y:S02]  /*ca70*/  LEA.HI.X R6, R0, c[0x0][0x1cc], R2, 0x1, P0 ;  /* 0x0000730000067a11 */ /* 0x000fe400000f0c02 */
[----:B------:R-:W-:Y:S01]  /*ca80*/  ISETP.GE.AND P0, PT, R14, 0x1, PT ;  /* 0x000000010e00780c */ /* 0x000fe20003f06270 */
[----:B------:R-:W-:Y:S10]  /*ca90*/  BRA.DIV ~URZ, `(.L_x_2363) ;  /* 0x000132e27f007947 */ /* 0x000ff4000b800000 */
[----:B------:R1:W2:Y:S02]  /*caa0*/  SHFL.IDX PT, R4, R6, RZ, 0x181f ;  /* 0x00181fff06047589 */ /* 0x0002a400000e0000 */
.L_x_2524:
[----:B------:R-:W-:Y:S05]  /*cab0*/  BRA.DIV ~URZ, `(.L_x_2364) ;  /* 0x000133327f007947 */ /* 0x000fea000b800000 */
[----:B------:R3:W4:Y:S02]  /*cac0*/  SHFL.IDX PT, R0, R13, RZ, 0x181f ;  /* 0x00181fff0d007589 */ /* 0x00072400000e0000 */
.L_x_2525:
[----:B------:R-:W-:Y:S01]  /*cad0*/  BSSY B0, `(.L_x_2365) ;  /* 0x0000019000007945 */ /* 0x000fe20003800000 */
[----:B------:R-:W-:Y:S05]  /*cae0*/  @!P0 BRA `(.L_x_2366) ;  /* 0x0000017000008947 */ /* 0x000fea0003800000 */
[----:B------:R-:W-:Y:S02]  /*caf0*/  SHF.R.S32.HI R2, RZ, 0x1f, R215 ;  /* 0x0000001fff027819 */ /* 0x000fe400000114d7 */
[C---:B----4-:R-:W-:Y:S02]  /*cb00*/  LEA R16, P0, R215.reuse, R0, 0x1 ;  /* 0x00000000d7107211 */ /* 0x050fe400078008ff */
[C---:B------:R-:W-:Y:S02]  /*cb10*/  IADD3 R20, R215.reuse, 0x40, RZ ;  /* 0x00000040d7147810 */ /* 0x040fe40007ffe0ff */
[----:B--2---:R-:W-:-:S02]  /*cb20*/  LEA.HI.X R17, R215, R4, R2, 0x1, P0 ;  /* 0x00000004d7117211 */ /* 0x004fc400000f0c02 */
[C---:B------:R-:W-:Y:S02]  /*cb30*/  LEA R10, P0, R232.reuse, R0, 0x1 ;  /* 0x00000000e80a7211 */ /* 0x040fe400078008ff */
[C---:B------:R-:W-:Y:S02]  /*cb40*/  IADD3 R19, R215.reuse, 0x80, RZ ;  /* 0x00000080d7137810 */ /* 0x040fe40007ffe0ff */
[C---:B------:R-:W-:Y:S02]  /*cb50*/  IADD3 R18, R215.reuse, 0xc0, RZ ;  /* 0x000000c0d7127810 */ /* 0x040fe40007ffe0ff */
[----:B------:R-:W-:Y:S02]  /*cb60*/  ISETP.GE.AND P4, PT, R215, c[0x0][0x1d4], PT ;  /* 0x00007500d7007a0c */ /* 0x000fe40003f86270 */
[----:B------:R-:W-:Y:S02]  /*cb70*/  LEA.HI.X R11, R232, R4, R244, 0x1, P0 ;  /* 0x00000004e80b7211 */ /* 0x000fe400000f0cf4 */
[----:B------:R-:W-:-:S02]  /*cb80*/  ISETP.GE.AND P3, PT, R20, c[0x0][0x1d4], PT ;  /* 0x0000750014007a0c */ /* 0x000fc40003f66270 */
[----:B------:R-:W-:Y:S02]  /*cb90*/  LEA R8, P0, R231, R0, 0x1 ;  /* 0x00000000e7087211 */ /* 0x000fe400078008ff */
[----:B------:R-:W-:Y:S02]  /*cba0*/  ISETP.GE.AND P2, PT, R19, c[0x0][0x1d4], PT ;  /* 0x0000750013007a0c */ /* 0x000fe40003f46270 */
[----:B------:R-:W-:Y:S02]  /*cbb0*/  ISETP.GE.AND P1, PT, R18, c[0x0][0x1d4], PT ;  /* 0x0000750012007a0c */ /* 0x000fe40003f26270 */
[----:B------:R-:W-:Y:S01]  /*cbc0*/  LEA.HI.X R9, R231, R4, R243, 0x1, P0 ;  /* 0x00000004e7097211 */ /* 0x000fe200000f0cf3 */
[----:B------:R-:W-:Y:S01]  /*cbd0*/  @!PT LDS RZ, [RZ] ;  /* 0x00000000fffff984 */ /* 0x000fe20000000800 */
[----:B------:R-:W-:Y:S01]  /*cbe0*/  @!PT LDS RZ, [RZ] ;  /* 0x00000000fffff984 */ /* 0x000fe20000000800 */
[----:B------:R-:W-:Y:S01]  /*cbf0*/  @!PT LDS RZ, [RZ] ;  /* 0x00000000fffff984 */ /* 0x000fe20000000800 */
[----:B------:R2:W-:Y:S01]  /*cc00*/  LDGSTS.E.BYPASS.LTC128B.128 [R214+0xa080], [R16.64], !P4 ;  /* 0x0a08000010d67fae */ /* 0x0005e2000e101d4a */
[----:B------:R-:W-:-:S03]  /*cc10*/  LEA R2, P0, R230, R0, 0x1 ;  /* 0x00000000e6027211 */ /* 0x000fc600078008ff */
[----:B------:R2:W-:Y:S01]  /*cc20*/  LDGSTS.E.BYPASS.LTC128B.128 [R214+0xb880], [R10.64], !P3 ;  /* 0x0b8800000ad67fae */ /* 0x0005e2000d901d4a */
[----:B------:R-:W-:-:S03]  /*cc30*/  LEA.HI.X R3, R230, R4, R242, 0x1, P0 ;  /* 0x00000004e6037211 */ /* 0x000fc600000f0cf2 */
[----:B------:R2:W-:Y:S04]  /*cc40*/  LDGSTS.E.BYPASS.LTC128B.128 [R214+0xd080], [R8.64], !P2 ;  /* 0x0d08000008d67fae */ /* 0x0005e8000d101d4a */
[----:B------:R2:W-:Y:S02]  /*cc50*/  LDGSTS.E.BYPASS.LTC128B.128 [R214+0xe880], [R2.64], !P1 ;  /* 0x0e88000002d67fae */ /* 0x0005e4000c901d4a */
.L_x_2366:
[----:B------:R-:W-:Y:S05]  /*cc60*/  BSYNC B0 ;  /* 0x0000000000007941 */ /* 0x000fea0003800000 */
.L_x_2365:
[----:B------:R-:W-:Y:S05]  /*cc70*/  BRA.DIV ~URZ, `(.L_x_2367) ;  /* 0x000131e27f007947 */ /* 0x000fea000b800000 */
[----:B--2---:R2:W1:Y:S04]  /*cc80*/  SHFL.IDX PT, R4, R6, 0x1, 0x181f ;  /* 0x00381f0006047f89 */ /* 0x00446800000e0000 */
[----:B----4-:R2:W4:Y:S02]  /*cc90*/  SHFL.IDX PT, R0, R13, 0x1, 0x181f ;  /* 0x00381f000d007f89 */ /* 0x01052400000e0000 */
.L_x_2526:
[----:B------:R-:W-:-:S13]  /*cca0*/  ISETP.GE.AND P0, PT, R14, 0x21, PT ;  /* 0x000000210e00780c */ /* 0x000fda0003f06270 */
[----:B------:R-:W-:Y:S05]  /*ccb0*/  @!P0 BRA `(.L_x_2362) ;  /* 0x0000017000008947 */ /* 0x000fea0003800000 */
[----:B------:R-:W-:Y:S02]  /*ccc0*/  SHF.R.S32.HI R2, RZ, 0x1f, R215 ;  /* 0x0000001fff027819 */ /* 0x000fe400000114d7 */
[C---:B----4-:R-:W-:Y:S02]  /*ccd0*/  LEA R16, P0, R215.reuse, R0, 0x1 ;  /* 0x00000000d7107211 */ /* 0x050fe400078008ff */
[C---:B------:R-:W-:Y:S02]  /*cce0*/  IADD3 R18, R215.reuse, 0x40, RZ ;  /* 0x00000040d7127810 */ /* 0x040fe40007ffe0ff */
[C---:B-1----:R-:W-:Y:S02]  /*ccf0*/  LEA.HI.X R17, R215.reuse, R4, R2, 0x1, P0 ;  /* 0x00000004d7117211 */ /* 0x042fe400000f0c02 */
[----:B------:R-:W-:Y:S02]  /*cd00*/  LEA R10, P0, R232, R0, 0x1 ;  /* 0x00000000e80a7211 */ /* 0x000fe400078008ff */
[----:B--23--:R-:W-:-:S02]  /*cd10*/  IADD3 R13, R215, 0x80, RZ ;  /* 0x00000080d70d7810 */ /* 0x00cfc40007ffe0ff */
[C---:B------:R-:W-:Y:S02]  /*cd20*/  IADD3 R6, R215.reuse, 0xc0, RZ ;  /* 0x000000c0d7067810 */ /* 0x040fe40007ffe0ff */
[----:B------:R-:W-:Y:S02]  /*cd30*/  ISETP.GE.AND P4, PT, R215, c[0x0][0x1d4], PT ;  /* 0x00007500d7007a0c */ /* 0x000fe40003f86270 */
[----:B------:R-:W-:Y:S02]  /*cd40*/  LEA.HI.X R11, R232, R4, R244, 0x1, P0 ;  /* 0x00000004e80b7211 */ /* 0x000fe400000f0cf4 */
[----:B------:R-:W-:Y:S02]  /*cd50*/  ISETP.GE.AND P3, PT, R18, c[0x0][0x1d4], PT ;  /* 0x0000750012007a0c */ /* 0x000fe40003f66270 */
[----:B------:R-:W-:Y:S02]  /*cd60*/  LEA R8, P0, R231, R0, 0x1 ;  /* 0x00000000e7087211 */ /* 0x000fe400078008ff */
[----:B------:R-:W-:-:S02]  /*cd70*/  ISETP.GE.AND P2, PT, R13, c[0x0][0x1d4], PT ;  /* 0x000075000d007a0c */ /* 0x000fc40003f46270 */
        /* <DEDUP_REMOVED lines=11> */
.L_x_2362:
[----:B------:R-:W-:Y:S05]  /*ce30*/  BSYNC B1 ;  /* 0x0000000000017941 */ /* 0x000fea0003800000 */
.L_x_2361:
[----:B-1----:R-:W5:Y:S01]  /*ce40*/  LDL R10, [R1+0x4] ;  /* 0x00000400010a7983 */ /* 0x002f620000100800 */
[----:B----4-:R-:W-:Y:S01]  /*ce50*/  SHF.R.S32.HI R0, RZ, 0x1f, R76 ;  /* 0x0000001fff007819 */ /* 0x010fe2000001144c */
[----:B------:R-:W-:Y:S01]  /*ce60*/  IMAD.MOV.U32 R9, RZ, RZ, 0x1 ;  /* 0x00000001ff097424 */ /* 0x000fe200078e00ff */
[----:B------:R-:W-:Y:S01]  /*ce70*/  ULDC UR4, c[0x0][0x324] ;  /* 0x0000c90000047ab9 */ /* 0x000fe20000000800 */
[----:B------:R-:W0:Y:S01]  /*ce80*/  LDGDEPBAR ;  /* 0x00000000000079af */ /* 0x000e220000000000 */
[CC--:B------:R-:W-:Y:S01]  /*ce90*/  LEA.HI R2, R0.reuse, R76.reuse, RZ, 0x5 ;  /* 0x0000004c00027211 */ /* 0x0c0fe200078f28ff */
[----:B------:R-:W-:Y:S01]  /*cea0*/  ULOP3.LUT UR4, URZ, UR4, URZ, 0x33, !UPT ;  /* 0x000000043f047292 */ /* 0x000fe2000f8e333f */
[----:B------:R-:W-:-:S02]  /*ceb0*/  LEA.HI R0, R0, R76, RZ, 0x2 ;  /* 0x0000004c00007211 */ /* 0x000fc400078f10ff */
[----:B--2---:R-:W-:Y:S02]  /*cec0*/  LOP3.LUT R6, R2, 0xffffffe0, RZ, 0xc0, !PT ;  /* 0xffffffe002067812 */ /* 0x004fe400078ec0ff */
[----:B------:R-:W-:Y:S02]  /*ced0*/  LOP3.LUT R3, R0, 0xfffffffc, RZ, 0xc0, !PT ;  /* 0xfffffffc00037812 */ /* 0x000fe400078ec0ff */
[----:B------:R-:W-:Y:S01]  /*cee0*/  SHF.R.S32.HI R4, RZ, 0x5, R2 ;  /* 0x00000005ff047819 */ /* 0x000fe20000011402 */
[C---:B------:R-:W-:Y:S01]  /*cef0*/  IMAD.IADD R0, R76.reuse, 0x1, -R6 ;  /* 0x000000014c007824 */ /* 0x040fe200078e0a06 */
[----:B------:R-:W-:Y:S01]  /*cf00*/  SHF.R.S32.HI R6, RZ, 0x1f, R2 ;  /* 0x0000001fff067819 */ /* 0x000fe20000011402 */
[----:B------:R-:W-:Y:S01]  /*cf10*/  IMAD.IADD R2, R76, 0x1, -R3 ;  /* 0x000000014c027824 */ /* 0x000fe200078e0a03 */
[----:B------:R-:W-:Y:S02]  /*cf20*/  ISETP.NE.AND P0, PT, R9, c[0x0][0x2c4], PT ;  /* 0x0000b10009007a0c */ /* 0x000fe40003f05270 */
[----:B------:R-:W-:-:S02]  /*cf30*/  LEA.HI R8, R6, R4, RZ, 0x3 ;  /* 0x0000000406087211 */ /* 0x000fc400078f18ff */
[----:B------:R-:W-:Y:S02]  /*cf40*/  SHF.R.S32.HI R3, RZ, 0x1f, R0 ;  /* 0x0000001fff037819 */ /* 0x000fe40000011400 */
[----:B------:R-:W-:Y:S02]  /*cf50*/  LOP3.LUT R8, R8, 0xffffff8, RZ, 0xc0, !PT ;  /* 0x0ffffff808087812 */ /* 0x000fe400078ec0ff */
[----:B------:R-:W-:Y:S02]  /*cf60*/  LEA.HI R6, R2, R2, RZ, 0x1 ;  /* 0x0000000202067211 */ /* 0x000fe400078f08ff */
[----:B------:R-:W-:Y:S01]  /*cf70*/  LEA.HI R3, R3, R0, RZ, 0x2 ;  /* 0x0000000003037211 */ /* 0x000fe200078f10ff */
[----:B------:R-:W-:Y:S01]  /*cf80*/  IMAD.IADD R4, R4, 0x1, -R8 ;  /* 0x0000000104047824 */ /* 0x000fe200078e0a08 */
[----:B------:R-:W-:Y:S02]  /*cf90*/  LOP3.LUT R6, R6, 0x1ffffffe, RZ, 0xc0, !PT ;  /* 0x1ffffffe06067812 */ /* 0x000fe400078ec0ff */
[----:B------:R-:W-:Y:S01]  /*cfa0*/  LOP3.LUT R9, R3, 0x7ffffffc, RZ, 0xc0, !PT ;  /* 0x7ffffffc03097812 */ /* 0x000fe200078ec0ff */
[----:B------:R-:W-:Y:S01]  /*cfb0*/  IMAD.SHL.U32 R11, R4, 0x10, RZ ;  /* 0x00000010040b7824 */ /* 0x000fe200078e00ff */
[----:B---3--:R-:W-:Y:S01]  /*cfc0*/  SHF.R.S32.HI R13, RZ, 0x2, R3 ;  /* 0x00000002ff0d7819 */ /* 0x008fe20000011403 */
[----:B------:R-:W-:-:S02]  /*cfd0*/  IMAD.IADD R2, R2, 0x1, -R6 ;  /* 0x0000000102027824 */ /* 0x000fc400078e0a06 */
[----:B------:R-:W-:Y:S01]  /*cfe0*/  IMAD.IADD R3, R0, 0x1, -R9 ;  /* 0x0000000100037824 */ /* 0x000fe200078e0a09 */
[----:B------:R-:W-:Y:S01]  /*cff0*/  STL [R1+0x90], R11 ;  /* 0x0000900b01007387 */ /* 0x000fe20000100800 */
[----:B------:R-:W-:Y:S02]  /*d000*/  IMAD.SHL.U32 R6, R2, 0x8, RZ ;  /* 0x0000000802067824 */ /* 0x000fe400078e00ff */
[----:B------:R-:W-:Y:S01]  /*d010*/  IMAD.IADD R0, R104, 0x1, R5 ;  /* 0x0000000168007824 */ /* 0x000fe200078e0205 */
[----:B------:R-:W-:Y:S01]  /*d020*/  STL [R1+0x94], R13 ;  /* 0x0000940d01007387 */ /* 0x000fe20000100800 */
[----:B------:R-:W-:-:S03]  /*d030*/  IMAD.SHL.U32 R247, R3, 0x2, RZ ;  /* 0x0000000203f77824 */ /* 0x000fc600078e00ff */
[----:B------:R1:W-:Y:S01]  /*d040*/  STL [R1+0x7c], R6 ;  /* 0x00007c0601007387 */ /* 0x0003e20000100800 */
[----:B------:R-:W-:Y:S02]  /*d050*/  IMAD.IADD R9, R0, 0x1, -R247 ;  /* 0x0000000100097824 */ /* 0x000fe400078e0af7 */
[----:B-----5:R-:W-:Y:S02]  /*d060*/  IMAD R2, R10, 0x80, R13 ;  /* 0x000000800a027824 */ /* 0x020fe400078e020d */
[----:B------:R-:W-:-:S03]  /*d070*/  IMAD.IADD R10, R104, 0x1, -R247 ;  /* 0x00000001680a7824 */ /* 0x000fc600078e0af7 */
[----:B------:R-:W-:Y:S02]  /*d080*/  IADD3 R4, R6, R2, R11 ;  /* 0x0000000206047210 */ /* 0x000fe40007ffe00b */
[----:B------:R-:W-:-:S03]  /*d090*/  IADD3 R2, -R247, 0x1, R0 ;  /* 0x00000001f7027810 */ /* 0x000fc60007ffe100 */
[----:B------:R-:W-:-:S04]  /*d0a0*/  @P0 IMAD.HI.U32 R3, R4, c[0x0][0x2c8], RZ ;  /* 0x0000b20004030a27 */ /* 0x000fc800078e00ff */
[----:B------:R-:W-:Y:S01]  /*d0b0*/  IMAD.IADD R2, R2, 0x1, -R240 ;  /* 0x0000000102027824 */ /* 0x000fe200078e0af0 */
[----:B------:R-:W-:-:S04]  /*d0c0*/  @P0 SHF.R.U32.HI R4, RZ, c[0x0][0x2cc], R3 ;  /* 0x0000b300ff040a19 */ /* 0x000fc80000011603 */
[C---:B------:R-:W-:Y:S02]  /*d0d0*/  IADD3 R8, R2.reuse, UR4, RZ ;  /* 0x0000000402087c10 */ /* 0x040fe4000fffe0ff */
[----:B-1----:R-:W-:Y:S01]  /*d0e0*/  IADD3 R6, R2, c[0x0][0x328], RZ ;  /* 0x0000ca0002067a10 */ /* 0x002fe20007ffe0ff */
[----:B------:R-:W-:Y:S05]  /*d0f0*/  BRA.DIV ~URZ, `(.L_x_2368) ;  /* 0x00012e327f007947 */ /* 0x000fea000b800000 */
[----:B------:R1:W2:Y:S02]  /*d100*/  SHFL.IDX PT, R3, R4, RZ, 0x1c1f ;  /* 0x001c1fff04037589 */ /* 0x0002a400000e0000 */
.L_x_2527:
[----:B------:R-:W-:Y:S01]  /*d110*/  IMAD.MOV.U32 R13, RZ, RZ, 0x1 ;  /* 0x00000001ff0d7424 */ /* 0x000fe200078e00ff */
[----:B------:R-:W-:Y:S01]  /*d120*/  LOP3.LUT R213, R213, 0xffffefff, RZ, 0xc0, !PT ;  /* 0xffffefffd5d57812 */ /* 0x000fe200078ec0ff */
[--C-:B--2---:R-:W-:Y:S02]  /*d130*/  IMAD.IADD R2, R6, 0x1, R3.reuse ;  /* 0x0000000106027824 */ /* 0x104fe400078e0203 */
[----:B------:R-:W-:Y:S01]  /*d140*/  IMAD.IADD R0, R8, 0x1, R3 ;  /* 0x0000000108007824 */ /* 0x000fe200078e0203 */
[----:B------:R-:W-:Y:S02]  /*d150*/  ISETP.LE.AND P0, PT, R13, c[0x0][0x32c], PT ;  /* 0x0000cb000d007a0c */ /* 0x000fe40003f03270 */
[----:B------:R-:W-:-:S11]  /*d160*/  IMNMX R2, R9, R2, PT ;  /* 0x0000000209027217 */ /* 0x000fd60003800200 */
[----:B------:R-:W-:Y:S01]  /*d170*/  @P0 LOP3.LUT R213, R213, 0x1000, RZ, 0xfc, !PT ;  /* 0x00001000d5d50812 */ /* 0x000fe200078efcff */
[----:B------:R-:W-:Y:S05]  /*d180*/  @!P0 BRA `(.L_x_2369) ;  /* 0x0000012000008947 */ /* 0x000fea0003800000 */
[----:B------:R-:W-:Y:S01]  /*d190*/  IADD3 R3, -R240, R5, R3 ;  /* 0x00000005f0037210 */ /* 0x000fe20007ffe103 */
[----:B------:R-:W-:Y:S03]  /*d1a0*/  BSSY B0, `(.L_x_2370) ;  /* 0x000000c000007945 */ /* 0x000fe60003800000 */
[----:B------:R-:W-:-:S13]  /*d1b0*/  ISETP.GT.AND P0, PT, R3, -0x1, PT ;  /* 0xffffffff0300780c */ /* 0x000fda0003f04270 */
[----:B------:R-:W-:Y:S05]  /*d1c0*/  @P0 BRA `(.L_x_2371) ;  /* 0x0000006000000947 */ /* 0x000fea0003800000 */
[----:B------:R-:W-:Y:S02]  /*d1d0*/  ISETP.NE.AND P0, PT, R13, c[0x0][0x32c], PT ;  /* 0x0000cb000d007a0c */ /* 0x000fe40003f05270 */
[----:B------:R-:W-:-:S11]  /*d1e0*/  LOP3.LUT R3, RZ, R3, RZ, 0x33, !PT ;  /* 0x00000003ff037212 */ /* 0x000fd600078e33ff */
[----:B------:R-:W-:-:S05]  /*d1f0*/  @P0 IMAD.HI.U32 R11, R3, c[0x0][0x330], RZ ;  /* 0x0000cc00030b0a27 */ /* 0x000fca00078e00ff */
[----:B------:R-:W-:-:S04]  /*d200*/  @P0 SHF.R.U32.HI R3, RZ, c[0x0][0x334], R11 ;  /* 0x0000cd00ff030a19 */ /* 0x000fc8000001160b */
[----:B------:R-:W-:Y:S01]  /*d210*/  LOP3.LUT R3, RZ, R3, RZ, 0x33, !PT ;  /* 0x00000003ff037212 */ /* 0x000fe200078e33ff */
[----:B------:R-:W-:Y:S05]  /*d220*/  BRA `(.L_x_2372) ;  /* 0x0000003000007947 */ /* 0x000fea0003800000 */
.L_x_2371:
[----:B------:R-:W-:-:S13]  /*d230*/  ISETP.NE.AND P0, PT, R13, c[0x0][0x32c], PT ;  /* 0x0000cb000d007a0c */ /* 0x000fda0003f05270 */
[----:B------:R-:W-:-:S05]  /*d240*/  @P0 IMAD.HI.U32 R11, R3, c[0x0][0x330], RZ ;  /* 0x0000cc00030b0a27 */ /* 0x000fca00078e00ff */
[----:B------:R-:W-:Y:S02]  /*d250*/  @P0 SHF.R.U32.HI R3, RZ, c[0x0][0x334], R11 ;  /* 0x0000cd00ff030a19 */ /* 0x000fe4000001160b */
.L_x_2372:
[----:B------:R-:W-:Y:S05]  /*d260*/  BSYNC B0 ;  /* 0x0000000000007941 */ /* 0x000fea0003800000 */
.L_x_2370:
[----:B------:R-:W-:-:S05]  /*d270*/  IMAD R3, R3, c[0x0][0x32c], R10 ;  /* 0x0000cb0003037a24 */ /* 0x000fca00078e020a */
[----:B------:R-:W-:Y:S02]  /*d280*/  IADD3 R11, R3, c[0x0][0x32c], RZ ;  /* 0x0000cb00030b7a10 */ /* 0x000fe40007ffe0ff */
[----:B------:R-:W-:Y:S02]  /*d290*/  IMNMX R0, R0, R3, !PT ;  /* 0x0000000300007217 */ /* 0x000fe40007800200 */
[----:B------:R-:W-:Y:S02]  /*d2a0*/  IMNMX R2, R2, R11, PT ;  /* 0x0000000b02027217 */ /* 0x000fe40003800200 */
.L_x_2369:
[C---:B------:R-:W-:Y:S02]  /*d2b0*/  ISETP.GE.AND P0, PT, R104.reuse, 0x2, PT ;  /* 0x000000026800780c */ /* 0x040fe40003f06270 */
[----:B------:R-:W-:Y:S02]  /*d2c0*/  LOP3.LUT R213, R213, 0xffffffdf, RZ, 0xc0, !PT ;  /* 0xffffffdfd5d57812 */ /* 0x000fe400078ec0ff */
[C---:B------:R-:W-:Y:S02]  /*d2d0*/  ISETP.GE.AND P1, PT, R104.reuse, 0x9, PT ;  /* 0x000000096800780c */ /* 0x040fe40003f26270 */
[----:B------:R-:W-:-:S02]  /*d2e0*/  ISETP.GE.AND P6, PT, R104, 0x11, PT ;  /* 0x000000116800780c */ /* 0x000fc40003fc6270 */
[C---:B------:R-:W-:Y:S02]  /*d2f0*/  ISETP.GE.AND P5, PT, R104.reuse, 0x12, PT ;  /* 0x000000126800780c */ /* 0x040fe40003fa6270 */
[C---:B------:R-:W-:Y:S02]  /*d300*/  ISETP.GE.AND P4, PT, R104.reuse, 0x19, PT ;  /* 0x000000196800780c */ /* 0x040fe40003f86270 */
[----:B------:R-:W-:Y:S02]  /*d310*/  ISETP.GE.AND P3, PT, R104, 0x1a, PT ;  /* 0x0000001a6800780c */ /* 0x000fe40003f66270 */
[----:B------:R-:W-:Y:S02]  /*d320*/  @P0 LOP3.LUT R213, R213, 0x20, RZ, 0xfc, !PT ;  /* 0x00000020d5d50812 */ /* 0x000fe400078efcff */
[----:B------:R-:W-:Y:S02]  /*d330*/  ISETP.GT.AND P0, PT, R0, 0x1, !P0 ;  /* 0x000000010000780c */ /* 0x000fe40004704270 */
[----:B------:R-:W-:-:S02]  /*d340*/  LOP3.LUT R213, R213, 0xfffffffd, RZ, 0xc0, !PT ;  /* 0xfffffffdd5d57812 */ /* 0x000fc400078ec0ff */
[----:B------:R-:W-:Y:S02]  /*d350*/  ISETP.LT.OR P0, PT, R2, 0x2, P0 ;  /* 0x000000020200780c */ /* 0x000fe40000701670 */
[----:B------:R-:W-:Y:S02]  /*d360*/  @P1 LOP3.LUT R213, R213, 0x2, RZ, 0xfc, !PT ;  /* 0x00000002d5d51812 */ /* 0x000fe400078efcff */
[----:B------:R-:W-:Y:S02]  /*d370*/  FSEL R20, R41, -INF , !P0 ;  /* 0xff80000029147808 */ /* 0x000fe40004000000 */
[----:B------:R-:W-:Y:S02]  /*d380*/  ISETP.GT.AND P0, PT, R0, 0x8, !P1 ;  /* 0x000000080000780c */ /* 0x000fe40004f04270 */
[----:B------:R-:W-:Y:S02]  /*d390*/  ISETP.GE.AND P1, PT, R104, 0xa, PT ;  /* 0x0000000a6800780c */ /* 0x000fe40003f26270 */
[----:B------:R-:W-:-:S02]  /*d3a0*/  ISETP.LT.OR P0, PT, R2, 0x9, P0 ;  /* 0x000000090200780c */ /* 0x000fc40000701670 */
[----:B------:R-:W-:Y:S02]  /*d3b0*/  ISETP.GE.AND P2, PT, R104, 0x21, PT ;  /* 0x000000216800780c */ /* 0x000fe40003f46270 */
[----:B------:R-:W-:Y:S02]  /*d3c0*/  FSEL R22, R52, -INF , !P0 ;  /* 0xff80000034167808 */ /* 0x000fe40004000000 */
[----:B------:R-:W-:Y:S02]  /*d3d0*/  ISETP.GT.AND P0, PT, R0, 0x9, !P1 ;  /* 0x000000090000780c */ /* 0x000fe40004f04270 */
[----:B------:R-:W-:Y:S02]  /*d3e0*/  LOP3.LUT R213, R213, 0xfffffffe, RZ, 0xc0, !PT ;  /* 0xfffffffed5d57812 */ /* 0x000fe400078ec0ff */
[----:B------:R-:W-:Y:S02]  /*d3f0*/  ISETP.LT.OR P0, PT, R2, 0xa, P0 ;  /* 0x0000000a0200780c */ /* 0x000fe40000701670 */
[----:B------:R-:W-:-:S02]  /*d400*/  @P1 LOP3.LUT R213, R213, 0x1, RZ, 0xfc, !PT ;  /* 0x00000001d5d51812 */ /* 0x000fc400078efcff */
[----:B------:R-:W-:Y:S02]  /*d410*/  FSEL R23, R53, -INF , !P0 ;  /* 0xff80000035177808 */ /* 0x000fe40004000000 */
[----:B------:R-:W-:Y:S02]  /*d420*/  ISETP.GT.AND P0, PT, R0, 0x10, !P6 ;  /* 0x000000100000780c */ /* 0x000fe40007704270 */
[----:B------:R-:W-:Y:S02]  /*d430*/  ISETP.GE.AND P1, PT, R104, 0x22, PT ;  /* 0x000000226800780c */ /* 0x000fe40003f26270 */
[----:B------:R-:W-:Y:S02]  /*d440*/  ISETP.LT.OR P0, PT, R2, 0x11, P0 ;  /* 0x000000110200780c */ /* 0x000fe40000701670 */
[----:B------:R-:W-:Y:S02]  /*d450*/  LOP3.LUT R213, R213, 0xfffffff7, RZ, 0xc0, !PT ;  /* 0xfffffff7d5d57812 */ /* 0x000fe400078ec0ff */
[----:B------:R-:W-:-:S02]  /*d460*/  FSEL R25, R36, -INF , !P0 ;  /* 0xff80000024197808 */ /* 0x000fc40004000000 */
        /* <DEDUP_REMOVED lines=29> */
[----:B------:R-:W-:-:S04]  /*d640*/  ISETP.GT.AND P0, PT, R0, 0x29, !P0 ;  /* 0x000000290000780c */ /* 0x000fc80004704270 */
[----:B------:R-:W-:-:S04]  /*d650*/  ISETP.LT.OR P0, PT, R2, 0x2a, P0 ;  /* 0x0000002a0200780c */ /* 0x000fc80000701670 */
[----:B------:R-:W-:Y:S01]  /*d660*/  FSEL R32, R45, -INF , !P0 ;  /* 0xff8000002d207808 */ /* 0x000fe20004000000 */
[----:B------:R-:W-:Y:S06]  /*d670*/  BRA.DIV ~URZ, `(.L_x_2373) ;  /* 0x000129227f007947 */ /* 0x000fec000b800000 */
[----:B------:R2:W3:Y:S02]  /*d680*/  SHFL.IDX PT, R3, R4, 0x1, 0x1c1f ;  /* 0x003c1f0004037f89 */ /* 0x0004e400000e0000 */
.L_x_2528:
[----:B------:R-:W-:Y:S01]  /*d690*/  ISETP.LE.AND P0, PT, R13, c[0x0][0x32c], PT ;  /* 0x0000cb000d007a0c */ /* 0x000fe20003f03270 */
[--C-:B---3--:R-:W-:Y:S02]  /*d6a0*/  IMAD.IADD R2, R6, 0x1, R3.reuse ;  /* 0x0000000106027824 */ /* 0x108fe400078e0203 */
[----:B------:R-:W-:-:S03]  /*d6b0*/  IMAD.IADD R0, R8, 0x1, R3 ;  /* 0x0000000108007824 */ /* 0x000fc600078e0203 */
[----:B------:R-:W-:-:S07]  /*d6c0*/  IMNMX R2, R9, R2, PT ;  /* 0x0000000209027217 */ /* 0x000fce0003800200 */
        /* <DEDUP_REMOVED lines=12> */
.L_x_2376:
[----:B-12---:R-:W-:-:S04]  /*d790*/  MOV R4, 0x1 ;  /* 0x0000000100047802 */ /* 0x006fc80000000f00 */
[----:B------:R-:W-:-:S13]  /*d7a0*/  ISETP.NE.AND P0, PT, R4, c[0x0][0x32c], PT ;  /* 0x0000cb0004007a0c */ /* 0x000fda0003f05270 */
[----:B------:R-:W-:-:S05]  /*d7b0*/  @P0 IMAD.HI.U32 R4, R3, c[0x0][0x330], RZ ;  /* 0x0000cc0003040a27 */ /* 0x000fca00078e00ff */
[----:B------:R-:W-:Y:S02]  /*d7c0*/  @P0 SHF.R.U32.HI R3, RZ, c[0x0][0x334], R4 ;  /* 0x0000cd00ff030a19 */ /* 0x000fe40000011604 */
.L_x_2377:
[----:B------:R-:W-:Y:S05]  /*d7d0*/  BSYNC B0 ;  /* 0x0000000000007941 */ /* 0x000fea0003800000 */
.L_x_2375:
[----:B------:R-:W-:-:S05]  /*d7e0*/  IMAD R3, R3, c[0x0][0x32c], R10 ;  /* 0x0000cb0003037a24 */ /* 0x000fca00078e020a */
[----:B------:R-:W-:Y:S02]  /*d7f0*/  IADD3 R4, R3, c[0x0][0x32c], RZ ;  /* 0x0000cb0003047a10 */ /* 0x000fe40007ffe0ff */
[----:B------:R-:W-:Y:S02]  /*d800*/  IMNMX R0, R0, R3, !PT ;  /* 0x0000000300007217 */ /* 0x000fe40007800200 */
[----:B------:R-:W-:Y:S02]  /*d810*/  IMNMX R2, R2, R4, PT ;  /* 0x0000000402027217 */ /* 0x000fe40003800200 */
.L_x_2374:
[----:B------:R-:W-:Y:S02]  /*d820*/  LOP3.LUT P0, RZ, R213, 0x2, RZ, 0xc0, !PT ;  /* 0x00000002d5ff7812 */ /* 0x000fe4000780c0ff */
[----:B------:R-:W-:Y:S02]  /*d830*/  FMNMX.FTZ R13, R18, R20, !PT ;  /* 0x00000014120d7209 */ /* 0x000fe40007810000 */
[----:B------:R-:W-:Y:S02]  /*d840*/  ISETP.GT.AND P0, PT, R0, 0x8, !P0 ;  /* 0x000000080000780c */ /* 0x000fe40004704270 */
[----:B------:R-:W-:-:S02]  /*d850*/  FMNMX.FTZ R13, R22, R13, !PT ;  /* 0x0000000d160d7209 */ /* 0x000fc40007810000 */
[----:B------:R-:W-:Y:S02]  /*d860*/  ISETP.LT.OR P0, PT, R2, 0x9, P0 ;  /* 0x000000090200780c */ /* 0x000fe40000701670 */
[----:B------:R-:W-:Y:S02]  /*d870*/  FMNMX.FTZ R13, R23, R13, !PT ;  /* 0x0000000d170d7209 */ /* 0x000fe40007810000 */
[----:B------:R-:W-:Y:S02]  /*d880*/  FSEL R9, R54, -INF , !P0 ;  /* 0xff80000036097808 */ /* 0x000fe40004000000 */
[----:B------:R-:W-:Y:S02]  /*d890*/  LOP3.LUT P0, RZ, R213, 0x1, RZ, 0xc0, !PT ;  /* 0x00000001d5ff7812 */ /* 0x000fe4000780c0ff */
[----:B------:R-:W-:Y:S02]  /*d8a0*/  FMNMX.FTZ R13, R25, R13, !PT ;  /* 0x0000000d190d7209 */ /* 0x000fe40007810000 */
[----:B------:R-:W-:-:S02]  /*d8b0*/  ISETP.GT.AND P0, PT, R0, 0x9, !P0 ;  /* 0x000000090000780c */ /* 0x000fc40004704270 */
[----:B------:R-:W-:Y:S02]  /*d8c0*/  FMNMX.FTZ R13, R26, R13, !PT ;  /* 0x0000000d1a0d7209 */ /* 0x000fe40007810000 */
[----:B------:R-:W-:Y:S02]  /*d8d0*/  ISETP.LT.OR P0, PT, R2, 0xa, P0 ;  /* 0x0000000a0200780c */ /* 0x000fe40000701670 */
[----:B------:R-:W-:Y:S02]  /*d8e0*/  FMNMX.FTZ R13, R27, R13, !PT ;  /* 0x0000000d1b0d7209 */ /* 0x000fe40007810000 */
[----:B------:R-:W-:Y:S02]  /*d8f0*/  FSEL R11, R55, -INF , !P0 ;  /* 0xff800000370b7808 */ /* 0x000fe40004000000 */
[----:B------:R-:W-:Y:S02]  /*d900*/  ISETP.GT.AND P0, PT, R0, 0x10, !P6 ;  /* 0x000000100000780c */ /* 0x000fe40007704270 */
[----:B------:R-:W-:-:S02]  /*d910*/  LOP3.LUT P6, RZ, R213, 0x10, RZ, 0xc0, !PT ;  /* 0x00000010d5ff7812 */ /* 0x000fc400078cc0ff */
[----:B------:R-:W-:Y:S02]  /*d920*/  ISETP.LT.OR P0, PT, R2, 0x11, P0 ;  /* 0x000000110200780c */ /* 0x000fe40000701670 */
[----:B------:R-:W-:Y:S02]  /*d930*/  FMNMX.FTZ R13, R28, R13, !PT ;  /* 0x0000000d1c0d7209 */ /* 0x000fe40007810000 */
[----:B------:R-:W-:Y:S02]  /*d940*/  FSEL R14, R38, -INF , !P0 ;  /* 0xff800000260e7808 */ /* 0x000fe40004000000 */
[----:B------:R-:W-:Y:S02]  /*d950*/  ISETP.GT.AND P0, PT, R0, 0x11, !P5 ;  /* 0x000000110000780c */ /* 0x000fe40006f04270 */
[----:B------:R-:W-:Y:S02]  /*d960*/  LOP3.LUT P5, RZ, R213, 0x8, RZ, 0xc0, !PT ;  /* 0x00000008d5ff7812 */ /* 0x000fe400078ac0ff */
[----:B------:R-:W-:-:S02]  /*d970*/  ISETP.LT.OR P0, PT, R2, 0x12, P0 ;  /* 0x000000120200780c */ /* 0x000fc40000701670 */
[----:B------:R-:W-:Y:S02]  /*d980*/  FMNMX.FTZ R13, R29, R13, !PT ;  /* 0x0000000d1d0d7209 */ /* 0x000fe40007810000 */
[----:B------:R-:W-:Y:S02]  /*d990*/  FSEL R16, R39, -INF , !P0 ;  /* 0xff80000027107808 */ /* 0x000fe40004000000 */
[----:B------:R-:W-:Y:S02]  /*d9a0*/  ISETP.GT.AND P0, PT, R0, 0x18, !P4 ;  /* 0x000000180000780c */ /* 0x000fe40006704270 */
[----:B------:R-:W-:Y:S02]  /*d9b0*/  LOP3.LUT P4, RZ, R213, 0x4, RZ, 0xc0, !PT ;  /* 0x00000004d5ff7812 */ /* 0x000fe4000788c0ff */
[----:B------:R-:W-:Y:S02]  /*d9c0*/  ISETP.LT.OR P0, PT, R2, 0x19, P0 ;  /* 0x000000190200780c */ /* 0x000fe40000701670 */
[----:B------:R-:W-:-:S02]  /*d9d0*/  FMNMX.FTZ R13, R31, R13, !PT ;  /* 0x0000000d1f0d7209 */ /* 0x000fc40007810000 */
[----:B------:R-:W-:Y:S02]  /*d9e0*/  FSEL R17, R50, -INF , !P0 ;  /* 0xff80000032117808 */ /* 0x000fe40004000000 */
[----:B------:R-:W-:Y:S02]  /*d9f0*/  ISETP.GT.AND P0, PT, R0, 0x19, !P3 ;  /* 0x000000190000780c */ /* 0x000fe40005f04270 */
[----:B------:R-:W-:Y:S02]  /*da00*/  LOP3.LUT P3, RZ, R213, 0x20, RZ, 0xc0, !PT ;  /* 0x00000020d5ff7812 */ /* 0x000fe4000786c0ff */
[----:B------:R-:W-:Y:S02]  /*da10*/  ISETP.LT.OR P0, PT, R2, 0x1a, P0 ;  /* 0x0000001a0200780c */ /* 0x000fe40000701670 */
[----:B------:R-:W-:Y:S02]  /*da20*/  FMNMX.FTZ R13, R33, R13, !PT ;  /* 0x0000000d210d7209 */ /* 0x000fe40007810000 */
[----:B------:R-:W-:-:S02]  /*da30*/  FSEL R19, R51, -INF , !P0 ;  /* 0xff80000033137808 */ /* 0x000fc40004000000 */
[----:B------:R-:W-:Y:S02]  /*da40*/  ISETP.GT.AND P0, PT, R0, 0x20, !P2 ;  /* 0x000000200000780c */ /* 0x000fe40005704270 */
[----:B------:R-:W-:Y:S02]  /*da50*/  FMNMX.FTZ R13, R32, R13, !PT ;  /* 0x0000000d200d7209 */ /* 0x000fe40007810000 */
        /* <DEDUP_REMOVED lines=8> */
[----:B------:R-:W-:-:S04]  /*dae0*/  ISETP.GT.AND P0, PT, R0, RZ, !P4 ;  /* 0x000000ff0000720c */ /* 0x000fc80006704270 */
[----:B------:R-:W-:-:S04]  /*daf0*/  ISETP.LT.OR P0, PT, R2, 0x1, P0 ;  /* 0x000000010200780c */ /* 0x000fc80000701670 */
[----:B-12---:R-:W-:Y:S02]  /*db00*/  FSEL R4, R42, -INF , !P0 ;  /* 0xff8000002a047808 */ /* 0x006fe40004000000 */
[----:B------:R-:W-:Y:S02]  /*db10*/  ISETP.GT.AND P0, PT, R0, 0x28, !P5 ;  /* 0x000000280000780c */ /* 0x000fe40006f04270 */
[----:B------:R-:W-:Y:S02]  /*db20*/  FMNMX.FTZ R6, R4, R8, !PT ;  /* 0x0000000804067209 */ /* 0x000fe40007810000 */
[----:B------:R-:W-:Y:S02]  /*db30*/  ISETP.LT.OR P0, PT, R2, 0x29, P0 ;  /* 0x000000290200780c */ /* 0x000fe40000701670 */
[----:B------:R-:W-:Y:S02]  /*db40*/  FMNMX.FTZ R6, R9, R6, !PT ;  /* 0x0000000609067209 */ /* 0x000fe40007810000 */
[----:B------:R-:W-:-:S02]  /*db50*/  FSEL R30, R46, -INF , !P0 ;  /* 0xff8000002e1e7808 */ /* 0x000fc40004000000 */
[----:B------:R-:W-:Y:S02]  /*db60*/  FMNMX.FTZ R6, R11, R6, !PT ;  /* 0x000000060b067209 */ /* 0x000fe40007810000 */
[----:B------:R-:W-:Y:S02]  /*db70*/  ISETP.GT.AND P0, PT, R0, 0x29, !P6 ;  /* 0x000000290000780c */ /* 0x000fe40007704270 */
        /* <DEDUP_REMOVED lines=9> */
[----:B------:R-:W-:Y:S01]  /*dc10*/  FMNMX.FTZ R6, R10, R6, !PT ;  /* 0x000000060a067209 */ /* 0x000fe20007810000 */
[----:B------:R-:W-:Y:S05]  /*dc20*/  BRA.DIV ~URZ, `(.L_x_2378) ;  /* 0x000123e27f007947 */ /* 0x000fea000b800000 */
[----:B------:R1:W2:Y:S02]  /*dc30*/  SHFL.BFLY PT, R172, R13, 0x2, 0x1f ;  /* 0x0c401f000dac7f89 */ /* 0x0002a400000e0000 */
.L_x_2529:
[----:B-12---:R-:W-:Y:S01]  /*dc40*/  FMNMX.FTZ R13, R13, R172, !PT ;  /* 0x000000ac0d0d7209 */ /* 0x006fe20007810000 */
[----:B------:R-:W-:Y:S05]  /*dc50*/  BRA.DIV ~URZ, `(.L_x_2379) ;  /* 0x000124027f007947 */ /* 0x000fea000b800000 */
[----:B------:R-:W1:Y:S04]  /*dc60*/  SHFL.BFLY PT, R0, R6, 0x2, 0x1f ;  /* 0x0c401f0006007f89 */ /* 0x000e6800000e0000 */
[----:B------:R-:W2:Y:S01]  /*dc70*/  SHFL.BFLY PT, R2, R13, 0x1, 0x1f ;  /* 0x0c201f000d027f89 */ /* 0x000ea200000e0000 */
[----:B-1----:R-:W-:Y:S02]  /*dc80*/  FMNMX.FTZ R6, R6, R0, !PT ;  /* 0x0000000006067209 */ /* 0x002fe40007810000 */
[----:B--2---:R-:W-:-:S03]  /*dc90*/  FMNMX.FTZ R13, R13, R2, !PT ;  /* 0x000000020d0d7209 */ /* 0x004fc60007810000 */
[----:B------:R1:W2:Y:S04]  /*dca0*/  SHFL.BFLY PT, R172, R6, 0x1, 0x1f ;  /* 0x0c201f0006ac7f89 */ /* 0x0002a800000e0000 */
.L_x_2530:
[C---:B------:R-:W-:Y:S01]  /*dcb0*/  FMUL.FTZ R0, R13.reuse, c[0x0][0x2d0] ;  /* 0x0000b4000d007a20 */ /* 0x040fe20000410000 */
[----:B------:R-:W-:Y:S01]  /*dcc0*/  FSETP.NEU.FTZ.AND P0, PT, R13, -INF , PT ;  /* 0xff8000000d00780b */ /* 0x000fe20003f1d000 */
[----:B------:R-:W-:Y:S01]  /*dcd0*/  WARPSYNC 0xffffffff ;  /* 0xffffffff00007948 */ /* 0x000fe20003800000 */
[----:B-12---:R-:W-:Y:S02]  /*dce0*/  FMNMX.FTZ R6, R172, R6, !PT ;  /* 0x00000006ac067209 */ /* 0x006fe40007810000 */
[----:B------:R-:W-:Y:S02]  /*dcf0*/  FSEL R0, R0, RZ, P0 ;  /* 0x000000ff00007208 */ /* 0x000fe40000000000 */
[C---:B------:R-:W-:Y:S01]  /*dd00*/  FSETP.NEU.FTZ.AND P0, PT, R6.reuse, -INF , PT ;  /* 0xff8000000600780b */ /* 0x040fe20003f1d000 */
[----:B------:R-:W-:Y:S02]  /*dd10*/  FMUL.FTZ R3, R6, c[0x0][0x2d0] ;  /* 0x0000b40006037a20 */ /* 0x000fe40000410000 */
[----:B------:R-:W-:-:S04]  /*dd20*/  FFMA.FTZ R2, R18, c[0x0][0x2d0], -R0 ;  /* 0x0000b40012027a23 */ /* 0x000fc80000010800 */
[----:B------:R1:W-:Y:S02]  /*dd30*/  MUFU.EX2 R40, R2 ;  /* 0x0000000200287308 */ /* 0x0003e40000000800 */
[----:B-1----:R-:W-:-:S06]  /*dd40*/  FFMA.FTZ R2, R20, c[0x0][0x2d0], -R0 ;  /* 0x0000b40014027a23 */ /* 0x002fcc0000010800 */
[----:B------:R1:W2:Y:S02]  /*dd50*/  MUFU.EX2 R38, R2 ;  /* 0x0000000200267308 */ /* 0x0002a40000000800 */
[----:B-1----:R-:W-:-:S06]  /*dd60*/  FFMA.FTZ R2, R22, c[0x0][0x2d0], -R0 ;  /* 0x0000b40016027a23 */ /* 0x002fcc0000010800 */
[----:B------:R1:W3:Y:S02]  /*dd70*/  MUFU.EX2 R39, R2 ;  /* 0x0000000200277308 */ /* 0x0002e40000000800 */
[----:B-1----:R-:W-:-:S06]  /*dd80*/  FFMA.FTZ R2, R23, c[0x0][0x2d0], -R0 ;  /* 0x0000b40017027a23 */ /* 0x002fcc0000010800 */
[----:B------:R1:W4:Y:S02]  /*dd90*/  MUFU.EX2 R18, R2 ;  /* 0x0000000200127308 */ /* 0x0003240000000800 */
[----:B-1----:R-:W-:-:S06]  /*dda0*/  FFMA.FTZ R2, R25, c[0x0][0x2d0], -R0 ;  /* 0x0000b40019027a23 */ /* 0x002fcc0000010800 */
[----:B------:R1:W5:Y:S02]  /*ddb0*/  MUFU.EX2 R37, R2 ;  /* 0x0000000200257308 */ /* 0x0003640000000800 */
[----:B-1----:R-:W-:-:S06]  /*ddc0*/  FFMA.FTZ R2, R26, c[0x0][0x2d0], -R0 ;  /* 0x0000b4001a027a23 */ /* 0x002fcc0000010800 */
[----:B------:R1:W1:Y:S02]  /*ddd0*/  MUFU.EX2 R35, R2 ;  /* 0x0000000200237308 */ /* 0x0002640000000800 */
[----:B-1----:R-:W-:-:S06]  /*dde0*/  FFMA.FTZ R2, R27, c[0x0][0x2d0], -R0 ;  /* 0x0000b4001b027a23 */ /* 0x002fcc0000010800 */
[----:B------:R1:W-:Y:S02]  /*ddf0*/  MUFU.EX2 R36, R2 ;  /* 0x0000000200247308 */ /* 0x0003e40000000800 */
        /* <DEDUP_REMOVED lines=8> */
[----:B-1----:R-:W-:Y:S01]  /*de80*/  FFMA.FTZ R2, R32, c[0x0][0x2d0], -R0 ;  /* 0x0000b40020027a23 */ /* 0x002fe20000010800 */
[----:B------:R-:W-:Y:S01]  /*de90*/  FSEL R0, R3, RZ, P0 ;  /* 0x000000ff03007208 */ /* 0x000fe20000000000 */
[----:B--2---:R-:W-:-:S04]  /*dea0*/  FADD.FTZ R3, R40, R38 ;  /* 0x0000002628037221 */ /* 0x004fc80000010000 */
[----:B------:R1:W-:Y:S01]  /*deb0*/  MUFU.EX2 R138, R2 ;  /* 0x00000002008a7308 */ /* 0x0003e20000000800 */
[----:B---3--:R-:W-:-:S04]  /*dec0*/  FADD.FTZ R3, R39, R3 ;  /* 0x0000000327037221 */ /* 0x008fc80000010000 */
[C---:B----4-:R-:W-:Y:S01]  /*ded0*/  FADD.FTZ R3, R18.reuse, R3 ;  /* 0x0000000312037221 */ /* 0x050fe20000010000 */
[----:B------:R-:W-:-:S03]  /*dee0*/  F2FP.PACK_AB R18, R18, R39 ;  /* 0x000000271212723e */ /* 0x000fc600000000ff */
[----:B-----5:R-:W-:Y:S02]  /*def0*/  FADD.FTZ R3, R37, R3 ;  /* 0x0000000325037221 */ /* 0x020fe40000010000 */
[----:B-1----:R-:W-:-:S04]  /*df00*/  FFMA.FTZ R2, R4, c[0x0][0x2d0], -R0 ;  /* 0x0000b40004027a23 */ /* 0x002fc80000010800 */
[----:B------:R1:W-:Y:S02]  /*df10*/  MUFU.EX2 R27, R2 ;  /* 0x00000002001b7308 */ /* 0x0003e40000000800 */
[----:B-1----:R-:W-:Y:S01]  /*df20*/  FFMA.FTZ R2, R8, c[0x0][0x2d0], -R0 ;  /* 0x0000b40008027a23 */ /* 0x002fe20000010800 */
[----:B------:R-:W-:-:S05]  /*df30*/  F2FP.PACK_AB R8, R35, R37 ;  /* 0x000000252308723e */ /* 0x000fca00000000ff */
[----:B------:R1:W2:Y:S02]  /*df40*/  MUFU.EX2 R26, R2 ;  /* 0x00000002001a7308 */ /* 0x0002a40000000800 */
[----:B-1----:R-:W-:Y:S02]  /*df50*/  FFMA.FTZ R2, R9, c[0x0][0x2d0], -R0 ;  /* 0x0000b40009027a23 */ /* 0x002fe40000010800 */
[----:B--2---:R-:W-:-:S04]  /*df60*/  FADD.FTZ R4, R27, R26 ;  /* 0x0000001a1b047221 */ /* 0x004fc80000010000 */
[----:B------:R1:W2:Y:S02]  /*df70*/  MUFU.EX2 R25, R2 ;  /* 0x0000000200197308 */ /* 0x0002a40000000800 */
[----:B-1----:R-:W-:Y:S02]  /*df80*/  FFMA.FTZ R2, R11, c[0x0][0x2d0], -R0 ;  /* 0x0000b4000b027a23 */ /* 0x002fe40000010800 */
[----:B--2---:R-:W-:-:S04]  /*df90*/  FADD.FTZ R4, R25, R4 ;  /* 0x0000000419047221 */ /* 0x004fc80000010000 */
[----:B------:R1:W2:Y:S02]  /*dfa0*/  MUFU.EX2 R23, R2 ;  /* 0x0000000200177308 */ /* 0x0002a40000000800 */
[----:B-1----:R-:W-:Y:S02]  /*dfb0*/  FFMA.FTZ R2, R14, c[0x0][0x2d0], -R0 ;  /* 0x0000b4000e027a23 */ /* 0x002fe40000010800 */
[----:B--2---:R-:W-:-:S04]  /*dfc0*/  FADD.FTZ R4, R23, R4 ;  /* 0x0000000417047221 */ /* 0x004fc80000010000 */
[----:B------:R1:W2:Y:S02]  /*dfd0*/  MUFU.EX2 R22, R2 ;  /* 0x0000000200167308 */ /* 0x0002a40000000800 */
[----:B-1----:R-:W-:Y:S01]  /*dfe0*/  FFMA.FTZ R2, R16, c[0x0][0x2d0], -R0 ;  /* 0x0000b40010027a23 */ /* 0x002fe20000010800 */
[----:B------:R-:W-:Y:S01]  /*dff0*/  F2FP.PACK_AB R16, R38, R40 ;  /* 0x000000282610723e */ /* 0x000fe200000000ff */
[----:B--2---:R-:W-:-:S04]  /*e000*/  FADD.FTZ R4, R22, R4 ;  /* 0x0000000416047221 */ /* 0x004fc80000010000 */
[----:B------:R1:W2:Y:S02]  /*e010*/  MUFU.EX2 R9, R2 ;  /* 0x0000000200097308 */ /* 0x0002a40000000800 */
[----:B-1----:R-:W-:Y:S01]  /*e020*/  FFMA.FTZ R2, R17, c[0x0][0x2d0], -R0 ;  /* 0x0000b40011027a23 */ /* 0x002fe20000010800 */
[----:B------:R-:W-:-:S05]  /*e030*/  F2FP.PACK_AB R17, R26, R27 ;  /* 0x0000001b1a11723e */ /* 0x000fca00000000ff */
[----:B------:R1:W3:Y:S02]  /*e040*/  MUFU.EX2 R20, R2 ;  /* 0x0000000200147308 */ /* 0x0002e40000000800 */
[----:B-1----:R-:W-:Y:S01]  /*e050*/  FFMA.FTZ R2, R19, c[0x0][0x2d0], -R0 ;  /* 0x0000b40013027a23 */ /* 0x002fe20000010800 */
[----:B------:R-:W-:-:S05]  /*e060*/  F2FP.PACK_AB R19, R23, R25 ;  /* 0x000000191713723e */ /* 0x000fca00000000ff */
[----:B------:R1:W4:Y:S02]  /*e070*/  MUFU.EX2 R11, R2 ;  /* 0x00000002000b7308 */ /* 0x0003240000000800 */
[----:B-1----:R-:W-:-:S06]  /*e080*/  FFMA.FTZ R2, R21, c[0x0][0x2d0], -R0 ;  /* 0x0000b40015027a23 */ /* 0x002fcc0000010800 */
[----:B------:R1:W5:Y:S02]  /*e090*/  MUFU.EX2 R14, R2 ;  /* 0x00000002000e7308 */ /* 0x0003640000000800 */
[----:B-1----:R-:W-:-:S06]  /*e0a0*/  FFMA.FTZ R2, R24, c[0x0][0x2d0], -R0 ;  /* 0x0000b40018027a23 */ /* 0x002fcc0000010800 */
[----:B------:R1:W1:Y:S02]  /*e0b0*/  MUFU.EX2 R137, R2 ;  /* 0x0000000200897308 */ /* 0x0002640000000800 */
[----:B-1----:R-:W-:Y:S02]  /*e0c0*/  FADD.FTZ R2, R35, R3 ;  /* 0x0000000323027221 */ /* 0x002fe40000010000 */
[----:B------:R-:W-:Y:S02]  /*e0d0*/  FFMA.FTZ R3, R30, c[0x0][0x2d0], -R0 ;  /* 0x0000b4001e037a23 */ /* 0x000fe40000010800 */
[----:B------:R-:W-:Y:S02]  /*e0e0*/  FADD.FTZ R2, R36, R2 ;  /* 0x0000000224027221 */ /* 0x000fe40000010000 */
[----:B------:R2:W1:Y:S02]  /*e0f0*/  MUFU.EX2 R139, R3 ;  /* 0x00000003008b7308 */ /* 0x0004640000000800 */
[----:B------:R-:W-:-:S02]  /*e100*/  FADD.FTZ R2, R34, R2 ;  /* 0x0000000222027221 */ /* 0x000fc40000010000 */
[C---:B--2---:R-:W-:Y:S01]  /*e110*/  FADD.FTZ R3, R9.reuse, R4 ;  /* 0x0000000409037221 */ /* 0x044fe20000010000 */
[----:B------:R-:W-:Y:S01]  /*e120*/  F2FP.PACK_AB R9, R9, R22 ;  /* 0x000000160909723e */ /* 0x000fe200000000ff */
[----:B------:R-:W-:Y:S01]  /*e130*/  FFMA.FTZ R4, R10, c[0x0][0x2d0], -R0 ;  /* 0x0000b4000a047a23 */ /* 0x000fe20000010800 */
[----:B------:R-:W-:Y:S01]  /*e140*/  F2FP.PACK_AB R10, R34, R36 ;  /* 0x00000024220a723e */ /* 0x000fe200000000ff */
[----:B---3--:R-:W-:Y:S02]  /*e150*/  FADD.FTZ R3, R20, R3 ;  /* 0x0000000314037221 */ /* 0x008fe40000010000 */
[----:B------:R-:W-:Y:S02]  /*e160*/  FADD.FTZ R0, R29, R2 ;  /* 0x000000021d007221 */ /* 0x000fe40000010000 */
[----:B------:R-:W2:Y:S01]  /*e170*/  MUFU.EX2 R4, R4 ;  /* 0x0000000400047308 */ /* 0x000ea20000000800 */
[C---:B----4-:R-:W-:Y:S01]  /*e180*/  FADD.FTZ R3, R11.reuse, R3 ;  /* 0x000000030b037221 */ /* 0x050fe20000010000 */
[----:B------:R-:W-:Y:S01]  /*e190*/  F2FP.PACK_AB R11, R11, R20 ;  /* 0x000000140b0b723e */ /* 0x000fe200000000ff */
[C---:B------:R-:W-:Y:S01]  /*e1a0*/  FADD.FTZ R0, R136.reuse, R0 ;  /* 0x0000000088007221 */ /* 0x040fe20000010000 */
[----:B------:R-:W-:Y:S01]  /*e1b0*/  F2FP.PACK_AB R136, R136, R29 ;  /* 0x0000001d8888723e */ /* 0x000fe200000000ff */
[----:B-----5:R-:W-:-:S02]  /*e1c0*/  FADD.FTZ R3, R14, R3 ;  /* 0x000000030e037221 */ /* 0x020fc40000010000 */
[----:B------:R-:W-:Y:S02]  /*e1d0*/  FADD.FTZ R0, R28, R0 ;  /* 0x000000001c007221 */ /* 0x000fe40000010000 */
[C---:B------:R-:W-:Y:S01]  /*e1e0*/  FADD.FTZ R3, R137.reuse, R3 ;  /* 0x0000000389037221 */ /* 0x040fe20000010000 */
[----:B------:R-:W-:Y:S01]  /*e1f0*/  F2FP.PACK_AB R137, R137, R14 ;  /* 0x0000000e8989723e */ /* 0x000fe200000000ff */
[C---:B------:R-:W-:Y:S01]  /*e200*/  FADD.FTZ R234, R138.reuse, R0 ;  /* 0x000000008aea7221 */ /* 0x040fe20000010000 */
[----:B------:R-:W-:Y:S01]  /*e210*/  F2FP.PACK_AB R138, R138, R28 ;  /* 0x0000001c8a8a723e */ /* 0x000fe200000000ff */
[----:B-1----:R-:W-:Y:S01]  /*e220*/  FADD.FTZ R3, R139, R3 ;  /* 0x000000038b037221 */ /* 0x002fe20000010000 */
[----:B--2---:R-:W-:-:S03]  /*e230*/  F2FP.PACK_AB R139, R4, R139 ;  /* 0x0000008b048b723e */ /* 0x004fc600000000ff */
[----:B------:R-:W-:Y:S02]  /*e240*/  FADD.FTZ R233, R4, R3 ;  /* 0x0000000304e97221 */ /* 0x000fe40000010000 */
[----:B------:R-:W1:Y:S04]  /*e250*/  LDSM.16.MT88.4 R20, [R193] ;  /* 0x00000000c114783b */ /* 0x000e680000004200 */
[----:B------:R-:W2:Y:S04]  /*e260*/  LDSM.16.MT88.4 R32, [R194] ;  /* 0x00000000c220783b */ /* 0x000ea80000004200 */
[----:B------:R-:W-:Y:S04]  /*e270*/  LDSM.16.MT88.4 R48, [R194+0x800] ;  /* 0x00080000c230783b */ /* 0x000fe80000004200 */
[----:B------:R-:W3:Y:S04]  /*e280*/  LDSM.16.MT88.4 R36, [R193+0x800] ;  /* 0x00080000c124783b */ /* 0x000ee80000004200 */
[----:B------:R-:W4:Y:S04]  /*e290*/  LDSM.16.MT88.4 R40, [R196] ;  /* 0x00000000c428783b */ /* 0x000f280000004200 */
[----:B------:R-:W5:Y:S04]  /*e2a0*/  LDSM.16.MT88.4 R52, [R195] ;  /* 0x00000000c334783b */ /* 0x000f680000004200 */
[----:B------:R-:W-:Y:S04]  /*e2b0*/  LDSM.16.MT88.4 R60, [R195+0x800] ;  /* 0x00080000c33c783b */ /* 0x000fe80000004200 */
[----:B------:R-:W-:Y:S04]  /*e2c0*/  LDSM.16.MT88.4 R44, [R193+0x1800] ;  /* 0x00180000c12c783b */ /* 0x000fe80000004200 */
[----:B------:R-:W-:Y:S04]  /*e2d0*/  LDSM.16.MT88.4 R64, [R194+0x2000] ;  /* 0x00200000c240783b */ /* 0x000fe80000004200 */
[----:B------:R-:W-:Y:S01]  /*e2e0*/  LDSM.16.MT88.4 R72, [R193+0x3000] ;  /* 0x00300000c148783b */ /* 0x000fe20000004200 */
[C---:B-1----:R-:W-:Y:S03]  /*e2f0*/  HMMA.16816.F32 R28, R16.reuse, R20, RZ ;  /* 0x00000014101c723c */ /* 0x042fe600000018ff */
[----:B------:R-:W-:Y:S04]  /*e300*/  LDSM.16.MT88.4 R68, [R196+0x2000] ;  /* 0x00200000c444783b */ /* 0x000fe80000004200 */
[----:B------:R-:W-:Y:S01]  /*e310*/  LDSM.16.MT88.4 R76, [R194+0x3000] ;  /* 0x00300000c24c783b */ /* 0x000fe20000004200 */
[C---:B------:R-:W-:Y:S03]  /*e320*/  HMMA.16816.F32 R24, R16.reuse, R22, RZ ;  /* 0x000000161018723c */ /* 0x040fe600000018ff */
[----:B------:R-:W-:Y:S04]  /*e330*/  LDSM.16.MT88.4 R80, [R194+0x3800] ;  /* 0x00380000c250783b */ /* 0x000fe80000004200 */
[----:B------:R-:W-:Y:S01]  /*e340*/  LDSM.16.MT88.4 R84, [R195+0x3000] ;  /* 0x00300000c354783b */ /* 0x000fe20000004200 */
[----:B--2---:R-:W-:Y:S03]  /*e350*/  HMMA.16816.F32 R20, R16, R32, RZ ;  /* 0x000000201014723c */ /* 0x004fe600000018ff */
[----:B------:R-:W-:Y:S04]  /*e360*/  LDSM.16.MT88.4 R164, [R193+0x1000] ;  /* 0x00100000c1a4783b */ /* 0x000fe80000004200 */
[----:B------:R-:W-:Y:S01]  /*e370*/  LDSM.16.MT88.4 R156, [R194+0x1000] ;  /* 0x00100000c29c783b */ /* 0x000fe20000004200 */
[C---:B---3--:R-:W-:Y:S08]  /*e380*/  HMMA.16816.F32 R168, R8.reuse, R36, R28 ;  /* 0x0000002408a8723c */ /* 0x048ff0000000181c */
[C---:B------:R-:W-:Y:S01]  /*e390*/  HMMA.16816.F32 R148, R8.reuse, R38, R24 ;  /* 0x000000260894723c */ /* 0x040fe20000001818 */
[----:B------:R-:W1:Y:S07]  /*e3a0*/  LDSM.16.MT88.4 R36, [R196+0x800] ;  /* 0x00080000c424783b */ /* 0x000e6e0000004200 */
[----:B------:R-:W-:Y:S08]  /*e3b0*/  HMMA.16816.F32 R160, R8, R48, R20 ;  /* 0x0000003008a0723c */ /* 0x000ff00000001814 */
[C---:B------:R-:W-:Y:S01]  /*e3c0*/  HMMA.16816.F32 R20, R16.reuse, R34, RZ ;  /* 0x000000221014723c */ /* 0x040fe200000018ff */
[----:B------:R-:W-:Y:S07]  /*e3d0*/  LDSM.16.MT88.4 R32, [R196+0x1800] ;  /* 0x00180000c420783b */ /* 0x000fee0000004200 */
[C---:B----4-:R-:W-:Y:S08]  /*e3e0*/  HMMA.16816.F32 R28, R16.reuse, R40, RZ ;  /* 0x00000028101c723c */ /* 0x050ff000000018ff */
[----:B------:R-:W-:Y:S01]  /*e3f0*/  HMMA.16816.F32 R24, R16, R42, RZ ;  /* 0x0000002a1018723c */ /* 0x000fe200000018ff */
[----:B------:R-:W2:Y:S07]  /*e400*/  LDSM.16.MT88.4 R40, [R193+0x2000] ;  /* 0x00200000c128783b */ /* 0x000eae0000004200 */
[----:B------:R-:W-:Y:S01]  /*e410*/  HMMA.16816.F32 R56, R8, R50, R20 ;  /* 0x000000320838723c */ /* 0x000fe20000001814 */
[----:B------:R-:W-:Y:S07]  /*e420*/  LDSM.16.MT88.4 R48, [R193+0x3800] ;  /* 0x00380000c130783b */ /* 0x000fee0000004200 */
[----:B-----5:R-:W-:Y:S08]  /*e430*/  HMMA.16816.F32 R20, R16, R52, RZ ;  /* 0x000000341014723c */ /* 0x020ff000000018ff */
[----:B-1----:R-:W-:Y:S08]  /*e440*/  HMMA.16816.F32 R152, R8, R36, R28 ;  /* 0x000000240898723c */ /* 0x002ff0000000181c */
[----:B------:R-:W-:Y:S01]  /*e450*/  HMMA.16816.F32 R28, R16, R54, RZ ;  /* 0x00000036101c723c */ /* 0x000fe200000018ff */
[----:B------:R-:W-:Y:S01]  /*e460*/  IMAD.MOV.U32 R4, RZ, RZ, R56 ;  /* 0x000000ffff047224 */ /* 0x000fe200078e0038 */
[----:B------:R-:W-:Y:S01]  /*e470*/  MOV R2, R58 ;  /* 0x0000003a00027202 */ /* 0x000fe20000000f00 */
[----:B------:R-:W-:Y:S01]  /*e480*/  IMAD.MOV.U32 R3, RZ, RZ, R57 ;  /* 0x000000ffff037224 */ /* 0x000fe200078e0039 */
[----:B------:R-:W-:Y:S01]  /*e490*/  LDSM.16.MT88.4 R52, [R195+0x2000] ;  /* 0x00200000c334783b */ /* 0x000fe20000004200 */
[----:B------:R-:W-:-:S03]  /*e4a0*/  IMAD.MOV.U32 R0, RZ, RZ, R59 ;  /* 0x000000ffff007224 */ /* 0x000fc600078e003b */
[C---:B------:R-:W-:Y:S01]  /*e4b0*/  HMMA.16816.F32 R20, R8.reuse, R60, R20 ;  /* 0x0000003c0814723c */ /* 0x040fe20000001814 */
[----:B------:R-:W1:Y:S07]  /*e4c0*/  LDSM.16.MT88.4 R56, [R194+0x1800] ;  /* 0x00180000c238783b */ /* 0x000e6e0000004200 */
[----:B------:R-:W-:Y:S08]  /*e4d0*/  HMMA.16816.F32 R24, R8, R38, R24 ;  /* 0x000000260818723c */ /* 0x000ff00000001818 */
[----:B------:R-:W-:Y:S08]  /*e4e0*/  HMMA.16816.F32 R36, R16, R44, RZ ;  /* 0x0000002c1024723c */ /* 0x000ff000000018ff */
[----:B------:R-:W-:Y:S01]  /*e4f0*/  MOV R95, R20 ;  /* 0x00000014005f7202 */ /* 0x000fe20000000f00 */
[----:B------:R-:W-:Y:S01]  /*e500*/  IMAD.MOV.U32 R94, RZ, RZ, R21 ;  /* 0x000000ffff5e7224 */ /* 0x000fe200078e0015 */
[----:B------:R-:W-:Y:S01]  /*e510*/  MOV R92, R23 ;  /* 0x00000017005c7202 */ /* 0x000fe20000000f00 */
[----:B------:R-:W-:Y:S01]  /*e520*/  IMAD.MOV.U32 R93, RZ, RZ, R22 ;  /* 0x000000ffff5d7224 */ /* 0x000fe200078e0016 */
[----:B------:R-:W-:Y:S04]  /*e530*/  HMMA.16816.F32 R168, R136, R164, R168 ;  /* 0x000000a488a8723c */ /* 0x000fe800000018a8 */
[----:B------:R-:W-:Y:S01]  /*e540*/  IMAD.MOV.U32 R102, RZ, RZ, R24 ;  /* 0x000000ffff667224 */ /* 0x000fe200078e0018 */
[----:B------:R-:W-:Y:S01]  /*e550*/  MOV R101, R25 ;  /* 0x0000001900657202 */ /* 0x000fe20000000f00 */
[----:B------:R-:W-:-:S02]  /*e560*/  IMAD.MOV.U32 R100, RZ, RZ, R26 ;  /* 0x000000ffff647224 */ /* 0x000fc400078e001a */
[----:B------:R-:W-:Y:S01]  /*e570*/  HMMA.16816.F32 R20, R8, R62, R28 ;  /* 0x0000003e0814723c */ /* 0x000fe2000000181c */
[----:B------:R-:W-:Y:S01]  /*e580*/  IMAD.MOV.U32 R14, RZ, RZ, R27 ;  /* 0x000000ffff0e7224 */ /* 0x000fe200078e001b */
[----:B------:R-:W3:Y:S04]  /*e590*/  LDSM.16.MT88.4 R28, [R195+0x1800] ;  /* 0x00180000c31c783b */ /* 0x000ee80000004200 */
[----:B------:R-:W4:Y:S02]  /*e5a0*/  LDSM.16.MT88.4 R60, [R196+0x3000] ;  /* 0x00300000c43c783b */ /* 0x000f240000004200 */
[----:B------:R-:W-:Y:S08]  /*e5b0*/  HMMA.16816.F32 R24, R16, R46, RZ ;  /* 0x0000002e1018723c */ /* 0x000ff000000018ff */
[----:B--2---:R-:W-:Y:S08]  /*e5c0*/  HMMA.16816.F32 R216, R8, R40, R36 ;  /* 0x0000002808d8723c */ /* 0x004ff00000001824 */
[----:B------:R-:W-:Y:S01]  /*e5d0*/  IMAD.MOV.U32 R106, RZ, RZ, R20 ;  /* 0x000000ffff6a7224 */ /* 0x000fe200078e0014 */
[----:B------:R-:W-:Y:S01]  /*e5e0*/  MOV R104, R22 ;  /* 0x0000001600687202 */ /* 0x000fe20000000f00 */
[----:B------:R-:W-:Y:S01]  /*e5f0*/  IMAD.MOV.U32 R105, RZ, RZ, R21 ;  /* 0x000000ffff697224 */ /* 0x000fe200078e0015 */
[----:B------:R-:W-:Y:S01]  /*e600*/  HMMA.16816.F32 R164, R136, R166, R148 ;  /* 0x000000a688a4723c */ /* 0x000fe20000001894 */
[----:B------:R-:W-:Y:S01]  /*e610*/  IMAD.MOV.U32 R103, RZ, RZ, R23 ;  /* 0x000000ffff677224 */ /* 0x000fe200078e0017 */
[----:B------:R-:W-:Y:S06]  /*e620*/  LDSM.16.MT88.4 R148, [R196+0x1000] ;  /* 0x00100000c494783b */ /* 0x000fec0000004200 */
[----:B-1----:R-:W-:Y:S08]  /*e630*/  HMMA.16816.F32 R20, R16, R56, RZ ;  /* 0x000000381014723c */ /* 0x002ff000000018ff */
[----:B------:R-:W-:Y:S08]  /*e640*/  HMMA.16816.F32 R188, R8, R42, R24 ;  /* 0x0000002a08bc723c */ /* 0x000ff00000001818 */
[----:B------:R-:W-:Y:S08]  /*e650*/  HMMA.16816.F32 R40, R16, R34, RZ ;  /* 0x000000221028723c */ /* 0x000ff000000018ff */
[----:B------:R-:W-:Y:S08]  /*e660*/  HMMA.16816.F32 R44, R8, R64, R20 ;  /* 0x00000040082c723c */ /* 0x000ff00000001814 */
[C---:B---3--:R-:W-:Y:S08]  /*e670*/  HMMA.16816.F32 R36, R16.reuse, R28, RZ ;  /* 0x0000001c1024723c */ /* 0x048ff000000018ff */
[C---:B------:R-:W-:Y:S08]  /*e680*/  HMMA.16816.F32 R24, R16.reuse, R74, RZ ;  /* 0x0000004a1018723c */ /* 0x040ff000000018ff */
[----:B------:R-:W-:Y:S01]  /*e690*/  MOV R108, R44 ;  /* 0x0000002c006c7202 */ /* 0x000fe20000000f00 */
[----:B------:R-:W-:Y:S01]  /*e6a0*/  IMAD.MOV.U32 R107, RZ, RZ, R45 ;  /* 0x000000ffff6b7224 */ /* 0x000fe200078e002d */
[----:B------:R-:W-:Y:S01]  /*e6b0*/  MOV R65, R46 ;  /* 0x0000002e00417202 */ /* 0x000fe20000000f00 */
[----:B------:R-:W-:Y:S01]  /*e6c0*/  IMAD.MOV.U32 R64, RZ, RZ, R47 ;  /* 0x000000ffff407224 */ /* 0x000fe200078e002f */
[C---:B------:R-:W-:Y:S08]  /*e6d0*/  HMMA.16816.F32 R56, R16.reuse, R58, RZ ;  /* 0x0000003a1038723c */ /* 0x040ff000000018ff */
[C---:B------:R-:W-:Y:S08]  /*e6e0*/  HMMA.16816.F32 R44, R16.reuse, R32, RZ ;  /* 0x00000020102c723c */ /* 0x040ff000000018ff */
[C---:B------:R-:W-:Y:S08]  /*e6f0*/  HMMA.16816.F32 R32, R16.reuse, R30, RZ ;  /* 0x0000001e1020723c */ /* 0x040ff000000018ff */
[----:B------:R-:W-:Y:S08]  /*e700*/  HMMA.16816.F32 R28, R16, R72, RZ ;  /* 0x00000048101c723c */ /* 0x000ff000000018ff */
[----:B------:R-:W-:Y:S01]  /*e710*/  HMMA.16816.F32 R72, R8, R68, R44 ;  /* 0x000000440848723c */ /* 0x000fe2000000182c */
[----:B------:R-:W1:Y:S07]  /*e720*/  LDSM.16.MT88.4 R44, [R196+0x3800] ;  /* 0x00380000c42c783b */ /* 0x000e6e0000004200 */
[----:B------:R-:W-:Y:S07]  /*e730*/  HMMA.16816.F32 R20, R16, R76, RZ ;  /* 0x0000004c1014723c */ /* 0x000fee00000018ff */
[----:B------:R-:W-:Y:S01]  /*e740*/  IMAD.MOV.U32 R77, RZ, RZ, R107 ;  /* 0x000000ffff4d7224 */ /* 0x000fe200078e006b */
[----:B------:R-:W-:Y:S01]  /*e750*/  HMMA.16816.F32 R96, R8, R54, R32 ;  /* 0x000000360860723c */ /* 0x000fe20000001820 */
[----:B------:R-:W-:-:S07]  /*e760*/  MOV R76, R108 ;  /* 0x0000006c004c7202 */ /* 0x000fce0000000f00 */
[----:B------:R-:W-:Y:S07]  /*e770*/  HMMA.16816.F32 R32, R16, R78, RZ ;  /* 0x0000004e1020723c */ /* 0x000fee00000018ff */
[----:B------:R-:W-:Y:S01]  /*e780*/  MOV R78, R65 ;  /* 0x00000041004e7202 */ /* 0x000fe20000000f00 */
[----:B------:R-:W-:Y:S01]  /*e790*/  HMMA.16816.F32 R88, R8, R48, R28 ;  /* 0x000000300858723c */ /* 0x000fe2000000181c */
[----:B------:R-:W-:Y:S01]  /*e7a0*/  IMAD.MOV.U32 R79, RZ, RZ, R64 ;  /* 0x000000ffff4f7224 */ /* 0x000fe200078e0040 */
[----:B------:R-:W-:Y:S01]  /*e7b0*/  MOV R64, R106 ;  /* 0x0000006a00407202 */ /* 0x000fe20000000f00 */
[----:B------:R-:W-:-:S05]  /*e7c0*/  IMAD.MOV.U32 R65, RZ, RZ, R105 ;  /* 0x000000ffff417224 */ /* 0x000fca00078e0069 */
[----:B------:R-:W-:Y:S01]  /*e7d0*/  HMMA.16816.F32 R180, R8, R50, R24 ;  /* 0x0000003208b4723c */ /* 0x000fe20000001818 */
[----:B------:R-:W2:Y:S07]  /*e7e0*/  LDSM.16.MT88.4 R48, [R193+0x4800] ;  /* 0x00480000c130783b */ /* 0x000eae0000004200 */
[C---:B----4-:R-:W-:Y:S07]  /*e7f0*/  HMMA.16816.F32 R28, R16.reuse, R60, RZ ;  /* 0x0000003c101c723c */ /* 0x050fee00000018ff */
[----:B------:R-:W-:Y:S01]  /*e800*/  MOV R60, R95 ;  /* 0x0000005f003c7202 */ /* 0x000fe20000000f00 */
[----:B------:R-:W-:Y:S01]  /*e810*/  HMMA.16816.F32 R24, R16, R62, RZ ;  /* 0x0000003e1018723c */ /* 0x000fe200000018ff */
[----:B------:R-:W-:-:S06]  /*e820*/  IMAD.MOV.U32 R61, RZ, RZ, R94 ;  /* 0x000000ffff3d7224 */ /* 0x000fcc00078e005e */
[----:B------:R-:W-:Y:S01]  /*e830*/  MOV R62, R93 ;  /* 0x0000005d003e7202 */ /* 0x000fe20000000f00 */
[----:B------:R-:W-:Y:S01]  /*e840*/  HMMA.16816.F32 R172, R8, R66, R56 ;  /* 0x0000004208ac723c */ /* 0x000fe20000001838 */
[----:B------:R-:W3:Y:S01]  /*e850*/  LDSM.16.MT88.4 R56, [R195+0x3800] ;  /* 0x00380000c338783b */ /* 0x000ee20000004200 */
[----:B------:R-:W-:-:S05]  /*e860*/  IMAD.MOV.U32 R63, RZ, RZ, R92 ;  /* 0x000000ffff3f7224 */ /* 0x000fca00078e005c */
[----:B------:R-:W-:Y:S01]  /*e870*/  MOV R66, R104 ;  /* 0x0000006800427202 */ /* 0x000fe20000000f00 */
[----:B------:R-:W-:Y:S01]  /*e880*/  HMMA.16816.F32 R184, R8, R52, R36 ;  /* 0x0000003408b8723c */ /* 0x000fe20000001824 */
[----:B------:R-:W4:Y:S01]  /*e890*/  LDSM.16.MT88.4 R52, [R194+0x4800] ;  /* 0x00480000c234783b */ /* 0x000f220000004200 */
[----:B------:R-:W-:-:S06]  /*e8a0*/  IMAD.MOV.U32 R67, RZ, RZ, R103 ;  /* 0x000000ffff437224 */ /* 0x000fcc00078e0067 */
[----:B------:R-:W-:Y:S07]  /*e8b0*/  HMMA.16816.F32 R176, R8, R80, R20 ;  /* 0x0000005008b0723c */ /* 0x000fee0000001814 */
[----:B------:R-:W-:Y:S01]  /*e8c0*/  MOV R80, R102 ;  /* 0x0000006600507202 */ /* 0x000fe20000000f00 */
[----:B------:R-:W-:Y:S01]  /*e8d0*/  HMMA.16816.F32 R20, R16, R84, RZ ;  /* 0x000000541014723c */ /* 0x000fe200000018ff */
[----:B------:R-:W-:-:S06]  /*e8e0*/  IMAD.MOV.U32 R81, RZ, RZ, R101 ;  /* 0x000000ffff517224 */ /* 0x000fcc00078e0065 */
[----:B------:R-:W-:Y:S01]  /*e8f0*/  MOV R84, R4 ;  /* 0x0000000400547202 */ /* 0x000fe20000000f00 */
[----:B------:R-:W-:Y:S01]  /*e900*/  HMMA.16816.F32 R92, R8, R82, R32 ;  /* 0x00000052085c723c */ /* 0x000fe20000001820 */
[----:B------:R-:W5:Y:S01]  /*e910*/  LDL R4, [R1+0x58] ;  /* 0x0000580001047983 */ /* 0x000f620000100800 */
[----:B------:R-:W-:-:S05]  /*e920*/  IMAD.MOV.U32 R85, RZ, RZ, R3 ;  /* 0x000000ffff557224 */ /* 0x000fca00078e0003 */
[----:B------:R-:W-:Y:S01]  /*e930*/  MOV R82, R100 ;  /* 0x0000006400527202 */ /* 0x000fe20000000f00 */
[C---:B-1----:R-:W-:Y:S01]  /*e940*/  HMMA.16816.F32 R104, R8.reuse, R44, R28 ;  /* 0x0000002c0868723c */ /* 0x042fe2000000181c */
[----:B------:R-:W-:Y:S02]  /*e950*/  IMAD.MOV.U32 R83, RZ, RZ, R14 ;  /* 0x000000ffff537224 */ /* 0x000fe400078e000e */
[----:B------:R-:W5:Y:S05]  /*e960*/  LDL R14, [R1+0x64] ;  /* 0x00006400010e7983 */ /* 0x000f6a0000100800 */
[C---:B------:R-:W-:Y:S01]  /*e970*/  HMMA.16816.F32 R100, R8.reuse, R46, R24 ;  /* 0x0000002e0864723c */ /* 0x040fe20000001818 */
[----:B------:R-:W1:Y:S07]  /*e980*/  LDSM.16.MT88.4 R44, [R193+0x5000] ;  /* 0x00500000c12c783b */ /* 0x000e6e0000004200 */
[----:B------:R-:W-:Y:S01]  /*e990*/  HMMA.16816.F32 R68, R8, R70, R40 ;  /* 0x000000460844723c */ /* 0x000fe20000001828 */
[----:B------:R-:W1:Y:S07]  /*e9a0*/  LDSM.16.MT88.4 R40, [R194+0x5000] ;  /* 0x00500000c228783b */ /* 0x000e6e0000004200 */
[C---:B--2---:R-:W-:Y:S08]  /*e9b0*/  HMMA.16816.F32 R32, R16.reuse, R48, RZ ;  /* 0x000000301020723c */ /* 0x044ff000000018ff */
[----:B------:R-:W-:Y:S01]  /*e9c0*/  HMMA.16816.F32 R28, R16, R50, RZ ;  /* 0x00000032101c723c */ /* 0x000fe200000018ff */
[----:B------:R-:W2:Y:S07]  /*e9d0*/  LDSM.16.MT88.4 R48, [R196+0x4800] ;  /* 0x00480000c430783b */ /* 0x000eae0000004200 */
[----:B---3--:R-:W-:Y:S08]  /*e9e0*/  HMMA.16816.F32 R112, R8, R56, R20 ;  /* 0x000000380870723c */ /* 0x008ff00000001814 */
[C---:B----4-:R-:W-:Y:S08]  /*e9f0*/  HMMA.16816.F32 R24, R16.reuse, R52, RZ ;  /* 0x000000341018723c */ /* 0x050ff000000018ff */
[C---:B------:R-:W-:Y:S08]  /*ea00*/  HMMA.16816.F32 R20, R16.reuse, R54, RZ ;  /* 0x000000361014723c */ /* 0x040ff000000018ff */
[----:B------:R-:W-:Y:S07]  /*ea10*/  HMMA.16816.F32 R36, R16, R86, RZ ;  /* 0x000000561024723c */ /* 0x000fee00000018ff */
[----:B------:R-:W-:Y:S01]  /*ea20*/  IMAD.MOV.U32 R87, RZ, RZ, R0 ;  /* 0x000000ffff577224 */ /* 0x000fe200078e0000 */
[----:B-1----:R-:W-:Y:S01]  /*ea30*/  HMMA.16816.F32 R120, R8, R44, R32 ;  /* 0x0000002c0878723c */ /* 0x002fe20000001820 */
[----:B------:R-:W1:Y:S01]  /*ea40*/  LDSM.16.MT88.4 R32, [R196+0x5000] ;  /* 0x00500000c420783b */ /* 0x000e620000004200 */
[----:B------:R-:W-:-:S03]  /*ea50*/  MOV R86, R2 ;  /* 0x0000000200567202 */ /* 0x000fc60000000f00 */
[----:B------:R-:W3:Y:S03]  /*ea60*/  LDL R0, [R1+0x4] ;  /* 0x0000040001007983 */ /* 0x000ee60000100800 */
[C---:B------:R-:W-:Y:S01]  /*ea70*/  HMMA.16816.F32 R132, R8.reuse, R40, R24 ;  /* 0x000000280884723c */ /* 0x040fe20000001818 */
[----:B------:R-:W-:Y:S07]  /*ea80*/  LDSM.16.MT88.4 R24, [R195+0x4800] ;  /* 0x00480000c318783b */ /* 0x000fee0000004200 */
[C---:B------:R-:W-:Y:S01]  /*ea90*/  HMMA.16816.F32 R128, R8.reuse, R42, R20 ;  /* 0x0000002a0880723c */ /* 0x040fe20000001814 */
[----:B------:R-:W4:Y:S07]  /*eaa0*/  LDSM.16.MT88.4 R40, [R195+0x1000] ;  /* 0x00100000c328783b */ /* 0x000f2e0000004200 */
[----:B------:R-:W-:Y:S01]  /*eab0*/  HMMA.16816.F32 R108, R8, R58, R36 ;  /* 0x0000003a086c723c */ /* 0x000fe20000001824 */
[----:B------:R-:W4:Y:S07]  /*eac0*/  LDSM.16.MT88.4 R56, [R194+0x2800] ;  /* 0x00280000c238783b */ /* 0x000f2e0000004200 */
[C---:B--2---:R-:W-:Y:S08]  /*ead0*/  HMMA.16816.F32 R20, R16.reuse, R48, RZ ;  /* 0x000000301014723c */ /* 0x044ff000000018ff */
[----:B------:R-:W-:Y:S01]  /*eae0*/  HMMA.16816.F32 R36, R16, R50, RZ ;  /* 0x000000321024723c */ /* 0x000fe200000018ff */
[----:B------:R-:W-:Y:S07]  /*eaf0*/  LDSM.16.MT88.4 R48, [R193+0x2800] ;  /* 0x00280000c130783b */ /* 0x000fee0000004200 */
[----:B------:R-:W-:Y:S08]  /*eb00*/  HMMA.16816.F32 R152, R136, R148, R152 ;  /* 0x000000948898723c */ /* 0x000ff00000001898 */
[C---:B-1----:R-:W-:Y:S01]  /*eb10*/  HMMA.16816.F32 R124, R8.reuse, R32, R20 ;  /* 0x00000020087c723c */ /* 0x042fe20000001814 */
[----:B------:R-:W-:Y:S07]  /*eb20*/  LDSM.16.MT88.4 R20, [R195+0x5000] ;  /* 0x00500000c314783b */ /* 0x000fee0000004200 */
[----:B------:R-:W-:Y:S08]  /*eb30*/  HMMA.16816.F32 R32, R8, R34, R36 ;  /* 0x000000220820723c */ /* 0x000ff00000001824 */
[C---:B----4-:R-:W-:Y:S08]  /*eb40*/  HMMA.16816.F32 R36, R136.reuse, R40, R60 ;  /* 0x000000288824723c */ /* 0x050ff0000000183c */
[C---:B------:R-:W-:Y:S01]  /*eb50*/  HMMA.16816.F32 R40, R136.reuse, R42, R64 ;  /* 0x0000002a8828723c */ /* 0x040fe20000001840 */
[----:B------:R-:W1:Y:S07]  /*eb60*/  LDSM.16.MT88.4 R64, [R196+0x2800] ;  /* 0x00280000c440783b */ /* 0x000e6e0000004200 */
[C---:B------:R-:W-:Y:S01]  /*eb70*/  HMMA.16816.F32 R148, R136.reuse, R150, R80 ;  /* 0x000000968894723c */ /* 0x040fe20000001850 */
[----:B------:R-:W2:Y:S07]  /*eb80*/  LDSM.16.MT88.4 R80, [R193+0x4000] ;  /* 0x00400000c150783b */ /* 0x000eae0000004200 */
[C---:B------:R-:W-:Y:S08]  /*eb90*/  HMMA.16816.F32 R52, R136.reuse, R56, R76 ;  /* 0x000000388834723c */ /* 0x040ff0000000184c */
[C---:B------:R-:W-:Y:S08]  /*eba0*/  HMMA.16816.F32 R160, R136.reuse, R156, R160 ;  /* 0x0000009c88a0723c */ /* 0x040ff000000018a0 */
[----:B------:R-:W-:Y:S08]  /*ebb0*/  HMMA.16816.F32 R156, R136, R158, R84 ;  /* 0x0000009e889c723c */ /* 0x000ff00000001854 */
[----:B------:R-:W-:Y:S08]  /*ebc0*/  HMMA.16816.F32 R116, R8, R46, R28 ;  /* 0x0000002e0874723c */ /* 0x000ff0000000181c */
[C---:B-1----:R-:W-:Y:S01]  /*ebd0*/  HMMA.16816.F32 R60, R136.reuse, R64, R72 ;  /* 0x00000040883c723c */ /* 0x042fe20000001848 */
[----:B------:R-:W1:Y:S07]  /*ebe0*/  LDSM.16.MT88.4 R72, [R195+0x2800] ;  /* 0x00280000c348783b */ /* 0x000e6e0000004200 */
[C---:B------:R-:W-:Y:S08]  /*ebf0*/  HMMA.16816.F32 R64, R136.reuse, R66, R68 ;  /* 0x000000428840723c */ /* 0x040ff00000001844 */
[----:B--2---:R-:W-:Y:S01]  /*ec00*/  HMMA.16816.F32 R76, R136, R80, R88 ;  /* 0x00000050884c723c */ /* 0x004fe20000001858 */
[----:B------:R-:W2:Y:S07]  /*ec10*/  LDSM.16.MT88.4 R88, [R194+0x4000] ;  /* 0x00400000c258783b */ /* 0x000eae0000004200 */
[C---:B------:R-:W-:Y:S08]  /*ec20*/  HMMA.16816.F32 R28, R16.reuse, R24, RZ ;  /* 0x00000018101c723c */ /* 0x040ff000000018ff */
[----:B------:R-:W-:Y:S08]  /*ec30*/  HMMA.16816.F32 R16, R16, R26, RZ ;  /* 0x0000001a1010723c */ /* 0x000ff000000018ff */
[C---:B------:R-:W-:Y:S08]  /*ec40*/  HMMA.16816.F32 R44, R136.reuse, R48, R216 ;  /* 0x00000030882c723c */ /* 0x040ff000000018d8 */
[C---:B-1----:R-:W-:Y:S08]  /*ec50*/  HMMA.16816.F32 R68, R136.reuse, R72, R184 ;  /* 0x000000488844723c */ /* 0x042ff000000018b8 */
[C---:B------:R-:W-:Y:S01]  /*ec60*/  HMMA.16816.F32 R72, R136.reuse, R74, R96 ;  /* 0x0000004a8848723c */ /* 0x040fe20000001860 */
[----:B------:R-:W1:Y:S07]  /*ec70*/  LDSM.16.MT88.4 R96, [R196+0x4000] ;  /* 0x00400000c460783b */ /* 0x000e6e0000004200 */
[C---:B--2---:R-:W-:Y:S08]  /*ec80*/  HMMA.16816.F32 R84, R136.reuse, R88, R176 ;  /* 0x000000588854723c */ /* 0x044ff000000018b0 */
[----:B------:R-:W-:Y:S08]  /*ec90*/  HMMA.16816.F32 R88, R136, R90, R92 ;  /* 0x0000005a8858723c */ /* 0x000ff0000000185c */
[C---:B------:R-:W-:Y:S08]  /*eca0*/  HMMA.16816.F32 R28, R8.reuse, R20, R28 ;  /* 0x00000014081c723c */ /* 0x040ff0000000181c */
[----:B------:R-:W-:Y:S01]  /*ecb0*/  HMMA.16816.F32 R16, R8, R22, R16 ;  /* 0x000000160810723c */ /* 0x000fe20000001810 */
[----:B------:R-:W-:Y:S01]  /*ecc0*/  LDSM.16.MT88.4 R8, [R195+0x5800] ;  /* 0x00580000c308783b */ /* 0x000fe20000004200 */
[----:B------:R-:W-:-:S02]  /*ecd0*/  LOP3.LUT R213, R213, 0xffffefff, RZ, 0xc0, !PT ;  /* 0xffffefffd5d57812 */ /* 0x000fc400078ec0ff */
[----:B------:R-:W-:-:S04]  /*ece0*/  IADD3 R225, R225, -0x2, RZ ;  /* 0xfffffffee1e17810 */ /* 0x000fc80007ffe0ff */
[C---:B------:R-:W-:Y:S08]  /*ecf0*/  HMMA.16816.F32 R48, R136.reuse, R50, R188 ;  /* 0x000000328830723c */ /* 0x040ff000000018bc */
[C---:B-1----:R-:W-:Y:S01]  /*ed00*/  HMMA.16816.F32 R92, R136.reuse, R96, R104 ;  /* 0x00000060885c723c */ /* 0x042fe20000001868 */
[----:B------:R-:W1:Y:S07]  /*ed10*/  LDSM.16.MT88.4 R104, [R195+0x4000] ;  /* 0x00400000c368783b */ /* 0x000e6e0000004200 */
[C---:B------:R-:W-:Y:S08]  /*ed20*/  HMMA.16816.F32 R96, R136.reuse, R98, R100 ;  /* 0x000000628860723c */ /* 0x040ff00000001864 */
[C---:B------:R-:W-:Y:S08]  /*ed30*/  HMMA.16816.F32 R56, R136.reuse, R58, R172 ;  /* 0x0000003a8838723c */ /* 0x040ff000000018ac */
[C---:B-1----:R-:W-:Y:S01]  /*ed40*/  HMMA.16816.F32 R100, R136.reuse, R104, R112 ;  /* 0x000000688864723c */ /* 0x042fe20000001870 */
[----:B------:R-:W1:Y:S07]  /*ed50*/  LDSM.16.MT88.4 R112, [R193+0x5800] ;  /* 0x00580000c170783b */ /* 0x000e6e0000004200 */
[C---:B------:R-:W-:Y:S08]  /*ed60*/  HMMA.16816.F32 R104, R136.reuse, R106, R108 ;  /* 0x0000006a8868723c */ /* 0x040ff0000000186c */
[C---:B-1----:R-:W-:Y:S01]  /*ed70*/  HMMA.16816.F32 R108, R136.reuse, R112, R120 ;  /* 0x00000070886c723c */ /* 0x042fe20000001878 */
[----:B------:R-:W1:Y:S07]  /*ed80*/  LDSM.16.MT88.4 R120, [R194+0x5800] ;  /* 0x00580000c278783b */ /* 0x000e6e0000004200 */
[----:B------:R-:W-:Y:S01]  /*ed90*/  HMMA.16816.F32 R112, R136, R114, R116 ;  /* 0x000000728870723c */ /* 0x000fe20000001874 */
[----:B------:R-:W-:-:S04]  /*eda0*/  MOV R218, 0x1 ;  /* 0x0000000100da7802 */ /* 0x000fc80000000f00 */
[----:B------:R-:W-:-:S03]  /*edb0*/  ISETP.NE.AND P0, PT, R218, c[0x0][0x2c4], PT ;  /* 0x0000b100da007a0c */ /* 0x000fc60003f05270 */
[C---:B-1----:R-:W-:Y:S08]  /*edc0*/  HMMA.16816.F32 R116, R136.reuse, R120, R132 ;  /* 0x000000788874723c */ /* 0x042ff00000001884 */
[----:B------:R-:W-:Y:S01]  /*edd0*/  HMMA.16816.F32 R120, R136, R122, R128 ;  /* 0x0000007a8878723c */ /* 0x000fe20000001880 */
[----:B------:R-:W1:Y:S01]  /*ede0*/  LDSM.16.MT88.4 R128, [R196+0x5800] ;  /* 0x00580000c480783b */ /* 0x000e620000004200 */
[----:B---3--:R-:W-:Y:S01]  /*edf0*/  IMAD.SHL.U32 R0, R0, 0x80, RZ ;  /* 0x0000008000007824 */ /* 0x008fe200078e00ff */
[----:B------:R-:W-:-:S03]  /*ee00*/  ISETP.LE.AND P1, PT, R218, c[0x0][0x32c], PT ;  /* 0x0000cb00da007a0c */ /* 0x000fc60003f23270 */
[----:B------:R-:W-:Y:S01]  /*ee10*/  @P0 IMAD.HI.U32 R3, R0, c[0x0][0x2c8], RZ ;  /* 0x0000b20000030a27 */ /* 0x000fe200078e00ff */
[----:B------:R-:W-:-:S04]  /*ee20*/  MOV R2, R0 ;  /* 0x0000000000027202 */ /* 0x000fc80000000f00 */
[----:B------:R-:W-:Y:S01]  /*ee30*/  @P0 SHF.R.U32.HI R2, RZ, c[0x0][0x2cc], R3 ;  /* 0x0000b300ff020a19 */ /* 0x000fe20000011603 */
[----:B------:R-:W-:Y:S03]  /*ee40*/  HMMA.16816.F32 R80, R136, R82, R180 ;  /* 0x000000528850723c */ /* 0x000fe600000018b4 */
[----:B-----5:R-:W-:-:S05]  /*ee50*/  IADD3 R2, -R4, R14, R2 ;  /* 0x0000000e04027210 */ /* 0x020fca0007ffe102 */
[----:B------:R-:W-:Y:S01]  /*ee60*/  HMMA.16816.F32 R132, R136, R8, R28 ;  /* 0x000000088884723c */ /* 0x000fe2000000181c */
[----:B------:R-:W-:Y:S02]  /*ee70*/  IADD3 R4, R2, c[0x0][0x328], RZ ;  /* 0x0000ca0002047a10 */ /* 0x000fe40007ffe0ff */
[----:B------:R-:W-:-:S05]  /*ee80*/  @P1 LOP3.LUT R213, R213, 0x1000, RZ, 0xfc, !PT ;  /* 0x00001000d5d51812 */ /* 0x000fca00078efcff */
[C---:B-1----:R-:W-:Y:S08]  /*ee90*/  HMMA.16816.F32 R124, R136.reuse, R128, R124 ;  /* 0x00000080887c723c */ /* 0x042ff0000000187c */
[C---:B------:R-:W-:Y:S08]  /*eea0*/  HMMA.16816.F32 R128, R136.reuse, R130, R32 ;  /* 0x000000828880723c */ /* 0x040ff00000001820 */
[----:B------:R-:W-:Y:S01]  /*eeb0*/  HMMA.16816.F32 R136, R136, R10, R16 ;  /* 0x0000000a8888723c */ /* 0x000fe20000001810 */
[----:B------:R-:W-:Y:S07]  /*eec0*/  @!P1 BRA `(.L_x_2380) ;  /* 0x0000011000009947 */ /* 0x000fee0003800000 */
[C---:B------:R-:W-:Y:S01]  /*eed0*/  ISETP.GT.AND P0, PT, R2.reuse, RZ, PT ;  /* 0x000000ff0200720c */ /* 0x040fe20003f04270 */
[----:B------:R-:W-:Y:S01]  /*eee0*/  BSSY B0, `(.L_x_2381) ;  /* 0x000000c000007945 */ /* 0x000fe20003800000 */
[----:B------:R-:W-:-:S11]  /*eef0*/  IADD3 R3, R2, -0x1, RZ ;  /* 0xffffffff02037810 */ /* 0x000fd60007ffe0ff */
[----:B------:R-:W-:Y:S05]  /*ef00*/  @P0 BRA `(.L_x_2382) ;  /* 0x0000006000000947 */ /* 0x000fea0003800000 */
[----:B------:R-:W-:Y:S01]  /*ef10*/  ISETP.NE.AND P0, PT, R218, c[0x0][0x32c], PT ;  /* 0x0000cb00da007a0c */ /* 0x000fe20003f05270 */
[----:B------:R-:W-:-:S12]  /*ef20*/  IMAD.MOV R2, RZ, RZ, -R2 ;  /* 0x000000ffff027224 */ /* 0x000fd800078e0a02 */
[----:B------:R-:W-:-:S05]  /*ef30*/  @P0 IMAD.HI.U32 R3, R2, c[0x0][0x330], RZ ;  /* 0x0000cc0002030a27 */ /* 0x000fca00078e00ff */
[----:B------:R-:W-:-:S04]  /*ef40*/  @P0 SHF.R.U32.HI R2, RZ, c[0x0][0x334], R3 ;  /* 0x0000cd00ff020a19 */ /* 0x000fc80000011603 */
[----:B------:R-:W-:Y:S01]  /*ef50*/  LOP3.LUT R3, RZ, R2, RZ, 0x33, !PT ;  /* 0x00000002ff037212 */ /* 0x000fe200078e33ff */
[----:B------:R-:W-:Y:S05]  /*ef60*/  BRA `(.L_x_2383) ;  /* 0x0000003000007947 */ /* 0x000fea0003800000 */
.L_x_2382:
[----:B------:R-:W-:-:S13]  /*ef70*/  ISETP.NE.AND P0, PT, R218, c[0x0][0x32c], PT ;  /* 0x0000cb00da007a0c */ /* 0x000fda0003f05270 */
[----:B------:R-:W-:-:S05]  /*ef80*/  @P0 IMAD.HI.U32 R2, R3, c[0x0][0x330], RZ ;  /* 0x0000cc0003020a27 */ /* 0x000fca00078e00ff */
[----:B------:R-:W-:Y:S02]  /*ef90*/  @P0 SHF.R.U32.HI R3, RZ, c[0x0][0x334], R2 ;  /* 0x0000cd00ff030a19 */ /* 0x000fe40000011602 */
.L_x_2383:
[----:B------:R-:W-:Y:S05]  /*efa0*/  BSYNC B0 ;  /* 0x0000000000007941 */ /* 0x000fea0003800000 */
.L_x_2381:
[----:B------:R-:W-:-:S05]  /*efb0*/  MOV R2, c[0x0][0x32c] ;  /* 0x0000cb0000027a02 */ /* 0x000fca0000000f00 */
[----:B------:R-:W-:-:S05]  /*efc0*/  IMAD R3, R3, R2, c[0x0][0x32c] ;  /* 0x0000cb0003037624 */ /* 0x000fca00078e0202 */
[----:B------:R-:W-:-:S05]  /*efd0*/  IMNMX R4, R4, R3, PT ;  /* 0x0000000304047217 */ /* 0x000fca0003800200 */
.L_x_2380:
[----:B------:R-:W-:-:S05]  /*efe0*/  IMAD.HI R4, R4, 0x2aaaaaab, RZ ;  /* 0x2aaaaaab04047827 */ /* 0x000fca00078e02ff */
[----:B------:R-:W-:-:S04]  /*eff0*/  SHF.R.U32.HI R217, RZ, 0x1f, R4 ;  /* 0x0000001fffd97819 */ /* 0x000fc80000011604 */
[----:B------:R-:W-:-:S04]  /*f000*/  LEA.HI.SX32 R217, R4, R217, 0x1d ;  /* 0x000000d904d97211 */ /* 0x000fc800078feaff */
[----:B------:R-:W-:-:S04]  /*f010*/  IMNMX R217, R246, R217, !PT ;  /* 0x000000d9f6d97217 */ /* 0x000fc80007800200 */
[----:B------:R-:W-:-:S13]  /*f020*/  ISETP.GE.AND P0, PT, R225, R217, PT ;  /* 0x000000d9e100720c */ /* 0x000fda0003f06270 */
[----:B------:R-:W-:Y:S05]  /*f030*/  @!P0 BRA `(.L_x_2384) ;  /* 0x00003ac000008947 */ /* 0x000fea0003800000 */
.L_x_2407:
        /* <DEDUP_REMOVED lines=9> */
[----:B------:R1:W1:Y:S04]  /*f0d0*/  LDSM.16.M88.4 R176, [R198] ;  /* 0x00000000c6b0783b */ /* 0x0002680000000200 */
[----:B------:R1:W1:Y:S04]  /*f0e0*/  LDSM.16.M88.4 R180, [R201] ;  /* 0x00000000c9b4783b */ /* 0x0002680000000200 */
[----:B------:R1:W1:Y:S04]  /*f0f0*/  LDSM.16.M88.4 R184, [R211] ;  /* 0x00000000d3b8783b */ /* 0x0002680000000200 */
[----:B------:R1:W1:Y:S01]  /*f100*/  LDSM.16.M88.4 R188, [R212] ;  /* 0x00000000d4bc783b */ /* 0x0002620000000200 */
[----:B------:R-:W-:-:S05]  /*f110*/  @P0 BRA `(.L_x_2386) ;  /* 0x000004c000000947 */ /* 0x000fca0003800000 */
[----:B------:R-:W-:Y:S01]  /*f120*/  IMAD.WIDE.U32 R2, R226, c[0x0][0x208], RZ ;  /* 0x00008200e2027a25 */ /* 0x000fe200078e00ff */
[----:B------:R-:W-:Y:S01]  /*f130*/  SHF.R.S32.HI R0, RZ, 0x1f, R226 ;  /* 0x0000001fff007819 */ /* 0x000fe200000114e2 */
[----:B------:R-:W5:Y:S04]  /*f140*/  LDL.64 R10, [R1+0x70] ;  /* 0x00007000010a7983 */ /* 0x000f680000100a00 */
[----:B------:R-:W-:Y:S04]  /*f150*/  IMAD R0, R0, c[0x0][0x208], RZ ;  /* 0x0000820000007a24 */ /* 0x000fe800078e02ff */
[----:B------:R-:W-:Y:S05]  /*f160*/  IMAD R0, R226, c[0x0][0x20c], R0 ;  /* 0x00008300e2007a24 */ /* 0x000fea00078e0200 */
[----:B------:R-:W-:Y:S02]  /*f170*/  IADD3 R3, R3, R0, RZ ;  /* 0x0000000003037210 */ /* 0x000fe40007ffe0ff */
[----:B------:R-:W-:Y:S03]  /*f180*/  SHF.R.S32.HI R0, RZ, 0x1f, R224 ;  /* 0x0000001fff007819 */ /* 0x000fe600000114e0 */
[----:B------:R-:W-:Y:S04]  /*f190*/  IMAD.WIDE.U32 R2, R224, c[0x0][0x218], R2 ;  /* 0x00008600e0027a25 */ /* 0x000fe800078e0002 */
[----:B------:R-:W-:Y:S04]  /*f1a0*/  IMAD R8, R0, c[0x0][0x218], RZ ;  /* 0x0000860000087a24 */ /* 0x000fe800078e02ff */
[----:B------:R-:W-:Y:S01]  /*f1b0*/  IMAD R8, R224, c[0x0][0x21c], R8 ;  /* 0x00008700e0087a24 */ /* 0x000fe200078e0208 */
[----:B-----5:R-:W-:Y:S04]  /*f1c0*/  IADD3 R0, P0, R10, R2, RZ ;  /* 0x000000020a007210 */ /* 0x020fe80007f1e0ff */
[----:B------:R-:W-:Y:S02]  /*f1d0*/  IADD3.X R8, R252, R3, R8, P0, !PT ;  /* 0x00000003fc087210 */ /* 0x000fe400007fe408 */
[C---:B------:R-:W-:Y:S04]  /*f1e0*/  LEA R9, P0, R0.reuse, c[0x0][0x1f8], 0x1 ;  /* 0x00007e0000097a11 */ /* 0x040fe800078008ff */
[----:B------:R-:W-:Y:S01]  /*f1f0*/  LEA.HI.X R8, R0, c[0x0][0x1fc], R8, 0x1, P0 ;  /* 0x00007f0000087a11 */ /* 0x000fe200000f0c08 */
[----:B------:R-:W-:-:S06]  /*f200*/  BRA.DIV ~URZ, `(.L_x_2387) ;  /* 0x00010f427f007947 */ /* 0x000fcc000b800000 */
[----:B------:R4:W3:Y:S02]  /*f210*/  SHFL.IDX PT, R4, R8, RZ, 0x181f ;  /* 0x00181fff08047589 */ /* 0x0008e400000e0000 */
.L_x_2531:
[----:B------:R-:W-:-:S05]  /*f220*/  BRA.DIV ~URZ, `(.L_x_2388) ;  /* 0x00010f927f007947 */ /* 0x000fca000b800000 */
[----:B------:R4:W3:Y:S02]  /*f230*/  SHFL.IDX PT, R0, R9, RZ, 0x181f ;  /* 0x00181fff09007589 */ /* 0x0008e400000e0000 */
.L_x_2532:
[----:B------:R-:W-:Y:S01]  /*f240*/  SHF.R.S32.HI R2, RZ, 0x1f, R215 ;  /* 0x0000001fff027819 */ /* 0x000fe200000114d7 */
[C---:B------:R-:W-:Y:S01]  /*f250*/  IMAD.SHL.U32 R20, R215.reuse, 0x2, RZ ;  /* 0x00000002d7147824 */ /* 0x040fe200078e00ff */
[C---:B------:R-:W-:Y:S01]  /*f260*/  ISETP.GE.AND P3, PT, R215.reuse, c[0x0][0x1d4], PT ;  /* 0x00007500d7007a0c */ /* 0x040fe20003f66270 */
[----:B------:R-:W-:Y:S01]  /*f270*/  IMAD.SHL.U32 R11, R232, 0x2, RZ ;  /* 0x00000002e80b7824 */ /* 0x000fe200078e00ff */
[C---:B------:R-:W-:Y:S01]  /*f280*/  SHF.L.U64.HI R10, R215.reuse, 0x1, R2 ;  /* 0x00000001d70a7819 */ /* 0x040fe20000010202 */
[----:B------:R-:W-:Y:S01]  /*f290*/  IMAD.SHL.U32 R22, R230, 0x2, RZ ;  /* 0x00000002e6167824 */ /* 0x000fe200078e00ff */
[----:B---3--:R-:W-:Y:S02]  /*f2a0*/  IADD3 R2, P0, R0, R20, RZ ;  /* 0x0000001400027210 */ /* 0x008fe40007f1e0ff */
[----:B------:R-:W-:Y:S02]  /*f2b0*/  IADD3 R14, R215, 0x40, RZ ;  /* 0x00000040d70e7810 */ /* 0x000fe40007ffe0ff */
[----:B------:R-:W-:Y:S01]  /*f2c0*/  SHF.L.U64.HI R29, R232, 0x1, R244 ;  /* 0x00000001e81d7819 */ /* 0x000fe200000102f4 */
[----:B------:R-:W-:Y:S01]  /*f2d0*/  IMAD.X R3, R4, 0x1, R10, P0 ;  /* 0x0000000104037824 */ /* 0x000fe200000e060a */
[----:B------:R-:W-:Y:S01]  /*f2e0*/  ISETP.GE.AND P2, PT, R14, c[0x0][0x1d4], PT ;  /* 0x000075000e007a0c */ /* 0x000fe20003f46270 */
[----:B------:R-:W-:Y:S01]  /*f2f0*/  IMAD.SHL.U32 R14, R231, 0x2, RZ ;  /* 0x00000002e70e7824 */ /* 0x000fe200078e00ff */
[----:B------:R-:W-:Y:S02]  /*f300*/  IADD3 R21, R215, 0x80, RZ ;  /* 0x00000080d7157810 */ /* 0x000fe40007ffe0ff */
[----:B------:R-:W-:Y:S01]  /*f310*/  @!PT LDS RZ, [RZ] ;  /* 0x00000000fffff984 */ /* 0x000fe20000000800 */
[----:B------:R-:W-:Y:S01]  /*f320*/  @!PT LDS RZ, [RZ] ;  /* 0x00000000fffff984 */ /* 0x000fe20000000800 */
[----:B------:R-:W-:Y:S01]  /*f330*/  @!PT LDS RZ, [RZ] ;  /* 0x00000000fffff984 */ /* 0x000fe20000000800 */
[----:B------:R3:W-:Y:S01]  /*f340*/  LDGSTS.E.BYPASS.LTC128B.128 [R214+0x4080], [R2.64], !P3 ;  /* 0x0408000002d67fae */ /* 0x0007e2000d901d4a */
[----:B------:R-:W-:Y:S02]  /*f350*/  SHF.L.U64.HI R23, R231, 0x1, R243 ;  /* 0x00000001e7177819 */ /* 0x000fe400000102f3 */
[----:B------:R-:W-:Y:S02]  /*f360*/  SHF.L.U64.HI R28, R230, 0x1, R242 ;  /* 0x00000001e61c7819 */ /* 0x000fe400000102f2 */
[----:B------:R-:W-:Y:S02]  /*f370*/  LOP3.LUT P1, RZ, R213, 0x800, RZ, 0xc0, !PT ;  /* 0x00000800d5ff7812 */ /* 0x000fe4000782c0ff */
[----:B---3--:R-:W-:Y:S05]  /*f380*/  IADD3 R2, P0, R0, R11, RZ ;  /* 0x0000000b00027210 */ /* 0x008fea0007f1e0ff */
[----:B------:R-:W-:Y:S05]  /*f390*/  IMAD.X R3, R4, 0x1, R29, P0 ;  /* 0x0000000104037824 */ /* 0x000fea00000e061d */
[----:B------:R3:W-:Y:S01]  /*f3a0*/  LDGSTS.E.BYPASS.LTC128B.128 [R214+0x5880], [R2.64], !P2 ;  /* 0x0588000002d67fae */ /* 0x0007e2000d101d4a */
[----:B------:R-:W-:Y:S02]  /*f3b0*/  ISETP.GE.AND P2, PT, R21, c[0x0][0x1d4], PT ;  /* 0x0000750015007a0c */ /* 0x000fe40003f46270 */
[----:B------:R-:W-:Y:S02]  /*f3c0*/  IADD3 R21, R215, 0xc0, RZ ;  /* 0x000000c0d7157810 */ /* 0x000fe40007ffe0ff */
[----:B---3--:R-:W-:Y:S05]  /*f3d0*/  IADD3 R2, P0, R0, R14, RZ ;  /* 0x0000000e00027210 */ /* 0x008fea0007f1e0ff */
[----:B------:R-:W-:Y:S05]  /*f3e0*/  IMAD.X R3, R4, 0x1, R23, P0 ;  /* 0x0000000104037824 */ /* 0x000fea00000e0617 */
[----:B------:R3:W-:Y:S01]  /*f3f0*/  LDGSTS.E.BYPASS.LTC128B.128 [R214+0x7080], [R2.64], !P2 ;  /* 0x0708000002d67fae */ /* 0x0007e2000d101d4a */
[----:B------:R-:W-:Y:S02]  /*f400*/  ISETP.GE.AND P2, PT, R21, c[0x0][0x1d4], PT ;  /* 0x0000750015007a0c */ /* 0x000fe40003f46270 */
[----:B---3--:R-:W-:Y:S05]  /*f410*/  IADD3 R2, P0, R0, R22, RZ ;  /* 0x0000001600027210 */ /* 0x008fea0007f1e0ff */
[----:B------:R-:W-:Y:S06]  /*f420*/  IMAD.X R3, R4, 0x1, R28, P0 ;  /* 0x0000000104037824 */ /* 0x000fec00000e061c */
[----:B------:R3:W-:Y:S01]  /*f430*/  LDGSTS.E.BYPASS.LTC128B.128 [R214+0x8880], [R2.64], !P2 ;  /* 0x0888000002d67fae */ /* 0x0007e2000d101d4a */
[----:B------:R-:W-:-:S05]  /*f440*/  @P1 BRA `(.L_x_2386) ;  /* 0x0000019000001947 */ /* 0x000fca0003800000 */
[----:B------:R-:W-:-:S05]  /*f450*/  BRA.DIV ~URZ, `(.L_x_2389) ;  /* 0x00010dd27f007947 */ /* 0x000fca000b800000 */
[----:B------:R3:W4:Y:S04]  /*f460*/  SHFL.IDX PT, R4, R8, 0x1, 0x181f ;  /* 0x00381f0008047f89 */ /* 0x00072800000e0000 */
[----:B------:R3:W2:Y:S02]  /*f470*/  SHFL.IDX PT, R0, R9, 0x1, 0x181f ;  /* 0x00381f0009007f89 */ /* 0x0006a400000e0000 */
.L_x_2533:
[----:B--2---:R-:W-:Y:S02]  /*f480*/  IADD3 R20, P0, R0, R20, RZ ;  /* 0x0000001400147210 */ /* 0x004fe40007f1e0ff */
[C---:B------:R-:W-:Y:S02]  /*f490*/  IADD3 R216, R215.reuse, 0x40, RZ ;  /* 0x00000040d7d87810 */ /* 0x040fe40007ffe0ff */
[C---:B------:R-:W-:Y:S01]  /*f4a0*/  ISETP.GE.AND P4, PT, R215.reuse, c[0x0][0x1d4], PT ;  /* 0x00007500d7007a0c */ /* 0x040fe20003f86270 */
[----:B----4-:R-:W-:Y:S01]  /*f4b0*/  IMAD.X R21, R4, 0x1, R10, P0 ;  /* 0x0000000104157824 */ /* 0x010fe200000e060a */
[----:B------:R-:W-:Y:S02]  /*f4c0*/  ISETP.GE.AND P3, PT, R216, c[0x0][0x1d4], PT ;  /* 0x00007500d8007a0c */ /* 0x000fe40003f66270 */
[----:B------:R-:W-:Y:S02]  /*f4d0*/  IADD3 R31, R215, 0x80, RZ ;  /* 0x00000080d71f7810 */ /* 0x000fe40007ffe0ff */
[----:B------:R-:W-:Y:S02]  /*f4e0*/  IADD3 R10, P0, R0, R11, RZ ;  /* 0x0000000b000a7210 */ /* 0x000fe40007f1e0ff */
[----:B------:R-:W-:Y:S02]  /*f4f0*/  ISETP.GE.AND P2, PT, R31, c[0x0][0x1d4], PT ;  /* 0x000075001f007a0c */ /* 0x000fe40003f46270 */
[----:B------:R-:W-:Y:S01]  /*f500*/  IADD3 R30, R215, 0xc0, RZ ;  /* 0x000000c0d71e7810 */ /* 0x000fe20007ffe0ff */
[----:B------:R-:W-:Y:S01]  /*f510*/  IMAD.X R11, R4, 0x1, R29, P0 ;  /* 0x00000001040b7824 */ /* 0x000fe200000e061d */
[----:B---3--:R-:W-:Y:S01]  /*f520*/  IADD3 R8, P0, R0, R14, RZ ;  /* 0x0000000e00087210 */ /* 0x008fe20007f1e0ff */
[----:B------:R-:W-:Y:S01]  /*f530*/  @!PT LDS RZ, [RZ] ;  /* 0x00000000fffff984 */ /* 0x000fe20000000800 */
[----:B------:R-:W-:Y:S01]  /*f540*/  @!PT LDS RZ, [RZ] ;  /* 0x00000000fffff984 */ /* 0x000fe20000000800 */
[----:B------:R-:W-:Y:S01]  /*f550*/  @!PT LDS RZ, [RZ] ;  /* 0x00000000fffff984 */ /* 0x000fe20000000800 */
[----:B------:R2:W-:Y:S01]  /*f560*/  LDGSTS.E.BYPASS.LTC128B.128 [R214+0x5080], [R20.64], !P4 ;  /* 0x0508000014d67fae */ /* 0x0005e2000e101d4a */
[----:B------:R-:W-:Y:S03]  /*f570*/  ISETP.GE.AND P1, PT, R30, c[0x0][0x1d4], PT ;  /* 0x000075001e007a0c */ /* 0x000fe60003f26270 */
[----:B------:R2:W-:Y:S01]  /*f580*/  LDGSTS.E.BYPASS.LTC128B.128 [R214+0x6880], [R10.64], !P3 ;  /* 0x068800000ad67fae */ /* 0x0005e2000d901d4a */
[----:B------:R-:W-:Y:S01]  /*f590*/  IMAD.X R9, R4, 0x1, R23, P0 ;  /* 0x0000000104097824 */ /* 0x000fe200000e0617 */
[----:B------:R-:W-:Y:S04]  /*f5a0*/  IADD3 R2, P0, R0, R22, RZ ;  /* 0x0000001600027210 */ /* 0x000fe80007f1e0ff */
[----:B------:R2:W-:Y:S01]  /*f5b0*/  LDGSTS.E.BYPASS.LTC128B.128 [R214+0x8080], [R8.64], !P2 ;  /* 0x0808000008d67fae */ /* 0x0005e2000d101d4a */
[----:B------:R-:W-:Y:S05]  /*f5c0*/  IMAD.X R3, R4, 0x1, R28, P0 ;  /* 0x0000000104037824 */ /* 0x000fea00000e061c */
[----:B------:R2:W-:Y:S03]  /*f5d0*/  LDGSTS.E.BYPASS.LTC128B.128 [R214+0x9880], [R2.64], !P1 ;  /* 0x0988000002d67fae */ /* 0x0005e6000c901d4a */
.L_x_2386:
[----:B------:R-:W-:Y:S05]  /*f5e0*/  BSYNC B0 ;  /* 0x0000000000007941 */ /* 0x000fea0003800000 */
.L_x_2385:
[----:B------:R-:W0:Y:S01]  /*f5f0*/  LDGDEPBAR ;  /* 0x00000000000079af */ /* 0x000e220000000000 */
[----:B------:R-:W-:Y:S01]  /*f600*/  WARPSYNC 0xffffffff ;  /* 0xffffffff00007948 */ /* 0x000fe20003800000 */
[C---:B--234-:R-:W-:Y:S01]  /*f610*/  HMMA.16816.F32 R8, R32.reuse, R16, RZ ;  /* 0x000000102008723c */ /* 0x05cfe200000018ff */
[----:B------:R-:W-:Y:S02]  /*f620*/  BSSY B0, `(.L_x_2390) ;  /* 0x00000f9000007945 */ /* 0x000fe40003800000 */
[----:B------:R-:W-:Y:S05]  /*f630*/  ISETP.GT.AND P0, PT, R225, R246, PT ;  /* 0x000000f6e100720c */ /* 0x000fea0003f04270 */
[C---:B------:R-:W-:Y:S08]  /*f640*/  HMMA.16816.F32 R16, R32.reuse, R18, RZ ;  /* 0x000000122010723c */ /* 0x040ff000000018ff */
[C---:B------:R-:W-:Y:S08]  /*f650*/  HMMA.16816.F32 R20, R32.reuse, R24, RZ ;  /* 0x000000182014723c */ /* 0x040ff000000018ff */
[C---:B------:R-:W-:Y:S08]  /*f660*/  HMMA.16816.F32 R24, R32.reuse, R26, RZ ;  /* 0x0000001a2018723c */ /* 0x040ff000000018ff */
[C---:B-1----:R-:W-:Y:S08]  /*f670*/  HMMA.16816.F32 R28, R32.reuse, R172, RZ ;  /* 0x000000ac201c723c */ /* 0x042ff000000018ff */
        /* <DEDUP_REMOVED lines=33> */
[----:B------:R-:W-:Y:S07]  /*f890*/  LDSM.16.M88.4 R180, [R204] ;  /* 0x00000000ccb4783b */ /* 0x000fee0000000200 */
[C---:B--2---:R-:W-:Y:S08]  /*f8a0*/  HMMA.16816.F32 R20, R172.reuse, R176, R20 ;  /* 0x000000b0ac14723c */ /* 0x044ff00000001814 */
[C---:B------:R-:W-:Y:S01]  /*f8b0*/  HMMA.16816.F32 R24, R172.reuse, R178, R24 ;  /* 0x000000b2ac18723c */ /* 0x040fe20000001818 */
[----:B------:R-:W1:Y:S07]  /*f8c0*/  LDSM.16.M88.4 R176, [R198+0x4000] ;  /* 0x00400000c6b0783b */ /* 0x000e6e0000000200 */
[C---:B---3--:R-:W-:Y:S08]  /*f8d0*/  HMMA.16816.F32 R28, R172.reuse, R184, R28 ;  /* 0x000000b8ac1c723c */ /* 0x048ff0000000181c */
[----:B------:R-:W-:Y:S01]  /*f8e0*/  HMMA.16816.F32 R32, R172, R186, R32 ;  /* 0x000000baac20723c */ /* 0x000fe20000001820 */
[----:B------:R-:W2:Y:S05]  /*f8f0*/  LDSM.16.M88.4 R172, [R202] ;  /* 0x00000000caac783b */ /* 0x000eaa0000000200 */
[----:B------:R-:W3:Y:S02]  /*f900*/  LDSM.16.M88.4 R184, [R203] ;  /* 0x00000000cbb8783b */ /* 0x000ee40000000200 */
        /* <DEDUP_REMOVED lines=110> */
[--C-:B------:R-:W-:Y:S01]  /*fff0*/  IMAD.IADD R3, R251, 0x1, R241.reuse ;  /* 0x00000001fb037824 */ /* 0x100fe200078e02f1 */
[----:B------:R-:W2:Y:S01]  /*10000*/  LDL R0, [R1+0x78] ;  /* 0x0000780001007983 */ /* 0x000ea20000100800 */
[----:B------:R-:W-:Y:S03]  /*10010*/  IMAD.MOV.U32 R224, RZ, RZ, RZ ;  /* 0x000000ffffe07224 */ /* 0x000fe600078e00ff */
[----:B------:R-:W-:Y:S01]  /*10020*/  ISETP.GT.AND P1, PT, R3, 0x2f, PT ;  /* 0x0000002f0300780c */ /* 0x000fe20003f24270 */
[----:B------:R-:W3:Y:S06]  /*10030*/  LDL.64 R188, [R1+0x88] ;  /* 0x0000880001bc7983 */ /* 0x000eec0000100a00 */
[----:B------:R-:W4:Y:S04]  /*10040*/  LDL R4, [R1+0x9c] ;  /* 0x00009c0001047983 */ /* 0x000f280000100800 */
[----:B------:R-:W5:Y:S06]  /*10050*/  LDL.64 R220, [R1+0x80] ;  /* 0x0000800001dc7983 */ /* 0x000f6c0000100a00 */
[----:B------:R-:W3:Y:S01]  /*10060*/  LDL R14, [R1+0x98] ;  /* 0x00009800010e7983 */ /* 0x000ee20000100800 */
[----:B--2---:R-:W-:Y:S02]  /*10070*/  IMAD R2, R225, 0x30, R0 ;  /* 0x00000030e1027824 */ /* 0x004fe400078e0200 */
[----:B------:R-:W-:Y:S03]  /*10080*/  IMAD.MOV.U32 R0, RZ, RZ, 0x1 ;  /* 0x00000001ff007424 */ /* 0x000fe600078e00ff */
[----:B------:R-:W-:Y:S02]  /*10090*/  IADD3 R2, R2, R251, R241 ;  /* 0x000000fb02027210 */ /* 0x000fe40007ffe0f1 */
[----:B------:R-:W-:Y:S02]  /*100a0*/  ISETP.NE.AND P0, PT, R0, c[0x0][0x2b8], PT ;  /* 0x0000ae0000007a0c */ /* 0x000fe40003f05270 */
[----:B------:R-:W-:Y:S05]  /*100b0*/  IADD3 R2, R2, -0x30, RZ ;  /* 0xffffffd002027810 */ /* 0x000fea0007ffe0ff */
[----:B------:R-:W-:Y:S06]  /*100c0*/  IMAD.MOV.U32 R0, RZ, RZ, R2 ;  /* 0x000000ffff007224 */ /* 0x000fec00078e0002 */
[----:B------:R-:W-:Y:S05]  /*100d0*/  @P0 IMAD.HI.U32 R3, R2, c[0x0][0x2bc], RZ ;  /* 0x0000af0002030a27 */ /* 0x000fea00078e00ff */
[----:B------:R-:W-:Y:S04]  /*100e0*/  @P0 SHF.R.U32.HI R0, RZ, c[0x0][0x2c0], R3 ;  /* 0x0000b000ff000a19 */ /* 0x000fe80000011603 */
[C---:B---3--:R-:W-:Y:S04]  /*100f0*/  @!P1 IADD3 R3, P0, R0.reuse, R188, RZ ;  /* 0x000000bc00039210 */ /* 0x048fe80007f1e0ff */
[----:B----4-:R-:W-:Y:S01]  /*10100*/  @!P1 LEA.HI.X.SX32 R4, R0, R4, 0x1, P0 ;  /* 0x0000000400049211 */ /* 0x010fe200000f0eff */
        /* <DEDUP_REMOVED lines=22> */
.L_x_2534:
[----:B------:R-:W-:-:S05]  /*10270*/  BRA.DIV ~URZ, `(.L_x_2393) ;  /* 0x000100f27f007947 */ /* 0x000fca000b800000 */
[----:B------:R3:W4:Y:S02]  /*10280*/  SHFL.IDX PT, R0, R175, RZ, 0x181f ;  /* 0x00181fffaf007589 */ /* 0x00072400000e0000 */
.L_x_2535:
[C---:B------:R-:W-:Y:S02]  /*10290*/  IADD3 R2, R215.reuse, 0x40, RZ ;  /* 0x00000040d7027810 */ /* 0x040fe40007ffe0ff */
[C---:B------:R-:W-:Y:S02]  /*102a0*/  ISETP.GE.AND P3, PT, R215.reuse, c[0x0][0x1d4], PT ;  /* 0x00007500d7007a0c */ /* 0x040fe40003f66270 */
[----:B------:R-:W-:Y:S02]  /*102b0*/  SHF.R.S32.HI R3, RZ, 0x1f, R215 ;  /* 0x0000001fff037819 */ /* 0x000fe400000114d7 */
[C---:B----4-:R-:W-:Y:S02]  /*102c0*/  @P0 LEA R172, P1, R215.reuse, R0, 0x1 ;  /* 0x00000000d7ac0211 */ /* 0x050fe400078208ff */
[----:B------:R-:W-:Y:S02]  /*102d0*/  ISETP.GE.AND P2, PT, R2, c[0x0][0x1d4], PT ;  /* 0x0000750002007a0c */ /* 0x000fe40003f46270 */
[C---:B--2---:R-:W-:Y:S02]  /*102e0*/  @P0 LEA.HI.X R173, R215.reuse, R4, R3, 0x1, P1 ;  /* 0x00000004d7ad0211 */ /* 0x044fe400008f0c03 */
[C---:B------:R-:W-:Y:S02]  /*102f0*/  @P0 LEA R2, P1, R232.reuse, R0, 0x1 ;  /* 0x00000000e8020211 */ /* 0x040fe400078208ff */
[----:B------:R-:W-:Y:S01]  /*10300*/  IADD3 R177, R215, 0x80, RZ ;  /* 0x00000080d7b17810 */ /* 0x000fe20007ffe0ff */
[----:B------:R-:W-:Y:S01]  /*10310*/  @!PT LDS RZ, [RZ] ;  /* 0x00000000fffff984 */ /* 0x000fe20000000800 */
[----:B------:R-:W-:Y:S01]  /*10320*/  @!PT LDS RZ, [RZ] ;  /* 0x00000000fffff984 */ /* 0x000fe20000000800 */
[----:B------:R-:W-:Y:S01]  /*10330*/  @!PT LDS RZ, [RZ] ;  /* 0x00000000fffff984 */ /* 0x000fe20000000800 */
[----:B------:R2:W-:Y:S01]  /*10340*/  @P0 LDGSTS.E.BYPASS.LTC128B.128 [R214+0xa080], [R172.64], !P3 ;  /* 0x0a080000acd60fae */ /* 0x0005e2000d901d4a */
[----:B------:R-:W-:Y:S02]  /*10350*/  @P0 LEA.HI.X R3, R232, R4, R244, 0x1, P1 ;  /* 0x00000004e8030211 */ /* 0x000fe400008f0cf4 */
[----:B------:R-:W-:Y:S02]  /*10360*/  ISETP.GE.AND P3, PT, R177, c[0x0][0x1d4], PT ;  /* 0x00007500b1007a0c */ /* 0x000fe40003f66270 */
[----:B------:R-:W-:Y:S01]  /*10370*/  IADD3 R176, R215, 0xc0, RZ ;  /* 0x000000c0d7b07810 */ /* 0x000fe20007ffe0ff */
[----:B------:R4:W-:Y:S03]  /*10380*/  @P0 LDGSTS.E.BYPASS.LTC128B.128 [R214+0xb880], [R2.64], !P2 ;  /* 0x0b88000002d60fae */ /* 0x0009e6000d101d4a */
[----:B------:R-:W-:Y:S02]  /*10390*/  ISETP.GE.AND P2, PT, R176, c[0x0][0x1d4], PT ;  /* 0x00007500b0007a0c */ /* 0x000fe40003f46270 */
[C---:B----4-:R-:W-:Y:S04]  /*103a0*/  @P0 LEA R2, P1, R231.reuse, R0, 0x1 ;  /* 0x00000000e7020211 */ /* 0x050fe800078208ff */
[----:B------:R-:W-:Y:S05]  /*103b0*/  @P0 LEA.HI.X R3, R231, R4, R243, 0x1, P1 ;  /* 0x00000004e7030211 */ /* 0x000fea00008f0cf3 */
[----:B------:R4:W-:Y:S02]  /*103c0*/  @P0 LDGSTS.E.BYPASS.LTC128B.128 [R214+0xd080], [R2.64], !P3 ;  /* 0x0d08000002d60fae */ /* 0x0009e4000d901d4a */
[C---:B----4-:R-:W-:Y:S04]  /*103d0*/  @P0 LEA R2, P1, R230.reuse, R0, 0x1 ;  /* 0x00000000e6020211 */ /* 0x050fe800078208ff */
[----:B------:R-:W-:Y:S05]  /*103e0*/  @P0 LEA.HI.X R3, R230, R4, R242, 0x1, P1 ;  /* 0x00000004e6030211 */ /* 0x000fea00008f0cf2 */
[----:B------:R2:W-:Y:S01]  /*103f0*/  @P0 LDGSTS.E.BYPASS.LTC128B.128 [R214+0xe880], [R2.64], !P2 ;  /* 0x0e88000002d60fae */ /* 0x0005e2000d101d4a */
[----:B------:R-:W-:Y:S01]  /*10400*/  ISETP.GE.AND P0, PT, R14, 0x21, PT ;  /* 0x000000210e00780c */ /* 0x000fe20003f06270 */
[----:B------:R-:W-:-:S06]  /*10410*/  BRA.DIV ~URZ, `(.L_x_2394) ;  /* 0x0000ffc27f007947 */ /* 0x000fcc000b800000 */
[----:B------:R4:W1:Y:S04]  /*10420*/  SHFL.IDX PT, R4, R174, 0x1, 0x181f ;  /* 0x00381f00ae047f89 */ /* 0x00086800000e0000 */
[----:B------:R4:W2:Y:S02]  /*10430*/  SHFL.IDX PT, R0, R175, 0x1, 0x181f ;  /* 0x00381f00af007f89 */ /* 0x0008a400000e0000 */
.L_x_2536:
[C---:B--2---:R-:W-:Y:S02]  /*10440*/  IADD3 R2, R215.reuse, 0x40, RZ ;  /* 0x00000040d7027810 */ /* 0x044fe40007ffe0ff */
[C---:B------:R-:W-:Y:S02]  /*10450*/  ISETP.GE.AND P3, PT, R215.reuse, c[0x0][0x1d4], PT ;  /* 0x00007500d7007a0c */ /* 0x040fe40003f66270 */
[----:B------:R-:W-:Y:S02]  /*10460*/  SHF.R.S32.HI R3, RZ, 0x1f, R215 ;  /* 0x0000001fff037819 */ /* 0x000fe400000114d7 */
[C---:B------:R-:W-:Y:S02]  /*10470*/  @P0 LEA R172, P1, R215.reuse, R0, 0x1 ;  /* 0x00000000d7ac0211 */ /* 0x040fe400078208ff */
[----:B------:R-:W-:Y:S02]  /*10480*/  ISETP.GE.AND P2, PT, R2, c[0x0][0x1d4], PT ;  /* 0x0000750002007a0c */ /* 0x000fe40003f46270 */
[C---:B-1----:R-:W-:Y:S02]  /*10490*/  @P0 LEA.HI.X R173, R215.reuse, R4, R3, 0x1, P1 ;  /* 0x00000004d7ad0211 */ /* 0x042fe400008f0c03 */
[C---:B------:R-:W-:Y:S02]  /*104a0*/  @P0 LEA R2, P1, R232.reuse, R0, 0x1 ;  /* 0x00000000e8020211 */ /* 0x040fe400078208ff */
[C---:B----4-:R-:W-:Y:S01]  /*104b0*/  IADD3 R174, R215.reuse, 0x80, RZ ;  /* 0x00000080d7ae7810 */ /* 0x050fe20007ffe0ff */
        /* <DEDUP_REMOVED lines=9> */
[C---:B--2---:R-:W-:Y:S04]  /*10550*/  @P0 LEA R2, P1, R231.reuse, R0, 0x1 ;  /* 0x00000000e7020211 */ /* 0x044fe800078208ff */
[----:B------:R-:W-:Y:S05]  /*10560*/  @P0 LEA.HI.X R3, R231, R4, R243, 0x1, P1 ;  /* 0x00000004e7030211 */ /* 0x000fea00008f0cf3 */
[----:B------:R2:W-:Y:S02]  /*10570*/  @P0 LDGSTS.E.BYPASS.LTC128B.128 [R214+0xe080], [R2.64], !P3 ;  /* 0x0e08000002d60fae */ /* 0x0005e4000d901d4a */
[C---:B--2---:R-:W-:Y:S04]  /*10580*/  @P0 LEA R2, P1, R230.reuse, R0, 0x1 ;  /* 0x00000000e6020211 */ /* 0x044fe800078208ff */
[----:B------:R-:W-:Y:S05]  /*10590*/  @P0 LEA.HI.X R3, R230, R4, R242, 0x1, P1 ;  /* 0x00000004e6030211 */ /* 0x000fea00008f0cf2 */
[----:B------:R1:W-:Y:S04]  /*105a0*/  @P0 LDGSTS.E.BYPASS.LTC128B.128 [R214+0xf880], [R2.64], !P2 ;  /* 0x0f88000002d60fae */ /* 0x0003e8000d101d4a */
.L_x_2391:
[----:B------:R-:W-:Y:S05]  /*105b0*/  BSYNC B0 ;  /* 0x0000000000007941 */ /* 0x000fea0003800000 */
.L_x_2390:
[----:B------:R-:W2:Y:S01]  /*105c0*/  LDL R0, [R1+0x94] ;  /* 0x0000940001007983 */ /* 0x000ea20000100800 */
[----:B------:R-:W-:Y:S01]  /*105d0*/  IMAD R4, R225, -0x30, RZ ;  /* 0xffffffd0e1047824 */ /* 0x000fe200078e02ff */
[----:B------:R-:W-:Y:S02]  /*105e0*/  ULDC UR4, c[0x0][0x324] ;  /* 0x0000c90000047ab9 */ /* 0x000fe40000000800 */
[----:B------:R-:W2:Y:S01]  /*105f0*/  LDL R14, [R1+0x4] ;  /* 0x00000400010e7983 */ /* 0x000ea20000100800 */
[----:B------:R-:W-:Y:S01]  /*10600*/  ULOP3.LUT UR4, URZ, UR4, URZ, 0x33, !UPT ;  /* 0x000000043f047292 */ /* 0x000fe2000f8e333f */
[----:B------:R-:W-:Y:S02]  /*10610*/  IMAD.IADD R174, R4, 0x1, -R247 ;  /* 0x0000000104ae7824 */ /* 0x000fe400078e0af7 */
[----:B-1----:R-:W4:Y:S04]  /*10620*/  LDL R3, [R1+0x90] ;  /* 0x0000900001037983 */ /* 0x002f280000100800 */
[----:B------:R-:W4:Y:S04]  /*10630*/  LDL R2, [R1+0x7c] ;  /* 0x00007c0001027983 */ /* 0x000f280000100800 */
[----:B------:R-:W0:Y:S01]  /*10640*/  LDGDEPBAR ;  /* 0x00000000000079af */ /* 0x000e220000000000 */
[----:B--2---:R-:W-:Y:S02]  /*10650*/  IMAD R14, R14, 0x80, R0 ;  /* 0x000000800e0e7824 */ /* 0x004fe400078e0200 */
[----:B------:R-:W-:Y:S05]  /*10660*/  IMAD.MOV.U32 R0, RZ, RZ, 0x1 ;  /* 0x00000001ff007424 */ /* 0x000fea00078e00ff */
[----:B------:R-:W-:Y:S02]  /*10670*/  ISETP.NE.AND P0, PT, R0, c[0x0][0x2c4], PT ;  /* 0x0000b10000007a0c */ /* 0x000fe40003f05270 */
[----:B----4-:R-:W-:Y:S11]  /*10680*/  IADD3 R14, R2, R14, R3 ;  /* 0x0000000e020e7210 */ /* 0x010ff60007ffe003 */
[----:B------:R-:W-:Y:S05]  /*10690*/  @P0 IMAD.HI.U32 R0, R14, c[0x0][0x2c8], RZ ;  /* 0x0000b2000e000a27 */ /* 0x000fea00078e00ff */
[----:B------:R-:W-:Y:S02]  /*106a0*/  @P0 SHF.R.U32.HI R14, RZ, c[0x0][0x2cc], R0 ;  /* 0x0000b300ff0e0a19 */ /* 0x000fe40000011600 */
[----:B------:R-:W-:Y:S04]  /*106b0*/  IADD3 R0, -R247, 0x1, R4 ;  /* 0x00000001f7007810 */ /* 0x000fe80007ffe104 */
[----:B------:R-:W-:Y:S04]  /*106c0*/  IADD3 R0, -R240, R0, R5 ;  /* 0x00000000f0007210 */ /* 0x000fe80007ffe105 */
[C---:B------:R-:W-:Y:S02]  /*106d0*/  IADD3 R172, R0.reuse, UR4, RZ ;  /* 0x0000000400ac7c10 */ /* 0x040fe4000fffe0ff */
[----:B------:R-:W-:Y:S01]  /*106e0*/  IADD3 R173, R0, c[0x0][0x328], RZ ;  /* 0x0000ca0000ad7a10 */ /* 0x000fe20007ffe0ff */
[----:B------:R-:W-:-:S05]  /*106f0*/  BRA.DIV ~URZ, `(.L_x_2395) ;  /* 0x0000fdb27f007947 */ /* 0x000fca000b800000 */
[----:B------:R1:W2:Y:S02]  /*10700*/  SHFL.IDX PT, R3, R14, RZ, 0x1c1f ;  /* 0x001c1fff0e037589 */ /* 0x0002a400000e0000 */
.L_x_2537:
[----:B------:R-:W-:Y:S01]  /*10710*/  ISETP.LE.AND P0, PT, R218, c[0x0][0x32c], PT ;  /* 0x0000cb00da007a0c */ /* 0x000fe20003f03270 */
[----:B--2---:R-:W-:Y:S01]  /*10720*/  IMAD.IADD R2, R173, 0x1, R3 ;  /* 0x00000001ad027824 */ /* 0x004fe200078e0203 */
        /* <DEDUP_REMOVED lines=8> */
[----:B---3--:R-:W-:Y:S05]  /*107b0*/  IMAD.MOV.U32 R175, RZ, RZ, 0x1 ;  /* 0x00000001ffaf7424 */ /* 0x008fea00078e00ff */
[----:B------:R-:W-:Y:S11]  /*107c0*/  ISETP.NE.AND P0, PT, R175, c[0x0][0x32c], PT ;  /* 0x0000cb00af007a0c */ /* 0x000ff60003f05270 */
[----:B------:R-:W-:Y:S02]  /*107d0*/  @!UPT UIADD3 URZ, URZ, URZ, URZ ;  /* 0x0000003f3f3ff290 */ /* 0x000fe4000fffe03f */
[----:B------:R-:W-:Y:S05]  /*107e0*/  @P0 IMAD.HI.U32 R175, R3, c[0x0][0x330], RZ ;  /* 0x0000cc0003af0a27 */ /* 0x000fea00078e00ff */
[----:B------:R-:W-:Y:S04]  /*107f0*/  @P0 SHF.R.U32.HI R3, RZ, c[0x0][0x334], R175 ;  /* 0x0000cd00ff030a19 */ /* 0x000fe800000116af */
[----:B------:R-:W-:Y:S01]  /*10800*/  LOP3.LUT R3, RZ, R3, RZ, 0x33, !PT ;  /* 0x00000003ff037212 */ /* 0x000fe200078e33ff */
[----:B------:R-:W-:-:S05]  /*10810*/  BRA `(.L_x_2399) ;  /* 0x0000005000007947 */ /* 0x000fca0003800000 */
.L_x_2398:
[----:B---3--:R-:W-:Y:S04]  /*10820*/  MOV R175, 0x1 ;  /* 0x0000000100af7802 */ /* 0x008fe80000000f00 */
[----:B------:R-:W-:Y:S11]  /*10830*/  ISETP.NE.AND P0, PT, R175, c[0x0][0x32c], PT ;  /* 0x0000cb00af007a0c */ /* 0x000ff60003f05270 */
[----:B------:R-:W-:Y:S02]  /*10840*/  @!UPT UIADD3 URZ, URZ, URZ, URZ ;  /* 0x0000003f3f3ff290 */ /* 0x000fe4000fffe03f */
[----:B------:R-:W-:Y:S05]  /*10850*/  @P0 IMAD.HI.U32 R175, R3, c[0x0][0x330], RZ ;  /* 0x0000cc0003af0a27 */ /* 0x000fea00078e00ff */
[----:B------:R-:W-:Y:S02]  /*10860*/  @P0 SHF.R.U32.HI R3, RZ, c[0x0][0x334], R175 ;  /* 0x0000cd00ff030a19 */ /* 0x000fe400000116af */
.L_x_2399:
[----:B------:R-:W-:Y:S05]  /*10870*/  BSYNC B0 ;  /* 0x0000000000007941 */ /* 0x000fea0003800000 */
.L_x_2397:
[----:B------:R-:W-:Y:S05]  /*10880*/  IMAD R3, R3, c[0x0][0x32c], R174 ;  /* 0x0000cb0003037a24 */ /* 0x000fea00078e02ae */
[----:B------:R-:W-:Y:S02]  /*10890*/  IMNMX R0, R0, R3, !PT ;  /* 0x0000000300007217 */ /* 0x000fe40007800200 */
[----:B------:R-:W-:Y:S04]  /*108a0*/  IADD3 R3, R3, c[0x0][0x32c], RZ ;  /* 0x0000cb0003037a10 */ /* 0x000fe80007ffe0ff */
[----:B------:R-:W-:Y:S02]  /*108b0*/  IMNMX R2, R2, R3, PT ;  /* 0x0000000302027217 */ /* 0x000fe40003800200 */
.L_x_2396:
[C---:B------:R-:W-:Y:S02]  /*108c0*/  ISETP.GE.AND P0, PT, R4.reuse, 0x2, PT ;  /* 0x000000020400780c */ /* 0x040fe40003f06270 */
[C---:B------:R-:W-:Y:S02]  /*108d0*/  ISETP.GE.AND P1, PT, R4.reuse, 0x9, PT ;  /* 0x000000090400780c */ /* 0x040fe40003f26270 */
[----:B------:R-:W-:Y:S02]  /*108e0*/  LOP3.LUT R213, R213, 0xffffffef, RZ, 0xc0, !PT ;  /* 0xffffffefd5d57812 */ /* 0x000fe400078ec0ff */
[C---:B------:R-:W-:Y:S02]  /*108f0*/  ISETP.GE.AND P6, PT, R4.reuse, 0x19, PT ;  /* 0x000000190400780c */ /* 0x040fe40003fc6270 */
[C---:B------:R-:W-:Y:S02]  /*10900*/  ISETP.GE.AND P5, PT, R4.reuse, 0x1a, PT ;  /* 0x0000001a0400780c */ /* 0x040fe40003fa6270 */
[C---:B------:R-:W-:Y:S02]  /*10910*/  ISETP.GE.AND P4, PT, R4.reuse, 0x21, PT ;  /* 0x000000210400780c */ /* 0x040fe40003f86270 */
[----:B------:R-:W-:Y:S02]  /*10920*/  ISETP.GE.AND P3, PT, R4, 0x22, PT ;  /* 0x000000220400780c */ /* 0x000fe40003f66270 */
[----:B------:R-:W-:Y:S02]  /*10930*/  @P0 LOP3.LUT R213, R213, 0x10, RZ, 0xfc, !PT ;  /* 0x00000010d5d50812 */ /* 0x000fe400078efcff */
[----:B------:R-:W-:Y:S02]  /*10940*/  ISETP.GT.AND P0, PT, R0, 0x1, !P0 ;  /* 0x000000010000780c */ /* 0x000fe40004704270 */
[----:B------:R-:W-:Y:S02]  /*10950*/  LOP3.LUT R213, R213, 0xfffffff7, RZ, 0xc0, !PT ;  /* 0xfffffff7d5d57812 */ /* 0x000fe400078ec0ff */
[----:B------:R-:W-:Y:S02]  /*10960*/  ISETP.LT.OR P0, PT, R2, 0x2, P0 ;  /* 0x000000020200780c */ /* 0x000fe40000701670 */
[----:B------:R-:W-:Y:S02]  /*10970*/  @P1 LOP3.LUT R213, R213, 0x8, RZ, 0xfc, !PT ;  /* 0x00000008d5d51812 */ /* 0x000fe400078efcff */
[----:B---3--:R-:W-:Y:S02]  /*10980*/  FSEL R175, R9, -INF , !P0 ;  /* 0xff80000009af7808 */ /* 0x008fe40004000000 */
[----:B------:R-:W-:Y:S02]  /*10990*/  ISETP.GT.AND P0, PT, R0, 0x8, !P1 ;  /* 0x000000080000780c */ /* 0x000fe40004f04270 */
[----:B------:R-:W-:Y:S02]  /*109a0*/  ISETP.GE.AND P1, PT, R4, 0xa, PT ;  /* 0x0000000a0400780c */ /* 0x000fe40003f26270 */
[----:B------:R-:W-:Y:S02]  /*109b0*/  ISETP.LT.OR P0, PT, R2, 0x9, P0 ;  /* 0x000000090200780c */ /* 0x000fe40000701670 */
[----:B------:R-:W-:Y:S02]  /*109c0*/  LOP3.LUT R213, R213, 0xfffffffb, RZ, 0xc0, !PT ;  /* 0xfffffffbd5d57812 */ /* 0x000fe400078ec0ff */
[----:B------:R-:W-:Y:S02]  /*109d0*/  FSEL R16, R16, -INF , !P0 ;  /* 0xff80000010107808 */ /* 0x000fe40004000000 */
[----:B------:R-:W-:Y:S02]  /*109e0*/  ISETP.GT.AND P0, PT, R0, 0x9, !P1 ;  /* 0x000000090000780c */ /* 0x000fe40004f04270 */
[----:B------:R-:W-:Y:S02]  /*109f0*/  ISETP.GE.AND P2, PT, R4, 0x29, PT ;  /* 0x000000290400780c */ /* 0x000fe40003f46270 */
[----:B------:R-:W-:Y:S02]  /*10a00*/  ISETP.LT.OR P0, PT, R2, 0xa, P0 ;  /* 0x0000000a0200780c */ /* 0x000fe40000701670 */
        /* <DEDUP_REMOVED lines=11> */
[----:B------:R-:W-:Y:S04]  /*10ac0*/  ISETP.LT.OR P0, PT, R2, 0x12, P0 ;  /* 0x000000120200780c */ /* 0x000fe80000701670 */
        /* <DEDUP_REMOVED lines=8> */
[----:B------:R-:W-:Y:S04]  /*10b50*/  ISETP.LT.OR P0, PT, R2, 0x1a, P0 ;  /* 0x0000001a0200780c */ /* 0x000fe80000701670 */
[----:B------:R-:W-:Y:S02]  /*10b60*/  FSEL R25, R25, -INF , !P0 ;  /* 0xff80000019197808 */ /* 0x000fe40004000000 */
[----:B------:R-:W-:Y:S04]  /*10b70*/  ISETP.GT.AND P0, PT, R0, 0x20, !P4 ;  /* 0x000000200000780c */ /* 0x000fe80006704270 */
        /* <DEDUP_REMOVED lines=8> */
[----:B------:R-:W-:Y:S04]  /*10c00*/  ISETP.GT.AND P0, PT, R0, RZ, !P1 ;  /* 0x000000ff0000720c */ /* 0x000fe80004f04270 */
[----:B------:R-:W-:Y:S04]  /*10c10*/  ISETP.LT.OR P0, PT, R2, 0x1, P0 ;  /* 0x000000010200780c */ /* 0x000fe80000701670 */
[----:B------:R-:W-:Y:S02]  /*10c20*/  FSEL R9, R8, -INF , !P0 ;  /* 0xff80000008097808 */ /* 0x000fe40004000000 */
[----:B------:R-:W-:Y:S11]  /*10c30*/  ISETP.GE.AND P0, PT, R4, 0x2a, PT ;  /* 0x0000002a0400780c */ /* 0x000ff60003f06270 */
[----:B------:R-:W-:Y:S02]  /*10c40*/  @!UPT UIADD3 URZ, URZ, URZ, URZ ;  /* 0x0000003f3f3ff290 */ /* 0x000fe4000fffe03f */
[----:B------:R-:W-:Y:S02]  /*10c50*/  @P0 LOP3.LUT R213, R213, 0x20, RZ, 0xfc, !PT ;  /* 0x00000020d5d50812 */ /* 0x000fe400078efcff */
[----:B------:R-:W-:Y:S04]  /*10c60*/  ISETP.GT.AND P0, PT, R0, 0x29, !P0 ;  /* 0x000000290000780c */ /* 0x000fe80004704270 */
[----:B------:R-:W-:Y:S04]  /*10c70*/  ISETP.LT.OR P0, PT, R2, 0x2a, P0 ;  /* 0x0000002a0200780c */ /* 0x000fe80000701670 */
[----:B------:R-:W-:Y:S01]  /*10c80*/  FSEL R33, R33, -INF , !P0 ;  /* 0xff80000021217808 */ /* 0x000fe20004000000 */
[----:B------:R-:W-:-:S06]  /*10c90*/  BRA.DIV ~URZ, `(.L_x_2400) ;  /* 0x0000f8827f007947 */ /* 0x000fcc000b800000 */
[----:B------:R2:W3:Y:S02]  /*10ca0*/  SHFL.IDX PT, R3, R14, 0x1, 0x1c1f ;  /* 0x003c1f000e037f89 */ /* 0x0004e400000e0000 */
.L_x_2538:
[----:B------:R-:W-:Y:S01]  /*10cb0*/  ISETP.LE.AND P0, PT, R218, c[0x0][0x32c], PT ;  /* 0x0000cb00da007a0c */ /* 0x000fe20003f03270 */
[----:B---3--:R-:W-:Y:S01]  /*10cc0*/  IMAD.IADD R2, R173, 0x1, R3 ;  /* 0x00000001ad027824 */ /* 0x008fe200078e0203 */
        /* <DEDUP_REMOVED lines=15> */
.L_x_2403:
[----:B------:R-:W-:Y:S04]  /*10dc0*/  MOV R4, 0x1 ;  /* 0x0000000100047802 */ /* 0x000fe80000000f00 */
[----:B------:R-:W-:Y:S11]  /*10dd0*/  ISETP.NE.AND P0, PT, R4, c[0x0][0x32c], PT ;  /* 0x0000cb0004007a0c */ /* 0x000ff60003f05270 */
[----:B------:R-:W-:Y:S02]  /*10de0*/  @!UPT UIADD3 URZ, URZ, URZ, URZ ;  /* 0x0000003f3f3ff290 */ /* 0x000fe4000fffe03f */
[----:B------:R-:W-:Y:S05]  /*10df0*/  @P0 IMAD.HI.U32 R4, R3, c[0x0][0x330], RZ ;  /* 0x0000cc0003040a27 */ /* 0x000fea00078e00ff */
[----:B------:R-:W-:Y:S02]  /*10e00*/  @P0 SHF.R.U32.HI R3, RZ, c[0x0][0x334], R4 ;  /* 0x0000cd00ff030a19 */ /* 0x000fe40000011604 */
.L_x_2404:
[----:B------:R-:W-:Y:S05]  /*10e10*/  BSYNC B0 ;  /* 0x0000000000007941 */ /* 0x000fea0003800000 */
.L_x_2402:
[----:B------:R-:W-:Y:S05]  /*10e20*/  IMAD R3, R3, c[0x0][0x32c], R174 ;  /* 0x0000cb0003037a24 */ /* 0x000fea00078e02ae */
[----:B------:R-:W-:Y:S02]  /*10e30*/  IMNMX R0, R0, R3, !PT ;  /* 0x0000000300007217 */ /* 0x000fe40007800200 */
[----:B------:R-:W-:Y:S04]  /*10e40*/  IADD3 R3, R3, c[0x0][0x32c], RZ ;  /* 0x0000cb0003037a10 */ /* 0x000fe80007ffe0ff */
[----:B------:R-:W-:Y:S02]  /*10e50*/  IMNMX R2, R2, R3, PT ;  /* 0x0000000302027217 */ /* 0x000fe40003800200 */
.L_x_2401:
[----:B------:R-:W-:Y:S02]  /*10e60*/  ISETP.GT.AND P0, PT, R0, RZ, !P1 ;  /* 0x000000ff0000720c */ /* 0x000fe40004f04270 */
[C---:B------:R-:W-:Y:S02]  /*10e70*/  LOP3.LUT P1, RZ, R213.reuse, 0x1, RZ, 0xc0, !PT ;  /* 0x00000001d5ff7812 */ /* 0x040fe4000782c0ff */
[----:B------:R-:W-:Y:S04]  /*10e80*/  ISETP.LT.OR P0, PT, R2, 0x1, P0 ;  /* 0x000000010200780c */ /* 0x000fe80000701670 */
[----:B------:R-:W-:Y:S02]  /*10e90*/  FSEL R10, R10, -INF , !P0 ;  /* 0xff8000000a0a7808 */ /* 0x000fe40004000000 */
[----:B------:R-:W-:Y:S02]  /*10ea0*/  LOP3.LUT P0, RZ, R213, 0x10, RZ, 0xc0, !PT ;  /* 0x00000010d5ff7812 */ /* 0x000fe4000780c0ff */
[----:B------:R-:W-:Y:S02]  /*10eb0*/  FMNMX.FTZ R8, R10, R6, !PT ;  /* 0x000000060a087209 */ /* 0x000fe40007810000 */
[----:B------:R-:W-:Y:S04]  /*10ec0*/  ISETP.GT.AND P0, PT, R0, 0x1, !P0 ;  /* 0x000000010000780c */ /* 0x000fe80004704270 */
        /* <DEDUP_REMOVED lines=24> */
[----:B------:R-:W-:Y:S04]  /*11050*/  ISETP.LT.OR P0, PT, R2, 0x19, P0 ;  /* 0x000000190200780c */ /* 0x000fe80000701670 */
        /* <DEDUP_REMOVED lines=19> */
[----:B------:R-:W-:Y:S02]  /*11190*/  ISETP.LT.OR P0, PT, R2, 0x2a, P0 ;  /* 0x0000002a0200780c */ /* 0x000fe40000701670 */
[----:B------:R-:W-:Y:S02]  /*111a0*/  FMNMX.FTZ R0, R175, R0, !PT ;  /* 0x00000000af007209 */ /* 0x000fe40007810000 */
[----:B------:R-:W-:Y:S02]  /*111b0*/  FSEL R35, R35, -INF , !P0 ;  /* 0xff80000023237808 */ /* 0x000fe40004000000 */
[----:B------:R-:W-:Y:S02]  /*111c0*/  FMNMX.FTZ R0, R16, R0, !PT ;  /* 0x0000000010007209 */ /* 0x000fe40007810000 */
[----:B------:R-:W-:Y:S02]  /*111d0*/  FMNMX.FTZ R8, R34, R8, !PT ;  /* 0x0000000822087209 */ /* 0x000fe40007810000 */
[----:B------:R-:W-:Y:S02]  /*111e0*/  FMNMX.FTZ R0, R17, R0, !PT ;  /* 0x0000000011007209 */ /* 0x000fe40007810000 */
[----:B------:R-:W-:Y:S02]  /*111f0*/  FMNMX.FTZ R8, R35, R8, !PT ;  /* 0x0000000823087209 */ /* 0x000fe40007810000 */
[----:B------:R-:W-:Y:S04]  /*11200*/  FMNMX.FTZ R0, R20, R0, !PT ;  /* 0x0000000014007209 */ /* 0x000fe80007810000 */
[----:B------:R-:W-:Y:S04]  /*11210*/  FMNMX.FTZ R0, R21, R0, !PT ;  /* 0x0000000015007209 */ /* 0x000fe80007810000 */
[----:B------:R-:W-:Y:S04]  /*11220*/  FMNMX.FTZ R0, R24, R0, !PT ;  /* 0x0000000018007209 */ /* 0x000fe80007810000 */
[----:B------:R-:W-:Y:S04]  /*11230*/  FMNMX.FTZ R0, R25, R0, !PT ;  /* 0x0000000019007209 */ /* 0x000fe80007810000 */
[----:B------:R-:W-:Y:S04]  /*11240*/  FMNMX.FTZ R0, R28, R0, !PT ;  /* 0x000000001c007209 */ /* 0x000fe80007810000 */
[----:B------:R-:W-:Y:S04]  /*11250*/  FMNMX.FTZ R0, R29, R0, !PT ;  /* 0x000000001d007209 */ /* 0x000fe80007810000 */
[----:B------:R-:W-:Y:S04]  /*11260*/  FMNMX.FTZ R0, R32, R0, !PT ;  /* 0x0000000020007209 */ /* 0x000fe80007810000 */
[----:B------:R-:W-:Y:S01]  /*11270*/  FMNMX.FTZ R0, R33, R0, !PT ;  /* 0x0000000021007209 */ /* 0x000fe20007810000 */
[----:B------:R-:W-:-:S05]  /*11280*/  BRA.DIV ~URZ, `(.L_x_2405) ;  /* 0x0000f3027f007947 */ /* 0x000fca000b800000 */
[----:B------:R3:W4:Y:S02]  /*11290*/  SHFL.BFLY PT, R2, R0, 0x2, 0x1f ;  /* 0x0c401f0000027f89 */ /* 0x00072400000e0000 */
.L_x_2539:
[----:B---34-:R-:W-:Y:S01]  /*112a0*/  FMNMX.FTZ R0, R0, R2, !PT ;  /* 0x0000000200007209 */ /* 0x018fe20007810000 */
[----:B------:R-:W-:-:S05]  /*112b0*/  BRA.DIV ~URZ, `(.L_x_2406) ;  /* 0x0000f3227f007947 */ /* 0x000fca000b800000 */
[----:B------:R-:W3:Y:S02]  /*112c0*/  SHFL.BFLY PT, R4, R0, 0x1, 0x1f ;  /* 0x0c201f0000047f89 */ /* 0x000ee400000e0000 */
[----:B---3--:R-:W-:Y:S02]  /*112d0*/  FMNMX.FTZ R4, R0, R4, !PT ;  /* 0x0000000400047209 */ /* 0x008fe40007810000 */
[----:B------:R-:W3:Y:S02]  /*112e0*/  SHFL.BFLY PT, R0, R8, 0x2, 0x1f ;  /* 0x0c401f0008007f89 */ /* 0x000ee400000e0000 */
[----:B---3--:R-:W-:Y:S05]  /*112f0*/  FMNMX.FTZ R0, R8, R0, !PT ;  /* 0x0000000008007209 */ /* 0x008fea0007810000 */
[----:B------:R3:W4:Y:S02]  /*11300*/  SHFL.BFLY PT, R2, R0, 0x1, 0x1f ;  /* 0x0c201f0000027f89 */ /* 0x00072400000e0000 */
.L_x_2540:
[----:B------:R-:W-:Y:S01]  /*11310*/  FSETP.NEU.FTZ.AND P0, PT, R4, -INF , PT ;  /* 0xff8000000400780b */ /* 0x000fe20003f1d000 */
[----:B------:R-:W-:Y:S01]  /*11320*/  WARPSYNC 0xffffffff ;  /* 0xffffffff00007948 */ /* 0x000fe20003800000 */
[----:B----4-:R-:W-:Y:S01]  /*11330*/  FMNMX.FTZ R3, R2, R0, !PT ;  /* 0x0000000002037209 */ /* 0x010fe20007810000 */
[C---:B------:R-:W-:Y:S01]  /*11340*/  FMUL.FTZ R2, R4.reuse, c[0x0][0x2d0] ;  /* 0x0000b40004027a20 */ /* 0x040fe20000410000 */
[----:B---3--:R-:W-:Y:S04]  /*11350*/  FSEL R0, R4, RZ, P0 ;  /* 0x000000ff04007208 */ /* 0x008fe80000000000 */
[----:B------:R-:W-:Y:S01]  /*11360*/  FSEL R2, R2, RZ, P0 ;  /* 0x000000ff02027208 */ /* 0x000fe20000000000 */
[----:B------:R-:W-:Y:S01]  /*11370*/  FADD.FTZ R0, -R0, R13 ;  /* 0x0000000d00007221 */ /* 0x000fe20000010100 */
[----:B------:R-:W-:Y:S03]  /*11380*/  FSETP.NEU.FTZ.AND P0, PT, R3, -INF , PT ;  /* 0xff8000000300780b */ /* 0x000fe60003f1d000 */
[----:B------:R-:W-:Y:S02]  /*11390*/  FMUL.FTZ R0, R0, c[0x0][0x2d0] ;  /* 0x0000b40000007a20 */ /* 0x000fe40000410000 */
[--C-:B------:R-:W-:Y:S02]  /*113a0*/  FFMA.FTZ R9, R9, c[0x0][0x2d0], -R2.reuse ;  /* 0x0000b40009097a23 */ /* 0x100fe40000010802 */
        /* <DEDUP_REMOVED lines=13> */
[----:B------:R-:W-:Y:S10]  /*11480*/  MUFU.EX2 R172, R175 ;  /* 0x000000af00ac7308 */ /* 0x000ff40000000800 */
[----:B------:R-:W-:Y:S10]  /*11490*/  MUFU.EX2 R16, R16 ;  /* 0x0000001000107308 */ /* 0x000ff40000000800 */
[----:B------:R-:W3:Y:S02]  /*114a0*/  MUFU.EX2 R17, R17 ;  /* 0x0000001100117308 */ /* 0x000ee40000000800 */
[----:B---3--:R-:W-:Y:S01]  /*114b0*/  F2FP.PACK_AB R174, R17, R16 ;  /* 0x0000001011ae723e */ /* 0x008fe200000000ff */
[C---:B------:R-:W-:Y:S02]  /*114c0*/  FFMA.FTZ R2, R0.reuse, R234, R9 ;  /* 0x000000ea00027223 */ /* 0x040fe40000010009 */
[----:B------:R-:W-:Y:S02]  /*114d0*/  FMUL.FTZ R32, R0, R148 ;  /* 0x0000009400207220 */ /* 0x000fe40000410000 */
[----:B------:R-:W-:Y:S01]  /*114e0*/  FADD.FTZ R8, R172, R2 ;  /* 0x00000002ac087221 */ /* 0x000fe20000010000 */
[C---:B------:R-:W-:Y:S01]  /*114f0*/  FSEL R2, R3.reuse, RZ, P0 ;  /* 0x000000ff03027208 */ /* 0x040fe20000000000 */
[----:B------:R-:W-:Y:S01]  /*11500*/  FMUL.FTZ R33, R0, R149 ;  /* 0x0000009500217220 */ /* 0x000fe20000410000 */
[----:B------:R-:W-:Y:S01]  /*11510*/  F2FP.PACK_AB R172, R172, R9 ;  /* 0x00000009acac723e */ /* 0x000fe200000000ff */
[----:B------:R-:W-:Y:S02]  /*11520*/  FADD.FTZ R8, R16, R8 ;  /* 0x0000000810087221 */ /* 0x000fe40000010000 */
[----:B------:R-:W-:Y:S02]  /*11530*/  FADD.FTZ R2, -R2, R6 ;  /* 0x0000000602027221 */ /* 0x000fe40000010100 */
[----:B------:R-:W-:Y:S02]  /*11540*/  FMUL.FTZ R6, R3, c[0x0][0x2d0] ;  /* 0x0000b40003067a20 */ /* 0x000fe40000410000 */
[----:B------:R-:W-:Y:S02]  /*11550*/  FMUL.FTZ R2, R2, c[0x0][0x2d0] ;  /* 0x0000b40002027a20 */ /* 0x000fe40000410000 */
[----:B------:R-:W-:Y:S01]  /*11560*/  FADD.FTZ R177, R17, R8 ;  /* 0x0000000811b17221 */ /* 0x000fe20000010000 */
[----:B------:R-:W-:Y:S01]  /*11570*/  FSEL R6, R6, RZ, P0 ;  /* 0x000000ff06067208 */ /* 0x000fe20000000000 */
[C---:B------:R-:W-:Y:S01]  /*11580*/  FMUL.FTZ R8, R0.reuse, R168 ;  /* 0x000000a800087220 */ /* 0x040fe20000410000 */
[----:B------:R-:W-:Y:S01]  /*11590*/  ISETP.GT.AND P0, PT, R225, R217, PT ;  /* 0x000000d9e100720c */ /* 0x000fe20003f04270 */
[----:B------:R-:W3:Y:S01]  /*115a0*/  MUFU.EX2 R2, R2 ;  /* 0x0000000200027308 */ /* 0x000ee20000000800 */
[----:B------:R-:W-:Y:S02]  /*115b0*/  FMUL.FTZ R21, R0, R161 ;  /* 0x000000a100157220 */ /* 0x000fe40000410000 */
[--C-:B------:R-:W-:Y:S02]  /*115c0*/  FFMA.FTZ R13, R18, c[0x0][0x2d0], -R6.reuse ;  /* 0x0000b400120d7a23 */ /* 0x100fe40000010806 */
[--C-:B-12---:R-:W-:Y:S02]  /*115d0*/  FFMA.FTZ R14, R19, c[0x0][0x2d0], -R6.reuse ;  /* 0x0000b400130e7a23 */ /* 0x106fe40000010806 */
        /* <DEDUP_REMOVED lines=11> */
[C---:B---3--:R-:W-:Y:S02]  /*11690*/  FMUL.FTZ R34, R2.reuse, R150 ;  /* 0x0000009602227220 */ /* 0x048fe40000410000 */
[----:B------:R-:W-:Y:S02]  /*116a0*/  FFMA.FTZ R6, R35, c[0x0][0x2d0], -R6 ;  /* 0x0000b40023067a23 */ /* 0x000fe40000010806 */
[----:B------:R-:W-:Y:S01]  /*116b0*/  FMUL.FTZ R35, R2, R151 ;  /* 0x0000009702237220 */ /* 0x000fe20000410000 */
[----:B------:R2:W-:Y:S01]  /*116c0*/  MUFU.EX2 R168, R11 ;  /* 0x0000000b00a87308 */ /* 0x0005e20000000800 */
[----:B------:R-:W3:Y:S01]  /*116d0*/  LDSM.16.MT88.4 R148, [R193] ;  /* 0x00000000c194783b */ /* 0x000ee20000004200 */
[C---:B------:R-:W-:Y:S02]  /*116e0*/  FMUL.FTZ R9, R0.reuse, R169 ;  /* 0x000000a900097220 */ /* 0x040fe40000410000 */
[C---:B------:R-:W-:Y:S02]  /*116f0*/  FMUL.FTZ R20, R0.reuse, R160 ;  /* 0x000000a000147220 */ /* 0x040fe40000410000 */
[C---:B------:R-:W-:Y:S02]  /*11700*/  FMUL.FTZ R16, R0.reuse, R164 ;  /* 0x000000a400107220 */ /* 0x040fe40000410000 */
[----:B------:R-:W-:Y:S02]  /*11710*/  FMUL.FTZ R17, R0, R165 ;  /* 0x000000a500117220 */ /* 0x000fe40000410000 */
[----:B------:R4:W5:Y:S01]  /*11720*/  MUFU.EX2 R173, R10 ;  /* 0x0000000a00ad7308 */ /* 0x0009620000000800 */
[C---:B------:R-:W-:Y:S02]  /*11730*/  FMUL.FTZ R18, R2.reuse, R166 ;  /* 0x000000a602127220 */ /* 0x040fe40000410000 */
[----:B------:R-:W-:Y:S01]  /*11740*/  FMUL.FTZ R19, R2, R167 ;  /* 0x000000a702137220 */ /* 0x000fe20000410000 */
[----:B-1----:R-:W-:Y:S01]  /*11750*/  F2FP.PACK_AB R175, R216, R161 ;  /* 0x000000a1d8af723e */ /* 0x002fe200000000ff */
[C---:B------:R-:W-:Y:S01]  /*11760*/  FMUL.FTZ R22, R2.reuse, R162 ;  /* 0x000000a202167220 */ /* 0x040fe20000410000 */
[----:B------:R-:W-:Y:S01]  /*11770*/  LDSM.16.MT88.4 R164, [R193+0x1000] ;  /* 0x00100000c1a4783b */ /* 0x000fe20000004200 */
[----:B------:R-:W-:Y:S02]  /*11780*/  FMUL.FTZ R23, R2, R163 ;  /* 0x000000a302177220 */ /* 0x000fe40000410000 */
[----:B------:R-:W-:Y:S01]  /*11790*/  FMUL.FTZ R25, R0, R157 ;  /* 0x0000009d00197220 */ /* 0x000fe20000410000 */
[----:B------:R-:W1:Y:S01]  /*117a0*/  MUFU.EX2 R13, R184 ;  /* 0x000000b8000d7308 */ /* 0x000e620000000800 */
[C---:B------:R-:W-:Y:S02]  /*117b0*/  FMUL.FTZ R26, R2.reuse, R158 ;  /* 0x0000009e021a7220 */ /* 0x040fe40000410000 */
[C---:B------:R-:W-:Y:S02]  /*117c0*/  FMUL.FTZ R27, R2.reuse, R159 ;  /* 0x0000009f021b7220 */ /* 0x040fe40000410000 */
[----:B--2---:R-:W-:Y:S02]  /*117d0*/  FMUL.FTZ R11, R2, R171 ;  /* 0x000000ab020b7220 */ /* 0x004fe40000410000 */
[C---:B------:R-:W-:Y:S02]  /*117e0*/  FMUL.FTZ R24, R0.reuse, R156 ;  /* 0x0000009c00187220 */ /* 0x040fe40000410000 */
[C---:B------:R-:W-:Y:S01]  /*117f0*/  FMUL.FTZ R28, R0.reuse, R152 ;  /* 0x00000098001c7220 */ /* 0x040fe20000410000 */
[----:B------:R-:W-:Y:S01]  /*11800*/  MUFU.EX2 R156, R182 ;  /* 0x000000b6009c7308 */ /* 0x000fe20000000800 */
[----:B------:R-:W-:Y:S02]  /*11810*/  FMUL.FTZ R29, R0, R153 ;  /* 0x00000099001d7220 */ /* 0x000fe40000410000 */
[C---:B------:R-:W-:Y:S02]  /*11820*/  FMUL.FTZ R30, R2.reuse, R154 ;  /* 0x0000009a021e7220 */ /* 0x040fe40000410000 */
[C---:B----4-:R-:W-:Y:S02]  /*11830*/  FMUL.FTZ R10, R2.reuse, R170 ;  /* 0x000000aa020a7220 */ /* 0x050fe40000410000 */
[----:B-----5:R-:W-:Y:S01]  /*11840*/  FFMA.FTZ R160, R2, R233, R173 ;  /* 0x000000e902a07223 */ /* 0x020fe200000100ad */
[----:B------:R-:W-:Y:S01]  /*11850*/  F2FP.PACK_AB R173, R168, R173 ;  /* 0x000000ada8ad723e */ /* 0x000fe200000000ff */
[----:B------:R-:W-:Y:S01]  /*11860*/  FMUL.FTZ R31, R2, R155 ;  /* 0x0000009b021f7220 */ /* 0x000fe20000410000 */
[----:B------:R-:W-:Y:S01]  /*11870*/  MUFU.EX2 R14, R181 ;  /* 0x000000b5000e7308 */ /* 0x000fe20000000800 */
[----:B------:R-:W-:Y:S01]  /*11880*/  LDSM.16.MT88.4 R152, [R193+0x800] ;  /* 0x00080000c198783b */ /* 0x000fe20000004200 */
[C---:B------:R-:W-:Y:S02]  /*11890*/  FMUL.FTZ R36, R0.reuse, R36 ;  /* 0x0000002400247220 */ /* 0x040fe40000410000 */
[----:B------:R-:W-:Y:S01]  /*118a0*/  FMUL.FTZ R37, R0, R37 ;  /* 0x0000002500257220 */ /* 0x000fe20000410000 */
[C---:B---3--:R-:W-:Y:S05]  /*118b0*/  HMMA.16816.F32 R8, R172.reuse, R148, R8 ;  /* 0x00000094ac08723c */ /* 0x048fea0000001808 */
[C---:B------:R-:W-:Y:S01]  /*118c0*/  FMUL.FTZ R38, R2.reuse, R38 ;  /* 0x0000002602267220 */ /* 0x040fe20000410000 */
[----:B------:R-:W-:Y:S01]  /*118d0*/  MUFU.EX2 R178, R178 ;  /* 0x000000b200b27308 */ /* 0x000fe20000000800 */
[----:B------:R-:W-:Y:S01]  /*118e0*/  FMUL.FTZ R39, R2, R39 ;  /* 0x0000002702277220 */ /* 0x000fe20000410000 */
[C---:B------:R-:W-:Y:S01]  /*118f0*/  HMMA.16816.F32 R16, R172.reuse, R150, R16 ;  /* 0x00000096ac10723c */ /* 0x040fe20000001810 */
[----:B------:R-:W2:Y:S03]  /*11900*/  LDSM.16.MT88.4 R148, [R194] ;  /* 0x00000000c294783b */ /* 0x000ea60000004200 */
[C---:B------:R-:W-:Y:S02]  /*11910*/  FMUL.FTZ R40, R0.reuse, R40 ;  /* 0x0000002800287220 */ /* 0x040fe40000410000 */
[----:B------:R-:W-:Y:S02]  /*11920*/  FMUL.FTZ R41, R0, R41 ;  /* 0x0000002900297220 */ /* 0x000fe40000410000 */
[C---:B------:R-:W-:Y:S01]  /*11930*/  FMUL.FTZ R42, R2.reuse, R42 ;  /* 0x0000002a022a7220 */ /* 0x040fe20000410000 */
[----:B------:R-:W-:Y:S03]  /*11940*/  MUFU.EX2 R181, R176 ;  /* 0x000000b000b57308 */ /* 0x000fe60000000800 */
        /* <DEDUP_REMOVED lines=17> */
[----:B------:R-:W-:Y:S01]  /*11a60*/  FMUL.FTZ R57, R0, R57 ;  /* 0x0000003900397220 */ /* 0x000fe20000410000 */
[C---:B--2---:R-:W-:Y:S03]  /*11a70*/  HMMA.16816.F32 R20, R172.reuse, R148, R20 ;  /* 0x00000094ac14723c */ /* 0x044fe60000001814 */
[C---:B------:R-:W-:Y:S02]  /*11a80*/  FMUL.FTZ R58, R2.reuse, R58 ;  /* 0x0000003a023a7220 */ /* 0x040fe40000410000 */
[----:B------:R-:W-:Y:S02]  /*11a90*/  FMUL.FTZ R59, R2, R59 ;  /* 0x0000003b023b7220 */ /* 0x000fe40000410000 */
[C---:B------:R-:W-:Y:S01]  /*11aa0*/  FMUL.FTZ R60, R0.reuse, R60 ;  /* 0x0000003c003c7220 */ /* 0x040fe20000410000 */
[C---:B------:R-:W-:Y:S01]  /*11ab0*/  HMMA.16816.F32 R24, R172.reuse, R150, R24 ;  /* 0x00000096ac18723c */ /* 0x040fe20000001818 */
[----:B------:R-:W2:Y:S01]  /*11ac0*/  LDSM.16.MT88.4 R148, [R196] ;  /* 0x00000000c494783b */ /* 0x000ea20000004200 */
[----:B------:R-:W-:Y:S02]  /*11ad0*/  MUFU.EX2 R6, R6 ;  /* 0x0000000600067308 */ /* 0x000fe40000000800 */
        /* <DEDUP_REMOVED lines=18> */
[C---:B--2---:R-:W-:Y:S03]  /*11c00*/  HMMA.16816.F32 R28, R172.reuse, R148, R28 ;  /* 0x00000094ac1c723c */ /* 0x044fe6000000181c */
[----:B------:R-:W-:Y:S02]  /*11c10*/  FMUL.FTZ R79, R2, R79 ;  /* 0x0000004f024f7220 */ /* 0x000fe40000410000 */
[C---:B------:R-:W-:Y:S02]  /*11c20*/  FMUL.FTZ R80, R0.reuse, R80 ;  /* 0x0000005000507220 */ /* 0x040fe40000410000 */
[----:B------:R-:W-:Y:S01]  /*11c30*/  FMUL.FTZ R81, R0, R81 ;  /* 0x0000005100517220 */ /* 0x000fe20000410000 */
[C---:B------:R-:W-:Y:S01]  /*11c40*/  HMMA.16816.F32 R32, R172.reuse, R150, R32 ;  /* 0x00000096ac20723c */ /* 0x040fe20000001820 */
[----:B------:R-:W2:Y:S03]  /*11c50*/  LDSM.16.MT88.4 R148, [R195] ;  /* 0x00000000c394783b */ /* 0x000ea60000004200 */
        /* <DEDUP_REMOVED lines=18> */
[C---:B--2---:R-:W-:Y:S03]  /*11d80*/  HMMA.16816.F32 R36, R172.reuse, R148, R36 ;  /* 0x00000094ac24723c */ /* 0x044fe60000001824 */
[C---:B------:R-:W-:Y:S02]  /*11d90*/  FMUL.FTZ R100, R0.reuse, R100 ;  /* 0x0000006400647220 */ /* 0x040fe40000410000 */
[----:B------:R-:W-:Y:S02]  /*11da0*/  FMUL.FTZ R101, R0, R101 ;  /* 0x0000006500657220 */ /* 0x000fe40000410000 */
[C---:B------:R-:W-:Y:S01]  /*11db0*/  FMUL.FTZ R102, R2.reuse, R102 ;  /* 0x0000006602667220 */ /* 0x040fe20000410000 */
[C---:B------:R-:W-:Y:S01]  /*11dc0*/  HMMA.16816.F32 R40, R172.reuse, R150, R40 ;  /* 0x00000096ac28723c */ /* 0x040fe20000001828 */
[----:B------:R-:W2:Y:S03]  /*11dd0*/  LDSM.16.MT88.4 R148, [R193+0x1800] ;  /* 0x00180000c194783b */ /* 0x000ea60000004200 */
        /* <DEDUP_REMOVED lines=23> */
[----:B------:R-:W2:Y:S03]  /*11f50*/  LDSM.16.MT88.4 R148, [R194+0x1800] ;  /* 0x00180000c294783b */ /* 0x000ea60000004200 */
[C---:B------:R-:W-:Y:S02]  /*11f60*/  FMUL.FTZ R124, R0.reuse, R124 ;  /* 0x0000007c007c7220 */ /* 0x040fe40000410000 */
[----:B------:R-:W-:Y:S02]  /*11f70*/  FMUL.FTZ R125, R0, R125 ;  /* 0x0000007d007d7220 */ /* 0x000fe40000410000 */
[C---:B------:R-:W-:Y:S04]  /*11f80*/  FMUL.FTZ R126, R2.reuse, R126 ;  /* 0x0000007e027e7220 */ /* 0x040fe80000410000 */
        /* <DEDUP_REMOVED lines=14> */
[----:B-1----:R-:W-:Y:S01]  /*12070*/  FADD.FTZ R0, R13, R177 ;  /* 0x000000b10d007221 */ /* 0x002fe20000010000 */
[C---:B--2---:R-:W-:Y:S01]  /*12080*/  HMMA.16816.F32 R52, R172.reuse, R148, R52 ;  /* 0x00000094ac34723c */ /* 0x044fe20000001834 */
[----:B------:R-:W1:Y:S07]  /*12090*/  MUFU.EX2 R177, R185 ;  /* 0x000000b900b17308 */ /* 0x000e6e0000000800 */
[C---:B------:R-:W-:Y:S01]  /*120a0*/  HMMA.16816.F32 R56, R172.reuse, R150, R56 ;  /* 0x00000096ac38723c */ /* 0x040fe20000001838 */
[----:B------:R-:W2:Y:S03]  /*120b0*/  LDSM.16.MT88.4 R148, [R196+0x1800] ;  /* 0x00180000c494783b */ /* 0x000ea60000004200 */
[----:B---3--:R-:W-:Y:S04]  /*120c0*/  FADD.FTZ R0, R2, R0 ;  /* 0x0000000002007221 */ /* 0x008fe80000010000 */
[----:B------:R-:W-:Y:S04]  /*120d0*/  FADD.FTZ R0, R156, R0 ;  /* 0x000000009c007221 */ /* 0x000fe80000010000 */
[----:B------:R-:W-:Y:S01]  /*120e0*/  FADD.FTZ R0, R14, R0 ;  /* 0x000000000e007221 */ /* 0x000fe20000010000 */
        /* <DEDUP_REMOVED lines=38> */
[----:B------:R-:W1:Y:S03]  /*12350*/  MUFU.EX2 R13, R189 ;  /* 0x000000bd000d7308 */ /* 0x000e660000000800 */
[----:B--2---:R-:W-:Y:S03]  /*12360*/  FADD.FTZ R0, R2, R0 ;  /* 0x0000000002007221 */ /* 0x004fe60000010000 */
[C---:B------:R-:W-:Y:S01]  /*12370*/  HMMA.16816.F32 R16, R148.reuse, R154, R16 ;  /* 0x0000009a9410723c */ /* 0x040fe20000001810 */
[----:B------:R-:W2:Y:S03]  /*12380*/  LDSM.16.MT88.4 R152, [R196+0x800] ;  /* 0x00080000c498783b */ /* 0x000ea60000004200 */
[----:B------:R-:W5:Y:S01]  /*12390*/  MUFU.EX2 R174, R188 ;  /* 0x000000bc00ae7308 */ /* 0x000f620000000800 */
[C---:B----4-:R-:W-:Y:S01]  /*123a0*/  FADD.FTZ R0, R172.reuse, R0 ;  /* 0x00000000ac007221 */ /* 0x050fe20000010000 */
[----:B------:R-:W-:Y:S01]  /*123b0*/  F2FP.PACK_AB R172, R172, R2 ;  /* 0x00000002acac723e */ /* 0x000fe200000000ff */
[----:B------:R-:W-:Y:S07]  /*123c0*/  FADD.FTZ R2, R168, R160 ;  /* 0x000000a0a8027221 */ /* 0x000fee0000010000 */
[----:B------:R-:W4:Y:S01]  /*123d0*/  MUFU.EX2 R14, R187 ;  /* 0x000000bb000e7308 */ /* 0x000f220000000800 */
[----:B-1----:R-:W-:Y:S01]  /*123e0*/  FADD.FTZ R0, R13, R0 ;  /* 0x000000000d007221 */ /* 0x002fe20000010000 */
[C---:B---3--:R-:W-:Y:S03]  /*123f0*/  HMMA.16816.F32 R20, R148.reuse, R156, R20 ;  /* 0x0000009c9414723c */ /* 0x048fe60000001814 */
[C---:B-----5:R-:W-:Y:S01]  /*12400*/  FADD.FTZ R234, R174.reuse, R0 ;  /* 0x00000000aeea7221 */ /* 0x060fe20000010000 */
[----:B------:R-:W-:Y:S04]  /*12410*/  F2FP.PACK_AB R174, R174, R13 ;  /* 0x0000000daeae723e */ /* 0x000fe800000000ff */
[C---:B------:R-:W-:Y:S01]  /*12420*/  HMMA.16816.F32 R24, R148.reuse, R158, R24 ;  /* 0x0000009e9418723c */ /* 0x040fe20000001818 */
[----:B------:R-:W1:Y:S03]  /*12430*/  LDSM.16.MT88.4 R156, [R195+0x800] ;  /* 0x00080000c39c783b */ /* 0x000e660000004200 */
[----:B------:R-:W-:Y:S01]  /*12440*/  FADD.FTZ R0, R161, R2 ;  /* 0x00000002a1007221 */ /* 0x000fe20000010000 */
[----:B------:R-:W-:Y:S02]  /*12450*/  MOV R13, R4 ;  /* 0x00000004000d7202 */ /* 0x000fe40000000f00 */
[----:B----4-:R-:W-:Y:S01]  /*12460*/  F2FP.PACK_AB R175, R6, R14 ;  /* 0x0000000e06af723e */ /* 0x010fe200000000ff */
[----:B------:R-:W-:Y:S01]  /*12470*/  FADD.FTZ R0, R216, R0 ;  /* 0x00000000d8007221 */ /* 0x000fe20000010000 */
[C---:B--2---:R-:W-:Y:S03]  /*12480*/  HMMA.16816.F32 R28, R148.reuse, R152, R28 ;  /* 0x00000098941c723c */ /* 0x044fe6000000181c */
[----:B------:R-:W-:Y:S04]  /*12490*/  FADD.FTZ R0, R178, R0 ;  /* 0x00000000b2007221 */ /* 0x000fe80000010000 */
[----:B------:R-:W-:Y:S01]  /*124a0*/  FADD.FTZ R0, R181, R0 ;  /* 0x00000000b5007221 */ /* 0x000fe20000010000 */
[C---:B------:R-:W-:Y:S01]  /*124b0*/  HMMA.16816.F32 R32, R148.reuse, R154, R32 ;  /* 0x0000009a9420723c */ /* 0x040fe20000001820 */
[----:B------:R-:W2:Y:S03]  /*124c0*/  LDSM.16.MT88.4 R152, [R193+0x2000] ;  /* 0x00200000c198783b */ /* 0x000ea60000004200 */
[----:B------:R-:W-:Y:S04]  /*124d0*/  FADD.FTZ R0, R179, R0 ;  /* 0x00000000b3007221 */ /* 0x000fe80000010000 */
[----:B------:R-:W-:Y:S04]  /*124e0*/  FADD.FTZ R0, R180, R0 ;  /* 0x00000000b4007221 */ /* 0x000fe80000010000 */
[----:B------:R-:W-:Y:S04]  /*124f0*/  FADD.FTZ R0, R176, R0 ;  /* 0x00000000b0007221 */ /* 0x000fe80000010000 */
[----:B------:R-:W-:Y:S04]  /*12500*/  FADD.FTZ R0, R177, R0 ;  /* 0x00000000b1007221 */ /* 0x000fe80000010000 */
[----:B------:R-:W-:Y:S01]  /*12510*/  FADD.FTZ R0, R14, R0 ;  /* 0x000000000e007221 */ /* 0x000fe20000010000 */
[C---:B-1----:R-:W-:Y:S03]  /*12520*/  HMMA.16816.F32 R36, R148.reuse, R156, R36 ;  /* 0x0000009c9424723c */ /* 0x042fe60000001824 */
[----:B------:R-:W-:Y:S01]  /*12530*/  FADD.FTZ R233, R6, R0 ;  /* 0x0000000006e97221 */ /* 0x000fe20000010000 */
[----:B------:R-:W-:Y:S02]  /*12540*/  IADD3 R0, R225, -0x1, RZ ;  /* 0xffffffffe1007810 */ /* 0x000fe40007ffe0ff */
[----:B------:R-:W-:Y:S02]  /*12550*/  MOV R6, R3 ;  /* 0x0000000300067202 */ /* 0x000fe40000000f00 */
[C---:B------:R-:W-:Y:S01]  /*12560*/  HMMA.16816.F32 R40, R148.reuse, R158, R40 ;  /* 0x0000009e9428723c */ /* 0x040fe20000001828 */
[----:B------:R-:W1:Y:S03]  /*12570*/  LDSM.16.MT88.4 R156, [R194+0x2000] ;  /* 0x00200000c29c783b */ /* 0x000e660000004200 */
[----:B------:R-:W-:Y:S04]  /*12580*/  MOV R225, R0 ;  /* 0x0000000000e17202 */ /* 0x000fe80000000f00 */
        /* <DEDUP_REMOVED lines=31> */
[C---:B------:R-:W-:Y:S08]  /*12780*/  HMMA.16816.F32 R128, R148.reuse, R154, R128 ;  /* 0x0000009a9480723c */ /* 0x040ff00000001880 */
[C---:B-1----:R-:W-:Y:S08]  /*12790*/  HMMA.16816.F32 R132, R148.reuse, R156, R132 ;  /* 0x0000009c9484723c */ /* 0x042ff00000001884 */
        /* <DEDUP_REMOVED lines=48> */
[----:B------:R-:W-:-:S11]  /*12aa0*/  @P0 BRA `(.L_x_2407) ;  /* 0xffffc59000000947 */ /* 0x000fd6000383ffff */
[----:B------:R-:W2:Y:S01]  /*12ab0*/  LDL R2, [R1+0x4] ;  /* 0x0000040001027983 */ /* 0x000ea20000100800 */
[----:B------:R-:W-:Y:S01]  /*12ac0*/  MOV R225, R0 ;  /* 0x0000000000e17202 */ /* 0x000fe20000000f00 */
[----:B------:R-:W-:-:S02]  /*12ad0*/  IMAD.MOV.U32 R6, RZ, RZ, R3 ;  /* 0x000000ffff067224 */ /* 0x000fc400078e0003 */
[----:B------:R-:W-:Y:S01]  /*12ae0*/  IMAD.MOV.U32 R13, RZ, RZ, R4 ;  /* 0x000000ffff0d7224 */ /* 0x000fe200078e0004 */
[----:B--2---:R-:W-:-:S07]  /*12af0*/  SHF.L.U32 R0, R2, 0x7, RZ ;  /* 0x0000000702007819 */ /* 0x004fce00000006ff */
.L_x_2384:
[----:B------:R-:W-:Y:S01]  /*12b00*/  IMAD.MOV.U32 R4, RZ, RZ, 0x1 ;  /* 0x00000001ff047424 */ /* 0x000fe200078e00ff */
[----:B------:R-:W-:-:S04]  /*12b10*/  IADD3 R0, R0, 0x7f, RZ ;  /* 0x0000007f00007810 */ /* 0x000fc80007ffe0ff */
[----:B------:R-:W-:-:S13]  /*12b20*/  ISETP.NE.AND P0, PT, R4, c[0x0][0x2c4], PT ;  /* 0x0000b10004007a0c */ /* 0x000fda0003f05270 */
[----:B------:R-:W-:-:S05]  /*12b30*/  @P0 IMAD.HI.U32 R2, R0, c[0x0][0x2c8], RZ ;  /* 0x0000b20000020a27 */ /* 0x000fca00078e00ff */
[----:B------:R-:W-:Y:S02]  /*12b40*/  @P0 SHF.R.U32.HI R0, RZ, c[0x0][0x2cc], R2 ;  /* 0x0000b300ff000a19 */ /* 0x000fe40000011602 */
[----:B------:R-:W2:Y:S01]  /*12b50*/  LDL R2, [R1+0x64] ;  /* 0x0000640001027983 */ /* 0x000ea20000100800 */
[----:B------:R-:W-:Y:S02]  /*12b60*/  ISETP.LE.AND P1, PT, R4, c[0x0][0x32c], PT ;  /* 0x0000cb0004007a0c */ /* 0x000fe40003f23270 */
[----:B--2---:R-:W-:Y:S02]  /*12b70*/  IADD3 R2, R0, 0x1, R2 ;  /* 0x0000000100027810 */ /* 0x004fe40007ffe002 */
[----:B------:R-:W2:Y:S01]  /*12b80*/  LDL R0, [R1+0x58] ;  /* 0x0000580001007983 */ /* 0x000ea20000100800 */
[----:B------:R-:W-:-:S08]  /*12b90*/  LOP3.LUT R213, R213, 0xffffefff, RZ, 0xc0, !PT ;  /* 0xffffefffd5d57812 */ /* 0x000fd000078ec0ff */
[----:B------:R-:W-:Y:S01]  /*12ba0*/  @P1 LOP3.LUT R213, R213, 0x1000, RZ, 0xfc, !PT ;  /* 0x00001000d5d51812 */ /* 0x000fe200078efcff */
[----:B--2---:R-:W-:-:S05]  /*12bb0*/  IMAD.IADD R0, R2, 0x1, -R0 ;  /* 0x0000000102007824 */ /* 0x004fca00078e0a00 */
[----:B------:R-:W-:Y:S01]  /*12bc0*/  IADD3 R2, R0, -c[0x0][0x324], RZ ;  /* 0x8000c90000027a10 */ /* 0x000fe20007ffe0ff */
[----:B------:R-:W-:Y:S05]  /*12bd0*/  @!P1 BRA `(.L_x_2408) ;  /* 0x000000f000009947 */ /* 0x000fea0003800000 */
[----:B------:R-:W-:Y:S01]  /*12be0*/  ISETP.GT.AND P0, PT, R0, -0x1, PT ;  /* 0xffffffff0000780c */ /* 0x000fe20003f04270 */
[----:B------:R-:W-:-:S12]  /*12bf0*/  BSSY B0, `(.L_x_2409) ;  /* 0x000000b000007945 */ /* 0x000fd80003800000 */
[----:B------:R-:W-:Y:S05]  /*12c00*/  @P0 BRA `(.L_x_2410) ;  /* 0x0000006000000947 */ /* 0x000fea0003800000 */
[----:B------:R-:W-:Y:S02]  /*12c10*/  ISETP.NE.AND P0, PT, R4, c[0x0][0x32c], PT ;  /* 0x0000cb0004007a0c */ /* 0x000fe40003f05270 */
[----:B------:R-:W-:-:S11]  /*12c20*/  LOP3.LUT R0, RZ, R0, RZ, 0x33, !PT ;  /* 0x00000000ff007212 */ /* 0x000fd600078e33ff */
[----:B------:R-:W-:-:S05]  /*12c30*/  @P0 IMAD.HI.U32 R3, R0, c[0x0][0x330], RZ ;  /* 0x0000cc0000030a27 */ /* 0x000fca00078e00ff */
[----:B------:R-:W-:-:S04]  /*12c40*/  @P0 SHF.R.U32.HI R0, RZ, c[0x0][0x334], R3 ;  /* 0x0000cd00ff000a19 */ /* 0x000fc80000011603 */
[----:B------:R-:W-:Y:S01]  /*12c50*/  LOP3.LUT R0, RZ, R0, RZ, 0x33, !PT ;  /* 0x00000000ff007212 */ /* 0x000fe200078e33ff */
[----:B------:R-:W-:Y:S05]  /*12c60*/  BRA `(.L_x_2411) ;  /* 0x0000003000007947 */ /* 0x000fea0003800000 */
.L_x_2410:
[----:B------:R-:W-:-:S13]  /*12c70*/  ISETP.NE.AND P0, PT, R4, c[0x0][0x32c], PT ;  /* 0x0000cb0004007a0c */ /* 0x000fda0003f05270 */
[----:B------:R-:W-:-:S05]  /*12c80*/  @P0 IMAD.HI.U32 R3, R0, c[0x0][0x330], RZ ;  /* 0x0000cc0000030a27 */ /* 0x000fca00078e00ff */
[----:B------:R-:W-:Y:S02]  /*12c90*/  @P0 SHF.R.U32.HI R0, RZ, c[0x0][0x334], R3 ;  /* 0x0000cd00ff000a19 */ /* 0x000fe40000011603 */
.L_x_2411:
[----:B------:R-:W-:Y:S05]  /*12ca0*/  BSYNC B0 ;  /* 0x0000000000007941 */ /* 0x000fea0003800000 */
.L_x_2409:
[----:B------:R-:W-:-:S05]  /*12cb0*/  IMAD R0, R0, c[0x0][0x32c], RZ ;  /* 0x0000cb0000007a24 */ /* 0x000fca00078e02ff */
[----:B------:R-:W-:-:S04]  /*12cc0*/  IMNMX R2, R2, R0, !PT ;  /* 0x0000000002027217 */ /* 0x000fc80007800200 */
.L_x_2408:
[----:B------:R-:W-:-:S05]  /*12cd0*/  IADD3 R2, R2, 0x2f, RZ ;  /* 0x0000002f02027810 */ /* 0x000fca0007ffe0ff */
[----:B------:R-:W-:-:S05]  /*12ce0*/  IMAD.HI R2, R2, 0x2aaaaaab, RZ ;  /* 0x2aaaaaab02027827 */ /* 0x000fca00078e02ff */
[----:B------:R-:W-:-:S04]  /*12cf0*/  SHF.R.U32.HI R217, RZ, 0x1f, R2 ;  /* 0x0000001fffd97819 */ /* 0x000fc80000011602 */
[----:B------:R-:W-:-:S04]  /*12d00*/  LEA.HI.SX32 R217, R2, R217, 0x1d ;  /* 0x000000d902d97211 */ /* 0x000fc800078feaff */
[----:B------:R-:W-:-:S04]  /*12d10*/  IMNMX R217, R246, R217, !PT ;  /* 0x000000d9f6d97217 */ /* 0x000fc80007800200 */
[----:B------:R-:W-:-:S13]  /*12d20*/  ISETP.GE.AND P0, PT, R225, R217, PT ;  /* 0x000000d9e100720c */ /* 0x000fda0003f06270 */
[----:B------:R-:W-:Y:S05]  /*12d30*/  @!P0 BRA `(.L_x_2412) ;  /* 0x00002ee000008947 */ /* 0x000fea0003800000 */
.L_x_2425:
[----:B------:R-:W-:Y:S04]  /*12d40*/  DEPBAR.LE SB0, 0x0 ;  /* 0x000080000000791a */ /* 0x000fe80000000000 */
[----:B------:R-:W-:Y:S01]  /*12d50*/  WARPSYNC 0xffffffff ;  /* 0xffffffff00007948 */ /* 0x000fe20003800000 */
[----:B------:R-:W-:Y:S01]  /*12d60*/  BAR.SYNC.DEFER_BLOCKING 0x0 ;  /* 0x0000000000007b1d */ /* 0x000fe20000010000 */
[----:B------:R-:W-:Y:S02]  /*12d70*/  ISETP.GT.AND P0, PT, R246, R225, PT ;  /* 0x000000e1f600720c */ /* 0x000fe40003f04270 */
[----:B------:R-:W-:Y:S03]  /*12d80*/  MOV R4, R13 ;  /* 0x0000000d00047202 */ /* 0x000fe60000000f00 */
        /* <DEDUP_REMOVED lines=26> */
.L_x_2541:
[----:B------:R-:W-:-:S05]  /*12f30*/  BRA.DIV ~URZ, `(.L_x_2416) ;  /* 0x0000d7f27f007947 */ /* 0x000fca000b800000 */
[----:B------:R4:W3:Y:S02]  /*12f40*/  SHFL.IDX PT, R0, R10, RZ, 0x181f ;  /* 0x00181fff0a007589 */ /* 0x0008e400000e0000 */
.L_x_2542:
[----:B------:R-:W-:Y:S01]  /*12f50*/  SHF.R.S32.HI R2, RZ, 0x1f, R215 ;  /* 0x0000001fff027819 */ /* 0x000fe200000114d7 */
[C---:B------:R-:W-:Y:S01]  /*12f60*/  IMAD.SHL.U32 R22, R215.reuse, 0x2, RZ ;  /* 0x00000002d7167824 */ /* 0x040fe200078e00ff */
[C---:B------:R-:W-:Y:S01]  /*12f70*/  ISETP.GE.AND P3, PT, R215.reuse, c[0x0][0x1d4], PT ;  /* 0x00007500d7007a0c */ /* 0x040fe20003f66270 */
[----:B------:R-:W-:Y:S01]  /*12f80*/  IMAD.SHL.U32 R20, R232, 0x2, RZ ;  /* 0x00000002e8147824 */ /* 0x000fe200078e00ff */
[C---:B------:R-:W-:Y:S02]  /*12f90*/  SHF.L.U64.HI R21, R215.reuse, 0x1, R2 ;  /* 0x00000001d7157819 */ /* 0x040fe40000010202 */
        /* <DEDUP_REMOVED lines=12> */
[----:B------:R-:W-:Y:S02]  /*13060*/  IADD3 R23, R215, 0xc0, RZ ;  /* 0x000000c0d7177810 */ /* 0x000fe40007ffe0ff */
[----:B------:R-:W-:Y:S02]  /*13070*/  SHF.L.U64.HI R28, R230, 0x1, R242 ;  /* 0x00000001e61c7819 */ /* 0x000fe400000102f2 */
[----:B------:R-:W-:Y:S02]  /*13080*/  LOP3.LUT P1, RZ, R213, 0x800, RZ, 0xc0, !PT ;  /* 0x00000800d5ff7812 */ /* 0x000fe4000782c0ff */
[----:B---3--:R-:W-:Y:S05]  /*13090*/  IADD3 R2, P0, R0, R20, RZ ;  /* 0x0000001400027210 */ /* 0x008fea0007f1e0ff */
[----:B------:R-:W-:Y:S05]  /*130a0*/  IMAD.X R3, R8, 0x1, R30, P0 ;  /* 0x0000000108037824 */ /* 0x000fea00000e061e */
[----:B------:R3:W-:Y:S01]  /*130b0*/  LDGSTS.E.BYPASS.LTC128B.128 [R214+0x5880], [R2.64], !P2 ;  /* 0x0588000002d67fae */ /* 0x0007e2000d101d4a */
[----:B------:R-:W-:Y:S01]  /*130c0*/  ISETP.GE.AND P2, PT, R14, c[0x0][0x1d4], PT ;  /* 0x000075000e007a0c */ /* 0x000fe20003f46270 */
[----:B------:R-:W-:Y:S01]  /*130d0*/  IMAD.SHL.U32 R14, R230, 0x2, RZ ;  /* 0x00000002e60e7824 */ /* 0x000fe200078e00ff */
[----:B---3--:R-:W-:Y:S05]  /*130e0*/  IADD3 R2, P0, R0, R11, RZ ;  /* 0x0000000b00027210 */ /* 0x008fea0007f1e0ff */
[----:B------:R-:W-:Y:S06]  /*130f0*/  IMAD.X R3, R8, 0x1, R29, P0 ;  /* 0x0000000108037824 */ /* 0x000fec00000e061d */
        /* <DEDUP_REMOVED lines=9> */
.L_x_2543:
        /* <DEDUP_REMOVED lines=8> */
[----:B---3--:R-:W-:Y:S01]  /*13210*/  IADD3 R9, R215, 0xc0, RZ ;  /* 0x000000c0d7097810 */ /* 0x008fe20007ffe0ff */
[----:B------:R-:W-:Y:S01]  /*13220*/  IMAD.X R21, R8, 0x1, R30, P0 ;  /* 0x0000000108157824 */ /* 0x000fe200000e061e */
[----:B------:R-:W-:Y:S01]  /*13230*/  IADD3 R10, P0, R0, R11, RZ ;  /* 0x0000000b000a7210 */ /* 0x000fe20007f1e0ff */
        /* <DEDUP_REMOVED lines=11> */
.L_x_2414:
[----:B------:R-:W-:Y:S05]  /*132f0*/  BSYNC B0 ;  /* 0x0000000000007941 */ /* 0x000fea0003800000 */
.L_x_2413:
        /* <DEDUP_REMOVED lines=184> */
[----:B------:R1:W2:Y:S04]  /*13e80*/  @!P1 LDG.E R224, [R172.64] ;  /* 0x0000000aace09981 */ /* 0x0002a8000c1e1900 */
[----:B------:R-:W-:Y:S04]  /*13e90*/  IMAD R0, R0, c[0x0][0x1e0], RZ ;  /* 0x0000780000007a24 */ /* 0x000fe800078e02ff */
[----:B------:R-:W-:Y:S04]  /*13ea0*/  IMAD R0, R226, c[0x0][0x1e4], R0 ;  /* 0x00007900e2007a24 */ /* 0x000fe800078e0200 */
[----:B------:R-:W-:Y:S01]  /*13eb0*/  IMAD.IADD R3, R3, 0x1, R0 ;  /* 0x0000000103037824 */ /* 0x000fe200078e0200 */
[----:B-1----:R-:W-:Y:S02]  /*13ec0*/  IADD3 R172, -R241, 0x30, RZ ;  /* 0x00000030f1ac7810 */ /* 0x002fe40007ffe1ff */
[----:B--2---:R-:W-:Y:S01]  /*13ed0*/  SHF.R.S32.HI R0, RZ, 0x1f, R224 ;  /* 0x0000001fff007819 */ /* 0x004fe200000114e0 */
[----:B------:R-:W-:Y:S04]  /*13ee0*/  IMAD.WIDE.U32 R2, R224, c[0x0][0x1f0], R2 ;  /* 0x00007c00e0027a25 */ /* 0x000fe800078e0002 */
[----:B------:R-:W-:Y:S01]  /*13ef0*/  IMAD R173, R0, c[0x0][0x1f0], RZ ;  /* 0x00007c0000ad7a24 */ /* 0x000fe200078e02ff */
[----:B-----5:R-:W-:Y:S03]  /*13f00*/  IADD3 R0, P0, R218, R2, RZ ;  /* 0x00000002da007210 */ /* 0x020fe60007f1e0ff */
[----:B------:R-:W-:Y:S05]  /*13f10*/  IMAD R173, R224, c[0x0][0x1f4], R173 ;  /* 0x00007d00e0ad7a24 */ /* 0x000fea00078e02ad */
[----:B------:R-:W-:Y:S02]  /*13f20*/  IADD3.X R173, R216, R3, R173, P0, !PT ;  /* 0x00000003d8ad7210 */ /* 0x000fe400007fe4ad */
[C---:B------:R-:W-:Y:S04]  /*13f30*/  LEA R176, P0, R0.reuse, c[0x0][0x1c8], 0x1 ;  /* 0x0000720000b07a11 */ /* 0x040fe800078008ff */
[----:B------:R-:W-:Y:S02]  /*13f40*/  LEA.HI.X R173, R0, c[0x0][0x1cc], R173, 0x1, P0 ;  /* 0x0000730000ad7a11 */ /* 0x000fe400000f0cad */
[----:B------:R-:W-:Y:S01]  /*13f50*/  ISETP.GE.AND P0, PT, R172, 0x1, PT ;  /* 0x00000001ac00780c */ /* 0x000fe20003f06270 */
[----:B------:R-:W-:-:S10]  /*13f60*/  BRA.DIV ~URZ, `(.L_x_2420) ;  /* 0x0000c9027f007947 */ /* 0x000fd4000b800000 */
[----:B------:R1:W2:Y:S02]  /*13f70*/  SHFL.IDX PT, R14, R173, RZ, 0x181f ;  /* 0x00181fffad0e7589 */ /* 0x0002a400000e0000 */
.L_x_2544:
[----:B------:R-:W-:-:S05]  /*13f80*/  BRA.DIV ~URZ, `(.L_x_2421) ;  /* 0x0000c9527f007947 */ /* 0x000fca000b800000 */
[----:B------:R3:W4:Y:S02]  /*13f90*/  SHFL.IDX PT, R0, R176, RZ, 0x181f ;  /* 0x00181fffb0007589 */ /* 0x00072400000e0000 */
.L_x_2545:
[C---:B------:R-:W-:Y:S02]  /*13fa0*/  IADD3 R2, R215.reuse, 0x40, RZ ;  /* 0x00000040d7027810 */ /* 0x040fe40007ffe0ff */
[C---:B------:R-:W-:Y:S02]  /*13fb0*/  ISETP.GE.AND P3, PT, R215.reuse, c[0x0][0x1d4], PT ;  /* 0x00007500d7007a0c */ /* 0x040fe40003f66270 */
[----:B------:R-:W-:Y:S02]  /*13fc0*/  SHF.R.S32.HI R3, RZ, 0x1f, R215 ;  /* 0x0000001fff037819 */ /* 0x000fe400000114d7 */
[C---:B----4-:R-:W-:Y:S02]  /*13fd0*/  @P0 LEA R174, P1, R215.reuse, R0, 0x1 ;  /* 0x00000000d7ae0211 */ /* 0x050fe400078208ff */
[----:B------:R-:W-:Y:S02]  /*13fe0*/  ISETP.GE.AND P2, PT, R2, c[0x0][0x1d4], PT ;  /* 0x0000750002007a0c */ /* 0x000fe40003f46270 */
[C---:B--2---:R-:W-:Y:S02]  /*13ff0*/  @P0 LEA.HI.X R175, R215.reuse, R14, R3, 0x1, P1 ;  /* 0x0000000ed7af0211 */ /* 0x044fe400008f0c03 */
[C---:B------:R-:W-:Y:S02]  /*14000*/  @P0 LEA R2, P1, R232.reuse, R0, 0x1 ;  /* 0x00000000e8020211 */ /* 0x040fe400078208ff */
[C---:B------:R-:W-:Y:S01]  /*14010*/  IADD3 R178, R215.reuse, 0x80, RZ ;  /* 0x00000080d7b27810 */ /* 0x040fe20007ffe0ff */
        /* <DEDUP_REMOVED lines=19> */
.L_x_2546:
[C---:B--2---:R-:W-:Y:S02]  /*14150*/  IADD3 R2, R215.reuse, 0x40, RZ ;  /* 0x00000040d7027810 */ /* 0x044fe40007ffe0ff */
[C---:B------:R-:W-:Y:S02]  /*14160*/  ISETP.GE.AND P3, PT, R215.reuse, c[0x0][0x1d4], PT ;  /* 0x00007500d7007a0c */ /* 0x040fe40003f66270 */
[----:B------:R-:W-:Y:S02]  /*14170*/  SHF.R.S32.HI R3, RZ, 0x1f, R215 ;  /* 0x0000001fff037819 */ /* 0x000fe400000114d7 */
[C---:B------:R-:W-:Y:S02]  /*14180*/  @P0 LEA R172, P1, R215.reuse, R0, 0x1 ;  /* 0x00000000d7ac0211 */ /* 0x040fe400078208ff */
[----:B------:R-:W-:Y:S02]  /*14190*/  ISETP.GE.AND P2, PT, R2, c[0x0][0x1d4], PT ;  /* 0x0000750002007a0c */ /* 0x000fe40003f46270 */
[C---:B-1--4-:R-:W-:Y:S02]  /*141a0*/  @P0 LEA.HI.X R173, R215.reuse, R14, R3, 0x1, P1 ;  /* 0x0000000ed7ad0211 */ /* 0x052fe400008f0c03 */
        /* <DEDUP_REMOVED lines=17> */
.L_x_2419:
[----:B------:R-:W-:Y:S05]  /*142c0*/  BSYNC B0 ;  /* 0x0000000000007941 */ /* 0x000fea0003800000 */
.L_x_2418:
        /* <DEDUP_REMOVED lines=27> */
.L_x_2547:
[----:B-12---:R-:W-:Y:S01]  /*14480*/  FMNMX.FTZ R0, R0, R2, !PT ;  /* 0x0000000200007209 */ /* 0x006fe20007810000 */
[----:B------:R-:W-:-:S05]  /*14490*/  BRA.DIV ~URZ, `(.L_x_2424) ;  /* 0x0000c5d27f007947 */ /* 0x000fca000b800000 */
[----:B------:R-:W1:Y:S02]  /*144a0*/  SHFL.BFLY PT, R13, R0, 0x1, 0x1f ;  /* 0x0c201f00000d7f89 */ /* 0x000e6400000e0000 */
[----:B-1----:R-:W-:Y:S02]  /*144b0*/  FMNMX.FTZ R13, R0, R13, !PT ;  /* 0x0000000d000d7209 */ /* 0x002fe40007810000 */
[----:B------:R-:W1:Y:S02]  /*144c0*/  SHFL.BFLY PT, R0, R14, 0x2, 0x1f ;  /* 0x0c401f000e007f89 */ /* 0x000e6400000e0000 */
[----:B-1----:R-:W-:Y:S05]  /*144d0*/  FMNMX.FTZ R0, R14, R0, !PT ;  /* 0x000000000e007209 */ /* 0x002fea0007810000 */
[----:B------:R1:W2:Y:S02]  /*144e0*/  SHFL.BFLY PT, R2, R0, 0x1, 0x1f ;  /* 0x0c201f0000027f89 */ /* 0x0002a400000e0000 */
.L_x_2548:
[----:B--2---:R-:W-:Y:S01]  /*144f0*/  FMNMX.FTZ R3, R2, R0, !PT ;  /* 0x0000000002037209 */ /* 0x004fe20007810000 */
[C---:B-1----:R-:W-:Y:S01]  /*14500*/  FADD.FTZ R0, -R13.reuse, R4 ;  /* 0x000000040d007221 */ /* 0x042fe20000010100 */
        /* <DEDUP_REMOVED lines=18> */
[----:B------:R-:W2:Y:S01]  /*14630*/  MUFU.EX2 R9, R9 ;  /* 0x0000000900097308 */ /* 0x000ea20000000800 */
[----:B------:R-:W-:Y:S04]  /*14640*/  FMUL.FTZ R4, R3, c[0x0][0x2d0] ;  /* 0x0000b40003047a20 */ /* 0x000fe80000410000 */
        /* <DEDUP_REMOVED lines=12> */
[--C-:B---3--:R-:W-:Y:S02]  /*14710*/  FFMA.FTZ R176, R23, c[0x0][0x2d0], -R4.reuse ;  /* 0x0000b40017b07a23 */ /* 0x108fe40000010804 */
[----:B------:R-:W-:Y:S03]  /*14720*/  FFMA.FTZ R4, R35, c[0x0][0x2d0], -R4 ;  /* 0x0000b40023047a23 */ /* 0x000fe60000010804 */
[----:B------:R-:W-:Y:S10]  /*14730*/  MUFU.EX2 R216, R173 ;  /* 0x000000ad00d87308 */ /* 0x000ff40000000800 */
[----:B------:R-:W-:Y:S10]  /*14740*/  MUFU.EX2 R178, R178 ;  /* 0x000000b200b27308 */ /* 0x000ff40000000800 */
[----:B------:R-:W-:Y:S10]  /*14750*/  MUFU.EX2 R179, R179 ;  /* 0x000000b300b37308 */ /* 0x000ff40000000800 */
[----:B------:R-:W-:Y:S01]  /*14760*/  MUFU.EX2 R4, R4 ;  /* 0x0000000400047308 */ /* 0x000fe20000000800 */
[C---:B-1----:R-:W-:Y:S01]  /*14770*/  FFMA.FTZ R0, R2.reuse, R234, R172 ;  /* 0x000000ea02007223 */ /* 0x042fe200000100ac */
[----:B--2---:R-:W-:Y:S01]  /*14780*/  F2FP.PACK_AB R172, R9, R172 ;  /* 0x000000ac09ac723e */ /* 0x004fe200000000ff */
[C---:B------:R-:W-:Y:S01]  /*14790*/  FMUL.FTZ R32, R2.reuse, R148 ;  /* 0x0000009402207220 */ /* 0x040fe20000410000 */
[----:B----4-:R-:W-:Y:S01]  /*147a0*/  F2FP.PACK_AB R174, R17, R16 ;  /* 0x0000001011ae723e */ /* 0x010fe200000000ff */
[----:B------:R-:W-:Y:S02]  /*147b0*/  FADD.FTZ R8, R9, R0 ;  /* 0x0000000009087221 */ /* 0x000fe40000010000 */
[----:B------:R-:W-:Y:S02]  /*147c0*/  FADD.FTZ R0, -R3, R6 ;  /* 0x0000000603007221 */ /* 0x000fe40000010100 */
[----:B------:R-:W-:Y:S02]  /*147d0*/  FMUL.FTZ R33, R2, R149 ;  /* 0x0000009502217220 */ /* 0x000fe40000410000 */
[----:B------:R-:W-:Y:S02]  /*147e0*/  FMUL.FTZ R0, R0, c[0x0][0x2d0] ;  /* 0x0000b40000007a20 */ /* 0x000fe40000410000 */
[----:B------:R-:W-:Y:S02]  /*147f0*/  FADD.FTZ R6, R16, R8 ;  /* 0x0000000810067221 */ /* 0x000fe40000010000 */
[C---:B------:R-:W-:Y:S02]  /*14800*/  FMUL.FTZ R8, R2.reuse, R168 ;  /* 0x000000a802087220 */ /* 0x040fe40000410000 */
[----:B------:R-:W1:Y:S01]  /*14810*/  MUFU.EX2 R0, R0 ;  /* 0x0000000000007308 */ /* 0x000e620000000800 */
[----:B------:R-:W-:Y:S02]  /*14820*/  FADD.FTZ R184, R17, R6 ;  /* 0x0000000611b87221 */ /* 0x000fe40000010000 */
        /* <DEDUP_REMOVED lines=10> */
[----:B------:R-:W3:Y:S01]  /*148d0*/  MUFU.EX2 R161, R14 ;  /* 0x0000000e00a17308 */ /* 0x000ee20000000800 */
[C---:B------:R-:W-:Y:S02]  /*148e0*/  FMUL.FTZ R36, R2.reuse, R36 ;  /* 0x0000002402247220 */ /* 0x040fe40000410000 */
[----:B------:R-:W-:Y:S02]  /*148f0*/  FMUL.FTZ R37, R2, R37 ;  /* 0x0000002502257220 */ /* 0x000fe40000410000 */
[C---:B-1----:R-:W-:Y:S02]  /*14900*/  FMUL.FTZ R34, R0.reuse, R150 ;  /* 0x0000009600227220 */ /* 0x042fe40000410000 */
[C---:B------:R-:W-:Y:S02]  /*14910*/  FMUL.FTZ R35, R0.reuse, R151 ;  /* 0x0000009700237220 */ /* 0x040fe40000410000 */
[----:B------:R-:W1:Y:S01]  /*14920*/  LDSM.16.MT88.4 R148, [R193] ;  /* 0x00000000c194783b */ /* 0x000e620000004200 */
[----:B------:R-:W4:Y:S01]  /*14930*/  MUFU.EX2 R6, R10 ;  /* 0x0000000a00067308 */ /* 0x000f220000000800 */
[C---:B------:R-:W-:Y:S02]  /*14940*/  FMUL.FTZ R18, R0.reuse, R166 ;  /* 0x000000a600127220 */ /* 0x040fe40000410000 */
[C---:B------:R-:W-:Y:S02]  /*14950*/  FMUL.FTZ R19, R0.reuse, R167 ;  /* 0x000000a700137220 */ /* 0x040fe40000410000 */
[C---:B--2---:R-:W-:Y:S02]  /*14960*/  FMUL.FTZ R11, R0.reuse, R171 ;  /* 0x000000ab000b7220 */ /* 0x044fe40000410000 */
[C---:B------:R-:W-:Y:S01]  /*14970*/  FMUL.FTZ R22, R0.reuse, R162 ;  /* 0x000000a200167220 */ /* 0x040fe20000410000 */
[----:B------:R-:W-:Y:S01]  /*14980*/  LDSM.16.MT88.4 R164, [R193+0x1000] ;  /* 0x00100000c1a4783b */ /* 0x000fe20000004200 */
        /* <DEDUP_REMOVED lines=8> */
[----:B------:R-:W-:Y:S01]  /*14a10*/  LDSM.16.MT88.4 R152, [R193+0x800] ;  /* 0x00080000c198783b */ /* 0x000fe20000004200 */
[----:B------:R-:W-:Y:S01]  /*14a20*/  FMUL.FTZ R39, R0, R39 ;  /* 0x0000002700277220 */ /* 0x000fe20000410000 */
[----:B------:R-:W-:Y:S01]  /*14a30*/  MUFU.EX2 R14, R180 ;  /* 0x000000b4000e7308 */ /* 0x000fe20000000800 */
[----:B------:R-:W-:Y:S01]  /*14a40*/  FMUL.FTZ R40, R2, R40 ;  /* 0x0000002802287220 */ /* 0x000fe20000410000 */
[----:B----4-:R-:W-:Y:S01]  /*14a50*/  F2FP.PACK_AB R173, R168, R6 ;  /* 0x00000006a8ad723e */ /* 0x010fe200000000ff */
[----:B------:R-:W-:Y:S02]  /*14a60*/  FMUL.FTZ R10, R0, R170 ;  /* 0x000000aa000a7220 */ /* 0x000fe40000410000 */
[----:B------:R-:W-:Y:S02]  /*14a70*/  FMUL.FTZ R41, R2, R41 ;  /* 0x0000002902297220 */ /* 0x000fe40000410000 */
[C---:B------:R-:W-:Y:S02]  /*14a80*/  FMUL.FTZ R42, R0.reuse, R42 ;  /* 0x0000002a002a7220 */ /* 0x040fe40000410000 */
[----:B------:R-:W-:Y:S01]  /*14a90*/  FMUL.FTZ R43, R0, R43 ;  /* 0x0000002b002b7220 */ /* 0x000fe20000410000 */
[----:B------:R-:W-:Y:S01]  /*14aa0*/  MUFU.EX2 R180, R177 ;  /* 0x000000b100b47308 */ /* 0x000fe20000000800 */
[C---:B------:R-:W-:Y:S02]  /*14ab0*/  FMUL.FTZ R44, R2.reuse, R44 ;  /* 0x0000002c022c7220 */ /* 0x040fe40000410000 */
[----:B------:R-:W-:Y:S02]  /*14ac0*/  FMUL.FTZ R45, R2, R45 ;  /* 0x0000002d022d7220 */ /* 0x000fe40000410000 */
[C---:B------:R-:W-:Y:S01]  /*14ad0*/  FMUL.FTZ R46, R0.reuse, R46 ;  /* 0x0000002e002e7220 */ /* 0x040fe20000410000 */
[C---:B-1----:R-:W-:Y:S04]  /*14ae0*/  HMMA.16816.F32 R8, R172.reuse, R148, R8 ;  /* 0x00000094ac08723c */ /* 0x042fe80000001808 */
[----:B------:R-:W-:Y:S01]  /*14af0*/  MUFU.EX2 R181, R176 ;  /* 0x000000b000b57308 */ /* 0x000fe20000000800 */
[----:B------:R-:W-:Y:S02]  /*14b00*/  FMUL.FTZ R47, R0, R47 ;  /* 0x0000002f002f7220 */ /* 0x000fe40000410000 */
[C---:B------:R-:W-:Y:S01]  /*14b10*/  FMUL.FTZ R48, R2.reuse, R48 ;  /* 0x0000003002307220 */ /* 0x040fe20000410000 */
[C---:B------:R-:W-:Y:S01]  /*14b20*/  HMMA.16816.F32 R16, R172.reuse, R150, R16 ;  /* 0x00000096ac10723c */ /* 0x040fe20000001810 */
[----:B------:R-:W1:Y:S03]  /*14b30*/  LDSM.16.MT88.4 R148, [R194] ;  /* 0x00000000c294783b */ /* 0x000e660000004200 */
[----:B------:R-:W-:Y:S02]  /*14b40*/  FMUL.FTZ R49, R2, R49 ;  /* 0x0000003102317220 */ /* 0x000fe40000410000 */
[----:B------:R-:W-:Y:S01]  /*14b50*/  MUFU.EX2 R176, R186 ;  /* 0x000000ba00b07308 */ /* 0x000fe20000000800 */
[C---:B------:R-:W-:Y:S02]  /*14b60*/  FMUL.FTZ R50, R0.reuse, R50 ;  /* 0x0000003200327220 */ /* 0x040fe40000410000 */
[----:B------:R-:W-:Y:S03]  /*14b70*/  FMUL.FTZ R51, R0, R51 ;  /* 0x0000003300337220 */ /* 0x000fe60000410000 */
[C---:B------:R-:W-:Y:S02]  /*14b80*/  FMUL.FTZ R52, R2.reuse, R52 ;  /* 0x0000003402347220 */ /* 0x040fe40000410000 */
[----:B------:R-:W-:Y:S02]  /*14b90*/  FMUL.FTZ R53, R2, R53 ;  /* 0x0000003502357220 */ /* 0x000fe40000410000 */
        /* <DEDUP_REMOVED lines=88> */
[C---:B------:R-:W-:Y:S02]  /*15120*/  FMUL.FTZ R131, R0.reuse, R131 ;  /* 0x0000008300837220 */ /* 0x040fe40000410000 */
[----:B------:R-:W-:Y:S01]  /*15130*/  FFMA.FTZ R160, R0, R233, R6 ;  /* 0x000000e900a07223 */ /* 0x000fe20000010006 */
[C---:B------:R-:W-:Y:S01]  /*15140*/  HMMA.16816.F32 R48, R172.reuse, R150, R48 ;  /* 0x00000096ac30723c */ /* 0x040fe20000001830 */
[----:B------:R-:W1:Y:S01]  /*15150*/  LDSM.16.MT88.4 R148, [R194+0x1800] ;  /* 0x00180000c294783b */ /* 0x000e620000004200 */
[----:B------:R-:W2:Y:S02]  /*15160*/  MUFU.EX2 R6, R183 ;  /* 0x000000b700067308 */ /* 0x000ea40000000800 */
[C---:B------:R-:W-:Y:S02]  /*15170*/  FMUL.FTZ R132, R2.reuse, R132 ;  /* 0x0000008402847220 */ /* 0x040fe40000410000 */
[C---:B------:R-:W-:Y:S02]  /*15180*/  FMUL.FTZ R133, R2.reuse, R133 ;  /* 0x0000008502857220 */ /* 0x040fe40000410000 */
[C---:B------:R-:W-:Y:S04]  /*15190*/  FMUL.FTZ R136, R2.reuse, R136 ;  /* 0x0000008802887220 */ /* 0x040fe80000410000 */
[----:B------:R-:W-:Y:S02]  /*151a0*/  FMUL.FTZ R137, R2, R137 ;  /* 0x0000008902897220 */ /* 0x000fe40000410000 */
[----:B------:R-:W3:Y:S01]  /*151b0*/  MUFU.EX2 R2, R182 ;  /* 0x000000b600027308 */ /* 0x000ee20000000800 */
[C---:B------:R-:W-:Y:S02]  /*151c0*/  FMUL.FTZ R134, R0.reuse, R134 ;  /* 0x0000008600867220 */ /* 0x040fe40000410000 */
[C---:B------:R-:W-:Y:S02]  /*151d0*/  FMUL.FTZ R135, R0.reuse, R135 ;  /* 0x0000008700877220 */ /* 0x040fe40000410000 */
[C---:B------:R-:W-:Y:S02]  /*151e0*/  FMUL.FTZ R138, R0.reuse, R138 ;  /* 0x0000008a008a7220 */ /* 0x040fe40000410000 */
[----:B------:R-:W-:Y:S02]  /*151f0*/  FMUL.FTZ R139, R0, R139 ;  /* 0x0000008b008b7220 */ /* 0x000fe40000410000 */
[----:B--2---:R-:W-:Y:S04]  /*15200*/  FADD.FTZ R0, R6, R184 ;  /* 0x000000b806007221 */ /* 0x004fe80000010000 */
[----:B---3--:R-:W-:Y:S01]  /*15210*/  FADD.FTZ R0, R2, R0 ;  /* 0x0000000002007221 */ /* 0x008fe20000010000 */
[C---:B-1----:R-:W-:Y:S03]  /*15220*/  HMMA.16816.F32 R52, R172.reuse, R148, R52 ;  /* 0x00000094ac34723c */ /* 0x042fe60000001834 */
[----:B------:R-:W-:Y:S04]  /*15230*/  FADD.FTZ R0, R156, R0 ;  /* 0x000000009c007221 */ /* 0x000fe80000010000 */
[----:B------:R-:W-:Y:S01]  /*15240*/  FADD.FTZ R0, R14, R0 ;  /* 0x000000000e007221 */ /* 0x000fe20000010000 */
        /* <DEDUP_REMOVED lines=35> */
[----:B------:R-:W2:Y:S02]  /*15480*/  LDSM.16.MT88.4 R156, [R194+0x800] ;  /* 0x00080000c29c783b */ /* 0x000ea40000004200 */
[----:B------:R-:W3:Y:S01]  /*15490*/  MUFU.EX2 R172, R190 ;  /* 0x000000be00ac7308 */ /* 0x000ee20000000800 */
[----:B------:R-:W-:Y:S02]  /*154a0*/  F2FP.PACK_AB R151, R179, R178 ;  /* 0x000000b2b397723e */ /* 0x000fe400000000ff */
[----:B------:R-:W-:Y:S05]  /*154b0*/  F2FP.PACK_AB R173, R177, R176 ;  /* 0x000000b0b1ad723e */ /* 0x000fea00000000ff */
[C---:B------:R-:W-:Y:S02]  /*154c0*/  HMMA.16816.F32 R8, R148.reuse, R152, R8 ;  /* 0x000000989408723c */ /* 0x040fe40000001808 */
[----:B------:R-:W4:Y:S03]  /*154d0*/  MUFU.EX2 R6, R189 ;  /* 0x000000bd00067308 */ /* 0x000f260000000800 */
[----:B-1----:R-:W-:Y:S03]  /*154e0*/  FADD.FTZ R0, R2, R0 ;  /* 0x0000000002007221 */ /* 0x002fe60000010000 */
[C---:B------:R-:W-:Y:S01]  /*154f0*/  HMMA.16816.F32 R16, R148.reuse, R154, R16 ;  /* 0x0000009a9410723c */ /* 0x040fe20000001810 */
[----:B------:R-:W1:Y:S03]  /*15500*/  LDSM.16.MT88.4 R152, [R196+0x800] ;  /* 0x00080000c498783b */ /* 0x000e660000004200 */
[----:B------:R-:W5:Y:S01]  /*15510*/  MUFU.EX2 R174, R188 ;  /* 0x000000bc00ae7308 */ /* 0x000f620000000800 */
[C---:B---3--:R-:W-:Y:S01]  /*15520*/  FADD.FTZ R0, R172.reuse, R0 ;  /* 0x00000000ac007221 */ /* 0x048fe20000010000 */
[----:B------:R-:W-:Y:S01]  /*15530*/  F2FP.PACK_AB R172, R172, R2 ;  /* 0x00000002acac723e */ /* 0x000fe200000000ff */
[----:B------:R-:W-:Y:S07]  /*15540*/  FADD.FTZ R2, R168, R160 ;  /* 0x000000a0a8027221 */ /* 0x000fee0000010000 */
[----:B------:R-:W3:Y:S01]  /*15550*/  MUFU.EX2 R14, R187 ;  /* 0x000000bb000e7308 */ /* 0x000ee20000000800 */
[----:B----4-:R-:W-:Y:S01]  /*15560*/  FADD.FTZ R0, R6, R0 ;  /* 0x0000000006007221 */ /* 0x010fe20000010000 */
[C---:B--2---:R-:W-:Y:S03]  /*15570*/  HMMA.16816.F32 R20, R148.reuse, R156, R20 ;  /* 0x0000009c9414723c */ /* 0x044fe60000001814 */
[C---:B-----5:R-:W-:Y:S01]  /*15580*/  FADD.FTZ R234, R174.reuse, R0 ;  /* 0x00000000aeea7221 */ /* 0x060fe20000010000 */
[----:B------:R-:W-:Y:S04]  /*15590*/  F2FP.PACK_AB R174, R174, R6 ;  /* 0x00000006aeae723e */ /* 0x000fe800000000ff */
[C---:B------:R-:W-:Y:S01]  /*155a0*/  HMMA.16816.F32 R24, R148.reuse, R158, R24 ;  /* 0x0000009e9418723c */ /* 0x040fe20000001818 */
[----:B------:R-:W2:Y:S03]  /*155b0*/  LDSM.16.MT88.4 R156, [R195+0x800] ;  /* 0x00080000c39c783b */ /* 0x000ea60000004200 */
[----:B------:R-:W-:Y:S01]  /*155c0*/  FADD.FTZ R0, R161, R2 ;  /* 0x00000002a1007221 */ /* 0x000fe20000010000 */
[----:B------:R-:W-:Y:S02]  /*155d0*/  MOV R6, R3 ;  /* 0x0000000300067202 */ /* 0x000fe40000000f00 */
[----:B---3--:R-:W-:Y:S01]  /*155e0*/  F2FP.PACK_AB R175, R4, R14 ;  /* 0x0000000e04af723e */ /* 0x008fe200000000ff */
[----:B------:R-:W-:Y:S01]  /*155f0*/  FADD.FTZ R0, R216, R0 ;  /* 0x00000000d8007221 */ /* 0x000fe20000010000 */
[C---:B-1----:R-:W-:Y:S03]  /*15600*/  HMMA.16816.F32 R28, R148.reuse, R152, R28 ;  /* 0x00000098941c723c */ /* 0x042fe6000000181c */
[----:B------:R-:W-:Y:S04]  /*15610*/  FADD.FTZ R0, R180, R0 ;  /* 0x00000000b4007221 */ /* 0x000fe80000010000 */
[----:B------:R-:W-:Y:S01]  /*15620*/  FADD.FTZ R0, R181, R0 ;  /* 0x00000000b5007221 */ /* 0x000fe20000010000 */
[C---:B------:R-:W-:Y:S01]  /*15630*/  HMMA.16816.F32 R32, R148.reuse, R154, R32 ;  /* 0x0000009a9420723c */ /* 0x040fe20000001820 */
[----:B------:R-:W1:Y:S03]  /*15640*/  LDSM.16.MT88.4 R152, [R193+0x2000] ;  /* 0x00200000c198783b */ /* 0x000e660000004200 */
[----:B------:R-:W-:Y:S04]  /*15650*/  FADD.FTZ R0, R178, R0 ;  /* 0x00000000b2007221 */ /* 0x000fe80000010000 */
[----:B------:R-:W-:Y:S04]  /*15660*/  FADD.FTZ R0, R179, R0 ;  /* 0x00000000b3007221 */ /* 0x000fe80000010000 */
[----:B------:R-:W-:Y:S04]  /*15670*/  FADD.FTZ R0, R176, R0 ;  /* 0x00000000b0007221 */ /* 0x000fe80000010000 */
[----:B------:R-:W-:Y:S04]  /*15680*/  FADD.FTZ R0, R177, R0 ;  /* 0x00000000b1007221 */ /* 0x000fe80000010000 */
[----:B------:R-:W-:Y:S01]  /*15690*/  FADD.FTZ R0, R14, R0 ;  /* 0x000000000e007221 */ /* 0x000fe20000010000 */
[C---:B--2---:R-:W-:Y:S03]  /*156a0*/  HMMA.16816.F32 R36, R148.reuse, R156, R36 ;  /* 0x0000009c9424723c */ /* 0x044fe60000001824 */
[----:B------:R-:W-:Y:S01]  /*156b0*/  FADD.FTZ R233, R4, R0 ;  /* 0x0000000004e97221 */ /* 0x000fe20000010000 */
[----:B------:R-:W-:Y:S04]  /*156c0*/  IADD3 R0, R225, -0x1, RZ ;  /* 0xffffffffe1007810 */ /* 0x000fe80007ffe0ff */
[C---:B------:R-:W-:Y:S01]  /*156d0*/  HMMA.16816.F32 R40, R148.reuse, R158, R40 ;  /* 0x0000009e9428723c */ /* 0x040fe20000001828 */
[----:B------:R-:W2:Y:S03]  /*156e0*/  LDSM.16.MT88.4 R156, [R194+0x2000] ;  /* 0x00200000c29c783b */ /* 0x000ea60000004200 */
[----:B------:R-:W-:Y:S04]  /*156f0*/  MOV R225, R0 ;  /* 0x0000000000e17202 */ /* 0x000fe80000000f00 */
        /* <DEDUP_REMOVED lines=82> */
.L_x_2412:
[----:B------:R-:W-:-:S13]  /*15c20*/  ISETP.GE.AND P0, PT, R225, R246, PT ;  /* 0x000000f6e100720c */ /* 0x000fda0003f06270 */
[----:B------:R-:W-:Y:S05]  /*15c30*/  @!P0 BRA `(.L_x_2426) ;  /* 0x00003aa000008947 */ /* 0x000fea0003800000 */
[----:B------:R-:W-:Y:S01]  /*15c40*/  IMAD.MOV.U32 R14, RZ, RZ, R6 ;  /* 0x000000ffff0e7224 */ /* 0x000fe200078e0006 */
[----:B------:R-:W-:Y:S02]  /*15c50*/  MOV R4, R13 ;  /* 0x0000000d00047202 */ /* 0x000fe40000000f00 */
[----:B------:R-:W-:Y:S02]  /*15c60*/  IADD3 R227, -R241, 0x30, RZ ;  /* 0x00000030f1e37810 */ /* 0x000fe40007ffe1ff */
.L_x_2448:
[----:B------:R-:W2:Y:S01]  /*15c70*/  LDL.64 R8, [R1+0x70] ;  /* 0x0000700001087983 */ /* 0x000ea20000100a00 */
        /* <DEDUP_REMOVED lines=9> */
[C---:B------:R-:W-:Y:S03]  /*15d10*/  IMAD R6, R224.reuse, c[0x0][0x21c], R6 ;  /* 0x00008700e0067a24 */ /* 0x040fe600078e0206 */
[----:B------:R-:W-:Y:S05]  /*15d20*/  IADD3 R3, R3, R0, RZ ;  /* 0x0000000003037210 */ /* 0x000fea0007ffe0ff */
[----:B------:R-:W-:Y:S01]  /*15d30*/  IMAD.WIDE.U32 R2, R224, c[0x0][0x218], R2 ;  /* 0x00008600e0027a25 */ /* 0x000fe200078e0002 */
[----:B------:R1:W3:Y:S04]  /*15d40*/  LDSM.16.M88.4 R32, [R197] ;  /* 0x00000000c520783b */ /* 0x0002e80000000200 */
[----:B------:R1:W4:Y:S04]  /*15d50*/  LDSM.16.M88.4 R16, [R192] ;  /* 0x00000000c010783b */ /* 0x0003280000000200 */
[----:B------:R1:W1:Y:S04]  /*15d60*/  LDSM.16.M88.4 R24, [R192+0x800] ;  /* 0x00080000c018783b */ /* 0x0002680000000200 */
[----:B------:R1:W1:Y:S04]  /*15d70*/  LDSM.16.M88.4 R172, [R192+0x1000] ;  /* 0x00100000c0ac783b */ /* 0x0002680000000200 */
[----:B------:R1:W1:Y:S04]  /*15d80*/  LDSM.16.M88.4 R176, [R198] ;  /* 0x00000000c6b0783b */ /* 0x0002680000000200 */
[----:B------:R1:W1:Y:S04]  /*15d90*/  LDSM.16.M88.4 R180, [R201] ;  /* 0x00000000c9b4783b */ /* 0x0002680000000200 */
[----:B------:R1:W1:Y:S04]  /*15da0*/  LDSM.16.M88.4 R184, [R211] ;  /* 0x00000000d3b8783b */ /* 0x0002680000000200 */
[----:B------:R1:W1:Y:S01]  /*15db0*/  LDSM.16.M88.4 R188, [R212] ;  /* 0x00000000d4bc783b */ /* 0x0002620000000200 */
[----:B--2---:R-:W-:Y:S04]  /*15dc0*/  IADD3 R0, P0, R8, R2, RZ ;  /* 0x0000000208007210 */ /* 0x004fe80007f1e0ff */
[----:B------:R-:W-:Y:S02]  /*15dd0*/  IADD3.X R6, R252, R3, R6, P0, !PT ;  /* 0x00000003fc067210 */ /* 0x000fe400007fe406 */
[C---:B------:R-:W-:Y:S04]  /*15de0*/  LEA R10, P0, R0.reuse, c[0x0][0x1f8], 0x1 ;  /* 0x00007e00000a7a11 */ /* 0x040fe800078008ff */
[----:B------:R-:W-:Y:S01]  /*15df0*/  LEA.HI.X R6, R0, c[0x0][0x1fc], R6, 0x1, P0 ;  /* 0x00007f0000067a11 */ /* 0x000fe200000f0c06 */
[----:B------:R-:W-:-:S06]  /*15e00*/  BRA.DIV ~URZ, `(.L_x_2427) ;  /* 0x0000ad427f007947 */ /* 0x000fcc000b800000 */
[----:B-1-34-:R1:W2:Y:S02]  /*15e10*/  SHFL.IDX PT, R0, R6, RZ, 0x181f ;  /* 0x00181fff06007589 */ /* 0x01a2a400000e0000 */
.L_x_2549:
[----:B------:R-:W-:Y:S01]  /*15e20*/  SHF.R.S32.HI R3, RZ, 0x1f, R215 ;  /* 0x0000001fff037819 */ /* 0x000fe200000114d7 */
[----:B------:R-:W3:Y:S01]  /*15e30*/  SHFL.IDX PT, R2, R10, RZ, 0x181f ;  /* 0x00181fff0a027589 */ /* 0x000ee200000e0000 */
[C---:B------:R-:W-:Y:S01]  /*15e40*/  ISETP.GE.AND P3, PT, R215.reuse, c[0x0][0x1d4], PT ;  /* 0x00007500d7007a0c */ /* 0x040fe20003f66270 */
[C---:B------:R-:W-:Y:S01]  /*15e50*/  IMAD.SHL.U32 R239, R215.reuse, 0x2, RZ ;  /* 0x00000002d7ef7824 */ /* 0x040fe200078e00ff */
[C---:B------:R-:W-:Y:S01]  /*15e60*/  SHF.L.U64.HI R221, R215.reuse, 0x1, R3 ;  /* 0x00000001d7dd7819 */ /* 0x040fe20000010203 */
[C---:B------:R-:W-:Y:S01]  /*15e70*/  IMAD.SHL.U32 R220, R232.reuse, 0x2, RZ ;  /* 0x00000002e8dc7824 */ /* 0x040fe200078e00ff */
[----:B------:R-:W-:Y:S01]  /*15e80*/  IADD3 R3, R215, 0x40, RZ ;  /* 0x00000040d7037810 */ /* 0x000fe20007ffe0ff */
[----:B------:R-:W-:Y:S01]  /*15e90*/  IMAD.SHL.U32 R217, R231, 0x2, RZ ;  /* 0x00000002e7d97824 */ /* 0x000fe200078e00ff */
[----:B------:R-:W-:Y:S01]  /*15ea0*/  SHF.L.U64.HI R222, R232, 0x1, R244 ;  /* 0x00000001e8de7819 */ /* 0x000fe200000102f4 */
[C---:B------:R-:W-:Y:S01]  /*15eb0*/  IMAD.SHL.U32 R216, R230.reuse, 0x2, RZ ;  /* 0x00000002e6d87824 */ /* 0x040fe200078e00ff */
[----:B------:R-:W-:Y:S01]  /*15ec0*/  ISETP.GE.AND P2, PT, R3, c[0x0][0x1d4], PT ;  /* 0x0000750003007a0c */ /* 0x000fe20003f46270 */
[----:B------:R-:W-:Y:S01]  /*15ed0*/  BSSY B0, `(.L_x_2428) ;  /* 0x0000031000007945 */ /* 0x000fe20003800000 */
[----:B------:R-:W-:Y:S02]  /*15ee0*/  IADD3 R3, R215, 0x80, RZ ;  /* 0x00000080d7037810 */ /* 0x000fe40007ffe0ff */
[----:B------:R-:W-:Y:S02]  /*15ef0*/  SHF.L.U64.HI R219, R231, 0x1, R243 ;  /* 0x00000001e7db7819 */ /* 0x000fe400000102f3 */
[----:B------:R-:W-:Y:S02]  /*15f00*/  SHF.L.U64.HI R218, R230, 0x1, R242 ;  /* 0x00000001e6da7819 */ /* 0x000fe400000102f2 */
[----:B------:R-:W-:Y:S02]  /*15f10*/  LOP3.LUT P1, RZ, R213, 0x800, RZ, 0xc0, !PT ;  /* 0x00000800d5ff7812 */ /* 0x000fe4000782c0ff */
[----:B---3--:R-:W-:Y:S05]  /*15f20*/  IADD3 R8, P0, R2, R239, RZ ;  /* 0x000000ef02087210 */ /* 0x008fea0007f1e0ff */
[----:B--2---:R-:W-:Y:S05]  /*15f30*/  IMAD.X R9, R0, 0x1, R221, P0 ;  /* 0x0000000100097824 */ /* 0x004fea00000e06dd */
[----:B------:R-:W-:Y:S01]  /*15f40*/  @!PT LDS RZ, [RZ] ;  /* 0x00000000fffff984 */ /* 0x000fe20000000800 */
[----:B------:R-:W-:Y:S01]  /*15f50*/  @!PT LDS RZ, [RZ] ;  /* 0x00000000fffff984 */ /* 0x000fe20000000800 */
[----:B------:R2:W-:Y:S02]  /*15f60*/  LDGSTS.E.BYPASS.LTC128B.128 [R214+0x4080], [R8.64], !P3 ;  /* 0x0408000008d67fae */ /* 0x0005e4000d901d4a */
[----:B--2---:R-:W-:Y:S05]  /*15f70*/  IADD3 R8, P0, R2, R220, RZ ;  /* 0x000000dc02087210 */ /* 0x004fea0007f1e0ff */
[----:B------:R-:W-:Y:S05]  /*15f80*/  IMAD.X R9, R0, 0x1, R222, P0 ;  /* 0x0000000100097824 */ /* 0x000fea00000e06de */
[----:B------:R2:W-:Y:S01]  /*15f90*/  LDGSTS.E.BYPASS.LTC128B.128 [R214+0x5880], [R8.64], !P2 ;  /* 0x0588000008d67fae */ /* 0x0005e2000d101d4a */
[----:B------:R-:W-:Y:S02]  /*15fa0*/  ISETP.GE.AND P2, PT, R3, c[0x0][0x1d4], PT ;  /* 0x0000750003007a0c */ /* 0x000fe40003f46270 */
[----:B------:R-:W-:Y:S02]  /*15fb0*/  IADD3 R3, R215, 0xc0, RZ ;  /* 0x000000c0d7037810 */ /* 0x000fe40007ffe0ff */
[----:B--2---:R-:W-:Y:S05]  /*15fc0*/  IADD3 R8, P0, R2, R217, RZ ;  /* 0x000000d902087210 */ /* 0x004fea0007f1e0ff */
[----:B------:R-:W-:Y:S01]  /*15fd0*/  IMAD.X R9, R0, 0x1, R219, P0 ;  /* 0x0000000100097824 */ /* 0x000fe200000e06db */
[----:B------:R-:W-:Y:S04]  /*15fe0*/  IADD3 R2, P0, R2, R216, RZ ;  /* 0x000000d802027210 */ /* 0x000fe80007f1e0ff */
[----:B------:R2:W-:Y:S01]  /*15ff0*/  LDGSTS.E.BYPASS.LTC128B.128 [R214+0x7080], [R8.64], !P2 ;  /* 0x0708000008d67fae */ /* 0x0005e2000d101d4a */
[----:B------:R-:W-:Y:S01]  /*16000*/  ISETP.GE.AND P2, PT, R3, c[0x0][0x1d4], PT ;  /* 0x0000750003007a0c */ /* 0x000fe20003f46270 */
[----:B------:R-:W-:Y:S11]  /*16010*/  IMAD.X R3, R0, 0x1, R218, P0 ;  /* 0x0000000100037824 */ /* 0x000ff600000e06da */
[----:B------:R-:W-:Y:S01]  /*16020*/  @!UPT UIADD3 URZ, URZ, URZ, URZ ;  /* 0x0000003f3f3ff290 */ /* 0x000fe2000fffe03f */
[----:B------:R2:W-:Y:S01]  /*16030*/  LDGSTS.E.BYPASS.LTC128B.128 [R214+0x8880], [R2.64], !P2 ;  /* 0x0888000002d67fae */ /* 0x0005e2000d101d4a */
[----:B------:R-:W-:-:S05]  /*16040*/  @P1 BRA `(.L_x_2429) ;  /* 0x0000019000001947 */ /* 0x000fca0003800000 */
[----:B------:R-:W-:-:S05]  /*16050*/  BRA.DIV ~URZ, `(.L_x_2430) ;  /* 0x0000ab627f007947 */ /* 0x000fca000b800000 */
[----:B-1----:R-:W1:Y:S04]  /*16060*/  SHFL.IDX PT, R6, R6, 0x1, 0x181f ;  /* 0x00381f0006067f89 */ /* 0x002e6800000e0000 */
[----:B------:R3:W4:Y:S02]  /*16070*/  SHFL.IDX PT, R0, R10, 0x1, 0x181f ;  /* 0x00381f000a007f89 */ /* 0x00072400000e0000 */
.L_x_2550:
[C---:B--2---:R-:W-:Y:S02]  /*16080*/  IADD3 R2, R215.reuse, 0x40, RZ ;  /* 0x00000040d7027810 */ /* 0x044fe40007ffe0ff */
[C---:B------:R-:W-:Y:S02]  /*16090*/  ISETP.GE.AND P2, PT, R215.reuse, c[0x0][0x1d4], PT ;  /* 0x00007500d7007a0c */ /* 0x040fe40003f46270 */
[----:B----4-:R-:W-:Y:S02]  /*160a0*/  IADD3 R8, P0, R0, R239, RZ ;  /* 0x000000ef00087210 */ /* 0x010fe40007f1e0ff */
[----:B------:R-:W-:Y:S02]  /*160b0*/  ISETP.GE.AND P1, PT, R2, c[0x0][0x1d4], PT ;  /* 0x0000750002007a0c */ /* 0x000fe40003f26270 */
[C---:B------:R-:W-:Y:S01]  /*160c0*/  IADD3 R11, R215.reuse, 0x80, RZ ;  /* 0x00000080d70b7810 */ /* 0x040fe20007ffe0ff */
[----:B-1----:R-:W-:Y:S01]  /*160d0*/  IMAD.X R9, R6, 0x1, R221, P0 ;  /* 0x0000000106097824 */ /* 0x002fe200000e06dd */
[----:B------:R-:W-:Y:S02]  /*160e0*/  IADD3 R2, P0, R0, R220, RZ ;  /* 0x000000dc00027210 */ /* 0x000fe40007f1e0ff */
[----:B---3--:R-:W-:Y:S03]  /*160f0*/  IADD3 R10, R215, 0xc0, RZ ;  /* 0x000000c0d70a7810 */ /* 0x008fe60007ffe0ff */
[----:B------:R-:W-:Y:S01]  /*16100*/  @!PT LDS RZ, [RZ] ;  /* 0x00000000fffff984 */ /* 0x000fe20000000800 */
[----:B------:R-:W-:Y:S01]  /*16110*/  @!PT LDS RZ, [RZ] ;  /* 0x00000000fffff984 */ /* 0x000fe20000000800 */
[----:B------:R-:W-:Y:S01]  /*16120*/  @!PT LDS RZ, [RZ] ;  /* 0x00000000fffff984 */ /* 0x000fe20000000800 */
[----:B------:R1:W-:Y:S01]  /*16130*/  LDGSTS.E.BYPASS.LTC128B.128 [R214+0x5080], [R8.64], !P2 ;  /* 0x0508000008d67fae */ /* 0x0003e2000d101d4a */
[----:B------:R-:W-:Y:S01]  /*16140*/  IMAD.X R3, R6, 0x1, R222, P0 ;  /* 0x0000000106037824 */ /* 0x000fe200000e06de */
[----:B------:R-:W-:Y:S04]  /*16150*/  ISETP.GE.AND P2, PT, R11, c[0x0][0x1d4], PT ;  /* 0x000075000b007a0c */ /* 0x000fe80003f46270 */
[----:B------:R2:W-:Y:S01]  /*16160*/  LDGSTS.E.BYPASS.LTC128B.128 [R214+0x6880], [R2.64], !P1 ;  /* 0x0688000002d67fae */ /* 0x0005e2000c901d4a */
[----:B------:R-:W-:Y:S02]  /*16170*/  ISETP.GE.AND P1, PT, R10, c[0x0][0x1d4], PT ;  /* 0x000075000a007a0c */ /* 0x000fe40003f26270 */
[----:B--2---:R-:W-:Y:S05]  /*16180*/  IADD3 R2, P0, R0, R217, RZ ;  /* 0x000000d900027210 */ /* 0x004fea0007f1e0ff */
[----:B------:R-:W-:Y:S05]  /*16190*/  IMAD.X R3, R6, 0x1, R219, P0 ;  /* 0x0000000106037824 */ /* 0x000fea00000e06db */
[----:B------:R2:W-:Y:S02]  /*161a0*/  LDGSTS.E.BYPASS.LTC128B.128 [R214+0x8080], [R2.64], !P2 ;  /* 0x0808000002d67fae */ /* 0x0005e4000d101d4a */
[----:B--2---:R-:W-:Y:S05]  /*161b0*/  IADD3 R2, P0, R0, R216, RZ ;  /* 0x000000d800027210 */ /* 0x004fea0007f1e0ff */
[----:B------:R-:W-:Y:S05]  /*161c0*/  IMAD.X R3, R6, 0x1, R218, P0 ;  /* 0x0000000106037824 */ /* 0x000fea00000e06da */
[----:B------:R1:W-:Y:S03]  /*161d0*/  LDGSTS.E.BYPASS.LTC128B.128 [R214+0x9880], [R2.64], !P1 ;  /* 0x0988000002d67fae */ /* 0x0003e6000c901d4a */
.L_x_2429:
[----:B------:R-:W-:Y:S05]  /*161e0*/  BSYNC B0 ;  /* 0x0000000000007941 */ /* 0x000fea0003800000 */
.L_x_2428:
[----:B------:R-:W0:Y:S01]  /*161f0*/  LDGDEPBAR ;  /* 0x00000000000079af */ /* 0x000e220000000000 */
[----:B------:R-:W-:Y:S01]  /*16200*/  WARPSYNC 0xffffffff ;  /* 0xffffffff00007948 */ /* 0x000fe20003800000 */
[C---:B-12---:R-:W-:Y:S01]  /*16210*/  HMMA.16816.F32 R8, R32.reuse, R16, RZ ;  /* 0x000000102008723c */ /* 0x046fe200000018ff */
[----:B------:R-:W-:Y:S02]  /*16220*/  BSSY B0, `(.L_x_2431) ;  /* 0x00000f6000007945 */ /* 0x000fe40003800000 */
[----:B------:R-:W-:Y:S05]  /*16230*/  ISETP.GT.AND P0, PT, R225, R246, PT ;  /* 0x000000f6e100720c */ /* 0x000fea0003f04270 */
[C---:B------:R-:W-:Y:S08]  /*16240*/  HMMA.16816.F32 R16, R32.reuse, R18, RZ ;  /* 0x000000122010723c */ /* 0x040ff000000018ff */
[C---:B------:R-:W-:Y:S08]  /*16250*/  HMMA.16816.F32 R20, R32.reuse, R24, RZ ;  /* 0x000000182014723c */ /* 0x040ff000000018ff */
        /* <DEDUP_REMOVED lines=156> */
[----:B------:R-:W3:Y:S01]  /*16c20*/  LDL.64 R190, [R1+0x88] ;  /* 0x0000880001be7983 */ /* 0x000ee20000100a00 */
[----:B------:R-:W-:Y:S05]  /*16c30*/  ISETP.GT.AND P1, PT, R3, 0x2f, PT ;  /* 0x0000002f0300780c */ /* 0x000fea0003f24270 */
        /* <DEDUP_REMOVED lines=29> */
[C---:B------:R-:W-:Y:S04]  /*16e10*/  LEA R174, P0, R0.reuse, c[0x0][0x1c8], 0x1 ;  /* 0x0000720000ae7a11 */ /* 0x040fe800078008ff */
[----:B------:R-:W-:Y:S01]  /*16e20*/  LEA.HI.X R13, R0, c[0x0][0x1cc], R13, 0x1, P0 ;  /* 0x00007300000d7a11 */ /* 0x000fe200000f0c0d */
[----:B------:R-:W-:-:S06]  /*16e30*/  BRA.DIV ~URZ, `(.L_x_2433) ;  /* 0x00009e527f007947 */ /* 0x000fcc000b800000 */
[----:B------:R1:W2:Y:S02]  /*16e40*/  SHFL.IDX PT, R6, R13, RZ, 0x181f ;  /* 0x00181fff0d067589 */ /* 0x0002a400000e0000 */
.L_x_2551:
[----:B------:R-:W-:-:S05]  /*16e50*/  BRA.DIV ~URZ, `(.L_x_2434) ;  /* 0x00009ea27f007947 */ /* 0x000fca000b800000 */
[----:B------:R3:W4:Y:S02]  /*16e60*/  SHFL.IDX PT, R0, R174, RZ, 0x181f ;  /* 0x00181fffae007589 */ /* 0x00072400000e0000 */
.L_x_2552:
[----:B------:R-:W-:Y:S02]  /*16e70*/  ISETP.GE.AND P0, PT, R227, 0x1, PT ;  /* 0x00000001e300780c */ /* 0x000fe40003f06270 */
[C---:B------:R-:W-:Y:S02]  /*16e80*/  IADD3 R2, R215.reuse, 0x40, RZ ;  /* 0x00000040d7027810 */ /* 0x040fe40007ffe0ff */
[C---:B------:R-:W-:Y:S02]  /*16e90*/  ISETP.GE.AND P3, PT, R215.reuse, c[0x0][0x1d4], PT ;  /* 0x00007500d7007a0c */ /* 0x040fe40003f66270 */
[----:B------:R-:W-:Y:S02]  /*16ea0*/  ISETP.GE.AND P2, PT, R2, c[0x0][0x1d4], PT ;  /* 0x0000750002007a0c */ /* 0x000fe40003f46270 */
[C---:B------:R-:W-:Y:S02]  /*16eb0*/  IADD3 R176, R215.reuse, 0x80, RZ ;  /* 0x00000080d7b07810 */ /* 0x040fe40007ffe0ff */
[----:B------:R-:W-:Y:S03]  /*16ec0*/  IADD3 R175, R215, 0xc0, RZ ;  /* 0x000000c0d7af7810 */ /* 0x000fe60007ffe0ff */
[----:B----4-:R-:W-:Y:S05]  /*16ed0*/  @P0 IADD3 R172, P1, R0, R239, RZ ;  /* 0x000000ef00ac0210 */ /* 0x010fea0007f3e0ff */
[----:B--2---:R-:W-:Y:S01]  /*16ee0*/  @P0 IMAD.X R173, R6, 0x1, R221, P1 ;  /* 0x0000000106ad0824 */ /* 0x004fe200008e06dd */
[----:B------:R-:W-:Y:S04]  /*16ef0*/  @P0 IADD3 R2, P1, R0, R220, RZ ;  /* 0x000000dc00020210 */ /* 0x000fe80007f3e0ff */
[----:B------:R-:W-:Y:S01]  /*16f00*/  @!PT LDS RZ, [RZ] ;  /* 0x00000000fffff984 */ /* 0x000fe20000000800 */
[----:B------:R-:W-:Y:S01]  /*16f10*/  @!PT LDS RZ, [RZ] ;  /* 0x00000000fffff984 */ /* 0x000fe20000000800 */
[----:B------:R-:W-:Y:S01]  /*16f20*/  @!PT LDS RZ, [RZ] ;  /* 0x00000000fffff984 */ /* 0x000fe20000000800 */
[----:B------:R2:W-:Y:S01]  /*16f30*/  @P0 LDGSTS.E.BYPASS.LTC128B.128 [R214+0xa080], [R172.64], !P3 ;  /* 0x0a080000acd60fae */ /* 0x0005e2000d901d4a */
[----:B------:R-:W-:Y:S01]  /*16f40*/  @P0 IMAD.X R3, R6, 0x1, R222, P1 ;  /* 0x0000000106030824 */ /* 0x000fe200008e06de */
[----:B------:R-:W-:Y:S04]  /*16f50*/  ISETP.GE.AND P3, PT, R176, c[0x0][0x1d4], PT ;  /* 0x00007500b0007a0c */ /* 0x000fe80003f66270 */
[----:B------:R4:W-:Y:S01]  /*16f60*/  @P0 LDGSTS.E.BYPASS.LTC128B.128 [R214+0xb880], [R2.64], !P2 ;  /* 0x0b88000002d60fae */ /* 0x0009e2000d101d4a */
[----:B------:R-:W-:Y:S02]  /*16f70*/  ISETP.GE.AND P2, PT, R175, c[0x0][0x1d4], PT ;  /* 0x00007500af007a0c */ /* 0x000fe40003f46270 */
[----:B----4-:R-:W-:Y:S05]  /*16f80*/  @P0 IADD3 R2, P1, R0, R217, RZ ;  /* 0x000000d900020210 */ /* 0x010fea0007f3e0ff */
[----:B------:R-:W-:Y:S05]  /*16f90*/  @P0 IMAD.X R3, R6, 0x1, R219, P1 ;  /* 0x0000000106030824 */ /* 0x000fea00008e06db */
[----:B------:R4:W-:Y:S02]  /*16fa0*/  @P0 LDGSTS.E.BYPASS.LTC128B.128 [R214+0xd080], [R2.64], !P3 ;  /* 0x0d08000002d60fae */ /* 0x0009e4000d901d4a */
[----:B----4-:R-:W-:Y:S05]  /*16fb0*/  @P0 IADD3 R2, P1, R0, R216, RZ ;  /* 0x000000d800020210 */ /* 0x010fea0007f3e0ff */
[----:B------:R-:W-:Y:S05]  /*16fc0*/  @P0 IMAD.X R3, R6, 0x1, R218, P1 ;  /* 0x0000000106030824 */ /* 0x000fea00008e06da */
[----:B------:R2:W-:Y:S01]  /*16fd0*/  @P0 LDGSTS.E.BYPASS.LTC128B.128 [R214+0xe880], [R2.64], !P2 ;  /* 0x0e88000002d60fae */ /* 0x0005e2000d101d4a */
[----:B------:R-:W-:-:S05]  /*16fe0*/  BRA.DIV ~URZ, `(.L_x_2435) ;  /* 0x00009d827f007947 */ /* 0x000fca000b800000 */
[----:B------:R4:W1:Y:S04]  /*16ff0*/  SHFL.IDX PT, R6, R13, 0x1, 0x181f ;  /* 0x00381f000d067f89 */ /* 0x00086800000e0000 */
[----:B------:R4:W2:Y:S02]  /*17000*/  SHFL.IDX PT, R0, R174, 0x1, 0x181f ;  /* 0x00381f00ae007f89 */ /* 0x0008a400000e0000 */
.L_x_2553:
[----:B------:R-:W-:Y:S02]  /*17010*/  ISETP.GE.AND P0, PT, R227, 0x21, PT ;  /* 0x00000021e300780c */ /* 0x000fe40003f06270 */
[C---:B------:R-:W-:Y:S02]  /*17020*/  IADD3 R179, R215.reuse, 0x40, RZ ;  /* 0x00000040d7b37810 */ /* 0x040fe40007ffe0ff */
[C---:B------:R-:W-:Y:S02]  /*17030*/  ISETP.GE.AND P5, PT, R215.reuse, c[0x0][0x1d4], PT ;  /* 0x00007500d7007a0c */ /* 0x040fe40003fa6270 */
[----:B------:R-:W-:Y:S02]  /*17040*/  IADD3 R178, R215, 0x80, RZ ;  /* 0x00000080d7b27810 */ /* 0x000fe40007ffe0ff */
[----:B------:R-:W-:Y:S02]  /*17050*/  ISETP.GE.AND P4, PT, R179, c[0x0][0x1d4], PT ;  /* 0x00007500b3007a0c */ /* 0x000fe40003f86270 */
[----:B------:R-:W-:Y:S02]  /*17060*/  ISETP.GE.AND P3, PT, R178, c[0x0][0x1d4], PT ;  /* 0x00007500b2007a0c */ /* 0x000fe40003f66270 */
[----:B-1--4-:R-:W-:Y:S02]  /*17070*/  IADD3 R13, R215, 0xc0, RZ ;  /* 0x000000c0d70d7810 */ /* 0x012fe40007ffe0ff */
[----:B--2---:R-:W-:Y:S02]  /*17080*/  @P0 IADD3 R176, P1, R0, R239, RZ ;  /* 0x000000ef00b00210 */ /* 0x004fe40007f3e0ff */
[----:B------:R-:W-:Y:S03]  /*17090*/  ISETP.GE.AND P2, PT, R13, c[0x0][0x1d4], PT ;  /* 0x000075000d007a0c */ /* 0x000fe60003f46270 */
[----:B------:R-:W-:Y:S01]  /*170a0*/  @P0 IMAD.X R177, R6, 0x1, R221, P1 ;  /* 0x0000000106b10824 */ /* 0x000fe200008e06dd */
[----:B---3--:R-:W-:Y:S04]  /*170b0*/  @P0 IADD3 R174, P1, R0, R220, RZ ;  /* 0x000000dc00ae0210 */ /* 0x008fe80007f3e0ff */
[----:B------:R-:W-:Y:S01]  /*170c0*/  @!PT LDS RZ, [RZ] ;  /* 0x00000000fffff984 */ /* 0x000fe20000000800 */
[----:B------:R-:W-:Y:S01]  /*170d0*/  @!PT LDS RZ, [RZ] ;  /* 0x00000000fffff984 */ /* 0x000fe20000000800 */
[----:B------:R-:W-:Y:S01]  /*170e0*/  @!PT LDS RZ, [RZ] ;  /* 0x00000000fffff984 */ /* 0x000fe20000000800 */
[----:B------:R1:W-:Y:S01]  /*170f0*/  @P0 LDGSTS.E.BYPASS.LTC128B.128 [R214+0xb080], [R176.64], !P5 ;  /* 0x0b080000b0d60fae */ /* 0x0003e2000e901d4a */
[----:B------:R-:W-:Y:S01]  /*17100*/  @P0 IMAD.X R175, R6, 0x1, R222, P1 ;  /* 0x0000000106af0824 */ /* 0x000fe200008e06de */
[----:B------:R-:W-:Y:S04]  /*17110*/  @P0 IADD3 R172, P1, R0, R217, RZ ;  /* 0x000000d900ac0210 */ /* 0x000fe80007f3e0ff */
[----:B------:R1:W-:Y:S01]  /*17120*/  @P0 LDGSTS.E.BYPASS.LTC128B.128 [R214+0xc880], [R174.64], !P4 ;  /* 0x0c880000aed60fae */ /* 0x0003e2000e101d4a */
[----:B------:R-:W-:Y:S01]  /*17130*/  @P0 IMAD.X R173, R6, 0x1, R219, P1 ;  /* 0x0000000106ad0824 */ /* 0x000fe200008e06db */
[----:B------:R-:W-:Y:S04]  /*17140*/  @P0 IADD3 R2, P1, R0, R216, RZ ;  /* 0x000000d800020210 */ /* 0x000fe80007f3e0ff */
[----:B------:R1:W-:Y:S01]  /*17150*/  @P0 LDGSTS.E.BYPASS.LTC128B.128 [R214+0xe080], [R172.64], !P3 ;  /* 0x0e080000acd60fae */ /* 0x0003e2000d901d4a */
[----:B------:R-:W-:Y:S05]  /*17160*/  @P0 IMAD.X R3, R6, 0x1, R218, P1 ;  /* 0x0000000106030824 */ /* 0x000fea00008e06da */
[----:B------:R1:W-:Y:S03]  /*17170*/  @P0 LDGSTS.E.BYPASS.LTC128B.128 [R214+0xf880], [R2.64], !P2 ;  /* 0x0f88000002d60fae */ /* 0x0003e6000d101d4a */
.L_x_2432:
[----:B------:R-:W-:Y:S05]  /*17180*/  BSYNC B0 ;  /* 0x0000000000007941 */ /* 0x000fea0003800000 */
.L_x_2431:
[----:B------:R-:W2:Y:S01]  /*17190*/  LDL R0, [R1+0x94] ;  /* 0x0000940001007983 */ /* 0x000ea20000100800 */
[----:B------:R-:W-:Y:S01]  /*171a0*/  IMAD R6, R225, -0x30, RZ ;  /* 0xffffffd0e1067824 */ /* 0x000fe200078e02ff */
[----:B------:R-:W-:Y:S02]  /*171b0*/  ULDC UR4, c[0x0][0x324] ;  /* 0x0000c90000047ab9 */ /* 0x000fe40000000800 */
[----:B------:R-:W2:Y:S01]  /*171c0*/  LDL R13, [R1+0x4] ;  /* 0x00000400010d7983 */ /* 0x000ea20000100800 */
[----:B------:R-:W-:Y:S01]  /*171d0*/  ULOP3.LUT UR4, URZ, UR4, URZ, 0x33, !UPT ;  /* 0x000000043f047292 */ /* 0x000fe2000f8e333f */
[----:B-1----:R-:W-:Y:S02]  /*171e0*/  IMAD.IADD R174, R6, 0x1, -R247 ;  /* 0x0000000106ae7824 */ /* 0x002fe400078e0af7 */
[----:B------:R-:W3:Y:S04]  /*171f0*/  LDL R3, [R1+0x90] ;  /* 0x0000900001037983 */ /* 0x000ee80000100800 */
[----:B------:R-:W3:Y:S04]  /*17200*/  LDL R2, [R1+0x7c] ;  /* 0x00007c0001027983 */ /* 0x000ee80000100800 */
[----:B------:R-:W0:Y:S01]  /*17210*/  LDGDEPBAR ;  /* 0x00000000000079af */ /* 0x000e220000000000 */
[----:B--2---:R-:W-:Y:S02]  /*17220*/  IMAD R13, R13, 0x80, R0 ;  /* 0x000000800d0d7824 */ /* 0x004fe400078e0200 */
[----:B------:R-:W-:Y:S05]  /*17230*/  IMAD.MOV.U32 R0, RZ, RZ, 0x1 ;  /* 0x00000001ff007424 */ /* 0x000fea00078e00ff */
[----:B------:R-:W-:Y:S02]  /*17240*/  ISETP.NE.AND P0, PT, R0, c[0x0][0x2c4], PT ;  /* 0x0000b10000007a0c */ /* 0x000fe40003f05270 */
[----:B---3--:R-:W-:Y:S11]  /*17250*/  IADD3 R13, R2, R13, R3 ;  /* 0x0000000d020d7210 */ /* 0x008ff60007ffe003 */
        /* <DEDUP_REMOVED lines=8> */
.L_x_2554:
[----:B--2---:R-:W-:Y:S01]  /*172e0*/  IADD3 R2, R173, R3, RZ ;  /* 0x00000003ad027210 */ /* 0x004fe20007ffe0ff */
[----:B------:R-:W-:Y:S05]  /*172f0*/  IMAD.MOV.U32 R0, RZ, RZ, 0x1 ;  /* 0x00000001ff007424 */ /* 0x000fea00078e00ff */
[----:B------:R-:W-:Y:S01]  /*17300*/  ISETP.LE.AND P0, PT, R0, c[0x0][0x32c], PT ;  /* 0x0000cb0000007a0c */ /* 0x000fe20003f03270 */
        /* <DEDUP_REMOVED lines=16> */
.L_x_2439:
[----:B------:R-:W-:Y:S04]  /*17410*/  MOV R175, 0x1 ;  /* 0x0000000100af7802 */ /* 0x000fe80000000f00 */
[----:B------:R-:W-:Y:S11]  /*17420*/  ISETP.NE.AND P0, PT, R175, c[0x0][0x32c], PT ;  /* 0x0000cb00af007a0c */ /* 0x000ff60003f05270 */
[----:B------:R-:W-:Y:S02]  /*17430*/  @!UPT UIADD3 URZ, URZ, URZ, URZ ;  /* 0x0000003f3f3ff290 */ /* 0x000fe4000fffe03f */
[----:B------:R-:W-:Y:S05]  /*17440*/  @P0 IMAD.HI.U32 R175, R3, c[0x0][0x330], RZ ;  /* 0x0000cc0003af0a27 */ /* 0x000fea00078e00ff */
[----:B------:R-:W-:Y:S02]  /*17450*/  @P0 SHF.R.U32.HI R3, RZ, c[0x0][0x334], R175 ;  /* 0x0000cd00ff030a19 */ /* 0x000fe400000116af */
.L_x_2440:
[----:B------:R-:W-:Y:S05]  /*17460*/  BSYNC B0 ;  /* 0x0000000000007941 */ /* 0x000fea0003800000 */
.L_x_2438:
[----:B------:R-:W-:Y:S05]  /*17470*/  IMAD R3, R3, c[0x0][0x32c], R174 ;  /* 0x0000cb0003037a24 */ /* 0x000fea00078e02ae */
[----:B------:R-:W-:Y:S02]  /*17480*/  IMNMX R0, R0, R3, !PT ;  /* 0x0000000300007217 */ /* 0x000fe40007800200 */
[----:B------:R-:W-:Y:S04]  /*17490*/  IADD3 R3, R3, c[0x0][0x32c], RZ ;  /* 0x0000cb0003037a10 */ /* 0x000fe80007ffe0ff */
[----:B------:R-:W-:Y:S02]  /*174a0*/  IMNMX R2, R2, R3, PT ;  /* 0x0000000302027217 */ /* 0x000fe40003800200 */
.L_x_2437:
        /* <DEDUP_REMOVED lines=12> */
[----:B------:R-:W-:Y:S02]  /*17570*/  FSEL R9, R9, -INF , !P0 ;  /* 0xff80000009097808 */ /* 0x000fe40004000000 */
        /* <DEDUP_REMOVED lines=50> */
.L_x_2555:
[----:B---3--:R-:W-:Y:S01]  /*178a0*/  IADD3 R2, R173, R3, RZ ;  /* 0x00000003ad027210 */ /* 0x008fe20007ffe0ff */
        /* <DEDUP_REMOVED lines=18> */
.L_x_2444:
[----:B------:R-:W-:Y:S04]  /*179d0*/  MOV R6, 0x1 ;  /* 0x0000000100067802 */ /* 0x000fe80000000f00 */
[----:B------:R-:W-:Y:S11]  /*179e0*/  ISETP.NE.AND P0, PT, R6, c[0x0][0x32c], PT ;  /* 0x0000cb0006007a0c */ /* 0x000ff60003f05270 */
[----:B------:R-:W-:Y:S02]  /*179f0*/  @!UPT UIADD3 URZ, URZ, URZ, URZ ;  /* 0x0000003f3f3ff290 */ /* 0x000fe4000fffe03f */
[----:B------:R-:W-:Y:S05]  /*17a00*/  @P0 IMAD.HI.U32 R6, R3, c[0x0][0x330], RZ ;  /* 0x0000cc0003060a27 */ /* 0x000fea00078e00ff */
[----:B------:R-:W-:Y:S02]  /*17a10*/  @P0 SHF.R.U32.HI R3, RZ, c[0x0][0x334], R6 ;  /* 0x0000cd00ff030a19 */ /* 0x000fe40000011606 */
.L_x_2445:
[----:B------:R-:W-:Y:S05]  /*17a20*/  BSYNC B0 ;  /* 0x0000000000007941 */ /* 0x000fea0003800000 */
.L_x_2443:
[----:B------:R-:W-:Y:S05]  /*17a30*/  IMAD R3, R3, c[0x0][0x32c], R174 ;  /* 0x0000cb0003037a24 */ /* 0x000fea00078e02ae */
[----:B------:R-:W-:Y:S02]  /*17a40*/  IMNMX R0, R0, R3, !PT ;  /* 0x0000000300007217 */ /* 0x000fe40007800200 */
[----:B------:R-:W-:Y:S04]  /*17a50*/  IADD3 R3, R3, c[0x0][0x32c], RZ ;  /* 0x0000cb0003037a10 */ /* 0x000fe80007ffe0ff */
[----:B------:R-:W-:Y:S02]  /*17a60*/  IMNMX R2, R2, R3, PT ;  /* 0x0000000302027217 */ /* 0x000fe40003800200 */
.L_x_2442:
        /* <DEDUP_REMOVED lines=68> */
.L_x_2556:
[----:B---34-:R-:W-:Y:S01]  /*17eb0*/  FMNMX.FTZ R0, R0, R2, !PT ;  /* 0x0000000200007209 */ /* 0x018fe20007810000 */
[----:B------:R-:W-:-:S05]  /*17ec0*/  BRA.DIV ~URZ, `(.L_x_2447) ;  /* 0x000090a27f007947 */ /* 0x000fca000b800000 */
[----:B-12---:R-:W1:Y:S02]  /*17ed0*/  SHFL.BFLY PT, R13, R0, 0x1, 0x1f ;  /* 0x0c201f00000d7f89 */ /* 0x006e6400000e0000 */
[----:B-1----:R-:W-:Y:S02]  /*17ee0*/  FMNMX.FTZ R13, R0, R13, !PT ;  /* 0x0000000d000d7209 */ /* 0x002fe40007810000 */
[----:B------:R-:W1:Y:S02]  /*17ef0*/  SHFL.BFLY PT, R0, R6, 0x2, 0x1f ;  /* 0x0c401f0006007f89 */ /* 0x000e6400000e0000 */
[----:B-1----:R-:W-:Y:S05]  /*17f00*/  FMNMX.FTZ R0, R6, R0, !PT ;  /* 0x0000000006007209 */ /* 0x002fea0007810000 */
[----:B------:R1:W2:Y:S02]  /*17f10*/  SHFL.BFLY PT, R2, R0, 0x1, 0x1f ;  /* 0x0c201f0000027f89 */ /* 0x0002a400000e0000 */
.L_x_2557:
[C---:B------:R-:W-:Y:S01]  /*17f20*/  FSETP.NEU.FTZ.AND P0, PT, R13.reuse, -INF , PT ;  /* 0xff8000000d00780b */ /* 0x040fe20003f1d000 */
[----:B------:R-:W-:Y:S01]  /*17f30*/  WARPSYNC 0xffffffff ;  /* 0xffffffff00007948 */ /* 0x000fe20003800000 */
[----:B--2---:R-:W-:Y:S01]  /*17f40*/  FMNMX.FTZ R3, R2, R0, !PT ;  /* 0x0000000002037209 */ /* 0x004fe20007810000 */
[C---:B------:R-:W-:Y:S01]  /*17f50*/  FMUL.FTZ R2, R13.reuse, c[0x0][0x2d0] ;  /* 0x0000b4000d027a20 */ /* 0x040fe20000410000 */
[----:B-1----:R-:W-:Y:S04]  /*17f60*/  FSEL R0, R13, RZ, P0 ;  /* 0x000000ff0d007208 */ /* 0x002fe80000000000 */
[----:B------:R-:W-:Y:S01]  /*17f70*/  FSEL R2, R2, RZ, P0 ;  /* 0x000000ff02027208 */ /* 0x000fe20000000000 */
[----:B------:R-:W-:Y:S01]  /*17f80*/  FADD.FTZ R0, -R0, R4 ;  /* 0x0000000400007221 */ /* 0x000fe20000010100 */
[C---:B------:R-:W-:Y:S01]  /*17f90*/  FSETP.NEU.FTZ.AND P0, PT, R3.reuse, -INF , PT ;  /* 0xff8000000300780b */ /* 0x040fe20003f1d000 */
[----:B------:R-:W-:Y:S02]  /*17fa0*/  FMUL.FTZ R4, R3, c[0x0][0x2d0] ;  /* 0x0000b40003047a20 */ /* 0x000fe40000410000 */
[----:B------:R-:W-:Y:S02]  /*17fb0*/  FMUL.FTZ R0, R0, c[0x0][0x2d0] ;  /* 0x0000b40000007a20 */ /* 0x000fe40000410000 */
[--C-:B------:R-:W-:Y:S01]  /*17fc0*/  FFMA.FTZ R8, R8, c[0x0][0x2d0], -R2.reuse ;  /* 0x0000b40008087a23 */ /* 0x100fe20000010802 */
[----:B------:R-:W-:Y:S01]  /*17fd0*/  FSEL R4, R4, RZ, P0 ;  /* 0x000000ff04047208 */ /* 0x000fe20000000000 */
        /* <DEDUP_REMOVED lines=25> */
[----:B------:R-:W3:Y:S10]  /*18170*/  MUFU.EX2 R17, R17 ;  /* 0x0000001100117308 */ /* 0x000ef40000000800 */
[----:B------:R-:W-:Y:S10]  /*18180*/  MUFU.EX2 R175, R10 ;  /* 0x0000000a00af7308 */ /* 0x000ff40000000800 */
[----:B------:R-:W-:Y:S10]  /*18190*/  MUFU.EX2 R216, R173 ;  /* 0x000000ad00d87308 */ /* 0x000ff40000000800 */
[----:B------:R-:W-:Y:S10]  /*181a0*/  MUFU.EX2 R178, R178 ;  /* 0x000000b200b27308 */ /* 0x000ff40000000800 */
[----:B------:R-:W-:Y:S10]  /*181b0*/  MUFU.EX2 R179, R179 ;  /* 0x000000b300b37308 */ /* 0x000ff40000000800 */
[----:B------:R-:W-:Y:S01]  /*181c0*/  MUFU.EX2 R180, R180 ;  /* 0x000000b400b47308 */ /* 0x000fe20000000800 */
[C---:B-1----:R-:W-:Y:S01]  /*181d0*/  FFMA.FTZ R2, R0.reuse, R234, R8 ;  /* 0x000000ea00027223 */ /* 0x042fe20000010008 */
[----:B--2---:R-:W-:Y:S01]  /*181e0*/  F2FP.PACK_AB R172, R9, R8 ;  /* 0x0000000809ac723e */ /* 0x004fe200000000ff */
[C---:B------:R-:W-:Y:S01]  /*181f0*/  FMUL.FTZ R32, R0.reuse, R148 ;  /* 0x0000009400207220 */ /* 0x040fe20000410000 */
[----:B---3--:R-:W-:Y:S01]  /*18200*/  F2FP.PACK_AB R174, R17, R16 ;  /* 0x0000001011ae723e */ /* 0x008fe200000000ff */
[----:B------:R-:W-:Y:S01]  /*18210*/  FADD.FTZ R6, R9, R2 ;  /* 0x0000000209067221 */ /* 0x000fe20000010000 */
[----:B------:R-:W-:Y:S01]  /*18220*/  FSEL R2, R3, RZ, P0 ;  /* 0x000000ff03027208 */ /* 0x000fe20000000000 */
[C---:B------:R-:W-:Y:S01]  /*18230*/  FMUL.FTZ R33, R0.reuse, R149 ;  /* 0x0000009500217220 */ /* 0x040fe20000410000 */
[----:B------:R-:W-:Y:S01]  /*18240*/  ISETP.GT.AND P0, PT, R225, R246, PT ;  /* 0x000000f6e100720c */ /* 0x000fe20003f04270 */
[----:B------:R-:W-:Y:S02]  /*18250*/  FMUL.FTZ R8, R0, R168 ;  /* 0x000000a800087220 */ /* 0x000fe40000410000 */
[----:B------:R-:W-:Y:S01]  /*18260*/  FADD.FTZ R2, -R2, R14 ;  /* 0x0000000e02027221 */ /* 0x000fe20000010100 */
[----:B------:R-:W1:Y:S01]  /*18270*/  MUFU.EX2 R168, R11 ;  /* 0x0000000b00a87308 */ /* 0x000e620000000800 */
[--C-:B------:R-:W-:Y:S02]  /*18280*/  FFMA.FTZ R14, R18, c[0x0][0x2d0], -R4.reuse ;  /* 0x0000b400120e7a23 */ /* 0x100fe40000010804 */
[----:B------:R-:W-:Y:S02]  /*18290*/  FMUL.FTZ R2, R2, c[0x0][0x2d0] ;  /* 0x0000b40002027a20 */ /* 0x000fe40000410000 */
[----:B------:R-:W-:Y:S02]  /*182a0*/  FFMA.FTZ R4, R35, c[0x0][0x2d0], -R4 ;  /* 0x0000b40023047a23 */ /* 0x000fe40000010804 */
[C---:B------:R-:W-:Y:S02]  /*182b0*/  FMUL.FTZ R21, R0.reuse, R161 ;  /* 0x000000a100157220 */ /* 0x040fe40000410000 */
[C---:B------:R-:W-:Y:S01]  /*182c0*/  FMUL.FTZ R9, R0.reuse, R169 ;  /* 0x000000a900097220 */ /* 0x040fe20000410000 */
[----:B------:R-:W2:Y:S01]  /*182d0*/  MUFU.EX2 R2, R2 ;  /* 0x0000000200027308 */ /* 0x000ea20000000800 */
[----:B------:R-:W-:Y:S02]  /*182e0*/  FMUL.FTZ R20, R0, R160 ;  /* 0x000000a000147220 */ /* 0x000fe40000410000 */
[----:B------:R-:W-:Y:S02]  /*182f0*/  FADD.FTZ R6, R16, R6 ;  /* 0x0000000610067221 */ /* 0x000fe40000010000 */
[C---:B------:R-:W-:Y:S02]  /*18300*/  FMUL.FTZ R16, R0.reuse, R164 ;  /* 0x000000a400107220 */ /* 0x040fe40000410000 */
[----:B------:R-:W-:Y:S02]  /*18310*/  FADD.FTZ R177, R17, R6 ;  /* 0x0000000611b17221 */ /* 0x000fe40000010000 */
[C---:B------:R-:W-:Y:S01]  /*18320*/  FMUL.FTZ R17, R0.reuse, R165 ;  /* 0x000000a500117220 */ /* 0x040fe20000410000 */
[----:B------:R-:W3:Y:S01]  /*18330*/  MUFU.EX2 R161, R14 ;  /* 0x0000000e00a17308 */ /* 0x000ee20000000800 */
        /* <DEDUP_REMOVED lines=8> */
[----:B------:R-:W-:Y:S02]  /*183c0*/  FMUL.FTZ R40, R0, R40 ;  /* 0x0000002800287220 */ /* 0x000fe40000410000 */
[C---:B--2---:R-:W-:Y:S02]  /*183d0*/  FMUL.FTZ R34, R2.reuse, R150 ;  /* 0x0000009602227220 */ /* 0x044fe40000410000 */
[C---:B------:R-:W-:Y:S02]  /*183e0*/  FMUL.FTZ R35, R2.reuse, R151 ;  /* 0x0000009702237220 */ /* 0x040fe40000410000 */
[----:B------:R-:W1:Y:S01]  /*183f0*/  LDSM.16.MT88.4 R148, [R193] ;  /* 0x00000000c194783b */ /* 0x000e620000004200 */
[C---:B------:R-:W-:Y:S01]  /*18400*/  FMUL.FTZ R10, R2.reuse, R170 ;  /* 0x000000aa020a7220 */ /* 0x040fe20000410000 */
[----:B------:R-:W2:Y:S01]  /*18410*/  MUFU.EX2 R6, R184 ;  /* 0x000000b800067308 */ /* 0x000ea20000000800 */
[C---:B------:R-:W-:Y:S02]  /*18420*/  FMUL.FTZ R11, R2.reuse, R171 ;  /* 0x000000ab020b7220 */ /* 0x040fe40000410000 */
[----:B------:R-:W-:Y:S01]  /*18430*/  FFMA.FTZ R160, R2, R233, R175 ;  /* 0x000000e902a07223 */ /* 0x000fe200000100af */
[----:B---3--:R-:W-:Y:S01]  /*18440*/  F2FP.PACK_AB R175, R216, R161 ;  /* 0x000000a1d8af723e */ /* 0x008fe200000000ff */
[C---:B------:R-:W-:Y:S02]  /*18450*/  FMUL.FTZ R18, R2.reuse, R166 ;  /* 0x000000a602127220 */ /* 0x040fe40000410000 */
[C---:B------:R-:W-:Y:S02]  /*18460*/  FMUL.FTZ R19, R2.reuse, R167 ;  /* 0x000000a702137220 */ /* 0x040fe40000410000 */
[----:B------:R-:W-:Y:S01]  /*18470*/  LDSM.16.MT88.4 R164, [R193+0x1000] ;  /* 0x00100000c1a4783b */ /* 0x000fe20000004200 */
[C---:B------:R-:W-:Y:S01]  /*18480*/  FMUL.FTZ R26, R2.reuse, R158 ;  /* 0x0000009e021a7220 */ /* 0x040fe20000410000 */
[----:B------:R-:W-:Y:S01]  /*18490*/  MUFU.EX2 R14, R181 ;  /* 0x000000b5000e7308 */ /* 0x000fe20000000800 */
[C---:B------:R-:W-:Y:S02]  /*184a0*/  FMUL.FTZ R27, R2.reuse, R159 ;  /* 0x0000009f021b7220 */ /* 0x040fe40000410000 */
[C---:B------:R-:W-:Y:S02]  /*184b0*/  FMUL.FTZ R30, R2.reuse, R154 ;  /* 0x0000009a021e7220 */ /* 0x040fe40000410000 */
[C---:B------:R-:W-:Y:S02]  /*184c0*/  FMUL.FTZ R31, R2.reuse, R155 ;  /* 0x0000009b021f7220 */ /* 0x040fe40000410000 */
[----:B------:R-:W-:Y:S01]  /*184d0*/  LDSM.16.MT88.4 R152, [R193+0x800] ;  /* 0x00080000c198783b */ /* 0x000fe20000004200 */
[C---:B------:R-:W-:Y:S02]  /*184e0*/  FMUL.FTZ R22, R2.reuse, R162 ;  /* 0x000000a202167220 */ /* 0x040fe40000410000 */
[C---:B------:R-:W-:Y:S01]  /*184f0*/  FMUL.FTZ R23, R2.reuse, R163 ;  /* 0x000000a302177220 */ /* 0x040fe20000410000 */
[----:B------:R-:W-:Y:S01]  /*18500*/  MUFU.EX2 R181, R176 ;  /* 0x000000b000b57308 */ /* 0x000fe20000000800 */
[C---:B------:R-:W-:Y:S02]  /*18510*/  FMUL.FTZ R38, R2.reuse, R38 ;  /* 0x0000002602267220 */ /* 0x040fe40000410000 */
        /* <DEDUP_REMOVED lines=112> */
[----:B------:R-:W-:Y:S02]  /*18c20*/  FMUL.FTZ R139, R2, R139 ;  /* 0x0000008b028b7220 */ /* 0x000fe40000410000 */
[----:B------:R-:W3:Y:S02]  /*18c30*/  MUFU.EX2 R2, R183 ;  /* 0x000000b700027308 */ /* 0x000ee40000000800 */
[C---:B------:R-:W-:Y:S02]  /*18c40*/  FMUL.FTZ R132, R0.reuse, R132 ;  /* 0x0000008400847220 */ /* 0x040fe40000410000 */
[C---:B------:R-:W-:Y:S02]  /*18c50*/  FMUL.FTZ R133, R0.reuse, R133 ;  /* 0x0000008500857220 */ /* 0x040fe40000410000 */
[C---:B------:R-:W-:Y:S02]  /*18c60*/  FMUL.FTZ R136, R0.reuse, R136 ;  /* 0x0000008800887220 */ /* 0x040fe40000410000 */
[----:B------:R-:W-:Y:S02]  /*18c70*/  FMUL.FTZ R137, R0, R137 ;  /* 0x0000008900897220 */ /* 0x000fe40000410000 */
[----:B--2---:R-:W-:Y:S02]  /*18c80*/  FADD.FTZ R0, R6, R177 ;  /* 0x000000b106007221 */ /* 0x004fe40000010000 */
[----:B------:R-:W2:Y:S02]  /*18c90*/  MUFU.EX2 R177, R185 ;  /* 0x000000b900b17308 */ /* 0x000ea40000000800 */
[----:B---3--:R-:W-:Y:S04]  /*18ca0*/  FADD.FTZ R0, R2, R0 ;  /* 0x0000000002007221 */ /* 0x008fe80000010000 */
[----:B------:R-:W-:Y:S01]  /*18cb0*/  FADD.FTZ R0, R156, R0 ;  /* 0x000000009c007221 */ /* 0x000fe20000010000 */
[C---:B-1----:R-:W-:Y:S03]  /*18cc0*/  HMMA.16816.F32 R52, R172.reuse, R148, R52 ;  /* 0x00000094ac34723c */ /* 0x042fe60000001834 */
[----:B------:R-:W-:Y:S05]  /*18cd0*/  FADD.FTZ R0, R14, R0 ;  /* 0x000000000e007221 */ /* 0x000fea0000010000 */
        /* <DEDUP_REMOVED lines=37> */
[----:B------:R-:W-:Y:S02]  /*18f30*/  F2FP.PACK_AB R151, R180, R179 ;  /* 0x000000b3b497723e */ /* 0x000fe400000000ff */
[----:B--2---:R-:W-:Y:S05]  /*18f40*/  F2FP.PACK_AB R173, R177, R176 ;  /* 0x000000b0b1ad723e */ /* 0x004fea00000000ff */
[C---:B------:R-:W-:Y:S02]  /*18f50*/  HMMA.16816.F32 R8, R148.reuse, R152, R8 ;  /* 0x000000989408723c */ /* 0x040fe40000001808 */
[----:B------:R-:W2:Y:S03]  /*18f60*/  MUFU.EX2 R6, R189 ;  /* 0x000000bd00067308 */ /* 0x000ea60000000800 */
[----:B-1----:R-:W-:Y:S03]  /*18f70*/  FADD.FTZ R0, R2, R0 ;  /* 0x0000000002007221 */ /* 0x002fe60000010000 */
[C---:B------:R-:W-:Y:S01]  /*18f80*/  HMMA.16816.F32 R16, R148.reuse, R154, R16 ;  /* 0x0000009a9410723c */ /* 0x040fe20000001810 */
[----:B------:R-:W1:Y:S03]  /*18f90*/  LDSM.16.MT88.4 R152, [R196+0x800] ;  /* 0x00080000c498783b */ /* 0x000e660000004200 */
[----:B------:R-:W5:Y:S01]  /*18fa0*/  MUFU.EX2 R174, R188 ;  /* 0x000000bc00ae7308 */ /* 0x000f620000000800 */
[C---:B----4-:R-:W-:Y:S01]  /*18fb0*/  FADD.FTZ R0, R172.reuse, R0 ;  /* 0x00000000ac007221 */ /* 0x050fe20000010000 */
[----:B------:R-:W-:Y:S01]  /*18fc0*/  F2FP.PACK_AB R172, R172, R2 ;  /* 0x00000002acac723e */ /* 0x000fe200000000ff */
[----:B------:R-:W-:Y:S07]  /*18fd0*/  FADD.FTZ R2, R168, R160 ;  /* 0x000000a0a8027221 */ /* 0x000fee0000010000 */
[----:B------:R-:W4:Y:S01]  /*18fe0*/  MUFU.EX2 R14, R187 ;  /* 0x000000bb000e7308 */ /* 0x000f220000000800 */
[----:B--2---:R-:W-:Y:S01]  /*18ff0*/  FADD.FTZ R0, R6, R0 ;  /* 0x0000000006007221 */ /* 0x004fe20000010000 */
[C---:B---3--:R-:W-:Y:S03]  /*19000*/  HMMA.16816.F32 R20, R148.reuse, R156, R20 ;  /* 0x0000009c9414723c */ /* 0x048fe60000001814 */
[C---:B-----5:R-:W-:Y:S01]  /*19010*/  FADD.FTZ R234, R174.reuse, R0 ;  /* 0x00000000aeea7221 */ /* 0x060fe20000010000 */
[----:B------:R-:W-:Y:S04]  /*19020*/  F2FP.PACK_AB R174, R174, R6 ;  /* 0x00000006aeae723e */ /* 0x000fe800000000ff */
[C---:B------:R-:W-:Y:S01]  /*19030*/  HMMA.16816.F32 R24, R148.reuse, R158, R24 ;  /* 0x0000009e9418723c */ /* 0x040fe20000001818 */
[----:B------:R-:W2:Y:S03]  /*19040*/  LDSM.16.MT88.4 R156, [R195+0x800] ;  /* 0x00080000c39c783b */ /* 0x000ea60000004200 */
[----:B------:R-:W-:Y:S01]  /*19050*/  FADD.FTZ R0, R161, R2 ;  /* 0x00000002a1007221 */ /* 0x000fe20000010000 */
[-C--:B------:R-:W-:Y:S02]  /*19060*/  MOV R6, R3.reuse ;  /* 0x0000000300067202 */ /* 0x080fe40000000f00 */
[----:B----4-:R-:W-:Y:S01]  /*19070*/  F2FP.PACK_AB R175, R4, R14 ;  /* 0x0000000e04af723e */ /* 0x010fe200000000ff */
        /* <DEDUP_REMOVED lines=11> */
[----:B------:R-:W-:Y:S01]  /*19130*/  MOV R14, R3 ;  /* 0x00000003000e7202 */ /* 0x000fe20000000f00 */
[C---:B--2---:R-:W-:Y:S03]  /*19140*/  HMMA.16816.F32 R36, R148.reuse, R156, R36 ;  /* 0x0000009c9424723c */ /* 0x044fe60000001824 */
[----:B------:R-:W-:Y:S01]  /*19150*/  FADD.FTZ R233, R4, R0 ;  /* 0x0000000004e97221 */ /* 0x000fe20000010000 */
[----:B------:R-:W-:Y:S02]  /*19160*/  IADD3 R0, R225, -0x1, RZ ;  /* 0xffffffffe1007810 */ /* 0x000fe40007ffe0ff */
[----:B------:R-:W-:Y:S02]  /*19170*/  MOV R4, R13 ;  /* 0x0000000d00047202 */ /* 0x000fe40000000f00 */
        /* <DEDUP_REMOVED lines=86> */
.L_x_2426:
[----:B------:R-:W-:Y:S05]  /*196e0*/  BRA.DIV ~URZ, `(.L_x_2449) ;  /* 0x000079627f007947 */ /* 0x000fea000b800000 */
[----:B------:R1:W2:Y:S02]  /*196f0*/  SHFL.BFLY PT, R4, R234, 0x2, 0x1f ;  /* 0x0c401f00ea047f89 */ /* 0x0002a400000e0000 */
.L_x_2558:
[----:B--2---:R-:W-:Y:S01]  /*19700*/  FADD.FTZ R4, R4, R234 ;  /* 0x000000ea04047221 */ /* 0x004fe20000010000 */
[----:B------:R-:W-:Y:S05]  /*19710*/  BRA.DIV ~URZ, `(.L_x_2450) ;  /* 0x000079927f007947 */ /* 0x000fea000b800000 */
[----:B------:R-:W2:Y:S02]  /*19720*/  SHFL.BFLY PT, R0, R233, 0x2, 0x1f ;  /* 0x0c401f00e9007f89 */ /* 0x000ea400000e0000 */
[----:B--2---:R-:W-:-:S02]  /*19730*/  FADD.FTZ R233, R0, R233 ;  /* 0x000000e900e97221 */ /* 0x004fc40000010000 */
[----:B------:R-:W2:Y:S04]  /*19740*/  SHFL.BFLY PT, R0, R4, 0x1, 0x1f ;  /* 0x0c201f0004007f89 */ /* 0x000ea800000e0000 */
[----:B------:R3:W4:Y:S01]  /*19750*/  SHFL.BFLY PT, R3, R233, 0x1, 0x1f ;  /* 0x0c201f00e9037f89 */ /* 0x00072200000e0000 */
[----:B--2---:R-:W-:-:S05]  /*19760*/  FADD.FTZ R4, R4, R0 ;  /* 0x0000000004047221 */ /* 0x004fca0000010000 */
.L_x_2559:
[----:B------:R-:W-:Y:S01]  /*19770*/  FSETP.NE.FTZ.AND P1, PT, R4, RZ, PT ;  /* 0x000000ff0400720b */ /* 0x000fe20003f35000 */
[----:B----4-:R-:W-:Y:S01]  /*19780*/  FADD.FTZ R3, R3, R233 ;  /* 0x000000e903037221 */ /* 0x010fe20000010000 */
[----:B------:R-:W-:Y:S02]  /*19790*/  MOV R2, RZ ;  /* 0x000000ff00027202 */ /* 0x000fe40000000f00 */
[----:B------:R-:W-:Y:S02]  /*197a0*/  MOV R20, 0xff800000 ;  /* 0xff80000000147802 */ /* 0x000fe40000000f00 */
[----:B------:R-:W-:-:S02]  /*197b0*/  FSETP.NE.FTZ.AND P0, PT, R3, RZ, PT ;  /* 0x000000ff0300720b */ /* 0x000fc40003f15000 */
[----:B------:R-:W-:-:S05]  /*197c0*/  MOV R21, 0xff800000 ;  /* 0xff80000000157802 */ /* 0x000fca0000000f00 */
[----:B------:R-:W2:Y:S01]  /*197d0*/  @P1 MUFU.LG2 R0, R4 ;  /* 0x0000000400001308 */ /* 0x000ea20000000c00 */
[----:B------:R-:W-:-:S07]  /*197e0*/  @P1 MOV R5, 0x3f317218 ;  /* 0x3f31721800051802 */ /* 0x000fce0000000f00 */
[----:B------:R2:W4:Y:S02]  /*197f0*/  @P1 MUFU.RCP R2, R4 ;  /* 0x0000000400021308 */ /* 0x0005240000001000 */
[----:B--2---:R-:W-:Y:S02]  /*19800*/  @P1 FMUL.FTZ R4, R0, 0.69314718246459960938 ;  /* 0x3f31721800041820 */ /* 0x004fe40000410000 */
[----:B------:R-:W-:Y:S01]  /*19810*/  @P1 FMUL.FTZ R0, R5, c[0x0][0x2d0] ;  /* 0x0000b40005001a20 */ /* 0x000fe20000410000 */
[----:B------:R-:W-:Y:S01]  /*19820*/  @P0 MOV R5, 0x3f317218 ;  /* 0x3f31721800050802 */ /* 0x000fe20000000f00 */
[----:B----4-:R-:W-:Y:S02]  /*19830*/  FMUL.FTZ R168, R2, R168 ;  /* 0x000000a802a87220 */ /* 0x010fe40000410000 */
[----:B------:R-:W-:Y:S01]  /*19840*/  @P1 FFMA.FTZ R20, R0, R13, R4 ;  /* 0x0000000d00141223 */ /* 0x000fe20000010004 */
[----:B------:R-:W-:Y:S01]  /*19850*/  MOV R0, RZ ;  /* 0x000000ff00007202 */ /* 0x000fe20000000f00 */
[----:B------:R-:W2:Y:S01]  /*19860*/  @P0 MUFU.LG2 R4, R3 ;  /* 0x0000000300040308 */ /* 0x000ea20000000c00 */
[----:B------:R-:W-:-:S02]  /*19870*/  FMUL.FTZ R169, R2, R169 ;  /* 0x000000a902a97220 */ /* 0x000fc40000410000 */
[C---:B------:R-:W-:Y:S02]  /*19880*/  FMUL.FTZ R164, R2.reuse, R164 ;  /* 0x000000a402a47220 */ /* 0x040fe40000410000 */
[C---:B------:R-:W-:Y:S02]  /*19890*/  FMUL.FTZ R165, R2.reuse, R165 ;  /* 0x000000a502a57220 */ /* 0x040fe40000410000 */
[C---:B------:R-:W-:Y:S01]  /*198a0*/  FMUL.FTZ R160, R2.reuse, R160 ;  /* 0x000000a002a07220 */ /* 0x040fe20000410000 */
[----:B------:R2:W4:Y:S01]  /*198b0*/  @P0 MUFU.RCP R0, R3 ;  /* 0x0000000300000308 */ /* 0x0005220000001000 */
        /* <DEDUP_REMOVED lines=8> */
[----:B--2---:R-:W-:-:S02]  /*19940*/  @P0 FMUL.FTZ R3, R4, 0.69314718246459960938 ;  /* 0x3f31721804030820 */ /* 0x004fc40000410000 */
[----:B------:R-:W-:Y:S02]  /*19950*/  @P0 FMUL.FTZ R4, R5, c[0x0][0x2d0] ;  /* 0x0000b40005040a20 */ /* 0x000fe40000410000 */
[C---:B----4-:R-:W-:Y:S02]  /*19960*/  FMUL.FTZ R170, R0.reuse, R170 ;  /* 0x000000aa00aa7220 */ /* 0x050fe40000410000 */
        /* <DEDUP_REMOVED lines=116> */
.L_x_2343:
[----:B------:R2:W5:Y:S04]  /*1a0b0*/  LDL R6, [R1+0xd4] ;  /* 0x0000d40001067983 */ /* 0x0005680000100800 */
        /* <DEDUP_REMOVED lines=8> */
[----:B------:R-:W-:Y:S01]  /*1a140*/  IMAD.MOV.U32 R5, RZ, RZ, c[0x0][0x564] ;  /* 0x00015900ff057624 */ /* 0x000fe200078e00ff */
[----:B--2---:R-:W-:-:S06]  /*1a150*/  ISETP.EQ.U32.AND P0, PT, R3, R2, PT ;  /* 0x000000020300720c */ /* 0x004fcc0003f02070 */
[----:B------:R-:W2:Y:S07]  /*1a160*/  POPC R2, UR4 ;  /* 0x0000000400027d09 */ /* 0x000eae0008000000 */
[----:B--2---:R2:W4:Y:S04]  /*1a170*/  @P0 ATOMG.E.ADD.STRONG.GPU PT, R2, [R4.64], R2 ;  /* 0x00000002040209a8 */ /* 0x00452800081ee1ca */
[----:B--2---:R-:W2:Y:S04]  /*1a180*/  S2R R4, SR_LTMASK ;  /* 0x0000000000047919 */ /* 0x004ea80000003900 */
[----:B----4-:R2:W4:Y:S02]  /*1a190*/  SHFL.IDX PT, R3, R2, R3, 0x1f ;  /* 0x00001f0302037589 */ /* 0x01052400000e0000 */
[----:B--2---:R-:W-:-:S06]  /*1a1a0*/  LOP3.LUT R2, R4, UR4, RZ, 0xc0, !PT ;  /* 0x0000000404027c12 */ /* 0x004fcc000f8ec0ff */
[----:B------:R-:W4:Y:S02]  /*1a1b0*/  POPC R2, R2 ;  /* 0x0000000200027309 */ /* 0x000f240000000000 */
[----:B----45:R-:W-:-:S05]  /*1a1c0*/  IADD3 R6, R3, c[0x0][0xc], R2 ;  /* 0x0000030003067a10 */ /* 0x030fca0007ffe002 */
[----:B------:R2:W-:Y:S02]  /*1a1d0*/  STL [R1+0xd4], R6 ;  /* 0x0000d40601007387 */ /* 0x0005e40000100800 */
.L_x_2452:
[----:B--2---:R-:W-:Y:S05]  /*1a1e0*/  BSYNC B0 ;  /* 0x0000000000007941 */ /* 0x004fea0003800000 */
.L_x_2451:
[----:B------:R-:W-:Y:S01]  /*1a1f0*/  PRMT R0, R0, 0x9910, RZ ;  /* 0x0000991000007816 */ /* 0x000fe200000000ff */
[----:B------:R-:W-:Y:S01]  /*1a200*/  BSSY B1, `(.L_x_2453) ;  /* 0x000041a000017945 */ /* 0x000fe20003800000 */
[----:B-----5:R-:W-:Y:S02]  /*1a210*/  IMAD.MOV.U32 R147, RZ, RZ, R6 ;  /* 0x000000ffff937224 */ /* 0x020fe400078e0006 */
        /* <DEDUP_REMOVED lines=16> */
[----:B--2---:R-:W-:Y:S02]  /*1a320*/  F2FP.PACK_AB R2, R165, R164 ;  /* 0x000000a4a502723e */ /* 0x004fe400000000ff */
[----:B-1----:R-:W-:-:S03]  /*1a330*/  F2FP.PACK_AB R0, R167, R166 ;  /* 0x000000a6a700723e */ /* 0x002fc600000000ff */
[----:B----4-:R1:W-:Y:S04]  /*1a340*/  STS [R6], R2 ;  /* 0x0000000206007388 */ /* 0x0103e80000000800 */
[----:B------:R2:W-:Y:S01]  /*1a350*/  STS [R6+0x400], R0 ;  /* 0x0004000006007388 */ /* 0x0005e20000000800 */
[----:B-1----:R-:W-:Y:S02]  /*1a360*/  F2FP.PACK_AB R2, R161, R160 ;  /* 0x000000a0a102723e */ /* 0x002fe400000000ff */
[----:B--2---:R-:W-:-:S03]  /*1a370*/  F2FP.PACK_AB R0, R163, R162 ;  /* 0x000000a2a300723e */ /* 0x004fc600000000ff */
[----:B---3--:R1:W-:Y:S04]  /*1a380*/  STS [R8+0x80], R2 ;  /* 0x0000800208007388 */ /* 0x0083e80000000800 */
        /* <DEDUP_REMOVED lines=138> */
.L_x_2455:
[----:B-1----:R-:W2:Y:S04]  /*1ac30*/  LDL.LU R4, [R1+0xa8] ;  /* 0x0000a80001047983 */ /* 0x002ea80000300800 */
[----:B------:R-:W3:Y:S04]  /*1ac40*/  LDL R23, [R1+0x1e4] ;  /* 0x0001e40001177983 */ /* 0x000ee80000100800 */
[----:B------:R-:W3:Y:S04]  /*1ac50*/  LDL R19, [R1+0xa0] ;  /* 0x0000a00001137983 */ /* 0x000ee80000100800 */
[----:B------:R-:W4:Y:S04]  /*1ac60*/  LDL R13, [R1+0xd8] ;  /* 0x0000d800010d7983 */ /* 0x000f280000100800 */
[----:B------:R-:W3:Y:S01]  /*1ac70*/  LDL R22, [R1+0x1e0] ;  /* 0x0001e00001167983 */ /* 0x000ee20000100800 */
[----:B------:R-:W-:Y:S01]  /*1ac80*/  IMAD.MOV.U32 R18, RZ, RZ, 0x368 ;  /* 0x00000368ff127424 */ /* 0x000fe200078e00ff */
[----:B------:R-:W-:-:S04]  /*1ac90*/  ISETP.GT.AND P2, PT, R3, 0x1, PT ;  /* 0x000000010300780c */ /* 0x000fc80003f44270 */
[----:B------:R-:W-:-:S04]  /*1aca0*/  SEL R18, R18, 0x328, P2 ;  /* 0x0000032812127807 */ /* 0x000fc80001000000 */
[----:B------:R-:W1:Y:S08]  /*1acb0*/  LDC.64 R8, c[0x0][R18+0x170] ;  /* 0x00005c0012087b82 */ /* 0x000e700000000a00 */
[----:B------:R-:W2:Y:S01]  /*1acc0*/  LDC.64 R14, c[0x0][R18+0x168] ;  /* 0x00005a00120e7b82 */ /* 0x000ea20000000a00 */
[----:B------:R-:W-:-:S04]  /*1acd0*/  ISETP.NE.U32.AND P0, PT, RZ, c[0x0][0x500], PT ;  /* 0x00014000ff007a0c */ /* 0x000fc80003f05070 */
[----:B------:R-:W-:Y:S02]  /*1ace0*/  ISETP.NE.AND.EX P0, PT, RZ, c[0x0][0x504], PT, P0 ;  /* 0x00014100ff007a0c */ /* 0x000fe40003f05300 */
[----:B------:R-:W-:Y:S02]  /*1acf0*/  SHF.R.S32.HI R3, RZ, 0x1f, R6 ;  /* 0x0000001fff037819 */ /* 0x000fe40000011406 */
[----:B------:R-:W-:Y:S02]  /*1ad00*/  SEL R0, R6, RZ, !P0 ;  /* 0x000000ff06007207 */ /* 0x000fe40004000000 */
[----:B------:R-:W-:-:S03]  /*1ad10*/  SEL R5, R3, RZ, !P0 ;  /* 0x000000ff03057207 */ /* 0x000fc60004000000 */
[----:B-1----:R-:W-:-:S04]  /*1ad20*/  IMAD R3, R9, R0, RZ ;  /* 0x0000000009037224 */ /* 0x002fc800078e02ff */
[C---:B------:R-:W-:Y:S02]  /*1ad30*/  IMAD R5, R8.reuse, R5, R3 ;  /* 0x0000000508057224 */ /* 0x040fe400078e0203 */
[----:B------:R-:W-:Y:S01]  /*1ad40*/  IMAD.WIDE.U32 R8, R8, R0, RZ ;  /* 0x0000000008087225 */ /* 0x000fe200078e00ff */
[----:B-----5:R-:W-:-:S03]  /*1ad50*/  SHF.R.S32.HI R6, RZ, 0x1f, R2 ;  /* 0x0000001fff067819 */ /* 0x020fc60000011402 */
[----:B------:R-:W-:Y:S01]  /*1ad60*/  IMAD.IADD R5, R9, 0x1, R5 ;  /* 0x0000000109057824 */ /* 0x000fe200078e0205 */
[----:B------:R-:W1:Y:S01]  /*1ad70*/  S2R R24, SR_TID.X ;  /* 0x0000000000187919 */ /* 0x000e620000002100 */
[----:B--2---:R-:W-:-:S05]  /*1ad80*/  LOP3.LUT R4, R4, 0xffff, RZ, 0xc0, !PT ;  /* 0x0000ffff04047812 */ /* 0x004fca00078ec0ff */
[----:B------:R-:W-:-:S04]  /*1ad90*/  IMAD.WIDE.U32 R10, R14, R4, RZ ;  /* 0x000000040e0a7225 */ /* 0x000fc800078e00ff */
[----:B------:R-:W-:Y:S02]  /*1ada0*/  IMAD R3, R15, R4, RZ ;  /* 0x000000040f037224 */ /* 0x000fe400078e02ff */
[----:B------:R-:W2:Y:S01]  /*1adb0*/  LDC.64 R14, c[0x0][R18+0x178] ;  /* 0x00005e00120e7b82 */ /* 0x000ea20000000a00 */
[----:B------:R-:W-:Y:S01]  /*1adc0*/  IADD3 R16, P1, P0, R8, R10, R2 ;  /* 0x0000000a08107210 */ /* 0x000fe2000783e002 */
[----:B------:R-:W-:Y:S02]  /*1add0*/  IMAD.IADD R10, R11, 0x1, R3 ;  /* 0x000000010b0a7824 */ /* 0x000fe400078e0203 */
[----:B------:R-:W-:-:S05]  /*1ade0*/  IMAD.MOV.U32 R3, RZ, RZ, c[0x0][0x4e8] ;  /* 0x00013a00ff037624 */ /* 0x000fca00078e00ff */
[----:B------:R-:W-:Y:S01]  /*1adf0*/  ISETP.NE.AND P3, PT, R3, 0x1, PT ;  /* 0x000000010300780c */ /* 0x000fe20003f65270 */
[----:B---3--:R-:W-:Y:S01]  /*1ae00*/  IMAD.IADD R3, R23, 0x1, R19 ;  /* 0x0000000117037824 */ /* 0x008fe200078e0213 */
[----:B----4-:R-:W-:Y:S02]  /*1ae10*/  SEL R8, R13, RZ, P2 ;  /* 0x000000ff0d087207 */ /* 0x010fe40001000000 */
[----:B------:R-:W-:Y:S01]  /*1ae20*/  IADD3.X R13, R5, R10, R6, P1, P0 ;  /* 0x0000000a050d7210 */ /* 0x000fe20000fe0406 */
[----:B------:R-:W-:-:S08]  /*1ae30*/  IMAD.MOV.U32 R5, RZ, RZ, R3 ;  /* 0x000000ffff057224 */ /* 0x000fd000078e0003 */
[----:B------:R-:W-:-:S05]  /*1ae40*/  @P3 IMAD.HI.U32 R10, R3, c[0x0][0x4ec], RZ ;  /* 0x00013b00030a3a27 */ /* 0x000fca00078e00ff */
[----:B------:R-:W-:Y:S01]  /*1ae50*/  @P3 SHF.R.U32.HI R5, RZ, c[0x0][0x4f0], R10 ;  /* 0x00013c00ff053a19 */ /* 0x000fe2000001160a */
[-C--:B--2---:R-:W-:Y:S02]  /*1ae60*/  IMAD R11, R15, R8.reuse, RZ ;  /* 0x000000080f0b7224 */ /* 0x084fe400078e02ff */
[----:B------:R-:W-:-:S04]  /*1ae70*/  IMAD.WIDE.U32 R8, R14, R8, RZ ;  /* 0x000000080e087225 */ /* 0x000fc800078e00ff */
[----:B------:R-:W-:Y:S01]  /*1ae80*/  IMAD.IADD R11, R9, 0x1, R11 ;  /* 0x00000001090b7824 */ /* 0x000fe200078e020b */
[----:B------:R-:W-:Y:S02]  /*1ae90*/  IADD3 R8, P1, P0, R5, R16, R8 ;  /* 0x0000001005087210 */ /* 0x000fe4000783e008 */
[----:B------:R-:W-:-:S04]  /*1aea0*/  SHF.R.S32.HI R9, RZ, 0x1f, R5 ;  /* 0x0000001fff097819 */ /* 0x000fc80000011405 */
[----:B------:R-:W-:Y:S02]  /*1aeb0*/  IADD3.X R9, R9, R13, R11, P1, P0 ;  /* 0x0000000d09097210 */ /* 0x000fe40000fe040b */
[----:B------:R-:W2:Y:S01]  /*1aec0*/  LDC.64 R10, c[0x0][R18+0x160] ;  /* 0x00005800120a7b82 */ /* 0x000ea20000000a00 */
[----:B------:R-:W-:-:S04]  /*1aed0*/  IMAD.MOV R5, RZ, RZ, -R5 ;  /* 0x000000ffff057224 */ /* 0x000fc800078e0a05 */
[----:B------:R-:W-:-:S05]  /*1aee0*/  IMAD R5, R5, c[0x0][0x4e8], R3 ;  /* 0x00013a0005057a24 */ /* 0x000fca00078e0203 */
[----:B------:R-:W-:Y:S02]  /*1aef0*/  SHF.R.S32.HI R13, RZ, 0x1f, R5 ;  /* 0x0000001fff0d7819 */ /* 0x000fe40000011405 */
[----:B-1----:R-:W-:-:S04]  /*1af00*/  SHF.R.S32.HI R23, RZ, 0x1f, R24 ;  /* 0x0000001fff177819 */ /* 0x002fc80000011418 */
[----:B------:R-:W-:-:S04]  /*1af10*/  LEA.HI R23, R23, R24, RZ, 0x5 ;  /* 0x0000001817177211 */ /* 0x000fc800078f28ff */
[----:B------:R-:W-:-:S05]  /*1af20*/  LOP3.LUT R23, R23, 0xffffffe0, RZ, 0xc0, !PT ;  /* 0xffffffe017177812 */ /* 0x000fca00078ec0ff */
[----:B------:R-:W-:Y:S02]  /*1af30*/  IMAD.IADD R23, R24, 0x1, -R23 ;  /* 0x0000000118177824 */ /* 0x000fe400078e0a17 */
[----:B--2---:R-:W-:-:S04]  /*1af40*/  IMAD.WIDE.U32 R8, R10, R5, R8 ;  /* 0x000000050a087225 */ /* 0x004fc800078e0008 */
[----:B------:R-:W-:Y:S02]  /*1af50*/  IMAD R5, R11, R5, RZ ;  /* 0x000000050b057224 */ /* 0x000fe400078e02ff */
[----:B------:R-:W-:Y:S02]  /*1af60*/  IMAD.MOV.U32 R11, RZ, RZ, c[0x0][0x4a8] ;  /* 0x00012a00ff0b7624 */ /* 0x000fe400078e00ff */
[----:B------:R-:W-:Y:S02]  /*1af70*/  IMAD R5, R10, R13, R5 ;  /* 0x0000000d0a057224 */ /* 0x000fe400078e0205 */
[----:B------:R-:W-:Y:S01]  /*1af80*/  IMAD.MOV.U32 R10, RZ, RZ, c[0x0][0x4ac] ;  /* 0x00012b00ff0a7624 */ /* 0x000fe200078e00ff */
[----:B------:R-:W-:Y:S01]  /*1af90*/  SEL R11, R11, c[0x0][0x450], P2 ;  /* 0x000114000b0b7a07 */ /* 0x000fe20001000000 */
[----:B------:R-:W-:-:S03]  /*1afa0*/  IMAD.IADD R5, R9, 0x1, R5 ;  /* 0x0000000109057824 */ /* 0x000fc600078e0205 */
[----:B------:R-:W-:Y:S02]  /*1afb0*/  SEL R10, R10, c[0x0][0x454], P2 ;  /* 0x000115000a0a7a07 */ /* 0x000fe40001000000 */
[----:B------:R-:W-:-:S04]  /*1afc0*/  LEA R11, P0, R8, R11, 0x2 ;  /* 0x0000000b080b7211 */ /* 0x000fc800078010ff */
[----:B------:R-:W-:Y:S02]  /*1afd0*/  LEA.HI.X R9, R8, R10, R5, 0x2, P0 ;  /* 0x0000000a08097211 */ /* 0x000fe400000f1405 */
[----:B------:R-:W-:Y:S04]  /*1afe0*/  SHFL.IDX PT, R10, R11, RZ, 0x1c1f ;  /* 0x001c1fff0b0a7589 */ /* 0x000fe800000e0000 */
[----:B------:R-:W-:Y:S01]  /*1aff0*/  SHFL.IDX PT, R8, R11, 0x1, 0x1c1f ;  /* 0x003c1f000b087f89 */ /* 0x000fe200000e0000 */
[----:B------:R-:W-:-:S03]  /*1b000*/  IMAD.IADD R13, R22, 0x1, R19 ;  /* 0x00000001160d7824 */ /* 0x000fc600078e0213 */
[----:B------:R-:W1:Y:S04]  /*1b010*/  SHFL.IDX PT, R11, R9, RZ, 0x1c1f ;  /* 0x001c1fff090b7589 */ /* 0x000e6800000e0000 */
[----:B------:R-:W2:Y:S01]  /*1b020*/  SHFL.IDX PT, R9, R9, 0x1, 0x1c1f ;  /* 0x003c1f0009097f89 */ /* 0x000ea200000e0000 */
[----:B------:R-:W-:Y:S01]  /*1b030*/  IMAD R5, R17, c[0x0][0x4e8], RZ ;  /* 0x00013a0011057a24 */ /* 0x000fe200078e02ff */
[----:B------:R-:W-:Y:S02]  /*1b040*/  LOP3.LUT P0, RZ, R23, 0x3, RZ, 0xc0, !PT ;  /* 0x0000000317ff7812 */ /* 0x000fe4000780c0ff */
[C---:B------:R-:W-:Y:S02]  /*1b050*/  IADD3 R16, R13.reuse, 0x8, RZ ;  /* 0x000000080d107810 */ /* 0x040fe40007ffe0ff */
[----:B------:R-:W-:-:S02]  /*1b060*/  ISETP.GE.OR P1, PT, R13, R5, P0 ;  /* 0x000000050d00720c */ /* 0x000fc40000726670 */
[----:B------:R-:W-:-:S11]  /*1b070*/  ISETP.GE.OR P0, PT, R16, R5, P0 ;  /* 0x000000051000720c */ /* 0x000fd60000706670 */
[----:B-1----:R1:W-:Y:S04]  /*1b080*/  @!P1 ST.E [R10.64], R20 ;  /* 0x000000140a009985 */ /* 0x0023e8000c10190a */
[----:B--2---:R1:W-:Y:S01]  /*1b090*/  @!P0 ST.E [R8.64], R21 ;  /* 0x0000001508008985 */ /* 0x0043e2000c10190a */
[----:B------:R-:W-:Y:S05]  /*1b0a0*/  @P2 BRA `(.L_x_2456) ;  /* 0x0000093000002947 */ /* 0x000fea0003800000 */
[----:B------:R-:W-:Y:S01]  /*1b0b0*/  IMAD R6, R6, c[0x0][0x3a0], RZ ;  /* 0x0000e80006067a24 */ /* 0x000fe200078e02ff */
[----:B------:R-:W-:Y:S01]  /*1b0c0*/  SHF.R.S32.HI R5, RZ, 0x1f, R0 ;  /* 0x0000001fff057819 */ /* 0x000fe20000011400 */
[C---:B-1----:R-:W-:Y:S01]  /*1b0d0*/  IMAD.WIDE.U32 R8, R2.reuse, c[0x0][0x3a0], RZ ;  /* 0x0000e80002087a25 */ /* 0x042fe200078e00ff */
[----:B------:R1:W2:Y:S03]  /*1b0e0*/  LDS.128 R32, [R223+0x80] ;  /* 0x00008000df207984 */ /* 0x0002a60000000c00 */
[----:B------:R-:W-:Y:S01]  /*1b0f0*/  IMAD R2, R2, c[0x0][0x3a4], R6 ;  /* 0x0000e90002027a24 */ /* 0x000fe200078e0206 */
[----:B------:R-:W-:Y:S01]  /*1b100*/  LEA R6, R146, R145, 0x5 ;  /* 0x0000009192067211 */ /* 0x000fe200078e28ff */
[----:B------:R1:W3:Y:S03]  /*1b110*/  LDS.128 R48, [R223+0x1080] ;  /* 0x00108000df307984 */ /* 0x0002e60000000c00 */
[----:B------:R-:W-:Y:S01]  /*1b120*/  IADD3 R3, R9, R2, RZ ;  /* 0x0000000209037210 */ /* 0x000fe20007ffe0ff */
[----:B------:R1:W4:Y:S01]  /*1b130*/  LDS.128 R64, [R223+0x2080] ;  /* 0x00208000df407984 */ /* 0x0003220000000c00 */
[----:B------:R-:W-:-:S02]  /*1b140*/  MOV R2, R8 ;  /* 0x0000000800027202 */ /* 0x000fc40000000f00 */
[----:B------:R-:W-:Y:S01]  /*1b150*/  IADD3 R6, R19, R6, RZ ;  /* 0x0000000613067210 */ /* 0x000fe20007ffe0ff */
[----:B------:R1:W1:Y:S02]  /*1b160*/  LDS.128 R80, [R223+0x3080] ;  /* 0x00308000df507984 */ /* 0x0002640000000c00 */
[----:B------:R-:W-:Y:S01]  /*1b170*/  IMAD.WIDE.U32 R8, R4, c[0x0][0x3e8], R2 ;  /* 0x0000fa0004087a25 */ /* 0x000fe200078e0002 */
[----:B------:R-:W-:Y:S01]  /*1b180*/  MOV R2, R6 ;  /* 0x0000000600027202 */ /* 0x000fe20000000f00 */
[----:B------:R1:W1:Y:S02]  /*1b190*/  LDS.128 R28, [R223+0x4080] ;  /* 0x00408000df1c7984 */ /* 0x0002640000000c00 */
[----:B------:R-:W-:Y:S02]  /*1b1a0*/  @P3 IMAD.HI.U32 R10, R6, c[0x0][0x4ec], RZ ;  /* 0x00013b00060a3a27 */ /* 0x000fe400078e00ff */
[----:B------:R1:W1:Y:S02]  /*1b1b0*/  LDS.128 R44, [R223+0x5080] ;  /* 0x00508000df2c7984 */ /* 0x0002640000000c00 */
[----:B------:R-:W-:Y:S01]  /*1b1c0*/  IMAD R3, R5, c[0x0][0x3f0], RZ ;  /* 0x0000fc0005037a24 */ /* 0x000fe200078e02ff */
[----:B------:R-:W-:Y:S01]  /*1b1d0*/  @P3 SHF.R.U32.HI R2, RZ, c[0x0][0x4f0], R10 ;  /* 0x00013c00ff023a19 */ /* 0x000fe2000001160a */
[----:B------:R-:W-:Y:S01]  /*1b1e0*/  IMAD R5, R4, c[0x0][0x3ec], R9 ;  /* 0x0000fb0004057a24 */ /* 0x000fe200078e0209 */
[----:B------:R1:W1:Y:S01]  /*1b1f0*/  LDS.128 R60, [R223+0x6080] ;  /* 0x00608000df3c7984 */ /* 0x0002620000000c00 */
[----:B------:R-:W-:Y:S01]  /*1b200*/  MOV R4, R8 ;  /* 0x0000000800047202 */ /* 0x000fe20000000f00 */
[C---:B------:R-:W-:Y:S01]  /*1b210*/  IMAD R9, R0.reuse, c[0x0][0x3f4], R3 ;  /* 0x0000fd0000097a24 */ /* 0x040fe200078e0203 */
[----:B------:R-:W-:Y:S01]  /*1b220*/  SHF.R.S32.HI R3, RZ, 0x1f, R2 ;  /* 0x0000001fff037819 */ /* 0x000fe20000011402 */
[----:B------:R1:W1:Y:S02]  /*1b230*/  LDS.128 R76, [R223+0x7080] ;  /* 0x00708000df4c7984 */ /* 0x0002640000000c00 */
[----:B------:R-:W-:Y:S01]  /*1b240*/  IMAD.WIDE.U32 R4, R0, c[0x0][0x3f0], R4 ;  /* 0x0000fc0000047a25 */ /* 0x000fe200078e0004 */
[----:B------:R-:W-:Y:S01]  /*1b250*/  IADD3 R0, -R2, RZ, RZ ;  /* 0x000000ff02007210 */ /* 0x000fe20007ffe1ff */
[----:B------:R1:W1:Y:S02]  /*1b260*/  LDS.128 R24, [R223+0x8080] ;  /* 0x00808000df187984 */ /* 0x0002640000000c00 */
[----:B------:R-:W-:Y:S01]  /*1b270*/  IMAD R3, R3, c[0x0][0x3e0], RZ ;  /* 0x0000f80003037a24 */ /* 0x000fe200078e02ff */
[----:B------:R-:W-:Y:S01]  /*1b280*/  IADD3 R5, R5, R9, RZ ;  /* 0x0000000905057210 */ /* 0x000fe20007ffe0ff */
[----:B------:R1:W1:Y:S01]  /*1b290*/  LDS.128 R40, [R223+0x9080] ;  /* 0x00908000df287984 */ /* 0x0002620000000c00 */
[----:B------:R-:W-:-:S02]  /*1b2a0*/  IMAD R0, R0, c[0x0][0x4e8], R6 ;  /* 0x00013a0000007a24 */ /* 0x000fc400078e0206 */
[C---:B------:R-:W-:Y:S01]  /*1b2b0*/  IMAD R6, R2.reuse, c[0x0][0x3e4], R3 ;  /* 0x0000f90002067a24 */ /* 0x040fe200078e0203 */
[----:B------:R1:W1:Y:S01]  /*1b2c0*/  LDS.128 R56, [R223+0xa080] ;  /* 0x00a08000df387984 */ /* 0x0002620000000c00 */
[----:B------:R-:W-:Y:S01]  /*1b2d0*/  IMAD.WIDE.U32 R2, R2, c[0x0][0x3e0], R4 ;  /* 0x0000f80002027a25 */ /* 0x000fe200078e0004 */
[----:B------:R-:W-:Y:S02]  /*1b2e0*/  SHF.R.S32.HI R4, RZ, 0x1f, R0 ;  /* 0x0000001fff047819 */ /* 0x000fe40000011400 */
        /* <DEDUP_REMOVED lines=9> */
[----:B------:R-:W-:Y:S02]  /*1b380*/  LEA R16, P0, R2, c[0x0][0x380], 0x1 ;  /* 0x0000e00002107a11 */ /* 0x000fe400078008ff */
[----:B------:R1:W1:Y:S02]  /*1b390*/  LDS.128 R68, [R223+0xf080] ;  /* 0x00f08000df447984 */ /* 0x0002640000000c00 */
[----:B------:R-:W-:-:S04]  /*1b3a0*/  IADD3 R0, R3, R0, RZ ;  /* 0x0000000003007210 */ /* 0x000fc80007ffe0ff */
[----:B------:R-:W-:Y:S01]  /*1b3b0*/  LEA.HI.X R6, R2, c[0x0][0x384], R0, 0x1, P0 ;  /* 0x0000e10002067a11 */ /* 0x000fe200000f0c00 */
[----:B------:R-:W-:Y:S05]  /*1b3c0*/  BRA.DIV ~URZ, `(.L_x_2457) ;  /* 0x00005de27f007947 */ /* 0x000fea000b800000 */
[----:B--234-:R2:W3:Y:S02]  /*1b3d0*/  SHFL.IDX PT, R4, R6, RZ, 0x181f ;  /* 0x00181fff06047589 */ /* 0x01c4e400000e0000 */
.L_x_2560:
[----:B------:R-:W-:Y:S05]  /*1b3e0*/  BRA.DIV ~URZ, `(.L_x_2458) ;  /* 0x00005e327f007947 */ /* 0x000fea000b800000 */
[----:B------:R4:W2:Y:S02]  /*1b3f0*/  SHFL.IDX PT, R0, R16, RZ, 0x181f ;  /* 0x00181fff10007589 */ /* 0x0008a400000e0000 */
.L_x_2561:
        /* <DEDUP_REMOVED lines=20> */
.L_x_2460:
[----:B------:R-:W-:Y:S05]  /*1b540*/  BSYNC B0 ;  /* 0x0000000000007941 */ /* 0x000fea0003800000 */
.L_x_2459:
[----:B------:R-:W-:Y:S05]  /*1b550*/  BRA.DIV ~URZ, `(.L_x_2461) ;  /* 0x00005d327f007947 */ /* 0x000fea000b800000 */
[----:B---3--:R3:W4:Y:S04]  /*1b560*/  SHFL.IDX PT, R4, R6, 0x1, 0x181f ;  /* 0x00381f0006047f89 */ /* 0x00872800000e0000 */
[----:B--2---:R3:W2:Y:S02]  /*1b570*/  SHFL.IDX PT, R0, R16, 0x1, 0x181f ;  /* 0x00381f0010007f89 */ /* 0x0046a400000e0000 */
.L_x_2562:
        /* <DEDUP_REMOVED lines=20> */
.L_x_2463:
[----:B------:R-:W-:Y:S05]  /*1b6c0*/  BSYNC B0 ;  /* 0x0000000000007941 */ /* 0x000fea0003800000 */
.L_x_2462:
[----:B------:R-:W-:Y:S05]  /*1b6d0*/  BRA.DIV ~URZ, `(.L_x_2464) ;  /* 0x00005c827f007947 */ /* 0x000fea000b800000 */
[----:B----4-:R4:W3:Y:S02]  /*1b6e0*/  SHFL.IDX PT, R4, R6, 0x2, 0x181f ;  /* 0x00581f0006047f89 */ /* 0x0108e400000e0000 */
.L_x_2563:
[----:B------:R-:W-:Y:S05]  /*1b6f0*/  BRA.DIV ~URZ, `(.L_x_2465) ;  /* 0x00005cd27f007947 */ /* 0x000fea000b800000 */
[----:B--2---:R2:W4:Y:S02]  /*1b700*/  SHFL.IDX PT, R0, R16, 0x2, 0x181f ;  /* 0x00581f0010007f89 */ /* 0x00452400000e0000 */
.L_x_2564:
        /* <DEDUP_REMOVED lines=20> */
.L_x_2467:
[----:B------:R-:W-:Y:S05]  /*1b850*/  BSYNC B0 ;  /* 0x0000000000007941 */ /* 0x000fea0003800000 */
.L_x_2466:
[----:B------:R-:W-:Y:S05]  /*1b860*/  BRA.DIV ~URZ, `(.L_x_2468) ;  /* 0x00005bd27f007947 */ /* 0x000fea000b800000 */
[----:B---3--:R3:W2:Y:S04]  /*1b870*/  SHFL.IDX PT, R4, R6, 0x3, 0x181f ;  /* 0x00781f0006047f89 */ /* 0x0086a800000e0000 */
[----:B----4-:R3:W4:Y:S02]  /*1b880*/  SHFL.IDX PT, R0, R16, 0x3, 0x181f ;  /* 0x00781f0010007f89 */ /* 0x01072400000e0000 */
.L_x_2565:
        /* <DEDUP_REMOVED lines=21> */
.L_x_2456:
        /* <DEDUP_REMOVED lines=9> */
[----:B------:R-:W-:Y:S01]  /*1ba70*/  MOV R4, R8 ;  /* 0x0000000800047202 */ /* 0x000fe20000000f00 */
        /* <DEDUP_REMOVED lines=12> */
[----:B------:R-:W-:-:S05]  /*1bb40*/  IADD3 R0, -R0, RZ, RZ ;  /* 0x000000ff00007210 */ /* 0x000fca0007ffe1ff */
[----:B------:R-:W-:Y:S01]  /*1bb50*/  IMAD R0, R0, c[0x0][0x4e8], R3 ;  /* 0x00013a0000007a24 */ /* 0x000fe200078e0203 */
        /* <DEDUP_REMOVED lines=11> */
.L_x_2566:
[----:B------:R-:W-:Y:S05]  /*1bc10*/  BRA.DIV ~URZ, `(.L_x_2471) ;  /* 0x000059627f007947 */ /* 0x000fea000b800000 */
[----:B------:R3:W4:Y:S02]  /*1bc20*/  SHFL.IDX PT, R0, R6, RZ, 0x1c1f ;  /* 0x001c1fff06007589 */ /* 0x00072400000e0000 */
.L_x_2567:
[----:B------:R-:W-:Y:S01]  /*1bc30*/  IMAD R17, R17, c[0x0][0x4e8], RZ ;  /* 0x00013a0011117a24 */ /* 0x000fe200078e02ff */
[----:B------:R-:W-:Y:S04]  /*1bc40*/  BSSY B0, `(.L_x_2472) ;  /* 0x00000cb000007945 */ /* 0x000fe80003800000 */
        /* <DEDUP_REMOVED lines=25> */
[----:B---3--:R-:W-:-:S11]  /*1bde0*/  ISETP.GE.AND P1, PT, R19, c[0x0][0x3c8], PT ;  /* 0x0000f20013007a0c */ /* 0x008fd60003f26270 */
[----:B------:R-:W-:Y:S02]  /*1bdf0*/  @!P0 IMAD.MOV.U32 R2, RZ, RZ, R0 ;  /* 0x000000ffff028224 */ /* 0x000fe400078e0000 */
[----:B------:R-:W-:Y:S01]  /*1be00*/  @!P0 IMAD.MOV.U32 R3, RZ, RZ, R4 ;  /* 0x000000ffff038224 */ /* 0x000fe200078e0004 */
[----:B----4-:R-:W-:-:S03]  /*1be10*/  ISETP.GE.AND P2, PT, R11, c[0x0][0x3c8], PT ;  /* 0x0000f2000b007a0c */ /* 0x010fc60003f46270 */
[----:B------:R-:W-:Y:S02]  /*1be20*/  @!P0 IMAD.WIDE R2, R9, 0x4, R2 ;  /* 0x0000000409028825 */ /* 0x000fe400078e0202 */
[----:B------:R-:W3:Y:S04]  /*1be30*/  LDL R9, [R1+0x1c8] ;  /* 0x0001c80001097983 */ /* 0x000ee80000100800 */
[----:B------:R4:W-:Y:S02]  /*1be40*/  @!P0 ST.E.64 [R2.64], R168 ;  /* 0x000000a802008985 */ /* 0x0009e4000c101b0a */
[----:B----4-:R-:W-:-:S04]  /*1be50*/  @!P1 LEA R2, P0, R19, R0, 0x2 ;  /* 0x0000000013029211 */ /* 0x010fc800078010ff */
[----:B--2---:R-:W-:Y:S02]  /*1be60*/  @!P1 LEA.HI.X R3, R19, R4, R21, 0x2, P0 ;  /* 0x0000000413039211 */ /* 0x004fe400000f1415 */
[----:B------:R-:W2:Y:S04]  /*1be70*/  LDL R21, [R1+0x1c4] ;  /* 0x0001c40001157983 */ /* 0x000ea80000100800 */
[----:B------:R4:W-:Y:S04]  /*1be80*/  @!P1 ST.E.64 [R2.64], R164 ;  /* 0x000000a402009985 */ /* 0x0009e8000c101b0a */
[----:B------:R-:W5:Y:S01]  /*1be90*/  LDL R19, [R1+0x13c] ;  /* 0x00013c0001137983 */ /* 0x000f620000100800 */
[----:B----4-:R-:W-:-:S04]  /*1bea0*/  @!P2 LEA R2, P0, R11, R0, 0x2 ;  /* 0x000000000b02a211 */ /* 0x010fc800078010ff */
[----:B------:R-:W-:Y:S02]  /*1beb0*/  @!P2 LEA.HI.X R3, R11, R4, R23, 0x2, P0 ;  /* 0x000000040b03a211 */ /* 0x000fe400000f1417 */
[----:B------:R-:W4:Y:S01]  /*1bec0*/  LDL R11, [R1+0x1c0] ;  /* 0x0001c000010b7983 */ /* 0x000f220000100800 */
[----:B------:R-:W-:-:S03]  /*1bed0*/  ISETP.GE.AND P1, PT, R14, c[0x0][0x3c8], PT ;  /* 0x0000f2000e007a0c */ /* 0x000fc60003f26270 */
[----:B------:R1:W-:Y:S01]  /*1bee0*/  @!P2 ST.E.64 [R2.64], R160 ;  /* 0x000000a00200a985 */ /* 0x0003e2000c101b0a */
[----:B------:R-:W-:Y:S02]  /*1bef0*/  ISETP.GE.AND P2, PT, R15, c[0x0][0x3c8], PT ;  /* 0x0000f2000f007a0c */ /* 0x000fe40003f46270 */
[----:B------:R-:W-:Y:S01]  /*1bf00*/  ISETP.GE.AND P4, PT, R20, c[0x0][0x3c8], PT ;  /* 0x0000f20014007a0c */ /* 0x000fe20003f86270 */
[----:B------:R-:W4:Y:S01]  /*1bf10*/  LDL R23, [R1+0x120] ;  /* 0x0001200001177983 */ /* 0x000f220000100800 */
[----:B------:R-:W-:-:S05]  /*1bf20*/  ISETP.GE.AND P3, PT, R10, c[0x0][0x3c8], PT ;  /* 0x0000f2000a007a0c */ /* 0x000fca0003f66270 */
[----:B-1----:R-:W-:-:S04]  /*1bf30*/  @!P1 LEA R2, P0, R14, R0, 0x2 ;  /* 0x000000000e029211 */ /* 0x002fc800078010ff */
[----:B------:R-:W-:Y:S02]  /*1bf40*/  @!P1 LEA.HI.X R3, R14, R4, R22, 0x2, P0 ;  /* 0x000000040e039211 */ /* 0x000fe400000f1416 */
[----:B------:R-:W4:Y:S04]  /*1bf50*/  LDL R14, [R1+0x130] ;  /* 0x00013000010e7983 */ /* 0x000f280000100800 */
[----:B------:R1:W-:Y:S01]  /*1bf60*/  @!P1 ST.E.64 [R2.64], R156 ;  /* 0x0000009c02009985 */ /* 0x0003e2000c101b0a */
[----:B------:R-:W-:-:S03]  /*1bf70*/  ISETP.GE.AND P1, PT, R8, c[0x0][0x3c8], PT ;  /* 0x0000f20008007a0c */ /* 0x000fc60003f26270 */
[----:B------:R-:W4:Y:S01]  /*1bf80*/  LDL R22, [R1+0x12c] ;  /* 0x00012c0001167983 */ /* 0x000f220000100800 */
[----:B-1----:R-:W-:-:S04]  /*1bf90*/  @!P2 LEA R2, P0, R15, R0, 0x2 ;  /* 0x000000000f02a211 */ /* 0x002fc800078010ff */
[----:B------:R-:W-:Y:S02]  /*1bfa0*/  @!P2 LEA.HI.X R3, R15, R4, R18, 0x2, P0 ;  /* 0x000000040f03a211 */ /* 0x000fe400000f1412 */
[----:B------:R-:W4:Y:S04]  /*1bfb0*/  LDL R18, [R1+0xe0] ;  /* 0x0000e00001127983 */ /* 0x000f280000100800 */
[----:B------:R1:W-:Y:S01]  /*1bfc0*/  @!P2 ST.E.64 [R2.64], R152 ;  /* 0x000000980200a985 */ /* 0x0003e2000c101b0a */
[----:B------:R-:W-:-:S03]  /*1bfd0*/  ISETP.GE.AND P2, PT, R28, c[0x0][0x3c8], PT ;  /* 0x0000f2001c007a0c */ /* 0x000fc60003f46270 */
[----:B------:R-:W4:Y:S01]  /*1bfe0*/  LDL R15, [R1+0x1b0] ;  /* 0x0001b000010f7983 */ /* 0x000f220000100800 */
[----:B-1----:R-:W-:-:S04]  /*1bff0*/  @!P1 LEA R2, P0, R8, R0, 0x2 ;  /* 0x0000000008029211 */ /* 0x002fc800078010ff */
[----:B---3--:R-:W-:Y:S02]  /*1c000*/  @!P1 LEA.HI.X R3, R8, R4, R9, 0x2, P0 ;  /* 0x0000000408039211 */ /* 0x008fe400000f1409 */
[----:B------:R-:W-:-:S03]  /*1c010*/  @!P4 LEA R8, P0, R20, R0, 0x2 ;  /* 0x000000001408c211 */ /* 0x000fc600078010ff */
[----:B------:R1:W-:Y:S02]  /*1c020*/  @!P1 ST.E.64 [R2.64], R148 ;  /* 0x0000009402009985 */ /* 0x0003e4000c101b0a */
[----:B-1----:R-:W-:Y:S02]  /*1c030*/  @!P3 LEA R2, P5, R10, R0, 0x2 ;  /* 0x000000000a02b211 */ /* 0x002fe400078a10ff */
[----:B--2---:R-:W-:Y:S02]  /*1c040*/  @!P4 LEA.HI.X R9, R20, R4, R21, 0x2, P0 ;  /* 0x000000041409c211 */ /* 0x004fe400000f1415 */
[----:B------:R-:W2:Y:S04]  /*1c050*/  LDL R20, [R1+0x124] ;  /* 0x0001240001147983 */ /* 0x000ea80000100800 */
[----:B------:R1:W-:Y:S04]  /*1c060*/  @!P4 ST.E.64 [R8.64], R36 ;  /* 0x000000240800c985 */ /* 0x0003e8000c101b0a */
[----:B------:R-:W3:Y:S01]  /*1c070*/  LDL R21, [R1+0x1a8] ;  /* 0x0001a80001157983 */ /* 0x000ee20000100800 */
[----:B-----5:R-:W-:-:S02]  /*1c080*/  ISETP.GE.AND P1, PT, R19, c[0x0][0x3c8], PT ;  /* 0x0000f20013007a0c */ /* 0x020fc40003f26270 */
[----:B------:R-:W-:Y:S02]  /*1c090*/  ISETP.GE.AND P0, PT, R13, c[0x0][0x3c8], PT ;  /* 0x0000f2000d007a0c */ /* 0x000fe40003f06270 */
[----:B----4-:R-:W-:-:S05]  /*1c0a0*/  @!P3 LEA.HI.X R3, R10, R4, R11, 0x2, P5 ;  /* 0x000000040a03b211 */ /* 0x010fca00028f140b */
[----:B------:R4:W-:Y:S01]  /*1c0b0*/  @!P3 ST.E.64 [R2.64], R40 ;  /* 0x000000280200b985 */ /* 0x0009e2000c101b0a */
[----:B------:R-:W-:-:S04]  /*1c0c0*/  @!P2 LEA R10, P3, R28, R0, 0x2 ;  /* 0x000000001c0aa211 */ /* 0x000fc800078610ff */
[----:B------:R-:W-:Y:S02]  /*1c0d0*/  @!P2 LEA.HI.X R11, R28, R4, R30, 0x2, P3 ;  /* 0x000000041c0ba211 */ /* 0x000fe400018f141e */
[----:B------:R-:W5:Y:S01]  /*1c0e0*/  LDL R28, [R1+0x1a4] ;  /* 0x0001a400011c7983 */ /* 0x000f620000100800 */
[----:B-1----:R-:W-:Y:S02]  /*1c0f0*/  @!P1 LEA R8, P4, R19, R0, 0x2 ;  /* 0x0000000013089211 */ /* 0x002fe400078810ff */
[----:B------:R-:W-:Y:S01]  /*1c100*/  ISETP.GE.AND P6, PT, R25, c[0x0][0x3c8], PT ;  /* 0x0000f20019007a0c */ /* 0x000fe20003fc6270 */
[----:B------:R-:W5:Y:S01]  /*1c110*/  LDL R30, [R1+0x17c] ;  /* 0x00017c00011e7983 */ /* 0x000f620000100800 */
[----:B------:R-:W-:-:S03]  /*1c120*/  @!P1 LEA.HI.X R9, R19, R4, R27, 0x2, P4 ;  /* 0x0000000413099211 */ /* 0x000fc600020f141b */
[----:B------:R-:W5:Y:S01]  /*1c130*/  LDL R27, [R1+0x1a0] ;  /* 0x0001a000011b7983 */ /* 0x000f620000100800 */
[----:B----4-:R-:W-:-:S03]  /*1c140*/  @!P0 LEA R2, P3, R13, R0, 0x2 ;  /* 0x000000000d028211 */ /* 0x010fc600078610ff */
[----:B------:R-:W-:Y:S01]  /*1c150*/  @!P2 ST.E.64 [R10.64], R44 ;  /* 0x0000002c0a00a985 */ /* 0x000fe2000c101b0a */
[----:B------:R-:W-:-:S03]  /*1c160*/  @!P0 LEA.HI.X R3, R13, R4, R24, 0x2, P3 ;  /* 0x000000040d038211 */ /* 0x000fc600018f1418 */
[----:B------:R-:W4:Y:S04]  /*1c170*/  LDL R19, [R1+0x11c] ;  /* 0x00011c0001137983 */ /* 0x000f280000100800 */
[----:B------:R-:W4:Y:S01]  /*1c180*/  LDL R24, [R1+0x19c] ;  /* 0x00019c0001187983 */ /* 0x000f220000100800 */
[----:B------:R-:W-:-:S03]  /*1c190*/  ISETP.GE.AND P5, PT, R14, c[0x0][0x3c8], PT ;  /* 0x0000f2000e007a0c */ /* 0x000fc60003fa6270 */
[----:B------:R1:W-:Y:S01]  /*1c1a0*/  @!P1 ST.E.64 [R8.64], R48 ;  /* 0x0000003008009985 */ /* 0x0003e2000c101b0a */
[----:B------:R-:W-:-:S03]  /*1c1b0*/  ISETP.GE.AND P4, PT, R22, c[0x0][0x3c8], PT ;  /* 0x0000f20016007a0c */ /* 0x000fc60003f86270 */
[----:B------:R1:W-:Y:S04]  /*1c1c0*/  @!P0 ST.E.64 [R2.64], R52 ;  /* 0x0000003402008985 */ /* 0x0003e8000c101b0a */
[----:B------:R-:W4:Y:S01]  /*1c1d0*/  LDL R13, [R1+0x118] ;  /* 0x00011800010d7983 */ /* 0x000f220000100800 */
[----:B------:R-:W-:Y:S02]  /*1c1e0*/  ISETP.GE.AND P2, PT, R18, c[0x0][0x3c8], PT ;  /* 0x0000f20012007a0c */ /* 0x000fe40003f46270 */
[----:B-1----:R-:W-:-:S04]  /*1c1f0*/  @!P6 LEA R8, P1, R25, R0, 0x2 ;  /* 0x000000001908e211 */ /* 0x002fc800078210ff */
[----:B------:R-:W-:Y:S02]  /*1c200*/  @!P6 LEA.HI.X R9, R25, R4, R29, 0x2, P1 ;  /* 0x000000041909e211 */ /* 0x000fe400008f141d */
[C---:B------:R-:W-:Y:S01]  /*1c210*/  ISETP.GE.AND P1, PT, R18.reuse, c[0x0][0x3c8], PT ;  /* 0x0000f20012007a0c */ /* 0x040fe20003f26270 */
[----:B------:R-:W4:Y:S04]  /*1c220*/  LDL R25, [R1+0x198] ;  /* 0x0001980001197983 */ /* 0x000f280000100800 */
[C---:B------:R-:W-:Y:S01]  /*1c230*/  @!P2 LEA R10, P0, R18.reuse, R0, 0x2 ;  /* 0x00000000120aa211 */ /* 0x040fe200078010ff */
[----:B------:R-:W4:Y:S03]  /*1c240*/  LDL R29, [R1+0x108] ;  /* 0x00010800011d7983 */ /* 0x000f260000100800 */
[----:B------:R-:W-:-:S02]  /*1c250*/  @!P2 LEA.HI.X R11, R18, R4, R15, 0x2, P0 ;  /* 0x00000004120ba211 */ /* 0x000fc400000f140f */
[----:B------:R-:W-:Y:S01]  /*1c260*/  @!P5 LEA R2, P0, R14, R0, 0x2 ;  /* 0x000000000e02d211 */ /* 0x000fe200078010ff */
[----:B------:R-:W4:Y:S04]  /*1c270*/  LDL R15, [R1+0x114] ;  /* 0x00011400010f7983 */ /* 0x000f280000100800 */
[----:B------:R-:W-:Y:S01]  /*1c280*/  @!P1 ST.E.64 [R10.64], R56 ;  /* 0x000000380a009985 */ /* 0x000fe2000c101b0a */
[----:B------:R-:W-:-:S03]  /*1c290*/  ISETP.GE.AND P3, PT, R26, c[0x0][0x3c8], PT ;  /* 0x0000f2001a007a0c */ /* 0x000fc60003f66270 */
[----:B------:R1:W-:Y:S04]  /*1c2a0*/  @!P6 ST.E.64 [R8.64], R60 ;  /* 0x0000003c0800e985 */ /* 0x0003e8000c101b0a */
[----:B------:R-:W4:Y:S06]  /*1c2b0*/  LDL R18, [R1+0x110] ;  /* 0x0001100001127983 */ /* 0x000f2c0000100800 */
[----:B-1----:R-:W-:-:S02]  /*1c2c0*/  @!P3 LEA R8, P6, R26, R0, 0x2 ;  /* 0x000000001a08b211 */ /* 0x002fc400078c10ff */
[----:B--2---:R-:W-:Y:S02]  /*1c2d0*/  ISETP.GE.AND P2, PT, R20, c[0x0][0x3c8], PT ;  /* 0x0000f20014007a0c */ /* 0x004fe40003f46270 */
[----:B---3--:R-:W-:Y:S02]  /*1c2e0*/  @!P5 LEA.HI.X R3, R14, R4, R21, 0x2, P0 ;  /* 0x000000040e03d211 */ /* 0x008fe400000f1415 */
[-C--:B------:R-:W-:Y:S01]  /*1c2f0*/  @!P4 LEA R10, P0, R22, R0.reuse, 0x2 ;  /* 0x00000000160ac211 */ /* 0x080fe200078010ff */
[----:B------:R-:W2:Y:S04]  /*1c300*/  LDL R21, [R1+0x194] ;  /* 0x0001940001157983 */ /* 0x000ea80000100800 */
[----:B------:R1:W-:Y:S04]  /*1c310*/  @!P5 ST.E.64 [R2.64], R64 ;  /* 0x000000400200d985 */ /* 0x0003e8000c101b0a */
[----:B------:R-:W3:Y:S01]  /*1c320*/  LDL R14, [R1+0x190] ;  /* 0x00019000010e7983 */ /* 0x000ee20000100800 */
[----:B-1----:R-:W-:-:S02]  /*1c330*/  @!P2 LEA R2, P1, R20, R0, 0x2 ;  /* 0x000000001402a211 */ /* 0x002fc400078210ff */
[----:B-----5:R-:W-:Y:S02]  /*1c340*/  @!P4 LEA.HI.X R11, R22, R4, R28, 0x2, P0 ;  /* 0x00000004160bc211 */ /* 0x020fe400000f141c */
[----:B------:R-:W5:Y:S09]  /*1c350*/  LDL R22, [R1+0xdc] ;  /* 0x0000dc0001167983 */ /* 0x000f720000100800 */
[----:B------:R-:W-:-:S02]  /*1c360*/  P2R R3, PR, RZ, 0x2 ;  /* 0x00000002ff037803 */ /* 0x000fc40000000000 */
[----:B------:R-:W-:Y:S01]  /*1c370*/  @!P3 LEA.HI.X R9, R26, R4, R27, 0x2, P6 ;  /* 0x000000041a09b211 */ /* 0x000fe200030f141b */
[----:B------:R-:W5:Y:S01]  /*1c380*/  LDL R28, [R1+0x178] ;  /* 0x00017800011c7983 */ /* 0x000f620000100800 */
[----:B------:R-:W-:-:S03]  /*1c390*/  ISETP.NE.AND P6, PT, R3, RZ, PT ;  /* 0x000000ff0300720c */ /* 0x000fc60003fc5270 */
[----:B------:R-:W5:Y:S01]  /*1c3a0*/  LDL R26, [R1+0x18c] ;  /* 0x00018c00011a7983 */ /* 0x000f620000100800 */
[----:B------:R-:W-:-:S03]  /*1c3b0*/  ISETP.GE.AND P5, PT, R23, c[0x0][0x3c8], PT ;  /* 0x0000f20017007a0c */ /* 0x000fc60003fa6270 */
[----:B------:R-:W5:Y:S01]  /*1c3c0*/  LDL R27, [R1+0x104] ;  /* 0x00010400011b7983 */ /* 0x000f620000100800 */
[----:B----4-:R-:W-:-:S03]  /*1c3d0*/  @!P2 LEA.HI.X R3, R20, R4, R24, 0x2, P6 ;  /* 0x000000041403a211 */ /* 0x010fc600030f1418 */
[----:B------:R-:W4:Y:S04]  /*1c3e0*/  LDL R24, [R1+0x188] ;  /* 0x0001880001187983 */ /* 0x000f280000100800 */
[----:B------:R-:W4:Y:S01]  /*1c3f0*/  LDL R20, [R1+0x184] ;  /* 0x0001840001147983 */ /* 0x000f220000100800 */
[----:B------:R-:W-:Y:S02]  /*1c400*/  ISETP.GE.AND P1, PT, R19, c[0x0][0x3c8], PT ;  /* 0x0000f20013007a0c */ /* 0x000fe40003f26270 */
[----:B------:R-:W-:Y:S01]  /*1c410*/  ISETP.GE.AND P0, PT, R13, c[0x0][0x3c8], PT ;  /* 0x0000f2000d007a0c */ /* 0x000fe20003f06270 */
[----:B------:R1:W-:Y:S04]  /*1c420*/  @!P4 ST.E.64 [R10.64], R68 ;  /* 0x000000440a00c985 */ /* 0x0003e8000c101b0a */
[----:B------:R1:W-:Y:S04]  /*1c430*/  @!P3 ST.E.64 [R8.64], R72 ;  /* 0x000000480800b985 */ /* 0x0003e8000c101b0a */
[----:B------:R1:W-:Y:S02]  /*1c440*/  @!P2 ST.E.64 [R2.64], R76 ;  /* 0x0000004c0200a985 */ /* 0x0003e4000c101b0a */
[----:B-1----:R-:W-:-:S02]  /*1c450*/  @!P5 LEA R10, P2, R23, R0, 0x2 ;  /* 0x00000000170ad211 */ /* 0x002fc400078410ff */
[----:B------:R-:W-:Y:S02]  /*1c460*/  @!P1 LEA R8, P3, R19, R0, 0x2 ;  /* 0x0000000013089211 */ /* 0x000fe400078610ff */
[----:B------:R-:W-:Y:S02]  /*1c470*/  @!P5 LEA.HI.X R11, R23, R4, R25, 0x2, P2 ;  /* 0x00000004170bd211 */ /* 0x000fe400010f1419 */
[----:B------:R-:W-:Y:S01]  /*1c480*/  @!P0 LEA R2, P2, R13, R0, 0x2 ;  /* 0x000000000d028211 */ /* 0x000fe200078410ff */
[----:B------:R-:W4:Y:S01]  /*1c490*/  LDL R25, [R1+0x100] ;  /* 0x0001000001197983 */ /* 0x000f220000100800 */
[----:B------:R-:W-:-:S03]  /*1c4a0*/  ISETP.GE.AND P6, PT, R15, c[0x0][0x3c8], PT ;  /* 0x0000f2000f007a0c */ /* 0x000fc60003fc6270 */
[----:B------:R-:W-:Y:S04]  /*1c4b0*/  @!P5 ST.E.64 [R10.64], R80 ;  /* 0x000000500a00d985 */ /* 0x000fe8000c101b0a */
[----:B------:R-:W4:Y:S01]  /*1c4c0*/  LDL R23, [R1+0xf8] ;  /* 0x0000f80001177983 */ /* 0x000f220000100800 */
[----:B------:R-:W-:Y:S02]  /*1c4d0*/  ISETP.GE.AND P4, PT, R18, c[0x0][0x3c8], PT ;  /* 0x0000f20012007a0c */ /* 0x000fe40003f86270 */
[-C--:B--2---:R-:W-:Y:S02]  /*1c4e0*/  @!P1 LEA.HI.X R9, R19, R4.reuse, R21, 0x2, P3 ;  /* 0x0000000413099211 */ /* 0x084fe400018f1415 */
[----:B------:R-:W2:Y:S01]  /*1c4f0*/  LDL R21, [R1+0xf4] ;  /* 0x0000f40001157983 */ /* 0x000ea20000100800 */
[----:B---3--:R-:W-:-:S03]  /*1c500*/  @!P0 LEA.HI.X R3, R13, R4, R14, 0x2, P2 ;  /* 0x000000040d038211 */ /* 0x008fc600010f140e */
[----:B------:R-:W3:Y:S04]  /*1c510*/  LDL R19, [R1+0xf0] ;  /* 0x0000f00001137983 */ /* 0x000ee80000100800 */
[----:B------:R-:W2:Y:S04]  /*1c520*/  LDL R14, [R1+0xfc] ;  /* 0x0000fc00010e7983 */ /* 0x000ea80000100800 */
[----:B------:R1:W-:Y:S04]  /*1c530*/  @!P1 ST.E.64 [R8.64], R84 ;  /* 0x0000005408009985 */ /* 0x0003e8000c101b0a */
[----:B------:R4:W-:Y:S04]  /*1c540*/  @!P0 ST.E.64 [R2.64], R88 ;  /* 0x0000005802008985 */ /* 0x0009e8000c101b0a */
[----:B------:R-:W3:Y:S01]  /*1c550*/  LDL R13, [R1+0xec] ;  /* 0x0000ec00010d7983 */ /* 0x000ee20000100800 */
[----:B-----5:R-:W-:-:S02]  /*1c560*/  ISETP.GE.AND P3, PT, R22, c[0x0][0x3c8], PT ;  /* 0x0000f20016007a0c */ /* 0x020fc40003f66270 */
[----:B-1----:R-:W-:-:S11]  /*1c570*/  @!P6 LEA R8, P5, R15, R0, 0x2 ;  /* 0x000000000f08e211 */ /* 0x002fd600078a10ff */
[----:B------:R-:W-:-:S04]  /*1c580*/  @!P3 LEA R10, P0, R22, R0, 0x2 ;  /* 0x00000000160ab211 */ /* 0x000fc800078010ff */
[-C--:B------:R-:W-:Y:S02]  /*1c590*/  @!P3 LEA.HI.X R11, R22, R4.reuse, R26, 0x2, P0 ;  /* 0x00000004160bb211 */ /* 0x080fe400000f141a */
[----:B------:R-:W5:Y:S01]  /*1c5a0*/  LDL R26, [R1+0x174] ;  /* 0x00017400011a7983 */ /* 0x000f620000100800 */
[----:B----4-:R-:W-:-:S03]  /*1c5b0*/  @!P6 LEA.HI.X R9, R15, R4, R24, 0x2, P5 ;  /* 0x000000040f09e211 */ /* 0x010fc600028f1418 */
[----:B------:R-:W4:Y:S01]  /*1c5c0*/  LDL R15, [R1+0x170] ;  /* 0x00017000010f7983 */ /* 0x000f220000100800 */
[----:B------:R-:W-:-:S03]  /*1c5d0*/  @!P4 LEA R2, P3, R18, R0, 0x2 ;  /* 0x000000001202c211 */ /* 0x000fc600078610ff */
[----:B------:R-:W4:Y:S01]  /*1c5e0*/  LDL R24, [R1+0x16c] ;  /* 0x00016c0001187983 */ /* 0x000f220000100800 */
[----:B------:R-:W-:Y:S02]  /*1c5f0*/  ISETP.GE.AND P5, PT, R22, c[0x0][0x3c8], PT ;  /* 0x0000f20016007a0c */ /* 0x000fe40003fa6270 */
[----:B------:R-:W-:Y:S01]  /*1c600*/  @!P4 LEA.HI.X R3, R18, R4, R20, 0x2, P3 ;  /* 0x000000041203c211 */ /* 0x000fe200018f1414 */
[----:B------:R-:W4:Y:S04]  /*1c610*/  LDL R22, [R1+0x168] ;  /* 0x0001680001167983 */ /* 0x000f280000100800 */
[----:B------:R-:W4:Y:S04]  /*1c620*/  LDL R20, [R1+0x164] ;  /* 0x0001640001147983 */ /* 0x000f280000100800 */
[----:B------:R-:W4:Y:S01]  /*1c630*/  LDL R18, [R1+0x160] ;  /* 0x0001600001127983 */ /* 0x000f220000100800 */
[----:B------:R-:W-:-:S03]  /*1c640*/  ISETP.GE.AND P1, PT, R29, c[0x0][0x3c8], PT ;  /* 0x0000f2001d007a0c */ /* 0x000fc60003f26270 */
[----:B------:R-:W-:Y:S01]  /*1c650*/  @!P5 ST.E.64 [R10.64], R92 ;  /* 0x0000005c0a00d985 */ /* 0x000fe2000c101b0a */
[----:B------:R-:W-:-:S03]  /*1c660*/  ISETP.GE.AND P2, PT, R31, c[0x0][0x3c8], PT ;  /* 0x0000f2001f007a0c */ /* 0x000fc60003f46270 */
[----:B------:R1:W-:Y:S04]  /*1c670*/  @!P6 ST.E.64 [R8.64], R96 ;  /* 0x000000600800e985 */ /* 0x0003e8000c101b0a */
[----:B------:R1:W-:Y:S01]  /*1c680*/  @!P4 ST.E.64 [R2.64], R100 ;  /* 0x000000640200c985 */ /* 0x0003e2000c101b0a */
[----:B------:R-:W-:Y:S02]  /*1c690*/  ISETP.GE.AND P0, PT, R27, c[0x0][0x3c8], PT ;  /* 0x0000f2001b007a0c */ /* 0x000fe40003f06270 */
[----:B-1----:R-:W-:-:S03]  /*1c6a0*/  @!P1 LEA R8, P4, R29, R0, 0x2 ;  /* 0x000000001d089211 */ /* 0x002fc600078810ff */
[----:B------:R-:W-:Y:S02]  /*1c6b0*/  @!P2 LEA R10, P3, R31, R0, 0x2 ;  /* 0x000000001f0aa211 */ /* 0x000fe400078610ff */
[----:B------:R-:W-:Y:S02]  /*1c6c0*/  ISETP.GE.AND P5, PT, R25, c[0x0][0x3c8], PT ;  /* 0x0000f20019007a0c */ /* 0x000fe40003fa6270 */
[----:B------:R-:W-:-:S04]  /*1c6d0*/  @!P2 LEA.HI.X R11, R31, R4, R32, 0x2, P3 ;  /* 0x000000041f0ba211 */ /* 0x000fc800018f1420 */
[----:B------:R-:W-:Y:S02]  /*1c6e0*/  @!P0 LEA R2, P6, R27, R0, 0x2 ;  /* 0x000000001b028211 */ /* 0x000fe400078c10ff */
[----:B------:R-:W-:-:S04]  /*1c6f0*/  P2R R3, PR, RZ, 0x10 ;  /* 0x00000010ff037803 */ /* 0x000fc80000000000 */
[----:B------:R-:W-:Y:S02]  /*1c700*/  ISETP.NE.AND P3, PT, R3, RZ, PT ;  /* 0x000000ff0300720c */ /* 0x000fe40003f65270 */
[-C--:B------:R-:W-:Y:S02]  /*1c710*/  @!P0 LEA.HI.X R3, R27, R4.reuse, R28, 0x2, P6 ;  /* 0x000000041b038211 */ /* 0x080fe400030f141c */
[----:B------:R-:W-:Y:S01]  /*1c720*/  @!P1 LEA.HI.X R9, R29, R4, R30, 0x2, P3 ;  /* 0x000000041d099211 */ /* 0x000fe200018f141e */
[----:B------:R-:W-:Y:S01]  /*1c730*/  @!P2 ST.E.64 [R10.64], R104 ;  /* 0x000000680a00a985 */ /* 0x000fe2000c101b0a */
[----:B------:R-:W-:-:S03]  /*1c740*/  ISETP.GE.AND P3, PT, R23, c[0x0][0x3c8], PT ;  /* 0x0000f20017007a0c */ /* 0x000fc60003f66270 */
[----:B------:R1:W-:Y:S04]  /*1c750*/  @!P1 ST.E.64 [R8.64], R108 ;  /* 0x0000006c08009985 */ /* 0x0003e8000c101b0a */
[----:B------:R2:W-:Y:S01]  /*1c760*/  @!P0 ST.E.64 [R2.64], R112 ;  /* 0x0000007002008985 */ /* 0x0005e2000c101b0a */
[----:B-1----:R-:W-:Y:S02]  /*1c770*/  @!P5 LEA R8, P0, R25, R0, 0x2 ;  /* 0x000000001908d211 */ /* 0x002fe400078010ff */
[----:B--2---:R-:W-:-:S13]  /*1c780*/  ISETP.GE.AND P4, PT, R14, c[0x0][0x3c8], PT ;  /* 0x0000f2000e007a0c */ /* 0x004fda0003f86270 */
[----:B------:R-:W-:Y:S02]  /*1c790*/  @!P4 LEA R2, P6, R14, R0, 0x2 ;  /* 0x000000000e02c211 */ /* 0x000fe400078c10ff */
[----:B------:R-:W-:Y:S02]  /*1c7a0*/  ISETP.GE.AND P2, PT, R21, c[0x0][0x3c8], PT ;  /* 0x0000f20015007a0c */ /* 0x000fe40003f46270 */
[----:B---3--:R-:W-:Y:S02]  /*1c7b0*/  ISETP.GE.AND P1, PT, R19, c[0x0][0x3c8], PT ;  /* 0x0000f20013007a0c */ /* 0x008fe40003f26270 */
[----:B-----5:R-:W-:-:S05]  /*1c7c0*/  @!P5 LEA.HI.X R9, R25, R4, R26, 0x2, P0 ;  /* 0x000000041909d211 */ /* 0x020fca00000f141a */
[----:B------:R-:W-:Y:S01]  /*1c7d0*/  @!P5 ST.E.64 [R8.64], R116 ;  /* 0x000000740800d985 */ /* 0x000fe2000c101b0a */
[----:B----4-:R-:W-:Y:S02]  /*1c7e0*/  @!P4 LEA.HI.X R3, R14, R4, R15, 0x2, P6 ;  /* 0x000000040e03c211 */ /* 0x010fe400030f140f */
[-C--:B------:R-:W-:Y:S02]  /*1c7f0*/  @!P3 LEA R14, P5, R23, R0.reuse, 0x2 ;  /* 0x00000000170eb211 */ /* 0x080fe400078a10ff */
[----:B------:R-:W-:Y:S01]  /*1c800*/  ISETP.GE.AND P0, PT, R13, c[0x0][0x3c8], PT ;  /* 0x0000f2000d007a0c */ /* 0x000fe20003f06270 */
[----:B------:R1:W-:Y:S01]  /*1c810*/  @!P4 ST.E.64 [R2.64], R120 ;  /* 0x000000780200c985 */ /* 0x0003e2000c101b0a */
[----:B------:R-:W-:-:S04]  /*1c820*/  @!P2 LEA R10, P6, R21, R0, 0x2 ;  /* 0x00000000150aa211 */ /* 0x000fc800078c10ff */
[----:B------:R-:W-:-:S05]  /*1c830*/  @!P2 LEA.HI.X R11, R21, R4, R22, 0x2, P6 ;  /* 0x00000004150ba211 */ /* 0x000fca00030f1416 */
[----:B-1----:R-:W-:-:S04]  /*1c840*/  P2R R2, PR, RZ, 0x20 ;  /* 0x00000020ff027803 */ /* 0x002fc80000000000 */
[----:B------:R-:W-:Y:S02]  /*1c850*/  ISETP.NE.AND P4, PT, R2, RZ, PT ;  /* 0x000000ff0200720c */ /* 0x000fe40003f85270 */
[----:B------:R-:W-:Y:S02]  /*1c860*/  @!P1 LEA R8, P5, R19, R0, 0x2 ;  /* 0x0000000013089211 */ /* 0x000fe400078a10ff */
[----:B------:R-:W-:Y:S02]  /*1c870*/  @!P3 LEA.HI.X R15, R23, R4, R24, 0x2, P4 ;  /* 0x00000004170fb211 */ /* 0x000fe400020f1418 */
[----:B------:R-:W-:Y:S02]  /*1c880*/  @!P0 LEA R2, P4, R13, R0, 0x2 ;  /* 0x000000000d028211 */ /* 0x000fe400078810ff */
[-C--:B------:R-:W-:Y:S02]  /*1c890*/  @!P1 LEA.HI.X R9, R19, R4.reuse, R20, 0x2, P5 ;  /* 0x0000000413099211 */ /* 0x080fe400028f1414 */
[----:B------:R-:W-:Y:S01]  /*1c8a0*/  @!P0 LEA.HI.X R3, R13, R4, R18, 0x2, P4 ;  /* 0x000000040d038211 */ /* 0x000fe200020f1412 */
[----:B------:R1:W-:Y:S04]  /*1c8b0*/  @!P3 ST.E.64 [R14.64], R124 ;  /* 0x0000007c0e00b985 */ /* 0x0003e8000c101b0a */
[----:B------:R1:W-:Y:S04]  /*1c8c0*/  @!P2 ST.E.64 [R10.64], R128 ;  /* 0x000000800a00a985 */ /* 0x0003e8000c101b0a */
[----:B------:R1:W-:Y:S04]  /*1c8d0*/  @!P1 ST.E.64 [R8.64], R132 ;  /* 0x0000008408009985 */ /* 0x0003e8000c101b0a */
[----:B------:R1:W-:Y:S02]  /*1c8e0*/  @!P0 ST.E.64 [R2.64], R136 ;  /* 0x0000008802008985 */ /* 0x0003e4000c101b0a */
.L_x_2473:
[----:B------:R-:W-:Y:S05]  /*1c8f0*/  BSYNC B0 ;  /* 0x0000000000007941 */ /* 0x000fea0003800000 */
.L_x_2472:
[----:B------:R-:W-:Y:S05]  /*1c900*/  BRA.DIV ~URZ, `(.L_x_2474) ;  /* 0x00004ce27f007947 */ /* 0x000fea000b800000 */
[----:B--2---:R2:W1:Y:S04]  /*1c910*/  SHFL.IDX PT, R4, R5, 0x1, 0x1c1f ;  /* 0x003c1f0005047f89 */ /* 0x00446800000e0000 */
[----:B----4-:R2:W4:Y:S02]  /*1c920*/  SHFL.IDX PT, R0, R6, 0x1, 0x1c1f ;  /* 0x003c1f0006007f89 */ /* 0x01052400000e0000 */
.L_x_2568:
[----:B------:R-:W-:-:S13]  /*1c930*/  ISETP.GE.AND P0, PT, R16, R17, PT ;  /* 0x000000111000720c */ /* 0x000fda0003f06270 */
[----:B------:R-:W-:Y:S05]  /*1c940*/  @P0 BRA `(.L_x_2469) ;  /* 0x00001a5000000947 */ /* 0x000fea0003800000 */
[----:B-1----:R-:W5:Y:S04]  /*1c950*/  LDL R8, [R1+0x158] ;  /* 0x0001580001087983 */ /* 0x002f680000100800 */
[----:B--23--:R-:W2:Y:S04]  /*1c960*/  LDL R6, [R1+0x154] ;  /* 0x0001540001067983 */ /* 0x00cea80000100800 */
[----:B------:R-:W3:Y:S04]  /*1c970*/  LDL R23, [R1+0x150] ;  /* 0x0001500001177983 */ /* 0x000ee80000100800 */
        /* <DEDUP_REMOVED lines=25> */
[C---:B------:R-:W-:Y:S02]  /*1cb10*/  @!P2 LEA R10, P3, R6.reuse, R0, 0x2 ;  /* 0x00000000060aa211 */ /* 0x040fe400078610ff */
        /* <DEDUP_REMOVED lines=181> */
.L_x_2454:
[----:B------:R-:W2:Y:S01]  /*1d670*/  LDL R8, [R1+0xac] ;  /* 0x0000ac0001087983 */ /* 0x000ea20000100800 */
[----:B------:R-:W-:Y:S02]  /*1d680*/  ISETP.NE.U32.AND P0, PT, RZ, c[0x0][0x508], PT ;  /* 0x00014200ff007a0c */ /* 0x000fe40003f05070 */
[----:B------:R-:W-:Y:S01]  /*1d690*/  ISETP.NE.U32.AND P2, PT, RZ, c[0x0][0x500], PT ;  /* 0x00014000ff007a0c */ /* 0x000fe20003f45070 */
[----:B------:R-:W4:Y:S01]  /*1d6a0*/  LDL.LU R6, [R1+0xb0] ;  /* 0x0000b00001067983 */ /* 0x000f220000300800 */
[----:B------:R-:W-:Y:S02]  /*1d6b0*/  ISETP.NE.AND.EX P0, PT, RZ, c[0x0][0x50c], PT, P0 ;  /* 0x00014300ff007a0c */ /* 0x000fe40003f05300 */
[----:B------:R-:W-:Y:S01]  /*1d6c0*/  ISETP.NE.AND.EX P2, PT, RZ, c[0x0][0x504], PT, P2 ;  /* 0x00014100ff007a0c */ /* 0x000fe20003f45320 */
[----:B------:R-:W-:Y:S02]  /*1d6d0*/  IMAD.MOV.U32 R4, RZ, RZ, 0x4 ;  /* 0x00000004ff047424 */ /* 0x000fe400078e00ff */
[----:B------:R-:W-:-:S02]  /*1d6e0*/  IMAD.MOV.U32 R21, RZ, RZ, c[0x0][0x388] ;  /* 0x0000e200ff157624 */ /* 0x000fc400078e00ff */
[----:B------:R-:W-:Y:S02]  /*1d6f0*/  IMAD.MOV.U32 R0, RZ, RZ, RZ ;  /* 0x000000ffff007224 */ /* 0x000fe400078e00ff */
[----:B--2---:R-:W-:-:S04]  /*1d700*/  IMAD.WIDE R2, R8, R4, c[0x0][0x500] ;  /* 0x0001400008027625 */ /* 0x004fc800078e0204 */
[----:B------:R-:W-:Y:S02]  /*1d710*/  @P0 IMAD.WIDE R4, R8, R4, c[0x0][0x508] ;  /* 0x0001420008040625 */ /* 0x000fe400078e0204 */
[----:B------:R2:W5:Y:S04]  /*1d720*/  @P2 LDG.E R0, [R2.64] ;  /* 0x0000000a02002981 */ /* 0x000568000c1e1900 */
[----:B------:R2:W5:Y:S01]  /*1d730*/  @P0 LDG.E R21, [R4.64] ;  /* 0x0000000a04150981 */ /* 0x000562000c1e1900 */
[----:B----4-:R-:W-:-:S04]  /*1d740*/  ISETP.NE.AND P1, PT, R6, RZ, PT ;  /* 0x000000ff0600720c */ /* 0x010fc80003f25270 */
[----:B------:R-:W-:Y:S01]  /*1d750*/  SEL R22, R6, c[0x0][0x3d4], P1 ;  /* 0x0000f50006167a07 */ /* 0x000fe20000800000 */
[----:B------:R-:W-:Y:S05]  /*1d760*/  @P0 BRA `(.L_x_2475) ;  /* 0x0000004000000947 */ /* 0x000fea0003800000 */
[----:B------:R-:W-:Y:S05]  /*1d770*/  @!P2 BRA `(.L_x_2475) ;  /* 0x000000300000a947 */ /* 0x000fea0003800000 */
[----:B--2---:R2:W4:Y:S04]  /*1d780*/  LDG.E R4, [R2.64] ;  /* 0x0000000a02047981 */ /* 0x004528000c1e1900 */
[----:B--2---:R-:W4:Y:S02]  /*1d790*/  LDG.E R2, [R2.64+0x4] ;  /* 0x0000040a02027981 */ /* 0x004f24000c1e1900 */
[----:B----45:R-:W-:Y:S02]  /*1d7a0*/  IADD3 R21, -R4, R2, RZ ;  /* 0x0000000204157210 */ /* 0x030fe40007ffe1ff */
.L_x_2475:
[----:B--2---:R-:W2:Y:S01]  /*1d7b0*/  LDL.LU R3, [R1+0xa8] ;  /* 0x0000a80001037983 */ /* 0x004ea20000300800 */
[----:B------:R-:W-:Y:S01]  /*1d7c0*/  SHF.R.S32.HI R2, RZ, 0x1f, R8 ;  /* 0x0000001fff027819 */ /* 0x000fe20000011408 */
[----:B------:R-:W-:Y:S01]  /*1d7d0*/  BSSY B0, `(.L_x_2476) ;  /* 0x0000039000007945 */ /* 0x000fe20003800000 */
[----:B-----5:R-:W-:Y:S01]  /*1d7e0*/  SHF.R.S32.HI R20, RZ, 0x1f, R0 ;  /* 0x0000001fff147819 */ /* 0x020fe20000011400 */
[----:B------:R-:W4:Y:S01]  /*1d7f0*/  S2R R4, SR_TID.X ;  /* 0x0000000000047919 */ /* 0x000f220000002100 */
[----:B------:R-:W-:-:S02]  /*1d800*/  SEL R13, R8, RZ, !P2 ;  /* 0x000000ff080d7207 */ /* 0x000fc40005000000 */
[----:B------:R-:W-:Y:S02]  /*1d810*/  SEL R23, R2, RZ, !P2 ;  /* 0x000000ff02177207 */ /* 0x000fe40005000000 */
[----:B----4-:R-:W-:Y:S02]  /*1d820*/  ISETP.GT.AND P0, PT, R4, 0x7f, PT ;  /* 0x0000007f0400780c */ /* 0x010fe40003f04270 */
        /* <DEDUP_REMOVED lines=11> */
[----:B------:R4:W5:Y:S08]  /*1d8e0*/  LDC.64 R10, c[0x0][R2+0x170] ;  /* 0x00005c00020a7b82 */ /* 0x0009700000000a00 */
[----:B------:R4:W1:Y:S08]  /*1d8f0*/  LDC.64 R8, c[0x0][R2+0x168] ;  /* 0x00005a0002087b82 */ /* 0x0008700000000a00 */
[----:B------:R4:W3:Y:S08]  /*1d900*/  LDC.64 R16, c[0x0][R2+0x178] ;  /* 0x00005e0002107b82 */ /* 0x0008f00000000a00 */
[----:B------:R4:W2:Y:S02]  /*1d910*/  LDC.64 R14, c[0x0][R2+0x160] ;  /* 0x00005800020e7b82 */ /* 0x0008a40000000a00 */
[----:B----4-:R-:W-:-:S02]  /*1d920*/  IMAD.MOV.U32 R2, RZ, RZ, c[0x0][0x4e8] ;  /* 0x00013a00ff027624 */ /* 0x010fc400078e00ff */
[-C--:B-----5:R-:W-:Y:S02]  /*1d930*/  IMAD R3, R11, R13.reuse, RZ ;  /* 0x0000000d0b037224 */ /* 0x0a0fe400078e02ff */
[----:B------:R-:W-:Y:S01]  /*1d940*/  IMAD.WIDE.U32 R4, R10, R13, RZ ;  /* 0x0000000d0a047225 */ /* 0x000fe200078e00ff */
[----:B------:R-:W-:Y:S02]  /*1d950*/  ISETP.NE.AND P0, PT, R2, 0x1, PT ;  /* 0x000000010200780c */ /* 0x000fe40003f05270 */
[----:B------:R-:W-:Y:S01]  /*1d960*/  MOV R2, R18 ;  /* 0x0000001200027202 */ /* 0x000fe20000000f00 */
[----:B------:R-:W-:Y:S02]  /*1d970*/  IMAD R10, R10, R23, R3 ;  /* 0x000000170a0a7224 */ /* 0x000fe400078e0203 */
[-C--:B-1----:R-:W-:Y:S02]  /*1d980*/  IMAD R11, R9, R6.reuse, RZ ;  /* 0x00000006090b7224 */ /* 0x082fe400078e02ff */
[----:B------:R-:W-:-:S04]  /*1d990*/  IMAD.WIDE.U32 R8, R8, R6, RZ ;  /* 0x0000000608087225 */ /* 0x000fc800078e00ff */
[----:B------:R-:W-:Y:S01]  /*1d9a0*/  IMAD.IADD R11, R9, 0x1, R11 ;  /* 0x00000001090b7824 */ /* 0x000fe200078e020b */
[----:B------:R-:W-:Y:S01]  /*1d9b0*/  IADD3 R9, R5, R10, RZ ;  /* 0x0000000a05097210 */ /* 0x000fe20007ffe0ff */
[----:B------:R-:W-:-:S05]  /*1d9c0*/  @P0 IMAD.HI.U32 R19, R18, c[0x0][0x4ec], RZ ;  /* 0x00013b0012130a27 */ /* 0x000fca00078e00ff */
[----:B------:R-:W-:Y:S02]  /*1d9d0*/  @P0 SHF.R.U32.HI R2, RZ, c[0x0][0x4f0], R19 ;  /* 0x00013c00ff020a19 */ /* 0x000fe40000011613 */
[----:B------:R-:W-:-:S03]  /*1d9e0*/  IADD3 R19, P1, P0, R4, R8, R0 ;  /* 0x0000000804137210 */ /* 0x000fc6000783e000 */
[----:B------:R-:W-:Y:S01]  /*1d9f0*/  IMAD.MOV R8, RZ, RZ, -R2 ;  /* 0x000000ffff087224 */ /* 0x000fe200078e0a02 */
[----:B------:R-:W-:Y:S02]  /*1da00*/  IADD3.X R11, R9, R11, R20, P1, P0 ;  /* 0x0000000b090b7210 */ /* 0x000fe40000fe0414 */
[----:B--2---:R-:W-:-:S05]  /*1da10*/  SEL R3, R24, RZ, P2 ;  /* 0x000000ff18037207 */ /* 0x004fca0001000000 */
[-C--:B---3--:R-:W-:Y:S02]  /*1da20*/  IMAD R10, R17, R3.reuse, RZ ;  /* 0x00000003110a7224 */ /* 0x088fe400078e02ff */
[----:B------:R-:W-:-:S04]  /*1da30*/  IMAD.WIDE.U32 R4, R16, R3, RZ ;  /* 0x0000000310047225 */ /* 0x000fc800078e00ff */
[----:B------:R-:W-:Y:S01]  /*1da40*/  IMAD R3, R8, c[0x0][0x4e8], R18 ;  /* 0x00013a0008037a24 */ /* 0x000fe200078e0212 */
[----:B------:R-:W-:Y:S02]  /*1da50*/  IADD3 R9, R5, R10, RZ ;  /* 0x0000000a05097210 */ /* 0x000fe40007ffe0ff */
[----:B------:R-:W-:Y:S02]  /*1da60*/  IADD3 R4, P1, P0, R2, R19, R4 ;  /* 0x0000001302047210 */ /* 0x000fe4000783e004 */
[----:B------:R-:W-:Y:S01]  /*1da70*/  SHF.R.S32.HI R5, RZ, 0x1f, R2 ;  /* 0x0000001fff057819 */ /* 0x000fe20000011402 */
[----:B------:R-:W-:Y:S01]  /*1da80*/  IMAD R2, R15, R3, RZ ;  /* 0x000000030f027224 */ /* 0x000fe200078e02ff */
[----:B------:R-:W-:Y:S02]  /*1da90*/  SHF.R.S32.HI R8, RZ, 0x1f, R3 ;  /* 0x0000001fff087819 */ /* 0x000fe40000011403 */
[----:B------:R-:W-:Y:S01]  /*1daa0*/  IADD3.X R5, R5, R11, R9, P1, P0 ;  /* 0x0000000b05057210 */ /* 0x000fe20000fe0409 */
[----:B------:R-:W-:-:S02]  /*1dab0*/  IMAD.MOV.U32 R9, RZ, RZ, c[0x0][0x4a8] ;  /* 0x00012a00ff097624 */ /* 0x000fc400078e00ff */
        /* <DEDUP_REMOVED lines=10> */
.L_x_2477:
[----:B------:R-:W-:Y:S05]  /*1db60*/  BSYNC B0 ;  /* 0x0000000000007941 */ /* 0x000fea0003800000 */
.L_x_2476:
[----:B------:R-:W-:-:S13]  /*1db70*/  ISETP.GT.AND P0, PT, R22, 0x1, PT ;  /* 0x000000011600780c */ /* 0x000fda0003f04270 */
[----:B------:R-:W-:Y:S05]  /*1db80*/  @P0 BRA `(.L_x_2469) ;  /* 0x0000081000000947 */ /* 0x000fea0003800000 */
[----:B------:R-:W2:Y:S01]  /*1db90*/  LDL.LU R9, [R1+0xa0] ;  /* 0x0000a00001097983 */ /* 0x000ea20000300800 */
[----:B-1----:R-:W-:Y:S01]  /*1dba0*/  MOV R2, c[0x0][0x4e8] ;  /* 0x00013a0000027a02 */ /* 0x002fe20000000f00 */
[----:B------:R-:W-:Y:S02]  /*1dbb0*/  IMAD R4, R20, c[0x0][0x3a0], RZ ;  /* 0x0000e80014047a24 */ /* 0x000fe400078e02ff */
[----:B------:R-:W-:Y:S01]  /*1dbc0*/  IMAD R5, R23, c[0x0][0x3f0], RZ ;  /* 0x0000fc0017057a24 */ /* 0x000fe200078e02ff */
[----:B------:R-:W-:Y:S01]  /*1dbd0*/  ISETP.NE.AND P0, PT, R2, 0x1, PT ;  /* 0x000000010200780c */ /* 0x000fe20003f05270 */
[----:B------:R-:W-:-:S04]  /*1dbe0*/  IMAD.WIDE.U32 R2, R0, c[0x0][0x3a0], RZ ;  /* 0x0000e80000027a25 */ /* 0x000fc800078e00ff */
[----:B------:R-:W-:Y:S01]  /*1dbf0*/  IMAD R0, R0, c[0x0][0x3a4], R4 ;  /* 0x0000e90000007a24 */ /* 0x000fe200078e0204 */
[----:B------:R-:W-:-:S04]  /*1dc00*/  LEA R4, R146, R145, 0x5 ;  /* 0x0000009192047211 */ /* 0x000fc800078e28ff */
[----:B------:R-:W-:-:S05]  /*1dc10*/  IADD3 R3, R3, R0, RZ ;  /* 0x0000000003037210 */ /* 0x000fca0007ffe0ff */
[----:B------:R-:W-:-:S04]  /*1dc20*/  IMAD.WIDE.U32 R2, R6, c[0x0][0x3e8], R2 ;  /* 0x0000fa0006027a25 */ /* 0x000fc800078e0002 */
[----:B------:R-:W-:-:S04]  /*1dc30*/  IMAD R3, R6, c[0x0][0x3ec], R3 ;  /* 0x0000fb0006037a24 */ /* 0x000fc800078e0203 */
[----:B------:R-:W-:Y:S01]  /*1dc40*/  IMAD.WIDE.U32 R2, R13, c[0x0][0x3f0], R2 ;  /* 0x0000fc000d027a25 */ /* 0x000fe200078e0002 */
[----:B--2---:R-:W-:-:S04]  /*1dc50*/  IADD3 R4, R9, R4, RZ ;  /* 0x0000000409047210 */ /* 0x004fc80007ffe0ff */
[----:B------:R-:W-:Y:S01]  /*1dc60*/  MOV R0, R4 ;  /* 0x0000000400007202 */ /* 0x000fe20000000f00 */
[----:B------:R-:W-:-:S05]  /*1dc70*/  @P0 IMAD.HI.U32 R8, R4, c[0x0][0x4ec], RZ ;  /* 0x00013b0004080a27 */ /* 0x000fca00078e00ff */
[----:B------:R-:W-:Y:S01]  /*1dc80*/  @P0 SHF.R.U32.HI R0, RZ, c[0x0][0x4f0], R8 ;  /* 0x00013c00ff000a19 */ /* 0x000fe20000011608 */
[----:B------:R-:W-:Y:S01]  /*1dc90*/  IMAD R8, R13, c[0x0][0x3f4], R5 ;  /* 0x0000fd000d087a24 */ /* 0x000fe200078e0205 */
[----:B------:R-:W-:Y:S02]  /*1dca0*/  IADD3 R13, R145, R9, RZ ;  /* 0x00000009910d7210 */ /* 0x000fe40007ffe0ff */
[----:B------:R-:W-:Y:S02]  /*1dcb0*/  SHF.R.S32.HI R6, RZ, 0x1f, R0 ;  /* 0x0000001fff067819 */ /* 0x000fe40000011400 */
[----:B------:R-:W-:Y:S02]  /*1dcc0*/  IADD3 R5, -R0, RZ, RZ ;  /* 0x000000ff00057210 */ /* 0x000fe40007ffe1ff */
[----:B------:R-:W-:Y:S01]  /*1dcd0*/  IADD3 R3, R3, R8, RZ ;  /* 0x0000000803037210 */ /* 0x000fe20007ffe0ff */
[----:B------:R-:W-:Y:S02]  /*1dce0*/  IMAD R6, R6, c[0x0][0x3e0], RZ ;  /* 0x0000f80006067a24 */ /* 0x000fe400078e02ff */
[----:B------:R-:W-:-:S02]  /*1dcf0*/  IMAD R4, R5, c[0x0][0x4e8], R4 ;  /* 0x00013a0005047a24 */ /* 0x000fc400078e0204 */
        /* <DEDUP_REMOVED lines=12> */
.L_x_2569:
[----:B------:R-:W-:Y:S05]  /*1ddc0*/  BRA.DIV ~URZ, `(.L_x_2479) ;  /* 0x000039627f007947 */ /* 0x000fea000b800000 */
[----:B------:R4:W1:Y:S02]  /*1ddd0*/  SHFL.IDX PT, R0, R16, RZ, 0x181f ;  /* 0x00181fff10007589 */ /* 0x00086400000e0000 */
.L_x_2570:
        /* <DEDUP_REMOVED lines=20> */
.L_x_2481:
[----:B------:R-:W-:Y:S05]  /*1df20*/  BSYNC B0 ;  /* 0x0000000000007941 */ /* 0x000fea0003800000 */
.L_x_2480:
[----:B------:R-:W-:Y:S05]  /*1df30*/  BRA.DIV ~URZ, `(.L_x_2482) ;  /* 0x000038627f007947 */ /* 0x000fea000b800000 */
[----:B--2---:R2:W3:Y:S04]  /*1df40*/  SHFL.IDX PT, R4, R5, 0x1, 0x181f ;  /* 0x00381f0005047f89 */ /* 0x0044e800000e0000 */
[----:B-1----:R2:W1:Y:S02]  /*1df50*/  SHFL.IDX PT, R0, R16, 0x1, 0x181f ;  /* 0x00381f0010007f89 */ /* 0x00246400000e0000 */
.L_x_2571:
        /* <DEDUP_REMOVED lines=20> */
.L_x_2484:
[----:B------:R-:W-:Y:S05]  /*1e0a0*/  BSYNC B0 ;  /* 0x0000000000007941 */ /* 0x000fea0003800000 */
.L_x_2483:
[----:B------:R-:W-:Y:S05]  /*1e0b0*/  BRA.DIV ~URZ, `(.L_x_2485) ;  /* 0x000037b27f007947 */ /* 0x000fea000b800000 */
[----:B---3--:R3:W2:Y:S02]  /*1e0c0*/  SHFL.IDX PT, R4, R5, 0x2, 0x181f ;  /* 0x00581f0005047f89 */ /* 0x0086a400000e0000 */
.L_x_2572:
[----:B------:R-:W-:Y:S05]  /*1e0d0*/  BRA.DIV ~URZ, `(.L_x_2486) ;  /* 0x000038027f007947 */ /* 0x000fea000b800000 */
[----:B-1----:R1:W3:Y:S02]  /*1e0e0*/  SHFL.IDX PT, R0, R16, 0x2, 0x181f ;  /* 0x00581f0010007f89 */ /* 0x0022e400000e0000 */
.L_x_2573:
        /* <DEDUP_REMOVED lines=8> */
[-C--:B---3--:R-:W-:Y:S02]  /*1e170*/  @!P3 LEA R14, P4, R140, R0.reuse, 0x1 ;  /* 0x000000008c0eb211 */ /* 0x088fe400078808ff */
        /* <DEDUP_REMOVED lines=11> */
.L_x_2488:
[----:B------:R-:W-:Y:S05]  /*1e230*/  BSYNC B0 ;  /* 0x0000000000007941 */ /* 0x000fea0003800000 */
.L_x_2487:
[----:B------:R-:W-:Y:S05]  /*1e240*/  BRA.DIV ~URZ, `(.L_x_2489) ;  /* 0x000037027f007947 */ /* 0x000fea000b800000 */
[----:B--2---:R2:W1:Y:S04]  /*1e250*/  SHFL.IDX PT, R4, R5, 0x3, 0x181f ;  /* 0x00781f0005047f89 */ /* 0x00446800000e0000 */
[----:B---3--:R2:W3:Y:S02]  /*1e260*/  SHFL.IDX PT, R0, R16, 0x3, 0x181f ;  /* 0x00781f0010007f89 */ /* 0x0084e400000e0000 */
.L_x_2574:
[----:B------:R-:W-:-:S04]  /*1e270*/  IADD3 R13, R13, 0x60, RZ ;  /* 0x000000600d0d7810 */ /* 0x000fc80007ffe0ff */
        /* <DEDUP_REMOVED lines=18> */
.L_x_2469:
[----:B------:R-:W-:Y:S05]  /*1e3a0*/  BSYNC B1 ;  /* 0x0000000000017941 */ /* 0x000fea0003800000 */
.L_x_2453:
[----:B-1----:R1:W5:Y:S01]  /*1e3b0*/  LDL R11, [R1+0xac] ;  /* 0x0000ac00010b7983 */ /* 0x0023620000100800 */
[----:B------:R-:W-:-:S13]  /*1e3c0*/  ISETP.NE.AND P0, PT, RZ, UR8, PT ;  /* 0x00000008ff007c0c */ /* 0x000fda000bf05270 */
[----:B------:R-:W-:Y:S01]  /*1e3d0*/  @P0 WARPSYNC 0xffffffff ;  /* 0xffffffff00000948 */ /* 0x000fe20003800000 */
[----:B------:R-:W-:Y:S06]  /*1e3e0*/  @P0 BAR.SYNC.DEFER_BLOCKING 0x5, 0x100 ;  /* 0x0144000000000b1d */ /* 0x000fec0000010000 */
[----:B-----5:R-:W5:Y:S02]  /*1e3f0*/  @P0 LDS.128 R8, [0x20080] ;  /* 0x02008000ff080984 */ /* 0x020f640000000c00 */
[----:B-----5:R-:W-:Y:S01]  /*1e400*/  IMAD.MOV.U32 R2, RZ, RZ, R8 ;  /* 0x000000ffff027224 */ /* 0x020fe200078e0008 */
[----:B---34-:R-:W-:Y:S01]  /*1e410*/  MOV R0, R9 ;  /* 0x0000000900007202 */ /* 0x018fe20000000f00 */
[----:B------:R1:W-:Y:S04]  /*1e420*/  @P0 STL.64 [R1+0xa8], R10 ;  /* 0x0000a80a01000387 */ /* 0x0003e80000100a00 */
[----:B------:R1:W-:Y:S04]  /*1e430*/  @P0 STL [R1+0x15c], R0 ;  /* 0x00015c0001000387 */ /* 0x0003e80000100800 */
[----:B------:R1:W-:Y:S04]  /*1e440*/  @P0 STL [R1+0xd4], R2 ;  /* 0x0000d40201000387 */ /* 0x0003e80000100800 */
[----:B------:R-:W-:Y:S06]  /*1e450*/  @P0 BAR.ARV 0x4, 0x100 ;  /* 0x0104000000000b1d */ /* 0x000fec0000002000 */
[----:B------:R-:W-:Y:S05]  /*1e460*/  @P0 BRA `(.L_x_2490) ;  /* 0x0000106000000947 */ /* 0x000fea0003800000 */
[----:B-1----:R-:W1:Y:S01]  /*1e470*/  S2R R0, SR_TID.X ;  /* 0x0000000000007919 */ /* 0x002e620000002100 */
[----:B------:R-:W-:Y:S01]  /*1e480*/  IMAD.MOV.U32 R8, RZ, RZ, RZ ;  /* 0x000000ffff087224 */ /* 0x000fe200078e00ff */
[----:B-1----:R-:W-:-:S04]  /*1e490*/  LOP3.LUT R14, R0, 0x1f, RZ, 0xc0, !PT ;  /* 0x0000001f000e7812 */ /* 0x002fc800078ec0ff */
[----:B------:R-:W-:Y:S01]  /*1e4a0*/  ISETP.NE.AND P6, PT, R14, 0x1f, PT ;  /* 0x0000001f0e00780c */ /* 0x000fe20003fc5270 */
[----:B------:R-:W-:Y:S10]  /*1e4b0*/  BRA.DIV ~URZ, `(.L_x_2491) ;  /* 0x000035627f007947 */ /* 0x000ff4000b800000 */
[----:B------:R1:W3:Y:S02]  /*1e4c0*/  SHFL.IDX PT, R10, R147, RZ, 0x1f ;  /* 0x00001fff930a7589 */ /* 0x0002e400000e0000 */
.L_x_2575:
[----:B------:R-:W-:Y:S05]  /*1e4d0*/  BRA.DIV ~URZ, `(.L_x_2492) ;  /* 0x000035b27f007947 */ /* 0x000fea000b800000 */
[----:B------:R4:W1:Y:S02]  /*1e4e0*/  SHFL.IDX PT, R9, R147, 0x1, 0x1f ;  /* 0x00201f0093097f89 */ /* 0x00086400000e0000 */
.L_x_2576:
[----:B------:R-:W5:Y:S01]  /*1e4f0*/  LDL R0, [R1+0xac] ;  /* 0x0000ac0001007983 */ /* 0x000f620000100800 */
[----:B--2---:R-:W-:Y:S02]  /*1e500*/  IMAD.MOV.U32 R6, RZ, RZ, RZ ;  /* 0x000000ffff067224 */ /* 0x004fe400078e00ff */
[----:B-----5:R-:W-:-:S05]  /*1e510*/  IMAD.IADD R0, R0, 0x1, R14 ;  /* 0x0000000100007824 */ /* 0x020fca00078e020e */
[----:B------:R-:W-:-:S13]  /*1e520*/  ISETP.GE.OR P0, PT, R0, c[0x0][0x53c], !P6 ;  /* 0x00014f0000007a0c */ /* 0x000fda0007706670 */
[----:B------:R-:W-:Y:S01]  /*1e530*/  @!P0 MOV R2, 0x4 ;  /* 0x0000000400028802 */ /* 0x000fe20000000f00 */
[----:B------:R-:W-:-:S04]  /*1e540*/  @!P0 IMAD.MOV.U32 R4, RZ, RZ, 0x4 ;  /* 0x00000004ff048424 */ /* 0x000fc800078e00ff */
        /* <DEDUP_REMOVED lines=12> */
[----:B------:R2:W4:Y:S02]  /*1e610*/  SHFL.UP PT, R4, R0, 0x1, RZ ;  /* 0x0420000000047989 */ /* 0x00052400000e00ff */
.L_x_2577:
[----:B----4-:R-:W-:-:S04]  /*1e620*/  SEL R4, R4, RZ, P5 ;  /* 0x000000ff04047207 */ /* 0x010fc80002800000 */
[----:B--2---:R-:W-:Y:S01]  /*1e630*/  IADD3 R0, R0, R4, RZ ;  /* 0x0000000400007210 */ /* 0x004fe20007ffe0ff */
[----:B------:R-:W-:Y:S05]  /*1e640*/  BRA.DIV ~URZ, `(.L_x_2494) ;  /* 0x000034f27f007947 */ /* 0x000fea000b800000 */
        /* <DEDUP_REMOVED lines=12> */
[----:B------:R2:W4:Y:S02]  /*1e710*/  SHFL.IDX PT, R0, R4, 0x1f, 0x1f ;  /* 0x03e01f0004007f89 */ /* 0x00052400000e0000 */
.L_x_2578:
[----:B----4-:R-:W-:Y:S01]  /*1e720*/  IMAD R0, R0, c[0x0][0x538], RZ ;  /* 0x00014e0000007a24 */ /* 0x010fe200078e02ff */
[----:B------:R-:W-:Y:S04]  /*1e730*/  BSSY B1, `(.L_x_2495) ;  /* 0x00000cc000017945 */ /* 0x000fe80003800000 */
[----:B-1----:R-:W-:-:S04]  /*1e740*/  IADD3 R9, R0, R9, RZ ;  /* 0x0000000900097210 */ /* 0x002fc80007ffe0ff */
[----:B---3--:R-:W-:-:S13]  /*1e750*/  ISETP.GT.AND P0, PT, R9, R10, PT ;  /* 0x0000000a0900720c */ /* 0x008fda0003f04270 */
[----:B------:R-:W-:Y:S05]  /*1e760*/  @P0 BRA `(.L_x_2496) ;  /* 0x0000026000000947 */ /* 0x000fea0003800000 */
.L_x_2500:
[----:B------:R-:W3:Y:S02]  /*1e770*/  LDL.LU R0, [R1+0xac] ;  /* 0x0000ac0001007983 */ /* 0x000ee40000300800 */
[----:B---3--:R-:W-:-:S04]  /*1e780*/  IADD3 R0, R0, 0x1f, RZ ;  /* 0x0000001f00007810 */ /* 0x008fc80007ffe0ff */
[----:B------:R-:W-:-:S13]  /*1e790*/  ISETP.GE.AND P0, PT, R0, c[0x0][0x53c], PT ;  /* 0x00014f0000007a0c */ /* 0x000fda0003f06270 */
[----:B------:R-:W-:Y:S05]  /*1e7a0*/  @P0 BRA `(.L_x_2497) ;  /* 0x00000bf000000947 */ /* 0x000fea0003800000 */
[----:B------:R1:W-:Y:S01]  /*1e7b0*/  STL [R1+0xac], R0 ;  /* 0x0000ac0001007387 */ /* 0x0003e20000100800 */
[----:B------:R-:W-:Y:S02]  /*1e7c0*/  MOV R6, RZ ;  /* 0x000000ff00067202 */ /* 0x000fe40000000f00 */
[----:B------:R-:W-:Y:S02]  /*1e7d0*/  MOV R8, RZ ;  /* 0x000000ff00087202 */ /* 0x000fe40000000f00 */
[----:B-1----:R-:W-:-:S04]  /*1e7e0*/  IADD3 R0, R0, R14, RZ ;  /* 0x0000000e00007210 */ /* 0x002fc80007ffe0ff */
[----:B------:R-:W-:-:S13]  /*1e7f0*/  ISETP.GE.OR P0, PT, R0, c[0x0][0x53c], !P6 ;  /* 0x00014f0000007a0c */ /* 0x000fda0007706670 */
[----:B--2---:R-:W-:Y:S02]  /*1e800*/  @!P0 MOV R4, 0x4 ;  /* 0x0000000400048802 */ /* 0x004fe40000000f00 */
        /* <DEDUP_REMOVED lines=8> */
.L_x_2579:
        /* <DEDUP_REMOVED lines=16> */
.L_x_2580:
[----:B--2---:R-:W-:-:S05]  /*1e990*/  IMAD R0, R0, c[0x0][0x538], RZ ;  /* 0x00014e0000007a24 */ /* 0x004fca00078e02ff */
[----:B------:R-:W-:-:S04]  /*1e9a0*/  IADD3 R9, R0, R9, RZ ;  /* 0x0000000900097210 */ /* 0x000fc80007ffe0ff */
[----:B------:R-:W-:-:S13]  /*1e9b0*/  ISETP.GT.AND P0, PT, R9, R10, PT ;  /* 0x0000000a0900720c */ /* 0x000fda0003f04270 */
[----:B-1----:R-:W-:Y:S05]  /*1e9c0*/  @!P0 BRA `(.L_x_2500) ;  /* 0xfffffda000008947 */ /* 0x002fea000383ffff */
.L_x_2496:
[----:B------:R-:W-:-:S05]  /*1e9d0*/  IADD3 R9, -R0, R9, RZ ;  /* 0x0000000900097210 */ /* 0x000fca0007ffe1ff */
[----:B------:R-:W-:-:S05]  /*1e9e0*/  IMAD R0, R4, c[0x0][0x538], R9 ;  /* 0x00014e0004007a24 */ /* 0x000fca00078e0209 */
[----:B------:R-:W-:Y:S01]  /*1e9f0*/  ISETP.GT.AND P0, PT, R0, R10, PT ;  /* 0x0000000a0000720c */ /* 0x000fe20003f04270 */
[----:B------:R-:W-:-:S12]  /*1ea00*/  BRA.DIV ~URZ, `(.L_x_2501) ;  /* 0x000034e27f007947 */ /* 0x000fd8000b800000 */
[----:B------:R-:W-:-:S03]  /*1ea10*/  VOTE.ANY R5, PT, !P0 ;  /* 0x0000000000057806 */ /* 0x000fc600040e0100 */
.L_x_2581:
[----:B------:R-:W3:Y:S01]  /*1ea20*/  LDL.LU R2, [R1+0xac] ;  /* 0x0000ac0001027983 */ /* 0x000ee20000300800 */
[----:B------:R-:W3:Y:S02]  /*1ea30*/  POPC R0, R5 ;  /* 0x0000000500007309 */ /* 0x000ee40000000000 */
[----:B---3--:R-:W-:-:S05]  /*1ea40*/  IADD3 R2, R0, R2, RZ ;  /* 0x0000000200027210 */ /* 0x008fca0007ffe0ff */
[----:B------:R1:W-:Y:S01]  /*1ea50*/  STL [R1+0xac], R2 ;  /* 0x0000ac0201007387 */ /* 0x0003e20000100800 */
[----:B------:R-:W-:Y:S05]  /*1ea60*/  BRA.DIV ~URZ, `(.L_x_2502) ;  /* 0x000034d27f007947 */ /* 0x000fea000b800000 */
[----:B------:R3:W4:Y:S04]  /*1ea70*/  SHFL.IDX PT, R6, R6, R0, 0x1f ;  /* 0x00001f0006067589 */ /* 0x00072800000e0000 */
[----:B------:R3:W1:Y:S02]  /*1ea80*/  SHFL.IDX PT, R8, R8, R0, 0x1f ;  /* 0x00001f0008087589 */ /* 0x00066400000e0000 */
.L_x_2582:
[----:B------:R-:W-:Y:S01]  /*1ea90*/  ISETP.NE.AND P0, PT, R5, RZ, PT ;  /* 0x000000ff0500720c */ /* 0x000fe20003f05270 */
[----:B------:R-:W-:-:S12]  /*1eaa0*/  BSSY B0, `(.L_x_2503) ;  /* 0x0000005000007945 */ /* 0x000fd80003800000 */
[----:B------:R-:W-:Y:S05]  /*1eab0*/  @!P0 BRA `(.L_x_2504) ;  /* 0x0000003000008947 */ /* 0x000fea0003800000 */
[----:B---3--:R-:W-:Y:S01]  /*1eac0*/  IADD3 R0, R0, -0x1, RZ ;  /* 0xffffffff00007810 */ /* 0x008fe20007ffe0ff */
[----:B------:R-:W-:Y:S05]  /*1ead0*/  BRA.DIV ~URZ, `(.L_x_2505) ;  /* 0x000035327f007947 */ /* 0x000fea000b800000 */
[----:B------:R3:W2:Y:S02]  /*1eae0*/  SHFL.IDX PT, R11, R4, R0, 0x1f ;  /* 0x00001f00040b7589 */ /* 0x0006a400000e0000 */
.L_x_2504:
[----:B------:R-:W-:Y:S05]  /*1eaf0*/  BSYNC B0 ;  /* 0x0000000000007941 */ /* 0x000fea0003800000 */
.L_x_2503:
[----:B--23--:R-:W-:Y:S01]  /*1eb00*/  IMAD R0, R11, c[0x0][0x538], R9 ;  /* 0x00014e000b007a24 */ /* 0x00cfe200078e0209 */
[----:B-1----:R-:W-:Y:S01]  /*1eb10*/  ISETP.NE.AND P0, PT, R8, 0x1, PT ;  /* 0x000000010800780c */ /* 0x002fe20003f05270 */
[----:B------:R-:W-:Y:S03]  /*1eb20*/  BSSY B0, `(.L_x_2506) ;  /* 0x0000083000007945 */ /* 0x000fe60003800000 */
[----:B------:R1:W-:Y:S01]  /*1eb30*/  STL [R1+0xd4], R0 ;  /* 0x0000d40001007387 */ /* 0x0003e20000100800 */
[----:B------:R-:W-:-:S08]  /*1eb40*/  IADD3 R9, -R0, R10, RZ ;  /* 0x0000000a00097210 */ /* 0x000fd00007ffe1ff */
[----:B------:R-:W-:Y:S05]  /*1eb50*/  @!P0 BRA `(.L_x_2507) ;  /* 0x000003e000008947 */ /* 0x000fea0003800000 */
[----:B----4-:R-:W-:Y:S02]  /*1eb60*/  IABS R4, R6 ;  /* 0x0000000600047213 */ /* 0x010fe40000000000 */
[----:B------:R-:W-:Y:S02]  /*1eb70*/  IABS R5, R8 ;  /* 0x0000000800057213 */ /* 0x000fe40000000000 */
[----:B------:R-:W2:Y:S01]  /*1eb80*/  I2F.RP R2, R4 ;  /* 0x0000000400027306 */ /* 0x000ea20000209400 */
[----:B------:R-:W-:-:S07]  /*1eb90*/  IABS R11, R6 ;  /* 0x00000006000b7213 */ /* 0x000fce0000000000 */
[----:B------:R-:W-:Y:S08]  /*1eba0*/  I2F.RP R13, R5 ;  /* 0x00000005000d7306 */ /* 0x000ff00000209400 */
[----:B--2---:R-:W2:Y:S02]  /*1ebb0*/  MUFU.RCP R2, R2 ;  /* 0x0000000200027308 */ /* 0x004ea40000001000 */
[----:B--2---:R-:W-:-:S06]  /*1ebc0*/  IADD3 R2, R2, 0xffffffe, RZ ;  /* 0x0ffffffe02027810 */ /* 0x004fcc0007ffe0ff */
[----:B------:R-:W2:Y:S02]  /*1ebd0*/  F2I.FTZ.U32.TRUNC.NTZ R3, R2 ;  /* 0x0000000200037305 */ /* 0x000ea4000021f000 */
[----:B-12---:R-:W-:Y:S02]  /*1ebe0*/  IMAD.MOV R0, RZ, RZ, -R3 ;  /* 0x000000ffff007224 */ /* 0x006fe400078e0a03 */
[----:B------:R-:W-:Y:S02]  /*1ebf0*/  IMAD.MOV.U32 R2, RZ, RZ, RZ ;  /* 0x000000ffff027224 */ /* 0x000fe400078e00ff */
[----:B------:R-:W-:Y:S01]  /*1ec00*/  IMAD.MOV.U32 R10, RZ, RZ, R0 ;  /* 0x000000ffff0a7224 */ /* 0x000fe200078e0000 */
[----:B------:R-:W-:-:S03]  /*1ec10*/  IABS R0, R9 ;  /* 0x0000000900007213 */ /* 0x000fc60000000000 */
[----:B------:R-:W-:-:S04]  /*1ec20*/  IMAD R10, R10, R4, RZ ;  /* 0x000000040a0a7224 */ /* 0x000fc800078e02ff */
[----:B------:R-:W-:-:S04]  /*1ec30*/  IMAD.HI.U32 R10, R3, R10, R2 ;  /* 0x0000000a030a7227 */ /* 0x000fc800078e0002 */
[----:B------:R-:W-:Y:S02]  /*1ec40*/  IMAD.MOV.U32 R2, RZ, RZ, R0 ;  /* 0x000000ffff027224 */ /* 0x000fe400078e0000 */
[----:B------:R-:W-:-:S05]  /*1ec50*/  IMAD.MOV R0, RZ, RZ, -R11 ;  /* 0x000000ffff007224 */ /* 0x000fca00078e0a0b */
[----:B------:R-:W-:Y:S01]  /*1ec60*/  MOV R3, R0 ;  /* 0x0000000000037202 */ /* 0x000fe20000000f00 */
        /* <DEDUP_REMOVED lines=45> */
.L_x_2507:
[----:B-1----:R-:W2:Y:S01]  /*1ef40*/  LDL R0, [R1+0xac] ;  /* 0x0000ac0001007983 */ /* 0x002ea20000100800 */
[----:B------:R-:W-:-:S04]  /*1ef50*/  IMAD.MOV.U32 R4, RZ, RZ, 0x4 ;  /* 0x00000004ff047424 */ /* 0x000fc800078e00ff */
[----:B--2---:R-:W-:-:S06]  /*1ef60*/  IMAD.WIDE R4, R0, R4, c[0x0][0x590] ;  /* 0x0001640000047625 */ /* 0x004fcc00078e0204 */
[----:B------:R-:W2:Y:S01]  /*1ef70*/  LDG.E R4, [R4.64] ;  /* 0x0000000a04047981 */ /* 0x000ea2000c1e1900 */
[----:B------:R-:W-:Y:S01]  /*1ef80*/  IABS R8, R9 ;  /* 0x0000000900087213 */ /* 0x000fe20000000000 */
[----:B--2-4-:R-:W-:-:S05]  /*1ef90*/  IMAD R10, R4, R6, RZ ;  /* 0x00000006040a7224 */ /* 0x014fca00078e02ff */
[-C--:B------:R-:W-:Y:S02]  /*1efa0*/  IABS R5, R10.reuse ;  /* 0x0000000a00057213 */ /* 0x080fe40000000000 */
[----:B------:R-:W-:Y:S02]  /*1efb0*/  IABS R11, R10 ;  /* 0x0000000a000b7213 */ /* 0x000fe40000000000 */
[----:B------:R-:W1:Y:S08]  /*1efc0*/  I2F.RP R2, R5 ;  /* 0x0000000500027306 */ /* 0x000e700000209400 */
[----:B-1----:R-:W1:Y:S02]  /*1efd0*/  MUFU.RCP R2, R2 ;  /* 0x0000000200027308 */ /* 0x002e640000001000 */
[----:B-1----:R-:W-:-:S06]  /*1efe0*/  IADD3 R2, R2, 0xffffffe, RZ ;  /* 0x0ffffffe02027810 */ /* 0x002fcc0007ffe0ff */
[----:B------:R-:W1:Y:S02]  /*1eff0*/  F2I.FTZ.U32.TRUNC.NTZ R3, R2 ;  /* 0x0000000200037305 */ /* 0x000e64000021f000 */
[----:B-1----:R-:W-:Y:S02]  /*1f000*/  IMAD.MOV R0, RZ, RZ, -R3 ;  /* 0x000000ffff007224 */ /* 0x002fe400078e0a03 */
[----:B------:R-:W-:Y:S02]  /*1f010*/  IMAD.MOV.U32 R2, RZ, RZ, RZ ;  /* 0x000000ffff027224 */ /* 0x000fe400078e00ff */
[----:B------:R-:W-:-:S04]  /*1f020*/  IMAD R0, R0, R5, RZ ;  /* 0x0000000500007224 */ /* 0x000fc800078e02ff */
        /* <DEDUP_REMOVED lines=12> */
[----:B------:R-:W-:-:S04]  /*1f0f0*/  IMAD.MOV.U32 R2, RZ, RZ, R0 ;  /* 0x000000ffff027224 */ /* 0x000fc800078e0000 */
[----:B------:R-:W-:Y:S01]  /*1f100*/  @!P1 IMAD.MOV R2, RZ, RZ, -R2 ;  /* 0x000000ffff029224 */ /* 0x000fe200078e0a02 */
[----:B------:R-:W-:-:S05]  /*1f110*/  @!P0 LOP3.LUT R2, RZ, R10, RZ, 0x33, !PT ;  /* 0x0000000aff028212 */ /* 0x000fca00078e33ff */
[----:B------:R-:W-:Y:S02]  /*1f120*/  IMAD R11, R4, R2, RZ ;  /* 0x00000002040b7224 */ /* 0x000fe400078e02ff */
[----:B------:R-:W-:-:S03]  /*1f130*/  IMAD.MOV R2, RZ, RZ, -R2 ;  /* 0x000000ffff027224 */ /* 0x000fc600078e0a02 */
[----:B------:R-:W-:Y:S01]  /*1f140*/  IADD3 R0, -R11, c[0x0][0x538], RZ ;  /* 0x00014e000b007a10 */ /* 0x000fe20007ffe1ff */
[----:B------:R-:W-:Y:S02]  /*1f150*/  IMAD R9, R10, R2, R9 ;  /* 0x000000020a097224 */ /* 0x000fe400078e0209 */
[----:B------:R-:W-:Y:S01]  /*1f160*/  IMAD.MOV.U32 R2, RZ, RZ, RZ ;  /* 0x000000ffff027224 */ /* 0x000fe200078e00ff */
[----:B------:R-:W-:-:S04]  /*1f170*/  IMNMX R0, R4, R0, PT ;  /* 0x0000000004007217 */ /* 0x000fc80003800200 */
[-C--:B------:R-:W-:Y:S02]  /*1f180*/  IABS R4, R0.reuse ;  /* 0x0000000000047213 */ /* 0x080fe40000000000 */
[----:B------:R-:W-:Y:S02]  /*1f190*/  IABS R10, R0 ;  /* 0x00000000000a7213 */ /* 0x000fe40000000000 */
[----:B------:R-:W1:Y:S08]  /*1f1a0*/  I2F.RP R3, R4 ;  /* 0x0000000400037306 */ /* 0x000e700000209400 */
[----:B-1----:R-:W1:Y:S02]  /*1f1b0*/  MUFU.RCP R3, R3 ;  /* 0x0000000300037308 */ /* 0x002e640000001000 */
[----:B-1----:R-:W-:-:S06]  /*1f1c0*/  IADD3 R3, R3, 0xffffffe, RZ ;  /* 0x0ffffffe03037810 */ /* 0x002fcc0007ffe0ff */
[----:B------:R-:W1:Y:S02]  /*1f1d0*/  F2I.FTZ.U32.TRUNC.NTZ R3, R3 ;  /* 0x0000000300037305 */ /* 0x000e64000021f000 */
[----:B-1----:R-:W-:-:S05]  /*1f1e0*/  IADD3 R5, RZ, -R3, RZ ;  /* 0x80000003ff057210 */ /* 0x002fca0007ffe0ff */
[----:B------:R-:W-:Y:S01]  /*1f1f0*/  IMAD.MOV.U32 R8, RZ, RZ, R5 ;  /* 0x000000ffff087224 */ /* 0x000fe200078e0005 */
        /* <DEDUP_REMOVED lines=21> */
.L_x_2508:
[----:B------:R-:W-:Y:S05]  /*1f350*/  BSYNC B0 ;  /* 0x0000000000007941 */ /* 0x000fea0003800000 */
.L_x_2506:
[----:B------:R-:W-:-:S04]  /*1f360*/  LOP3.LUT R2, RZ, R2, RZ, 0x33, !PT ;  /* 0x00000002ff027212 */ /* 0x000fc800078e33ff */
[----:B-1----:R-:W-:-:S05]  /*1f370*/  IADD3 R0, R2, R6, RZ ;  /* 0x0000000602007210 */ /* 0x002fca0007ffe0ff */
[----:B------:R1:W-:Y:S01]  /*1f380*/  STL [R1+0x15c], R0 ;  /* 0x00015c0001007387 */ /* 0x0003e20000100800 */
[----:B------:R-:W-:Y:S05]  /*1f390*/  BRA `(.L_x_2509) ;  /* 0x0000005000007947 */ /* 0x000fea0003800000 */
.L_x_2497:
[----:B------:R-:W-:Y:S01]  /*1f3a0*/  MOV R0, c[0x0][0x53c] ;  /* 0x00014f0000007a02 */ /* 0x000fe20000000f00 */
[----:B------:R1:W-:Y:S04]  /*1f3b0*/  STL [R1+0xd4], R10 ;  /* 0x0000d40a01007387 */ /* 0x0003e80000100800 */
[----:B------:R1:W-:Y:S04]  /*1f3c0*/  STL [R1+0x15c], RZ ;  /* 0x00015cff01007387 */ /* 0x0003e80000100800 */
[----:B------:R1:W-:Y:S04]  /*1f3d0*/  STL [R1+0xa8], RZ ;  /* 0x0000a8ff01007387 */ /* 0x0003e80000100800 */
[----:B------:R1:W-:Y:S02]  /*1f3e0*/  STL [R1+0xac], R0 ;  /* 0x0000ac0001007387 */ /* 0x0003e40000100800 */
.L_x_2509:
[----:B------:R-:W-:Y:S05]  /*1f3f0*/  BSYNC B1 ;  /* 0x0000000000017941 */ /* 0x000fea0003800000 */
.L_x_2495:
[----:B-1----:R-:W3:Y:S04]  /*1f400*/  LDL R0, [R1+0xd4] ;  /* 0x0000d40001007983 */ /* 0x002ee80000100800 */
[----:B--2---:R-:W2:Y:S04]  /*1f410*/  LDL R4, [R1+0x15c] ;  /* 0x00015c0001047983 */ /* 0x004ea80000100800 */
[----:B------:R-:W4:Y:S04]  /*1f420*/  LDL R3, [R1+0xa8] ;  /* 0x0000a80001037983 */ /* 0x000f280000100800 */
[----:B------:R-:W5:Y:S01]  /*1f430*/  LDL R2, [R1+0xac] ;  /* 0x0000ac0001027983 */ /* 0x000f620000100800 */
[----:B------:R-:W-:Y:S03]  /*1f440*/  WARPSYNC 0xffffffff ;  /* 0xffffffff00007948 */ /* 0x000fe60003800000 */
[----:B------:R-:W-:Y:S01]  /*1f450*/  BAR.SYNC.DEFER_BLOCKING 0x4, 0x100 ;  /* 0x0104000000007b1d */ /* 0x000fe20000010000 */
[----:B------:R-:W-:-:S02]  /*1f460*/  ISETP.NE.AND P0, PT, R14, RZ, PT ;  /* 0x000000ff0e00720c */ /* 0x000fc40003f05270 */
[----:B---3--:R-:W-:Y:S01]  /*1f470*/  MOV R8, R0 ;  /* 0x0000000000087202 */ /* 0x008fe20000000f00 */
[----:B--2---:R-:W-:Y:S02]  /*1f480*/  IMAD.MOV.U32 R9, RZ, RZ, R4 ;  /* 0x000000ffff097224 */ /* 0x004fe400078e0004 */
[----:B----4-:R-:W-:Y:S01]  /*1f490*/  IMAD.MOV.U32 R10, RZ, RZ, R3 ;  /* 0x000000ffff0a7224 */ /* 0x010fe200078e0003 */
[----:B-----5:R-:W-:-:S07]  /*1f4a0*/  MOV R11, R2 ;  /* 0x00000002000b7202 */ /* 0x020fce0000000f00 */
[----:B------:R1:W-:Y:S04]  /*1f4b0*/  @!P0 STS.128 [0x20080], R8 ;  /* 0x02008008ff008388 */ /* 0x0003e80000000c00 */
[----:B------:R-:W-:Y:S06]  /*1f4c0*/  BAR.ARV 0x5, 0x100 ;  /* 0x0144000000007b1d */ /* 0x000fec0000002000 */
.L_x_2490:
[----:B-1----:R-:W3:Y:S02]  /*1f4d0*/  LDL R0, [R1+0xac] ;  /* 0x0000ac0001007983 */ /* 0x002ee40000100800 */
[----:B---3--:R-:W-:-:S13]  /*1f4e0*/  ISETP.GE.AND P0, PT, R0, c[0x0][0x53c], PT ;  /* 0x00014f0000007a0c */ /* 0x008fda0003f06270 */
[----:B--2---:R-:W-:Y:S01]  /*1f4f0*/  @P0 CALL.REL.NOINC `(.L_x_2510) ;  /* 0x0000001000000944 */ /* 0x004fe20003c00000 */
[----:B------:R-:W-:Y:S05]  /*1f500*/  BRA `(.L_x_2511) ;  /* 0xfffe2d0000007947 */ /* 0x000fea000383ffff */
.L_x_2510:
[----:B------:R-:W-:Y:S05]  /*1f510*/  EXIT ;  /* 0x000000000000794d */ /* 0x000fea0003800000 */
.L_x_2266:
[----:B------:R-:W-:Y:S01]  /*1f520*/  IMAD.MOV.U32 R0, RZ, RZ, R5 ;  /* 0x000000ffff007224 */ /* 0x000fe200078e0005 */
[----:B------:R-:W-:Y:S02]  /*1f530*/  MOV R3, 0x1 ;  /* 0x0000000100037802 */ /* 0x000fe40000000f00 */
[----:B------:R-:W-:Y:S02]  /*1f540*/  MOV R2, 0x1f560 ;  /* 0x0001f56000027802 */ /* 0x000fe40000000f00 */
[----:B------:R-:W-:Y:S05]  /*1f550*/  CALL.REL.NOINC `($__internal_41_$__cuda_sm70_shflsync_up_p) ;  /* 0x0000d1c000007944 */ /* 0x000fea0003c00000 */
[----:B------:R-:W-:Y:S01]  /*1f560*/  MOV R0, R4 ;  /* 0x0000000400007202 */ /* 0x000fe20000000f00 */
[----:B------:R-:W-:Y:S05]  /*1f570*/  BRA `(.L_x_2512) ;  /* 0xfffe0f6000007947 */ /* 0x000fea000383ffff */
.L_x_2267:
[----:B------:R-:W-:Y:S01]  /*1f580*/  IMAD.MOV.U32 R0, RZ, RZ, R5 ;  /* 0x000000ffff007224 */ /* 0x000fe200078e0005 */
[----:B------:R-:W-:Y:S02]  /*1f590*/  MOV R3, 0x2 ;  /* 0x0000000200037802 */ /* 0x000fe40000000f00 */
[----:B------:R-:W-:Y:S02]  /*1f5a0*/  MOV R2, 0x1f5c0 ;  /* 0x0001f5c000027802 */ /* 0x000fe40000000f00 */
[----:B------:R-:W-:Y:S05]  /*1f5b0*/  CALL.REL.NOINC `($__internal_41_$__cuda_sm70_shflsync_up_p) ;  /* 0x0000d16000007944 */ /* 0x000fea0003c00000 */
[----:B------:R-:W-:Y:S01]  /*1f5c0*/  SEL R4, R4, RZ, P4 ;  /* 0x000000ff04047207 */ /* 0x000fe20002000000 */
[----:B------:R-:W-:Y:S01]  /*1f5d0*/  IMAD.MOV.U32 R3, RZ, RZ, 0x4 ;  /* 0x00000004ff037424 */ /* 0x000fe200078e00ff */
[----:B------:R-:W-:-:S03]  /*1f5e0*/  MOV R2, 0x1f610 ;  /* 0x0001f61000027802 */ /* 0x000fc60000000f00 */
[----:B------:R-:W-:Y:S02]  /*1f5f0*/  IMAD.IADD R0, R5, 0x1, R4 ;  /* 0x0000000105007824 */ /* 0x000fe400078e0204 */
        /* <DEDUP_REMOVED lines=13> */
[----:B------:R-:W-:Y:S02]  /*1f6d0*/  MOV R236, 0x1f ;  /* 0x0000001f00ec7802 */ /* 0x000fe40000000f00 */
[----:B------:R-:W-:Y:S01]  /*1f6e0*/  MOV R3, 0x1f720 ;  /* 0x0001f72000037802 */ /* 0x000fe20000000f00 */
[----:B------:R-:W-:-:S04]  /*1f6f0*/  IMAD.IADD R4, R0, 0x1, R4 ;  /* 0x0000000100047824 */ /* 0x000fc800078e0204 */
[----:B------:R-:W-:Y:S02]  /*1f700*/  IMAD.MOV.U32 R235, RZ, RZ, R4 ;  /* 0x000000ffffeb7224 */ /* 0x000fe400078e0004 */
[----:B------:R-:W-:Y:S05]  /*1f710*/  CALL.REL.NOINC `($__internal_40_$__cuda_sm70_shflsync_idx_p) ;  /* 0x0000cfa000007944 */ /* 0x000fea0003c00000 */
[----:B------:R-:W-:Y:S01]  /*1f720*/  MOV R0, R237 ;  /* 0x000000ed00007202 */ /* 0x000fe20000000f00 */
[----:B------:R-:W-:Y:S05]  /*1f730*/  BRA `(.L_x_2513) ;  /* 0xfffe0ea000007947 */ /* 0x000fea000383ffff */
.L_x_2269:
[----:B------:R-:W-:Y:S02]  /*1f740*/  SEL R0, RZ, 0x1, P0 ;  /* 0x00000001ff007807 */ /* 0x000fe40000000000 */
[----:B------:R-:W-:Y:S02]  /*1f750*/  MOV R2, 0x1f770 ;  /* 0x0001f77000027802 */ /* 0x000fe40000000f00 */
[----:B------:R-:W-:Y:S05]  /*1f760*/  CALL.REL.NOINC `($__internal_42_$__cuda_sm70_votesync_ballot) ;  /* 0x0000d01000007944 */ /* 0x000fea0003c00000 */
[----:B------:R-:W-:Y:S01]  /*1f770*/  MOV R7, R0 ;  /* 0x0000000000077202 */ /* 0x000fe20000000f00 */
[----:B------:R-:W-:Y:S05]  /*1f780*/  BRA `(.L_x_2514) ;  /* 0xfffe0ee000007947 */ /* 0x000fea000383ffff */
.L_x_2270:
[----:B------:R-:W-:Y:S01]  /*1f790*/  IMAD.MOV.U32 R235, RZ, RZ, R9 ;  /* 0x000000ffffeb7224 */ /* 0x000fe200078e0009 */
[----:B-1----:R-:W-:Y:S01]  /*1f7a0*/  MOV R2, R0 ;  /* 0x0000000000027202 */ /* 0x002fe20000000f00 */
[----:B------:R-:W-:Y:S01]  /*1f7b0*/  IMAD.MOV.U32 R236, RZ, RZ, 0x1f ;  /* 0x0000001fffec7424 */ /* 0x000fe200078e00ff */
[----:B------:R-:W-:Y:S02]  /*1f7c0*/  MOV R3, 0x1f7e0 ;  /* 0x0001f7e000037802 */ /* 0x000fe40000000f00 */
[----:B------:R-:W-:Y:S05]  /*1f7d0*/  CALL.REL.NOINC `($__internal_40_$__cuda_sm70_shflsync_idx_p) ;  /* 0x0000cee000007944 */ /* 0x000fea0003c00000 */
[----:B------:R-:W-:Y:S01]  /*1f7e0*/  IMAD.MOV.U32 R12, RZ, RZ, R237 ;  /* 0x000000ffff0c7224 */ /* 0x000fe200078e00ed */
[----:B------:R-:W-:Y:S01]  /*1f7f0*/  MOV R235, R8 ;  /* 0x0000000800eb7202 */ /* 0x000fe20000000f00 */
[----:B------:R-:W-:Y:S01]  /*1f800*/  IMAD.MOV.U32 R5, RZ, RZ, RZ ;  /* 0x000000ffff057224 */ /* 0x000fe200078e00ff */
[----:B------:R-:W-:Y:S01]  /*1f810*/  MOV R2, R0 ;  /* 0x0000000000027202 */ /* 0x000fe20000000f00 */
[----:B------:R-:W-:Y:S01]  /*1f820*/  IMAD.MOV.U32 R236, RZ, RZ, 0x1f ;  /* 0x0000001fffec7424 */ /* 0x000fe200078e00ff */
[----:B------:R-:W-:-:S02]  /*1f830*/  MOV R3, 0x1f850 ;  /* 0x0001f85000037802 */ /* 0x000fc40000000f00 */
[----:B------:R-:W-:Y:S05]  /*1f840*/  CALL.REL.NOINC `($__internal_40_$__cuda_sm70_shflsync_idx_p) ;  /* 0x0000ce7000007944 */ /* 0x000fea0003c00000 */
[----:B------:R-:W-:Y:S01]  /*1f850*/  MOV R9, R237 ;  /* 0x000000ed00097202 */ /* 0x000fe20000000f00 */
[----:B------:R-:W-:Y:S05]  /*1f860*/  BRA `(.L_x_2515) ;  /* 0xfffe0e7000007947 */ /* 0x000fea000383ffff */
.L_x_2273:
[----:B------:R-:W-:Y:S01]  /*1f870*/  IMAD.MOV.U32 R235, RZ, RZ, R4 ;  /* 0x000000ffffeb7224 */ /* 0x000fe200078e0004 */
[----:B-1----:R-:W-:Y:S01]  /*1f880*/  MOV R2, R0 ;  /* 0x0000000000027202 */ /* 0x002fe20000000f00 */
[----:B------:R-:W-:Y:S01]  /*1f890*/  IMAD.MOV.U32 R236, RZ, RZ, 0x1f ;  /* 0x0000001fffec7424 */ /* 0x000fe200078e00ff */
[----:B------:R-:W-:-:S02]  /*1f8a0*/  MOV R3, 0x1f8c0 ;  /* 0x0001f8c000037802 */ /* 0x000fc40000000f00 */
[----:B---34-:R-:W-:Y:S05]  /*1f8b0*/  CALL.REL.NOINC `($__internal_40_$__cuda_sm70_shflsync_idx_p) ;  /* 0x0000ce0000007944 */ /* 0x018fea0003c00000 */
[----:B------:R-:W-:Y:S01]  /*1f8c0*/  MOV R5, R237 ;  /* 0x000000ed00057202 */ /* 0x000fe20000000f00 */
[----:B------:R-:W-:Y:S05]  /*1f8d0*/  BRA `(.L_x_2272) ;  /* 0xfffe0e6000007947 */ /* 0x000fea000383ffff */
.L_x_2344:
[----:B-1----:R-:W-:Y:S01]  /*1f8e0*/  IMAD.MOV.U32 R235, RZ, RZ, R13 ;  /* 0x000000ffffeb7224 */ /* 0x002fe200078e000d */
[----:B------:R-:W-:Y:S01]  /*1f8f0*/  MOV R2, RZ ;  /* 0x000000ff00027202 */ /* 0x000fe20000000f00 */
[----:B------:R-:W-:Y:S01]  /*1f900*/  IMAD.MOV.U32 R236, RZ, RZ, 0x181f ;  /* 0x0000181fffec7424 */ /* 0x000fe200078e00ff */
[----:B------:R-:W-:-:S02]  /*1f910*/  MOV R3, 0x1f930 ;  /* 0x0001f93000037802 */ /* 0x000fc40000000f00 */
[----:B-----5:R-:W-:Y:S05]  /*1f920*/  CALL.REL.NOINC `($__internal_40_$__cuda_sm70_shflsync_idx_p) ;  /* 0x0000cd9000007944 */ /* 0x020fea0003c00000 */
[----:B------:R-:W-:Y:S01]  /*1f930*/  MOV R4, R237 ;  /* 0x000000ed00047202 */ /* 0x000fe20000000f00 */
[----:B------:R-:W-:Y:S05]  /*1f940*/  BRA `(.L_x_2516) ;  /* 0xfffeafc000007947 */ /* 0x000fea000383ffff */
.L_x_2345:
[----:B------:R-:W-:Y:S01]  /*1f950*/  IMAD.MOV.U32 R235, RZ, RZ, R17 ;  /* 0x000000ffffeb7224 */ /* 0x000fe200078e0011 */
[----:B------:R-:W-:Y:S01]  /*1f960*/  MOV R2, RZ ;  /* 0x000000ff00027202 */ /* 0x000fe20000000f00 */
[----:B------:R-:W-:Y:S01]  /*1f970*/  IMAD.MOV.U32 R236, RZ, RZ, 0x181f ;  /* 0x0000181fffec7424 */ /* 0x000fe200078e00ff */
[----:B------:R-:W-:-:S02]  /*1f980*/  MOV R3, 0x1f9a0 ;  /* 0x0001f9a000037802 */ /* 0x000fc40000000f00 */
[----:B-12--5:R-:W-:Y:S05]  /*1f990*/  CALL.REL.NOINC `($__internal_40_$__cuda_sm70_shflsync_idx_p) ;  /* 0x0000cd2000007944 */ /* 0x026fea0003c00000 */
[----:B------:R-:W-:Y:S01]  /*1f9a0*/  MOV R0, R237 ;  /* 0x000000ed00007202 */ /* 0x000fe20000000f00 */
[----:B------:R-:W-:Y:S05]  /*1f9b0*/  BRA `(.L_x_2517) ;  /* 0xfffeaf7000007947 */ /* 0x000fea000383ffff */
.L_x_2348:
[----:B------:R-:W-:Y:S01]  /*1f9c0*/  IMAD.MOV.U32 R235, RZ, RZ, R13 ;  /* 0x000000ffffeb7224 */ /* 0x000fe200078e000d */
[----:B--2---:R-:W-:Y:S01]  /*1f9d0*/  MOV R2, 0x1 ;  /* 0x0000000100027802 */ /* 0x004fe20000000f00 */
[----:B------:R-:W-:Y:S01]  /*1f9e0*/  IMAD.MOV.U32 R236, RZ, RZ, 0x181f ;  /* 0x0000181fffec7424 */ /* 0x000fe200078e00ff */
[----:B------:R-:W-:-:S02]  /*1f9f0*/  MOV R3, 0x1fa10 ;  /* 0x0001fa1000037802 */ /* 0x000fc40000000f00 */
[----:B-1-345:R-:W-:Y:S05]  /*1fa00*/  CALL.REL.NOINC `($__internal_40_$__cuda_sm70_shflsync_idx_p) ;  /* 0x0000ccb000007944 */ /* 0x03afea0003c00000 */
[----:B------:R-:W-:Y:S01]  /*1fa10*/  IMAD.MOV.U32 R4, RZ, RZ, R237 ;  /* 0x000000ffff047224 */ /* 0x000fe200078e00ed */
[----:B------:R-:W-:Y:S01]  /*1fa20*/  MOV R2, 0x1 ;  /* 0x0000000100027802 */ /* 0x000fe20000000f00 */
[----:B------:R-:W-:Y:S01]  /*1fa30*/  IMAD.MOV.U32 R235, RZ, RZ, R17 ;  /* 0x000000ffffeb7224 */ /* 0x000fe200078e0011 */
[----:B------:R-:W-:-:S02]  /*1fa40*/  MOV R236, 0x181f ;  /* 0x0000181f00ec7802 */ /* 0x000fc40000000f00 */
[----:B------:R-:W-:Y:S02]  /*1fa50*/  MOV R3, 0x1fa70 ;  /* 0x0001fa7000037802 */ /* 0x000fe40000000f00 */
[----:B------:R-:W-:Y:S05]  /*1fa60*/  CALL.REL.NOINC `($__internal_40_$__cuda_sm70_shflsync_idx_p) ;  /* 0x0000cc5000007944 */ /* 0x000fea0003c00000 */
[----:B------:R-:W-:Y:S01]  /*1fa70*/  MOV R0, R237 ;  /* 0x000000ed00007202 */ /* 0x000fe20000000f00 */
[----:B------:R-:W-:Y:S05]  /*1fa80*/  BRA `(.L_x_2518) ;  /* 0xfffeb02000007947 */ /* 0x000fea000383ffff */
.L_x_2351:
[----:B------:R-:W-:Y:S01]  /*1fa90*/  IMAD.MOV.U32 R235, RZ, RZ, R13 ;  /* 0x000000ffffeb7224 */ /* 0x000fe200078e000d */
[----:B-1----:R-:W-:Y:S01]  /*1faa0*/  MOV R2, 0x2 ;  /* 0x0000000200027802 */ /* 0x002fe20000000f00 */
[----:B------:R-:W-:Y:S01]  /*1fab0*/  IMAD.MOV.U32 R236, RZ, RZ, 0x181f ;  /* 0x0000181fffec7424 */ /* 0x000fe200078e00ff */
[----:B------:R-:W-:Y:S02]  /*1fac0*/  MOV R3, 0x1fae0 ;  /* 0x0001fae000037802 */ /* 0x000fe40000000f00 */
[----:B--2345:R-:W-:Y:S05]  /*1fad0*/  CALL.REL.NOINC `($__internal_40_$__cuda_sm70_shflsync_idx_p) ;  /* 0x0000cbe000007944 */ /* 0x03cfea0003c00000 */
[----:B------:R-:W-:Y:S01]  /*1fae0*/  MOV R4, R237 ;  /* 0x000000ed00047202 */ /* 0x000fe20000000f00 */
[----:B------:R-:W-:Y:S05]  /*1faf0*/  BRA `(.L_x_2519) ;  /* 0xfffeb12000007947 */ /* 0x000fea000383ffff */
.L_x_2352:
[----:B------:R-:W-:Y:S01]  /*1fb00*/  IMAD.MOV.U32 R235, RZ, RZ, R17 ;  /* 0x000000ffffeb7224 */ /* 0x000fe200078e0011 */
[----:B------:R-:W-:Y:S01]  /*1fb10*/  MOV R2, 0x2 ;  /* 0x0000000200027802 */ /* 0x000fe20000000f00 */
[----:B------:R-:W-:Y:S01]  /*1fb20*/  IMAD.MOV.U32 R236, RZ, RZ, 0x181f ;  /* 0x0000181fffec7424 */ /* 0x000fe200078e00ff */
[----:B------:R-:W-:Y:S02]  /*1fb30*/  MOV R3, 0x1fb50 ;  /* 0x0001fb5000037802 */ /* 0x000fe40000000f00 */
[----:B-12345:R-:W-:Y:S05]  /*1fb40*/  CALL.REL.NOINC `($__internal_40_$__cuda_sm70_shflsync_idx_p) ;  /* 0x0000cb7000007944 */ /* 0x03efea0003c00000 */
[----:B------:R-:W-:Y:S01]  /*1fb50*/  MOV R0, R237 ;  /* 0x000000ed00007202 */ /* 0x000fe20000000f00 */
[----:B------:R-:W-:Y:S05]  /*1fb60*/  BRA `(.L_x_2520) ;  /* 0xfffeb0d000007947 */ /* 0x000fea000383ffff */
.L_x_2355:
[----:B------:R-:W-:Y:S01]  /*1fb70*/  IMAD.MOV.U32 R235, RZ, RZ, R13 ;  /* 0x000000ffffeb7224 */ /* 0x000fe200078e000d */
[----:B-1----:R-:W-:Y:S01]  /*1fb80*/  MOV R2, 0x3 ;  /* 0x0000000300027802 */ /* 0x002fe20000000f00 */
[----:B------:R-:W-:Y:S01]  /*1fb90*/  IMAD.MOV.U32 R236, RZ, RZ, 0x181f ;  /* 0x0000181fffec7424 */ /* 0x000fe200078e00ff */
[----:B------:R-:W-:-:S02]  /*1fba0*/  MOV R3, 0x1fbc0 ;  /* 0x0001fbc000037802 */ /* 0x000fc40000000f00 */
[----:B--2345:R-:W-:Y:S05]  /*1fbb0*/  CALL.REL.NOINC `($__internal_40_$__cuda_sm70_shflsync_idx_p) ;  /* 0x0000cb0000007944 */ /* 0x03cfea0003c00000 */
        /* <DEDUP_REMOVED lines=8> */
.L_x_2357:
[----:B------:R-:W-:Y:S01]  /*1fc40*/  IMAD.MOV.U32 R235, RZ, RZ, R4 ;  /* 0x000000ffffeb7224 */ /* 0x000fe200078e0004 */
[----:B------:R-:W-:Y:S01]  /*1fc50*/  MOV R2, RZ ;  /* 0x000000ff00027202 */ /* 0x000fe20000000f00 */
[----:B------:R-:W-:Y:S01]  /*1fc60*/  IMAD.MOV.U32 R236, RZ, RZ, 0x181f ;  /* 0x0000181fffec7424 */ /* 0x000fe200078e00ff */
[----:B------:R-:W-:Y:S02]  /*1fc70*/  MOV R3, 0x1fc90 ;  /* 0x0001fc9000037802 */ /* 0x000fe40000000f00 */
[----:B-1234-:R-:W-:Y:S05]  /*1fc80*/  CALL.REL.NOINC `($__internal_40_$__cuda_sm70_shflsync_idx_p) ;  /* 0x0000ca3000007944 */ /* 0x01efea0003c00000 */
[----:B------:R-:W-:Y:S01]  /*1fc90*/  MOV R3, R237 ;  /* 0x000000ed00037202 */ /* 0x000fe20000000f00 */
[----:B------:R-:W-:Y:S05]  /*1fca0*/  BRA `(.L_x_2522) ;  /* 0xfffebd6000007947 */ /* 0x000fea000383ffff */
.L_x_2360:
[----:B------:R-:W-:Y:S01]  /*1fcb0*/  IMAD.MOV.U32 R235, RZ, RZ, R4 ;  /* 0x000000ffffeb7224 */ /* 0x000fe200078e0004 */
[----:B------:R-:W-:Y:S01]  /*1fcc0*/  MOV R2, 0x1 ;  /* 0x0000000100027802 */ /* 0x000fe20000000f00 */
[----:B------:R-:W-:Y:S01]  /*1fcd0*/  IMAD.MOV.U32 R236, RZ, RZ, 0x181f ;  /* 0x0000181fffec7424 */ /* 0x000fe200078e00ff */
[----:B------:R-:W-:Y:S02]  /*1fce0*/  MOV R3, 0x1fd00 ;  /* 0x0001fd0000037802 */ /* 0x000fe40000000f00 */
[----:B-1-3--:R-:W-:Y:S05]  /*1fcf0*/  CALL.REL.NOINC `($__internal_40_$__cuda_sm70_shflsync_idx_p) ;  /* 0x0000c9c000007944 */ /* 0x00afea0003c00000 */
        /* <DEDUP_REMOVED lines=8> */
.L_x_2363:
[----:B------:R-:W-:Y:S01]  /*1fd80*/  IMAD.MOV.U32 R235, RZ, RZ, R6 ;  /* 0x000000ffffeb7224 */ /* 0x000fe200078e0006 */
[----:B------:R-:W-:Y:S01]  /*1fd90*/  MOV R2, RZ ;  /* 0x000000ff00027202 */ /* 0x000fe20000000f00 */
[----:B------:R-:W-:Y:S01]  /*1fda0*/  IMAD.MOV.U32 R236, RZ, RZ, 0x181f ;  /* 0x0000181fffec7424 */ /* 0x000fe200078e00ff */
[----:B------:R-:W-:Y:S02]  /*1fdb0*/  MOV R3, 0x1fdd0 ;  /* 0x0001fdd000037802 */ /* 0x000fe40000000f00 */
[----:B------:R-:W-:Y:S05]  /*1fdc0*/  CALL.REL.NOINC `($__internal_40_$__cuda_sm70_shflsync_idx_p) ;  /* 0x0000c8f000007944 */ /* 0x000fea0003c00000 */
[----:B------:R-:W-:Y:S01]  /*1fdd0*/  MOV R4, R237 ;  /* 0x000000ed00047202 */ /* 0x000fe20000000f00 */
[----:B------:R-:W-:Y:S05]  /*1fde0*/  BRA `(.L_x_2524) ;  /* 0xfffeccc000007947 */ /* 0x000fea000383ffff */
.L_x_2364:
[----:B------:R-:W-:Y:S01]  /*1fdf0*/  IMAD.MOV.U32 R235, RZ, RZ, R13 ;  /* 0x000000ffffeb7224 */ /* 0x000fe200078e000d */
[----:B------:R-:W-:Y:S01]  /*1fe00*/  MOV R2, RZ ;  /* 0x000000ff00027202 */ /* 0x000fe20000000f00 */
[----:B------:R-:W-:Y:S01]  /*1fe10*/  IMAD.MOV.U32 R236, RZ, RZ, 0x181f ;  /* 0x0000181fffec7424 */ /* 0x000fe200078e00ff */
[----:B------:R-:W-:Y:S02]  /*1fe20*/  MOV R3, 0x1fe40 ;  /* 0x0001fe4000037802 */ /* 0x000fe40000000f00 */
[----:B-12---:R-:W-:Y:S05]  /*1fe30*/  CALL.REL.NOINC `($__internal_40_$__cuda_sm70_shflsync_idx_p) ;  /* 0x0000c88000007944 */ /* 0x006fea0003c00000 */
[----:B------:R-:W-:Y:S01]  /*1fe40*/  MOV R0, R237 ;  /* 0x000000ed00007202 */ /* 0x000fe20000000f00 */
[----:B------:R-:W-:Y:S05]  /*1fe50*/  BRA `(.L_x_2525) ;  /* 0xfffecc7000007947 */ /* 0x000fea000383ffff */
.L_x_2367:
[----:B------:R-:W-:Y:S01]  /*1fe60*/  IMAD.MOV.U32 R235, RZ, RZ, R6 ;  /* 0x000000ffffeb7224 */ /* 0x000fe200078e0006 */
[----:B--2---:R-:W-:Y:S01]  /*1fe70*/  MOV R2, 0x1 ;  /* 0x0000000100027802 */ /* 0x004fe20000000f00 */
[----:B------:R-:W-:Y:S01]  /*1fe80*/  IMAD.MOV.U32 R236, RZ, RZ, 0x181f ;  /* 0x0000181fffec7424 */ /* 0x000fe200078e00ff */
[----:B------:R-:W-:-:S02]  /*1fe90*/  MOV R3, 0x1feb0 ;  /* 0x0001feb000037802 */ /* 0x000fc40000000f00 */
[----:B-1-34-:R-:W-:Y:S05]  /*1fea0*/  CALL.REL.NOINC `($__internal_40_$__cuda_sm70_shflsync_idx_p) ;  /* 0x0000c81000007944 */ /* 0x01afea0003c00000 */
        /* <DEDUP_REMOVED lines=8> */
.L_x_2368:
[----:B------:R-:W-:Y:S01]  /*1ff30*/  IMAD.MOV.U32 R235, RZ, RZ, R4 ;  /* 0x000000ffffeb7224 */ /* 0x000fe200078e0004 */
[----:B------:R-:W-:Y:S01]  /*1ff40*/  MOV R2, RZ ;  /* 0x000000ff00027202 */ /* 0x000fe20000000f00 */
[----:B------:R-:W-:Y:S01]  /*1ff50*/  IMAD.MOV.U32 R236, RZ, RZ, 0x1c1f ;  /* 0x00001c1fffec7424 */ /* 0x000fe200078e00ff */
[----:B------:R-:W-:Y:S02]  /*1ff60*/  MOV R3, 0x1ff80 ;  /* 0x0001ff8000037802 */ /* 0x000fe40000000f00 */
[----:B------:R-:W-:Y:S05]  /*1ff70*/  CALL.REL.NOINC `($__internal_40_$__cuda_sm70_shflsync_idx_p) ;  /* 0x0000c74000007944 */ /* 0x000fea0003c00000 */
[----:B------:R-:W-:Y:S01]  /*1ff80*/  MOV R3, R237 ;  /* 0x000000ed00037202 */ /* 0x000fe20000000f00 */
[----:B------:R-:W-:Y:S05]  /*1ff90*/  BRA `(.L_x_2527) ;  /* 0xfffed17000007947 */ /* 0x000fea000383ffff */
.L_x_2373:
[----:B------:R-:W-:Y:S01]  /*1ffa0*/  IMAD.MOV.U32 R235, RZ, RZ, R4 ;  /* 0x000000ffffeb7224 */ /* 0x000fe200078e0004 */
[----:B------:R-:W-:Y:S01]  /*1ffb0*/  MOV R2, 0x1 ;  /* 0x0000000100027802 */ /* 0x000fe20000000f00 */
[----:B------:R-:W-:Y:S01]  /*1ffc0*/  IMAD.MOV.U32 R236, RZ, RZ, 0x1c1f ;  /* 0x00001c1fffec7424 */ /* 0x000fe200078e00ff */
[----:B------:R-:W-:Y:S02]  /*1ffd0*/  MOV R3, 0x1fff0 ;  /* 0x0001fff000037802 */ /* 0x000fe40000000f00 */
[----:B-1----:R-:W-:Y:S05]  /*1ffe0*/  CALL.REL.NOINC `($__internal_40_$__cuda_sm70_shflsync_idx_p) ;  /* 0x0000c6d000007944 */ /* 0x002fea0003c00000 */
[----:B------:R-:W-:Y:S01]  /*1fff0*/  MOV R3, R237 ;  /* 0x000000ed00037202 */ /* 0x000fe20000000f00 */
[----:B------:R-:W-:Y:S05]  /*20000*/  BRA `(.L_x_2528) ;  /* 0xfffed68000007947 */ /* 0x000fea000383ffff */
.L_x_2378:
[----:B------:R-:W-:Y:S01]  /*20010*/  IMAD.MOV.U32 R0, RZ, RZ, R13 ;  /* 0x000000ffff007224 */ /* 0x000fe200078e000d */
[----:B------:R-:W-:-:S02]  /*20020*/  MOV R3, 0x2 ;  /* 0x0000000200037802 */ /* 0x000fc40000000f00 */
[----:B------:R-:W-:Y:S02]  /*20030*/  MOV R2, 0x20050 ;  /* 0x0002005000027802 */ /* 0x000fe40000000f00 */
[----:B------:R-:W-:Y:S05]  /*20040*/  CALL.REL.NOINC `($__internal_39_$__cuda_sm70_shflsync_bfly_p) ;  /* 0x0000c61000007944 */ /* 0x000fea0003c00000 */
[----:B------:R-:W-:Y:S05]  /*20050*/  BRA `(.L_x_2529) ;  /* 0xfffedbe000007947 */ /* 0x000fea000383ffff */
.L_x_2379:
[----:B------:R-:W-:Y:S01]  /*20060*/  IMAD.MOV.U32 R0, RZ, RZ, R13 ;  /* 0x000000ffff007224 */ /* 0x000fe200078e000d */
[----:B------:R-:W-:Y:S02]  /*20070*/  MOV R3, 0x1 ;  /* 0x0000000100037802 */ /* 0x000fe40000000f00 */
[----:B------:R-:W-:Y:S02]  /*20080*/  MOV R2, 0x200a0 ;  /* 0x000200a000027802 */ /* 0x000fe40000000f00 */
[----:B------:R-:W-:Y:S05]  /*20090*/  CALL.REL.NOINC `($__internal_39_$__cuda_sm70_shflsync_bfly_p) ;  /* 0x0000c5c000007944 */ /* 0x000fea0003c00000 */
[----:B------:R-:W-:Y:S01]  /*200a0*/  FMNMX.FTZ R13, R13, R172, !PT ;  /* 0x000000ac0d0d7209 */ /* 0x000fe20007810000 */
[----:B------:R-:W-:Y:S01]  /*200b0*/  IMAD.MOV.U32 R0, RZ, RZ, R6 ;  /* 0x000000ffff007224 */ /* 0x000fe200078e0006 */
[----:B------:R-:W-:Y:S01]  /*200c0*/  MOV R2, 0x200f0 ;  /* 0x000200f000027802 */ /* 0x000fe20000000f00 */
[----:B------:R-:W-:Y:S02]  /*200d0*/  IMAD.MOV.U32 R3, RZ, RZ, 0x2 ;  /* 0x00000002ff037424 */ /* 0x000fe400078e00ff */
[----:B------:R-:W-:Y:S05]  /*200e0*/  CALL.REL.NOINC `($__internal_39_$__cuda_sm70_shflsync_bfly_p) ;  /* 0x0000c57000007944 */ /* 0x000fea0003c00000 */
[----:B------:R-:W-:Y:S01]  /*200f0*/  FMNMX.FTZ R6, R6, R172, !PT ;  /* 0x000000ac06067209 */ /* 0x000fe20007810000 */
[----:B------:R-:W-:Y:S01]  /*20100*/  IMAD.MOV.U32 R3, RZ, RZ, 0x1 ;  /* 0x00000001ff037424 */ /* 0x000fe200078e00ff */
[----:B------:R-:W-:-:S03]  /*20110*/  MOV R2, 0x20140 ;  /* 0x0002014000027802 */ /* 0x000fc60000000f00 */
[----:B------:R-:W-:Y:S02]  /*20120*/  IMAD.MOV.U32 R0, RZ, RZ, R6 ;  /* 0x000000ffff007224 */ /* 0x000fe400078e0006 */
[----:B------:R-:W-:Y:S05]  /*20130*/  CALL.REL.NOINC `($__internal_39_$__cuda_sm70_shflsync_bfly_p) ;  /* 0x0000c52000007944 */ /* 0x000fea0003c00000 */
[----:B------:R-:W-:Y:S05]  /*20140*/  BRA `(.L_x_2530) ;  /* 0xfffedb6000007947 */ /* 0x000fea000383ffff */
.L_x_2387:
[----:B------:R-:W-:Y:S01]  /*20150*/  MOV R2, RZ ;  /* 0x000000ff00027202 */ /* 0x000fe20000000f00 */
[----:B------:R-:W-:Y:S01]  /*20160*/  IMAD.MOV.U32 R235, RZ, RZ, R8 ;  /* 0x000000ffffeb7224 */ /* 0x000fe200078e0008 */
[----:B------:R-:W-:Y:S01]  /*20170*/  MOV R3, 0x201a0 ;  /* 0x000201a000037802 */ /* 0x000fe20000000f00 */
[----:B------:R-:W-:Y:S02]  /*20180*/  IMAD.MOV.U32 R236, RZ, RZ, 0x181f ;  /* 0x0000181fffec7424 */ /* 0x000fe400078e00ff */
[----:B-1234-:R-:W-:Y:S05]  /*20190*/  CALL.REL.NOINC `($__internal_40_$__cuda_sm70_shflsync_idx_p) ;  /* 0x0000c52000007944 */ /* 0x01efea0003c00000 */
[----:B------:R-:W-:Y:S01]  /*201a0*/  MOV R4, R237 ;  /* 0x000000ed00047202 */ /* 0x000fe20000000f00 */
[----:B------:R-:W-:-:S05]  /*201b0*/  BRA `(.L_x_2531) ;  /* 0xfffef06000007947 */ /* 0x000fca000383ffff */
.L_x_2388:
[----:B------:R-:W-:Y:S01]  /*201c0*/  MOV R2, RZ ;  /* 0x000000ff00027202 */ /* 0x000fe20000000f00 */
[----:B------:R-:W-:Y:S01]  /*201d0*/  IMAD.MOV.U32 R235, RZ, RZ, R9 ;  /* 0x000000ffffeb7224 */ /* 0x000fe200078e0009 */
[----:B------:R-:W-:Y:S01]  /*201e0*/  MOV R3, 0x20210 ;  /* 0x0002021000037802 */ /* 0x000fe20000000f00 */
[----:B------:R-:W-:Y:S02]  /*201f0*/  IMAD.MOV.U32 R236, RZ, RZ, 0x181f ;  /* 0x0000181fffec7424 */ /* 0x000fe400078e00ff */
[----:B-1234-:R-:W-:Y:S05]  /*20200*/  CALL.REL.NOINC `($__internal_40_$__cuda_sm70_shflsync_idx_p) ;  /* 0x0000c4b000007944 */ /* 0x01efea0003c00000 */
[----:B------:R-:W-:Y:S01]  /*20210*/  MOV R0, R237 ;  /* 0x000000ed00007202 */ /* 0x000fe20000000f00 */
[----:B------:R-:W-:-:S05]  /*20220*/  BRA `(.L_x_2532) ;  /* 0xfffef01000007947 */ /* 0x000fca000383ffff */
.L_x_2389:
[----:B---3--:R-:W-:Y:S01]  /*20230*/  MOV R2, 0x1 ;  /* 0x0000000100027802 */ /* 0x008fe20000000f00 */
[----:B------:R-:W-:Y:S01]  /*20240*/  IMAD.MOV.U32 R235, RZ, RZ, R8 ;  /* 0x000000ffffeb7224 */ /* 0x000fe200078e0008 */
[----:B------:R-:W-:Y:S01]  /*20250*/  MOV R3, 0x20280 ;  /* 0x0002028000037802 */ /* 0x000fe20000000f00 */
[----:B------:R-:W-:Y:S02]  /*20260*/  IMAD.MOV.U32 R236, RZ, RZ, 0x181f ;  /* 0x0000181fffec7424 */ /* 0x000fe400078e00ff */
[----:B-12-4-:R-:W-:Y:S05]  /*20270*/  CALL.REL.NOINC `($__internal_40_$__cuda_sm70_shflsync_idx_p) ;  /* 0x0000c44000007944 */ /* 0x016fea0003c00000 */
[----:B------:R-:W-:Y:S01]  /*20280*/  MOV R2, 0x1 ;  /* 0x0000000100027802 */ /* 0x000fe20000000f00 */
[----:B------:R-:W-:Y:S01]  /*20290*/  IMAD.MOV.U32 R4, RZ, RZ, R237 ;  /* 0x000000ffff047224 */ /* 0x000fe200078e00ed */
[----:B------:R-:W-:Y:S01]  /*202a0*/  MOV R236, 0x181f ;  /* 0x0000181f00ec7802 */ /* 0x000fe20000000f00 */
[----:B------:R-:W-:Y:S01]  /*202b0*/  IMAD.MOV.U32 R235, RZ, RZ, R9 ;  /* 0x000000ffffeb7224 */ /* 0x000fe200078e0009 */
[----:B------:R-:W-:Y:S02]  /*202c0*/  MOV R3, 0x202e0 ;  /* 0x000202e000037802 */ /* 0x000fe40000000f00 */
[----:B------:R-:W-:Y:S05]  /*202d0*/  CALL.REL.NOINC `($__internal_40_$__cuda_sm70_shflsync_idx_p) ;  /* 0x0000c3e000007944 */ /* 0x000fea0003c00000 */
[----:B------:R-:W-:Y:S01]  /*202e0*/  MOV R0, R237 ;  /* 0x000000ed00007202 */ /* 0x000fe20000000f00 */
[----:B------:R-:W-:-:S05]  /*202f0*/  BRA `(.L_x_2533) ;  /* 0xfffef18000007947 */ /* 0x000fca000383ffff */
.L_x_2392:
[----:B------:R-:W-:Y:S01]  /*20300*/  MOV R2, RZ ;  /* 0x000000ff00027202 */ /* 0x000fe20000000f00 */
[----:B------:R-:W-:Y:S01]  /*20310*/  IMAD.MOV.U32 R235, RZ, RZ, R174 ;  /* 0x000000ffffeb7224 */ /* 0x000fe200078e00ae */
[----:B------:R-:W-:Y:S01]  /*20320*/  MOV R3, 0x20350 ;  /* 0x0002035000037802 */ /* 0x000fe20000000f00 */
[----:B------:R-:W-:Y:S02]  /*20330*/  IMAD.MOV.U32 R236, RZ, RZ, 0x181f ;  /* 0x0000181fffec7424 */ /* 0x000fe400078e00ff */
[----:B------:R-:W-:Y:S05]  /*20340*/  CALL.REL.NOINC `($__internal_40_$__cuda_sm70_shflsync_idx_p) ;  /* 0x0000c37000007944 */ /* 0x000fea0003c00000 */
[----:B------:R-:W-:Y:S01]  /*20350*/  MOV R4, R237 ;  /* 0x000000ed00047202 */ /* 0x000fe20000000f00 */
[----:B------:R-:W-:-:S05]  /*20360*/  BRA `(.L_x_2534) ;  /* 0xfffeff0000007947 */ /* 0x000fca000383ffff */
.L_x_2393:
[----:B------:R-:W-:Y:S01]  /*20370*/  MOV R2, RZ ;  /* 0x000000ff00027202 */ /* 0x000fe20000000f00 */
[----:B------:R-:W-:Y:S01]  /*20380*/  IMAD.MOV.U32 R235, RZ, RZ, R175 ;  /* 0x000000ffffeb7224 */ /* 0x000fe200078e00af */
[----:B------:R-:W-:Y:S01]  /*20390*/  MOV R3, 0x203c0 ;  /* 0x000203c000037802 */ /* 0x000fe20000000f00 */
[----:B------:R-:W-:Y:S02]  /*203a0*/  IMAD.MOV.U32 R236, RZ, RZ, 0x181f ;  /* 0x0000181fffec7424 */ /* 0x000fe400078e00ff */
[----:B-12---:R-:W-:Y:S05]  /*203b0*/  CALL.REL.NOINC `($__internal_40_$__cuda_sm70_shflsync_idx_p) ;  /* 0x0000c30000007944 */ /* 0x006fea0003c00000 */
[----:B------:R-:W-:Y:S01]  /*203c0*/  MOV R0, R237 ;  /* 0x000000ed00007202 */ /* 0x000fe20000000f00 */
[----:B------:R-:W-:-:S05]  /*203d0*/  BRA `(.L_x_2535) ;  /* 0xfffefeb000007947 */ /* 0x000fca000383ffff */
.L_x_2394:
[----:B--2---:R-:W-:Y:S01]  /*203e0*/  MOV R2, 0x1 ;  /* 0x0000000100027802 */ /* 0x004fe20000000f00 */
[----:B------:R-:W-:Y:S01]  /*203f0*/  IMAD.MOV.U32 R235, RZ, RZ, R174 ;  /* 0x000000ffffeb7224 */ /* 0x000fe200078e00ae */
[----:B------:R-:W-:Y:S01]  /*20400*/  MOV R3, 0x20430 ;  /* 0x0002043000037802 */ /* 0x000fe20000000f00 */
[----:B------:R-:W-:Y:S03]  /*20410*/  IMAD.MOV.U32 R236, RZ, RZ, 0x181f ;  /* 0x0000181fffec7424 */ /* 0x000fe600078e00ff */
[----:B-1-3--:R-:W-:Y:S05]  /*20420*/  CALL.REL.NOINC `($__internal_40_$__cuda_sm70_shflsync_idx_p) ;  /* 0x0000c29000007944 */ /* 0x00afea0003c00000 */
        /* <DEDUP_REMOVED lines=8> */
.L_x_2395:
[----:B------:R-:W-:Y:S01]  /*204b0*/  MOV R2, RZ ;  /* 0x000000ff00027202 */ /* 0x000fe20000000f00 */
[----:B------:R-:W-:Y:S01]  /*204c0*/  IMAD.MOV.U32 R235, RZ, RZ, R14 ;  /* 0x000000ffffeb7224 */ /* 0x000fe200078e000e */
[----:B------:R-:W-:Y:S01]  /*204d0*/  MOV R3, 0x20500 ;  /* 0x0002050000037802 */ /* 0x000fe20000000f00 */
[----:B------:R-:W-:Y:S02]  /*204e0*/  IMAD.MOV.U32 R236, RZ, RZ, 0x1c1f ;  /* 0x00001c1fffec7424 */ /* 0x000fe400078e00ff */
[----:B---3--:R-:W-:Y:S05]  /*204f0*/  CALL.REL.NOINC `($__internal_40_$__cuda_sm70_shflsync_idx_p) ;  /* 0x0000c1c000007944 */ /* 0x008fea0003c00000 */
[----:B------:R-:W-:Y:S01]  /*20500*/  MOV R3, R237 ;  /* 0x000000ed00037202 */ /* 0x000fe20000000f00 */
[----:B------:R-:W-:-:S05]  /*20510*/  BRA `(.L_x_2537) ;  /* 0xffff01f000007947 */ /* 0x000fca000383ffff */
.L_x_2400:
[----:B------:R-:W-:Y:S01]  /*20520*/  MOV R2, 0x1 ;  /* 0x0000000100027802 */ /* 0x000fe20000000f00 */
[----:B------:R-:W-:Y:S01]  /*20530*/  IMAD.MOV.U32 R235, RZ, RZ, R14 ;  /* 0x000000ffffeb7224 */ /* 0x000fe200078e000e */
[----:B------:R-:W-:Y:S01]  /*20540*/  MOV R3, 0x20570 ;  /* 0x0002057000037802 */ /* 0x000fe20000000f00 */
[----:B------:R-:W-:Y:S02]  /*20550*/  IMAD.MOV.U32 R236, RZ, RZ, 0x1c1f ;  /* 0x00001c1fffec7424 */ /* 0x000fe400078e00ff */
[----:B-1----:R-:W-:Y:S05]  /*20560*/  CALL.REL.NOINC `($__internal_40_$__cuda_sm70_shflsync_idx_p) ;  /* 0x0000c15000007944 */ /* 0x002fea0003c00000 */
[----:B------:R-:W-:Y:S01]  /*20570*/  MOV R3, R237 ;  /* 0x000000ed00037202 */ /* 0x000fe20000000f00 */
[----:B------:R-:W-:-:S05]  /*20580*/  BRA `(.L_x_2538) ;  /* 0xffff072000007947 */ /* 0x000fca000383ffff */
.L_x_2405:
[----:B------:R-:W-:Y:S02]  /*20590*/  MOV R3, 0x2 ;  /* 0x0000000200037802 */ /* 0x000fe40000000f00 */
[----:B------:R-:W-:Y:S02]  /*205a0*/  MOV R2, 0x205c0 ;  /* 0x000205c000027802 */ /* 0x000fe40000000f00 */
[----:B-12---:R-:W-:Y:S05]  /*205b0*/  CALL.REL.NOINC `($__internal_39_$__cuda_sm70_shflsync_bfly_p) ;  /* 0x0000c0a000007944 */ /* 0x006fea0003c00000 */
[----:B------:R-:W-:Y:S01]  /*205c0*/  MOV R2, R172 ;  /* 0x000000ac00027202 */ /* 0x000fe20000000f00 */
[----:B------:R-:W-:-:S05]  /*205d0*/  BRA `(.L_x_2539) ;  /* 0xffff0cc000007947 */ /* 0x000fca000383ffff */
.L_x_2406:
[----:B------:R-:W-:Y:S02]  /*205e0*/  MOV R3, 0x1 ;  /* 0x0000000100037802 */ /* 0x000fe40000000f00 */
[----:B------:R-:W-:Y:S02]  /*205f0*/  MOV R2, 0x20610 ;  /* 0x0002061000027802 */ /* 0x000fe40000000f00 */
[----:B-12---:R-:W-:Y:S05]  /*20600*/  CALL.REL.NOINC `($__internal_39_$__cuda_sm70_shflsync_bfly_p) ;  /* 0x0000c05000007944 */ /* 0x006fea0003c00000 */
[----:B------:R-:W-:Y:S01]  /*20610*/  IMAD.MOV.U32 R3, RZ, RZ, 0x2 ;  /* 0x00000002ff037424 */ /* 0x000fe200078e00ff */
[----:B------:R-:W-:Y:S01]  /*20620*/  FMNMX.FTZ R4, R0, R172, !PT ;  /* 0x000000ac00047209 */ /* 0x000fe20007810000 */
[----:B------:R-:W-:Y:S01]  /*20630*/  IMAD.MOV.U32 R0, RZ, RZ, R8 ;  /* 0x000000ffff007224 */ /* 0x000fe200078e0008 */
[----:B------:R-:W-:Y:S02]  /*20640*/  MOV R2, 0x20660 ;  /* 0x0002066000027802 */ /* 0x000fe40000000f00 */
[----:B------:R-:W-:Y:S05]  /*20650*/  CALL.REL.NOINC `($__internal_39_$__cuda_sm70_shflsync_bfly_p) ;  /* 0x0000c00000007944 */ /* 0x000fea0003c00000 */
[----:B------:R-:W-:Y:S01]  /*20660*/  FMNMX.FTZ R0, R8, R172, !PT ;  /* 0x000000ac08007209 */ /* 0x000fe20007810000 */
[----:B------:R-:W-:Y:S01]  /*20670*/  IMAD.MOV.U32 R3, RZ, RZ, 0x1 ;  /* 0x00000001ff037424 */ /* 0x000fe200078e00ff */
[----:B------:R-:W-:Y:S02]  /*20680*/  MOV R2, 0x206a0 ;  /* 0x000206a000027802 */ /* 0x000fe40000000f00 */
[----:B------:R-:W-:Y:S05]  /*20690*/  CALL.REL.NOINC `($__internal_39_$__cuda_sm70_shflsync_bfly_p) ;  /* 0x0000bfc000007944 */ /* 0x000fea0003c00000 */
[----:B------:R-:W-:Y:S01]  /*206a0*/  MOV R2, R172 ;  /* 0x000000ac00027202 */ /* 0x000fe20000000f00 */
[----:B------:R-:W-:-:S05]  /*206b0*/  BRA `(.L_x_2540) ;  /* 0xffff0c5000007947 */ /* 0x000fca000383ffff */
.L_x_2415:
[----:B------:R-:W-:Y:S01]  /*206c0*/  MOV R2, RZ ;  /* 0x000000ff00027202 */ /* 0x000fe20000000f00 */
[----:B------:R-:W-:Y:S01]  /*206d0*/  IMAD.MOV.U32 R235, RZ, RZ, R9 ;  /* 0x000000ffffeb7224 */ /* 0x000fe200078e0009 */
[----:B------:R-:W-:Y:S01]  /*206e0*/  MOV R3, 0x20710 ;  /* 0x0002071000037802 */ /* 0x000fe20000000f00 */
[----:B------:R-:W-:Y:S02]  /*206f0*/  IMAD.MOV.U32 R236, RZ, RZ, 0x181f ;  /* 0x0000181fffec7424 */ /* 0x000fe400078e00ff */
[----:B-1234-:R-:W-:Y:S05]  /*20700*/  CALL.REL.NOINC `($__internal_40_$__cuda_sm70_shflsync_idx_p) ;  /* 0x0000bfb000007944 */ /* 0x01efea0003c00000 */
[----:B------:R-:W-:Y:S01]  /*20710*/  MOV R8, R237 ;  /* 0x000000ed00087202 */ /* 0x000fe20000000f00 */
[----:B------:R-:W-:-:S05]  /*20720*/  BRA `(.L_x_2541) ;  /* 0xffff280000007947 */ /* 0x000fca000383ffff */
.L_x_2416:
[----:B------:R-:W-:Y:S01]  /*20730*/  MOV R2, RZ ;  /* 0x000000ff00027202 */ /* 0x000fe20000000f00 */
[----:B------:R-:W-:Y:S01]  /*20740*/  IMAD.MOV.U32 R235, RZ, RZ, R10 ;  /* 0x000000ffffeb7224 */ /* 0x000fe200078e000a */
[----:B------:R-:W-:Y:S01]  /*20750*/  MOV R3, 0x20780 ;  /* 0x0002078000037802 */ /* 0x000fe20000000f00 */
[----:B------:R-:W-:Y:S02]  /*20760*/  IMAD.MOV.U32 R236, RZ, RZ, 0x181f ;  /* 0x0000181fffec7424 */ /* 0x000fe400078e00ff */
[----:B-1234-:R-:W-:Y:S05]  /*20770*/  CALL.REL.NOINC `($__internal_40_$__cuda_sm70_shflsync_idx_p) ;  /* 0x0000bf4000007944 */ /* 0x01efea0003c00000 */
[----:B------:R-:W-:Y:S01]  /*20780*/  MOV R0, R237 ;  /* 0x000000ed00007202 */ /* 0x000fe20000000f00 */
[----:B------:R-:W-:-:S05]  /*20790*/  BRA `(.L_x_2542) ;  /* 0xffff27b000007947 */ /* 0x000fca000383ffff */
.L_x_2417:
        /* <DEDUP_REMOVED lines=13> */
.L_x_2420:
[----:B------:R-:W-:Y:S01]  /*20870*/  MOV R2, RZ ;  /* 0x000000ff00027202 */ /* 0x000fe20000000f00 */
[----:B------:R-:W-:Y:S01]  /*20880*/  IMAD.MOV.U32 R235, RZ, RZ, R173 ;  /* 0x000000ffffeb7224 */ /* 0x000fe200078e00ad */
[----:B------:R-:W-:Y:S01]  /*20890*/  MOV R3, 0x208c0 ;  /* 0x000208c000037802 */ /* 0x000fe20000000f00 */
[----:B------:R-:W-:Y:S02]  /*208a0*/  IMAD.MOV.U32 R236, RZ, RZ, 0x181f ;  /* 0x0000181fffec7424 */ /* 0x000fe400078e00ff */
[----:B------:R-:W-:Y:S05]  /*208b0*/  CALL.REL.NOINC `($__internal_40_$__cuda_sm70_shflsync_idx_p) ;  /* 0x0000be0000007944 */ /* 0x000fea0003c00000 */
[----:B------:R-:W-:Y:S01]  /*208c0*/  MOV R14, R237 ;  /* 0x000000ed000e7202 */ /* 0x000fe20000000f00 */
[----:B------:R-:W-:-:S05]  /*208d0*/  BRA `(.L_x_2544) ;  /* 0xffff36a000007947 */ /* 0x000fca000383ffff */
.L_x_2421:
[----:B------:R-:W-:Y:S01]  /*208e0*/  MOV R2, RZ ;  /* 0x000000ff00027202 */ /* 0x000fe20000000f00 */
[----:B------:R-:W-:Y:S01]  /*208f0*/  IMAD.MOV.U32 R235, RZ, RZ, R176 ;  /* 0x000000ffffeb7224 */ /* 0x000fe200078e00b0 */
[----:B------:R-:W-:Y:S01]  /*20900*/  MOV R3, 0x20930 ;  /* 0x0002093000037802 */ /* 0x000fe20000000f00 */
[----:B------:R-:W-:Y:S02]  /*20910*/  IMAD.MOV.U32 R236, RZ, RZ, 0x181f ;  /* 0x0000181fffec7424 */ /* 0x000fe400078e00ff */
[----:B-12---:R-:W-:Y:S05]  /*20920*/  CALL.REL.NOINC `($__internal_40_$__cuda_sm70_shflsync_idx_p) ;  /* 0x0000bd9000007944 */ /* 0x006fea0003c00000 */
[----:B------:R-:W-:Y:S01]  /*20930*/  MOV R0, R237 ;  /* 0x000000ed00007202 */ /* 0x000fe20000000f00 */
[----:B------:R-:W-:-:S05]  /*20940*/  BRA `(.L_x_2545) ;  /* 0xffff365000007947 */ /* 0x000fca000383ffff */
.L_x_2422:
        /* <DEDUP_REMOVED lines=13> */
.L_x_2423:
[----:B------:R-:W-:Y:S02]  /*20a20*/  MOV R3, 0x2 ;  /* 0x0000000200037802 */ /* 0x000fe40000000f00 */
[----:B------:R-:W-:Y:S02]  /*20a30*/  MOV R2, 0x20a50 ;  /* 0x00020a5000027802 */ /* 0x000fe40000000f00 */
[----:B---3--:R-:W-:Y:S05]  /*20a40*/  CALL.REL.NOINC `($__internal_39_$__cuda_sm70_shflsync_bfly_p) ;  /* 0x0000bc1000007944 */ /* 0x008fea0003c00000 */
[----:B------:R-:W-:Y:S01]  /*20a50*/  MOV R2, R172 ;  /* 0x000000ac00027202 */ /* 0x000fe20000000f00 */
[----:B------:R-:W-:-:S05]  /*20a60*/  BRA `(.L_x_2547) ;  /* 0xffff3a1000007947 */ /* 0x000fca000383ffff */
.L_x_2424:
[----:B------:R-:W-:Y:S02]  /*20a70*/  MOV R3, 0x1 ;  /* 0x0000000100037802 */ /* 0x000fe40000000f00 */
[----:B------:R-:W-:Y:S02]  /*20a80*/  MOV R2, 0x20aa0 ;  /* 0x00020aa000027802 */ /* 0x000fe40000000f00 */
[----:B---3--:R-:W-:Y:S05]  /*20a90*/  CALL.REL.NOINC `($__internal_39_$__cuda_sm70_shflsync_bfly_p) ;  /* 0x0000bbc000007944 */ /* 0x008fea0003c00000 */
        /* <DEDUP_REMOVED lines=11> */
.L_x_2427:
[----:B-1-34-:R-:W-:Y:S01]  /*20b50*/  MOV R2, RZ ;  /* 0x000000ff00027202 */ /* 0x01afe20000000f00 */
[----:B------:R-:W-:Y:S01]  /*20b60*/  IMAD.MOV.U32 R235, RZ, RZ, R6 ;  /* 0x000000ffffeb7224 */ /* 0x000fe200078e0006 */
[----:B------:R-:W-:Y:S01]  /*20b70*/  MOV R3, 0x20ba0 ;  /* 0x00020ba000037802 */ /* 0x000fe20000000f00 */
[----:B------:R-:W-:Y:S02]  /*20b80*/  IMAD.MOV.U32 R236, RZ, RZ, 0x181f ;  /* 0x0000181fffec7424 */ /* 0x000fe400078e00ff */
[----:B------:R-:W-:Y:S05]  /*20b90*/  CALL.REL.NOINC `($__internal_40_$__cuda_sm70_shflsync_idx_p) ;  /* 0x0000bb2000007944 */ /* 0x000fea0003c00000 */
[----:B------:R-:W-:Y:S01]  /*20ba0*/  MOV R0, R237 ;  /* 0x000000ed00007202 */ /* 0x000fe20000000f00 */
[----:B------:R-:W-:-:S05]  /*20bb0*/  BRA `(.L_x_2549) ;  /* 0xffff526000007947 */ /* 0x000fca000383ffff */
.L_x_2430:
[----:B--2---:R-:W-:Y:S01]  /*20bc0*/  MOV R2, 0x1 ;  /* 0x0000000100027802 */ /* 0x004fe20000000f00 */
[----:B------:R-:W-:Y:S01]  /*20bd0*/  IMAD.MOV.U32 R235, RZ, RZ, R6 ;  /* 0x000000ffffeb7224 */ /* 0x000fe200078e0006 */
[----:B------:R-:W-:Y:S01]  /*20be0*/  MOV R3, 0x20c10 ;  /* 0x00020c1000037802 */ /* 0x000fe20000000f00 */
[----:B------:R-:W-:Y:S02]  /*20bf0*/  IMAD.MOV.U32 R236, RZ, RZ, 0x181f ;  /* 0x0000181fffec7424 */ /* 0x000fe400078e00ff */
[----:B-1----:R-:W-:Y:S05]  /*20c00*/  CALL.REL.NOINC `($__internal_40_$__cuda_sm70_shflsync_idx_p) ;  /* 0x0000bab000007944 */ /* 0x002fea0003c00000 */
        /* <DEDUP_REMOVED lines=8> */
.L_x_2433:
[----:B------:R-:W-:Y:S01]  /*20c90*/  MOV R2, RZ ;  /* 0x000000ff00027202 */ /* 0x000fe20000000f00 */
[----:B------:R-:W-:Y:S01]  /*20ca0*/  IMAD.MOV.U32 R235, RZ, RZ, R13 ;  /* 0x000000ffffeb7224 */ /* 0x000fe200078e000d */
[----:B------:R-:W-:Y:S01]  /*20cb0*/  MOV R3, 0x20ce0 ;  /* 0x00020ce000037802 */ /* 0x000fe20000000f00 */
[----:B------:R-:W-:Y:S02]  /*20cc0*/  IMAD.MOV.U32 R236, RZ, RZ, 0x181f ;  /* 0x0000181fffec7424 */ /* 0x000fe400078e00ff */
[----:B------:R-:W-:Y:S05]  /*20cd0*/  CALL.REL.NOINC `($__internal_40_$__cuda_sm70_shflsync_idx_p) ;  /* 0x0000b9e000007944 */ /* 0x000fea0003c00000 */
[----:B------:R-:W-:Y:S01]  /*20ce0*/  MOV R6, R237 ;  /* 0x000000ed00067202 */ /* 0x000fe20000000f00 */
[----:B------:R-:W-:-:S05]  /*20cf0*/  BRA `(.L_x_2551) ;  /* 0xffff615000007947 */ /* 0x000fca000383ffff */
.L_x_2434:
[----:B------:R-:W-:Y:S01]  /*20d00*/  MOV R2, RZ ;  /* 0x000000ff00027202 */ /* 0x000fe20000000f00 */
[----:B------:R-:W-:Y:S01]  /*20d10*/  IMAD.MOV.U32 R235, RZ, RZ, R174 ;  /* 0x000000ffffeb7224 */ /* 0x000fe200078e00ae */
[----:B------:R-:W-:Y:S01]  /*20d20*/  MOV R3, 0x20d50 ;  /* 0x00020d5000037802 */ /* 0x000fe20000000f00 */
[----:B------:R-:W-:Y:S02]  /*20d30*/  IMAD.MOV.U32 R236, RZ, RZ, 0x181f ;  /* 0x0000181fffec7424 */ /* 0x000fe400078e00ff */
[----:B-12---:R-:W-:Y:S05]  /*20d40*/  CALL.REL.NOINC `($__internal_40_$__cuda_sm70_shflsync_idx_p) ;  /* 0x0000b97000007944 */ /* 0x006fea0003c00000 */
[----:B------:R-:W-:Y:S01]  /*20d50*/  MOV R0, R237 ;  /* 0x000000ed00007202 */ /* 0x000fe20000000f00 */
[----:B------:R-:W-:-:S05]  /*20d60*/  BRA `(.L_x_2552) ;  /* 0xffff610000007947 */ /* 0x000fca000383ffff */
.L_x_2435:
[----:B--2---:R-:W-:Y:S01]  /*20d70*/  MOV R2, 0x1 ;  /* 0x0000000100027802 */ /* 0x004fe20000000f00 */
[----:B------:R-:W-:Y:S01]  /*20d80*/  IMAD.MOV.U32 R235, RZ, RZ, R13 ;  /* 0x000000ffffeb7224 */ /* 0x000fe200078e000d */
[----:B------:R-:W-:Y:S01]  /*20d90*/  MOV R3, 0x20dc0 ;  /* 0x00020dc000037802 */ /* 0x000fe20000000f00 */
[----:B------:R-:W-:Y:S02]  /*20da0*/  IMAD.MOV.U32 R236, RZ, RZ, 0x181f ;  /* 0x0000181fffec7424 */ /* 0x000fe400078e00ff */
        /* <DEDUP_REMOVED lines=9> */
.L_x_2436:
[----:B------:R-:W-:Y:S01]  /*20e40*/  MOV R2, RZ ;  /* 0x000000ff00027202 */ /* 0x000fe20000000f00 */
[----:B------:R-:W-:Y:S01]  /*20e50*/  IMAD.MOV.U32 R235, RZ, RZ, R13 ;  /* 0x000000ffffeb7224 */ /* 0x000fe200078e000d */
[----:B------:R-:W-:Y:S01]  /*20e60*/  MOV R3, 0x20e90 ;  /* 0x00020e9000037802 */ /* 0x000fe20000000f00 */
[----:B------:R-:W-:Y:S02]  /*20e70*/  IMAD.MOV.U32 R236, RZ, RZ, 0x1c1f ;  /* 0x00001c1fffec7424 */ /* 0x000fe400078e00ff */
[----:B------:R-:W-:Y:S05]  /*20e80*/  CALL.REL.NOINC `($__internal_40_$__cuda_sm70_shflsync_idx_p) ;  /* 0x0000b83000007944 */ /* 0x000fea0003c00000 */
[----:B------:R-:W-:Y:S01]  /*20e90*/  MOV R3, R237 ;  /* 0x000000ed00037202 */ /* 0x000fe20000000f00 */
[----:B------:R-:W-:-:S05]  /*20ea0*/  BRA `(.L_x_2554) ;  /* 0xffff643000007947 */ /* 0x000fca000383ffff */
.L_x_2441:
[----:B------:R-:W-:Y:S01]  /*20eb0*/  MOV R2, 0x1 ;  /* 0x0000000100027802 */ /* 0x000fe20000000f00 */
[----:B------:R-:W-:Y:S01]  /*20ec0*/  IMAD.MOV.U32 R235, RZ, RZ, R13 ;  /* 0x000000ffffeb7224 */ /* 0x000fe200078e000d */
[----:B------:R-:W-:Y:S01]  /*20ed0*/  MOV R3, 0x20f00 ;  /* 0x00020f0000037802 */ /* 0x000fe20000000f00 */
[----:B------:R-:W-:Y:S02]  /*20ee0*/  IMAD.MOV.U32 R236, RZ, RZ, 0x1c1f ;  /* 0x00001c1fffec7424 */ /* 0x000fe400078e00ff */
[----:B-1----:R-:W-:Y:S05]  /*20ef0*/  CALL.REL.NOINC `($__internal_40_$__cuda_sm70_shflsync_idx_p) ;  /* 0x0000b7c000007944 */ /* 0x002fea0003c00000 */
[----:B------:R-:W-:Y:S01]  /*20f00*/  MOV R3, R237 ;  /* 0x000000ed00037202 */ /* 0x000fe20000000f00 */
[----:B------:R-:W-:-:S05]  /*20f10*/  BRA `(.L_x_2555) ;  /* 0xffff698000007947 */ /* 0x000fca000383ffff */
.L_x_2446:
[----:B------:R-:W-:Y:S02]  /*20f20*/  MOV R3, 0x2 ;  /* 0x0000000200037802 */ /* 0x000fe40000000f00 */
[----:B------:R-:W-:Y:S02]  /*20f30*/  MOV R2, 0x20f50 ;  /* 0x00020f5000027802 */ /* 0x000fe40000000f00 */
[----:B-12---:R-:W-:Y:S05]  /*20f40*/  CALL.REL.NOINC `($__internal_39_$__cuda_sm70_shflsync_bfly_p) ;  /* 0x0000b71000007944 */ /* 0x006fea0003c00000 */
[----:B------:R-:W-:Y:S01]  /*20f50*/  MOV R2, R172 ;  /* 0x000000ac00027202 */ /* 0x000fe20000000f00 */
[----:B------:R-:W-:-:S05]  /*20f60*/  BRA `(.L_x_2556) ;  /* 0xffff6f4000007947 */ /* 0x000fca000383ffff */
.L_x_2447:
        /* <DEDUP_REMOVED lines=14> */
.L_x_2449:
[----:B------:R-:W-:Y:S01]  /*21050*/  IMAD.MOV.U32 R0, RZ, RZ, R234 ;  /* 0x000000ffff007224 */ /* 0x000fe200078e00ea */
[----:B------:R-:W-:-:S02]  /*21060*/  MOV R3, 0x2 ;  /* 0x0000000200037802 */ /* 0x000fc40000000f00 */
[----:B------:R-:W-:Y:S02]  /*21070*/  MOV R2, 0x21090 ;  /* 0x0002109000027802 */ /* 0x000fe40000000f00 */
[----:B------:R-:W-:Y:S05]  /*21080*/  CALL.REL.NOINC `($__internal_39_$__cuda_sm70_shflsync_bfly_p) ;  /* 0x0000b5d000007944 */ /* 0x000fea0003c00000 */
[----:B------:R-:W-:Y:S01]  /*21090*/  MOV R4, R172 ;  /* 0x000000ac00047202 */ /* 0x000fe20000000f00 */
[----:B------:R-:W-:Y:S05]  /*210a0*/  BRA `(.L_x_2558) ;  /* 0xffff865000007947 */ /* 0x000fea000383ffff */
.L_x_2450:
[----:B------:R-:W-:Y:S01]  /*210b0*/  IMAD.MOV.U32 R0, RZ, RZ, R4 ;  /* 0x000000ffff007224 */ /* 0x000fe200078e0004 */
[----:B------:R-:W-:Y:S02]  /*210c0*/  MOV R3, 0x1 ;  /* 0x0000000100037802 */ /* 0x000fe40000000f00 */
[----:B------:R-:W-:Y:S02]  /*210d0*/  MOV R2, 0x210f0 ;  /* 0x000210f000027802 */ /* 0x000fe40000000f00 */
[----:B-1----:R-:W-:Y:S05]  /*210e0*/  CALL.REL.NOINC `($__internal_39_$__cuda_sm70_shflsync_bfly_p) ;  /* 0x0000b57000007944 */ /* 0x002fea0003c00000 */
[----:B------:R-:W-:Y:S01]  /*210f0*/  FADD.FTZ R4, R4, R172 ;  /* 0x000000ac04047221 */ /* 0x000fe20000010000 */
[----:B------:R-:W-:Y:S02]  /*21100*/  MOV R0, R233 ;  /* 0x000000e900007202 */ /* 0x000fe40000000f00 */
[----:B------:R-:W-:Y:S02]  /*21110*/  MOV R3, 0x2 ;  /* 0x0000000200037802 */ /* 0x000fe40000000f00 */
[----:B------:R-:W-:Y:S02]  /*21120*/  MOV R2, 0x21140 ;  /* 0x0002114000027802 */ /* 0x000fe40000000f00 */
[----:B------:R-:W-:Y:S05]  /*21130*/  CALL.REL.NOINC `($__internal_39_$__cuda_sm70_shflsync_bfly_p) ;  /* 0x0000b52000007944 */ /* 0x000fea0003c00000 */
[----:B------:R-:W-:Y:S01]  /*21140*/  FADD.FTZ R233, R233, R172 ;  /* 0x000000ace9e97221 */ /* 0x000fe20000010000 */
[----:B------:R-:W-:-:S02]  /*21150*/  MOV R3, 0x1 ;  /* 0x0000000100037802 */ /* 0x000fc40000000f00 */
[----:B------:R-:W-:Y:S02]  /*21160*/  MOV R2, 0x21190 ;  /* 0x0002119000027802 */ /* 0x000fe40000000f00 */
[----:B------:R-:W-:Y:S02]  /*21170*/  MOV R0, R233 ;  /* 0x000000e900007202 */ /* 0x000fe40000000f00 */
[----:B------:R-:W-:Y:S05]  /*21180*/  CALL.REL.NOINC `($__internal_39_$__cuda_sm70_shflsync_bfly_p) ;  /* 0x0000b4d000007944 */ /* 0x000fea0003c00000 */
[----:B------:R-:W-:Y:S01]  /*21190*/  MOV R3, R172 ;  /* 0x000000ac00037202 */ /* 0x000fe20000000f00 */
[----:B------:R-:W-:Y:S05]  /*211a0*/  BRA `(.L_x_2559) ;  /* 0xffff85c000007947 */ /* 0x000fea000383ffff */
.L_x_2457:
[----:B--234-:R-:W-:Y:S01]  /*211b0*/  IMAD.MOV.U32 R235, RZ, RZ, R6 ;  /* 0x000000ffffeb7224 */ /* 0x01cfe200078e0006 */
[----:B------:R-:W-:Y:S01]  /*211c0*/  MOV R2, RZ ;  /* 0x000000ff00027202 */ /* 0x000fe20000000f00 */
[----:B------:R-:W-:Y:S01]  /*211d0*/  IMAD.MOV.U32 R236, RZ, RZ, 0x181f ;  /* 0x0000181fffec7424 */ /* 0x000fe200078e00ff */
[----:B------:R-:W-:Y:S02]  /*211e0*/  MOV R3, 0x21200 ;  /* 0x0002120000037802 */ /* 0x000fe40000000f00 */
[----:B-1----:R-:W-:Y:S05]  /*211f0*/  CALL.REL.NOINC `($__internal_40_$__cuda_sm70_shflsync_idx_p) ;  /* 0x0000b4c000007944 */ /* 0x002fea0003c00000 */
[----:B------:R-:W-:Y:S01]  /*21200*/  MOV R4, R237 ;  /* 0x000000ed00047202 */ /* 0x000fe20000000f00 */
[----:B------:R-:W-:Y:S05]  /*21210*/  BRA `(.L_x_2560) ;  /* 0xffffa1c000007947 */ /* 0x000fea000383ffff */
.L_x_2458:
[----:B------:R-:W-:Y:S01]  /*21220*/  IMAD.MOV.U32 R235, RZ, RZ, R16 ;  /* 0x000000ffffeb7224 */ /* 0x000fe200078e0010 */
[----:B------:R-:W-:Y:S01]  /*21230*/  MOV R2, RZ ;  /* 0x000000ff00027202 */ /* 0x000fe20000000f00 */
[----:B------:R-:W-:Y:S01]  /*21240*/  IMAD.MOV.U32 R236, RZ, RZ, 0x181f ;  /* 0x0000181fffec7424 */ /* 0x000fe200078e00ff */
[----:B------:R-:W-:-:S02]  /*21250*/  MOV R3, 0x21270 ;  /* 0x0002127000037802 */ /* 0x000fc40000000f00 */
[----:B-123--:R-:W-:Y:S05]  /*21260*/  CALL.REL.NOINC `($__internal_40_$__cuda_sm70_shflsync_idx_p) ;  /* 0x0000b45000007944 */ /* 0x00efea0003c00000 */
[----:B------:R-:W-:Y:S01]  /*21270*/  MOV R0, R237 ;  /* 0x000000ed00007202 */ /* 0x000fe20000000f00 */
[----:B------:R-:W-:Y:S05]  /*21280*/  BRA `(.L_x_2561) ;  /* 0xffffa17000007947 */ /* 0x000fea000383ffff */
.L_x_2461:
        /* <DEDUP_REMOVED lines=13> */
.L_x_2464:
[----:B------:R-:W-:Y:S01]  /*21360*/  IMAD.MOV.U32 R235, RZ, RZ, R6 ;  /* 0x000000ffffeb7224 */ /* 0x000fe200078e0006 */
[----:B--2---:R-:W-:Y:S01]  /*21370*/  MOV R2, 0x2 ;  /* 0x0000000200027802 */ /* 0x004fe20000000f00 */
[----:B------:R-:W-:Y:S01]  /*21380*/  IMAD.MOV.U32 R236, RZ, RZ, 0x181f ;  /* 0x0000181fffec7424 */ /* 0x000fe200078e00ff */
[----:B------:R-:W-:Y:S02]  /*21390*/  MOV R3, 0x213b0 ;  /* 0x000213b000037802 */ /* 0x000fe40000000f00 */
[----:B-1-34-:R-:W-:Y:S05]  /*213a0*/  CALL.REL.NOINC `($__internal_40_$__cuda_sm70_shflsync_idx_p) ;  /* 0x0000b31000007944 */ /* 0x01afea0003c00000 */
[----:B------:R-:W-:Y:S01]  /*213b0*/  MOV R4, R237 ;  /* 0x000000ed00047202 */ /* 0x000fe20000000f00 */
[----:B------:R-:W-:Y:S05]  /*213c0*/  BRA `(.L_x_2563) ;  /* 0xffffa32000007947 */ /* 0x000fea000383ffff */
.L_x_2465:
[----:B------:R-:W-:Y:S01]  /*213d0*/  IMAD.MOV.U32 R235, RZ, RZ, R16 ;  /* 0x000000ffffeb7224 */ /* 0x000fe200078e0010 */
[----:B--2---:R-:W-:Y:S01]  /*213e0*/  MOV R2, 0x2 ;  /* 0x0000000200027802 */ /* 0x004fe20000000f00 */
[----:B------:R-:W-:Y:S01]  /*213f0*/  IMAD.MOV.U32 R236, RZ, RZ, 0x181f ;  /* 0x0000181fffec7424 */ /* 0x000fe200078e00ff */
[----:B------:R-:W-:Y:S02]  /*21400*/  MOV R3, 0x21420 ;  /* 0x0002142000037802 */ /* 0x000fe40000000f00 */
[----:B-1-34-:R-:W-:Y:S05]  /*21410*/  CALL.REL.NOINC `($__internal_40_$__cuda_sm70_shflsync_idx_p) ;  /* 0x0000b2a000007944 */ /* 0x01afea0003c00000 */
[----:B------:R-:W-:Y:S01]  /*21420*/  MOV R0, R237 ;  /* 0x000000ed00007202 */ /* 0x000fe20000000f00 */
[----:B------:R-:W-:Y:S05]  /*21430*/  BRA `(.L_x_2564) ;  /* 0xffffa2d000007947 */ /* 0x000fea000383ffff */
.L_x_2468:
[----:B------:R-:W-:Y:S01]  /*21440*/  IMAD.MOV.U32 R235, RZ, RZ, R6 ;  /* 0x000000ffffeb7224 */ /* 0x000fe200078e0006 */
[----:B---3--:R-:W-:Y:S01]  /*21450*/  MOV R2, 0x3 ;  /* 0x0000000300027802 */ /* 0x008fe20000000f00 */
        /* <DEDUP_REMOVED lines=11> */
.L_x_2470:
[----:B------:R-:W-:Y:S01]  /*21510*/  IMAD.MOV.U32 R235, RZ, RZ, R5 ;  /* 0x000000ffffeb7224 */ /* 0x000fe200078e0005 */
[----:B------:R-:W-:Y:S01]  /*21520*/  MOV R2, RZ ;  /* 0x000000ff00027202 */ /* 0x000fe20000000f00 */
[----:B------:R-:W-:Y:S01]  /*21530*/  IMAD.MOV.U32 R236, RZ, RZ, 0x1c1f ;  /* 0x00001c1fffec7424 */ /* 0x000fe200078e00ff */
[----:B------:R-:W-:Y:S02]  /*21540*/  MOV R3, 0x21560 ;  /* 0x0002156000037802 */ /* 0x000fe40000000f00 */
[----:B------:R-:W-:Y:S05]  /*21550*/  CALL.REL.NOINC `($__internal_40_$__cuda_sm70_shflsync_idx_p) ;  /* 0x0000b16000007944 */ /* 0x000fea0003c00000 */
[----:B------:R-:W-:Y:S01]  /*21560*/  MOV R4, R237 ;  /* 0x000000ed00047202 */ /* 0x000fe20000000f00 */
[----:B------:R-:W-:Y:S05]  /*21570*/  BRA `(.L_x_2566) ;  /* 0xffffa69000007947 */ /* 0x000fea000383ffff */
.L_x_2471:
[----:B------:R-:W-:Y:S01]  /*21580*/  IMAD.MOV.U32 R235, RZ, RZ, R6 ;  /* 0x000000ffffeb7224 */ /* 0x000fe200078e0006 */
[----:B------:R-:W-:Y:S01]  /*21590*/  MOV R2, RZ ;  /* 0x000000ff00027202 */ /* 0x000fe20000000f00 */
[----:B------:R-:W-:Y:S01]  /*215a0*/  IMAD.MOV.U32 R236, RZ, RZ, 0x1c1f ;  /* 0x00001c1fffec7424 */ /* 0x000fe200078e00ff */
[----:B------:R-:W-:Y:S02]  /*215b0*/  MOV R3, 0x215d0 ;  /* 0x000215d000037802 */ /* 0x000fe40000000f00 */
[----:B-12---:R-:W-:Y:S05]  /*215c0*/  CALL.REL.NOINC `($__internal_40_$__cuda_sm70_shflsync_idx_p) ;  /* 0x0000b0f000007944 */ /* 0x006fea0003c00000 */
[----:B------:R-:W-:Y:S01]  /*215d0*/  MOV R0, R237 ;  /* 0x000000ed00007202 */ /* 0x000fe20000000f00 */
[----:B------:R-:W-:Y:S05]  /*215e0*/  BRA `(.L_x_2567) ;  /* 0xffffa64000007947 */ /* 0x000fea000383ffff */
.L_x_2474:
[----:B------:R-:W-:Y:S01]  /*215f0*/  IMAD.MOV.U32 R235, RZ, RZ, R5 ;  /* 0x000000ffffeb7224 */ /* 0x000fe200078e0005 */
[----:B-1----:R-:W-:Y:S01]  /*21600*/  MOV R2, 0x1 ;  /* 0x0000000100027802 */ /* 0x002fe20000000f00 */
[----:B------:R-:W-:Y:S01]  /*21610*/  IMAD.MOV.U32 R236, RZ, RZ, 0x1c1f ;  /* 0x00001c1fffec7424 */ /* 0x000fe200078e00ff */
[----:B------:R-:W-:-:S02]  /*21620*/  MOV R3, 0x21640 ;  /* 0x0002164000037802 */ /* 0x000fc40000000f00 */
[----:B--234-:R-:W-:Y:S05]  /*21630*/  CALL.REL.NOINC `($__internal_40_$__cuda_sm70_shflsync_idx_p) ;  /* 0x0000b08000007944 */ /* 0x01cfea0003c00000 */
        /* <DEDUP_REMOVED lines=8> */
.L_x_2478:
[----:B------:R-:W-:Y:S01]  /*216c0*/  IMAD.MOV.U32 R235, RZ, RZ, R5 ;  /* 0x000000ffffeb7224 */ /* 0x000fe200078e0005 */
[----:B------:R-:W-:Y:S01]  /*216d0*/  MOV R2, RZ ;  /* 0x000000ff00027202 */ /* 0x000fe20000000f00 */
[----:B------:R-:W-:Y:S01]  /*216e0*/  IMAD.MOV.U32 R236, RZ, RZ, 0x181f ;  /* 0x0000181fffec7424 */ /* 0x000fe200078e00ff */
[----:B------:R-:W-:Y:S02]  /*216f0*/  MOV R3, 0x21710 ;  /* 0x0002171000037802 */ /* 0x000fe40000000f00 */
[----:B---3--:R-:W-:Y:S05]  /*21700*/  CALL.REL.NOINC `($__internal_40_$__cuda_sm70_shflsync_idx_p) ;  /* 0x0000afb000007944 */ /* 0x008fea0003c00000 */
[----:B------:R-:W-:Y:S01]  /*21710*/  MOV R4, R237 ;  /* 0x000000ed00047202 */ /* 0x000fe20000000f00 */
[----:B------:R-:W-:Y:S05]  /*21720*/  BRA `(.L_x_2569) ;  /* 0xffffc69000007947 */ /* 0x000fea000383ffff */
.L_x_2479:
[----:B------:R-:W-:Y:S01]  /*21730*/  IMAD.MOV.U32 R235, RZ, RZ, R16 ;  /* 0x000000ffffeb7224 */ /* 0x000fe200078e0010 */
[----:B------:R-:W-:Y:S01]  /*21740*/  MOV R2, RZ ;  /* 0x000000ff00027202 */ /* 0x000fe20000000f00 */
[----:B------:R-:W-:Y:S01]  /*21750*/  IMAD.MOV.U32 R236, RZ, RZ, 0x181f ;  /* 0x0000181fffec7424 */ /* 0x000fe200078e00ff */
[----:B------:R-:W-:Y:S02]  /*21760*/  MOV R3, 0x21780 ;  /* 0x0002178000037802 */ /* 0x000fe40000000f00 */
[----:B-123--:R-:W-:Y:S05]  /*21770*/  CALL.REL.NOINC `($__internal_40_$__cuda_sm70_shflsync_idx_p) ;  /* 0x0000af4000007944 */ /* 0x00efea0003c00000 */
[----:B------:R-:W-:Y:S01]  /*21780*/  MOV R0, R237 ;  /* 0x000000ed00007202 */ /* 0x000fe20000000f00 */
[----:B------:R-:W-:Y:S05]  /*21790*/  BRA `(.L_x_2570) ;  /* 0xffffc64000007947 */ /* 0x000fea000383ffff */
.L_x_2482:
        /* <DEDUP_REMOVED lines=13> */
.L_x_2485:
[----:B------:R-:W-:Y:S01]  /*21870*/  IMAD.MOV.U32 R235, RZ, RZ, R5 ;  /* 0x000000ffffeb7224 */ /* 0x000fe200078e0005 */
[----:B-1----:R-:W-:Y:S01]  /*21880*/  MOV R2, 0x2 ;  /* 0x0000000200027802 */ /* 0x002fe20000000f00 */
[----:B------:R-:W-:Y:S01]  /*21890*/  IMAD.MOV.U32 R236, RZ, RZ, 0x181f ;  /* 0x0000181fffec7424 */ /* 0x000fe200078e00ff */
[----:B------:R-:W-:Y:S02]  /*218a0*/  MOV R3, 0x218c0 ;  /* 0x000218c000037802 */ /* 0x000fe40000000f00 */
[----:B--234-:R-:W-:Y:S05]  /*218b0*/  CALL.REL.NOINC `($__internal_40_$__cuda_sm70_shflsync_idx_p) ;  /* 0x0000ae0000007944 */ /* 0x01cfea0003c00000 */
[----:B------:R-:W-:Y:S01]  /*218c0*/  MOV R4, R237 ;  /* 0x000000ed00047202 */ /* 0x000fe20000000f00 */
[----:B------:R-:W-:Y:S05]  /*218d0*/  BRA `(.L_x_2572) ;  /* 0xffffc7f000007947 */ /* 0x000fea000383ffff */
.L_x_2486:
[----:B------:R-:W-:Y:S01]  /*218e0*/  IMAD.MOV.U32 R235, RZ, RZ, R16 ;  /* 0x000000ffffeb7224 */ /* 0x000fe200078e0010 */
[----:B-1----:R-:W-:Y:S01]  /*218f0*/  MOV R2, 0x2 ;  /* 0x0000000200027802 */ /* 0x002fe20000000f00 */
[----:B------:R-:W-:Y:S01]  /*21900*/  IMAD.MOV.U32 R236, RZ, RZ, 0x181f ;  /* 0x0000181fffec7424 */ /* 0x000fe200078e00ff */
[----:B------:R-:W-:Y:S02]  /*21910*/  MOV R3, 0x21930 ;  /* 0x0002193000037802 */ /* 0x000fe40000000f00 */
[----:B--234-:R-:W-:Y:S05]  /*21920*/  CALL.REL.NOINC `($__internal_40_$__cuda_sm70_shflsync_idx_p) ;  /* 0x0000ad9000007944 */ /* 0x01cfea0003c00000 */
[----:B------:R-:W-:Y:S01]  /*21930*/  MOV R0, R237 ;  /* 0x000000ed00007202 */ /* 0x000fe20000000f00 */
[----:B------:R-:W-:Y:S05]  /*21940*/  BRA `(.L_x_2573) ;  /* 0xffffc7a000007947 */ /* 0x000fea000383ffff */
.L_x_2489:
        /* <DEDUP_REMOVED lines=13> */
.L_x_2491:
[----:B------:R-:W-:Y:S01]  /*21a20*/  IMAD.MOV.U32 R235, RZ, RZ, R147 ;  /* 0x000000ffffeb7224 */ /* 0x000fe200078e0093 */
[----:B------:R-:W-:Y:S01]  /*21a30*/  MOV R2, RZ ;  /* 0x000000ff00027202 */ /* 0x000fe20000000f00 */
[----:B------:R-:W-:Y:S01]  /*21a40*/  IMAD.MOV.U32 R236, RZ, RZ, 0x1f ;  /* 0x0000001fffec7424 */ /* 0x000fe200078e00ff */
[----:B------:R-:W-:Y:S02]  /*21a50*/  MOV R3, 0x21a70 ;  /* 0x00021a7000037802 */ /* 0x000fe40000000f00 */
[----:B--2---:R-:W-:Y:S05]  /*21a60*/  CALL.REL.NOINC `($__internal_40_$__cuda_sm70_shflsync_idx_p) ;  /* 0x0000ac5000007944 */ /* 0x004fea0003c00000 */
[----:B------:R-:W-:Y:S01]  /*21a70*/  MOV R10, R237 ;  /* 0x000000ed000a7202 */ /* 0x000fe20000000f00 */
[----:B------:R-:W-:Y:S05]  /*21a80*/  BRA `(.L_x_2575) ;  /* 0xffffca4000007947 */ /* 0x000fea000383ffff */
.L_x_2492:
[----:B------:R-:W-:Y:S01]  /*21a90*/  IMAD.MOV.U32 R235, RZ, RZ, R147 ;  /* 0x000000ffffeb7224 */ /* 0x000fe200078e0093 */
[----:B------:R-:W-:Y:S01]  /*21aa0*/  MOV R2, 0x1 ;  /* 0x0000000100027802 */ /* 0x000fe20000000f00 */
[----:B------:R-:W-:Y:S01]  /*21ab0*/  IMAD.MOV.U32 R236, RZ, RZ, 0x1f ;  /* 0x0000001fffec7424 */ /* 0x000fe200078e00ff */
[----:B------:R-:W-:Y:S02]  /*21ac0*/  MOV R3, 0x21ae0 ;  /* 0x00021ae000037802 */ /* 0x000fe40000000f00 */
[----:B-123--:R-:W-:Y:S05]  /*21ad0*/  CALL.REL.NOINC `($__internal_40_$__cuda_sm70_shflsync_idx_p) ;  /* 0x0000abe000007944 */ /* 0x00efea0003c00000 */
[----:B------:R-:W-:Y:S01]  /*21ae0*/  MOV R9, R237 ;  /* 0x000000ed00097202 */ /* 0x000fe20000000f00 */
[----:B------:R-:W-:Y:S05]  /*21af0*/  BRA `(.L_x_2576) ;  /* 0xffffc9f000007947 */ /* 0x000fea000383ffff */
.L_x_2493:
[----:B------:R-:W-:Y:S02]  /*21b00*/  MOV R3, 0x1 ;  /* 0x0000000100037802 */ /* 0x000fe40000000f00 */
[----:B------:R-:W-:-:S02]  /*21b10*/  MOV R2, 0x21b30 ;  /* 0x00021b3000027802 */ /* 0x000fc40000000f00 */
[----:B-1-34-:R-:W-:Y:S05]  /*21b20*/  CALL.REL.NOINC `($__internal_41_$__cuda_sm70_shflsync_up_p) ;  /* 0x0000abf000007944 */ /* 0x01afea0003c00000 */
[----:B------:R-:W-:Y:S05]  /*21b30*/  BRA `(.L_x_2577) ;  /* 0xffffcae000007947 */ /* 0x000fea000383ffff */
.L_x_2494:
[----:B------:R-:W-:Y:S02]  /*21b40*/  MOV R3, 0x2 ;  /* 0x0000000200037802 */ /* 0x000fe40000000f00 */
[----:B------:R-:W-:-:S02]  /*21b50*/  MOV R2, 0x21b70 ;  /* 0x00021b7000027802 */ /* 0x000fc40000000f00 */
[----:B-1-3--:R-:W-:Y:S05]  /*21b60*/  CALL.REL.NOINC `($__internal_41_$__cuda_sm70_shflsync_up_p) ;  /* 0x0000abb000007944 */ /* 0x00afea0003c00000 */
        /* <DEDUP_REMOVED lines=24> */
.L_x_2498:
[----:B------:R-:W-:Y:S02]  /*21cf0*/  MOV R3, 0x1 ;  /* 0x0000000100037802 */ /* 0x000fe40000000f00 */
[----:B------:R-:W-:Y:S02]  /*21d00*/  MOV R2, 0x21d20 ;  /* 0x00021d2000027802 */ /* 0x000fe40000000f00 */
[----:B------:R-:W-:Y:S05]  /*21d10*/  CALL.REL.NOINC `($__internal_41_$__cuda_sm70_shflsync_up_p) ;  /* 0x0000aa0000007944 */ /* 0x000fea0003c00000 */
[----:B------:R-:W-:Y:S01]  /*21d20*/  MOV R2, R4 ;  /* 0x0000000400027202 */ /* 0x000fe20000000f00 */
[----:B------:R-:W-:Y:S05]  /*21d30*/  BRA `(.L_x_2579) ;  /* 0xffffcb5000007947 */ /* 0x000fea000383ffff */
.L_x_2499:
        /* <DEDUP_REMOVED lines=27> */
.L_x_2501:
[----:B------:R-:W-:Y:S02]  /*21ef0*/  SEL R0, RZ, 0x1, P0 ;  /* 0x00000001ff007807 */ /* 0x000fe40000000000 */
[----:B------:R-:W-:Y:S02]  /*21f00*/  MOV R2, 0x21f20 ;  /* 0x00021f2000027802 */ /* 0x000fe40000000f00 */
[----:B--2---:R-:W-:Y:S05]  /*21f10*/  CALL.REL.NOINC `($__internal_42_$__cuda_sm70_votesync_ballot) ;  /* 0x0000a86000007944 */ /* 0x004fea0003c00000 */
[----:B------:R-:W-:Y:S01]  /*21f20*/  MOV R5, R0 ;  /* 0x0000000000057202 */ /* 0x000fe20000000f00 */
[----:B------:R-:W-:Y:S05]  /*21f30*/  BRA `(.L_x_2581) ;  /* 0xffffcae000007947 */ /* 0x000fea000383ffff */
.L_x_2502:
[----:B------:R-:W-:Y:S01]  /*21f40*/  IMAD.MOV.U32 R235, RZ, RZ, R6 ;  /* 0x000000ffffeb7224 */ /* 0x000fe200078e0006 */
[----:B-1----:R-:W-:Y:S01]  /*21f50*/  MOV R2, R0 ;  /* 0x0000000000027202 */ /* 0x002fe20000000f00 */
[----:B------:R-:W-:Y:S01]  /*21f60*/  IMAD.MOV.U32 R236, RZ, RZ, 0x1f ;  /* 0x0000001fffec7424 */ /* 0x000fe200078e00ff */
[----:B------:R-:W-:Y:S02]  /*21f70*/  MOV R3, 0x21f90 ;  /* 0x00021f9000037802 */ /* 0x000fe40000000f00 */
[----:B--2---:R-:W-:Y:S05]  /*21f80*/  CALL.REL.NOINC `($__internal_40_$__cuda_sm70_shflsync_idx_p) ;  /* 0x0000a73000007944 */ /* 0x004fea0003c00000 */
[----:B------:R-:W-:Y:S01]  /*21f90*/  IMAD.MOV.U32 R6, RZ, RZ, R237 ;  /* 0x000000ffff067224 */ /* 0x000fe200078e00ed */
[----:B------:R-:W-:Y:S01]  /*21fa0*/  MOV R2, R0 ;  /* 0x0000000000027202 */ /* 0x000fe20000000f00 */
[----:B------:R-:W-:Y:S01]  /*21fb0*/  IMAD.MOV.U32 R235, RZ, RZ, R8 ;  /* 0x000000ffffeb7224 */ /* 0x000fe200078e0008 */
[----:B------:R-:W-:-:S02]  /*21fc0*/  MOV R236, 0x1f ;  /* 0x0000001f00ec7802 */ /* 0x000fc40000000f00 */
[----:B------:R-:W-:Y:S02]  /*21fd0*/  MOV R3, 0x21ff0 ;  /* 0x00021ff000037802 */ /* 0x000fe40000000f00 */
[----:B------:R-:W-:Y:S05]  /*21fe0*/  CALL.REL.NOINC `($__internal_40_$__cuda_sm70_shflsync_idx_p) ;  /* 0x0000a6d000007944 */ /* 0x000fea0003c00000 */
[----:B------:R-:W-:Y:S01]  /*21ff0*/  MOV R8, R237 ;  /* 0x000000ed00087202 */ /* 0x000fe20000000f00 */
[----:B------:R-:W-:Y:S05]  /*22000*/  BRA `(.L_x_2582) ;  /* 0xffffca8000007947 */ /* 0x000fea000383ffff */
.L_x_2505:
[----:B------:R-:W-:Y:S01]  /*22010*/  IMAD.MOV.U32 R235, RZ, RZ, R4 ;  /* 0x000000ffffeb7224 */ /* 0x000fe200078e0004 */
[----:B-1----:R-:W-:Y:S01]  /*22020*/  MOV R2, R0 ;  /* 0x0000000000027202 */ /* 0x002fe20000000f00 */
[----:B------:R-:W-:Y:S01]  /*22030*/  IMAD.MOV.U32 R236, RZ, RZ, 0x1f ;  /* 0x0000001fffec7424 */ /* 0x000fe200078e00ff */
[----:B------:R-:W-:Y:S02]  /*22040*/  MOV R3, 0x22060 ;  /* 0x0002206000037802 */ /* 0x000fe40000000f00 */
[----:B--2-4-:R-:W-:Y:S05]  /*22050*/  CALL.REL.NOINC `($__internal_40_$__cuda_sm70_shflsync_idx_p) ;  /* 0x0000a66000007944 */ /* 0x014fea0003c00000 */
[----:B------:R-:W-:Y:S01]  /*22060*/  MOV R11, R237 ;  /* 0x000000ed000b7202 */ /* 0x000fe20000000f00 */
[----:B------:R-:W-:Y:S05]  /*22070*/  BRA `(.L_x_2504) ;  /* 0xffffca7000007947 */ /* 0x000fea000383ffff */
        .type           $_ZN7cutlass13device_kernelIN5flash19enable_sm80_to_sm89INS1_16FlashAttnFwdSm80INS1_25CollectiveMainloopFwdSm80ILi8ELi1ELb0EN4cute5tupleIJNS5_1CILi128EEENS7_ILi48EEENS7_ILi256EEEEEELi256ENS_6half_tEfNS_4arch4Sm80ELb0ELb1ELb0ELb1ELb1ELb1ELb1ELb1EEENS1_21CollectiveEpilogueFwdINS6_IJS8_SA_S9_EEENS6_IJNS7_ILi1EEESI_SI_EEESC_SE_Li256ELb1ELb1ELb1ELb0EEENS1_36VarlenDynamicPersistentTileSchedulerILi128ELi48ELi256ELi256ELb1ELb1ELb0ELb1ELb0ELb1EEEEEEEEEvNT_6ParamsE$_ZZN5flash25CollectiveMainloopFwdSm80ILi8ELi1ELb0EN4cute5tupleIJNS1_1CILi128EEENS3_ILi48EEENS3_ILi256EEEEEELi256EN7cutlass6half_tEfNS8_4arch4Sm80ELb0ELb1ELb0ELb1ELb1ELb1ELb1ELb1EE3mmaINS_16FlashAttnFwdSm80ISC_NS_21CollectiveEpilogueFwdINS2_IJS4_S6_S5_EEENS2_IJNS3_ILi1EEESH_SH_EEES9_SB_Li256ELb1ELb1ELb1ELb0EEENS_36VarlenDynamicPersistentTileSchedulerILi128ELi48ELi256ELi256ELb1ELb1ELb0ELb1ELb0ELb1EEEE13SharedStorageENS1_6TensorINS1_11ArrayEngineIfLm128EEENS1_6LayoutINS2_IJNS2_IJNS3_ILi2EEESS_EEESH_NS3_ILi32EEEEEENS2_IJNS2_IJSH_SS_EEENS3_ILi0EEENS3_ILi4EEEEEEEEEENS_7SoftmaxILi2ELi0EEEEEbRKNSC_6ParamsERT0_RT1_iRKNS_16SeqlenInfoQKNewKILb1ELb1EEENS2_IJiiiiEEERT_ENKUlvE_clEv,@function
        .size           $_ZN7cutlass13device_kernelIN5flash19enable_sm80_to_sm89INS1_16FlashAttnFwdSm80INS1_25CollectiveMainloopFwdSm80ILi8ELi1ELb0EN4cute5tupleIJNS5_1CILi128EEENS7_ILi48EEENS7_ILi256EEEEEELi256ENS_6half_tEfNS_4arch4Sm80ELb0ELb1ELb0ELb1ELb1ELb1ELb1ELb1EEENS1_21CollectiveEpilogueFwdINS6_IJS8_SA_S9_EEENS6_IJNS7_ILi1EEESI_SI_EEESC_SE_Li256ELb1ELb1ELb1ELb0EEENS1_36VarlenDynamicPersistentTileSchedulerILi128ELi48ELi256ELi256ELb1ELb1ELb0ELb1ELb0ELb1EEEEEEEEEvNT_6ParamsE$_ZZN5flash25CollectiveMainloopFwdSm80ILi8ELi1ELb0EN4cute5tupleIJNS1_1CILi128EEENS3_ILi48EEENS3_ILi256EEEEEELi256EN7cutlass6half_tEfNS8_4arch4Sm80ELb0ELb1ELb0ELb1ELb1ELb1ELb1ELb1EE3mmaINS_16FlashAttnFwdSm80ISC_NS_21CollectiveEpilogueFwdINS2_IJS4_S6_S5_EEENS2_IJNS3_ILi1EEESH_SH_EEES9_SB_Li256ELb1ELb1ELb1ELb0EEENS_36VarlenDynamicPersistentTileSchedulerILi128ELi48ELi256ELi256ELb1ELb1ELb0ELb1ELb0ELb1EEEE13SharedStorageENS1_6TensorINS1_11ArrayEngineIfLm128EEENS1_6LayoutINS2_IJNS2_IJNS3_ILi2EEESS_EEESH_NS3_ILi32EEEEEENS2_IJNS2_IJSH_SS_EEENS3_ILi0EEENS3_ILi4EEEEEEEEEENS_7SoftmaxILi2ELi0EEEEEbRKNSC_6ParamsERT0_RT1_iRKNS_16SeqlenInfoQKNewKILb1ELb1EEENS2_IJiiiiEEERT_ENKUlvE_clEv,($__internal_39_$__cuda_sm70_shflsync_bfly_p - $_ZN7cutlass13device_kernelIN5flash19enable_sm80_to_sm89INS1_16FlashAttnFwdSm80INS1_25CollectiveMainloopFwdSm80ILi8ELi1ELb0EN4cute5tupleIJNS5_1CILi128EEENS7_ILi48EEENS7_ILi256EEEEEELi256ENS_6half_tEfNS_4arch4Sm80ELb0ELb1ELb0ELb1ELb1ELb1ELb1ELb1EEENS1_21CollectiveEpilogueFwdINS6_IJS8_SA_S9_EEENS6_IJNS7_ILi1EEESI_SI_EEESC_SE_Li256ELb1ELb1ELb1ELb0EEENS1_36VarlenDynamicPersistentTileSchedulerILi128ELi48ELi256ELi256ELb1ELb1ELb0ELb1ELb0ELb1EEEEEEEEEvNT_6ParamsE$_ZZN5flash25CollectiveMainloopFwdSm80ILi8ELi1ELb0EN4cute5tupleIJNS1_1CILi128EEENS3_ILi48EEENS3_ILi256EEEEEELi256EN7cutlass6half_tEfNS8_4arch4Sm80ELb0ELb1ELb0ELb1ELb1ELb1ELb1ELb1EE3mmaINS_16FlashAttnFwdSm80ISC_NS_21CollectiveEpilogueFwdINS2_IJS4_S6_S5_EEENS2_IJNS3_ILi1EEESH_SH_EEES9_SB_Li256ELb1ELb1ELb1ELb0EEENS_36VarlenDynamicPersistentTileSchedulerILi128ELi48ELi256ELi256ELb1ELb1ELb0ELb1ELb0ELb1EEEE13SharedStorageENS1_6TensorINS1_11ArrayEngineIfLm128EEENS1_6LayoutINS2_IJNS2_IJNS3_ILi2EEESS_EEESH_NS3_ILi32EEEEEENS2_IJNS2_IJSH_SS_EEENS3_ILi0EEENS3_ILi4EEEEEEEEEENS_7SoftmaxILi2ELi0EEEEEbRKNSC_6ParamsERT0_RT1_iRKNS_16SeqlenInfoQKNewKILb1ELb1EEENS2_IJiiiiEEERT_ENKUlvE_clEv)
$_ZN7cutlass13device_kernelIN5flash19enable_sm80_to_sm89INS1_16FlashAttnFwdSm80INS1_25CollectiveMainloopFwdSm80ILi8ELi1ELb0EN4cute5tupleIJNS5_1CILi128EEENS7_ILi48EEENS7_ILi256EEEEEELi256ENS_6half_tEfNS_4arch4Sm80ELb0ELb1ELb0ELb1ELb1ELb1ELb1ELb1EEENS1_21CollectiveEpilogueFwdINS6_IJS8_SA_S9_EEENS6_IJNS7_ILi1EEESI_SI_EEESC_SE_Li256ELb1ELb1ELb1ELb0EEENS1_36VarlenDynamicPersistentTileSchedulerILi128ELi48ELi256ELi256ELb1ELb1ELb0ELb1ELb0ELb1EEEEEEEEEvNT_6ParamsE$_ZZN5flash25CollectiveMainloopFwdSm80ILi8ELi1ELb0EN4cute5tupleIJNS1_1CILi128EEENS3_ILi48EEENS3_ILi256EEEEEELi256EN7cutlass6half_tEfNS8_4arch4Sm80ELb0ELb1ELb0ELb1ELb1ELb1ELb1ELb1EE3mmaINS_16FlashAttnFwdSm80ISC_NS_21CollectiveEpilogueFwdINS2_IJS4_S6_S5_EEENS2_IJNS3_ILi1EEESH_SH_EEES9_SB_Li256ELb1ELb1ELb1ELb0EEENS_36VarlenDynamicPersistentTileSchedulerILi128ELi48ELi256ELi256ELb1ELb1ELb0ELb1ELb0ELb1EEEE13SharedStorageENS1_6TensorINS1_11ArrayEngineIfLm128EEENS1_6LayoutINS2_IJNS2_IJNS3_ILi2EEESS_EEESH_NS3_ILi32EEEEEENS2_IJNS2_IJSH_SS_EEENS3_ILi0EEENS3_ILi4EEEEEEEEEENS_7SoftmaxILi2ELi0EEEEEbRKNSC_6ParamsERT0_RT1_iRKNS_16SeqlenInfoQKNewKILb1ELb1EEENS2_IJiiiiEEERT_ENKUlvE_clEv:
[----:B------:R-:W-:-:S05]  /*22080*/  IADD3 R16, R93, -c[0x0][0x20], RZ ;  /* 0x800008005d107a10 */ /* 0x000fca0007ffe0ff */
[----:B------:R-:W2:Y:S01]  /*22090*/  LDL.64 R10, [R16] ;  /* 0x00000000100a7983 */ /* 0x000ea20000100a00 */
[----:B------:R-:W-:-:S03]  /*220a0*/  ULDC.64 UR4, c[0x0][0x118] ;  /* 0x0000460000047ab9 */ /* 0x000fc60000000a00 */
[----:B--2---:R-:W2:Y:S02]  /*220b0*/  LD.E R0, [R10.64+0x11c] ;  /* 0x00011c040a007980 */ /* 0x004ea4000c101900 */
[----:B--2---:R-:W-:-:S13]  /*220c0*/  ISETP.GT.AND P0, PT, R0, RZ, PT ;  /* 0x000000ff0000720c */ /* 0x004fda0003f04270 */
[----:B------:R-:W-:Y:S05]  /*220d0*/  @P0 BRA `(.L_x_2583) ;  /* 0x0000004000000947 */ /* 0x000fea0003800000 */
[----:B------:R-:W-:Y:S01]  /*220e0*/  MOV R2, R138 ;  /* 0x0000008a00027202 */ /* 0x000fe20000000f00 */
[----:B------:R-:W-:-:S04]  /*220f0*/  DEPBAR.LE SB0, 0x1 ;  /* 0x000080400000791a */ /* 0x000fc80000000000 */
[----:B------:R-:W-:-:S04]  /*22100*/  MOV R3, 0x0 ;  /* 0x0000000000037802 */ /* 0x000fc80000000f00 */
[----:B------:R-:W-:Y:S05]  /*22110*/  RET.REL.NODEC R2 `(_ZN7cutlass13device_kernelIN5flash19enable_sm80_to_sm89INS1_16FlashAttnFwdSm80INS1_25CollectiveMainloopFwdSm80ILi8ELi1ELb0EN4cute5tupleIJNS5_1CILi128EEENS7_ILi48EEENS7_ILi256EEEEEELi256ENS_6half_tEfNS_4arch4Sm80ELb0ELb1ELb0ELb1ELb1ELb1ELb1ELb1EEENS1_21CollectiveEpilogueFwdINS6_IJS8_SA_S9_EEENS6_IJNS7_ILi1EEESI_SI_EEESC_SE_Li256ELb1ELb1ELb1ELb0EEENS1_36VarlenDynamicPersistentTileSchedulerILi128ELi48ELi256ELi256ELb1ELb1ELb0ELb1ELb0ELb1EEEEEEEEEvNT_6ParamsE) ;  /* 0xfffddee002007950 */ /* 0x000fea0003c3ffff */
.L_x_2583:
[----:B------:R1:W2:Y:S04]  /*22120*/  LDL.64 R8, [R16+0x8] ;  /* 0x0000080010087983 */ /* 0x0002a80000100a00 */
[----:B------:R1:W3:Y:S04]  /*22130*/  LDL.64 R2, [R16+0x20] ;  /* 0x0000200010027983 */ /* 0x0002e80000100a00 */
[----:B------:R1:W4:Y:S04]  /*22140*/  LDL.64 R14, [R16+0x18] ;  /* 0x00001800100e7983 */ /* 0x0003280000100a00 */
[----:B------:R-:W4:Y:S04]  /*22150*/  LD.E.U8 R19, [R10.64+0x138] ;  /* 0x000138040a137980 */ /* 0x000f28000c101100 */
[----:B------:R2:W5:Y:S04]  /*22160*/  LD.E R13, [R10.64+0x164] ;  /* 0x000164040a0d7980 */ /* 0x000568000c101900 */
[----:B-1----:R-:W4:Y:S04]  /*22170*/  LDL.64 R16, [R16+0x10] ;  /* 0x0000100010107983 */ /* 0x002f280000100a00 */
[----:B--2---:R1:W2:Y:S04]  /*22180*/  LD.E R22, [R8.64] ;  /* 0x0000000408167980 */ /* 0x0042a8000c101900 */
[----:B---3--:R3:W2:Y:S04]  /*22190*/  LD.E R76, [R2.64] ;  /* 0x00000004024c7980 */ /* 0x0086a8000c101900 */
[----:B----4-:R4:W2:Y:S04]  /*221a0*/  LD.E R6, [R14.64+0x20] ;  /* 0x000020040e067980 */ /* 0x0108a8000c101900 */
[----:B-1----:R1:W5:Y:S04]  /*221b0*/  LD.E.64 R8, [R10.64+0x120] ;  /* 0x000120040a087980 */ /* 0x002368000c101b00 */
[----:B---3--:R1:W5:Y:S04]  /*221c0*/  LD.E.64 R2, [R10.64+0x130] ;  /* 0x000130040a027980 */ /* 0x008368000c101b00 */
[----:B------:R3:W5:Y:S04]  /*221d0*/  LD.E R23, [R16.64] ;  /* 0x0000000410177980 */ /* 0x000768000c101900 */
[----:B----4-:R1:W5:Y:S04]  /*221e0*/  LD.E.64 R14, [R10.64+0x110] ;  /* 0x000110040a0e7980 */ /* 0x010368000c101b00 */
[----:B---3--:R1:W5:Y:S01]  /*221f0*/  LD.E.64 R16, [R10.64+0x128] ;  /* 0x000128040a107980 */ /* 0x008362000c101b00 */
[----:B------:R-:W-:-:S02]  /*22200*/  ISETP.NE.AND P0, PT, R19, RZ, PT ;  /* 0x000000ff1300720c */ /* 0x000fc40003f05270 */
[----:B--2---:R-:W-:-:S04]  /*22210*/  SHF.R.S32.HI R4, RZ, 0x1f, R22 ;  /* 0x0000001fff047819 */ /* 0x004fc80000011416 */
[----:B------:R-:W-:-:S04]  /*22220*/  LEA.HI R4, R4, R22, RZ, 0x3 ;  /* 0x0000001604047211 */ /* 0x000fc800078f18ff */
[----:B------:R-:W-:Y:S02]  /*22230*/  LOP3.LUT R18, R4, 0xfffffff8, RZ, 0xc0, !PT ;  /* 0xfffffff804127812 */ /* 0x000fe400078ec0ff */
[----:B------:R-:W-:-:S03]  /*22240*/  SHF.R.S32.HI R92, RZ, 0x3, R4 ;  /* 0x00000003ff5c7819 */ /* 0x000fc60000011404 */
[----:B------:R-:W-:Y:S02]  /*22250*/  IMAD.IADD R39, R22, 0x1, -R18 ;  /* 0x0000000116277824 */ /* 0x000fe400078e0a12 */
[----:B------:R-:W-:Y:S01]  /*22260*/  IMAD R57, R76, 0x80, R92 ;  /* 0x000000804c397824 */ /* 0x000fe200078e025c */
[----:B------:R-:W-:Y:S01]  /*22270*/  SHF.R.S32.HI R24, RZ, 0x1f, R6 ;  /* 0x0000001fff187819 */ /* 0x000fe20000011406 */
[C---:B------:R-:W-:Y:S02]  /*22280*/  IMAD.SHL.U32 R56, R39.reuse, 0x8, RZ ;  /* 0x0000000827387824 */ /* 0x040fe400078e00ff */
[----:B------:R-:W-:Y:S01]  /*22290*/  IMAD R4, R39, 0x20, R57 ;  /* 0x0000002027047824 */ /* 0x000fe200078e0239 */
[----:B------:R-:W-:Y:S05]  /*222a0*/  @!P0 BRA `(.L_x_2584) ;  /* 0x00004a1000008947 */ /* 0x000fea0003800000 */
[----:B-1---5:R-:W-:-:S13]  /*222b0*/  ISETP.NE.AND P0, PT, R13, 0x1, PT ;  /* 0x000000010d00780c */ /* 0x022fda0003f05270 */
[----:B------:R1:W2:Y:S04]  /*222c0*/  @P0 LD.E R18, [R10.64+0x168] ;  /* 0x000168040a120980 */ /* 0x0002a8000c101900 */
[----:B-1----:R2:W3:Y:S02]  /*222d0*/  @P0 LD.E R10, [R10.64+0x16c] ;  /* 0x00016c040a0a0980 */ /* 0x0024e4000c101900 */
[----:B--2---:R-:W-:-:S05]  /*222e0*/  @P0 IMAD.HI.U32 R11, R4, R18, RZ ;  /* 0x00000012040b0227 */ /* 0x004fca00078e00ff */
[----:B---3--:R-:W-:-:S04]  /*222f0*/  @P0 SHF.R.U32.HI R4, RZ, R10, R11 ;  /* 0x0000000aff040219 */ /* 0x008fc8000001160b */
[----:B------:R-:W-:Y:S01]  /*22300*/  SHF.R.S32.HI R18, RZ, 0x1f, R4 ;  /* 0x0000001fff127819 */ /* 0x000fe20000011404 */
[-C--:B------:R-:W-:Y:S02]  /*22310*/  IMAD R20, R9, R4.reuse, RZ ;  /* 0x0000000409147224 */ /* 0x080fe400078e02ff */
[-C--:B------:R-:W-:Y:S02]  /*22320*/  IMAD R19, R3, R4.reuse, RZ ;  /* 0x0000000403137224 */ /* 0x080fe400078e02ff */
[----:B------:R-:W-:-:S04]  /*22330*/  IMAD.WIDE.U32 R10, R8, R4, RZ ;  /* 0x00000004080a7225 */ /* 0x000fc800078e00ff */
[-C--:B------:R-:W-:Y:S02]  /*22340*/  IMAD R21, R8, R18.reuse, R20 ;  /* 0x0000001208157224 */ /* 0x080fe400078e0214 */
[C---:B------:R-:W-:Y:S02]  /*22350*/  IMAD R20, R2.reuse, R18, R19 ;  /* 0x0000001202147224 */ /* 0x040fe400078e0213 */
[----:B------:R-:W-:Y:S01]  /*22360*/  IMAD.WIDE.U32 R18, R2, R4, RZ ;  /* 0x0000000402127225 */ /* 0x000fe200078e00ff */
[----:B------:R-:W-:-:S03]  /*22370*/  IADD3 R11, R11, R21, RZ ;  /* 0x000000150b0b7210 */ /* 0x000fc60007ffe0ff */
[----:B------:R-:W-:Y:S01]  /*22380*/  IMAD R4, R9, R6, RZ ;  /* 0x0000000609047224 */ /* 0x000fe200078e02ff */
[----:B------:R-:W-:Y:S01]  /*22390*/  IADD3 R9, R19, R20, RZ ;  /* 0x0000001413097210 */ /* 0x000fe20007ffe0ff */
[----:B------:R-:W-:-:S04]  /*223a0*/  IMAD.WIDE.U32 R10, R6, R8, R10 ;  /* 0x00000008060a7225 */ /* 0x000fc800078e000a */
[----:B------:R-:W-:Y:S01]  /*223b0*/  IMAD R4, R8, R24, R4 ;  /* 0x0000001808047224 */ /* 0x000fe200078e0204 */
[----:B------:R-:W-:Y:S01]  /*223c0*/  MOV R8, R18 ;  /* 0x0000001200087202 */ /* 0x000fe20000000f00 */
[----:B------:R-:W-:Y:S01]  /*223d0*/  IMAD R3, R3, R6, RZ ;  /* 0x0000000603037224 */ /* 0x000fe200078e02ff */
[----:B------:R-:W-:-:S03]  /*223e0*/  LEA R34, P1, R10, R14, 0x1 ;  /* 0x0000000e0a227211 */ /* 0x000fc600078208ff */
[----:B------:R-:W-:-:S04]  /*223f0*/  IMAD.WIDE.U32 R8, R6, R2, R8 ;  /* 0x0000000206087225 */ /* 0x000fc800078e0008 */
[----:B------:R-:W-:Y:S01]  /*22400*/  IMAD R2, R2, R24, R3 ;  /* 0x0000001802027224 */ /* 0x000fe200078e0203 */
[----:B------:R-:W-:Y:S02]  /*22410*/  IADD3 R3, R11, R4, RZ ;  /* 0x000000040b037210 */ /* 0x000fe40007ffe0ff */
[----:B------:R-:W-:Y:S02]  /*22420*/  LEA R35, P0, R8, R16, 0x1 ;  /* 0x0000001008237211 */ /* 0x000fe400078008ff */
[----:B------:R-:W-:Y:S02]  /*22430*/  IADD3 R2, R9, R2, RZ ;  /* 0x0000000209027210 */ /* 0x000fe40007ffe0ff */
[----:B------:R-:W-:Y:S02]  /*22440*/  LEA.HI.X R29, R10, R15, R3, 0x1, P1 ;  /* 0x0000000f0a1d7211 */ /* 0x000fe400008f0c03 */
[----:B------:R-:W-:Y:S02]  /*22450*/  SHF.L.U32 R4, R39, 0x2, RZ ;  /* 0x0000000227047819 */ /* 0x000fe400000006ff */
[----:B------:R-:W-:Y:S01]  /*22460*/  LEA.HI.X R28, R8, R17, R2, 0x1, P0 ;  /* 0x00000011081c7211 */ /* 0x000fe200000f0c02 */
[----:B------:R-:W-:Y:S05]  /*22470*/  BRA.DIV ~URZ, `(.L_x_2585) ;  /* 0x000094a27f007947 */ /* 0x000fea000b800000 */
[----:B------:R1:W2:Y:S02]  /*22480*/  SHFL.IDX PT, R6, R29, RZ, 0x181f ;  /* 0x00181fff1d067589 */ /* 0x0002a400000e0000 */
.L_x_2659:
[----:B------:R-:W-:Y:S05]  /*22490*/  BRA.DIV ~URZ, `(.L_x_2586) ;  /* 0x000094f27f007947 */ /* 0x000fea000b800000 */
[----:B------:R3:W4:Y:S01]  /*224a0*/  SHFL.IDX PT, R8, R34, RZ, 0x181f ;  /* 0x00181fff22087589 */ /* 0x00072200000e0000 */
[----:B--2---:R-:W-:-:S03]  /*224b0*/  MOV R9, R6 ;  /* 0x0000000600097202 */ /* 0x004fc60000000f00 */
[----:B------:R3:W2:Y:S04]  /*224c0*/  SHFL.IDX PT, R10, R28, RZ, 0x181f ;  /* 0x00181fff1c0a7589 */ /* 0x0006a800000e0000 */
[----:B------:R3:W1:Y:S02]  /*224d0*/  SHFL.IDX PT, R2, R35, RZ, 0x181f ;  /* 0x00181fff23027589 */ /* 0x00066400000e0000 */
.L_x_2660:
[----:B------:R-:W-:Y:S01]  /*224e0*/  IMAD R23, R23, R13, RZ ;  /* 0x0000000d17177224 */ /* 0x000fe200078e02ff */
[----:B------:R-:W-:Y:S01]  /*224f0*/  BSSY B0, `(.L_x_2587) ;  /* 0x0000035000007945 */ /* 0x000fe20003800000 */
[----:B------:R-:W-:Y:S01]  /*22500*/  CS2R R58, SRZ ;  /* 0x00000000003a7805 */ /* 0x000fe2000001ff00 */
[----:B------:R-:W-:Y:S01]  /*22510*/  CS2R R36, SRZ ;  /* 0x0000000000247805 */ /* 0x000fe2000001ff00 */
[----:B------:R-:W-:Y:S01]  /*22520*/  CS2R R30, SRZ ;  /* 0x00000000001e7805 */ /* 0x000fe2000001ff00 */
[----:B------:R-:W-:Y:S01]  /*22530*/  ISETP.GE.AND P0, PT, R57, R23, PT ;  /* 0x000000173900720c */ /* 0x000fe20003f06270 */
[----:B------:R-:W-:Y:S01]  /*22540*/  CS2R R24, SRZ ;  /* 0x0000000000187805 */ /* 0x000fe2000001ff00 */
[----:B------:R-:W-:Y:S01]  /*22550*/  CS2R R20, SRZ ;  /* 0x0000000000147805 */ /* 0x000fe2000001ff00 */
[----:B------:R-:W-:Y:S01]  /*22560*/  CS2R R38, SRZ ;  /* 0x0000000000267805 */ /* 0x000fe2000001ff00 */
[----:B------:R-:W-:Y:S01]  /*22570*/  CS2R R32, SRZ ;  /* 0x0000000000207805 */ /* 0x000fe2000001ff00 */
[----:B------:R-:W-:Y:S01]  /*22580*/  CS2R R26, SRZ ;  /* 0x00000000001a7805 */ /* 0x000fe2000001ff00 */
[----:B------:R-:W-:Y:S01]  /*22590*/  CS2R R18, SRZ ;  /* 0x0000000000127805 */ /* 0x000fe2000001ff00 */
[----:B--2---:R-:W-:-:S06]  /*225a0*/  MOV R3, R10 ;  /* 0x0000000a00037202 */ /* 0x004fcc0000000f00 */
[----:B------:R-:W-:Y:S05]  /*225b0*/  @P0 BRA `(.L_x_2588) ;  /* 0x0000028000000947 */ /* 0x000fea0003800000 */
[C---:B------:R-:W-:Y:S01]  /*225c0*/  IADD3 R13, R4.reuse, 0x20, RZ ;  /* 0x00000020040d7810 */ /* 0x040fe20007ffe0ff */
[----:B------:R-:W-:Y:S01]  /*225d0*/  CS2R R20, SRZ ;  /* 0x0000000000147805 */ /* 0x000fe2000001ff00 */
[-C--:B------:R-:W-:Y:S01]  /*225e0*/  ISETP.GE.AND P1, PT, R4, R0.reuse, PT ;  /* 0x000000000400720c */ /* 0x080fe20003f26270 */
[----:B------:R-:W-:Y:S01]  /*225f0*/  CS2R R18, SRZ ;  /* 0x0000000000127805 */ /* 0x000fe2000001ff00 */
[----:B------:R-:W-:Y:S01]  /*22600*/  ISETP.GE.AND P0, PT, R13, R0, PT ;  /* 0x000000000d00720c */ /* 0x000fe20003f06270 */
[----:B------:R-:W-:Y:S01]  /*22610*/  CS2R R24, SRZ ;  /* 0x0000000000187805 */ /* 0x000fe2000001ff00 */
[----:B------:R-:W-:-:S09]  /*22620*/  CS2R R26, SRZ ;  /* 0x00000000001a7805 */ /* 0x000fd2000001ff00 */
[C---:B----4-:R-:W-:Y:S02]  /*22630*/  @!P1 IMAD.WIDE R10, R4.reuse, 0x2, R8 ;  /* 0x00000002040a9825 */ /* 0x050fe400078e0208 */
[----:B------:R-:W-:Y:S02]  /*22640*/  @!P0 SHF.R.S32.HI R6, RZ, 0x1f, R13 ;  /* 0x0000001fff068819 */ /* 0x000fe4000001140d */
[----:B-1----:R-:W-:Y:S01]  /*22650*/  @!P1 IMAD.WIDE R16, R4, 0x2, R2 ;  /* 0x0000000204109825 */ /* 0x002fe200078e0202 */
[----:B------:R1:W5:Y:S01]  /*22660*/  @!P1 LD.E.64 R20, [R10.64] ;  /* 0x000000040a149980 */ /* 0x000362000c101b00 */
[----:B------:R-:W-:-:S03]  /*22670*/  @!P0 LEA.HI R6, R6, R13, RZ, 0x2 ;  /* 0x0000000d06068211 */ /* 0x000fc600078f10ff */
[----:B------:R2:W5:Y:S01]  /*22680*/  @!P1 LD.E.64 R18, [R16.64] ;  /* 0x0000000410129980 */ /* 0x000562000c101b00 */
[----:B------:R-:W-:Y:S02]  /*22690*/  @!P0 LOP3.LUT R6, R6, 0xfffffffc, RZ, 0xc0, !PT ;  /* 0xfffffffc06068812 */ /* 0x000fe400078ec0ff */
[----:B------:R-:W-:-:S03]  /*226a0*/  IADD3 R13, R4, 0x40, RZ ;  /* 0x00000040040d7810 */ /* 0x000fc60007ffe0ff */
[----:B------:R-:W-:Y:S01]  /*226b0*/  @!P0 IMAD.WIDE R14, R6, 0x2, R8 ;  /* 0x00000002060e8825 */ /* 0x000fe200078e0208 */
[----:B------:R-:W-:-:S04]  /*226c0*/  ISETP.GE.AND P1, PT, R13, R0, PT ;  /* 0x000000000d00720c */ /* 0x000fc80003f26270 */
[----:B------:R4:W5:Y:S01]  /*226d0*/  @!P0 LD.E.64 R24, [R14.64] ;  /* 0x000000040e188980 */ /* 0x000962000c101b00 */
[----:B-1----:R-:W-:Y:S01]  /*226e0*/  @!P0 IMAD.WIDE R10, R6, 0x2, R2 ;  /* 0x00000002060a8825 */ /* 0x002fe200078e0202 */
[----:B--2---:R-:W-:-:S04]  /*226f0*/  IADD3 R16, R4, 0x60, RZ ;  /* 0x0000006004107810 */ /* 0x004fc80007ffe0ff */
[----:B------:R1:W5:Y:S01]  /*22700*/  @!P0 LD.E.64 R26, [R10.64] ;  /* 0x000000040a1a8980 */ /* 0x000362000c101b00 */
[----:B------:R-:W-:Y:S01]  /*22710*/  ISETP.GE.AND P0, PT, R16, R0, PT ;  /* 0x000000001000720c */ /* 0x000fe20003f06270 */
[----:B------:R-:W-:-:S12]  /*22720*/  CS2R R30, SRZ ;  /* 0x00000000001e7805 */ /* 0x000fd8000001ff00 */
[----:B------:R-:W-:Y:S02]  /*22730*/  @!P0 SHF.R.S32.HI R6, RZ, 0x1f, R16 ;  /* 0x0000001fff068819 */ /* 0x000fe40000011410 */
[----:B-1----:R-:W-:Y:S02]  /*22740*/  @!P1 SHF.R.S32.HI R10, RZ, 0x1f, R13 ;  /* 0x0000001fff0a9819 */ /* 0x002fe4000001140d */
[----:B------:R-:W-:Y:S02]  /*22750*/  @!P0 LEA.HI R6, R6, R16, RZ, 0x2 ;  /* 0x0000001006068211 */ /* 0x000fe400078f10ff */
[----:B------:R-:W-:Y:S02]  /*22760*/  @!P1 LEA.HI R10, R10, R13, RZ, 0x2 ;  /* 0x0000000d0a0a9211 */ /* 0x000fe400078f10ff */
[----:B------:R-:W-:Y:S02]  /*22770*/  @!P0 LOP3.LUT R6, R6, 0xfffffffc, RZ, 0xc0, !PT ;  /* 0xfffffffc06068812 */ /* 0x000fe400078ec0ff */
[----:B------:R-:W-:Y:S01]  /*22780*/  @!P1 LOP3.LUT R10, R10, 0xfffffffc, RZ, 0xc0, !PT ;  /* 0xfffffffc0a0a9812 */ /* 0x000fe200078ec0ff */
[----:B------:R-:W-:Y:S01]  /*22790*/  CS2R R36, SRZ ;  /* 0x0000000000247805 */ /* 0x000fe2000001ff00 */
[----:B------:R-:W-:Y:S01]  /*227a0*/  CS2R R32, SRZ ;  /* 0x0000000000207805 */ /* 0x000fe2000001ff00 */
[----:B------:R-:W-:-:S02]  /*227b0*/  CS2R R38, SRZ ;  /* 0x0000000000267805 */ /* 0x000fc4000001ff00 */
[----:B----4-:R-:W-:-:S04]  /*227c0*/  @!P1 IMAD.WIDE R14, R10, 0x2, R8 ;  /* 0x000000020a0e9825 */ /* 0x010fc800078e0208 */
[----:B------:R-:W-:Y:S01]  /*227d0*/  @!P1 IMAD.WIDE R10, R10, 0x2, R2 ;  /* 0x000000020a0a9825 */ /* 0x000fe200078e0202 */
[----:B------:R1:W5:Y:S03]  /*227e0*/  @!P1 LD.E.64 R30, [R14.64] ;  /* 0x000000040e1e9980 */ /* 0x000366000c101b00 */
[C---:B------:R-:W-:Y:S01]  /*227f0*/  @!P0 IMAD.WIDE R8, R6.reuse, 0x2, R8 ;  /* 0x0000000206088825 */ /* 0x040fe200078e0208 */
[----:B------:R1:W5:Y:S03]  /*22800*/  @!P1 LD.E.64 R32, [R10.64] ;  /* 0x000000040a209980 */ /* 0x000366000c101b00 */
[----:B------:R-:W-:Y:S01]  /*22810*/  @!P0 IMAD.WIDE R2, R6, 0x2, R2 ;  /* 0x0000000206028825 */ /* 0x000fe200078e0202 */
[----:B------:R1:W5:Y:S04]  /*22820*/  @!P0 LD.E.64 R36, [R8.64] ;  /* 0x0000000408248980 */ /* 0x000368000c101b00 */
[----:B------:R1:W5:Y:S02]  /*22830*/  @!P0 LD.E.64 R38, [R2.64] ;  /* 0x0000000402268980 */ /* 0x000364000c101b00 */
.L_x_2588:
[----:B------:R-:W-:Y:S05]  /*22840*/  BSYNC B0 ;  /* 0x0000000000007941 */ /* 0x000fea0003800000 */
.L_x_2587:
[----:B-1--45:R-:W-:Y:S02]  /*22850*/  IMAD.MOV.U32 R8, RZ, RZ, R36 ;  /* 0x000000ffff087224 */ /* 0x032fe400078e0024 */
[----:B------:R-:W-:-:S02]  /*22860*/  IMAD.MOV.U32 R3, RZ, RZ, R30 ;  /* 0x000000ffff037224 */ /* 0x000fc400078e001e */
        /* <DEDUP_REMOVED lines=9> */
[----:B------:R-:W-:-:S04]  /*22900*/  MOV R6, R25 ;  /* 0x0000001900067202 */ /* 0x000fc80000000f00 */
        /* <DEDUP_REMOVED lines=12> */
[----:B------:R-:W-:-:S02]  /*229d0*/  PRMT R96, R6, 0x7610, R96 ;  /* 0x0000761006607816 */ /* 0x000fc40000000060 */
[----:B------:R-:W-:Y:S02]  /*229e0*/  MOV R6, R27 ;  /* 0x0000001b00067202 */ /* 0x000fe40000000f00 */
[----:B------:R-:W-:Y:S02]  /*229f0*/  PRMT R85, R3, 0x5410, R2 ;  /* 0x0000541003557816 */ /* 0x000fe40000000002 */
[----:B------:R-:W-:Y:S01]  /*22a00*/  PRMT R87, R8, 0x5410, R6 ;  /* 0x0000541008577816 */ /* 0x000fe20000000006 */
[----:B------:R-:W-:Y:S05]  /*22a10*/  BRA.DIV ~URZ, `(.L_x_2589) ;  /* 0x000090b27f007947 */ /* 0x000fea000b800000 */
[----:B------:R1:W2:Y:S04]  /*22a20*/  SHFL.IDX PT, R9, R29, 0x1, 0x181f ;  /* 0x00381f001d097f89 */ /* 0x0002a800000e0000 */
[----:B------:R1:W4:Y:S04]  /*22a30*/  SHFL.IDX PT, R8, R34, 0x1, 0x181f ;  /* 0x00381f0022087f89 */ /* 0x00032800000e0000 */
[----:B------:R1:W3:Y:S04]  /*22a40*/  SHFL.IDX PT, R6, R28, 0x1, 0x181f ;  /* 0x00381f001c067f89 */ /* 0x0002e800000e0000 */
[----:B------:R1:W1:Y:S02]  /*22a50*/  SHFL.IDX PT, R2, R35, 0x1, 0x181f ;  /* 0x00381f0023027f89 */ /* 0x00026400000e0000 */
.L_x_2661:
[----:B------:R-:W-:Y:S01]  /*22a60*/  IADD3 R3, R57, 0x20, RZ ;  /* 0x0000002039037810 */ /* 0x000fe20007ffe0ff */
[----:B------:R-:W-:Y:S01]  /*22a70*/  BSSY B0, `(.L_x_2590) ;  /* 0x0000033000007945 */ /* 0x000fe20003800000 */
        /* <DEDUP_REMOVED lines=8> */
[----:B---3--:R-:W-:-:S07]  /*22b00*/  IMAD.MOV.U32 R3, RZ, RZ, R6 ;  /* 0x000000ffff037224 */ /* 0x008fce00078e0006 */
        /* <DEDUP_REMOVED lines=8> */
[C---:B--2-4-:R-:W-:Y:S02]  /*22b90*/  @!P1 IMAD.WIDE R10, R4.reuse, 0x2, R8 ;  /* 0x00000002040a9825 */ /* 0x054fe400078e0208 */
        /* <DEDUP_REMOVED lines=24> */
[----:B---3--:R-:W-:-:S04]  /*22d20*/  @!P1 IMAD.WIDE R14, R10, 0x2, R8 ;  /* 0x000000020a0e9825 */ /* 0x008fc800078e0208 */
[----:B------:R-:W-:Y:S01]  /*22d30*/  @!P1 IMAD.WIDE R10, R10, 0x2, R2 ;  /* 0x000000020a0a9825 */ /* 0x000fe200078e0202 */
[----:B------:R1:W5:Y:S03]  /*22d40*/  @!P1 LD.E.64 R48, [R14.64] ;  /* 0x000000040e309980 */ /* 0x000366000c101b00 */
[C---:B------:R-:W-:Y:S01]  /*22d50*/  @!P0 IMAD.WIDE R8, R6.reuse, 0x2, R8 ;  /* 0x0000000206088825 */ /* 0x040fe200078e0208 */
[----:B------:R1:W5:Y:S03]  /*22d60*/  @!P1 LD.E.64 R50, [R10.64] ;  /* 0x000000040a329980 */ /* 0x000366000c101b00 */
[----:B------:R-:W-:Y:S01]  /*22d70*/  @!P0 IMAD.WIDE R2, R6, 0x2, R2 ;  /* 0x0000000206028825 */ /* 0x000fe200078e0202 */
[----:B------:R1:W5:Y:S04]  /*22d80*/  @!P0 LD.E.64 R58, [R8.64] ;  /* 0x00000004083a8980 */ /* 0x000368000c101b00 */
[----:B------:R1:W5:Y:S02]  /*22d90*/  @!P0 LD.E.64 R52, [R2.64] ;  /* 0x0000000402348980 */ /* 0x000364000c101b00 */
.L_x_2591:
[----:B------:R-:W-:Y:S05]  /*22da0*/  BSYNC B0 ;  /* 0x0000000000007941 */ /* 0x000fea0003800000 */
.L_x_2590:
        /* <DEDUP_REMOVED lines=30> */
[----:B------:R-:W-:Y:S02]  /*22f90*/  PRMT R91, R3, 0x7610, R91 ;  /* 0x00007610035b7816 */ /* 0x000fe4000000005b */
[----:B------:R-:W-:Y:S01]  /*22fa0*/  PRMT R94, R2, 0x7610, R94 ;  /* 0x00007610025e7816 */ /* 0x000fe2000000005e */
[----:B------:R-:W-:Y:S05]  /*22fb0*/  BRA.DIV ~URZ, `(.L_x_2592) ;  /* 0x00008cb27f007947 */ /* 0x000fea000b800000 */
[----:B------:R1:W3:Y:S02]  /*22fc0*/  SHFL.IDX PT, R6, R29, 0x2, 0x181f ;  /* 0x00581f001d067f89 */ /* 0x0002e400000e0000 */
.L_x_2662:
[----:B------:R-:W-:Y:S05]  /*22fd0*/  BRA.DIV ~URZ, `(.L_x_2593) ;  /* 0x00008d027f007947 */ /* 0x000fea000b800000 */
[----:B------:R4:W1:Y:S01]  /*22fe0*/  SHFL.IDX PT, R8, R34, 0x2, 0x181f ;  /* 0x00581f0022087f89 */ /* 0x00086200000e0000 */
[----:B--23--:R-:W-:-:S03]  /*22ff0*/  MOV R9, R6 ;  /* 0x0000000600097202 */ /* 0x00cfc60000000f00 */
[----:B------:R4:W2:Y:S04]  /*23000*/  SHFL.IDX PT, R10, R28, 0x2, 0x181f ;  /* 0x00581f001c0a7f89 */ /* 0x0008a800000e0000 */
[----:B------:R4:W3:Y:S02]  /*23010*/  SHFL.IDX PT, R2, R35, 0x2, 0x181f ;  /* 0x00581f0023027f89 */ /* 0x0008e400000e0000 */
.L_x_2663:
        /* <DEDUP_REMOVED lines=11> */
[----:B--2---:R-:W-:-:S06]  /*230d0*/  IMAD.MOV.U32 R3, RZ, RZ, R10 ;  /* 0x000000ffff037224 */ /* 0x004fcc00078e000a */
        /* <DEDUP_REMOVED lines=8> */
[C---:B-1----:R-:W-:Y:S02]  /*23160*/  @!P1 IMAD.WIDE R10, R4.reuse, 0x2, R8 ;  /* 0x00000002040a9825 */ /* 0x042fe400078e0208 */
[----:B------:R-:W-:Y:S02]  /*23170*/  @!P0 SHF.R.S32.HI R6, RZ, 0x1f, R13 ;  /* 0x0000001fff068819 */ /* 0x000fe4000001140d */
[----:B---3--:R-:W-:Y:S01]  /*23180*/  @!P1 IMAD.WIDE R16, R4, 0x2, R2 ;  /* 0x0000000204109825 */ /* 0x008fe200078e0202 */
        /* <DEDUP_REMOVED lines=30> */
.L_x_2595:
[----:B------:R-:W-:Y:S05]  /*23370*/  BSYNC B0 ;  /* 0x0000000000007941 */ /* 0x000fea0003800000 */
.L_x_2594:
[----:B-1---5:R-:W-:Y:S01]  /*23380*/  IMAD.MOV.U32 R3, RZ, RZ, R68 ;  /* 0x000000ffff037224 */ /* 0x022fe200078e0044 */
[----:B------:R-:W-:Y:S01]  /*23390*/  CS2R R82, SRZ ;  /* 0x0000000000527805 */ /* 0x000fe2000001ff00 */
[----:B---3--:R-:W-:-:S02]  /*233a0*/  IMAD.MOV.U32 R2, RZ, RZ, R69 ;  /* 0x000000ffff027224 */ /* 0x008fc400078e0045 */
        /* <DEDUP_REMOVED lines=23> */
[----:B------:R-:W-:Y:S01]  /*23520*/  SHF.R.S32.HI R6, RZ, 0x1f, R22 ;  /* 0x0000001fff067819 */ /* 0x000fe20000011416 */
[----:B------:R-:W-:Y:S01]  /*23530*/  IMAD.SHL.U32 R76, R76, 0x80, RZ ;  /* 0x000000804c4c7824 */ /* 0x000fe200078e00ff */
[----:B------:R-:W-:Y:S01]  /*23540*/  PRMT R106, R3, 0x7610, R106 ;  /* 0x00007610036a7816 */ /* 0x000fe2000000006a */
[----:B------:R-:W-:Y:S01]  /*23550*/  IMAD.MOV.U32 R3, RZ, RZ, R54 ;  /* 0x000000ffff037224 */ /* 0x000fe200078e0036 */
[----:B------:R-:W-:Y:S01]  /*23560*/  PRMT R107, R2, 0x7610, R107 ;  /* 0x00007610026b7816 */ /* 0x000fe2000000006b */
[----:B------:R-:W-:Y:S01]  /*23570*/  IMAD.MOV.U32 R2, RZ, RZ, R55 ;  /* 0x000000ffff027224 */ /* 0x000fe200078e0037 */
[----:B------:R-:W-:-:S02]  /*23580*/  PRMT R101, R101, 0x5410, R8 ;  /* 0x0000541065657816 */ /* 0x000fc40000000008 */
[----:B------:R-:W-:Y:S02]  /*23590*/  LEA.HI R6, R6, R22, RZ, 0x3 ;  /* 0x0000001606067211 */ /* 0x000fe400078f18ff */
[----:B------:R-:W-:Y:S02]  /*235a0*/  PRMT R101, R3, 0x7610, R101 ;  /* 0x0000761003657816 */ /* 0x000fe40000000065 */
[----:B------:R-:W-:Y:S02]  /*235b0*/  LEA.HI.SX32 R6, R6, R76, 0x1d ;  /* 0x0000004c06067211 */ /* 0x000fe400078feaff */
[----:B------:R-:W-:Y:S01]  /*235c0*/  PRMT R102, R2, 0x7610, R102 ;  /* 0x0000761002667816 */ /* 0x000fe20000000066 */
[----:B------:R-:W-:Y:S05]  /*235d0*/  BRA.DIV ~URZ, `(.L_x_2596) ;  /* 0x000088427f007947 */ /* 0x000fea000b800000 */
[----:B------:R1:W2:Y:S02]  /*235e0*/  SHFL.IDX PT, R9, R29, 0x3, 0x181f ;  /* 0x00781f001d097f89 */ /* 0x0002a400000e0000 */
.L_x_2664:
[----:B------:R-:W-:Y:S05]  /*235f0*/  BRA.DIV ~URZ, `(.L_x_2597) ;  /* 0x000088927f007947 */ /* 0x000fea000b800000 */
[----:B------:R3:W1:Y:S04]  /*23600*/  SHFL.IDX PT, R8, R34, 0x3, 0x181f ;  /* 0x00781f0022087f89 */ /* 0x00066800000e0000 */
[----:B------:R3:W4:Y:S04]  /*23610*/  SHFL.IDX PT, R10, R28, 0x3, 0x181f ;  /* 0x00781f001c0a7f89 */ /* 0x00072800000e0000 */
[----:B------:R3:W2:Y:S02]  /*23620*/  SHFL.IDX PT, R2, R35, 0x3, 0x181f ;  /* 0x00781f0023027f89 */ /* 0x0006a400000e0000 */
.L_x_2665:
[----:B------:R-:W-:Y:S01]  /*23630*/  IADD3 R6, R6, 0x60, RZ ;  /* 0x0000006006067810 */ /* 0x000fe20007ffe0ff */
[----:B------:R-:W-:Y:S01]  /*23640*/  BSSY B0, `(.L_x_2598) ;  /* 0x0000033000007945 */ /* 0x000fe20003800000 */
[----:B----4-:R-:W-:Y:S01]  /*23650*/  IMAD.MOV.U32 R3, RZ, RZ, R10 ;  /* 0x000000ffff037224 */ /* 0x010fe200078e000a */
[----:B------:R-:W-:Y:S01]  /*23660*/  CS2R R78, SRZ ;  /* 0x00000000004e7805 */ /* 0x000fe2000001ff00 */
[----:B------:R-:W-:Y:S01]  /*23670*/  ISETP.GE.AND P0, PT, R6, R23, PT ;  /* 0x000000170600720c */ /* 0x000fe20003f06270 */
[----:B------:R-:W-:Y:S01]  /*23680*/  CS2R R74, SRZ ;  /* 0x00000000004a7805 */ /* 0x000fe2000001ff00 */
[----:B---3--:R-:W-:Y:S01]  /*23690*/  CS2R R34, SRZ ;  /* 0x0000000000227805 */ /* 0x008fe2000001ff00 */
[----:B------:R-:W-:Y:S01]  /*236a0*/  CS2R R80, SRZ ;  /* 0x0000000000507805 */ /* 0x000fe2000001ff00 */
[----:B------:R-:W-:Y:S01]  /*236b0*/  CS2R R76, SRZ ;  /* 0x00000000004c7805 */ /* 0x000fe2000001ff00 */
[----:B------:R-:W-:Y:S01]  /*236c0*/  CS2R R72, SRZ ;  /* 0x0000000000487805 */ /* 0x000fe2000001ff00 */
[----:B-1----:R-:W-:-:S07]  /*236d0*/  CS2R R28, SRZ ;  /* 0x00000000001c7805 */ /* 0x002fce000001ff00 */
[----:B------:R-:W-:Y:S05]  /*236e0*/  @P0 BRA `(.L_x_2599) ;  /* 0x0000028000000947 */ /* 0x000fea0003800000 */
[C---:B------:R-:W-:Y:S01]  /*236f0*/  IADD3 R13, R4.reuse, 0x20, RZ ;  /* 0x00000020040d7810 */ /* 0x040fe20007ffe0ff */
[----:B------:R-:W-:Y:S01]  /*23700*/  CS2R R34, SRZ ;  /* 0x0000000000227805 */ /* 0x000fe2000001ff00 */
[-C--:B------:R-:W-:Y:S02]  /*23710*/  ISETP.GE.AND P0, PT, R4, R0.reuse, PT ;  /* 0x000000000400720c */ /* 0x080fe40003f06270 */
[----:B------:R-:W-:Y:S01]  /*23720*/  ISETP.GE.AND P2, PT, R13, R0, PT ;  /* 0x000000000d00720c */ /* 0x000fe20003f46270 */
[----:B------:R-:W-:-:S10]  /*23730*/  CS2R R28, SRZ ;  /* 0x00000000001c7805 */ /* 0x000fd4000001ff00 */
[----:B--2---:R-:W-:Y:S02]  /*23740*/  @!P0 IMAD.WIDE R10, R4, 0x2, R8 ;  /* 0x00000002040a8825 */ /* 0x004fe400078e0208 */
[----:B------:R-:W-:-:S03]  /*23750*/  @!P2 SHF.R.S32.HI R6, RZ, 0x1f, R13 ;  /* 0x0000001fff06a819 */ /* 0x000fc6000001140d */
[----:B------:R1:W5:Y:S01]  /*23760*/  @!P0 LD.E.64 R34, [R10.64] ;  /* 0x000000040a228980 */ /* 0x000362000c101b00 */
[----:B------:R-:W-:Y:S02]  /*23770*/  @!P2 LEA.HI R6, R6, R13, RZ, 0x2 ;  /* 0x0000000d0606a211 */ /* 0x000fe400078f10ff */
[----:B------:R-:W-:Y:S02]  /*23780*/  IADD3 R13, R4, 0x40, RZ ;  /* 0x00000040040d7810 */ /* 0x000fe40007ffe0ff */
[----:B------:R-:W-:Y:S02]  /*23790*/  @!P2 LOP3.LUT R6, R6, 0xfffffffc, RZ, 0xc0, !PT ;  /* 0xfffffffc0606a812 */ /* 0x000fe400078ec0ff */
[----:B------:R-:W-:Y:S01]  /*237a0*/  ISETP.GE.AND P1, PT, R13, R0, PT ;  /* 0x000000000d00720c */ /* 0x000fe20003f26270 */
[----:B------:R-:W-:Y:S01]  /*237b0*/  CS2R R74, SRZ ;  /* 0x00000000004a7805 */ /* 0x000fe2000001ff00 */
[----:B-1----:R-:W-:-:S05]  /*237c0*/  @!P0 IMAD.WIDE R10, R4, 0x2, R2 ;  /* 0x00000002040a8825 */ /* 0x002fca00078e0202 */
[----:B------:R1:W5:Y:S01]  /*237d0*/  @!P0 LD.E.64 R28, [R10.64] ;  /* 0x000000040a1c8980 */ /* 0x000362000c101b00 */
[----:B------:R-:W-:Y:S01]  /*237e0*/  CS2R R72, SRZ ;  /* 0x0000000000487805 */ /* 0x000fe2000001ff00 */
[----:B------:R-:W-:Y:S01]  /*237f0*/  CS2R R78, SRZ ;  /* 0x00000000004e7805 */ /* 0x000fe2000001ff00 */
[----:B-1----:R-:W-:-:S05]  /*23800*/  @!P2 IMAD.WIDE R10, R6, 0x2, R8 ;  /* 0x00000002060aa825 */ /* 0x002fca00078e0208 */
[----:B------:R1:W5:Y:S02]  /*23810*/  @!P2 LD.E.64 R74, [R10.64] ;  /* 0x000000040a4aa980 */ /* 0x000364000c101b00 */
[----:B-1----:R-:W-:Y:S01]  /*23820*/  @!P2 IMAD.WIDE R10, R6, 0x2, R2 ;  /* 0x00000002060aa825 */ /* 0x002fe200078e0202 */
[----:B------:R-:W-:-:S04]  /*23830*/  @!P1 SHF.R.S32.HI R6, RZ, 0x1f, R13 ;  /* 0x0000001fff069819 */ /* 0x000fc8000001140d */
[----:B------:R-:W-:Y:S01]  /*23840*/  @!P1 LEA.HI R6, R6, R13, RZ, 0x2 ;  /* 0x0000000d06069211 */ /* 0x000fe200078f10ff */
[----:B------:R1:W5:Y:S01]  /*23850*/  @!P2 LD.E.64 R72, [R10.64] ;  /* 0x000000040a48a980 */ /* 0x000362000c101b00 */
[----:B------:R-:W-:Y:S02]  /*23860*/  IADD3 R13, R4, 0x60, RZ ;  /* 0x00000060040d7810 */ /* 0x000fe40007ffe0ff */
[----:B------:R-:W-:Y:S02]  /*23870*/  @!P1 LOP3.LUT R6, R6, 0xfffffffc, RZ, 0xc0, !PT ;  /* 0xfffffffc06069812 */ /* 0x000fe400078ec0ff */
[----:B------:R-:W-:Y:S01]  /*23880*/  ISETP.GE.AND P0, PT, R13, R0, PT ;  /* 0x000000000d00720c */ /* 0x000fe20003f06270 */
[----:B------:R-:W-:Y:S01]  /*23890*/  CS2R R76, SRZ ;  /* 0x00000000004c7805 */ /* 0x000fe2000001ff00 */
[----:B------:R-:W-:Y:S01]  /*238a0*/  CS2R R82, SRZ ;  /* 0x0000000000527805 */ /* 0x000fe2000001ff00 */
[----:B-1----:R-:W-:-:S05]  /*238b0*/  @!P1 IMAD.WIDE R10, R6, 0x2, R8 ;  /* 0x00000002060a9825 */ /* 0x002fca00078e0208 */
[----:B------:R1:W5:Y:S01]  /*238c0*/  @!P1 LD.E.64 R78, [R10.64] ;  /* 0x000000040a4e9980 */ /* 0x000362000c101b00 */
[----:B------:R-:W-:-:S04]  /*238d0*/  CS2R R80, SRZ ;  /* 0x0000000000507805 */ /* 0x000fc8000001ff00 */
[----:B-1----:R-:W-:-:S04]  /*238e0*/  @!P0 SHF.R.S32.HI R10, RZ, 0x1f, R13 ;  /* 0x0000001fff0a8819 */ /* 0x002fc8000001140d */
[----:B------:R-:W-:Y:S01]  /*238f0*/  @!P0 LEA.HI R13, R10, R13, RZ, 0x2 ;  /* 0x0000000d0a0d8211 */ /* 0x000fe200078f10ff */
[----:B------:R-:W-:-:S03]  /*23900*/  @!P1 IMAD.WIDE R10, R6, 0x2, R2 ;  /* 0x00000002060a9825 */ /* 0x000fc600078e0202 */
[----:B------:R-:W-:Y:S02]  /*23910*/  @!P0 LOP3.LUT R6, R13, 0xfffffffc, RZ, 0xc0, !PT ;  /* 0xfffffffc0d068812 */ /* 0x000fe400078ec0ff */
[----:B------:R1:W5:Y:S03]  /*23920*/  @!P1 LD.E.64 R76, [R10.64] ;  /* 0x000000040a4c9980 */ /* 0x000366000c101b00 */
[----:B------:R-:W-:-:S04]  /*23930*/  @!P0 IMAD.WIDE R8, R6, 0x2, R8 ;  /* 0x0000000206088825 */ /* 0x000fc800078e0208 */
[----:B------:R-:W-:Y:S01]  /*23940*/  @!P0 IMAD.WIDE R2, R6, 0x2, R2 ;  /* 0x0000000206028825 */ /* 0x000fe200078e0202 */
[----:B------:R1:W5:Y:S04]  /*23950*/  @!P0 LD.E.64 R82, [R8.64] ;  /* 0x0000000408528980 */ /* 0x000368000c101b00 */
[----:B------:R1:W5:Y:S02]  /*23960*/  @!P0 LD.E.64 R80, [R2.64] ;  /* 0x0000000402508980 */ /* 0x000364000c101b00 */
.L_x_2599:
[----:B------:R-:W-:Y:S05]  /*23970*/  BSYNC B0 ;  /* 0x0000000000007941 */ /* 0x000fea0003800000 */
.L_x_2598:
[----:B-1----:R-:W-:Y:S01]  /*23980*/  IADD3 R8, R93, -c[0x0][0x20], RZ ;  /* 0x800008005d087a10 */ /* 0x002fe20007ffe0ff */
[----:B------:R-:W-:-:S04]  /*23990*/  DEPBAR.LE SB0, 0x1 ;  /* 0x000080400000791a */ /* 0x000fc80000000000 */
[----:B--2---:R1:W2:Y:S04]  /*239a0*/  LDL.64 R2, [R8+0x20] ;  /* 0x0000200008027983 */ /* 0x0042a80000100a00 */
[----:B-1----:R-:W3:Y:S01]  /*239b0*/  LDL.64 R8, [R8+0x28] ;  /* 0x0000280008087983 */ /* 0x002ee20000100a00 */
[----:B------:R-:W-:Y:S03]  /*239c0*/  WARPSYNC 0xffffffff ;  /* 0xffffffff00007948 */ /* 0x000fe60003800000 */
[----:B------:R-:W-:Y:S01]  /*239d0*/  BAR.SYNC.DEFER_BLOCKING 0x0 ;  /* 0x0000000000007b1d */ /* 0x000fe20000010000 */
[----:B------:R-:W-:-:S05]  /*239e0*/  SHF.R.S32.HI R6, RZ, 0x1f, R22 ;  /* 0x0000001fff067819 */ /* 0x000fca0000011416 */
[----:B--2---:R1:W2:Y:S04]  /*239f0*/  LD.E R13, [R2.64] ;  /* 0x00000004020d7980 */ /* 0x0042a8000c101900 */
[----:B---3--:R3:W4:Y:S01]  /*23a00*/  LD.E.64 R10, [R8.64] ;  /* 0x00000004080a7980 */ /* 0x008722000c101b00 */
[----:B------:R-:W-:Y:S01]  /*23a10*/  BSSY B1, `(.L_x_2600) ;  /* 0x00000eb000017945 */ /* 0x000fe20003800000 */
[CC--:B-1----:R-:W-:Y:S02]  /*23a20*/  LEA.HI R2, R6.reuse, R22.reuse, RZ, 0x3 ;  /* 0x0000001606027211 */ /* 0x0c2fe400078f18ff */
[----:B------:R-:W-:Y:S02]  /*23a30*/  LEA.HI R6, R6, R22, RZ, 0x6 ;  /* 0x0000001606067211 */ /* 0x000fe400078f30ff */
[----:B------:R-:W-:-:S05]  /*23a40*/  LOP3.LUT R2, R2, 0xfffffff8, RZ, 0xc0, !PT ;  /* 0xfffffff802027812 */ /* 0x000fca00078ec0ff */
[----:B------:R-:W-:Y:S02]  /*23a50*/  IMAD.IADD R3, R22, 0x1, -R2 ;  /* 0x0000000116037824 */ /* 0x000fe400078e0a02 */
[----:B------:R-:W-:Y:S02]  /*23a60*/  IMAD.SHL.U32 R2, R92, 0x40, RZ ;  /* 0x000000405c027824 */ /* 0x000fe400078e00ff */
[----:B------:R-:W-:-:S03]  /*23a70*/  IMAD.SHL.U32 R3, R3, 0x8, RZ ;  /* 0x0000000803037824 */ /* 0x000fc600078e00ff */
[----:B------:R-:W-:-:S04]  /*23a80*/  LOP3.LUT R2, R2, 0x1c0, RZ, 0xc0, !PT ;  /* 0x000001c002027812 */ /* 0x000fc800078ec0ff */
[----:B------:R-:W-:Y:S02]  /*23a90*/  LOP3.LUT R3, R2, 0x38, R3, 0xf8, !PT ;  /* 0x0000003802037812 */ /* 0x000fe400078ef803 */
[----:B---3--:R-:W-:Y:S01]  /*23aa0*/  SHF.R.U32.HI R8, RZ, 0x3, R2 ;  /* 0x00000003ff087819 */ /* 0x008fe20000011602 */
[----:B------:R-:W-:-:S03]  /*23ab0*/  IMAD.SHL.U32 R2, R6, 0x8, RZ ;  /* 0x0000000806027824 */ /* 0x000fc600078e00ff */
[----:B------:R-:W-:Y:S01]  /*23ac0*/  LOP3.LUT R8, R3, R8, RZ, 0x3c, !PT ;  /* 0x0000000803087212 */ /* 0x000fe200078e3cff */
[----:B-----5:R-:W-:-:S03]  /*23ad0*/  IMAD.MOV.U32 R3, RZ, RZ, R82 ;  /* 0x000000ffff037224 */ /* 0x020fc600078e0052 */
[----:B------:R-:W-:Y:S01]  /*23ae0*/  LOP3.LUT R8, R8, 0xfffffe00, R2, 0xf8, !PT ;  /* 0xfffffe0008087812 */ /* 0x000fe200078ef802 */
[----:B------:R-:W-:Y:S01]  /*23af0*/  IMAD.MOV.U32 R2, RZ, RZ, R83 ;  /* 0x000000ffff027224 */ /* 0x000fe200078e0053 */
[----:B------:R-:W-:Y:S01]  /*23b00*/  PRMT R117, R117, 0x5410, R3 ;  /* 0x0000541075757816 */ /* 0x000fe20000000003 */
[----:B------:R-:W-:-:S03]  /*23b10*/  IMAD.MOV.U32 R3, RZ, RZ, R78 ;  /* 0x000000ffff037224 */ /* 0x000fc600078e004e */
[----:B------:R-:W-:Y:S01]  /*23b20*/  PRMT R118, R118, 0x5410, R2 ;  /* 0x0000541076767816 */ /* 0x000fe20000000002 */
        /* <DEDUP_REMOVED lines=13> */
[----:B------:R-:W-:-:S04]  /*23c00*/  PRMT R117, R3, 0x7610, R117 ;  /* 0x0000761003757816 */ /* 0x000fc80000000075 */
[----:B------:R-:W-:Y:S01]  /*23c10*/  PRMT R118, R2, 0x7610, R118 ;  /* 0x0000761002767816 */ /* 0x000fe20000000076 */
[----:B------:R-:W-:-:S05]  /*23c20*/  IMAD.MOV.U32 R2, RZ, RZ, R76 ;  /* 0x000000ffff027224 */ /* 0x000fca00078e004c */
        /* <DEDUP_REMOVED lines=11> */
[----:B--2---:R-:W-:-:S05]  /*23ce0*/  IMAD R13, R13, -0x80, R23 ;  /* 0xffffff800d0d7824 */ /* 0x004fca00078e0217 */
[----:B------:R-:W-:-:S04]  /*23cf0*/  IMNMX R84, R13, 0x80, PT ;  /* 0x000000800d547817 */ /* 0x000fc80003800200 */
[----:B------:R-:W-:Y:S01]  /*23d00*/  ISETP.GE.AND P0, PT, R92, R84, PT ;  /* 0x000000545c00720c */ /* 0x000fe20003f06270 */
[----:B----4-:R-:W-:-:S12]  /*23d10*/  IMAD.WIDE.U32 R8, R8, 0x2, R10 ;  /* 0x0000000208087825 */ /* 0x010fd800078e000a */
[----:B------:R-:W-:Y:S05]  /*23d20*/  @P0 BRA `(.L_x_2601) ;  /* 0x00000b9000000947 */ /* 0x000fea0003800000 */
[----:B------:R-:W-:Y:S01]  /*23d30*/  ISETP.GE.AND P0, PT, R4, R0, PT ;  /* 0x000000000400720c */ /* 0x000fe20003f06270 */
[----:B------:R-:W-:-:S12]  /*23d40*/  BSSY B0, `(.L_x_2602) ;  /* 0x000002c000007945 */ /* 0x000fd80003800000 */
[----:B------:R-:W-:Y:S05]  /*23d50*/  @P0 BRA `(.L_x_2603) ;  /* 0x000002a000000947 */ /* 0x000fea0003800000 */
[--C-:B------:R-:W-:Y:S02]  /*23d60*/  SHF.R.U64 R11, R18, 0x10, R19.reuse ;  /* 0x00000010120b7819 */ /* 0x100fe40000001213 */
[----:B------:R-:W-:Y:S02]  /*23d70*/  SHF.R.U32.HI R2, RZ, 0x10, R19 ;  /* 0x00000010ff027819 */ /* 0x000fe40000011613 */
[----:B------:R-:W2:Y:S01]  /*23d80*/  LD.E.128 R16, [R8.64] ;  /* 0x0000000408107980 */ /* 0x000ea2000c101d00 */
[--C-:B------:R-:W-:Y:S02]  /*23d90*/  SHF.R.U32.HI R6, RZ, 0x10, R21.reuse ;  /* 0x00000010ff067819 */ /* 0x100fe40000011615 */
[----:B------:R-:W-:Y:S01]  /*23da0*/  HADD2.F32 R10, -RZ, R2.H0_H0 ;  /* 0x20000002ff0a7230 */ /* 0x000fe20000004100 */
[----:B------:R-:W-:Y:S01]  /*23db0*/  SHF.R.U64 R13, R20, 0x10, R21 ;  /* 0x00000010140d7819 */ /* 0x000fe20000001215 */
[----:B------:R-:W-:-:S04]  /*23dc0*/  HADD2.F32 R11, -RZ, R11.H0_H0 ;  /* 0x2000000bff0b7230 */ /* 0x000fc80000004100 */
[----:B------:R-:W-:Y:S02]  /*23dd0*/  HADD2.F32 R13, -RZ, R13.H0_H0 ;  /* 0x2000000dff0d7230 */ /* 0x000fe40000004100 */
[--C-:B--2---:R-:W-:Y:S02]  /*23de0*/  HADD2.F32 R2, -RZ, R19.reuse.H1_H1 ;  /* 0x30000013ff027230 */ /* 0x104fe40000004100 */
[----:B------:R-:W-:Y:S02]  /*23df0*/  HADD2.F32 R3, -RZ, R19.H0_H0 ;  /* 0x20000013ff037230 */ /* 0x000fe40000004100 */
[----:B------:R-:W-:Y:S01]  /*23e00*/  HADD2.F32 R19, -RZ, R6.H0_H0 ;  /* 0x20000006ff137230 */ /* 0x000fe20000004100 */
[----:B------:R-:W-:-:S04]  /*23e10*/  FMUL.FTZ R6, R2, R10 ;  /* 0x0000000a02067220 */ /* 0x000fc80000410000 */
[-C--:B------:R-:W-:Y:S02]  /*23e20*/  FFMA.FTZ R6, R3, R19.reuse, -R6 ;  /* 0x0000001303067223 */ /* 0x080fe40000010806 */
[----:B------:R-:W-:-:S04]  /*23e30*/  FMUL.FTZ R19, R2, R19 ;  /* 0x0000001302137220 */ /* 0x000fc80000410000 */
[----:B------:R-:W-:Y:S01]  /*23e40*/  FFMA.FTZ R19, R3, R10, R19 ;  /* 0x0000000a03137223 */ /* 0x000fe20000010013 */
[----:B------:R-:W-:-:S04]  /*23e50*/  HADD2.F32 R2, -RZ, R85.H0_H0 ;  /* 0x20000055ff027230 */ /* 0x000fc80000004100 */
[----:B------:R-:W-:Y:S01]  /*23e60*/  F2FP.PACK_AB R19, R19, R6 ;  /* 0x000000061313723e */ /* 0x000fe200000000ff */
[----:B------:R-:W-:Y:S02]  /*23e70*/  HADD2.F32 R6, -RZ, R16.H1_H1 ;  /* 0x30000010ff067230 */ /* 0x000fe40000004100 */
[----:B------:R-:W-:Y:S02]  /*23e80*/  HADD2.F32 R3, -RZ, R86.H0_H0 ;  /* 0x20000056ff037230 */ /* 0x000fe40000004100 */
[----:B------:R-:W-:Y:S01]  /*23e90*/  HADD2.F32 R10, -RZ, R16.H0_H0 ;  /* 0x20000010ff0a7230 */ /* 0x000fe20000004100 */
[----:B------:R-:W-:-:S04]  /*23ea0*/  FMUL.FTZ R14, R6, R2 ;  /* 0x00000002060e7220 */ /* 0x000fc80000410000 */
[-C--:B------:R-:W-:Y:S02]  /*23eb0*/  FFMA.FTZ R15, R10, R3.reuse, -R14 ;  /* 0x000000030a0f7223 */ /* 0x080fe4000001080e */
[----:B------:R-:W-:Y:S01]  /*23ec0*/  FMUL.FTZ R3, R6, R3 ;  /* 0x0000000306037220 */ /* 0x000fe20000410000 */
[----:B------:R-:W-:-:S03]  /*23ed0*/  HADD2.F32 R6, -RZ, R18.H1_H1 ;  /* 0x30000012ff067230 */ /* 0x000fc60000004100 */
[----:B------:R-:W-:Y:S01]  /*23ee0*/  FFMA.FTZ R16, R10, R2, R3 ;  /* 0x000000020a107223 */ /* 0x000fe20000010003 */
[----:B------:R-:W-:Y:S02]  /*23ef0*/  HADD2.F32 R3, -RZ, R86.H1_H1 ;  /* 0x30000056ff037230 */ /* 0x000fe40000004100 */
[----:B------:R-:W-:Y:S02]  /*23f00*/  HADD2.F32 R2, -RZ, R85.H1_H1 ;  /* 0x30000055ff027230 */ /* 0x000fe40000004100 */
[----:B------:R-:W-:Y:S01]  /*23f10*/  HADD2.F32 R10, -RZ, R18.H0_H0 ;  /* 0x20000012ff0a7230 */ /* 0x000fe20000004100 */
[CC--:B------:R-:W-:Y:S02]  /*23f20*/  FMUL.FTZ R18, R6.reuse, R3.reuse ;  /* 0x0000000306127220 */ /* 0x0c0fe40000410000 */
[-C--:B------:R-:W-:Y:S02]  /*23f30*/  FMUL.FTZ R14, R6, R2.reuse ;  /* 0x00000002060e7220 */ /* 0x080fe40000410000 */
[C---:B------:R-:W-:Y:S01]  /*23f40*/  FFMA.FTZ R18, R10.reuse, R2, R18 ;  /* 0x000000020a127223 */ /* 0x040fe20000010012 */
[--C-:B------:R-:W-:Y:S01]  /*23f50*/  HADD2.F32 R2, -RZ, R17.reuse.H1_H1 ;  /* 0x30000011ff027230 */ /* 0x100fe20000004100 */
[----:B------:R-:W-:Y:S01]  /*23f60*/  FFMA.FTZ R14, R10, R3, -R14 ;  /* 0x000000030a0e7223 */ /* 0x000fe2000001080e */
[----:B------:R-:W-:-:S03]  /*23f70*/  HADD2.F32 R3, -RZ, R17.H0_H0 ;  /* 0x20000011ff037230 */ /* 0x000fc60000004100 */
[C---:B------:R-:W-:Y:S02]  /*23f80*/  FMUL.FTZ R6, R2.reuse, R11 ;  /* 0x0000000b02067220 */ /* 0x040fe40000410000 */
[-C--:B------:R-:W-:Y:S02]  /*23f90*/  FMUL.FTZ R17, R2, R13.reuse ;  /* 0x0000000d02117220 */ /* 0x080fe40000410000 */
[C---:B------:R-:W-:Y:S02]  /*23fa0*/  FFMA.FTZ R6, R3.reuse, R13, -R6 ;  /* 0x0000000d03067223 */ /* 0x040fe40000010806 */
[----:B------:R-:W-:Y:S01]  /*23fb0*/  FFMA.FTZ R17, R3, R11, R17 ;  /* 0x0000000b03117223 */ /* 0x000fe20000010011 */
[----:B------:R-:W-:Y:S02]  /*23fc0*/  F2FP.PACK_AB R18, R18, R14 ;  /* 0x0000000e1212723e */ /* 0x000fe400000000ff */
[----:B------:R-:W-:Y:S02]  /*23fd0*/  F2FP.PACK_AB R16, R16, R15 ;  /* 0x0000000f1010723e */ /* 0x000fe400000000ff */
[----:B------:R-:W-:-:S05]  /*23fe0*/  F2FP.PACK_AB R17, R17, R6 ;  /* 0x000000061111723e */ /* 0x000fca00000000ff */
[----:B------:R1:W-:Y:S02]  /*23ff0*/  ST.E.128 [R8.64], R16 ;  /* 0x0000001008007985 */ /* 0x0003e4000c101d04 */
.L_x_2603:
[----:B------:R-:W-:Y:S05]  /*24000*/  BSYNC B0 ;  /* 0x0000000000007941 */ /* 0x000fea0003800000 */
.L_x_2602:
[----:B------:R-:W-:Y:S01]  /*24010*/  IADD3 R2, R4, 0x20, RZ ;  /* 0x0000002004027810 */ /* 0x000fe20007ffe0ff */
[----:B------:R-:W-:Y:S03]  /*24020*/  BSSY B0, `(.L_x_2604) ;  /* 0x000002d000007945 */ /* 0x000fe60003800000 */
[----:B------:R-:W-:-:S13]  /*24030*/  ISETP.GE.AND P0, PT, R2, R0, PT ;  /* 0x000000000200720c */ /* 0x000fda0003f06270 */
[----:B------:R-:W-:Y:S05]  /*24040*/  @P0 BRA `(.L_x_2605) ;  /* 0x000002a000000947 */ /* 0x000fea0003800000 */
[----:B-1----:R-:W2:Y:S01]  /*24050*/  LD.E.128 R16, [R8.64+0x4000] ;  /* 0x0040000408107980 */ /* 0x002ea2000c101d00 */
[----:B------:R-:W-:Y:S02]  /*24060*/  SHF.R.U32.HI R2, RZ, 0x10, R27 ;  /* 0x00000010ff027819 */ /* 0x000fe4000001161b */
[--C-:B------:R-:W-:Y:S02]  /*24070*/  SHF.R.U32.HI R6, RZ, 0x10, R25.reuse ;  /* 0x00000010ff067819 */ /* 0x100fe40000011619 */
[----:B------:R-:W-:Y:S01]  /*24080*/  SHF.R.U64 R13, R24, 0x10, R25 ;  /* 0x00000010180d7819 */ /* 0x000fe20000001219 */
[----:B------:R-:W-:Y:S01]  /*24090*/  HADD2.F32 R10, -RZ, R2.H0_H0 ;  /* 0x20000002ff0a7230 */ /* 0x000fe20000004100 */
[----:B------:R-:W-:-:S03]  /*240a0*/  SHF.R.U64 R11, R26, 0x10, R27 ;  /* 0x000000101a0b7819 */ /* 0x000fc6000000121b */
[----:B------:R-:W-:Y:S02]  /*240b0*/  HADD2.F32 R13, -RZ, R13.H0_H0 ;  /* 0x2000000dff0d7230 */ /* 0x000fe40000004100 */
        /* <DEDUP_REMOVED lines=34> */
[----:B------:R1:W-:Y:S02]  /*242e0*/  ST.E.128 [R8.64+0x4000], R16 ;  /* 0x0040001008007985 */ /* 0x0003e4000c101d04 */
.L_x_2605:
[----:B------:R-:W-:Y:S05]  /*242f0*/  BSYNC B0 ;  /* 0x0000000000007941 */ /* 0x000fea0003800000 */
.L_x_2604:
[----:B------:R-:W-:Y:S01]  /*24300*/  IADD3 R2, R4, 0x40, RZ ;  /* 0x0000004004027810 */ /* 0x000fe20007ffe0ff */
[----:B------:R-:W-:Y:S03]  /*24310*/  BSSY B0, `(.L_x_2606) ;  /* 0x000002d000007945 */ /* 0x000fe60003800000 */
[----:B------:R-:W-:-:S13]  /*24320*/  ISETP.GE.AND P0, PT, R2, R0, PT ;  /* 0x000000000200720c */ /* 0x000fda0003f06270 */
[----:B------:R-:W-:Y:S05]  /*24330*/  @P0 BRA `(.L_x_2607) ;  /* 0x000002a000000947 */ /* 0x000fea0003800000 */
[----:B-1----:R-:W2:Y:S01]  /*24340*/  LD.E.128 R16, [R8.64+0x8000] ;  /* 0x0080000408107980 */ /* 0x002ea2000c101d00 */
[----:B------:R-:W-:Y:S02]  /*24350*/  SHF.R.U32.HI R2, RZ, 0x10, R33 ;  /* 0x00000010ff027819 */ /* 0x000fe40000011621 */
[----:B------:R-:W-:Y:S02]  /*24360*/  SHF.R.U32.HI R3, RZ, 0x10, R31 ;  /* 0x00000010ff037819 */ /* 0x000fe4000001161f */
[----:B------:R-:W-:Y:S01]  /*24370*/  SHF.R.U64 R13, R32, 0x10, R33 ;  /* 0x00000010200d7819 */ /* 0x000fe20000001221 */
[----:B------:R-:W-:Y:S02]  /*24380*/  HADD2.F32 R2, -RZ, R2.H0_H0 ;  /* 0x20000002ff027230 */ /* 0x000fe40000004100 */
[----:B------:R-:W-:Y:S02]  /*24390*/  HADD2.F32 R3, -RZ, R3.H0_H0 ;  /* 0x20000003ff037230 */ /* 0x000fe40000004100 */
[----:B------:R-:W-:-:S02]  /*243a0*/  HADD2.F32 R13, -RZ, R13.H0_H0 ;  /* 0x2000000dff0d7230 */ /* 0x000fc40000004100 */
[--C-:B--2---:R-:W-:Y:S02]  /*243b0*/  HADD2.F32 R6, -RZ, R19.reuse.H1_H1 ;  /* 0x30000013ff067230 */ /* 0x104fe40000004100 */
[----:B------:R-:W-:-:S03]  /*243c0*/  HADD2.F32 R10, -RZ, R19.H0_H0 ;  /* 0x20000013ff0a7230 */ /* 0x000fc60000004100 */
[CC--:B------:R-:W-:Y:S02]  /*243d0*/  FMUL.FTZ R11, R6.reuse, R2.reuse ;  /* 0x00000002060b7220 */ /* 0x0c0fe40000410000 */
[-C--:B------:R-:W-:Y:S02]  /*243e0*/  FMUL.FTZ R6, R6, R3.reuse ;  /* 0x0000000306067220 */ /* 0x080fe40000410000 */
[C---:B------:R-:W-:Y:S01]  /*243f0*/  FFMA.FTZ R14, R10.reuse, R3, -R11 ;  /* 0x000000030a0e7223 */ /* 0x040fe2000001080b */
[--C-:B------:R-:W-:Y:S01]  /*24400*/  HADD2.F32 R3, -RZ, R89.reuse.H1_H1 ;  /* 0x30000059ff037230 */ /* 0x100fe20000004100 */
[----:B------:R-:W-:Y:S01]  /*24410*/  FFMA.FTZ R19, R10, R2, R6 ;  /* 0x000000020a137223 */ /* 0x000fe20000010006 */
[----:B------:R-:W-:Y:S02]  /*24420*/  HADD2.F32 R2, -RZ, R89.H0_H0 ;  /* 0x20000059ff027230 */ /* 0x000fe40000004100 */
[--C-:B------:R-:W-:Y:S02]  /*24430*/  HADD2.F32 R6, -RZ, R16.reuse.H1_H1 ;  /* 0x30000010ff067230 */ /* 0x100fe40000004100 */
[----:B------:R-:W-:Y:S01]  /*24440*/  HADD2.F32 R10, -RZ, R16.H0_H0 ;  /* 0x20000010ff0a7230 */ /* 0x000fe20000004100 */
[----:B------:R-:W-:-:S02]  /*24450*/  F2FP.PACK_AB R19, R19, R14 ;  /* 0x0000000e1313723e */ /* 0x000fc400000000ff */
[CC--:B------:R-:W-:Y:S02]  /*24460*/  FMUL.FTZ R11, R6.reuse, R2.reuse ;  /* 0x00000002060b7220 */ /* 0x0c0fe40000410000 */
[-C--:B------:R-:W-:Y:S02]  /*24470*/  FMUL.FTZ R6, R6, R3.reuse ;  /* 0x0000000306067220 */ /* 0x080fe40000410000 */
[C---:B------:R-:W-:Y:S01]  /*24480*/  FFMA.FTZ R20, R10.reuse, R3, -R11 ;  /* 0x000000030a147223 */ /* 0x040fe2000001080b */
[----:B------:R-:W-:Y:S01]  /*24490*/  HADD2.F32 R3, -RZ, R90.H1_H1 ;  /* 0x3000005aff037230 */ /* 0x000fe20000004100 */
[----:B------:R-:W-:Y:S01]  /*244a0*/  FFMA.FTZ R16, R10, R2, R6 ;  /* 0x000000020a107223 */ /* 0x000fe20000010006 */
[----:B------:R-:W-:Y:S01]  /*244b0*/  HADD2.F32 R6, -RZ, R18.H1_H1 ;  /* 0x30000012ff067230 */ /* 0x000fe20000004100 */
[----:B------:R-:W-:Y:S01]  /*244c0*/  SHF.R.U64 R11, R30, 0x10, R31 ;  /* 0x000000101e0b7819 */ /* 0x000fe2000000121f */
[----:B------:R-:W-:Y:S02]  /*244d0*/  HADD2.F32 R2, -RZ, R90.H0_H0 ;  /* 0x2000005aff027230 */ /* 0x000fe40000004100 */
[----:B------:R-:W-:Y:S01]  /*244e0*/  HADD2.F32 R10, -RZ, R18.H0_H0 ;  /* 0x20000012ff0a7230 */ /* 0x000fe20000004100 */
[CC--:B------:R-:W-:Y:S01]  /*244f0*/  FMUL.FTZ R18, R6.reuse, R3.reuse ;  /* 0x0000000306127220 */ /* 0x0c0fe20000410000 */
[----:B------:R-:W-:Y:S01]  /*24500*/  HADD2.F32 R11, -RZ, R11.H0_H0 ;  /* 0x2000000bff0b7230 */ /* 0x000fe20000004100 */
[----:B------:R-:W-:Y:S01]  /*24510*/  FMUL.FTZ R15, R6, R2 ;  /* 0x00000002060f7220 */ /* 0x000fe20000410000 */
[----:B------:R-:W-:Y:S01]  /*24520*/  F2FP.PACK_AB R16, R16, R20 ;  /* 0x000000141010723e */ /* 0x000fe200000000ff */
[C---:B------:R-:W-:Y:S01]  /*24530*/  FFMA.FTZ R18, R10.reuse, R2, R18 ;  /* 0x000000020a127223 */ /* 0x040fe20000010012 */
[--C-:B------:R-:W-:Y:S01]  /*24540*/  HADD2.F32 R2, -RZ, R17.reuse.H1_H1 ;  /* 0x30000011ff027230 */ /* 0x100fe20000004100 */
[----:B------:R-:W-:Y:S01]  /*24550*/  FFMA.FTZ R15, R10, R3, -R15 ;  /* 0x000000030a0f7223 */ /* 0x000fe2000001080f */
[----:B------:R-:W-:-:S03]  /*24560*/  HADD2.F32 R3, -RZ, R17.H0_H0 ;  /* 0x20000011ff037230 */ /* 0x000fc60000004100 */
[----:B------:R-:W-:Y:S01]  /*24570*/  FMUL.FTZ R6, R2, R13 ;  /* 0x0000000d02067220 */ /* 0x000fe20000410000 */
[----:B------:R-:W-:Y:S01]  /*24580*/  F2FP.PACK_AB R18, R18, R15 ;  /* 0x0000000f1212723e */ /* 0x000fe200000000ff */
[-C--:B------:R-:W-:Y:S02]  /*24590*/  FMUL.FTZ R17, R2, R11.reuse ;  /* 0x0000000b02117220 */ /* 0x080fe40000410000 */
[C---:B------:R-:W-:Y:S02]  /*245a0*/  FFMA.FTZ R2, R3.reuse, R11, -R6 ;  /* 0x0000000b03027223 */ /* 0x040fe40000010806 */
[----:B------:R-:W-:-:S05]  /*245b0*/  FFMA.FTZ R17, R3, R13, R17 ;  /* 0x0000000d03117223 */ /* 0x000fca0000010011 */
[----:B------:R-:W-:-:S05]  /*245c0*/  F2FP.PACK_AB R17, R17, R2 ;  /* 0x000000021111723e */ /* 0x000fca00000000ff */
[----:B------:R1:W-:Y:S02]  /*245d0*/  ST.E.128 [R8.64+0x8000], R16 ;  /* 0x0080001008007985 */ /* 0x0003e4000c101d04 */
.L_x_2607:
[----:B------:R-:W-:Y:S05]  /*245e0*/  BSYNC B0 ;  /* 0x0000000000007941 */ /* 0x000fea0003800000 */
.L_x_2606:
[----:B------:R-:W-:-:S04]  /*245f0*/  IADD3 R2, R4, 0x60, RZ ;  /* 0x0000006004027810 */ /* 0x000fc80007ffe0ff */
        /* <DEDUP_REMOVED lines=14> */
[----:B------:R-:W-:Y:S01]  /*246e0*/  HADD2.F32 R3, -RZ, R95.H1_H1 ;  /* 0x3000005fff037230 */ /* 0x000fe20000004100 */
[----:B------:R-:W-:Y:S01]  /*246f0*/  FFMA.FTZ R19, R10, R2, R6 ;  /* 0x000000020a137223 */ /* 0x000fe20000010006 */
[----:B------:R-:W-:Y:S02]  /*24700*/  HADD2.F32 R2, -RZ, R94.H1_H1 ;  /* 0x3000005eff027230 */ /* 0x000fe40000004100 */
        /* <DEDUP_REMOVED lines=27> */
.L_x_2601:
[----:B------:R-:W-:Y:S05]  /*248c0*/  BSYNC B1 ;  /* 0x0000000000017941 */ /* 0x000fea0003800000 */
.L_x_2600:
[----:B------:R-:W-:Y:S01]  /*248d0*/  IADD3 R2, R92, 0x20, RZ ;  /* 0x000000205c027810 */ /* 0x000fe20007ffe0ff */
[----:B------:R-:W-:Y:S03]  /*248e0*/  BSSY B1, `(.L_x_2608) ;  /* 0x00000bc000017945 */ /* 0x000fe60003800000 */
[----:B------:R-:W-:-:S13]  /*248f0*/  ISETP.GE.AND P0, PT, R2, R84, PT ;  /* 0x000000540200720c */ /* 0x000fda0003f06270 */
[----:B------:R-:W-:Y:S05]  /*24900*/  @P0 BRA `(.L_x_2609) ;  /* 0x00000b9000000947 */ /* 0x000fea0003800000 */
[----:B------:R-:W-:Y:S01]  /*24910*/  ISETP.GE.AND P0, PT, R4, R0, PT ;  /* 0x000000000400720c */ /* 0x000fe20003f06270 */
[----:B------:R-:W-:-:S12]  /*24920*/  BSSY B0, `(.L_x_2610) ;  /* 0x000002c000007945 */ /* 0x000fd80003800000 */
[----:B------:R-:W-:Y:S05]  /*24930*/  @P0 BRA `(.L_x_2611) ;  /* 0x000002a000000947 */ /* 0x000fea0003800000 */
[----:B-1----:R-:W2:Y:S01]  /*24940*/  LD.E.128 R16, [R8.64+0x1000] ;  /* 0x0010000408107980 */ /* 0x002ea2000c101d00 */
[----:B------:R-:W-:Y:S02]  /*24950*/  SHF.R.U32.HI R2, RZ, 0x10, R41 ;  /* 0x00000010ff027819 */ /* 0x000fe40000011629 */
[--C-:B------:R-:W-:Y:S02]  /*24960*/  SHF.R.U32.HI R3, RZ, 0x10, R43.reuse ;  /* 0x00000010ff037819 */ /* 0x100fe4000001162b */
        /* <DEDUP_REMOVED lines=18> */
[----:B------:R-:W-:Y:S01]  /*24a90*/  HADD2.F32 R3, -RZ, R95.H0_H0 ;  /* 0x2000005fff037230 */ /* 0x000fe20000004100 */
        /* <DEDUP_REMOVED lines=20> */
.L_x_2611:
[----:B------:R-:W-:Y:S05]  /*24be0*/  BSYNC B0 ;  /* 0x0000000000007941 */ /* 0x000fea0003800000 */
.L_x_2610:
[----:B------:R-:W-:Y:S01]  /*24bf0*/  IADD3 R2, R4, 0x20, RZ ;  /* 0x0000002004027810 */ /* 0x000fe20007ffe0ff */
[----:B------:R-:W-:Y:S03]  /*24c00*/  BSSY B0, `(.L_x_2612) ;  /* 0x000002d000007945 */ /* 0x000fe60003800000 */
[----:B------:R-:W-:-:S13]  /*24c10*/  ISETP.GE.AND P0, PT, R2, R0, PT ;  /* 0x000000000200720c */ /* 0x000fda0003f06270 */
[----:B------:R-:W-:Y:S05]  /*24c20*/  @P0 BRA `(.L_x_2613) ;  /* 0x000002a000000947 */ /* 0x000fea0003800000 */
[----:B-1----:R-:W2:Y:S01]  /*24c30*/  LD.E.128 R16, [R8.64+0x5000] ;  /* 0x0050000408107980 */ /* 0x002ea2000c101d00 */
[----:B------:R-:W-:Y:S01]  /*24c40*/  SHF.R.U32.HI R15, RZ, 0x10, R47 ;  /* 0x00000010ff0f7819 */ /* 0x000fe2000001162f */
[----:B------:R-:W-:Y:S01]  /*24c50*/  HADD2.F32 R14, -RZ, R97.H0_H0 ;  /* 0x20000061ff0e7230 */ /* 0x000fe20000004100 */
[--C-:B------:R-:W-:Y:S02]  /*24c60*/  SHF.R.U32.HI R2, RZ, 0x10, R45.reuse ;  /* 0x00000010ff027819 */ /* 0x100fe4000001162d */
[----:B------:R-:W-:Y:S01]  /*24c70*/  SHF.R.U64 R21, R44, 0x10, R45 ;  /* 0x000000102c157819 */ /* 0x000fe2000000122d */
[----:B------:R-:W-:Y:S01]  /*24c80*/  HADD2.F32 R15, -RZ, R15.H0_H0 ;  /* 0x2000000fff0f7230 */ /* 0x000fe20000004100 */
[----:B------:R-:W-:Y:S01]  /*24c90*/  SHF.R.U64 R22, R46, 0x10, R47 ;  /* 0x000000102e167819 */ /* 0x000fe2000000122f */
[----:B------:R-:W-:Y:S02]  /*24ca0*/  HADD2.F32 R2, -RZ, R2.H0_H0 ;  /* 0x20000002ff027230 */ /* 0x000fe40000004100 */
[----:B------:R-:W-:-:S02]  /*24cb0*/  HADD2.F32 R21, -RZ, R21.H0_H0 ;  /* 0x20000015ff157230 */ /* 0x000fc40000004100 */
[----:B------:R-:W-:Y:S02]  /*24cc0*/  HADD2.F32 R22, -RZ, R22.H0_H0 ;  /* 0x20000016ff167230 */ /* 0x000fe40000004100 */
[--C-:B--2---:R-:W-:Y:S02]  /*24cd0*/  HADD2.F32 R3, -RZ, R19.reuse.H1_H1 ;  /* 0x30000013ff037230 */ /* 0x104fe40000004100 */
[----:B------:R-:W-:Y:S02]  /*24ce0*/  HADD2.F32 R19, -RZ, R19.H0_H0 ;  /* 0x20000013ff137230 */ /* 0x000fe40000004100 */
[----:B------:R-:W-:Y:S01]  /*24cf0*/  HADD2.F32 R13, -RZ, R18.H0_H0 ;  /* 0x20000012ff0d7230 */ /* 0x000fe20000004100 */
[CC--:B------:R-:W-:Y:S01]  /*24d00*/  FMUL.FTZ R6, R3.reuse, R15.reuse ;  /* 0x0000000f03067220 */ /* 0x0c0fe20000410000 */
[----:B------:R-:W-:Y:S01]  /*24d10*/  HADD2.F32 R11, -RZ, R17.H0_H0 ;  /* 0x20000011ff0b7230 */ /* 0x000fe20000004100 */
[-C--:B------:R-:W-:Y:S01]  /*24d20*/  FMUL.FTZ R20, R3, R2.reuse ;  /* 0x0000000203147220 */ /* 0x080fe20000410000 */
[--C-:B------:R-:W-:Y:S01]  /*24d30*/  HADD2.F32 R3, -RZ, R16.reuse.H1_H1 ;  /* 0x30000010ff037230 */ /* 0x100fe20000004100 */
[C---:B------:R-:W-:Y:S01]  /*24d40*/  FFMA.FTZ R23, R19.reuse, R2, -R6 ;  /* 0x0000000213177223 */ /* 0x040fe20000010806 */
[----:B------:R-:W-:Y:S01]  /*24d50*/  HADD2.F32 R2, -RZ, R97.H1_H1 ;  /* 0x30000061ff027230 */ /* 0x000fe20000004100 */
[----:B------:R-:W-:Y:S01]  /*24d60*/  FFMA.FTZ R19, R19, R15, R20 ;  /* 0x0000000f13137223 */ /* 0x000fe20000010014 */
[----:B------:R-:W-:-:S02]  /*24d70*/  HADD2.F32 R16, -RZ, R16.H0_H0 ;  /* 0x20000010ff107230 */ /* 0x000fc40000004100 */
[----:B------:R-:W-:Y:S01]  /*24d80*/  HADD2.F32 R6, -RZ, R18.H1_H1 ;  /* 0x30000012ff067230 */ /* 0x000fe20000004100 */
[C---:B------:R-:W-:Y:S01]  /*24d90*/  FMUL.FTZ R18, R3.reuse, R14 ;  /* 0x0000000e03127220 */ /* 0x040fe20000410000 */
[----:B------:R-:W-:Y:S01]  /*24da0*/  HADD2.F32 R10, -RZ, R17.H1_H1 ;  /* 0x30000011ff0a7230 */ /* 0x000fe20000004100 */
[-C--:B------:R-:W-:Y:S01]  /*24db0*/  FMUL.FTZ R17, R3, R2.reuse ;  /* 0x0000000203117220 */ /* 0x080fe20000410000 */
[--C-:B------:R-:W-:Y:S01]  /*24dc0*/  HADD2.F32 R3, -RZ, R98.reuse.H1_H1 ;  /* 0x30000062ff037230 */ /* 0x100fe20000004100 */
[C---:B------:R-:W-:Y:S01]  /*24dd0*/  FFMA.FTZ R15, R16.reuse, R2, -R18 ;  /* 0x00000002100f7223 */ /* 0x040fe20000010812 */
[----:B------:R-:W-:Y:S01]  /*24de0*/  HADD2.F32 R2, -RZ, R98.H0_H0 ;  /* 0x20000062ff027230 */ /* 0x000fe20000004100 */
[----:B------:R-:W-:Y:S01]  /*24df0*/  FFMA.FTZ R16, R16, R14, R17 ;  /* 0x0000000e10107223 */ /* 0x000fe20000010011 */
[----:B------:R-:W-:Y:S01]  /*24e00*/  F2FP.PACK_AB R19, R19, R23 ;  /* 0x000000171313723e */ /* 0x000fe200000000ff */
[C---:B------:R-:W-:Y:S02]  /*24e10*/  FMUL.FTZ R18, R6.reuse, R3 ;  /* 0x0000000306127220 */ /* 0x040fe40000410000 */
[----:B------:R-:W-:Y:S01]  /*24e20*/  FMUL.FTZ R14, R6, R2 ;  /* 0x00000002060e7220 */ /* 0x000fe20000410000 */
[----:B------:R-:W-:Y:S01]  /*24e30*/  F2FP.PACK_AB R16, R16, R15 ;  /* 0x0000000f1010723e */ /* 0x000fe200000000ff */
[----:B------:R-:W-:-:S02]  /*24e40*/  FMUL.FTZ R6, R10, R22 ;  /* 0x000000160a067220 */ /* 0x000fc40000410000 */
[----:B------:R-:W-:Y:S02]  /*24e50*/  FMUL.FTZ R17, R10, R21 ;  /* 0x000000150a117220 */ /* 0x000fe40000410000 */
[C---:B------:R-:W-:Y:S02]  /*24e60*/  FFMA.FTZ R18, R13.reuse, R2, R18 ;  /* 0x000000020d127223 */ /* 0x040fe40000010012 */
[----:B------:R-:W-:Y:S02]  /*24e70*/  FFMA.FTZ R3, R13, R3, -R14 ;  /* 0x000000030d037223 */ /* 0x000fe4000001080e */
[C---:B------:R-:W-:Y:S02]  /*24e80*/  FFMA.FTZ R2, R11.reuse, R21, -R6 ;  /* 0x000000150b027223 */ /* 0x040fe40000010806 */
[----:B------:R-:W-:Y:S01]  /*24e90*/  FFMA.FTZ R17, R11, R22, R17 ;  /* 0x000000160b117223 */ /* 0x000fe20000010011 */
[----:B------:R-:W-:-:S04]  /*24ea0*/  F2FP.PACK_AB R18, R18, R3 ;  /* 0x000000031212723e */ /* 0x000fc800000000ff */
[----:B------:R-:W-:-:S05]  /*24eb0*/  F2FP.PACK_AB R17, R17, R2 ;  /* 0x000000021111723e */ /* 0x000fca00000000ff */
[----:B------:R1:W-:Y:S02]  /*24ec0*/  ST.E.128 [R8.64+0x5000], R16 ;  /* 0x0050001008007985 */ /* 0x0003e4000c101d04 */
.L_x_2613:
[----:B------:R-:W-:Y:S05]  /*24ed0*/  BSYNC B0 ;  /* 0x0000000000007941 */ /* 0x000fea0003800000 */
.L_x_2612:
[----:B------:R-:W-:Y:S01]  /*24ee0*/  IADD3 R2, R4, 0x40, RZ ;  /* 0x0000004004027810 */ /* 0x000fe20007ffe0ff */
[----:B------:R-:W-:Y:S03]  /*24ef0*/  BSSY B0, `(.L_x_2614) ;  /* 0x000002d000007945 */ /* 0x000fe60003800000 */
[----:B------:R-:W-:-:S13]  /*24f00*/  ISETP.GE.AND P0, PT, R2, R0, PT ;  /* 0x000000000200720c */ /* 0x000fda0003f06270 */
[----:B------:R-:W-:Y:S05]  /*24f10*/  @P0 BRA `(.L_x_2615) ;  /* 0x000002a000000947 */ /* 0x000fea0003800000 */
[----:B-1----:R-:W2:Y:S01]  /*24f20*/  LD.E.128 R16, [R8.64+0x9000] ;  /* 0x0090000408107980 */ /* 0x002ea2000c101d00 */
[----:B------:R-:W-:Y:S01]  /*24f30*/  SHF.R.U32.HI R6, RZ, 0x10, R49 ;  /* 0x00000010ff067819 */ /* 0x000fe20000011631 */
[--C-:B------:R-:W-:Y:S01]  /*24f40*/  HADD2.F32 R20, -RZ, R99.reuse.H0_H0 ;  /* 0x20000063ff147230 */ /* 0x100fe20000004100 */
[----:B------:R-:W-:Y:S01]  /*24f50*/  SHF.R.U32.HI R10, RZ, 0x10, R51 ;  /* 0x00000010ff0a7819 */ /* 0x000fe20000011633 */
[----:B------:R-:W-:Y:S01]  /*24f60*/  HADD2.F32 R11, -RZ, R99.H1_H1 ;  /* 0x30000063ff0b7230 */ /* 0x000fe20000004100 */
[----:B------:R-:W-:Y:S02]  /*24f70*/  SHF.R.U64 R21, R48, 0x10, R49 ;  /* 0x0000001030157819 */ /* 0x000fe40000001231 */
[----:B------:R-:W-:Y:S01]  /*24f80*/  SHF.R.U64 R22, R50, 0x10, R51 ;  /* 0x0000001032167819 */ /* 0x000fe20000001233 */
[----:B------:R-:W-:Y:S02]  /*24f90*/  HADD2.F32 R24, -RZ, R10.H0_H0 ;  /* 0x2000000aff187230 */ /* 0x000fe40000004100 */
[----:B------:R-:W-:-:S02]  /*24fa0*/  HADD2.F32 R21, -RZ, R21.H0_H0 ;  /* 0x20000015ff157230 */ /* 0x000fc40000004100 */
[----:B------:R-:W-:Y:S02]  /*24fb0*/  HADD2.F32 R22, -RZ, R22.H0_H0 ;  /* 0x20000016ff167230 */ /* 0x000fe40000004100 */
[--C-:B--2---:R-:W-:Y:S02]  /*24fc0*/  HADD2.F32 R15, -RZ, R16.reuse.H0_H0 ;  /* 0x20000010ff0f7230 */ /* 0x104fe40000004100 */
[----:B------:R-:W-:Y:S02]  /*24fd0*/  HADD2.F32 R3, -RZ, R16.H1_H1 ;  /* 0x30000010ff037230 */ /* 0x000fe40000004100 */
[--C-:B------:R-:W-:Y:S02]  /*24fe0*/  HADD2.F32 R2, -RZ, R19.reuse.H1_H1 ;  /* 0x30000013ff027230 */ /* 0x100fe40000004100 */
[----:B------:R-:W-:Y:S02]  /*24ff0*/  HADD2.F32 R16, -RZ, R6.H0_H0 ;  /* 0x20000006ff107230 */ /* 0x000fe40000004100 */
[----:B------:R-:W-:Y:S01]  /*25000*/  HADD2.F32 R13, -RZ, R19.H0_H0 ;  /* 0x20000013ff0d7230 */ /* 0x000fe20000004100 */
[C---:B------:R-:W-:Y:S01]  /*25010*/  FMUL.FTZ R23, R2.reuse, R24 ;  /* 0x0000001802177220 */ /* 0x040fe20000410000 */
[--C-:B------:R-:W-:Y:S01]  /*25020*/  HADD2.F32 R14, -RZ, R18.reuse.H0_H0 ;  /* 0x20000012ff0e7230 */ /* 0x100fe20000004100 */
[----:B------:R-:W-:Y:S01]  /*25030*/  FMUL.FTZ R19, R2, R16 ;  /* 0x0000001002137220 */ /* 0x000fe20000410000 */
[----:B------:R-:W-:Y:S01]  /*25040*/  HADD2.F32 R18, -RZ, R18.H1_H1 ;  /* 0x30000012ff127230 */ /* 0x000fe20000004100 */
[----:B------:R-:W-:Y:S01]  /*25050*/  FMUL.FTZ R2, R3, R20 ;  /* 0x0000001403027220 */ /* 0x000fe20000410000 */
[--C-:B------:R-:W-:Y:S01]  /*25060*/  HADD2.F32 R6, -RZ, R17.reuse.H1_H1 ;  /* 0x30000011ff067230 */ /* 0x100fe20000004100 */
[C---:B------:R-:W-:Y:S01]  /*25070*/  FFMA.FTZ R23, R13.reuse, R16, -R23 ;  /* 0x000000100d177223 */ /* 0x040fe20000010817 */
[----:B------:R-:W-:Y:S01]  /*25080*/  HADD2.F32 R10, -RZ, R17.H0_H0 ;  /* 0x20000011ff0a7230 */ /* 0x000fe20000004100 */
[----:B------:R-:W-:-:S02]  /*25090*/  FFMA.FTZ R19, R13, R24, R19 ;  /* 0x000000180d137223 */ /* 0x000fc40000010013 */
[-C--:B------:R-:W-:Y:S01]  /*250a0*/  FFMA.FTZ R13, R15, R11.reuse, -R2 ;  /* 0x0000000b0f0d7223 */ /* 0x080fe20000010802 */
[--C-:B------:R-:W-:Y:S01]  /*250b0*/  HADD2.F32 R2, -RZ, R100.reuse.H0_H0 ;  /* 0x20000064ff027230 */ /* 0x100fe20000004100 */
[----:B------:R-:W-:Y:S01]  /*250c0*/  FMUL.FTZ R16, R3, R11 ;  /* 0x0000000b03107220 */ /* 0x000fe20000410000 */
[----:B------:R-:W-:Y:S01]  /*250d0*/  HADD2.F32 R3, -RZ, R100.H1_H1 ;  /* 0x30000064ff037230 */ /* 0x000fe20000004100 */
[----:B------:R-:W-:Y:S01]  /*250e0*/  FMUL.FTZ R11, R6, R22 ;  /* 0x00000016060b7220 */ /* 0x000fe20000410000 */
[----:B------:R-:W-:Y:S01]  /*250f0*/  F2FP.PACK_AB R19, R19, R23 ;  /* 0x000000171313723e */ /* 0x000fe200000000ff */
[----:B------:R-:W-:Y:S02]  /*25100*/  FFMA.FTZ R16, R15, R20, R16 ;  /* 0x000000140f107223 */ /* 0x000fe40000010010 */
[C---:B------:R-:W-:Y:S02]  /*25110*/  FMUL.FTZ R15, R18.reuse, R2 ;  /* 0x00000002120f7220 */ /* 0x040fe40000410000 */
[----:B------:R-:W-:Y:S01]  /*25120*/  FMUL.FTZ R18, R18, R3 ;  /* 0x0000000312127220 */ /* 0x000fe20000410000 */
[----:B------:R-:W-:Y:S01]  /*25130*/  F2FP.PACK_AB R16, R16, R13 ;  /* 0x0000000d1010723e */ /* 0x000fe200000000ff */
[----:B------:R-:W-:-:S02]  /*25140*/  FMUL.FTZ R17, R6, R21 ;  /* 0x0000001506117220 */ /* 0x000fc40000410000 */
[C---:B------:R-:W-:Y:S02]  /*25150*/  FFMA.FTZ R18, R14.reuse, R2, R18 ;  /* 0x000000020e127223 */ /* 0x040fe40000010012 */
[----:B------:R-:W-:Y:S02]  /*25160*/  FFMA.FTZ R3, R14, R3, -R15 ;  /* 0x000000030e037223 */ /* 0x000fe4000001080f */
[C---:B------:R-:W-:Y:S02]  /*25170*/  FFMA.FTZ R2, R10.reuse, R21, -R11 ;  /* 0x000000150a027223 */ /* 0x040fe4000001080b */
[----:B------:R-:W-:Y:S01]  /*25180*/  FFMA.FTZ R17, R10, R22, R17 ;  /* 0x000000160a117223 */ /* 0x000fe20000010011 */
[----:B------:R-:W-:-:S04]  /*25190*/  F2FP.PACK_AB R18, R18, R3 ;  /* 0x000000031212723e */ /* 0x000fc800000000ff */
[----:B------:R-:W-:-:S05]  /*251a0*/  F2FP.PACK_AB R17, R17, R2 ;  /* 0x000000021111723e */ /* 0x000fca00000000ff */
[----:B------:R1:W-:Y:S02]  /*251b0*/  ST.E.128 [R8.64+0x9000], R16 ;  /* 0x0090001008007985 */ /* 0x0003e4000c101d04 */
.L_x_2615:
[----:B------:R-:W-:Y:S05]  /*251c0*/  BSYNC B0 ;  /* 0x0000000000007941 */ /* 0x000fea0003800000 */
.L_x_2614:
[----:B------:R-:W-:-:S04]  /*251d0*/  IADD3 R2, R4, 0x60, RZ ;  /* 0x0000006004027810 */ /* 0x000fc80007ffe0ff */
[----:B------:R-:W-:-:S13]  /*251e0*/  ISETP.GE.AND P0, PT, R2, R0, PT ;  /* 0x000000000200720c */ /* 0x000fda0003f06270 */
[----:B------:R-:W-:Y:S05]  /*251f0*/  @P0 BRA `(.L_x_2609) ;  /* 0x000002a000000947 */ /* 0x000fea0003800000 */
[----:B-1----:R-:W2:Y:S01]  /*25200*/  LD.E.128 R16, [R8.64+0xd000] ;  /* 0x00d0000408107980 */ /* 0x002ea2000c101d00 */
[----:B------:R-:W-:Y:S01]  /*25210*/  SHF.R.U32.HI R6, RZ, 0x10, R59 ;  /* 0x00000010ff067819 */ /* 0x000fe2000001163b */
[----:B------:R-:W-:Y:S01]  /*25220*/  HADD2.F32 R20, -RZ, R102.H1_H1 ;  /* 0x30000066ff147230 */ /* 0x000fe20000004100 */
[----:B------:R-:W-:Y:S01]  /*25230*/  SHF.R.U32.HI R10, RZ, 0x10, R53 ;  /* 0x00000010ff0a7819 */ /* 0x000fe20000011635 */
[----:B------:R-:W-:Y:S01]  /*25240*/  HADD2.F32 R11, -RZ, R103.H0_H0 ;  /* 0x20000067ff0b7230 */ /* 0x000fe20000004100 */
        /* <DEDUP_REMOVED lines=37> */
.L_x_2609:
[----:B------:R-:W-:Y:S05]  /*254a0*/  BSYNC B1 ;  /* 0x0000000000017941 */ /* 0x000fea0003800000 */
.L_x_2608:
        /* <DEDUP_REMOVED lines=32> */
[----:B------:R-:W-:Y:S01]  /*256b0*/  HADD2.F32 R2, -RZ, R102.H0_H0 ;  /* 0x20000066ff027230 */ /* 0x000fe20000004100 */
        /* <DEDUP_REMOVED lines=16> */
.L_x_2619:
[----:B------:R-:W-:Y:S05]  /*257c0*/  BSYNC B0 ;  /* 0x0000000000007941 */ /* 0x000fea0003800000 */
.L_x_2618:
        /* <DEDUP_REMOVED lines=46> */
.L_x_2621:
[----:B------:R-:W-:Y:S05]  /*25ab0*/  BSYNC B0 ;  /* 0x0000000000007941 */ /* 0x000fea0003800000 */
.L_x_2620:
        /* <DEDUP_REMOVED lines=29> */
[----:B------:R-:W-:Y:S01]  /*25c90*/  HADD2.F32 R2, -RZ, R109.H1_H1 ;  /* 0x3000006dff027230 */ /* 0x000fe20000004100 */
        /* <DEDUP_REMOVED lines=16> */
.L_x_2623:
[----:B------:R-:W-:Y:S05]  /*25da0*/  BSYNC B0 ;  /* 0x0000000000007941 */ /* 0x000fea0003800000 */
.L_x_2622:
[----:B------:R-:W-:-:S04]  /*25db0*/  IADD3 R2, R4, 0x60, RZ ;  /* 0x0000006004027810 */ /* 0x000fc80007ffe0ff */
[----:B------:R-:W-:-:S13]  /*25dc0*/  ISETP.GE.AND P0, PT, R2, R0, PT ;  /* 0x000000000200720c */ /* 0x000fda0003f06270 */
[----:B------:R-:W-:Y:S05]  /*25dd0*/  @P0 BRA `(.L_x_2617) ;  /* 0x000002a000000947 */ /* 0x000fea0003800000 */
[----:B-1----:R-:W2:Y:S01]  /*25de0*/  LD.E.128 R16, [R8.64+0xe000] ;  /* 0x00e0000408107980 */ /* 0x002ea2000c101d00 */
[----:B------:R-:W-:Y:S01]  /*25df0*/  SHF.R.U32.HI R6, RZ, 0x10, R69 ;  /* 0x00000010ff067819 */ /* 0x000fe20000011645 */
[----:B------:R-:W-:Y:S01]  /*25e00*/  HADD2.F32 R20, -RZ, R111.H1_H1 ;  /* 0x3000006fff147230 */ /* 0x000fe20000004100 */
        /* <DEDUP_REMOVED lines=39> */
.L_x_2617:
[----:B------:R-:W-:Y:S05]  /*26080*/  BSYNC B1 ;  /* 0x0000000000017941 */ /* 0x000fea0003800000 */
.L_x_2616:
[----:B------:R-:W-:Y:S01]  /*26090*/  IADD3 R2, R92, 0x60, RZ ;  /* 0x000000605c027810 */ /* 0x000fe20007ffe0ff */
[----:B------:R-:W-:-:S03]  /*260a0*/  IMAD.MOV.U32 R3, RZ, RZ, 0x0 ;  /* 0x00000000ff037424 */ /* 0x000fc600078e00ff */
[----:B------:R-:W-:Y:S01]  /*260b0*/  ISETP.GE.AND P0, PT, R2, R84, PT ;  /* 0x000000540200720c */ /* 0x000fe20003f06270 */
[----:B------:R-:W-:-:S12]  /*260c0*/  IMAD.MOV.U32 R2, RZ, RZ, R138 ;  /* 0x000000ffff027224 */ /* 0x000fd800078e008a */
[----:B------:R-:W-:Y:S05]  /*260d0*/  @P0 RET.REL.NODEC R2 `(_ZN7cutlass13device_kernelIN5flash19enable_sm80_to_sm89INS1_16FlashAttnFwdSm80INS1_25CollectiveMainloopFwdSm80ILi8ELi1ELb0EN4cute5tupleIJNS5_1CILi128EEENS7_ILi48EEENS7_ILi256EEEEEELi256ENS_6half_tEfNS_4arch4Sm80ELb0ELb1ELb0ELb1ELb1ELb1ELb1ELb1EEENS1_21CollectiveEpilogueFwdINS6_IJS8_SA_S9_EEENS6_IJNS7_ILi1EEESI_SI_EEESC_SE_Li256ELb1ELb1ELb1ELb0EEENS1_36VarlenDynamicPersistentTileSchedulerILi128ELi48ELi256ELi256ELb1ELb1ELb0ELb1ELb0ELb1EEEEEEEEEvNT_6ParamsE) ;  /* 0xfffd9f2002000950 */ /* 0x000fea0003c3ffff */
        /* <DEDUP_REMOVED lines=30> */
[----:B------:R-:W-:Y:S01]  /*262c0*/  HADD2.F32 R3, -RZ, R110.H0_H0 ;  /* 0x2000006eff037230 */ /* 0x000fe20000004100 */
        /* <DEDUP_REMOVED lines=14> */
.L_x_2625:
[----:B------:R-:W-:Y:S05]  /*263b0*/  BSYNC B0 ;  /* 0x0000000000007941 */ /* 0x000fea0003800000 */
.L_x_2624:
[----:B------:R-:W-:Y:S01]  /*263c0*/  IADD3 R2, R4, 0x20, RZ ;  /* 0x0000002004027810 */ /* 0x000fe20007ffe0ff */
[----:B------:R-:W-:Y:S03]  /*263d0*/  BSSY B0, `(.L_x_2626) ;  /* 0x000002d000007945 */ /* 0x000fe60003800000 */
[----:B------:R-:W-:-:S13]  /*263e0*/  ISETP.GE.AND P0, PT, R2, R0, PT ;  /* 0x000000000200720c */ /* 0x000fda0003f06270 */
[----:B------:R-:W-:Y:S05]  /*263f0*/  @P0 BRA `(.L_x_2627) ;  /* 0x000002a000000947 */ /* 0x000fea0003800000 */
[----:B-1----:R-:W2:Y:S01]  /*26400*/  LD.E.128 R16, [R8.64+0x7000] ;  /* 0x0070000408107980 */ /* 0x002ea2000c101d00 */
[----:B------:R-:W-:Y:S01]  /*26410*/  SHF.R.U32.HI R6, RZ, 0x10, R75 ;  /* 0x00000010ff067819 */ /* 0x000fe2000001164b */
[----:B------:R-:W-:Y:S01]  /*26420*/  HADD2.F32 R20, -RZ, R111.H0_H0 ;  /* 0x2000006fff147230 */ /* 0x000fe20000004100 */
        /* <DEDUP_REMOVED lines=39> */
.L_x_2627:
[----:B------:R-:W-:Y:S05]  /*266a0*/  BSYNC B0 ;  /* 0x0000000000007941 */ /* 0x000fea0003800000 */
.L_x_2626:
        /* <DEDUP_REMOVED lines=46> */
.L_x_2629:
[----:B------:R-:W-:Y:S05]  /*26990*/  BSYNC B0 ;  /* 0x0000000000007941 */ /* 0x000fea0003800000 */
.L_x_2628:
[----:B------:R-:W-:Y:S01]  /*269a0*/  IADD3 R4, R4, 0x60, RZ ;  /* 0x0000006004047810 */ /* 0x000fe20007ffe0ff */
[----:B------:R-:W-:Y:S02]  /*269b0*/  IMAD.MOV.U32 R2, RZ, RZ, R138 ;  /* 0x000000ffff027224 */ /* 0x000fe400078e008a */
[----:B------:R-:W-:Y:S01]  /*269c0*/  IMAD.MOV.U32 R3, RZ, RZ, 0x0 ;  /* 0x00000000ff037424 */ /* 0x000fe200078e00ff */
[----:B------:R-:W-:-:S13]  /*269d0*/  ISETP.GE.AND P0, PT, R4, R0, PT ;  /* 0x000000000400720c */ /* 0x000fda0003f06270 */
[----:B------:R-:W-:Y:S05]  /*269e0*/  @P0 RET.REL.NODEC R2 `(_ZN7cutlass13device_kernelIN5flash19enable_sm80_to_sm89INS1_16FlashAttnFwdSm80INS1_25CollectiveMainloopFwdSm80ILi8ELi1ELb0EN4cute5tupleIJNS5_1CILi128EEENS7_ILi48EEENS7_ILi256EEEEEELi256ENS_6half_tEfNS_4arch4Sm80ELb0ELb1ELb0ELb1ELb1ELb1ELb1ELb1EEENS1_21CollectiveEpilogueFwdINS6_IJS8_SA_S9_EEENS6_IJNS7_ILi1EEESI_SI_EEESC_SE_Li256ELb1ELb1ELb1ELb0EEENS1_36VarlenDynamicPersistentTileSchedulerILi128ELi48ELi256ELi256ELb1ELb1ELb0ELb1ELb0ELb1EEEEEEEEEvNT_6ParamsE) ;  /* 0xfffd961002000950 */ /* 0x000fea0003c3ffff */
        /* <DEDUP_REMOVED lines=12> */
[----:B------:R-:W-:Y:S02]  /*26ab0*/  HADD2.F32 R0, -RZ, R19.H1_H1 ;  /* 0x30000013ff007230 */ /* 0x000fe40000004100 */
        /* <DEDUP_REMOVED lines=21> */
[----:B------:R-:W-:Y:S01]  /*26c10*/  FMUL.FTZ R17, R3, R15 ;  /* 0x0000000f03117220 */ /* 0x000fe20000410000 */
[----:B------:R-:W-:Y:S01]  /*26c20*/  MOV R3, 0x0 ;  /* 0x0000000000037802 */ /* 0x000fe20000000f00 */
[----:B------:R-:W-:-:S02]  /*26c30*/  FFMA.FTZ R18, R11, R0, R18 ;  /* 0x000000000b127223 */ /* 0x000fc40000010012 */
[----:B------:R-:W-:Y:S02]  /*26c40*/  FFMA.FTZ R2, R11, R2, -R13 ;  /* 0x000000020b027223 */ /* 0x000fe4000001080d */
[C---:B------:R-:W-:Y:S02]  /*26c50*/  FFMA.FTZ R0, R4.reuse, R15, -R6 ;  /* 0x0000000f04007223 */ /* 0x040fe40000010806 */
[----:B------:R-:W-:Y:S01]  /*26c60*/  FFMA.FTZ R17, R4, R20, R17 ;  /* 0x0000001404117223 */ /* 0x000fe20000010011 */
[----:B------:R-:W-:Y:S02]  /*26c70*/  F2FP.PACK_AB R18, R18, R2 ;  /* 0x000000021212723e */ /* 0x000fe400000000ff */
[----:B------:R-:W-:Y:S02]  /*26c80*/  MOV R2, R138 ;  /* 0x0000008a00027202 */ /* 0x000fe40000000f00 */
[----:B------:R-:W-:-:S05]  /*26c90*/  F2FP.PACK_AB R17, R17, R0 ;  /* 0x000000001111723e */ /* 0x000fca00000000ff */
[----:B------:R1:W-:Y:S01]  /*26ca0*/  ST.E.128 [R8.64+0xf000], R16 ;  /* 0x00f0001008007985 */ /* 0x0003e2000c101d04 */
[----:B------:R-:W-:Y:S05]  /*26cb0*/  RET.REL.NODEC R2 `(_ZN7cutlass13device_kernelIN5flash19enable_sm80_to_sm89INS1_16FlashAttnFwdSm80INS1_25CollectiveMainloopFwdSm80ILi8ELi1ELb0EN4cute5tupleIJNS5_1CILi128EEENS7_ILi48EEENS7_ILi256EEEEEELi256ENS_6half_tEfNS_4arch4Sm80ELb0ELb1ELb0ELb1ELb1ELb1ELb1ELb1EEENS1_21CollectiveEpilogueFwdINS6_IJS8_SA_S9_EEENS6_IJNS7_ILi1EEESI_SI_EEESC_SE_Li256ELb1ELb1ELb1ELb0EEENS1_36VarlenDynamicPersistentTileSchedulerILi128ELi48ELi256ELi256ELb1ELb1ELb0ELb1ELb0ELb1EEEEEEEEEvNT_6ParamsE) ;  /* 0xfffd934002007950 */ /* 0x000fea0003c3ffff */
.L_x_2584:
[----:B-1---5:R-:W-:-:S13]  /*26cc0*/  ISETP.NE.AND P0, PT, R13, 0x1, PT ;  /* 0x000000010d00780c */ /* 0x022fda0003f05270 */
[----:B------:R1:W2:Y:S04]  /*26cd0*/  @P0 LD.E R18, [R10.64+0x168] ;  /* 0x000168040a120980 */ /* 0x0002a8000c101900 */
[----:B-1----:R2:W3:Y:S02]  /*26ce0*/  @P0 LD.E R10, [R10.64+0x16c] ;  /* 0x00016c040a0a0980 */ /* 0x0024e4000c101900 */
[----:B--2---:R-:W-:-:S05]  /*26cf0*/  @P0 IMAD.HI.U32 R11, R4, R18, RZ ;  /* 0x00000012040b0227 */ /* 0x004fca00078e00ff */
[----:B---3--:R-:W-:-:S04]  /*26d00*/  @P0 SHF.R.U32.HI R4, RZ, R10, R11 ;  /* 0x0000000aff040219 */ /* 0x008fc8000001160b */
[----:B------:R-:W-:Y:S01]  /*26d10*/  SHF.R.S32.HI R10, RZ, 0x1f, R4 ;  /* 0x0000001fff0a7819 */ /* 0x000fe20000011404 */
[-C--:B------:R-:W-:Y:S02]  /*26d20*/  IMAD R20, R9, R4.reuse, RZ ;  /* 0x0000000409147224 */ /* 0x080fe400078e02ff */
[----:B------:R-:W-:Y:S02]  /*26d30*/  IMAD R11, R3, R4, RZ ;  /* 0x00000004030b7224 */ /* 0x000fe400078e02ff */
[-C--:B------:R-:W-:Y:S02]  /*26d40*/  IMAD R21, R8, R10.reuse, R20 ;  /* 0x0000000a08157224 */ /* 0x080fe400078e0214 */
[C---:B------:R-:W-:Y:S02]  /*26d50*/  IMAD R20, R2.reuse, R10, R11 ;  /* 0x0000000a02147224 */ /* 0x040fe400078e020b */
[----:B------:R-:W-:-:S04]  /*26d60*/  IMAD.WIDE.U32 R10, R2, R4, RZ ;  /* 0x00000004020a7225 */ /* 0x000fc800078e00ff */
[----:B------:R-:W-:Y:S01]  /*26d70*/  IMAD.WIDE.U32 R18, R8, R4, RZ ;  /* 0x0000000408127225 */ /* 0x000fe200078e00ff */
[----:B------:R-:W-:-:S03]  /*26d80*/  IADD3 R11, R11, R20, RZ ;  /* 0x000000140b0b7210 */ /* 0x000fc60007ffe0ff */
[-C--:B------:R-:W-:Y:S01]  /*26d90*/  IMAD R9, R9, R6.reuse, RZ ;  /* 0x0000000609097224 */ /* 0x080fe200078e02ff */
[----:B------:R-:W-:Y:S01]  /*26da0*/  IADD3 R19, R19, R21, RZ ;  /* 0x0000001513137210 */ /* 0x000fe20007ffe0ff */
[----:B------:R-:W-:Y:S02]  /*26db0*/  IMAD R4, R3, R6, RZ ;  /* 0x0000000603047224 */ /* 0x000fe400078e02ff */
[----:B------:R-:W-:-:S04]  /*26dc0*/  IMAD.WIDE.U32 R10, R6, R2, R10 ;  /* 0x00000002060a7225 */ /* 0x000fc800078e000a */
[----:B------:R-:W-:Y:S01]  /*26dd0*/  IMAD.WIDE.U32 R18, R6, R8, R18 ;  /* 0x0000000806127225 */ /* 0x000fe200078e0012 */
[----:B------:R-:W-:-:S03]  /*26de0*/  LEA R21, P0, R10, R16, 0x1 ;  /* 0x000000100a157211 */ /* 0x000fc600078008ff */
[----:B------:R-:W-:Y:S01]  /*26df0*/  IMAD R3, R8, R24, R9 ;  /* 0x0000001808037224 */ /* 0x000fe200078e0209 */
[----:B------:R-:W-:Y:S01]  /*26e00*/  LEA R20, P1, R18, R14, 0x1 ;  /* 0x0000000e12147211 */ /* 0x000fe200078208ff */
[----:B------:R-:W-:-:S03]  /*26e10*/  IMAD R2, R2, R24, R4 ;  /* 0x0000001802027224 */ /* 0x000fc600078e0204 */
[----:B------:R-:W-:Y:S02]  /*26e20*/  IADD3 R3, R19, R3, RZ ;  /* 0x0000000313037210 */ /* 0x000fe40007ffe0ff */
[----:B------:R-:W-:Y:S02]  /*26e30*/  IADD3 R2, R11, R2, RZ ;  /* 0x000000020b027210 */ /* 0x000fe40007ffe0ff */
[----:B------:R-:W-:Y:S02]  /*26e40*/  LEA.HI.X R18, R18, R15, R3, 0x1, P1 ;  /* 0x0000000f12127211 */ /* 0x000fe400008f0c03 */
[----:B------:R-:W-:Y:S01]  /*26e50*/  LEA.HI.X R16, R10, R17, R2, 0x1, P0 ;  /* 0x000000110a107211 */ /* 0x000fe200000f0c02 */
[----:B------:R-:W-:Y:S05]  /*26e60*/  BRA.DIV ~URZ, `(.L_x_2630) ;  /* 0x000051527f007947 */ /* 0x000fea000b800000 */
[----:B------:R1:W2:Y:S02]  /*26e70*/  SHFL.IDX PT, R4, R18, RZ, 0x181f ;  /* 0x00181fff12047589 */ /* 0x0002a400000e0000 */
.L_x_2666:
[----:B------:R-:W-:Y:S05]  /*26e80*/  BRA.DIV ~URZ, `(.L_x_2631) ;  /* 0x000051a27f007947 */ /* 0x000fea000b800000 */
[----:B------:R3:W4:Y:S01]  /*26e90*/  SHFL.IDX PT, R8, R20, RZ, 0x181f ;  /* 0x00181fff14087589 */ /* 0x00072200000e0000 */
[----:B--2---:R-:W-:-:S03]  /*26ea0*/  MOV R9, R4 ;  /* 0x0000000400097202 */ /* 0x004fc60000000f00 */
[----:B------:R3:W2:Y:S04]  /*26eb0*/  SHFL.IDX PT, R6, R16, RZ, 0x181f ;  /* 0x00181fff10067589 */ /* 0x0006a800000e0000 */
[----:B------:R3:W1:Y:S02]  /*26ec0*/  SHFL.IDX PT, R2, R21, RZ, 0x181f ;  /* 0x00181fff15027589 */ /* 0x00066400000e0000 */
.L_x_2667:
        /* <DEDUP_REMOVED lines=20> */
[----:B------:R-:W-:Y:S01]  /*27010*/  CS2R R28, SRZ ;  /* 0x00000000001c7805 */ /* 0x000fe2000001ff00 */
[----:B------:R-:W-:Y:S01]  /*27020*/  CS2R R42, SRZ ;  /* 0x00000000002a7805 */ /* 0x000fe2000001ff00 */
[----:B------:R-:W-:Y:S01]  /*27030*/  CS2R R40, SRZ ;  /* 0x0000000000287805 */ /* 0x000fe2000001ff00 */
[----:B------:R-:W-:Y:S01]  /*27040*/  CS2R R46, SRZ ;  /* 0x00000000002e7805 */ /* 0x000fe2000001ff00 */
[----:B------:R-:W-:-:S05]  /*27050*/  CS2R R44, SRZ ;  /* 0x00000000002c7805 */ /* 0x000fca000001ff00 */
[----:B----4-:R-:W-:Y:S02]  /*27060*/  @!P1 IMAD.WIDE R14, R56, 0x2, R8 ;  /* 0x00000002380e9825 */ /* 0x010fe400078e0208 */
[----:B------:R-:W-:-:S03]  /*27070*/  @!P0 SHF.R.S32.HI R4, RZ, 0x1f, R6 ;  /* 0x0000001fff048819 */ /* 0x000fc60000011406 */
[----:B------:R2:W5:Y:S01]  /*27080*/  @!P1 LD.E.128 R32, [R14.64] ;  /* 0x000000040e209980 */ /* 0x000562000c101d00 */
[----:B------:R-:W-:-:S04]  /*27090*/  @!P0 LEA.HI R4, R4, R6, RZ, 0x3 ;  /* 0x0000000604048211 */ /* 0x000fc800078f18ff */
[----:B------:R-:W-:-:S05]  /*270a0*/  @!P0 LOP3.LUT R4, R4, 0xfffffff8, RZ, 0xc0, !PT ;  /* 0xfffffff804048812 */ /* 0x000fca00078ec0ff */
[----:B------:R-:W-:-:S04]  /*270b0*/  @!P0 IMAD.WIDE R10, R4, 0x2, R8 ;  /* 0x00000002040a8825 */ /* 0x000fc800078e0208 */
[--C-:B-1----:R-:W-:Y:S01]  /*270c0*/  @!P0 IMAD.WIDE R8, R4, 0x2, R2.reuse ;  /* 0x0000000204088825 */ /* 0x102fe200078e0202 */
[----:B------:R2:W5:Y:S03]  /*270d0*/  @!P0 LD.E.128 R40, [R10.64] ;  /* 0x000000040a288980 */ /* 0x000566000c101d00 */
[----:B------:R-:W-:Y:S01]  /*270e0*/  @!P1 IMAD.WIDE R2, R56, 0x2, R2 ;  /* 0x0000000238029825 */ /* 0x000fe200078e0202 */
[----:B------:R2:W5:Y:S04]  /*270f0*/  @!P0 LD.E.128 R44, [R8.64] ;  /* 0x00000004082c8980 */ /* 0x000568000c101d00 */
[----:B------:R2:W5:Y:S02]  /*27100*/  @!P1 LD.E.128 R28, [R2.64] ;  /* 0x00000004021c9980 */ /* 0x000564000c101d00 */
.L_x_2633:
[----:B------:R-:W-:Y:S05]  /*27110*/  BSYNC B0 ;  /* 0x0000000000007941 */ /* 0x000fea0003800000 */
.L_x_2632:
[----:B-----5:R-:W-:Y:S02]  /*27120*/  IMAD.MOV.U32 R6, RZ, RZ, R42 ;  /* 0x000000ffff067224 */ /* 0x020fe400078e002a */
[----:B------:R-:W-:-:S02]  /*27130*/  IMAD.MOV.U32 R4, RZ, RZ, R43 ;  /* 0x000000ffff047224 */ /* 0x000fc400078e002b */
[----:B--2---:R-:W-:Y:S01]  /*27140*/  IMAD.MOV.U32 R3, RZ, RZ, R40 ;  /* 0x000000ffff037224 */ /* 0x004fe200078e0028 */
[----:B------:R-:W-:Y:S01]  /*27150*/  PRMT R109, R6, 0x7610, R109 ;  /* 0x00007610066d7816 */ /* 0x000fe2000000006d */
[----:B-1----:R-:W-:Y:S01]  /*27160*/  IMAD.MOV.U32 R2, RZ, RZ, R41 ;  /* 0x000000ffff027224 */ /* 0x002fe200078e0029 */
        /* <DEDUP_REMOVED lines=28> */
[----:B------:R1:W2:Y:S04]  /*27330*/  SHFL.IDX PT, R9, R18, 0x1, 0x181f ;  /* 0x00381f0012097f89 */ /* 0x0002a800000e0000 */
[----:B----4-:R1:W4:Y:S04]  /*27340*/  SHFL.IDX PT, R8, R20, 0x1, 0x181f ;  /* 0x00381f0014087f89 */ /* 0x01032800000e0000 */
[----:B------:R1:W3:Y:S04]  /*27350*/  SHFL.IDX PT, R4, R16, 0x1, 0x181f ;  /* 0x00381f0010047f89 */ /* 0x0002e800000e0000 */
[----:B------:R1:W1:Y:S02]  /*27360*/  SHFL.IDX PT, R2, R21, 0x1, 0x181f ;  /* 0x00381f0015027f89 */ /* 0x00026400000e0000 */
.L_x_2668:
        /* <DEDUP_REMOVED lines=23> */
[----:B--2-4-:R-:W-:Y:S02]  /*274e0*/  @!P1 IMAD.WIDE R14, R56, 0x2, R8 ;  /* 0x00000002380e9825 */ /* 0x014fe400078e0208 */
        /* <DEDUP_REMOVED lines=10> */
.L_x_2636:
[----:B------:R-:W-:Y:S05]  /*27590*/  BSYNC B0 ;  /* 0x0000000000007941 */ /* 0x000fea0003800000 */
.L_x_2635:
[----:B--2--5:R-:W-:Y:S02]  /*275a0*/  IMAD.MOV.U32 R3, RZ, RZ, R64 ;  /* 0x000000ffff037224 */ /* 0x024fe400078e0040 */
[----:B-1----:R-:W-:-:S02]  /*275b0*/  IMAD.MOV.U32 R2, RZ, RZ, R65 ;  /* 0x000000ffff027224 */ /* 0x002fc400078e0041 */
        /* <DEDUP_REMOVED lines=12> */
[----:B------:R-:W-:-:S02]  /*27680*/  IMAD.MOV.U32 R3, RZ, RZ, R60 ;  /* 0x000000ffff037224 */ /* 0x000fc400078e003c */
        /* <DEDUP_REMOVED lines=13> */
[----:B------:R-:W-:Y:S02]  /*27760*/  PRMT R111, R6, 0x5410, R4 ;  /* 0x00005410066f7816 */ /* 0x000fe40000000004 */
[----:B------:R-:W-:Y:S01]  /*27770*/  PRMT R108, R108, 0x5410, R2 ;  /* 0x000054106c6c7816 */ /* 0x000fe20000000002 */
[----:B------:R-:W-:Y:S05]  /*27780*/  BRA.DIV ~URZ, `(.L_x_2637) ;  /* 0x00004b727f007947 */ /* 0x000fea000b800000 */
[----:B------:R1:W2:Y:S02]  /*27790*/  SHFL.IDX PT, R4, R18, 0x2, 0x181f ;  /* 0x00581f0012047f89 */ /* 0x0002a400000e0000 */
.L_x_2669:
[----:B------:R-:W-:Y:S05]  /*277a0*/  BRA.DIV ~URZ, `(.L_x_2638) ;  /* 0x00004bc27f007947 */ /* 0x000fea000b800000 */
[----:B----4-:R3:W4:Y:S01]  /*277b0*/  SHFL.IDX PT, R8, R20, 0x2, 0x181f ;  /* 0x00581f0014087f89 */ /* 0x01072200000e0000 */
[----:B--2---:R-:W-:-:S03]  /*277c0*/  MOV R9, R4 ;  /* 0x0000000400097202 */ /* 0x004fc60000000f00 */
[----:B------:R3:W2:Y:S04]  /*277d0*/  SHFL.IDX PT, R6, R16, 0x2, 0x181f ;  /* 0x00581f0010067f89 */ /* 0x0006a800000e0000 */
[----:B------:R3:W1:Y:S02]  /*277e0*/  SHFL.IDX PT, R2, R21, 0x2, 0x181f ;  /* 0x00581f0015027f89 */ /* 0x00066400000e0000 */
.L_x_2670:
        /* <DEDUP_REMOVED lines=21> */
[----:B------:R-:W-:-:S07]  /*27940*/  CS2R R84, SRZ ;  /* 0x0000000000547805 */ /* 0x000fce000001ff00 */
[----:B----4-:R-:W-:Y:S02]  /*27950*/  @!P1 IMAD.WIDE R10, R56, 0x2, R8 ;  /* 0x00000002380a9825 */ /* 0x010fe400078e0208 */
[----:B------:R-:W-:Y:S01]  /*27960*/  @!P0 SHF.R.S32.HI R4, RZ, 0x1f, R6 ;  /* 0x0000001fff048819 */ /* 0x000fe20000011406 */
[----:B------:R-:W-:Y:S02]  /*27970*/  CS2R R82, SRZ ;  /* 0x0000000000527805 */ /* 0x000fe4000001ff00 */
[----:B------:R2:W5:Y:S01]  /*27980*/  @!P1 LD.E.128 R72, [R10.64] ;  /* 0x000000040a489980 */ /* 0x000562000c101d00 */
[----:B------:R-:W-:-:S04]  /*27990*/  @!P0 LEA.HI R4, R4, R6, RZ, 0x3 ;  /* 0x0000000604048211 */ /* 0x000fc800078f18ff */
[----:B------:R-:W-:Y:S01]  /*279a0*/  @!P0 LOP3.LUT R4, R4, 0xfffffff8, RZ, 0xc0, !PT ;  /* 0xfffffff804048812 */ /* 0x000fe200078ec0ff */
[----:B------:R-:W-:-:S04]  /*279b0*/  CS2R R80, SRZ ;  /* 0x0000000000507805 */ /* 0x000fc8000001ff00 */
[----:B--2---:R-:W-:-:S04]  /*279c0*/  @!P0 IMAD.WIDE R10, R4, 0x2, R8 ;  /* 0x00000002040a8825 */ /* 0x004fc800078e0208 */
[--C-:B-1----:R-:W-:Y:S01]  /*279d0*/  @!P0 IMAD.WIDE R8, R4, 0x2, R2.reuse ;  /* 0x0000000204088825 */ /* 0x102fe200078e0202 */
[----:B------:R1:W5:Y:S03]  /*279e0*/  @!P0 LD.E.128 R84, [R10.64] ;  /* 0x000000040a548980 */ /* 0x000366000c101d00 */
[----:B------:R-:W-:Y:S01]  /*279f0*/  @!P1 IMAD.WIDE R2, R56, 0x2, R2 ;  /* 0x0000000238029825 */ /* 0x000fe200078e0202 */
[----:B------:R1:W5:Y:S04]  /*27a00*/  @!P0 LD.E.128 R80, [R8.64] ;  /* 0x0000000408508980 */ /* 0x000368000c101d00 */
[----:B------:R1:W5:Y:S02]  /*27a10*/  @!P1 LD.E.128 R68, [R2.64] ;  /* 0x0000000402449980 */ /* 0x000364000c101d00 */
.L_x_2640:
[----:B------:R-:W-:Y:S05]  /*27a20*/  BSYNC B0 ;  /* 0x0000000000007941 */ /* 0x000fea0003800000 */
.L_x_2639:
[----:B-----5:R-:W-:Y:S01]  /*27a30*/  IMAD.MOV.U32 R6, RZ, RZ, R86 ;  /* 0x000000ffff067224 */ /* 0x020fe200078e0056 */
[----:B------:R-:W-:Y:S01]  /*27a40*/  CS2R R102, SRZ ;  /* 0x0000000000667805 */ /* 0x000fe2000001ff00 */
[----:B-1----:R-:W-:-:S02]  /*27a50*/  IMAD.MOV.U32 R3, RZ, RZ, R84 ;  /* 0x000000ffff037224 */ /* 0x002fc400078e0054 */
[----:B------:R-:W-:Y:S02]  /*27a60*/  IMAD.MOV.U32 R2, RZ, RZ, R85 ;  /* 0x000000ffff027224 */ /* 0x000fe400078e0055 */
        /* <DEDUP_REMOVED lines=14> */
[----:B------:R-:W-:Y:S01]  /*27b50*/  PRMT R122, R2, 0x7610, R122 ;  /* 0x00007610027a7816 */ /* 0x000fe2000000007a */
[----:B------:R-:W-:Y:S01]  /*27b60*/  IMAD.MOV.U32 R2, RZ, RZ, R81 ;  /* 0x000000ffff027224 */ /* 0x000fe200078e0051 */
[----:B------:R-:W-:Y:S01]  /*27b70*/  PRMT R120, R6, 0x5410, R4 ;  /* 0x0000541006787816 */ /* 0x000fe20000000004 */
[----:B------:R-:W-:Y:S01]  /*27b80*/  IMAD.SHL.U32 R10, R76, 0x80, RZ ;  /* 0x000000804c0a7824 */ /* 0x000fe200078e00ff */
[----:B------:R-:W-:Y:S01]  /*27b90*/  PRMT R124, R3, 0x7610, R124 ;  /* 0x00007610037c7816 */ /* 0x000fe2000000007c */
[----:B------:R-:W-:Y:S01]  /*27ba0*/  IMAD.MOV.U32 R3, RZ, RZ, R70 ;  /* 0x000000ffff037224 */ /* 0x000fe200078e0046 */
[----:B------:R-:W-:Y:S01]  /*27bb0*/  PRMT R123, R2, 0x7610, R123 ;  /* 0x00007610027b7816 */ /* 0x000fe2000000007b */
[----:B------:R-:W-:Y:S01]  /*27bc0*/  IMAD.MOV.U32 R2, RZ, RZ, R71 ;  /* 0x000000ffff027224 */ /* 0x000fe200078e0047 */
[----:B------:R-:W-:-:S02]  /*27bd0*/  SHF.R.S32.HI R4, RZ, 0x1f, R22 ;  /* 0x0000001fff047819 */ /* 0x000fc40000011416 */
[----:B------:R-:W-:Y:S01]  /*27be0*/  PRMT R118, R118, 0x5410, R3 ;  /* 0x0000541076767816 */ /* 0x000fe20000000003 */
[----:B------:R-:W-:Y:S01]  /*27bf0*/  IMAD.MOV.U32 R3, RZ, RZ, R68 ;  /* 0x000000ffff037224 */ /* 0x000fe200078e0044 */
[----:B------:R-:W-:Y:S01]  /*27c00*/  PRMT R119, R119, 0x5410, R2 ;  /* 0x0000541077777816 */ /* 0x000fe20000000002 */
[----:B------:R-:W-:Y:S01]  /*27c10*/  IMAD.MOV.U32 R2, RZ, RZ, R69 ;  /* 0x000000ffff027224 */ /* 0x000fe200078e0045 */
[----:B------:R-:W-:Y:S02]  /*27c20*/  LEA.HI R4, R4, R22, RZ, 0x3 ;  /* 0x0000001604047211 */ /* 0x000fe400078f18ff */
[----:B------:R-:W-:Y:S02]  /*27c30*/  PRMT R118, R3, 0x7610, R118 ;  /* 0x0000761003767816 */ /* 0x000fe40000000076 */
[----:B------:R-:W-:Y:S02]  /*27c40*/  LEA.HI.SX32 R10, R4, R10, 0x1d ;  /* 0x0000000a040a7211 */ /* 0x000fe400078feaff */
[----:B------:R-:W-:Y:S01]  /*27c50*/  PRMT R117, R2, 0x7610, R117 ;  /* 0x0000761002757816 */ /* 0x000fe20000000075 */
[----:B------:R-:W-:Y:S05]  /*27c60*/  BRA.DIV ~URZ, `(.L_x_2641) ;  /* 0x000048427f007947 */ /* 0x000fea000b800000 */
[----:B------:R1:W2:Y:S02]  /*27c70*/  SHFL.IDX PT, R4, R18, 0x3, 0x181f ;  /* 0x00781f0012047f89 */ /* 0x0002a400000e0000 */
.L_x_2671:
[----:B------:R-:W-:Y:S05]  /*27c80*/  BRA.DIV ~URZ, `(.L_x_2642) ;  /* 0x000048927f007947 */ /* 0x000fea000b800000 */
[----:B----4-:R4:W1:Y:S01]  /*27c90*/  SHFL.IDX PT, R8, R20, 0x3, 0x181f ;  /* 0x00781f0014087f89 */ /* 0x01086200000e0000 */
[----:B--2---:R-:W-:-:S03]  /*27ca0*/  MOV R9, R4 ;  /* 0x0000000400097202 */ /* 0x004fc60000000f00 */
[----:B------:R4:W2:Y:S04]  /*27cb0*/  SHFL.IDX PT, R6, R16, 0x3, 0x181f ;  /* 0x00781f0010067f89 */ /* 0x0008a800000e0000 */
[----:B------:R4:W3:Y:S02]  /*27cc0*/  SHFL.IDX PT, R2, R21, 0x3, 0x181f ;  /* 0x00781f0015027f89 */ /* 0x0008e400000e0000 */
.L_x_2672:
[----:B------:R-:W-:Y:S01]  /*27cd0*/  IADD3 R3, R10, 0x60, RZ ;  /* 0x000000600a037810 */ /* 0x000fe20007ffe0ff */
[----:B------:R-:W-:Y:S01]  /*27ce0*/  BSSY B0, `(.L_x_2643) ;  /* 0x0000021000007945 */ /* 0x000fe20003800000 */
[----:B------:R-:W-:Y:S01]  /*27cf0*/  CS2R R100, SRZ ;  /* 0x0000000000647805 */ /* 0x000fe2000001ff00 */
[----:B------:R-:W-:Y:S01]  /*27d00*/  CS2R R90, SRZ ;  /* 0x00000000005a7805 */ /* 0x000fe2000001ff00 */
[----:B------:R-:W-:Y:S01]  /*27d10*/  ISETP.GE.AND P0, PT, R3, R13, PT ;  /* 0x0000000d0300720c */ /* 0x000fe20003f06270 */
[----:B--2---:R-:W-:Y:S01]  /*27d20*/  IMAD.MOV.U32 R3, RZ, RZ, R6 ;  /* 0x000000ffff037224 */ /* 0x004fe200078e0006 */
[----:B------:R-:W-:Y:S01]  /*27d30*/  CS2R R88, SRZ ;  /* 0x0000000000587805 */ /* 0x000fe2000001ff00 */
[----:B------:R-:W-:Y:S01]  /*27d40*/  CS2R R98, SRZ ;  /* 0x0000000000627805 */ /* 0x000fe2000001ff00 */
[----:B------:R-:W-:Y:S01]  /*27d50*/  CS2R R96, SRZ ;  /* 0x0000000000607805 */ /* 0x000fe2000001ff00 */
[----:B------:R-:W-:Y:S01]  /*27d60*/  CS2R R78, SRZ ;  /* 0x00000000004e7805 */ /* 0x000fe2000001ff00 */
[----:B------:R-:W-:-:S07]  /*27d70*/  CS2R R76, SRZ ;  /* 0x00000000004c7805 */ /* 0x000fce000001ff00 */
        /* <DEDUP_REMOVED lines=10> */
[----:B-1----:R-:W-:Y:S02]  /*27e20*/  @!P1 IMAD.WIDE R10, R56, 0x2, R8 ;  /* 0x00000002380a9825 */ /* 0x002fe400078e0208 */
[----:B------:R-:W-:Y:S01]  /*27e30*/  @!P0 SHF.R.S32.HI R4, RZ, 0x1f, R6 ;  /* 0x0000001fff048819 */ /* 0x000fe20000011406 */
[----:B------:R-:W-:Y:S01]  /*27e40*/  CS2R R98, SRZ ;  /* 0x0000000000627805 */ /* 0x000fe2000001ff00 */
[----:B------:R-:W-:Y:S01]  /*27e50*/  CS2R R96, SRZ ;  /* 0x0000000000607805 */ /* 0x000fe2000001ff00 */
[----:B------:R1:W5:Y:S01]  /*27e60*/  @!P1 LD.E.128 R88, [R10.64] ;  /* 0x000000040a589980 */ /* 0x000362000c101d00 */
[----:B------:R-:W-:-:S04]  /*27e70*/  @!P0 LEA.HI R4, R4, R6, RZ, 0x3 ;  /* 0x0000000604048211 */ /* 0x000fc800078f18ff */
[----:B------:R-:W-:-:S05]  /*27e80*/  @!P0 LOP3.LUT R4, R4, 0xfffffff8, RZ, 0xc0, !PT ;  /* 0xfffffff804048812 */ /* 0x000fca00078ec0ff */
[----:B------:R-:W-:-:S05]  /*27e90*/  @!P0 IMAD.WIDE R8, R4, 0x2, R8 ;  /* 0x0000000204088825 */ /* 0x000fca00078e0208 */
[----:B------:R2:W5:Y:S02]  /*27ea0*/  @!P0 LD.E.128 R100, [R8.64] ;  /* 0x0000000408648980 */ /* 0x000564000c101d00 */
[----:B--23--:R-:W-:-:S04]  /*27eb0*/  @!P1 IMAD.WIDE R8, R56, 0x2, R2 ;  /* 0x0000000238089825 */ /* 0x00cfc800078e0202 */
[----:B------:R-:W-:Y:S01]  /*27ec0*/  @!P0 IMAD.WIDE R2, R4, 0x2, R2 ;  /* 0x0000000204028825 */ /* 0x000fe200078e0202 */
[----:B------:R1:W5:Y:S04]  /*27ed0*/  @!P1 LD.E.128 R76, [R8.64] ;  /* 0x00000004084c9980 */ /* 0x000368000c101d00 */
[----:B------:R1:W5:Y:S02]  /*27ee0*/  @!P0 LD.E.128 R96, [R2.64] ;  /* 0x0000000402608980 */ /* 0x000364000c101d00 */
.L_x_2644:
[----:B------:R-:W-:Y:S05]  /*27ef0*/  BSYNC B0 ;  /* 0x0000000000007941 */ /* 0x000fea0003800000 */
.L_x_2643:
[----:B------:R-:W-:Y:S01]  /*27f00*/  IADD3 R6, R93, -c[0x0][0x20], RZ ;  /* 0x800008005d067a10 */ /* 0x000fe20007ffe0ff */
[----:B------:R-:W-:-:S04]  /*27f10*/  DEPBAR.LE SB0, 0x1 ;  /* 0x000080400000791a */ /* 0x000fc80000000000 */
[----:B-1-3--:R-:W2:Y:S01]  /*27f20*/  LDL.64 R2, [R6+0x20] ;  /* 0x0000200006027983 */ /* 0x00aea20000100a00 */
[----:B------:R-:W-:Y:S03]  /*27f30*/  WARPSYNC 0xffffffff ;  /* 0xffffffff00007948 */ /* 0x000fe60003800000 */
[----:B------:R-:W-:Y:S06]  /*27f40*/  BAR.SYNC.DEFER_BLOCKING 0x0 ;  /* 0x0000000000007b1d */ /* 0x000fec0000010000 */
[----:B--2---:R1:W2:Y:S02]  /*27f50*/  LD.E R2, [R2.64] ;  /* 0x0000000402027980 */ /* 0x0042a4000c101900 */
[----:B-1---5:R-:W-:-:S05]  /*27f60*/  IMAD.MOV.U32 R3, RZ, RZ, R102 ;  /* 0x000000ffff037224 */ /* 0x022fca00078e0066 */
[----:B------:R-:W-:Y:S01]  /*27f70*/  PRMT R132, R132, 0x5410, R3 ;  /* 0x0000541084847816 */ /* 0x000fe20000000003 */
[----:B------:R-:W-:-:S05]  /*27f80*/  IMAD.MOV.U32 R3, RZ, RZ, R100 ;  /* 0x000000ffff037224 */ /* 0x000fca00078e0064 */
[----:B------:R-:W-:Y:S01]  /*27f90*/  PRMT R132, R3, 0x7610, R132 ;  /* 0x0000761003847816 */ /* 0x000fe20000000084 */
[----:B------:R-:W-:Y:S02]  /*27fa0*/  IMAD.MOV.U32 R3, RZ, RZ, R90 ;  /* 0x000000ffff037224 */ /* 0x000fe400078e005a */
[----:B--2---:R-:W-:Y:S02]  /*27fb0*/  IMAD R4, R2, -0x80, R13 ;  /* 0xffffff8002047824 */ /* 0x004fe400078e020d */
[----:B------:R-:W-:-:S05]  /*27fc0*/  IMAD.MOV.U32 R2, RZ, RZ, R103 ;  /* 0x000000ffff027224 */ /* 0x000fca00078e0067 */
[----:B------:R-:W-:Y:S01]  /*27fd0*/  PRMT R130, R130, 0x5410, R2 ;  /* 0x0000541082827816 */ /* 0x000fe20000000002 */
[----:B------:R-:W-:-:S05]  /*27fe0*/  IMAD.MOV.U32 R2, RZ, RZ, R101 ;  /* 0x000000ffff027224 */ /* 0x000fca00078e0065 */
[----:B------:R-:W-:Y:S01]  /*27ff0*/  PRMT R129, R129, 0x5410, R2 ;  /* 0x0000541081817816 */ /* 0x000fe20000000002 */
[----:B------:R-:W-:-:S05]  /*28000*/  IMAD.MOV.U32 R2, RZ, RZ, R91 ;  /* 0x000000ffff027224 */ /* 0x000fca00078e005b */
[----:B------:R-:W-:Y:S01]  /*28010*/  PRMT R128, R3, 0x5410, R2 ;  /* 0x0000541003807816 */ /* 0x000fe20000000002 */
[----:B------:R-:W-:Y:S02]  /*28020*/  IMAD.MOV.U32 R2, RZ, RZ, R89 ;  /* 0x000000ffff027224 */ /* 0x000fe400078e0059 */
        /* <DEDUP_REMOVED lines=18> */
[----:B------:R-:W-:Y:S02]  /*28150*/  PRMT R93, R2, 0x7610, R93 ;  /* 0x00007610025d7816 */ /* 0x000fe4000000005d */
[----:B------:R-:W2:Y:S01]  /*28160*/  LDL.64 R2, [R6+0x28] ;  /* 0x0000280006027983 */ /* 0x000ea20000100a00 */
[----:B------:R-:W-:-:S04]  /*28170*/  IMNMX R59, R4, 0x80, PT ;  /* 0x00000080043b7817 */ /* 0x000fc80003800200 */
[----:B------:R-:W-:Y:S01]  /*28180*/  ISETP.GE.AND P0, PT, R92, R59, PT ;  /* 0x0000003b5c00720c */ /* 0x000fe20003f06270 */
[----:B------:R-:W-:Y:S01]  /*28190*/  BSSY B1, `(.L_x_2645) ;  /* 0x00000dc000017945 */ /* 0x000fe20003800000 */
[----:B--2---:R1:W5:Y:S11]  /*281a0*/  LD.E.64 R36, [R2.64] ;  /* 0x0000000402247980 */ /* 0x004376000c101b00 */
[----:B------:R-:W-:Y:S05]  /*281b0*/  @P0 BRA `(.L_x_2646) ;  /* 0x00000d9000000947 */ /* 0x000fea0003800000 */
[----:B-1----:R-:W-:Y:S01]  /*281c0*/  SHF.R.S32.HI R2, RZ, 0x1f, R22 ;  /* 0x0000001fff027819 */ /* 0x002fe20000011416 */
[----:B------:R-:W-:Y:S01]  /*281d0*/  BSSY B0, `(.L_x_2647) ;  /* 0x000006b000007945 */ /* 0x000fe20003800000 */
[----:B------:R-:W-:-:S02]  /*281e0*/  ISETP.GE.AND P0, PT, R56, R0, PT ;  /* 0x000000003800720c */ /* 0x000fc40003f06270 */
[----:B------:R-:W-:-:S05]  /*281f0*/  LEA.HI R2, R2, R22, RZ, 0x6 ;  /* 0x0000001602027211 */ /* 0x000fca00078f30ff */
[----:B------:R-:W-:Y:S02]  /*28200*/  IMAD.SHL.U32 R3, R2, 0x8, RZ ;  /* 0x0000000802037824 */ /* 0x000fe400078e00ff */
[----:B------:R-:W-:-:S03]  /*28210*/  IMAD.SHL.U32 R2, R92, 0x40, RZ ;  /* 0x000000405c027824 */ /* 0x000fc600078e00ff */
[----:B------:R-:W-:Y:S02]  /*28220*/  LOP3.LUT R14, R3, 0xfffffe00, RZ, 0xc0, !PT ;  /* 0xfffffe00030e7812 */ /* 0x000fe400078ec0ff */
[----:B------:R-:W-:Y:S01]  /*28230*/  LOP3.LUT R2, R2, 0x1c0, RZ, 0xc0, !PT ;  /* 0x000001c002027812 */ /* 0x000fe200078ec0ff */
[----:B------:R-:W-:Y:S05]  /*28240*/  @P0 BRA `(.L_x_2648) ;  /* 0x0000063000000947 */ /* 0x000fea0003800000 */
[----:B------:R-:W-:Y:S02]  /*28250*/  LEA.HI R4, R0, R39, RZ, 0x1d ;  /* 0x0000002700047211 */ /* 0x000fe400078fe8ff */
[----:B------:R-:W-:Y:S02]  /*28260*/  SHF.R.U32.HI R6, RZ, 0x3, R2 ;  /* 0x00000003ff067819 */ /* 0x000fe40000011602 */
[----:B------:R-:W-:-:S04]  /*28270*/  SHF.R.S32.HI R3, RZ, 0x1f, R4 ;  /* 0x0000001fff037819 */ /* 0x000fc80000011404 */
[----:B------:R-:W-:Y:S02]  /*28280*/  LEA.HI R3, R3, R4, RZ, 0x3 ;  /* 0x0000000403037211 */ /* 0x000fe400078f18ff */
[----:B------:R-:W-:Y:S02]  /*28290*/  SHF.L.U32 R4, R4, 0x3, RZ ;  /* 0x0000000304047819 */ /* 0x000fe400000006ff */
[----:B------:R-:W-:Y:S02]  /*282a0*/  SHF.L.U32 R3, R3, 0xa, RZ ;  /* 0x0000000a03037819 */ /* 0x000fe400000006ff */
[----:B------:R-:W-:Y:S02]  /*282b0*/  LOP3.LUT R4, R2, 0x38, R4, 0xf8, !PT ;  /* 0x0000003802047812 */ /* 0x000fe400078ef804 */
[----:B------:R-:W-:Y:S02]  /*282c0*/  LOP3.LUT R3, R3, 0xffffe000, RZ, 0xc0, !PT ;  /* 0xffffe00003037812 */ /* 0x000fe400078ec0ff */
[----:B------:R-:W-:-:S04]  /*282d0*/  LOP3.LUT R4, R4, R6, RZ, 0x3c, !PT ;  /* 0x0000000604047212 */ /* 0x000fc800078e3cff */
[----:B------:R-:W-:Y:S02]  /*282e0*/  IADD3 R4, R4, R3, R14 ;  /* 0x0000000304047210 */ /* 0x000fe40007ffe00e */
[----:B------:R-:W-:-:S03]  /*282f0*/  LOP3.LUT R3, R2, 0x38, R56, 0xf8, !PT ;  /* 0x0000003802037812 */ /* 0x000fc600078ef838 */
[----:B-----5:R-:W-:Y:S01]  /*28300*/  IMAD.WIDE.U32 R26, R4, 0x2, R36 ;  /* 0x00000002041a7825 */ /* 0x020fe200078e0024 */
[----:B------:R-:W-:-:S04]  /*28310*/  LOP3.LUT R3, R3, R6, RZ, 0x3c, !PT ;  /* 0x0000000603037212 */ /* 0x000fc800078e3cff */
[----:B------:R-:W-:Y:S01]  /*28320*/  IADD3 R3, R14, R3, RZ ;  /* 0x000000030e037210 */ /* 0x000fe20007ffe0ff */
[----:B----4-:R-:W2:Y:S04]  /*28330*/  LD.E.128 R16, [R26.64] ;  /* 0x000000041a107980 */ /* 0x010ea8000c101d00 */
[----:B------:R-:W-:-:S05]  /*28340*/  IMAD.WIDE.U32 R24, R3, 0x2, R36 ;  /* 0x0000000203187825 */ /* 0x000fca00078e0024 */
[----:B------:R-:W3:Y:S01]  /*28350*/  LD.E.128 R20, [R24.64] ;  /* 0x0000000418147980 */ /* 0x000ee2000c101d00 */
[--C-:B------:R-:W-:Y:S02]  /*28360*/  HADD2.F32 R3, -RZ, R38.reuse.H0_H0 ;  /* 0x20000026ff037230 */ /* 0x100fe40000004100 */
[----:B------:R-:W-:Y:S01]  /*28370*/  HADD2.F32 R4, -RZ, R38.H1_H1 ;  /* 0x30000026ff047230 */ /* 0x000fe20000004100 */
[----:B------:R-:W-:Y:S02]  /*28380*/  SHF.R.U64 R11, R28, 0x10, R29 ;  /* 0x000000101c0b7819 */ /* 0x000fe4000000121d */
[----:B------:R-:W-:Y:S02]  /*28390*/  SHF.R.U64 R13, R32, 0x10, R33 ;  /* 0x00000010200d7819 */ /* 0x000fe40000001221 */
[----:B------:R-:W-:Y:S01]  /*283a0*/  SHF.R.U64 R15, R34, 0x10, R35 ;  /* 0x00000010220f7819 */ /* 0x000fe20000001223 */
[----:B--2---:R-:W-:-:S05]  /*283b0*/  HADD2.F32 R8, -RZ, R17.H0_H0 ;  /* 0x20000011ff087230 */ /* 0x004fca0000004100 */
[----:B------:R-:W-:Y:S01]  /*283c0*/  FMUL.FTZ R6, R8, R3 ;  /* 0x0000000308067220 */ /* 0x000fe20000410000 */
[----:B---3--:R-:W-:-:S05]  /*283d0*/  HADD2.F32 R9, -RZ, R21.H0_H0 ;  /* 0x20000015ff097230 */ /* 0x008fca0000004100 */
[-C--:B------:R-:W-:Y:S02]  /*283e0*/  FFMA.FTZ R38, R9, R4.reuse, -R6 ;  /* 0x0000000409267223 */ /* 0x080fe40000010806 */
[----:B------:R-:W-:-:S04]  /*283f0*/  FMUL.FTZ R4, R8, R4 ;  /* 0x0000000408047220 */ /* 0x000fc80000410000 */
[----:B------:R-:W-:Y:S01]  /*28400*/  FFMA.FTZ R57, R9, R3, R4 ;  /* 0x0000000309397223 */ /* 0x000fe20000010004 */
[----:B------:R-:W-:Y:S02]  /*28410*/  SHF.R.U32.HI R3, RZ, 0x10, R29 ;  /* 0x00000010ff037819 */ /* 0x000fe4000001161d */
[----:B------:R-:W-:-:S03]  /*28420*/  SHF.R.U32.HI R4, RZ, 0x10, R33 ;  /* 0x00000010ff047819 */ /* 0x000fc60000011621 */
[----:B------:R-:W-:Y:S02]  /*28430*/  HADD2.F32 R9, -RZ, R3.H0_H0 ;  /* 0x20000003ff097230 */ /* 0x000fe40000004100 */
[----:B------:R-:W-:Y:S02]  /*28440*/  HADD2.F32 R3, -RZ, R17.H1_H1 ;  /* 0x30000011ff037230 */ /* 0x000fe40000004100 */
[----:B------:R-:W-:Y:S02]  /*28450*/  HADD2.F32 R8, -RZ, R4.H0_H0 ;  /* 0x20000004ff087230 */ /* 0x000fe40000004100 */
[----:B------:R-:W-:Y:S01]  /*28460*/  HADD2.F32 R4, -RZ, R21.H1_H1 ;  /* 0x30000015ff047230 */ /* 0x000fe20000004100 */
[CC--:B------:R-:W-:Y:S02]  /*28470*/  FMUL.FTZ R6, R3.reuse, R9.reuse ;  /* 0x0000000903067220 */ /* 0x0c0fe40000410000 */
[-C--:B------:R-:W-:Y:S02]  /*28480*/  FMUL.FTZ R3, R3, R8.reuse ;  /* 0x0000000803037220 */ /* 0x080fe40000410000 */
[C---:B------:R-:W-:Y:S01]  /*28490*/  FFMA.FTZ R17, R4.reuse, R8, -R6 ;  /* 0x0000000804117223 */ /* 0x040fe20000010806 */
[----:B------:R-:W-:Y:S01]  /*284a0*/  HADD2.F32 R8, -RZ, R19.H0_H0 ;  /* 0x20000013ff087230 */ /* 0x000fe20000004100 */
[----:B------:R-:W-:Y:S01]  /*284b0*/  FFMA.FTZ R29, R4, R9, R3 ;  /* 0x00000009041d7223 */ /* 0x000fe20000010003 */
[----:B------:R-:W-:-:S02]  /*284c0*/  HADD2.F32 R3, -RZ, R58.H0_H0 ;  /* 0x2000003aff037230 */ /* 0x000fc40000004100 */
[----:B------:R-:W-:Y:S02]  /*284d0*/  HADD2.F32 R4, -RZ, R58.H1_H1 ;  /* 0x3000003aff047230 */ /* 0x000fe40000004100 */
[----:B------:R-:W-:Y:S01]  /*284e0*/  HADD2.F32 R9, -RZ, R23.H0_H0 ;  /* 0x20000017ff097230 */ /* 0x000fe20000004100 */
[----:B------:R-:W-:-:S04]  /*284f0*/  FMUL.FTZ R6, R8, R3 ;  /* 0x0000000308067220 */ /* 0x000fc80000410000 */
[-C--:B------:R-:W-:Y:S02]  /*28500*/  FFMA.FTZ R28, R9, R4.reuse, -R6 ;  /* 0x00000004091c7223 */ /* 0x080fe40000010806 */
[----:B------:R-:W-:-:S04]  /*28510*/  FMUL.FTZ R4, R8, R4 ;  /* 0x0000000408047220 */ /* 0x000fc80000410000 */
[----:B------:R-:W-:Y:S01]  /*28520*/  FFMA.FTZ R32, R9, R3, R4 ;  /* 0x0000000309207223 */ /* 0x000fe20000010004 */
[----:B------:R-:W-:Y:S01]  /*28530*/  SHF.R.U32.HI R3, RZ, 0x10, R31 ;  /* 0x00000010ff037819 */ /* 0x000fe2000001161f */
[----:B------:R-:W-:Y:S01]  /*28540*/  HADD2.F32 R6, -RZ, R19.H1_H1 ;  /* 0x30000013ff067230 */ /* 0x000fe20000004100 */
[----:B------:R-:W-:-:S03]  /*28550*/  SHF.R.U32.HI R4, RZ, 0x10, R35 ;  /* 0x00000010ff047819 */ /* 0x000fc60000011623 */
[----:B------:R-:W-:Y:S02]  /*28560*/  HADD2.F32 R3, -RZ, R3.H0_H0 ;  /* 0x20000003ff037230 */ /* 0x000fe40000004100 */
[----:B------:R-:W-:Y:S02]  /*28570*/  HADD2.F32 R4, -RZ, R4.H0_H0 ;  /* 0x20000004ff047230 */ /* 0x000fe40000004100 */
[----:B------:R-:W-:Y:S01]  /*28580*/  HADD2.F32 R8, -RZ, R23.H1_H1 ;  /* 0x30000017ff087230 */ /* 0x000fe20000004100 */
[----:B------:R-:W-:-:S04]  /*28590*/  FMUL.FTZ R9, R6, R3 ;  /* 0x0000000306097220 */ /* 0x000fc80000410000 */
[-C--:B------:R-:W-:Y:S02]  /*285a0*/  FFMA.FTZ R10, R8, R4.reuse, -R9 ;  /* 0x00000004080a7223 */ /* 0x080fe40000010809 */
[----:B------:R-:W-:-:S04]  /*285b0*/  FMUL.FTZ R4, R6, R4 ;  /* 0x0000000406047220 */ /* 0x000fc80000410000 */
[----:B------:R-:W-:Y:S01]  /*285c0*/  FFMA.FTZ R21, R8, R3, R4 ;  /* 0x0000000308157223 */ /* 0x000fe20000010004 */
[----:B------:R-:W-:Y:S02]  /*285d0*/  HADD2.F32 R3, -RZ, R94.H0_H0 ;  /* 0x2000005eff037230 */ /* 0x000fe40000004100 */
[----:B------:R-:W-:Y:S02]  /*285e0*/  HADD2.F32 R8, -RZ, R16.H0_H0 ;  /* 0x20000010ff087230 */ /* 0x000fe40000004100 */
[----:B------:R-:W-:Y:S02]  /*285f0*/  HADD2.F32 R4, -RZ, R94.H1_H1 ;  /* 0x3000005eff047230 */ /* 0x000fe40000004100 */
[----:B------:R-:W-:Y:S01]  /*28600*/  HADD2.F32 R9, -RZ, R20.H0_H0 ;  /* 0x20000014ff097230 */ /* 0x000fe20000004100 */
[----:B------:R-:W-:-:S04]  /*28610*/  FMUL.FTZ R6, R8, R3 ;  /* 0x0000000308067220 */ /* 0x000fc80000410000 */
[-C--:B------:R-:W-:Y:S02]  /*28620*/  FFMA.FTZ R6, R9, R4.reuse, -R6 ;  /* 0x0000000409067223 */ /* 0x080fe40000010806 */
[----:B------:R-:W-:-:S04]  /*28630*/  FMUL.FTZ R4, R8, R4 ;  /* 0x0000000408047220 */ /* 0x000fc80000410000 */
[----:B------:R-:W-:Y:S01]  /*28640*/  FFMA.FTZ R23, R9, R3, R4 ;  /* 0x0000000309177223 */ /* 0x000fe20000010004 */
[----:B------:R-:W-:Y:S01]  /*28650*/  SHF.R.U64 R3, R30, 0x10, R31 ;  /* 0x000000101e037819 */ /* 0x000fe2000000121f */
[----:B------:R-:W-:Y:S02]  /*28660*/  HADD2.F32 R31, -RZ, R11.H0_H0 ;  /* 0x2000000bff1f7230 */ /* 0x000fe40000004100 */
[----:B------:R-:W-:Y:S02]  /*28670*/  HADD2.F32 R9, -RZ, R16.H1_H1 ;  /* 0x30000010ff097230 */ /* 0x000fe40000004100 */
[----:B------:R-:W-:Y:S02]  /*28680*/  HADD2.F32 R30, -RZ, R13.H0_H0 ;  /* 0x2000000dff1e7230 */ /* 0x000fe40000004100 */
[----:B------:R-:W-:Y:S01]  /*28690*/  HADD2.F32 R13, -RZ, R20.H1_H1 ;  /* 0x30000014ff0d7230 */ /* 0x000fe20000004100 */
[----:B------:R-:W-:-:S04]  /*286a0*/  FMUL.FTZ R4, R9, R31 ;  /* 0x0000001f09047220 */ /* 0x000fc80000410000 */
[----:B------:R-:W-:Y:S01]  /*286b0*/  FFMA.FTZ R4, R13, R30, -R4 ;  /* 0x0000001e0d047223 */ /* 0x000fe20000010804 */
[----:B------:R-:W-:Y:S01]  /*286c0*/  F2FP.PACK_AB R19, R10, R28 ;  /* 0x0000001c0a13723e */ /* 0x000fe200000000ff */
[----:B------:R-:W-:Y:S02]  /*286d0*/  HADD2.F32 R28, -RZ, R3.H0_H0 ;  /* 0x20000003ff1c7230 */ /* 0x000fe40000004100 */
[--C-:B------:R-:W-:Y:S01]  /*286e0*/  HADD2.F32 R8, -RZ, R18.reuse.H0_H0 ;  /* 0x20000012ff087230 */ /* 0x100fe20000004100 */
[----:B------:R-:W-:Y:S01]  /*286f0*/  F2FP.PACK_AB R16, R4, R6 ;  /* 0x000000060410723e */ /* 0x000fe200000000ff */
[----:B------:R-:W-:Y:S02]  /*28700*/  HADD2.F32 R6, -RZ, R18.H1_H1 ;  /* 0x30000012ff067230 */ /* 0x000fe40000004100 */
[----:B------:R-:W-:Y:S02]  /*28710*/  HADD2.F32 R3, -RZ, R95.H0_H0 ;  /* 0x2000005fff037230 */ /* 0x000fe40000004100 */
[----:B------:R-:W-:-:S02]  /*28720*/  HADD2.F32 R11, -RZ, R22.H0_H0 ;  /* 0x20000016ff0b7230 */ /* 0x000fc40000004100 */
[----:B------:R-:W-:Y:S01]  /*28730*/  HADD2.F32 R10, -RZ, R22.H1_H1 ;  /* 0x30000016ff0a7230 */ /* 0x000fe20000004100 */
[----:B------:R-:W-:Y:S01]  /*28740*/  FMUL.FTZ R18, R8, R3 ;  /* 0x0000000308127220 */ /* 0x000fe20000410000 */
[----:B------:R-:W-:Y:S02]  /*28750*/  HADD2.F32 R4, -RZ, R95.H1_H1 ;  /* 0x3000005fff047230 */ /* 0x000fe40000004100 */
[----:B------:R-:W-:Y:S01]  /*28760*/  HADD2.F32 R20, -RZ, R15.H0_H0 ;  /* 0x2000000fff147230 */ /* 0x000fe20000004100 */
[----:B------:R-:W-:Y:S02]  /*28770*/  FMUL.FTZ R15, R6, R28 ;  /* 0x0000001c060f7220 */ /* 0x000fe40000410000 */
[----:B------:R-:W-:Y:S02]  /*28780*/  FFMA.FTZ R18, R11, R4, -R18 ;  /* 0x000000040b127223 */ /* 0x000fe40000010812 */
[----:B------:R-:W-:-:S05]  /*28790*/  FFMA.FTZ R15, R10, R20, -R15 ;  /* 0x000000140a0f7223 */ /* 0x000fca000001080f */
[----:B------:R-:W-:Y:S01]  /*287a0*/  F2FP.PACK_AB R18, R15, R18 ;  /* 0x000000120f12723e */ /* 0x000fe200000000ff */
[----:B------:R-:W-:Y:S02]  /*287b0*/  FMUL.FTZ R15, R8, R4 ;  /* 0x00000004080f7220 */ /* 0x000fe40000410000 */
[----:B------:R-:W-:Y:S02]  /*287c0*/  FMUL.FTZ R4, R9, R30 ;  /* 0x0000001e09047220 */ /* 0x000fe40000410000 */
[----:B------:R-:W-:Y:S02]  /*287d0*/  FMUL.FTZ R8, R6, R20 ;  /* 0x0000001406087220 */ /* 0x000fe40000410000 */
[----:B------:R-:W-:Y:S02]  /*287e0*/  FFMA.FTZ R6, R11, R3, R15 ;  /* 0x000000030b067223 */ /* 0x000fe4000001000f */
[----:B------:R-:W-:Y:S02]  /*287f0*/  FFMA.FTZ R4, R13, R31, R4 ;  /* 0x0000001f0d047223 */ /* 0x000fe40000010004 */
[----:B------:R-:W-:Y:S01]  /*28800*/  FFMA.FTZ R3, R10, R28, R8 ;  /* 0x0000001c0a037223 */ /* 0x000fe20000010008 */
[----:B------:R-:W-:-:S02]  /*28810*/  F2FP.PACK_AB R17, R17, R38 ;  /* 0x000000261111723e */ /* 0x000fc400000000ff */
[----:B------:R-:W-:Y:S02]  /*28820*/  F2FP.PACK_AB R9, R29, R57 ;  /* 0x000000391d09723e */ /* 0x000fe400000000ff */
[----:B------:R-:W-:Y:S02]  /*28830*/  F2FP.PACK_AB R11, R21, R32 ;  /* 0x00000020150b723e */ /* 0x000fe400000000ff */
[----:B------:R-:W-:Y:S02]  /*28840*/  F2FP.PACK_AB R8, R4, R23 ;  /* 0x000000170408723e */ /* 0x000fe400000000ff */
[----:B------:R-:W-:Y:S01]  /*28850*/  F2FP.PACK_AB R10, R3, R6 ;  /* 0x00000006030a723e */ /* 0x000fe200000000ff */
[----:B------:R1:W-:Y:S04]  /*28860*/  ST.E.128 [R24.64], R16 ;  /* 0x0000001018007985 */ /* 0x0003e8000c101d04 */
[----:B------:R1:W-:Y:S02]  /*28870*/  ST.E.128 [R26.64], R8 ;  /* 0x000000081a007985 */ /* 0x0003e4000c101d04 */
.L_x_2648:
[----:B------:R-:W-:Y:S05]  /*28880*/  BSYNC B0 ;  /* 0x0000000000007941 */ /* 0x000fea0003800000 */
.L_x_2647:
[----:B------:R-:W-:-:S04]  /*28890*/  IADD3 R6, R56, 0x40, RZ ;  /* 0x0000004038067810 */ /* 0x000fc80007ffe0ff */
[----:B------:R-:W-:-:S13]  /*288a0*/  ISETP.GE.AND P0, PT, R6, R0, PT ;  /* 0x000000000600720c */ /* 0x000fda0003f06270 */
[----:B------:R-:W-:Y:S05]  /*288b0*/  @P0 BRA `(.L_x_2646) ;  /* 0x0000069000000947 */ /* 0x000fea0003800000 */
[----:B-1----:R-:W-:-:S04]  /*288c0*/  SHF.R.S32.HI R9, RZ, 0x1f, R6 ;  /* 0x0000001fff097819 */ /* 0x002fc80000011406 */
[CC--:B------:R-:W-:Y:S02]  /*288d0*/  LEA.HI R4, R9.reuse, R6.reuse, RZ, 0x3 ;  /* 0x0000000609047211 */ /* 0x0c0fe400078f18ff */
[----:B------:R-:W-:Y:S02]  /*288e0*/  LEA.HI R9, R9, R6, RZ, 0x6 ;  /* 0x0000000609097211 */ /* 0x000fe400078f30ff */
[----:B------:R-:W-:-:S04]  /*288f0*/  SHF.R.S32.HI R3, RZ, 0x3, R4 ;  /* 0x00000003ff037819 */ /* 0x000fc80000011404 */
[----:B------:R-:W-:-:S04]  /*28900*/  LEA.HI R3, R0, R3, RZ, 0x1d ;  /* 0x0000000300037211 */ /* 0x000fc800078fe8ff */
[----:B------:R-:W-:Y:S02]  /*28910*/  SHF.R.S32.HI R6, RZ, 0x1f, R3 ;  /* 0x0000001fff067819 */ /* 0x000fe40000011403 */
[----:B------:R-:W-:Y:S02]  /*28920*/  SHF.L.U32 R8, R3, 0x3, RZ ;  /* 0x0000000303087819 */ /* 0x000fe400000006ff */
[----:B------:R-:W-:Y:S02]  /*28930*/  LEA.HI R3, R6, R3, RZ, 0x3 ;  /* 0x0000000306037211 */ /* 0x000fe400078f18ff */
[C---:B------:R-:W-:Y:S02]  /*28940*/  LOP3.LUT R6, R2.reuse, 0x38, R4, 0xf8, !PT ;  /* 0x0000003802067812 */ /* 0x040fe400078ef804 */
[----:B------:R-:W-:Y:S02]  /*28950*/  LOP3.LUT R4, R2, 0x38, R8, 0xf8, !PT ;  /* 0x0000003802047812 */ /* 0x000fe400078ef808 */
[----:B------:R-:W-:-:S02]  /*28960*/  SHF.R.U32.HI R8, RZ, 0x3, R2 ;  /* 0x00000003ff087819 */ /* 0x000fc40000011602 */
[----:B------:R-:W-:Y:S02]  /*28970*/  SHF.L.U32 R2, R3, 0xa, RZ ;  /* 0x0000000a03027819 */ /* 0x000fe400000006ff */
[----:B------:R-:W-:Y:S02]  /*28980*/  LOP3.LUT R3, R4, R8, RZ, 0x3c, !PT ;  /* 0x0000000804037212 */ /* 0x000fe400078e3cff */
[----:B------:R-:W-:Y:S02]  /*28990*/  LOP3.LUT R2, R2, 0xffffe000, RZ, 0xc0, !PT ;  /* 0xffffe00002027812 */ /* 0x000fe400078ec0ff */
[----:B------:R-:W-:Y:S02]  /*289a0*/  SHF.L.U32 R4, R9, 0x7, RZ ;  /* 0x0000000709047819 */ /* 0x000fe400000006ff */
[----:B------:R-:W-:Y:S02]  /*289b0*/  IADD3 R3, R3, R2, R14 ;  /* 0x0000000203037210 */ /* 0x000fe40007ffe00e */
[----:B------:R-:W-:-:S02]  /*289c0*/  LOP3.LUT R6, R6, R8, RZ, 0x3c, !PT ;  /* 0x0000000806067212 */ /* 0x000fc400078e3cff */
[----:B------:R-:W-:Y:S01]  /*289d0*/  LOP3.LUT R2, R4, 0xffffe000, RZ, 0xc0, !PT ;  /* 0xffffe00004027812 */ /* 0x000fe200078ec0ff */
[----:B----45:R-:W-:-:S03]  /*289e0*/  IMAD.WIDE.U32 R20, R3, 0x2, R36 ;  /* 0x0000000203147825 */ /* 0x030fc600078e0024 */
[----:B------:R-:W-:Y:S02]  /*289f0*/  IADD3 R2, R6, R2, R14 ;  /* 0x0000000206027210 */ /* 0x000fe40007ffe00e */
[----:B------:R-:W2:Y:S03]  /*28a00*/  LD.E.128 R8, [R20.64] ;  /* 0x0000000414087980 */ /* 0x000ea6000c101d00 */
[----:B------:R-:W-:-:S05]  /*28a10*/  IMAD.WIDE.U32 R14, R2, 0x2, R36 ;  /* 0x00000002020e7825 */ /* 0x000fca00078e0024 */
[----:B------:R-:W3:Y:S01]  /*28a20*/  LD.E.128 R16, [R14.64] ;  /* 0x000000040e107980 */ /* 0x000ee2000c101d00 */
[--C-:B------:R-:W-:Y:S02]  /*28a30*/  HADD2.F32 R2, -RZ, R105.reuse.H0_H0 ;  /* 0x20000069ff027230 */ /* 0x100fe40000004100 */
[----:B------:R-:W-:Y:S01]  /*28a40*/  HADD2.F32 R3, -RZ, R105.H1_H1 ;  /* 0x30000069ff037230 */ /* 0x000fe20000004100 */
[----:B------:R-:W-:Y:S02]  /*28a50*/  SHF.R.U64 R22, R44, 0x10, R45 ;  /* 0x000000102c167819 */ /* 0x000fe4000000122d */
[----:B------:R-:W-:-:S03]  /*28a60*/  SHF.R.U64 R23, R40, 0x10, R41 ;  /* 0x0000001028177819 */ /* 0x000fc60000001229 */
[----:B------:R-:W-:Y:S02]  /*28a70*/  HADD2.F32 R31, -RZ, R22.H0_H0 ;  /* 0x20000016ff1f7230 */ /* 0x000fe40000004100 */
[----:B------:R-:W-:Y:S02]  /*28a80*/  HADD2.F32 R28, -RZ, R23.H0_H0 ;  /* 0x20000017ff1c7230 */ /* 0x000fe40000004100 */
        /* <DEDUP_REMOVED lines=34> */
[--C-:B------:R-:W-:Y:S02]  /*28cb0*/  HADD2.F32 R2, -RZ, R107.reuse.H0_H0 ;  /* 0x2000006bff027230 */ /* 0x100fe40000004100 */
[----:B------:R-:W-:Y:S02]  /*28cc0*/  HADD2.F32 R6, -RZ, R8.H0_H0 ;  /* 0x20000008ff067230 */ /* 0x000fe40000004100 */
[----:B------:R-:W-:Y:S02]  /*28cd0*/  HADD2.F32 R3, -RZ, R107.H1_H1 ;  /* 0x3000006bff037230 */ /* 0x000fe40000004100 */
[----:B------:R-:W-:Y:S01]  /*28ce0*/  HADD2.F32 R11, -RZ, R16.H0_H0 ;  /* 0x20000010ff0b7230 */ /* 0x000fe20000004100 */
[----:B------:R-:W-:Y:S01]  /*28cf0*/  FMUL.FTZ R4, R6, R2 ;  /* 0x0000000206047220 */ /* 0x000fe20000410000 */
[----:B------:R-:W-:-:S03]  /*28d00*/  HADD2.F32 R8, -RZ, R8.H1_H1 ;  /* 0x30000008ff087230 */ /* 0x000fc60000004100 */
[-C--:B------:R-:W-:Y:S02]  /*28d10*/  FFMA.FTZ R4, R11, R3.reuse, -R4 ;  /* 0x000000030b047223 */ /* 0x080fe40000010804 */
[----:B------:R-:W-:-:S04]  /*28d20*/  FMUL.FTZ R3, R6, R3 ;  /* 0x0000000306037220 */ /* 0x000fc80000410000 */
[----:B------:R-:W-:Y:S01]  /*28d30*/  FFMA.FTZ R26, R11, R2, R3 ;  /* 0x000000020b1a7223 */ /* 0x000fe20000010003 */
[----:B------:R-:W-:Y:S01]  /*28d40*/  HADD2.F32 R11, -RZ, R16.H1_H1 ;  /* 0x30000010ff0b7230 */ /* 0x000fe20000004100 */
[----:B------:R-:W-:Y:S01]  /*28d50*/  FMUL.FTZ R3, R8, R31 ;  /* 0x0000001f08037220 */ /* 0x000fe20000410000 */
[----:B------:R-:W-:-:S03]  /*28d60*/  SHF.R.U64 R2, R46, 0x10, R47 ;  /* 0x000000102e027819 */ /* 0x000fc6000000122f */
[----:B------:R-:W-:Y:S01]  /*28d70*/  FFMA.FTZ R3, R11, R28, -R3 ;  /* 0x0000001c0b037223 */ /* 0x000fe20000010803 */
[----:B------:R-:W-:Y:S01]  /*28d80*/  SHF.R.U64 R13, R42, 0x10, R43 ;  /* 0x000000102a0d7819 */ /* 0x000fe2000000122b */
[----:B------:R-:W-:Y:S02]  /*28d90*/  HADD2.F32 R23, -RZ, R2.H0_H0 ;  /* 0x20000002ff177230 */ /* 0x000fe40000004100 */
[--C-:B------:R-:W-:Y:S01]  /*28da0*/  HADD2.F32 R6, -RZ, R10.reuse.H0_H0 ;  /* 0x2000000aff067230 */ /* 0x100fe20000004100 */
[----:B------:R-:W-:Y:S01]  /*28db0*/  F2FP.PACK_AB R16, R3, R4 ;  /* 0x000000040310723e */ /* 0x000fe200000000ff */
[----:B------:R-:W-:Y:S02]  /*28dc0*/  HADD2.F32 R4, -RZ, R10.H1_H1 ;  /* 0x3000000aff047230 */ /* 0x000fe40000004100 */
[----:B------:R-:W-:Y:S01]  /*28dd0*/  HADD2.F32 R2, -RZ, R108.H0_H0 ;  /* 0x2000006cff027230 */ /* 0x000fe20000004100 */
[----:B------:R-:W-:Y:S01]  /*28de0*/  F2FP.PACK_AB R19, R9, R25 ;  /* 0x000000190913723e */ /* 0x000fe200000000ff */
[----:B------:R-:W-:-:S02]  /*28df0*/  HADD2.F32 R10, -RZ, R18.H0_H0 ;  /* 0x20000012ff0a7230 */ /* 0x000fc40000004100 */
[----:B------:R-:W-:Y:S01]  /*28e00*/  HADD2.F32 R9, -RZ, R18.H1_H1 ;  /* 0x30000012ff097230 */ /* 0x000fe20000004100 */
[----:B------:R-:W-:Y:S01]  /*28e10*/  FMUL.FTZ R18, R6, R2 ;  /* 0x0000000206127220 */ /* 0x000fe20000410000 */
[----:B------:R-:W-:Y:S02]  /*28e20*/  HADD2.F32 R3, -RZ, R109.H0_H0 ;  /* 0x2000006dff037230 */ /* 0x000fe40000004100 */
        /* <DEDUP_REMOVED lines=18> */
.L_x_2646:
[----:B------:R-:W-:Y:S05]  /*28f50*/  BSYNC B1 ;  /* 0x0000000000017941 */ /* 0x000fea0003800000 */
.L_x_2645:
[----:B-1----:R-:W-:Y:S01]  /*28f60*/  IADD3 R3, R92, 0x20, RZ ;  /* 0x000000205c037810 */ /* 0x002fe20007ffe0ff */
[----:B------:R-:W-:Y:S03]  /*28f70*/  BSSY B1, `(.L_x_2649) ;  /* 0x00000db000017945 */ /* 0x000fe60003800000 */
[----:B------:R-:W-:-:S13]  /*28f80*/  ISETP.GE.AND P0, PT, R3, R59, PT ;  /* 0x0000003b0300720c */ /* 0x000fda0003f06270 */
[----:B------:R-:W-:Y:S05]  /*28f90*/  @P0 BRA `(.L_x_2650) ;  /* 0x00000d8000000947 */ /* 0x000fea0003800000 */
[----:B------:R-:W-:Y:S01]  /*28fa0*/  ISETP.GE.AND P0, PT, R56, R0, PT ;  /* 0x000000003800720c */ /* 0x000fe20003f06270 */
[----:B------:R-:W-:Y:S01]  /*28fb0*/  IMAD.SHL.U32 R4, R3, 0x40, RZ ;  /* 0x0000004003047824 */ /* 0x000fe200078e00ff */
[----:B------:R-:W-:Y:S01]  /*28fc0*/  SHF.R.S32.HI R2, RZ, 0x1f, R3 ;  /* 0x0000001fff027819 */ /* 0x000fe20000011403 */
[----:B------:R-:W-:Y:S03]  /*28fd0*/  BSSY B0, `(.L_x_2651) ;  /* 0x0000069000007945 */ /* 0x000fe60003800000 */
[----:B------:R-:W-:Y:S02]  /*28fe0*/  LEA.HI R3, R2, R3, RZ, 0x3 ;  /* 0x0000000302037211 */ /* 0x000fe400078f18ff */
[----:B------:R-:W-:-:S03]  /*28ff0*/  LOP3.LUT R2, R4, 0x1c0, RZ, 0xc0, !PT ;  /* 0x000001c004027812 */ /* 0x000fc600078ec0ff */
[----:B------:R-:W-:Y:S01]  /*29000*/  IMAD.SHL.U32 R3, R3, 0x40, RZ ;  /* 0x0000004003037824 */ /* 0x000fe200078e00ff */
[----:B------:R-:W-:-:S04]  /*29010*/  SHF.R.U32.HI R35, RZ, 0x3, R2 ;  /* 0x00000003ff237819 */ /* 0x000fc80000011602 */
[----:B------:R-:W-:Y:S01]  /*29020*/  LOP3.LUT R13, R3, 0xfffffe00, RZ, 0xc0, !PT ;  /* 0xfffffe00030d7812 */ /* 0x000fe200078ec0ff */
[----:B------:R-:W-:Y:S05]  /*29030*/  @P0 BRA `(.L_x_2652) ;  /* 0x0000062000000947 */ /* 0x000fea0003800000 */
[----:B------:R-:W-:-:S04]  /*29040*/  LEA.HI R4, R0, R39, RZ, 0x1d ;  /* 0x0000002700047211 */ /* 0x000fc800078fe8ff */
        /* <DEDUP_REMOVED lines=15> */
[----:B------:R-:W-:Y:S02]  /*29140*/  HADD2.F32 R3, -RZ, R108.H1_H1 ;  /* 0x3000006cff037230 */ /* 0x000fe40000004100 */
[----:B------:R-:W-:Y:S01]  /*29150*/  HADD2.F32 R4, -RZ, R109.H1_H1 ;  /* 0x3000006dff047230 */ /* 0x000fe20000004100 */
[----:B------:R-:W-:Y:S01]  /*29160*/  SHF.R.U64 R10, R52, 0x10, R53 ;  /* 0x00000010340a7819 */ /* 0x000fe20000001235 */
[----:B--2---:R-:W-:-:S05]  /*29170*/  HADD2.F32 R6, -RZ, R17.H0_H0 ;  /* 0x20000011ff067230 */ /* 0x004fca0000004100 */
[C---:B------:R-:W-:Y:S02]  /*29180*/  FMUL.FTZ R8, R6.reuse, R3 ;  /* 0x0000000306087220 */ /* 0x040fe40000410000 */
[----:B------:R-:W-:Y:S01]  /*29190*/  FMUL.FTZ R6, R6, R4 ;  /* 0x0000000406067220 */ /* 0x000fe20000410000 */
[----:B---3--:R-:W-:-:S05]  /*291a0*/  HADD2.F32 R9, -RZ, R21.H0_H0 ;  /* 0x20000015ff097230 */ /* 0x008fca0000004100 */
[C---:B------:R-:W-:Y:S01]  /*291b0*/  FFMA.FTZ R33, R9.reuse, R3, R6 ;  /* 0x0000000309217223 */ /* 0x040fe20000010006 */
[----:B------:R-:W-:Y:S01]  /*291c0*/  SHF.R.U32.HI R3, RZ, 0x10, R53 ;  /* 0x00000010ff037819 */ /* 0x000fe20000011635 */
[----:B------:R-:W-:Y:S01]  /*291d0*/  FFMA.FTZ R34, R9, R4, -R8 ;  /* 0x0000000409227223 */ /* 0x000fe20000010808 */
[----:B------:R-:W-:Y:S01]  /*291e0*/  SHF.R.U32.HI R4, RZ, 0x10, R49 ;  /* 0x00000010ff047819 */ /* 0x000fe20000011631 */
[----:B------:R-:W-:Y:S02]  /*291f0*/  HADD2.F32 R6, -RZ, R17.H1_H1 ;  /* 0x30000011ff067230 */ /* 0x000fe40000004100 */
[----:B------:R-:W-:Y:S02]  /*29200*/  HADD2.F32 R3, -RZ, R3.H0_H0 ;  /* 0x20000003ff037230 */ /* 0x000fe40000004100 */
[----:B------:R-:W-:Y:S02]  /*29210*/  HADD2.F32 R4, -RZ, R4.H0_H0 ;  /* 0x20000004ff047230 */ /* 0x000fe40000004100 */
[----:B------:R-:W-:Y:S01]  /*29220*/  HADD2.F32 R8, -RZ, R21.H1_H1 ;  /* 0x30000015ff087230 */ /* 0x000fe20000004100 */
[----:B------:R-:W-:-:S02]  /*29230*/  FMUL.FTZ R9, R6, R3 ;  /* 0x0000000306097220 */ /* 0x000fc40000410000 */
[-C--:B------:R-:W-:Y:S02]  /*29240*/  FMUL.FTZ R6, R6, R4.reuse ;  /* 0x0000000406067220 */ /* 0x080fe40000410000 */
[C---:B------:R-:W-:Y:S02]  /*29250*/  FFMA.FTZ R26, R8.reuse, R4, -R9 ;  /* 0x00000004081a7223 */ /* 0x040fe40000010809 */
[----:B------:R-:W-:Y:S01]  /*29260*/  FFMA.FTZ R21, R8, R3, R6 ;  /* 0x0000000308157223 */ /* 0x000fe20000010006 */
[----:B------:R-:W-:Y:S02]  /*29270*/  HADD2.F32 R3, -RZ, R110.H0_H0 ;  /* 0x2000006eff037230 */ /* 0x000fe40000004100 */
[----:B------:R-:W-:Y:S02]  /*29280*/  HADD2.F32 R6, -RZ, R16.H0_H0 ;  /* 0x20000010ff067230 */ /* 0x000fe40000004100 */
[----:B------:R-:W-:Y:S02]  /*29290*/  HADD2.F32 R4, -RZ, R110.H1_H1 ;  /* 0x3000006eff047230 */ /* 0x000fe40000004100 */
[----:B------:R-:W-:Y:S01]  /*292a0*/  HADD2.F32 R9, -RZ, R20.H0_H0 ;  /* 0x20000014ff097230 */ /* 0x000fe20000004100 */
[----:B------:R-:W-:-:S02]  /*292b0*/  FMUL.FTZ R8, R6, R3 ;  /* 0x0000000306087220 */ /* 0x000fc40000410000 */
[-C--:B------:R-:W-:Y:S02]  /*292c0*/  FMUL.FTZ R6, R6, R4.reuse ;  /* 0x0000000406067220 */ /* 0x080fe40000410000 */
[C---:B------:R-:W-:Y:S02]  /*292d0*/  FFMA.FTZ R32, R9.reuse, R4, -R8 ;  /* 0x0000000409207223 */ /* 0x040fe40000010808 */
[----:B------:R-:W-:Y:S01]  /*292e0*/  FFMA.FTZ R31, R9, R3, R6 ;  /* 0x00000003091f7223 */ /* 0x000fe20000010006 */
[----:B------:R-:W-:Y:S02]  /*292f0*/  HADD2.F32 R3, -RZ, R111.H0_H0 ;  /* 0x2000006fff037230 */ /* 0x000fe40000004100 */
[----:B------:R-:W-:Y:S02]  /*29300*/  HADD2.F32 R6, -RZ, R18.H0_H0 ;  /* 0x20000012ff067230 */ /* 0x000fe40000004100 */
[----:B------:R-:W-:Y:S02]  /*29310*/  HADD2.F32 R4, -RZ, R112.H0_H0 ;  /* 0x20000070ff047230 */ /* 0x000fe40000004100 */
[----:B------:R-:W-:Y:S01]  /*29320*/  HADD2.F32 R9, -RZ, R22.H0_H0 ;  /* 0x20000016ff097230 */ /* 0x000fe20000004100 */
[----:B------:R-:W-:-:S02]  /*29330*/  FMUL.FTZ R8, R6, R3 ;  /* 0x0000000306087220 */ /* 0x000fc40000410000 */
[-C--:B------:R-:W-:Y:S02]  /*29340*/  FMUL.FTZ R6, R6, R4.reuse ;  /* 0x0000000406067220 */ /* 0x080fe40000410000 */
[C---:B------:R-:W-:Y:S01]  /*29350*/  FFMA.FTZ R30, R9.reuse, R4, -R8 ;  /* 0x00000004091e7223 */ /* 0x040fe20000010808 */
[----:B------:R-:W-:Y:S01]  /*29360*/  HADD2.F32 R8, -RZ, R19.H0_H0 ;  /* 0x20000013ff087230 */ /* 0x000fe20000004100 */
[----:B------:R-:W-:Y:S01]  /*29370*/  FFMA.FTZ R29, R9, R3, R6 ;  /* 0x00000003091d7223 */ /* 0x000fe20000010006 */
[----:B------:R-:W-:Y:S02]  /*29380*/  HADD2.F32 R3, -RZ, R111.H1_H1 ;  /* 0x3000006fff037230 */ /* 0x000fe40000004100 */
[----:B------:R-:W-:Y:S02]  /*29390*/  HADD2.F32 R4, -RZ, R112.H1_H1 ;  /* 0x30000070ff047230 */ /* 0x000fe40000004100 */
[----:B------:R-:W-:Y:S01]  /*293a0*/  HADD2.F32 R9, -RZ, R23.H0_H0 ;  /* 0x20000017ff097230 */ /* 0x000fe20000004100 */
[----:B------:R-:W-:-:S04]  /*293b0*/  FMUL.FTZ R6, R8, R3 ;  /* 0x0000000308067220 */ /* 0x000fc80000410000 */
[-C--:B------:R-:W-:Y:S02]  /*293c0*/  FFMA.FTZ R28, R9, R4.reuse, -R6 ;  /* 0x00000004091c7223 */ /* 0x080fe40000010806 */
[----:B------:R-:W-:Y:S01]  /*293d0*/  FMUL.FTZ R4, R8, R4 ;  /* 0x0000000408047220 */ /* 0x000fe20000410000 */
[----:B------:R-:W-:-:S03]  /*293e0*/  SHF.R.U32.HI R6, RZ, 0x10, R51 ;  /* 0x00000010ff067819 */ /* 0x000fc60000011633 */
[----:B------:R-:W-:Y:S01]  /*293f0*/  FFMA.FTZ R27, R9, R3, R4 ;  /* 0x00000003091b7223 */ /* 0x000fe20000010004 */
[----:B------:R-:W-:Y:S01]  /*29400*/  SHF.R.U32.HI R3, RZ, 0x10, R55 ;  /* 0x00000010ff037819 */ /* 0x000fe20000011637 */
[----:B------:R-:W-:Y:S02]  /*29410*/  HADD2.F32 R4, -RZ, R19.H1_H1 ;  /* 0x30000013ff047230 */ /* 0x000fe40000004100 */
[----:B------:R-:W-:Y:S02]  /*29420*/  HADD2.F32 R11, -RZ, R6.H0_H0 ;  /* 0x20000006ff0b7230 */ /* 0x000fe40000004100 */
[----:B------:R-:W-:Y:S02]  /*29430*/  HADD2.F32 R3, -RZ, R3.H0_H0 ;  /* 0x20000003ff037230 */ /* 0x000fe40000004100 */
[----:B------:R-:W-:Y:S01]  /*29440*/  HADD2.F32 R6, -RZ, R23.H1_H1 ;  /* 0x30000017ff067230 */ /* 0x000fe20000004100 */
[----:B------:R-:W-:Y:S02]  /*29450*/  SHF.R.U64 R17, R48, 0x10, R49 ;  /* 0x0000001030117819 */ /* 0x000fe40000001231 */
[----:B------:R-:W-:-:S02]  /*29460*/  FMUL.FTZ R8, R4, R3 ;  /* 0x0000000304087220 */ /* 0x000fc40000410000 */
[-C--:B------:R-:W-:Y:S02]  /*29470*/  FMUL.FTZ R4, R4, R11.reuse ;  /* 0x0000000b04047220 */ /* 0x080fe40000410000 */
[C---:B------:R-:W-:Y:S01]  /*29480*/  FFMA.FTZ R8, R6.reuse, R11, -R8 ;  /* 0x0000000b06087223 */ /* 0x040fe20000010808 */
[----:B------:R-:W-:Y:S01]  /*29490*/  HADD2.F32 R19, -RZ, R10.H0_H0 ;  /* 0x2000000aff137230 */ /* 0x000fe20000004100 */
[----:B------:R-:W-:Y:S01]  /*294a0*/  FFMA.FTZ R11, R6, R3, R4 ;  /* 0x00000003060b7223 */ /* 0x000fe20000010004 */
[----:B------:R-:W-:Y:S02]  /*294b0*/  HADD2.F32 R3, -RZ, R16.H1_H1 ;  /* 0x30000010ff037230 */ /* 0x000fe40000004100 */
[----:B------:R-:W-:Y:S02]  /*294c0*/  HADD2.F32 R17, -RZ, R17.H0_H0 ;  /* 0x20000011ff117230 */ /* 0x000fe40000004100 */
[----:B------:R-:W-:Y:S01]  /*294d0*/  HADD2.F32 R4, -RZ, R20.H1_H1 ;  /* 0x30000014ff047230 */ /* 0x000fe20000004100 */
[C---:B------:R-:W-:Y:S01]  /*294e0*/  FMUL.FTZ R10, R3.reuse, R19 ;  /* 0x00000013030a7220 */ /* 0x040fe20000410000 */
[----:B------:R-:W-:Y:S01]  /*294f0*/  SHF.R.U64 R6, R54, 0x10, R55 ;  /* 0x0000001036067819 */ /* 0x000fe20000001237 */
[-C--:B------:R-:W-:Y:S01]  /*29500*/  FMUL.FTZ R3, R3, R17.reuse ;  /* 0x0000001103037220 */ /* 0x080fe20000410000 */
[----:B------:R-:W-:Y:S01]  /*29510*/  SHF.R.U64 R9, R50, 0x10, R51 ;  /* 0x0000001032097819 */ /* 0x000fe20000001233 */
[----:B------:R-:W-:-:S02]  /*29520*/  FFMA.FTZ R16, R4, R17, -R10 ;  /* 0x0000001104107223 */ /* 0x000fc4000001080a */
[----:B------:R-:W-:Y:S01]  /*29530*/  FFMA.FTZ R10, R4, R19, R3 ;  /* 0x00000013040a7223 */ /* 0x000fe20000010003 */
[----:B------:R-:W-:Y:S02]  /*29540*/  HADD2.F32 R3, -RZ, R18.H1_H1 ;  /* 0x30000012ff037230 */ /* 0x000fe40000004100 */
[----:B------:R-:W-:Y:S02]  /*29550*/  HADD2.F32 R17, -RZ, R6.H0_H0 ;  /* 0x20000006ff117230 */ /* 0x000fe40000004100 */
[----:B------:R-:W-:Y:S02]  /*29560*/  HADD2.F32 R9, -RZ, R9.H0_H0 ;  /* 0x20000009ff097230 */ /* 0x000fe40000004100 */
[----:B------:R-:W-:Y:S01]  /*29570*/  HADD2.F32 R4, -RZ, R22.H1_H1 ;  /* 0x30000016ff047230 */ /* 0x000fe20000004100 */
[C---:B------:R-:W-:Y:S02]  /*29580*/  FMUL.FTZ R6, R3.reuse, R17 ;  /* 0x0000001103067220 */ /* 0x040fe40000410000 */
[----:B------:R-:W-:-:S02]  /*29590*/  FMUL.FTZ R3, R3, R9 ;  /* 0x0000000903037220 */ /* 0x000fc40000410000 */
[C---:B------:R-:W-:Y:S02]  /*295a0*/  FFMA.FTZ R6, R4.reuse, R9, -R6 ;  /* 0x0000000904067223 */ /* 0x040fe40000010806 */
[----:B------:R-:W-:Y:S01]  /*295b0*/  FFMA.FTZ R3, R4, R17, R3 ;  /* 0x0000001104037223 */ /* 0x000fe20000010003 */
[----:B------:R-:W-:Y:S02]  /*295c0*/  F2FP.PACK_AB R19, R8, R28 ;  /* 0x0000001c0813723e */ /* 0x000fe400000000ff */
[----:B------:R-:W-:Y:S02]  /*295d0*/  F2FP.PACK_AB R17, R26, R34 ;  /* 0x000000221a11723e */ /* 0x000fe400000000ff */
[----:B------:R-:W-:Y:S02]  /*295e0*/  F2FP.PACK_AB R16, R16, R32 ;  /* 0x000000201010723e */ /* 0x000fe400000000ff */
[----:B------:R-:W-:Y:S02]  /*295f0*/  F2FP.PACK_AB R8, R10, R31 ;  /* 0x0000001f0a08723e */ /* 0x000fe400000000ff */
[----:B------:R-:W-:-:S02]  /*29600*/  F2FP.PACK_AB R18, R6, R30 ;  /* 0x0000001e0612723e */ /* 0x000fc400000000ff */
[----:B------:R-:W-:Y:S02]  /*29610*/  F2FP.PACK_AB R11, R11, R27 ;  /* 0x0000001b0b0b723e */ /* 0x000fe400000000ff */
[----:B------:R-:W-:Y:S02]  /*29620*/  F2FP.PACK_AB R9, R21, R33 ;  /* 0x000000211509723e */ /* 0x000fe400000000ff */
[----:B------:R-:W-:Y:S01]  /*29630*/  F2FP.PACK_AB R10, R3, R29 ;  /* 0x0000001d030a723e */ /* 0x000fe200000000ff */
[----:B------:R1:W-:Y:S04]  /*29640*/  ST.E.128 [R14.64], R16 ;  /* 0x000000100e007985 */ /* 0x0003e8000c101d04 */
[----:B------:R1:W-:Y:S02]  /*29650*/  ST.E.128 [R24.64], R8 ;  /* 0x0000000818007985 */ /* 0x0003e4000c101d04 */
.L_x_2652:
[----:B------:R-:W-:Y:S05]  /*29660*/  BSYNC B0 ;  /* 0x0000000000007941 */ /* 0x000fea0003800000 */
.L_x_2651:
[----:B-1----:R-:W-:-:S04]  /*29670*/  IADD3 R9, R56, 0x40, RZ ;  /* 0x0000004038097810 */ /* 0x002fc80007ffe0ff */
[----:B------:R-:W-:-:S13]  /*29680*/  ISETP.GE.AND P0, PT, R9, R0, PT ;  /* 0x000000000900720c */ /* 0x000fda0003f06270 */
[----:B------:R-:W-:Y:S05]  /*29690*/  @P0 BRA `(.L_x_2650) ;  /* 0x0000068000000947 */ /* 0x000fea0003800000 */
[----:B------:R-:W-:-:S04]  /*296a0*/  SHF.R.S32.HI R10, RZ, 0x1f, R9 ;  /* 0x0000001fff0a7819 */ /* 0x000fc80000011409 */
        /* <DEDUP_REMOVED lines=8> */
[----:B------:R-:W-:Y:S02]  /*29730*/  SHF.L.U32 R6, R3, 0xa, RZ ;  /* 0x0000000a03067819 */ /* 0x000fe400000006ff */
[----:B------:R-:W-:-:S02]  /*29740*/  LOP3.LUT R3, R2, 0x38, R4, 0xf8, !PT ;  /* 0x0000003802037812 */ /* 0x000fc400078ef804 */
[-C--:B------:R-:W-:Y:S02]  /*29750*/  LOP3.LUT R8, R8, R35.reuse, RZ, 0x3c, !PT ;  /* 0x0000002308087212 */ /* 0x080fe400078e3cff */
[----:B------:R-:W-:Y:S02]  /*29760*/  LOP3.LUT R4, R6, 0xffffe000, RZ, 0xc0, !PT ;  /* 0xffffe00006047812 */ /* 0x000fe400078ec0ff */
[----:B------:R-:W-:Y:S02]  /*29770*/  SHF.L.U32 R2, R9, 0x7, RZ ;  /* 0x0000000709027819 */ /* 0x000fe400000006ff */
[----:B------:R-:W-:Y:S02]  /*29780*/  LOP3.LUT R6, R3, R35, RZ, 0x3c, !PT ;  /* 0x0000002303067212 */ /* 0x000fe400078e3cff */
[----:B------:R-:W-:Y:S02]  /*29790*/  IADD3 R3, R8, R4, R13 ;  /* 0x0000000408037210 */ /* 0x000fe40007ffe00d */
[----:B------:R-:W-:-:S03]  /*297a0*/  LOP3.LUT R2, R2, 0xffffe000, RZ, 0xc0, !PT ;  /* 0xffffe00002027812 */ /* 0x000fc600078ec0ff */
[----:B-----5:R-:W-:Y:S01]  /*297b0*/  IMAD.WIDE.U32 R24, R3, 0x2, R36 ;  /* 0x0000000203187825 */ /* 0x020fe200078e0024 */
[----:B------:R-:W-:-:S04]  /*297c0*/  IADD3 R2, R6, R2, R13 ;  /* 0x0000000206027210 */ /* 0x000fc80007ffe00d */
[----:B----4-:R-:W2:Y:S01]  /*297d0*/  LD.E.128 R16, [R24.64] ;  /* 0x0000000418107980 */ /* 0x010ea2000c101d00 */
[----:B------:R-:W-:-:S05]  /*297e0*/  IMAD.WIDE.U32 R14, R2, 0x2, R36 ;  /* 0x00000002020e7825 */ /* 0x000fca00078e0024 */
[----:B------:R-:W3:Y:S01]  /*297f0*/  LD.E.128 R20, [R14.64] ;  /* 0x000000040e147980 */ /* 0x000ee2000c101d00 */
[--C-:B------:R-:W-:Y:S02]  /*29800*/  HADD2.F32 R2, -RZ, R113.reuse.H0_H0 ;  /* 0x20000071ff027230 */ /* 0x100fe40000004100 */
[----:B------:R-:W-:Y:S01]  /*29810*/  HADD2.F32 R3, -RZ, R113.H1_H1 ;  /* 0x30000071ff037230 */ /* 0x000fe20000004100 */
[----:B------:R-:W-:Y:S02]  /*29820*/  SHF.R.U64 R26, R64, 0x10, R65 ;  /* 0x00000010401a7819 */ /* 0x000fe40000001241 */
[----:B------:R-:W-:Y:S01]  /*29830*/  SHF.R.U64 R13, R62, 0x10, R63 ;  /* 0x000000103e0d7819 */ /* 0x000fe2000000123f */
[----:B--2---:R-:W-:-:S05]  /*29840*/  HADD2.F32 R4, -RZ, R17.H0_H0 ;  /* 0x20000011ff047230 */ /* 0x004fca0000004100 */
[C---:B------:R-:W-:Y:S01]  /*29850*/  FMUL.FTZ R6, R4.reuse, R2 ;  /* 0x0000000204067220 */ /* 0x040fe20000410000 */
[----:B---3--:R-:W-:Y:S01]  /*29860*/  HADD2.F32 R8, -RZ, R21.H0_H0 ;  /* 0x20000015ff087230 */ /* 0x008fe20000004100 */
[----:B------:R-:W-:-:S04]  /*29870*/  FMUL.FTZ R4, R4, R3 ;  /* 0x0000000304047220 */ /* 0x000fc80000410000 */
        /* <DEDUP_REMOVED lines=12> */
[--C-:B------:R-:W-:Y:S02]  /*29940*/  HADD2.F32 R2, -RZ, R114.reuse.H0_H0 ;  /* 0x20000072ff027230 */ /* 0x100fe40000004100 */
[----:B------:R-:W-:Y:S02]  /*29950*/  HADD2.F32 R4, -RZ, R19.H0_H0 ;  /* 0x20000013ff047230 */ /* 0x000fe40000004100 */
[----:B------:R-:W-:Y:S02]  /*29960*/  HADD2.F32 R3, -RZ, R114.H1_H1 ;  /* 0x30000072ff037230 */ /* 0x000fe40000004100 */
[----:B------:R-:W-:Y:S01]  /*29970*/  HADD2.F32 R8, -RZ, R23.H0_H0 ;  /* 0x20000017ff087230 */ /* 0x000fe20000004100 */
[----:B------:R-:W-:-:S02]  /*29980*/  FMUL.FTZ R6, R4, R2 ;  /* 0x0000000204067220 */ /* 0x000fc40000410000 */
        /* <DEDUP_REMOVED lines=10> */
[-C--:B------:R-:W-:Y:S01]  /*29a30*/  FMUL.FTZ R9, R3, R2.reuse ;  /* 0x0000000203097220 */ /* 0x080fe20000410000 */
[--C-:B------:R-:W-:Y:S01]  /*29a40*/  HADD2.F32 R3, -RZ, R115.reuse.H1_H1 ;  /* 0x30000073ff037230 */ /* 0x100fe20000004100 */
[C---:B------:R-:W-:Y:S01]  /*29a50*/  FFMA.FTZ R23, R6.reuse, R2, -R8 ;  /* 0x0000000206177223 */ /* 0x040fe20000010808 */
[----:B------:R-:W-:Y:S01]  /*29a60*/  HADD2.F32 R8, -RZ, R16.H0_H0 ;  /* 0x20000010ff087230 */ /* 0x000fe20000004100 */
[----:B------:R-:W-:Y:S01]  /*29a70*/  FFMA.FTZ R21, R6, R4, R9 ;  /* 0x0000000406157223 */ /* 0x000fe20000010009 */
[----:B------:R-:W-:Y:S02]  /*29a80*/  HADD2.F32 R2, -RZ, R115.H0_H0 ;  /* 0x20000073ff027230 */ /* 0x000fe40000004100 */
[----:B------:R-:W-:Y:S01]  /*29a90*/  HADD2.F32 R9, -RZ, R20.H0_H0 ;  /* 0x20000014ff097230 */ /* 0x000fe20000004100 */
[C---:B------:R-:W-:Y:S01]  /*29aa0*/  FMUL.FTZ R4, R8.reuse, R3 ;  /* 0x0000000308047220 */ /* 0x040fe20000410000 */
[----:B------:R-:W-:Y:S01]  /*29ab0*/  HADD2.F32 R11, -RZ, R18.H0_H0 ;  /* 0x20000012ff0b7230 */ /* 0x000fe20000004100 */
[----:B------:R-:W-:-:S02]  /*29ac0*/  FMUL.FTZ R6, R8, R2 ;  /* 0x0000000208067220 */ /* 0x000fc40000410000 */
[C---:B------:R-:W-:Y:S01]  /*29ad0*/  FFMA.FTZ R29, R9.reuse, R2, R4 ;  /* 0x00000002091d7223 */ /* 0x040fe20000010004 */
[--C-:B------:R-:W-:Y:S01]  /*29ae0*/  HADD2.F32 R2, -RZ, R116.reuse.H0_H0 ;  /* 0x20000074ff027230 */ /* 0x100fe20000004100 */
[----:B------:R-:W-:Y:S01]  /*29af0*/  FFMA.FTZ R30, R9, R3, -R6 ;  /* 0x00000003091e7223 */ /* 0x000fe20000010806 */
[----:B------:R-:W-:Y:S01]  /*29b00*/  HADD2.F32 R3, -RZ, R116.H1_H1 ;  /* 0x30000074ff037230 */ /* 0x000fe20000004100 */
[----:B------:R-:W-:Y:S01]  /*29b10*/  SHF.R.U64 R19, R60, 0x10, R61 ;  /* 0x000000103c137819 */ /* 0x000fe2000000123d */
[----:B------:R-:W-:Y:S01]  /*29b20*/  HADD2.F32 R10, -RZ, R20.H1_H1 ;  /* 0x30000014ff0a7230 */ /* 0x000fe20000004100 */
[C---:B------:R-:W-:Y:S01]  /*29b30*/  FMUL.FTZ R20, R11.reuse, R2 ;  /* 0x000000020b147220 */ /* 0x040fe20000410000 */
[----:B------:R-:W-:Y:S01]  /*29b40*/  HADD2.F32 R9, -RZ, R22.H0_H0 ;  /* 0x20000016ff097230 */ /* 0x000fe20000004100 */
[----:B------:R-:W-:Y:S01]  /*29b50*/  SHF.R.U64 R17, R66, 0x10, R67 ;  /* 0x0000001042117819 */ /* 0x000fe20000001243 */
[----:B------:R-:W-:Y:S01]  /*29b60*/  HADD2.F32 R4, -RZ, R18.H1_H1 ;  /* 0x30000012ff047230 */ /* 0x000fe20000004100 */
[-C--:B------:R-:W-:Y:S01]  /*29b70*/  FMUL.FTZ R11, R11, R3.reuse ;  /* 0x000000030b0b7220 */ /* 0x080fe20000410000 */
[----:B------:R-:W-:Y:S01]  /*29b80*/  HADD2.F32 R6, -RZ, R16.H1_H1 ;  /* 0x30000010ff067230 */ /* 0x000fe20000004100 */
[----:B------:R-:W-:Y:S01]  /*29b90*/  FFMA.FTZ R18, R9, R3, -R20 ;  /* 0x0000000309127223 */ /* 0x000fe20000010814 */
[----:B------:R-:W-:-:S02]  /*29ba0*/  HADD2.F32 R20, -RZ, R19.H0_H0 ;  /* 0x20000013ff147230 */ /* 0x000fc40000004100 */
[----:B------:R-:W-:Y:S02]  /*29bb0*/  HADD2.F32 R16, -RZ, R26.H0_H0 ;  /* 0x2000001aff107230 */ /* 0x000fe40000004100 */
[----:B------:R-:W-:Y:S02]  /*29bc0*/  HADD2.F32 R19, -RZ, R13.H0_H0 ;  /* 0x2000000dff137230 */ /* 0x000fe40000004100 */
[----:B------:R-:W-:Y:S01]  /*29bd0*/  HADD2.F32 R17, -RZ, R17.H0_H0 ;  /* 0x20000011ff117230 */ /* 0x000fe20000004100 */
[----:B------:R-:W-:Y:S01]  /*29be0*/  FFMA.FTZ R13, R9, R2, R11 ;  /* 0x00000002090d7223 */ /* 0x000fe2000001000b */
[----:B------:R-:W-:Y:S01]  /*29bf0*/  HADD2.F32 R8, -RZ, R22.H1_H1 ;  /* 0x30000016ff087230 */ /* 0x000fe20000004100 */
[C---:B------:R-:W-:Y:S02]  /*29c00*/  FMUL.FTZ R3, R6.reuse, R20 ;  /* 0x0000001406037220 */ /* 0x040fe40000410000 */
[----:B------:R-:W-:Y:S02]  /*29c10*/  FMUL.FTZ R2, R6, R16 ;  /* 0x0000001006027220 */ /* 0x000fe40000410000 */
[----:B------:R-:W-:-:S02]  /*29c20*/  FMUL.FTZ R6, R4, R19 ;  /* 0x0000001304067220 */ /* 0x000fc40000410000 */
[-C--:B------:R-:W-:Y:S02]  /*29c30*/  FMUL.FTZ R4, R4, R17.reuse ;  /* 0x0000001104047220 */ /* 0x080fe40000410000 */
[----:B------:R-:W-:Y:S02]  /*29c40*/  FFMA.FTZ R3, R10, R16, -R3 ;  /* 0x000000100a037223 */ /* 0x000fe40000010803 */
[----:B------:R-:W-:Y:S02]  /*29c50*/  FFMA.FTZ R6, R8, R17, -R6 ;  /* 0x0000001108067223 */ /* 0x000fe40000010806 */
[----:B------:R-:W-:Y:S02]  /*29c60*/  FFMA.FTZ R2, R10, R20, R2 ;  /* 0x000000140a027223 */ /* 0x000fe40000010002 */
[----:B------:R-:W-:Y:S01]  /*29c70*/  FFMA.FTZ R4, R8, R19, R4 ;  /* 0x0000001308047223 */ /* 0x000fe20000010004 */
[----:B------:R-:W-:Y:S02]  /*29c80*/  F2FP.PACK_AB R17, R28, R34 ;  /* 0x000000221c11723e */ /* 0x000fe400000000ff */
[----:B------:R-:W-:-:S02]  /*29c90*/  F2FP.PACK_AB R19, R23, R32 ;  /* 0x000000201713723e */ /* 0x000fc400000000ff */
[----:B------:R-:W-:Y:S02]  /*29ca0*/  F2FP.PACK_AB R16, R3, R30 ;  /* 0x0000001e0310723e */ /* 0x000fe400000000ff */
[----:B------:R-:W-:Y:S02]  /*29cb0*/  F2FP.PACK_AB R18, R6, R18 ;  /* 0x000000120612723e */ /* 0x000fe400000000ff */
[----:B------:R-:W-:Y:S02]  /*29cc0*/  F2FP.PACK_AB R9, R27, R33 ;  /* 0x000000211b09723e */ /* 0x000fe400000000ff */
[----:B------:R-:W-:Y:S02]  /*29cd0*/  F2FP.PACK_AB R11, R21, R31 ;  /* 0x0000001f150b723e */ /* 0x000fe400000000ff */
[----:B------:R-:W-:Y:S02]  /*29ce0*/  F2FP.PACK_AB R8, R2, R29 ;  /* 0x0000001d0208723e */ /* 0x000fe400000000ff */
[----:B------:R-:W-:Y:S01]  /*29cf0*/  F2FP.PACK_AB R10, R4, R13 ;  /* 0x0000000d040a723e */ /* 0x000fe200000000ff */
[----:B------:R1:W-:Y:S04]  /*29d00*/  ST.E.128 [R14.64], R16 ;  /* 0x000000100e007985 */ /* 0x0003e8000c101d04 */
[----:B------:R1:W-:Y:S02]  /*29d10*/  ST.E.128 [R24.64], R8 ;  /* 0x0000000818007985 */ /* 0x0003e4000c101d04 */
.L_x_2650:
[----:B------:R-:W-:Y:S05]  /*29d20*/  BSYNC B1 ;  /* 0x0000000000017941 */ /* 0x000fea0003800000 */
.L_x_2649:
[----:B------:R-:W-:Y:S01]  /*29d30*/  IADD3 R3, R92, 0x40, RZ ;  /* 0x000000405c037810 */ /* 0x000fe20007ffe0ff */
[----:B------:R-:W-:Y:S03]  /*29d40*/  BSSY B1, `(.L_x_2653) ;  /* 0x00000db000017945 */ /* 0x000fe60003800000 */
[----:B------:R-:W-:-:S13]  /*29d50*/  ISETP.GE.AND P0, PT, R3, R59, PT ;  /* 0x0000003b0300720c */ /* 0x000fda0003f06270 */
[----:B------:R-:W-:Y:S05]  /*29d60*/  @P0 BRA `(.L_x_2654) ;  /* 0x00000d8000000947 */ /* 0x000fea0003800000 */
[----:B------:R-:W-:Y:S01]  /*29d70*/  ISETP.GE.AND P0, PT, R56, R0, PT ;  /* 0x000000003800720c */ /* 0x000fe20003f06270 */
[----:B------:R-:W-:Y:S01]  /*29d80*/  IMAD.SHL.U32 R4, R3, 0x40, RZ ;  /* 0x0000004003047824 */ /* 0x000fe200078e00ff */
[----:B------:R-:W-:Y:S01]  /*29d90*/  SHF.R.S32.HI R2, RZ, 0x1f, R3 ;  /* 0x0000001fff027819 */ /* 0x000fe20000011403 */
[----:B------:R-:W-:Y:S01]  /*29da0*/  BSSY B0, `(.L_x_2655) ;  /* 0x000006a000007945 */ /* 0x000fe20003800000 */
[----:B------:R-:W-:Y:S02]  /*29db0*/  SHF.R.U32.HI R48, RZ, 0x3, R0 ;  /* 0x00000003ff307819 */ /* 0x000fe40000011600 */
[----:B------:R-:W-:Y:S02]  /*29dc0*/  LEA.HI R3, R2, R3, RZ, 0x3 ;  /* 0x0000000302037211 */ /* 0x000fe400078f18ff */
[----:B------:R-:W-:-:S03]  /*29dd0*/  LOP3.LUT R2, R4, 0x1c0, RZ, 0xc0, !PT ;  /* 0x000001c004027812 */ /* 0x000fc600078ec0ff */
[----:B------:R-:W-:Y:S01]  /*29de0*/  IMAD.SHL.U32 R3, R3, 0x40, RZ ;  /* 0x0000004003037824 */ /* 0x000fe200078e00ff */
[----:B------:R-:W-:-:S04]  /*29df0*/  SHF.R.U32.HI R49, RZ, 0x3, R2 ;  /* 0x00000003ff317819 */ /* 0x000fc80000011602 */
[----:B------:R-:W-:Y:S01]  /*29e00*/  LOP3.LUT R28, R3, 0xfffffe00, RZ, 0xc0, !PT ;  /* 0xfffffe00031c7812 */ /* 0x000fe200078ec0ff */
[----:B------:R-:W-:Y:S05]  /*29e10*/  @P0 BRA `(.L_x_2656) ;  /* 0x0000062000000947 */ /* 0x000fea0003800000 */
[----:B------:R-:W-:Y:S02]  /*29e20*/  IADD3 R6, R39, R48, RZ ;  /* 0x0000003027067210 */ /* 0x000fe40007ffe0ff */
[----:B------:R-:W-:Y:S02]  /*29e30*/  LOP3.LUT R3, R2, 0x38, R56, 0xf8, !PT ;  /* 0x0000003802037812 */ /* 0x000fe400078ef838 */
[----:B-1----:R-:W-:Y:S02]  /*29e40*/  SHF.R.S32.HI R8, RZ, 0x1f, R6 ;  /* 0x0000001fff087819 */ /* 0x002fe40000011406 */
[----:B------:R-:W-:Y:S02]  /*29e50*/  LOP3.LUT R4, R3, R49, RZ, 0x3c, !PT ;  /* 0x0000003103047212 */ /* 0x000fe400078e3cff */
[----:B------:R-:W-:Y:S02]  /*29e60*/  SHF.L.U32 R3, R6, 0x3, RZ ;  /* 0x0000000306037819 */ /* 0x000fe400000006ff */
[----:B------:R-:W-:-:S02]  /*29e70*/  LEA.HI R6, R8, R6, RZ, 0x3 ;  /* 0x0000000608067211 */ /* 0x000fc400078f18ff */
[----:B------:R-:W-:Y:S02]  /*29e80*/  IADD3 R8, R28, R4, RZ ;  /* 0x000000041c087210 */ /* 0x000fe40007ffe0ff */
[----:B------:R-:W-:Y:S02]  /*29e90*/  LOP3.LUT R4, R2, 0x38, R3, 0xf8, !PT ;  /* 0x0000003802047812 */ /* 0x000fe400078ef803 */
[----:B------:R-:W-:Y:S01]  /*29ea0*/  SHF.L.U32 R3, R6, 0xa, RZ ;  /* 0x0000000a06037819 */ /* 0x000fe200000006ff */
[----:B-----5:R-:W-:Y:S01]  /*29eb0*/  IMAD.WIDE.U32 R32, R8, 0x2, R36 ;  /* 0x0000000208207825 */ /* 0x020fe200078e0024 */
[----:B------:R-:W-:Y:S02]  /*29ec0*/  LOP3.LUT R4, R4, R49, RZ, 0x3c, !PT ;  /* 0x0000003104047212 */ /* 0x000fe400078e3cff */
[----:B------:R-:W-:Y:S02]  /*29ed0*/  LOP3.LUT R3, R3, 0xffffe000, RZ, 0xc0, !PT ;  /* 0xffffe00003037812 */ /* 0x000fe400078ec0ff */
[----:B------:R-:W2:Y:S02]  /*29ee0*/  LD.E.128 R8, [R32.64] ;  /* 0x0000000420087980 */ /* 0x000ea4000c101d00 */
[----:B------:R-:W-:-:S05]  /*29ef0*/  IADD3 R3, R4, R3, R28 ;  /* 0x0000000304037210 */ /* 0x000fca0007ffe01c */
[----:B------:R-:W-:-:S05]  /*29f00*/  IMAD.WIDE.U32 R30, R3, 0x2, R36 ;  /* 0x00000002031e7825 */ /* 0x000fca00078e0024 */
[----:B----4-:R-:W3:Y:S01]  /*29f10*/  LD.E.128 R16, [R30.64] ;  /* 0x000000041e107980 */ /* 0x010ee2000c101d00 */
[----:B------:R-:W-:Y:S01]  /*29f20*/  SHF.R.U32.HI R34, RZ, 0x10, R69 ;  /* 0x00000010ff227819 */ /* 0x000fe20000011645 */
[--C-:B------:R-:W-:Y:S01]  /*29f30*/  HADD2.F32 R6, -RZ, R117.reuse.H0_H0 ;  /* 0x20000075ff067230 */ /* 0x100fe20000004100 */
[----:B------:R-:W-:Y:S01]  /*29f40*/  SHF.R.U32.HI R29, RZ, 0x10, R73 ;  /* 0x00000010ff1d7819 */ /* 0x000fe20000011649 */
[----:B------:R-:W-:Y:S01]  /*29f50*/  HADD2.F32 R3, -RZ, R117.H1_H1 ;  /* 0x30000075ff037230 */ /* 0x000fe20000004100 */
[----:B------:R-:W-:Y:S02]  /*29f60*/  SHF.R.U32.HI R38, RZ, 0x10, R71 ;  /* 0x00000010ff267819 */ /* 0x000fe40000011647 */
[----:B------:R-:W-:Y:S02]  /*29f70*/  SHF.R.U32.HI R35, RZ, 0x10, R75 ;  /* 0x00000010ff237819 */ /* 0x000fe4000001164b */
[----:B------:R-:W-:Y:S02]  /*29f80*/  SHF.R.U64 R42, R68, 0x10, R69 ;  /* 0x00000010442a7819 */ /* 0x000fe40000001245 */
[----:B------:R-:W-:-:S02]  /*29f90*/  SHF.R.U64 R43, R70, 0x10, R71 ;  /* 0x00000010462b7819 */ /* 0x000fc40000001247 */
[----:B------:R-:W-:Y:S02]  /*29fa0*/  SHF.R.U64 R40, R72, 0x10, R73 ;  /* 0x0000001048287819 */ /* 0x000fe40000001249 */
[----:B------:R-:W-:Y:S01]  /*29fb0*/  SHF.R.U64 R41, R74, 0x10, R75 ;  /* 0x000000104a297819 */ /* 0x000fe2000000124b */
[--C-:B--2---:R-:W-:Y:S02]  /*29fc0*/  HADD2.F32 R20, -RZ, R9.reuse.H0_H0 ;  /* 0x20000009ff147230 */ /* 0x104fe40000004100 */
[----:B------:R-:W-:Y:S02]  /*29fd0*/  HADD2.F32 R22, -RZ, R9.H1_H1 ;  /* 0x30000009ff167230 */ /* 0x000fe40000004100 */
[--C-:B------:R-:W-:Y:S02]  /*29fe0*/  HADD2.F32 R25, -RZ, R8.reuse.H0_H0 ;  /* 0x20000008ff197230 */ /* 0x100fe40000004100 */
[----:B------:R-:W-:Y:S02]  /*29ff0*/  HADD2.F32 R27, -RZ, R8.H1_H1 ;  /* 0x30000008ff1b7230 */ /* 0x000fe40000004100 */
[----:B------:R-:W-:-:S02]  /*2a000*/  HADD2.F32 R26, -RZ, R10.H0_H0 ;  /* 0x2000000aff1a7230 */ /* 0x000fc40000004100 */
[----:B------:R-:W-:Y:S02]  /*2a010*/  HADD2.F32 R23, -RZ, R11.H0_H0 ;  /* 0x2000000bff177230 */ /* 0x000fe40000004100 */
[--C-:B---3--:R-:W-:Y:S02]  /*2a020*/  HADD2.F32 R4, -RZ, R17.reuse.H0_H0 ;  /* 0x20000011ff047230 */ /* 0x108fe40000004100 */
[--C-:B------:R-:W-:Y:S02]  /*2a030*/  HADD2.F32 R9, -RZ, R16.reuse.H0_H0 ;  /* 0x20000010ff097230 */ /* 0x100fe40000004100 */
[----:B------:R-:W-:Y:S01]  /*2a040*/  HADD2.F32 R15, -RZ, R16.H1_H1 ;  /* 0x30000010ff0f7230 */ /* 0x000fe20000004100 */
[CC--:B------:R-:W-:Y:S01]  /*2a050*/  FMUL.FTZ R16, R4.reuse, R6.reuse ;  /* 0x0000000604107220 */ /* 0x0c0fe20000410000 */
[--C-:B------:R-:W-:Y:S01]  /*2a060*/  HADD2.F32 R14, -RZ, R18.reuse.H0_H0 ;  /* 0x20000012ff0e7230 */ /* 0x100fe20000004100 */
[-C--:B------:R-:W-:Y:S01]  /*2a070*/  FMUL.FTZ R4, R4, R3.reuse ;  /* 0x0000000304047220 */ /* 0x080fe20000410000 */
[----:B------:R-:W-:Y:S01]  /*2a080*/  HADD2.F32 R13, -RZ, R18.H1_H1 ;  /* 0x30000012ff0d7230 */ /* 0x000fe20000004100 */
[C---:B------:R-:W-:Y:S01]  /*2a090*/  FFMA.FTZ R47, R20.reuse, R3, -R16 ;  /* 0x00000003142f7223 */ /* 0x040fe20000010810 */
[----:B------:R-:W-:Y:S01]  /*2a0a0*/  HADD2.F32 R8, -RZ, R17.H1_H1 ;  /* 0x30000011ff087230 */ /* 0x000fe20000004100 */
[----:B------:R-:W-:Y:S01]  /*2a0b0*/  FFMA.FTZ R46, R20, R6, R4 ;  /* 0x00000006142e7223 */ /* 0x000fe20000010004 */
[----:B------:R-:W-:-:S02]  /*2a0c0*/  HADD2.F32 R18, -RZ, R34.H0_H0 ;  /* 0x20000022ff127230 */ /* 0x000fc40000004100 */
[----:B------:R-:W-:Y:S02]  /*2a0d0*/  HADD2.F32 R17, -RZ, R29.H0_H0 ;  /* 0x2000001dff117230 */ /* 0x000fe40000004100 */
[--C-:B------:R-:W-:Y:S01]  /*2a0e0*/  HADD2.F32 R3, -RZ, R118.reuse.H0_H0 ;  /* 0x20000076ff037230 */ /* 0x100fe20000004100 */
[C---:B------:R-:W-:Y:S01]  /*2a0f0*/  FMUL.FTZ R16, R8.reuse, R18 ;  /* 0x0000001208107220 */ /* 0x040fe20000410000 */
[----:B------:R-:W-:Y:S01]  /*2a100*/  HADD2.F32 R4, -RZ, R119.H0_H0 ;  /* 0x20000077ff047230 */ /* 0x000fe20000004100 */
[-C--:B------:R-:W-:Y:S01]  /*2a110*/  FMUL.FTZ R6, R8, R17.reuse ;  /* 0x0000001108067220 */ /* 0x080fe20000410000 */
[----:B------:R-:W-:Y:S01]  /*2a120*/  HADD2.F32 R8, -RZ, R118.H1_H1 ;  /* 0x30000076ff087230 */ /* 0x000fe20000004100 */
[C---:B------:R-:W-:Y:S01]  /*2a130*/  FFMA.FTZ R29, R22.reuse, R17, -R16 ;  /* 0x00000011161d7223 */ /* 0x040fe20000010810 */
[----:B------:R-:W-:Y:S01]  /*2a140*/  HADD2.F32 R21, -RZ, R11.H1_H1 ;  /* 0x3000000bff157230 */ /* 0x000fe20000004100 */
[CC--:B------:R-:W-:Y:S01]  /*2a150*/  FMUL.FTZ R16, R9.reuse, R3.reuse ;  /* 0x0000000309107220 */ /* 0x0c0fe20000410000 */
[----:B------:R-:W-:Y:S01]  /*2a160*/  HADD2.F32 R11, -RZ, R19.H0_H0 ;  /* 0x20000013ff0b7230 */ /* 0x000fe20000004100 */
[----:B------:R-:W-:Y:S01]  /*2a170*/  FMUL.FTZ R9, R9, R4 ;  /* 0x0000000409097220 */ /* 0x000fe20000410000 */
[----:B------:R-:W-:Y:S01]  /*2a180*/  HADD2.F32 R24, -RZ, R10.H1_H1 ;  /* 0x3000000aff187230 */ /* 0x000fe20000004100 */
[----:B------:R-:W-:Y:S01]  /*2a190*/  FFMA.FTZ R22, R22, R18, R6 ;  /* 0x0000001216167223 */ /* 0x000fe20000010006 */
[--C-:B------:R-:W-:Y:S01]  /*2a1a0*/  HADD2.F32 R6, -RZ, R120.reuse.H0_H0 ;  /* 0x20000078ff067230 */ /* 0x100fe20000004100 */
[C---:B------:R-:W-:Y:S01]  /*2a1b0*/  FFMA.FTZ R44, R25.reuse, R3, R9 ;  /* 0x00000003192c7223 */ /* 0x040fe20000010009 */
[----:B------:R-:W-:Y:S01]  /*2a1c0*/  HADD2.F32 R3, -RZ, R119.H1_H1 ;  /* 0x30000077ff037230 */ /* 0x000fe20000004100 */
[----:B------:R-:W-:Y:S01]  /*2a1d0*/  FFMA.FTZ R45, R25, R4, -R16 ;  /* 0x00000004192d7223 */ /* 0x000fe20000010810 */
[----:B------:R-:W-:Y:S01]  /*2a1e0*/  HADD2.F32 R4, -RZ, R120.H1_H1 ;  /* 0x30000078ff047230 */ /* 0x000fe20000004100 */
[C---:B------:R-:W-:Y:S01]  /*2a1f0*/  FMUL.FTZ R9, R14.reuse, R8 ;  /* 0x000000080e097220 */ /* 0x040fe20000410000 */
[----:B------:R-:W-:Y:S01]  /*2a200*/  HADD2.F32 R10, -RZ, R19.H1_H1 ;  /* 0x30000013ff0a7230 */ /* 0x000fe20000004100 */
[-C--:B------:R-:W-:Y:S01]  /*2a210*/  FMUL.FTZ R14, R14, R6.reuse ;  /* 0x000000060e0e7220 */ /* 0x080fe20000410000 */
[----:B------:R-:W-:Y:S01]  /*2a220*/  HADD2.F32 R34, -RZ, R38.H0_H0 ;  /* 0x20000026ff227230 */ /* 0x000fe20000004100 */
[----:B------:R-:W-:Y:S01]  /*2a230*/  FFMA.FTZ R25, R26, R6, -R9 ;  /* 0x000000061a197223 */ /* 0x000fe20000010809 */
[----:B------:R-:W-:Y:S01]  /*2a240*/  HADD2.F32 R16, -RZ, R35.H0_H0 ;  /* 0x20000023ff107230 */ /* 0x000fe20000004100 */
[C---:B------:R-:W-:Y:S01]  /*2a250*/  FMUL.FTZ R9, R11.reuse, R3 ;  /* 0x000000030b097220 */ /* 0x040fe20000410000 */
[----:B------:R-:W-:Y:S01]  /*2a260*/  HADD2.F32 R19, -RZ, R42.H0_H0 ;  /* 0x2000002aff137230 */ /* 0x000fe20000004100 */
[----:B------:R-:W-:Y:S01]  /*2a270*/  FMUL.FTZ R11, R11, R4 ;  /* 0x000000040b0b7220 */ /* 0x000fe20000410000 */
[----:B------:R-:W-:Y:S01]  /*2a280*/  HADD2.F32 R18, -RZ, R43.H0_H0 ;  /* 0x2000002bff127230 */ /* 0x000fe20000004100 */
[----:B------:R-:W-:Y:S01]  /*2a290*/  FMUL.FTZ R6, R10, R34 ;  /* 0x000000220a067220 */ /* 0x000fe20000410000 */
[----:B------:R-:W-:Y:S01]  /*2a2a0*/  HADD2.F32 R17, -RZ, R40.H0_H0 ;  /* 0x20000028ff117230 */ /* 0x000fe20000004100 */
[----:B------:R-:W-:-:S02]  /*2a2b0*/  FFMA.FTZ R20, R26, R8, R14 ;  /* 0x000000081a147223 */ /* 0x000fc4000001000e */
[C---:B------:R-:W-:Y:S02]  /*2a2c0*/  FFMA.FTZ R14, R23.reuse, R4, -R9 ;  /* 0x00000004170e7223 */ /* 0x040fe40000010809 */
[----:B------:R-:W-:Y:S02]  /*2a2d0*/  FFMA.FTZ R11, R23, R3, R11 ;  /* 0x00000003170b7223 */ /* 0x000fe4000001000b */
[-C--:B------:R-:W-:Y:S02]  /*2a2e0*/  FMUL.FTZ R4, R10, R16.reuse ;  /* 0x000000100a047220 */ /* 0x080fe40000410000 */
[----:B------:R-:W-:Y:S01]  /*2a2f0*/  FFMA.FTZ R3, R21, R16, -R6 ;  /* 0x0000001015037223 */ /* 0x000fe20000010806 */
[----:B------:R-:W-:Y:S01]  /*2a300*/  HADD2.F32 R16, -RZ, R41.H0_H0 ;  /* 0x20000029ff107230 */ /* 0x000fe20000004100 */
[----:B------:R-:W-:Y:S02]  /*2a310*/  FMUL.FTZ R8, R15, R19 ;  /* 0x000000130f087220 */ /* 0x000fe40000410000 */
[----:B------:R-:W-:-:S02]  /*2a320*/  FMUL.FTZ R9, R13, R18 ;  /* 0x000000120d097220 */ /* 0x000fc40000410000 */
[-C--:B------:R-:W-:Y:S02]  /*2a330*/  FMUL.FTZ R6, R15, R17.reuse ;  /* 0x000000110f067220 */ /* 0x080fe40000410000 */
[-C--:B------:R-:W-:Y:S02]  /*2a340*/  FMUL.FTZ R10, R13, R16.reuse ;  /* 0x000000100d0a7220 */ /* 0x080fe40000410000 */
[----:B------:R-:W-:Y:S01]  /*2a350*/  FFMA.FTZ R8, R27, R17, -R8 ;  /* 0x000000111b087223 */ /* 0x000fe20000010808 */
[----:B------:R-:W-:Y:S01]  /*2a360*/  F2FP.PACK_AB R17, R29, R47 ;  /* 0x0000002f1d11723e */ /* 0x000fe200000000ff */
[----:B------:R-:W-:Y:S01]  /*2a370*/  FFMA.FTZ R13, R24, R16, -R9 ;  /* 0x00000010180d7223 */ /* 0x000fe20000010809 */
[----:B------:R-:W-:Y:S01]  /*2a380*/  F2FP.PACK_AB R9, R22, R46 ;  /* 0x0000002e1609723e */ /* 0x000fe200000000ff */
[----:B------:R-:W-:Y:S01]  /*2a390*/  FFMA.FTZ R4, R21, R34, R4 ;  /* 0x0000002215047223 */ /* 0x000fe20000010004 */
[----:B------:R-:W-:Y:S01]  /*2a3a0*/  F2FP.PACK_AB R16, R8, R45 ;  /* 0x0000002d0810723e */ /* 0x000fe200000000ff */
[----:B------:R-:W-:Y:S01]  /*2a3b0*/  FFMA.FTZ R6, R27, R19, R6 ;  /* 0x000000131b067223 */ /* 0x000fe20000010006 */
[----:B------:R-:W-:Y:S01]  /*2a3c0*/  F2FP.PACK_AB R19, R3, R14 ;  /* 0x0000000e0313723e */ /* 0x000fe200000000ff */
[----:B------:R-:W-:Y:S01]  /*2a3d0*/  FFMA.FTZ R10, R24, R18, R10 ;  /* 0x00000012180a7223 */ /* 0x000fe2000001000a */
[----:B------:R-:W-:-:S02]  /*2a3e0*/  F2FP.PACK_AB R18, R13, R25 ;  /* 0x000000190d12723e */ /* 0x000fc400000000ff */
[----:B------:R-:W-:Y:S02]  /*2a3f0*/  F2FP.PACK_AB R11, R4, R11 ;  /* 0x0000000b040b723e */ /* 0x000fe400000000ff */
[----:B------:R-:W-:Y:S01]  /*2a400*/  F2FP.PACK_AB R8, R6, R44 ;  /* 0x0000002c0608723e */ /* 0x000fe200000000ff */
[----:B------:R1:W-:Y:S01]  /*2a410*/  ST.E.128 [R32.64], R16 ;  /* 0x0000001020007985 */ /* 0x0003e2000c101d04 */
[----:B------:R-:W-:-:S05]  /*2a420*/  F2FP.PACK_AB R10, R10, R20 ;  /* 0x000000140a0a723e */ /* 0x000fca00000000ff */
[----:B------:R1:W-:Y:S02]  /*2a430*/  ST.E.128 [R30.64], R8 ;  /* 0x000000081e007985 */ /* 0x0003e4000c101d04 */
.L_x_2656:
[----:B------:R-:W-:Y:S05]  /*2a440*/  BSYNC B0 ;  /* 0x0000000000007941 */ /* 0x000fea0003800000 */
.L_x_2655:
[----:B------:R-:W-:-:S04]  /*2a450*/  IADD3 R4, R56, 0x40, RZ ;  /* 0x0000004038047810 */ /* 0x000fc80007ffe0ff */
[----:B------:R-:W-:-:S13]  /*2a460*/  ISETP.GE.AND P0, PT, R4, R0, PT ;  /* 0x000000000400720c */ /* 0x000fda0003f06270 */
[----:B------:R-:W-:Y:S05]  /*2a470*/  @P0 BRA `(.L_x_2654) ;  /* 0x0000067000000947 */ /* 0x000fea0003800000 */
[----:B------:R-:W-:-:S04]  /*2a480*/  SHF.R.S32.HI R6, RZ, 0x1f, R4 ;  /* 0x0000001fff067819 */ /* 0x000fc80000011404 */
[CC--:B------:R-:W-:Y:S02]  /*2a490*/  LEA.HI R3, R6.reuse, R4.reuse, RZ, 0x6 ;  /* 0x0000000406037211 */ /* 0x0c0fe400078f30ff */
[----:B------:R-:W-:Y:S02]  /*2a4a0*/  LEA.HI R4, R6, R4, RZ, 0x3 ;  /* 0x0000000406047211 */ /* 0x000fe400078f18ff */
[----:B------:R-:W-:Y:S02]  /*2a4b0*/  SHF.L.U32 R6, R3, 0x7, RZ ;  /* 0x0000000703067819 */ /* 0x000fe400000006ff */
[----:B------:R-:W-:Y:S02]  /*2a4c0*/  LEA.HI.SX32 R3, R4, R48, 0x1d ;  /* 0x0000003004037211 */ /* 0x000fe400078feaff */
[----:B-1----:R-:W-:Y:S02]  /*2a4d0*/  LOP3.LUT R8, R2, 0x38, R4, 0xf8, !PT ;  /* 0x0000003802087812 */ /* 0x002fe400078ef804 */
[----:B------:R-:W-:-:S02]  /*2a4e0*/  SHF.R.S32.HI R4, RZ, 0x1f, R3 ;  /* 0x0000001fff047819 */ /* 0x000fc40000011403 */
[----:B------:R-:W-:Y:S02]  /*2a4f0*/  LOP3.LUT R9, R6, 0xffffe000, RZ, 0xc0, !PT ;  /* 0xffffe00006097812 */ /* 0x000fe400078ec0ff */
[----:B------:R-:W-:Y:S02]  /*2a500*/  LOP3.LUT R6, R8, R49, RZ, 0x3c, !PT ;  /* 0x0000003108067212 */ /* 0x000fe400078e3cff */
[----:B------:R-:W-:Y:S02]  /*2a510*/  SHF.L.U32 R8, R3, 0x3, RZ ;  /* 0x0000000303087819 */ /* 0x000fe400000006ff */
[----:B------:R-:W-:Y:S02]  /*2a520*/  LEA.HI R3, R4, R3, RZ, 0x3 ;  /* 0x0000000304037211 */ /* 0x000fe400078f18ff */
[----:B------:R-:W-:Y:S02]  /*2a530*/  LOP3.LUT R4, R2, 0x38, R8, 0xf8, !PT ;  /* 0x0000003802047812 */ /* 0x000fe400078ef808 */
[----:B------:R-:W-:-:S02]  /*2a540*/  SHF.L.U32 R2, R3, 0xa, RZ ;  /* 0x0000000a03027819 */ /* 0x000fc400000006ff */
[----:B------:R-:W-:Y:S02]  /*2a550*/  LOP3.LUT R3, R4, R49, RZ, 0x3c, !PT ;  /* 0x0000003104037212 */ /* 0x000fe400078e3cff */
[----:B------:R-:W-:Y:S02]  /*2a560*/  LOP3.LUT R2, R2, 0xffffe000, RZ, 0xc0, !PT ;  /* 0xffffe00002027812 */ /* 0x000fe400078ec0ff */
[--C-:B------:R-:W-:Y:S02]  /*2a570*/  IADD3 R6, R6, R9, R28.reuse ;  /* 0x0000000906067210 */ /* 0x100fe40007ffe01c */
[----:B------:R-:W-:-:S03]  /*2a580*/  IADD3 R2, R3, R2, R28 ;  /* 0x0000000203027210 */ /* 0x000fc60007ffe01c */
[----:B-----5:R-:W-:-:S04]  /*2a590*/  IMAD.WIDE.U32 R30, R6, 0x2, R36 ;  /* 0x00000002061e7825 */ /* 0x020fc800078e0024 */
[----:B------:R-:W-:Y:S01]  /*2a5a0*/  IMAD.WIDE.U32 R28, R2, 0x2, R36 ;  /* 0x00000002021c7825 */ /* 0x000fe200078e0024 */
[----:B------:R-:W2:Y:S04]  /*2a5b0*/  LD.E.128 R8, [R30.64] ;  /* 0x000000041e087980 */ /* 0x000ea8000c101d00 */
[----:B----4-:R-:W3:Y:S01]  /*2a5c0*/  LD.E.128 R16, [R28.64] ;  /* 0x000000041c107980 */ /* 0x010ee2000c101d00 */
[----:B------:R-:W-:Y:S01]  /*2a5d0*/  SHF.R.U32.HI R32, RZ, 0x10, R83 ;  /* 0x00000010ff207819 */ /* 0x000fe20000011653 */
[--C-:B------:R-:W-:Y:S01]  /*2a5e0*/  HADD2.F32 R4, -RZ, R122.reuse.H0_H0 ;  /* 0x2000007aff047230 */ /* 0x100fe20000004100 */
[----:B------:R-:W-:Y:S01]  /*2a5f0*/  SHF.R.U32.HI R27, RZ, 0x10, R87 ;  /* 0x00000010ff1b7819 */ /* 0x000fe20000011657 */
[----:B------:R-:W-:Y:S01]  /*2a600*/  HADD2.F32 R2, -RZ, R122.H1_H1 ;  /* 0x3000007aff027230 */ /* 0x000fe20000004100 */
[----:B------:R-:W-:-:S02]  /*2a610*/  SHF.R.U32.HI R34, RZ, 0x10, R81 ;  /* 0x00000010ff227819 */ /* 0x000fc40000011651 */
[--C-:B------:R-:W-:Y:S02]  /*2a620*/  SHF.R.U32.HI R33, RZ, 0x10, R85.reuse ;  /* 0x00000010ff217819 */ /* 0x100fe40000011655 */
[----:B------:R-:W-:Y:S02]  /*2a630*/  SHF.R.U64 R35, R84, 0x10, R85 ;  /* 0x0000001054237819 */ /* 0x000fe40000001255 */
[----:B------:R-:W-:Y:S02]  /*2a640*/  SHF.R.U64 R41, R82, 0x10, R83 ;  /* 0x0000001052297819 */ /* 0x000fe40000001253 */
[----:B------:R-:W-:Y:S02]  /*2a650*/  SHF.R.U64 R40, R80, 0x10, R81 ;  /* 0x0000001050287819 */ /* 0x000fe40000001251 */
[----:B------:R-:W-:Y:S01]  /*2a660*/  SHF.R.U64 R38, R86, 0x10, R87 ;  /* 0x0000001056267819 */ /* 0x000fe20000001257 */
[--C-:B--2---:R-:W-:Y:S02]  /*2a670*/  HADD2.F32 R20, -RZ, R11.reuse.H0_H0 ;  /* 0x2000000bff147230 */ /* 0x104fe40000004100 */
[----:B------:R-:W-:-:S02]  /*2a680*/  HADD2.F32 R15, -RZ, R11.H1_H1 ;  /* 0x3000000bff0f7230 */ /* 0x000fc40000004100 */
[----:B---3--:R-:W-:Y:S02]  /*2a690*/  HADD2.F32 R3, -RZ, R19.H0_H0 ;  /* 0x20000013ff037230 */ /* 0x008fe40000004100 */
[--C-:B------:R-:W-:Y:S02]  /*2a6a0*/  HADD2.F32 R21, -RZ, R9.reuse.H0_H0 ;  /* 0x20000009ff157230 */ /* 0x100fe40000004100 */
[----:B------:R-:W-:Y:S02]  /*2a6b0*/  HADD2.F32 R25, -RZ, R9.H1_H1 ;  /* 0x30000009ff197230 */ /* 0x000fe40000004100 */
[--C-:B------:R-:W-:Y:S02]  /*2a6c0*/  HADD2.F32 R14, -RZ, R16.reuse.H0_H0 ;  /* 0x20000010ff0e7230 */ /* 0x100fe40000004100 */
[----:B------:R-:W-:Y:S01]  /*2a6d0*/  HADD2.F32 R13, -RZ, R16.H1_H1 ;  /* 0x30000010ff0d7230 */ /* 0x000fe20000004100 */
[C---:B------:R-:W-:Y:S01]  /*2a6e0*/  FMUL.FTZ R16, R3.reuse, R4 ;  /* 0x0000000403107220 */ /* 0x040fe20000410000 */
[--C-:B------:R-:W-:Y:S01]  /*2a6f0*/  HADD2.F32 R11, -RZ, R18.reuse.H0_H0 ;  /* 0x20000012ff0b7230 */ /* 0x100fe20000004100 */
[-C--:B------:R-:W-:Y:S01]  /*2a700*/  FMUL.FTZ R3, R3, R2.reuse ;  /* 0x0000000203037220 */ /* 0x080fe20000410000 */
[----:B------:R-:W-:Y:S01]  /*2a710*/  HADD2.F32 R9, -RZ, R18.H1_H1 ;  /* 0x30000012ff097230 */ /* 0x000fe20000004100 */
[C---:B------:R-:W-:Y:S01]  /*2a720*/  FFMA.FTZ R43, R20.reuse, R2, -R16 ;  /* 0x00000002142b7223 */ /* 0x040fe20000010810 */
[----:B------:R-:W-:Y:S01]  /*2a730*/  HADD2.F32 R6, -RZ, R19.H1_H1 ;  /* 0x30000013ff067230 */ /* 0x000fe20000004100 */
[----:B------:R-:W-:Y:S01]  /*2a740*/  FFMA.FTZ R42, R20, R4, R3 ;  /* 0x00000004142a7223 */ /* 0x000fe20000010003 */
[----:B------:R-:W-:-:S02]  /*2a750*/  HADD2.F32 R18, -RZ, R32.H0_H0 ;  /* 0x20000020ff127230 */ /* 0x000fc40000004100 */
[--C-:B------:R-:W-:Y:S02]  /*2a760*/  HADD2.F32 R26, -RZ, R8.reuse.H0_H0 ;  /* 0x20000008ff1a7230 */ /* 0x100fe40000004100 */
[----:B------:R-:W-:Y:S01]  /*2a770*/  HADD2.F32 R24, -RZ, R8.H1_H1 ;  /* 0x30000008ff187230 */ /* 0x000fe20000004100 */
[----:B------:R-:W-:Y:S01]  /*2a780*/  FMUL.FTZ R16, R6, R18 ;  /* 0x0000001206107220 */ /* 0x000fe20000410000 */
[--C-:B------:R-:W-:Y:S02]  /*2a790*/  HADD2.F32 R23, -RZ, R10.reuse.H0_H0 ;  /* 0x2000000aff177230 */ /* 0x100fe40000004100 */
[----:B------:R-:W-:Y:S02]  /*2a7a0*/  HADD2.F32 R22, -RZ, R10.H1_H1 ;  /* 0x3000000aff167230 */ /* 0x000fe40000004100 */
[--C-:B------:R-:W-:Y:S02]  /*2a7b0*/  HADD2.F32 R8, -RZ, R17.reuse.H0_H0 ;  /* 0x20000011ff087230 */ /* 0x100fe40000004100 */
[----:B------:R-:W-:-:S02]  /*2a7c0*/  HADD2.F32 R10, -RZ, R17.H1_H1 ;  /* 0x30000011ff0a7230 */ /* 0x000fc40000004100 */
[----:B------:R-:W-:Y:S02]  /*2a7d0*/  HADD2.F32 R17, -RZ, R27.H0_H0 ;  /* 0x2000001bff117230 */ /* 0x000fe40000004100 */
[--C-:B------:R-:W-:Y:S02]  /*2a7e0*/  HADD2.F32 R2, -RZ, R123.reuse.H0_H0 ;  /* 0x2000007bff027230 */ /* 0x100fe40000004100 */
[----:B------:R-:W-:Y:S01]  /*2a7f0*/  HADD2.F32 R3, -RZ, R123.H1_H1 ;  /* 0x3000007bff037230 */ /* 0x000fe20000004100 */
[-C--:B------:R-:W-:Y:S01]  /*2a800*/  FMUL.FTZ R6, R6, R17.reuse ;  /* 0x0000001106067220 */ /* 0x080fe20000410000 */
[----:B------:R-:W-:Y:S01]  /*2a810*/  HADD2.F32 R19, -RZ, R40.H0_H0 ;  /* 0x20000028ff137230 */ /* 0x000fe20000004100 */
[----:B------:R-:W-:Y:S01]  /*2a820*/  FFMA.FTZ R32, R15, R17, -R16 ;  /* 0x000000110f207223 */ /* 0x000fe20000010810 */
[----:B------:R-:W-:Y:S01]  /*2a830*/  HADD2.F32 R17, -RZ, R34.H0_H0 ;  /* 0x20000022ff117230 */ /* 0x000fe20000004100 */
[C---:B------:R-:W-:Y:S02]  /*2a840*/  FMUL.FTZ R16, R8.reuse, R2 ;  /* 0x0000000208107220 */ /* 0x040fe40000410000 */
[----:B------:R-:W-:-:S02]  /*2a850*/  FMUL.FTZ R4, R8, R3 ;  /* 0x0000000308047220 */ /* 0x000fc40000410000 */
[----:B------:R-:W-:Y:S01]  /*2a860*/  FFMA.FTZ R27, R15, R18, R6 ;  /* 0x000000120f1b7223 */ /* 0x000fe20000010006 */
[----:B------:R-:W-:Y:S01]  /*2a870*/  HADD2.F32 R15, -RZ, R33.H0_H0 ;  /* 0x20000021ff0f7230 */ /* 0x000fe20000004100 */
[C---:B------:R-:W-:Y:S01]  /*2a880*/  FFMA.FTZ R34, R21.reuse, R3, -R16 ;  /* 0x0000000315227223 */ /* 0x040fe20000010810 */
[--C-:B------:R-:W-:Y:S01]  /*2a890*/  HADD2.F32 R3, -RZ, R124.reuse.H0_H0 ;  /* 0x2000007cff037230 */ /* 0x100fe20000004100 */
[----:B------:R-:W-:Y:S01]  /*2a8a0*/  FFMA.FTZ R21, R21, R2, R4 ;  /* 0x0000000215157223 */ /* 0x000fe20000010004 */
[--C-:B------:R-:W-:Y:S01]  /*2a8b0*/  HADD2.F32 R6, -RZ, R125.reuse.H0_H0 ;  /* 0x2000007dff067230 */ /* 0x100fe20000004100 */
[C---:B------:R-:W-:Y:S01]  /*2a8c0*/  FMUL.FTZ R2, R10.reuse, R17 ;  /* 0x000000110a027220 */ /* 0x040fe20000410000 */
[----:B------:R-:W-:Y:S01]  /*2a8d0*/  HADD2.F32 R4, -RZ, R125.H1_H1 ;  /* 0x3000007dff047230 */ /* 0x000fe20000004100 */
[-C--:B------:R-:W-:Y:S02]  /*2a8e0*/  FMUL.FTZ R8, R10, R15.reuse ;  /* 0x0000000f0a087220 */ /* 0x080fe40000410000 */
[----:B------:R-:W-:Y:S01]  /*2a8f0*/  FFMA.FTZ R15, R25, R15, -R2 ;  /* 0x0000000f190f7223 */ /* 0x000fe20000010802 */
[----:B------:R-:W-:Y:S01]  /*2a900*/  HADD2.F32 R2, -RZ, R124.H1_H1 ;  /* 0x3000007cff027230 */ /* 0x000fe20000004100 */
[----:B------:R-:W-:-:S02]  /*2a910*/  FMUL.FTZ R16, R14, R3 ;  /* 0x000000030e107220 */ /* 0x000fc40000410000 */
[----:B------:R-:W-:Y:S02]  /*2a920*/  FMUL.FTZ R14, R14, R6 ;  /* 0x000000060e0e7220 */ /* 0x000fe40000410000 */
[----:B------:R-:W-:Y:S02]  /*2a930*/  FMUL.FTZ R10, R11, R2 ;  /* 0x000000020b0a7220 */ /* 0x000fe40000410000 */
[C---:B------:R-:W-:Y:S01]  /*2a940*/  FFMA.FTZ R20, R26.reuse, R6, -R16 ;  /* 0x000000061a147223 */ /* 0x040fe20000010810 */
[----:B------:R-:W-:Y:S01]  /*2a950*/  HADD2.F32 R16, -RZ, R35.H0_H0 ;  /* 0x20000023ff107230 */ /* 0x000fe20000004100 */
[----:B------:R-:W-:Y:S02]  /*2a960*/  FFMA.FTZ R18, R26, R3, R14 ;  /* 0x000000031a127223 */ /* 0x000fe4000001000e */
[----:B------:R-:W-:Y:S01]  /*2a970*/  FFMA.FTZ R8, R25, R17, R8 ;  /* 0x0000001119087223 */ /* 0x000fe20000010008 */
[----:B------:R-:W-:Y:S01]  /*2a980*/  HADD2.F32 R17, -RZ, R41.H0_H0 ;  /* 0x20000029ff117230 */ /* 0x000fe20000004100 */
[-C--:B------:R-:W-:Y:S01]  /*2a990*/  FMUL.FTZ R3, R11, R4.reuse ;  /* 0x000000040b037220 */ /* 0x080fe20000410000 */
[----:B------:R-:W-:Y:S01]  /*2a9a0*/  HADD2.F32 R11, -RZ, R38.H0_H0 ;  /* 0x20000026ff0b7230 */ /* 0x000fe20000004100 */
[----:B------:R-:W-:-:S02]  /*2a9b0*/  FFMA.FTZ R14, R23, R4, -R10 ;  /* 0x00000004170e7223 */ /* 0x000fc4000001080a */
[----:B------:R-:W-:Y:S02]  /*2a9c0*/  FFMA.FTZ R10, R23, R2, R3 ;  /* 0x00000002170a7223 */ /* 0x000fe40000010003 */
[CC--:B------:R-:W-:Y:S02]  /*2a9d0*/  FMUL.FTZ R2, R13.reuse, R16.reuse ;  /* 0x000000100d027220 */ /* 0x0c0fe40000410000 */
[----:B------:R-:W-:Y:S02]  /*2a9e0*/  FMUL.FTZ R3, R13, R19 ;  /* 0x000000130d037220 */ /* 0x000fe40000410000 */
[C---:B------:R-:W-:Y:S02]  /*2a9f0*/  FMUL.FTZ R6, R9.reuse, R17 ;  /* 0x0000001109067220 */ /* 0x040fe40000410000 */
[----:B------:R-:W-:Y:S01]  /*2aa00*/  FMUL.FTZ R4, R9, R11 ;  /* 0x0000000b09047220 */ /* 0x000fe20000410000 */
[----:B------:R-:W-:Y:S01]  /*2aa10*/  F2FP.PACK_AB R9, R8, R21 ;  /* 0x000000150809723e */ /* 0x000fe200000000ff */
[----:B------:R-:W-:Y:S01]  /*2aa20*/  FFMA.FTZ R2, R24, R19, R2 ;  /* 0x0000001318027223 */ /* 0x000fe20000010002 */
[----:B------:R-:W-:Y:S01]  /*2aa30*/  F2FP.PACK_AB R19, R32, R43 ;  /* 0x0000002b2013723e */ /* 0x000fe200000000ff */
[----:B------:R-:W-:-:S02]  /*2aa40*/  FFMA.FTZ R3, R24, R16, -R3 ;  /* 0x0000001018037223 */ /* 0x000fc40000010803 */
[----:B------:R-:W-:Y:S01]  /*2aa50*/  FFMA.FTZ R6, R22, R11, -R6 ;  /* 0x0000000b16067223 */ /* 0x000fe20000010806 */
[----:B------:R-:W-:Y:S01]  /*2aa60*/  F2FP.PACK_AB R8, R2, R18 ;  /* 0x000000120208723e */ /* 0x000fe200000000ff */
[----:B------:R-:W-:Y:S01]  /*2aa70*/  FFMA.FTZ R4, R22, R17, R4 ;  /* 0x0000001116047223 */ /* 0x000fe20000010004 */
[----:B------:R-:W-:Y:S02]  /*2aa80*/  F2FP.PACK_AB R17, R15, R34 ;  /* 0x000000220f11723e */ /* 0x000fe400000000ff */
[----:B------:R-:W-:Y:S02]  /*2aa90*/  F2FP.PACK_AB R16, R3, R20 ;  /* 0x000000140310723e */ /* 0x000fe400000000ff */
[----:B------:R-:W-:Y:S02]  /*2aaa0*/  F2FP.PACK_AB R18, R6, R14 ;  /* 0x0000000e0612723e */ /* 0x000fe400000000ff */
[----:B------:R-:W-:Y:S02]  /*2aab0*/  F2FP.PACK_AB R11, R27, R42 ;  /* 0x0000002a1b0b723e */ /* 0x000fe400000000ff */
[----:B------:R-:W-:Y:S01]  /*2aac0*/  F2FP.PACK_AB R10, R4, R10 ;  /* 0x0000000a040a723e */ /* 0x000fe200000000ff */
[----:B------:R1:W-:Y:S04]  /*2aad0*/  ST.E.128 [R30.64], R16 ;  /* 0x000000101e007985 */ /* 0x0003e8000c101d04 */
[----:B------:R1:W-:Y:S02]  /*2aae0*/  ST.E.128 [R28.64], R8 ;  /* 0x000000081c007985 */ /* 0x0003e4000c101d04 */
.L_x_2654:
[----:B------:R-:W-:Y:S05]  /*2aaf0*/  BSYNC B1 ;  /* 0x0000000000017941 */ /* 0x000fea0003800000 */
.L_x_2653:
[----:B------:R-:W-:Y:S01]  /*2ab00*/  IADD3 R4, R92, 0x60, RZ ;  /* 0x000000605c047810 */ /* 0x000fe20007ffe0ff */
[----:B------:R-:W-:-:S02]  /*2ab10*/  IMAD.MOV.U32 R2, RZ, RZ, R138 ;  /* 0x000000ffff027224 */ /* 0x000fc400078e008a */
[----:B------:R-:W-:Y:S01]  /*2ab20*/  IMAD.MOV.U32 R3, RZ, RZ, 0x0 ;  /* 0x00000000ff037424 */ /* 0x000fe200078e00ff */
[----:B------:R-:W-:-:S13]  /*2ab30*/  ISETP.GE.AND P0, PT, R4, R59, PT ;  /* 0x0000003b0400720c */ /* 0x000fda0003f06270 */
[----:B------:R-:W-:Y:S05]  /*2ab40*/  @P0 RET.REL.NODEC R2 `(_ZN7cutlass13device_kernelIN5flash19enable_sm80_to_sm89INS1_16FlashAttnFwdSm80INS1_25CollectiveMainloopFwdSm80ILi8ELi1ELb0EN4cute5tupleIJNS5_1CILi128EEENS7_ILi48EEENS7_ILi256EEEEEELi256ENS_6half_tEfNS_4arch4Sm80ELb0ELb1ELb0ELb1ELb1ELb1ELb1ELb1EEENS1_21CollectiveEpilogueFwdINS6_IJS8_SA_S9_EEENS6_IJNS7_ILi1EEESI_SI_EEESC_SE_Li256ELb1ELb1ELb1ELb0EEENS1_36VarlenDynamicPersistentTileSchedulerILi128ELi48ELi256ELi256ELb1ELb1ELb0ELb1ELb0ELb1EEEEEEEEEvNT_6ParamsE) ;  /* 0xfffd54b002000950 */ /* 0x000fea0003c3ffff */
        /* <DEDUP_REMOVED lines=9> */
[----:B-1----:R-:W-:Y:S01]  /*2abe0*/  LOP3.LUT R28, R2, 0xfffffe00, RZ, 0xc0, !PT ;  /* 0xfffffe00021c7812 */ /* 0x002fe200078ec0ff */
[----:B------:R-:W-:Y:S05]  /*2abf0*/  @P0 BRA `(.L_x_2658) ;  /* 0x0000062000000947 */ /* 0x000fea0003800000 */
[----:B------:R-:W-:Y:S02]  /*2ac00*/  IADD3 R6, R39, R35, RZ ;  /* 0x0000002327067210 */ /* 0x000fe40007ffe0ff */
[----:B------:R-:W-:Y:S02]  /*2ac10*/  LOP3.LUT R2, R4, 0x38, R56, 0xf8, !PT ;  /* 0x0000003804027812 */ /* 0x000fe400078ef838 */
[----:B------:R-:W-:Y:S02]  /*2ac20*/  SHF.R.S32.HI R8, RZ, 0x1f, R6 ;  /* 0x0000001fff087819 */ /* 0x000fe40000011406 */
        /* <DEDUP_REMOVED lines=48> */
[C---:B------:R-:W-:Y:S01]  /*2af30*/  FMUL.FTZ R16, R9.reuse, R2 ;  /* 0x0000000209107220 */ /* 0x040fe20000410000 */
[----:B------:R-:W-:Y:S01]  /*2af40*/  HADD2.F32 R11, -RZ, R19.H0_H0 ;  /* 0x20000013ff0b7230 */ /* 0x000fe20000004100 */
[-C--:B------:R-:W-:Y:S01]  /*2af50*/  FMUL.FTZ R9, R9, R3.reuse ;  /* 0x0000000309097220 */ /* 0x080fe20000410000 */
        /* <DEDUP_REMOVED lines=44> */
.L_x_2658:
[----:B------:R-:W-:Y:S05]  /*2b220*/  BSYNC B0 ;  /* 0x0000000000007941 */ /* 0x000fea0003800000 */
.L_x_2657:
[----:B------:R-:W-:Y:S01]  /*2b230*/  IADD3 R6, R56, 0x40, RZ ;  /* 0x0000004038067810 */ /* 0x000fe20007ffe0ff */
[----:B------:R-:W-:Y:S02]  /*2b240*/  IMAD.MOV.U32 R2, RZ, RZ, R138 ;  /* 0x000000ffff027224 */ /* 0x000fe400078e008a */
[----:B------:R-:W-:Y:S01]  /*2b250*/  IMAD.MOV.U32 R3, RZ, RZ, 0x0 ;  /* 0x00000000ff037424 */ /* 0x000fe200078e00ff */
[----:B------:R-:W-:-:S13]  /*2b260*/  ISETP.GE.AND P0, PT, R6, R0, PT ;  /* 0x000000000600720c */ /* 0x000fda0003f06270 */
[----:B------:R-:W-:Y:S05]  /*2b270*/  @P0 RET.REL.NODEC R2 `(_ZN7cutlass13device_kernelIN5flash19enable_sm80_to_sm89INS1_16FlashAttnFwdSm80INS1_25CollectiveMainloopFwdSm80ILi8ELi1ELb0EN4cute5tupleIJNS5_1CILi128EEENS7_ILi48EEENS7_ILi256EEEEEELi256ENS_6half_tEfNS_4arch4Sm80ELb0ELb1ELb0ELb1ELb1ELb1ELb1ELb1EEENS1_21CollectiveEpilogueFwdINS6_IJS8_SA_S9_EEENS6_IJNS7_ILi1EEESI_SI_EEESC_SE_Li256ELb1ELb1ELb1ELb0EEENS1_36VarlenDynamicPersistentTileSchedulerILi128ELi48ELi256ELi256ELb1ELb1ELb0ELb1ELb0ELb1EEEEEEEEEvNT_6ParamsE) ;  /* 0xfffd4d8002000950 */ /* 0x000fea0003c3ffff */
[----:B------:R-:W-:-:S04]  /*2b280*/  SHF.R.S32.HI R2, RZ, 0x1f, R6 ;  /* 0x0000001fff027819 */ /* 0x000fc80000011406 */
[CC--:B------:R-:W-:Y:S02]  /*2b290*/  LEA.HI R3, R2.reuse, R6.reuse, RZ, 0x6 ;  /* 0x0000000602037211 */ /* 0x0c0fe400078f30ff */
[----:B------:R-:W-:Y:S02]  /*2b2a0*/  LEA.HI R2, R2, R6, RZ, 0x3 ;  /* 0x0000000602027211 */ /* 0x000fe400078f18ff */
[----:B------:R-:W-:Y:S02]  /*2b2b0*/  SHF.L.U32 R3, R3, 0x7, RZ ;  /* 0x0000000703037819 */ /* 0x000fe400000006ff */
[----:B------:R-:W-:Y:S02]  /*2b2c0*/  LEA.HI.SX32 R0, R2, R35, 0x1d ;  /* 0x0000002302007211 */ /* 0x000fe400078feaff */
[----:B------:R-:W-:Y:S02]  /*2b2d0*/  LOP3.LUT R6, R4, 0x38, R2, 0xf8, !PT ;  /* 0x0000003804067812 */ /* 0x000fe400078ef802 */
[----:B------:R-:W-:-:S02]  /*2b2e0*/  SHF.R.S32.HI R2, RZ, 0x1f, R0 ;  /* 0x0000001fff027819 */ /* 0x000fc40000011400 */
[----:B-1----:R-:W-:Y:S02]  /*2b2f0*/  LOP3.LUT R8, R3, 0xffffe000, RZ, 0xc0, !PT ;  /* 0xffffe00003087812 */ /* 0x002fe400078ec0ff */
        /* <DEDUP_REMOVED lines=13> */
[--C-:B------:R-:W-:Y:S01]  /*2b3d0*/  HADD2.F32 R3, -RZ, R129.reuse.H0_H0 ;  /* 0x20000081ff037230 */ /* 0x100fe20000004100 */
[----:B------:R-:W-:Y:S01]  /*2b3e0*/  SHF.R.U32.HI R29, RZ, 0x10, R97 ;  /* 0x00000010ff1d7819 */ /* 0x000fe20000011661 */
[----:B------:R-:W-:Y:S01]  /*2b3f0*/  HADD2.F32 R0, -RZ, R129.H1_H1 ;  /* 0x30000081ff007230 */ /* 0x000fe20000004100 */
[----:B------:R-:W-:Y:S02]  /*2b400*/  SHF.R.U32.HI R31, RZ, 0x10, R99 ;  /* 0x00000010ff1f7819 */ /* 0x000fe40000011663 */
[----:B------:R-:W-:Y:S01]  /*2b410*/  SHF.R.U32.HI R28, RZ, 0x10, R101 ;  /* 0x00000010ff1c7819 */ /* 0x000fe20000011665 */
[----:B------:R-:W-:Y:S01]  /*2b420*/  HADD2.F32 R29, -RZ, R29.H0_H0 ;  /* 0x2000001dff1d7230 */ /* 0x000fe20000004100 */
[----:B------:R-:W-:Y:S01]  /*2b430*/  SHF.R.U32.HI R30, RZ, 0x10, R103 ;  /* 0x00000010ff1e7819 */ /* 0x000fe20000011667 */
[----:B------:R-:W-:Y:S01]  /*2b440*/  HADD2.F32 R31, -RZ, R31.H0_H0 ;  /* 0x2000001fff1f7230 */ /* 0x000fe20000004100 */
[----:B------:R-:W-:Y:S01]  /*2b450*/  SHF.R.U64 R34, R96, 0x10, R97 ;  /* 0x0000001060227819 */ /* 0x000fe20000001261 */
[----:B------:R-:W-:Y:S01]  /*2b460*/  HADD2.F32 R28, -RZ, R28.H0_H0 ;  /* 0x2000001cff1c7230 */ /* 0x000fe20000004100 */
[----:B------:R-:W-:Y:S01]  /*2b470*/  SHF.R.U64 R35, R98, 0x10, R99 ;  /* 0x0000001062237819 */ /* 0x000fe20000001263 */
[----:B------:R-:W-:Y:S01]  /*2b480*/  HADD2.F32 R30, -RZ, R30.H0_H0 ;  /* 0x2000001eff1e7230 */ /* 0x000fe20000004100 */
[----:B------:R-:W-:Y:S01]  /*2b490*/  SHF.R.U64 R32, R100, 0x10, R101 ;  /* 0x0000001064207819 */ /* 0x000fe20000001265 */
[----:B------:R-:W-:Y:S01]  /*2b4a0*/  HADD2.F32 R34, -RZ, R34.H0_H0 ;  /* 0x20000022ff227230 */ /* 0x000fe20000004100 */
[----:B------:R-:W-:Y:S01]  /*2b4b0*/  SHF.R.U64 R33, R102, 0x10, R103 ;  /* 0x0000001066217819 */ /* 0x000fe20000001267 */
[----:B------:R-:W-:-:S02]  /*2b4c0*/  HADD2.F32 R35, -RZ, R35.H0_H0 ;  /* 0x20000023ff237230 */ /* 0x000fc40000004100 */
[----:B------:R-:W-:Y:S02]  /*2b4d0*/  HADD2.F32 R32, -RZ, R32.H0_H0 ;  /* 0x20000020ff207230 */ /* 0x000fe40000004100 */
[----:B------:R-:W-:Y:S02]  /*2b4e0*/  HADD2.F32 R33, -RZ, R33.H0_H0 ;  /* 0x20000021ff217230 */ /* 0x000fe40000004100 */
[----:B--2---:R-:W-:Y:S02]  /*2b4f0*/  HADD2.F32 R15, -RZ, R9.H0_H0 ;  /* 0x20000009ff0f7230 */ /* 0x004fe40000004100 */
[----:B------:R-:W-:Y:S02]  /*2b500*/  HADD2.F32 R13, -RZ, R11.H0_H0 ;  /* 0x2000000bff0d7230 */ /* 0x000fe40000004100 */
[--C-:B---3--:R-:W-:Y:S02]  /*2b510*/  HADD2.F32 R2, -RZ, R17.reuse.H0_H0 ;  /* 0x20000011ff027230 */ /* 0x108fe40000004100 */
[----:B------:R-:W-:-:S02]  /*2b520*/  HADD2.F32 R6, -RZ, R17.H1_H1 ;  /* 0x30000011ff067230 */ /* 0x000fc40000004100 */
[--C-:B------:R-:W-:Y:S01]  /*2b530*/  HADD2.F32 R4, -RZ, R19.reuse.H0_H0 ;  /* 0x20000013ff047230 */ /* 0x100fe20000004100 */
[CC--:B------:R-:W-:Y:S01]  /*2b540*/  FMUL.FTZ R17, R2.reuse, R3.reuse ;  /* 0x0000000302117220 */ /* 0x0c0fe20000410000 */
[--C-:B------:R-:W-:Y:S01]  /*2b550*/  HADD2.F32 R23, -RZ, R8.reuse.H0_H0 ;  /* 0x20000008ff177230 */ /* 0x100fe20000004100 */
[-C--:B------:R-:W-:Y:S01]  /*2b560*/  FMUL.FTZ R2, R2, R0.reuse ;  /* 0x0000000002027220 */ /* 0x080fe20000410000 */
[----:B------:R-:W-:Y:S01]  /*2b570*/  HADD2.F32 R21, -RZ, R8.H1_H1 ;  /* 0x30000008ff157230 */ /* 0x000fe20000004100 */
[C---:B------:R-:W-:Y:S01]  /*2b580*/  FFMA.FTZ R37, R15.reuse, R0, -R17 ;  /* 0x000000000f257223 */ /* 0x040fe20000010811 */
[--C-:B------:R-:W-:Y:S01]  /*2b590*/  HADD2.F32 R0, -RZ, R130.reuse.H0_H0 ;  /* 0x20000082ff007230 */ /* 0x100fe20000004100 */
[----:B------:R-:W-:Y:S01]  /*2b5a0*/  FFMA.FTZ R36, R15, R3, R2 ;  /* 0x000000030f247223 */ /* 0x000fe20000010002 */
[----:B------:R-:W-:Y:S01]  /*2b5b0*/  HADD2.F32 R2, -RZ, R130.H1_H1 ;  /* 0x30000082ff027230 */ /* 0x000fe20000004100 */
[----:B------:R-:W-:Y:S01]  /*2b5c0*/  FMUL.FTZ R17, R6, R29 ;  /* 0x0000001d06117220 */ /* 0x000fe20000410000 */
[----:B------:R-:W-:Y:S01]  /*2b5d0*/  HADD2.F32 R8, -RZ, R19.H1_H1 ;  /* 0x30000013ff087230 */ /* 0x000fe20000004100 */
[C---:B------:R-:W-:Y:S01]  /*2b5e0*/  FMUL.FTZ R3, R4.reuse, R0 ;  /* 0x0000000004037220 */ /* 0x040fe20000410000 */
[----:B------:R-:W-:Y:S01]  /*2b5f0*/  HADD2.F32 R14, -RZ, R9.H1_H1 ;  /* 0x30000009ff0e7230 */ /* 0x000fe20000004100 */
[----:B------:R-:W-:Y:S01]  /*2b600*/  FMUL.FTZ R4, R4, R2 ;  /* 0x0000000204047220 */ /* 0x000fe20000410000 */
[----:B------:R-:W-:Y:S01]  /*2b610*/  HADD2.F32 R22, -RZ, R11.H1_H1 ;  /* 0x3000000bff167230 */ /* 0x000fe20000004100 */
[----:B------:R-:W-:Y:S01]  /*2b620*/  FMUL.FTZ R6, R6, R28 ;  /* 0x0000001c06067220 */ /* 0x000fe20000410000 */
[--C-:B------:R-:W-:Y:S01]  /*2b630*/  HADD2.F32 R20, -RZ, R10.reuse.H0_H0 ;  /* 0x2000000aff147230 */ /* 0x100fe20000004100 */
[C---:B------:R-:W-:Y:S01]  /*2b640*/  FFMA.FTZ R15, R13.reuse, R0, R4 ;  /* 0x000000000d0f7223 */ /* 0x040fe20000010004 */
[----:B------:R-:W-:Y:S01]  /*2b650*/  HADD2.F32 R11, -RZ, R10.H1_H1 ;  /* 0x3000000aff0b7230 */ /* 0x000fe20000004100 */
[----:B------:R-:W-:Y:S01]  /*2b660*/  FMUL.FTZ R0, R8, R31 ;  /* 0x0000001f08007220 */ /* 0x000fe20000410000 */
[----:B------:R-:W-:Y:S01]  /*2b670*/  HADD2.F32 R10, -RZ, R16.H0_H0 ;  /* 0x20000010ff0a7230 */ /* 0x000fe20000004100 */
[----:B------:R-:W-:Y:S01]  /*2b680*/  FFMA.FTZ R17, R14, R28, -R17 ;  /* 0x0000001c0e117223 */ /* 0x000fe20000010811 */
[----:B------:R-:W-:Y:S01]  /*2b690*/  HADD2.F32 R9, -RZ, R18.H0_H0 ;  /* 0x20000012ff097230 */ /* 0x000fe20000004100 */
[----:B------:R-:W-:Y:S01]  /*2b6a0*/  FFMA.FTZ R28, R13, R2, -R3 ;  /* 0x000000020d1c7223 */ /* 0x000fe20000010803 */
[--C-:B------:R-:W-:Y:S01]  /*2b6b0*/  HADD2.F32 R2, -RZ, R131.reuse.H0_H0 ;  /* 0x20000083ff027230 */ /* 0x100fe20000004100 */
[----:B------:R-:W-:Y:S01]  /*2b6c0*/  FFMA.FTZ R19, R22, R30, -R0 ;  /* 0x0000001e16137223 */ /* 0x000fe20000010800 */
[----:B------:R-:W-:Y:S01]  /*2b6d0*/  HADD2.F32 R0, -RZ, R131.H1_H1 ;  /* 0x30000083ff007230 */ /* 0x000fe20000004100 */
[----:B------:R-:W-:Y:S01]  /*2b6e0*/  FFMA.FTZ R14, R14, R29, R6 ;  /* 0x0000001d0e0e7223 */ /* 0x000fe20000010006 */
[--C-:B------:R-:W-:Y:S01]  /*2b6f0*/  HADD2.F32 R4, -RZ, R132.reuse.H0_H0 ;  /* 0x20000084ff047230 */ /* 0x100fe20000004100 */
[C---:B------:R-:W-:Y:S01]  /*2b700*/  FMUL.FTZ R13, R10.reuse, R2 ;  /* 0x000000020a0d7220 */ /* 0x040fe20000410000 */
[----:B------:R-:W-:Y:S01]  /*2b710*/  HADD2.F32 R3, -RZ, R132.H1_H1 ;  /* 0x30000084ff037230 */ /* 0x000fe20000004100 */
[C---:B------:R-:W-:Y:S01]  /*2b720*/  FMUL.FTZ R6, R9.reuse, R0 ;  /* 0x0000000009067220 */ /* 0x040fe20000410000 */
[----:B------:R-:W-:Y:S01]  /*2b730*/  HADD2.F32 R16, -RZ, R16.H1_H1 ;  /* 0x30000010ff107230 */ /* 0x000fe20000004100 */
[----:B------:R-:W-:Y:S01]  /*2b740*/  FMUL.FTZ R10, R10, R4 ;  /* 0x000000040a0a7220 */ /* 0x000fe20000410000 */
[----:B------:R-:W-:Y:S01]  /*2b750*/  HADD2.F32 R18, -RZ, R18.H1_H1 ;  /* 0x30000012ff127230 */ /* 0x000fe20000004100 */
[----:B------:R-:W-:Y:S01]  /*2b760*/  FMUL.FTZ R9, R9, R3 ;  /* 0x0000000309097220 */ /* 0x000fe20000410000 */
[----:B------:R-:W-:Y:S01]  /*2b770*/  F2FP.PACK_AB R17, R17, R37 ;  /* 0x000000251111723e */ /* 0x000fe200000000ff */
[----:B------:R-:W-:Y:S01]  /*2b780*/  FMUL.FTZ R8, R8, R30 ;  /* 0x0000001e08087220 */ /* 0x000fe20000410000 */
[----:B------:R-:W-:Y:S01]  /*2b790*/  F2FP.PACK_AB R19, R19, R28 ;  /* 0x0000001c1313723e */ /* 0x000fe200000000ff */
[----:B------:R-:W-:-:S02]  /*2b7a0*/  FFMA.FTZ R13, R23, R4, -R13 ;  /* 0x00000004170d7223 */ /* 0x000fc4000001080d */
[C---:B------:R-:W-:Y:S02]  /*2b7b0*/  FFMA.FTZ R3, R20.reuse, R3, -R6 ;  /* 0x0000000314037223 */ /* 0x040fe40000010806 */
[----:B------:R-:W-:Y:S02]  /*2b7c0*/  FFMA.FTZ R23, R23, R2, R10 ;  /* 0x0000000217177223 */ /* 0x000fe4000001000a */
[----:B------:R-:W-:Y:S01]  /*2b7d0*/  FFMA.FTZ R20, R20, R0, R9 ;  /* 0x0000000014147223 */ /* 0x000fe20000010009 */
[----:B------:R-:W-:Y:S01]  /*2b7e0*/  F2FP.PACK_AB R9, R14, R36 ;  /* 0x000000240e09723e */ /* 0x000fe200000000ff */
[----:B------:R-:W-:Y:S02]  /*2b7f0*/  FFMA.FTZ R22, R22, R31, R8 ;  /* 0x0000001f16167223 */ /* 0x000fe40000010008 */
[----:B------:R-:W-:Y:S02]  /*2b800*/  FMUL.FTZ R0, R18, R35 ;  /* 0x0000002312007220 */ /* 0x000fe40000410000 */
[----:B------:R-:W-:-:S02]  /*2b810*/  FMUL.FTZ R2, R16, R34 ;  /* 0x0000002210027220 */ /* 0x000fc40000410000 */
[-C--:B------:R-:W-:Y:S02]  /*2b820*/  FMUL.FTZ R10, R18, R33.reuse ;  /* 0x00000021120a7220 */ /* 0x080fe40000410000 */
[-C--:B------:R-:W-:Y:S02]  /*2b830*/  FMUL.FTZ R8, R16, R32.reuse ;  /* 0x0000002010087220 */ /* 0x080fe40000410000 */
[----:B------:R-:W-:Y:S02]  /*2b840*/  FFMA.FTZ R18, R11, R33, -R0 ;  /* 0x000000210b127223 */ /* 0x000fe40000010800 */
[----:B------:R-:W-:Y:S01]  /*2b850*/  FFMA.FTZ R16, R21, R32, -R2 ;  /* 0x0000002015107223 */ /* 0x000fe20000010802 */
[----:B------:R-:W-:Y:S01]  /*2b860*/  MOV R2, R138 ;  /* 0x0000008a00027202 */ /* 0x000fe20000000f00 */
[----:B------:R-:W-:Y:S01]  /*2b870*/  FFMA.FTZ R10, R11, R35, R10 ;  /* 0x000000230b0a7223 */ /* 0x000fe2000001000a */
[----:B------:R-:W-:Y:S01]  /*2b880*/  F2FP.PACK_AB R18, R18, R3 ;  /* 0x000000031212723e */ /* 0x000fe200000000ff */
[----:B------:R-:W-:Y:S01]  /*2b890*/  FFMA.FTZ R8, R21, R34, R8 ;  /* 0x0000002215087223 */ /* 0x000fe20000010008 */
[----:B------:R-:W-:-:S02]  /*2b8a0*/  F2FP.PACK_AB R16, R16, R13 ;  /* 0x0000000d1010723e */ /* 0x000fc400000000ff */
[----:B------:R-:W-:Y:S02]  /*2b8b0*/  F2FP.PACK_AB R11, R22, R15 ;  /* 0x0000000f160b723e */ /* 0x000fe400000000ff */
[----:B------:R-:W-:Y:S01]  /*2b8c0*/  F2FP.PACK_AB R10, R10, R20 ;  /* 0x000000140a0a723e */ /* 0x000fe200000000ff */
[----:B------:R1:W-:Y:S01]  /*2b8d0*/  ST.E.128 [R26.64], R16 ;  /* 0x000000101a007985 */ /* 0x0003e2000c101d04 */
[----:B------:R-:W-:Y:S02]  /*2b8e0*/  F2FP.PACK_AB R8, R8, R23 ;  /* 0x000000170808723e */ /* 0x000fe400000000ff */
[----:B------:R-:W-:-:S03]  /*2b8f0*/  MOV R3, 0x0 ;  /* 0x0000000000037802 */ /* 0x000fc60000000f00 */
[----:B------:R1:W-:Y:S01]  /*2b900*/  ST.E.128 [R24.64], R8 ;  /* 0x0000000818007985 */ /* 0x0003e2000c101d04 */
[----:B------:R-:W-:Y:S05]  /*2b910*/  RET.REL.NODEC R2 `(_ZN7cutlass13device_kernelIN5flash19enable_sm80_to_sm89INS1_16FlashAttnFwdSm80INS1_25CollectiveMainloopFwdSm80ILi8ELi1ELb0EN4cute5tupleIJNS5_1CILi128EEENS7_ILi48EEENS7_ILi256EEEEEELi256ENS_6half_tEfNS_4arch4Sm80ELb0ELb1ELb0ELb1ELb1ELb1ELb1ELb1EEENS1_21CollectiveEpilogueFwdINS6_IJS8_SA_S9_EEENS6_IJNS7_ILi1EEESI_SI_EEESC_SE_Li256ELb1ELb1ELb1ELb0EEENS1_36VarlenDynamicPersistentTileSchedulerILi128ELi48ELi256ELi256ELb1ELb1ELb0ELb1ELb0ELb1EEEEEEEEEvNT_6ParamsE) ;  /* 0xfffd46e002007950 */ /* 0x000fea0003c3ffff */
.L_x_2585:
[----:B------:R-:W-:Y:S01]  /*2b920*/  IMAD.MOV.U32 R235, RZ, RZ, R29 ;  /* 0x000000ffffeb7224 */ /* 0x000fe200078e001d */
[----:B------:R-:W-:Y:S01]  /*2b930*/  MOV R2, RZ ;  /* 0x000000ff00027202 */ /* 0x000fe20000000f00 */
[----:B------:R-:W-:Y:S01]  /*2b940*/  IMAD.MOV.U32 R236, RZ, RZ, 0x181f ;  /* 0x0000181fffec7424 */ /* 0x000fe200078e00ff */
[----:B------:R-:W-:Y:S02]  /*2b950*/  MOV R3, 0x2b970 ;  /* 0x0002b97000037802 */ /* 0x000fe40000000f00 */
[----:B------:R-:W-:Y:S05]  /*2b960*/  CALL.REL.NOINC `($__internal_40_$__cuda_sm70_shflsync_idx_p) ;  /* 0x00000d5000007944 */ /* 0x000fea0003c00000 */
[----:B------:R-:W-:Y:S01]  /*2b970*/  MOV R6, R237 ;  /* 0x000000ed00067202 */ /* 0x000fe20000000f00 */
[----:B------:R-:W-:Y:S05]  /*2b980*/  BRA `(.L_x_2659) ;  /* 0xffff6b0000007947 */ /* 0x000fea000383ffff */
.L_x_2586:
[----:B------:R-:W-:Y:S01]  /*2b990*/  IMAD.MOV.U32 R235, RZ, RZ, R34 ;  /* 0x000000ffffeb7224 */ /* 0x000fe200078e0022 */
[----:B------:R-:W-:Y:S01]  /*2b9a0*/  MOV R2, RZ ;  /* 0x000000ff00027202 */ /* 0x000fe20000000f00 */
[----:B------:R-:W-:Y:S01]  /*2b9b0*/  IMAD.MOV.U32 R236, RZ, RZ, 0x181f ;  /* 0x0000181fffec7424 */ /* 0x000fe200078e00ff */
[----:B------:R-:W-:Y:S02]  /*2b9c0*/  MOV R3, 0x2b9e0 ;  /* 0x0002b9e000037802 */ /* 0x000fe40000000f00 */
[----:B-12---:R-:W-:Y:S05]  /*2b9d0*/  CALL.REL.NOINC `($__internal_40_$__cuda_sm70_shflsync_idx_p) ;  /* 0x00000ce000007944 */ /* 0x006fea0003c00000 */
[----:B------:R-:W-:Y:S01]  /*2b9e0*/  IMAD.MOV.U32 R235, RZ, RZ, R28 ;  /* 0x000000ffffeb7224 */ /* 0x000fe200078e001c */
[----:B------:R-:W-:Y:S01]  /*2b9f0*/  MOV R2, RZ ;  /* 0x000000ff00027202 */ /* 0x000fe20000000f00 */
[----:B------:R-:W-:Y:S01]  /*2ba00*/  IMAD.MOV.U32 R236, RZ, RZ, 0x181f ;  /* 0x0000181fffec7424 */ /* 0x000fe200078e00ff */
[----:B------:R-:W-:Y:S01]  /*2ba10*/  MOV R8, R237 ;  /* 0x000000ed00087202 */ /* 0x000fe20000000f00 */
[----:B------:R-:W-:Y:S01]  /*2ba20*/  IMAD.MOV.U32 R9, RZ, RZ, R6 ;  /* 0x000000ffff097224 */ /* 0x000fe200078e0006 */
[----:B------:R-:W-:-:S02]  /*2ba30*/  MOV R3, 0x2ba50 ;  /* 0x0002ba5000037802 */ /* 0x000fc40000000f00 */
[----:B------:R-:W-:Y:S05]  /*2ba40*/  CALL.REL.NOINC `($__internal_40_$__cuda_sm70_shflsync_idx_p) ;  /* 0x00000c7000007944 */ /* 0x000fea0003c00000 */
[----:B------:R-:W-:Y:S01]  /*2ba50*/  IMAD.MOV.U32 R10, RZ, RZ, R237 ;  /* 0x000000ffff0a7224 */ /* 0x000fe200078e00ed */
[----:B------:R-:W-:Y:S01]  /*2ba60*/  MOV R2, RZ ;  /* 0x000000ff00027202 */ /* 0x000fe20000000f00 */
[----:B------:R-:W-:Y:S01]  /*2ba70*/  IMAD.MOV.U32 R235, RZ, RZ, R35 ;  /* 0x000000ffffeb7224 */ /* 0x000fe200078e0023 */
[----:B------:R-:W-:-:S02]  /*2ba80*/  MOV R236, 0x181f ;  /* 0x0000181f00ec7802 */ /* 0x000fc40000000f00 */
[----:B------:R-:W-:Y:S02]  /*2ba90*/  MOV R3, 0x2bab0 ;  /* 0x0002bab000037802 */ /* 0x000fe40000000f00 */
[----:B------:R-:W-:Y:S05]  /*2baa0*/  CALL.REL.NOINC `($__internal_40_$__cuda_sm70_shflsync_idx_p) ;  /* 0x00000c1000007944 */ /* 0x000fea0003c00000 */
[----:B------:R-:W-:Y:S01]  /*2bab0*/  MOV R2, R237 ;  /* 0x000000ed00027202 */ /* 0x000fe20000000f00 */
[----:B------:R-:W-:Y:S05]  /*2bac0*/  BRA `(.L_x_2660) ;  /* 0xffff6a1000007947 */ /* 0x000fea000383ffff */
.L_x_2589:
[----:B------:R-:W-:Y:S01]  /*2bad0*/  IMAD.MOV.U32 R235, RZ, RZ, R29 ;  /* 0x000000ffffeb7224 */ /* 0x000fe200078e001d */
[----:B------:R-:W-:Y:S01]  /*2bae0*/  MOV R2, 0x1 ;  /* 0x0000000100027802 */ /* 0x000fe20000000f00 */
[----:B------:R-:W-:Y:S01]  /*2baf0*/  IMAD.MOV.U32 R236, RZ, RZ, 0x181f ;  /* 0x0000181fffec7424 */ /* 0x000fe200078e00ff */
[----:B------:R-:W-:Y:S02]  /*2bb00*/  MOV R3, 0x2bb20 ;  /* 0x0002bb2000037802 */ /* 0x000fe40000000f00 */
[----:B---3--:R-:W-:Y:S05]  /*2bb10*/  CALL.REL.NOINC `($__internal_40_$__cuda_sm70_shflsync_idx_p) ;  /* 0x00000ba000007944 */ /* 0x008fea0003c00000 */
[----:B------:R-:W-:Y:S01]  /*2bb20*/  IMAD.MOV.U32 R6, RZ, RZ, R237 ;  /* 0x000000ffff067224 */ /* 0x000fe200078e00ed */
[----:B------:R-:W-:Y:S01]  /*2bb30*/  MOV R2, 0x1 ;  /* 0x0000000100027802 */ /* 0x000fe20000000f00 */
[----:B------:R-:W-:Y:S01]  /*2bb40*/  IMAD.MOV.U32 R235, RZ, RZ, R34 ;  /* 0x000000ffffeb7224 */ /* 0x000fe200078e0022 */
[----:B------:R-:W-:Y:S02]  /*2bb50*/  MOV R236, 0x181f ;  /* 0x0000181f00ec7802 */ /* 0x000fe40000000f00 */
[----:B------:R-:W-:Y:S02]  /*2bb60*/  MOV R3, 0x2bb80 ;  /* 0x0002bb8000037802 */ /* 0x000fe40000000f00 */
[----:B------:R-:W-:Y:S05]  /*2bb70*/  CALL.REL.NOINC `($__internal_40_$__cuda_sm70_shflsync_idx_p) ;  /* 0x00000b4000007944 */ /* 0x000fea0003c00000 */
[----:B------:R-:W-:Y:S01]  /*2bb80*/  IMAD.MOV.U32 R235, RZ, RZ, R28 ;  /* 0x000000ffffeb7224 */ /* 0x000fe200078e001c */
[----:B------:R-:W-:Y:S01]  /*2bb90*/  MOV R2, 0x1 ;  /* 0x0000000100027802 */ /* 0x000fe20000000f00 */
[----:B------:R-:W-:Y:S01]  /*2bba0*/  IMAD.MOV.U32 R236, RZ, RZ, 0x181f ;  /* 0x0000181fffec7424 */ /* 0x000fe200078e00ff */
[----:B------:R-:W-:Y:S01]  /*2bbb0*/  MOV R8, R237 ;  /* 0x000000ed00087202 */ /* 0x000fe20000000f00 */
[----:B------:R-:W-:Y:S01]  /*2bbc0*/  IMAD.MOV.U32 R9, RZ, RZ, R6 ;  /* 0x000000ffff097224 */ /* 0x000fe200078e0006 */
[----:B------:R-:W-:-:S02]  /*2bbd0*/  MOV R3, 0x2bbf0 ;  /* 0x0002bbf000037802 */ /* 0x000fc40000000f00 */
[----:B------:R-:W-:Y:S05]  /*2bbe0*/  CALL.REL.NOINC `($__internal_40_$__cuda_sm70_shflsync_idx_p) ;  /* 0x00000ad000007944 */ /* 0x000fea0003c00000 */
        /* <DEDUP_REMOVED lines=8> */
.L_x_2592:
[----:B------:R-:W-:Y:S01]  /*2bc70*/  IMAD.MOV.U32 R235, RZ, RZ, R29 ;  /* 0x000000ffffeb7224 */ /* 0x000fe200078e001d */
[----:B------:R-:W-:Y:S01]  /*2bc80*/  MOV R2, 0x2 ;  /* 0x0000000200027802 */ /* 0x000fe20000000f00 */
[----:B------:R-:W-:Y:S01]  /*2bc90*/  IMAD.MOV.U32 R236, RZ, RZ, 0x181f ;  /* 0x0000181fffec7424 */ /* 0x000fe200078e00ff */
[----:B------:R-:W-:Y:S02]  /*2bca0*/  MOV R3, 0x2bcc0 ;  /* 0x0002bcc000037802 */ /* 0x000fe40000000f00 */
[----:B--2---:R-:W-:Y:S05]  /*2bcb0*/  CALL.REL.NOINC `($__internal_40_$__cuda_sm70_shflsync_idx_p) ;  /* 0x00000a0000007944 */ /* 0x004fea0003c00000 */
[----:B------:R-:W-:Y:S01]  /*2bcc0*/  MOV R6, R237 ;  /* 0x000000ed00067202 */ /* 0x000fe20000000f00 */
[----:B------:R-:W-:Y:S05]  /*2bcd0*/  BRA `(.L_x_2662) ;  /* 0xffff72f000007947 */ /* 0x000fea000383ffff */
.L_x_2593:
[----:B------:R-:W-:Y:S01]  /*2bce0*/  IMAD.MOV.U32 R235, RZ, RZ, R34 ;  /* 0x000000ffffeb7224 */ /* 0x000fe200078e0022 */
[----:B------:R-:W-:Y:S01]  /*2bcf0*/  MOV R2, 0x2 ;  /* 0x0000000200027802 */ /* 0x000fe20000000f00 */
[----:B------:R-:W-:Y:S01]  /*2bd00*/  IMAD.MOV.U32 R236, RZ, RZ, 0x181f ;  /* 0x0000181fffec7424 */ /* 0x000fe200078e00ff */
[----:B------:R-:W-:Y:S02]  /*2bd10*/  MOV R3, 0x2bd30 ;  /* 0x0002bd3000037802 */ /* 0x000fe40000000f00 */
[----:B-123--:R-:W-:Y:S05]  /*2bd20*/  CALL.REL.NOINC `($__internal_40_$__cuda_sm70_shflsync_idx_p) ;  /* 0x0000099000007944 */ /* 0x00efea0003c00000 */
        /* <DEDUP_REMOVED lines=15> */
.L_x_2596:
[----:B------:R-:W-:Y:S01]  /*2be20*/  IMAD.MOV.U32 R235, RZ, RZ, R29 ;  /* 0x000000ffffeb7224 */ /* 0x000fe200078e001d */
[----:B------:R-:W-:Y:S01]  /*2be30*/  MOV R2, 0x3 ;  /* 0x0000000300027802 */ /* 0x000fe20000000f00 */
[----:B------:R-:W-:Y:S01]  /*2be40*/  IMAD.MOV.U32 R236, RZ, RZ, 0x181f ;  /* 0x0000181fffec7424 */ /* 0x000fe200078e00ff */
[----:B------:R-:W-:Y:S02]  /*2be50*/  MOV R3, 0x2be70 ;  /* 0x0002be7000037802 */ /* 0x000fe40000000f00 */
[----:B----4-:R-:W-:Y:S05]  /*2be60*/  CALL.REL.NOINC `($__internal_40_$__cuda_sm70_shflsync_idx_p) ;  /* 0x0000085000007944 */ /* 0x010fea0003c00000 */
[----:B------:R-:W-:Y:S01]  /*2be70*/  MOV R9, R237 ;  /* 0x000000ed00097202 */ /* 0x000fe20000000f00 */
[----:B------:R-:W-:Y:S05]  /*2be80*/  BRA `(.L_x_2664) ;  /* 0xffff776000007947 */ /* 0x000fea000383ffff */
.L_x_2597:
[----:B------:R-:W-:Y:S01]  /*2be90*/  IMAD.MOV.U32 R235, RZ, RZ, R34 ;  /* 0x000000ffffeb7224 */ /* 0x000fe200078e0022 */
[----:B------:R-:W-:Y:S01]  /*2bea0*/  MOV R2, 0x3 ;  /* 0x0000000300027802 */ /* 0x000fe20000000f00 */
[----:B------:R-:W-:Y:S01]  /*2beb0*/  IMAD.MOV.U32 R236, RZ, RZ, 0x181f ;  /* 0x0000181fffec7424 */ /* 0x000fe200078e00ff */
[----:B------:R-:W-:Y:S02]  /*2bec0*/  MOV R3, 0x2bee0 ;  /* 0x0002bee000037802 */ /* 0x000fe40000000f00 */
[----:B-12-4-:R-:W-:Y:S05]  /*2bed0*/  CALL.REL.NOINC `($__internal_40_$__cuda_sm70_shflsync_idx_p) ;  /* 0x000007e000007944 */ /* 0x016fea0003c00000 */
[----:B------:R-:W-:Y:S01]  /*2bee0*/  IMAD.MOV.U32 R235, RZ, RZ, R28 ;  /* 0x000000ffffeb7224 */ /* 0x000fe200078e001c */
[----:B------:R-:W-:Y:S01]  /*2bef0*/  MOV R236, 0x181f ;  /* 0x0000181f00ec7802 */ /* 0x000fe20000000f00 */
[----:B------:R-:W-:Y:S01]  /*2bf00*/  IMAD.MOV.U32 R2, RZ, RZ, 0x3 ;  /* 0x00000003ff027424 */ /* 0x000fe200078e00ff */
[----:B------:R-:W-:-:S02]  /*2bf10*/  MOV R8, R237 ;  /* 0x000000ed00087202 */ /* 0x000fc40000000f00 */
[----:B------:R-:W-:Y:S02]  /*2bf20*/  MOV R3, 0x2bf40 ;  /* 0x0002bf4000037802 */ /* 0x000fe40000000f00 */
[----:B------:R-:W-:Y:S05]  /*2bf30*/  CALL.REL.NOINC `($__internal_40_$__cuda_sm70_shflsync_idx_p) ;  /* 0x0000078000007944 */ /* 0x000fea0003c00000 */
[----:B------:R-:W-:Y:S01]  /*2bf40*/  IMAD.MOV.U32 R10, RZ, RZ, R237 ;  /* 0x000000ffff0a7224 */ /* 0x000fe200078e00ed */
[----:B------:R-:W-:Y:S01]  /*2bf50*/  MOV R2, 0x3 ;  /* 0x0000000300027802 */ /* 0x000fe20000000f00 */
[----:B------:R-:W-:Y:S01]  /*2bf60*/  IMAD.MOV.U32 R235, RZ, RZ, R35 ;  /* 0x000000ffffeb7224 */ /* 0x000fe200078e0023 */
[----:B------:R-:W-:Y:S02]  /*2bf70*/  MOV R236, 0x181f ;  /* 0x0000181f00ec7802 */ /* 0x000fe40000000f00 */
[----:B------:R-:W-:Y:S02]  /*2bf80*/  MOV R3, 0x2bfa0 ;  /* 0x0002bfa000037802 */ /* 0x000fe40000000f00 */
[----:B------:R-:W-:Y:S05]  /*2bf90*/  CALL.REL.NOINC `($__internal_40_$__cuda_sm70_shflsync_idx_p) ;  /* 0x0000072000007944 */ /* 0x000fea0003c00000 */
[----:B------:R-:W-:Y:S01]  /*2bfa0*/  MOV R2, R237 ;  /* 0x000000ed00027202 */ /* 0x000fe20000000f00 */
[----:B------:R-:W-:Y:S05]  /*2bfb0*/  BRA `(.L_x_2665) ;  /* 0xffff767000007947 */ /* 0x000fea000383ffff */
.L_x_2630:
[----:B------:R-:W-:Y:S01]  /*2bfc0*/  IMAD.MOV.U32 R235, RZ, RZ, R18 ;  /* 0x000000ffffeb7224 */ /* 0x000fe200078e0012 */
[----:B------:R-:W-:Y:S01]  /*2bfd0*/  MOV R2, RZ ;  /* 0x000000ff00027202 */ /* 0x000fe20000000f00 */
[----:B------:R-:W-:Y:S01]  /*2bfe0*/  IMAD.MOV.U32 R236, RZ, RZ, 0x181f ;  /* 0x0000181fffec7424 */ /* 0x000fe200078e00ff */
[----:B------:R-:W-:Y:S02]  /*2bff0*/  MOV R3, 0x2c010 ;  /* 0x0002c01000037802 */ /* 0x000fe40000000f00 */
[----:B------:R-:W-:Y:S05]  /*2c000*/  CALL.REL.NOINC `($__internal_40_$__cuda_sm70_shflsync_idx_p) ;  /* 0x000006b000007944 */ /* 0x000fea0003c00000 */
[----:B------:R-:W-:Y:S01]  /*2c010*/  MOV R4, R237 ;  /* 0x000000ed00047202 */ /* 0x000fe20000000f00 */
[----:B------:R-:W-:Y:S05]  /*2c020*/  BRA `(.L_x_2666) ;  /* 0xffffae5000007947 */ /* 0x000fea000383ffff */
.L_x_2631:
[----:B------:R-:W-:Y:S01]  /*2c030*/  IMAD.MOV.U32 R235, RZ, RZ, R20 ;  /* 0x000000ffffeb7224 */ /* 0x000fe200078e0014 */
[----:B------:R-:W-:Y:S01]  /*2c040*/  MOV R2, RZ ;  /* 0x000000ff00027202 */ /* 0x000fe20000000f00 */
[----:B------:R-:W-:Y:S01]  /*2c050*/  IMAD.MOV.U32 R236, RZ, RZ, 0x181f ;  /* 0x0000181fffec7424 */ /* 0x000fe200078e00ff */
[----:B------:R-:W-:-:S02]  /*2c060*/  MOV R3, 0x2c080 ;  /* 0x0002c08000037802 */ /* 0x000fc40000000f00 */
        /* <DEDUP_REMOVED lines=16> */
.L_x_2634:
[----:B------:R-:W-:Y:S01]  /*2c170*/  IMAD.MOV.U32 R235, RZ, RZ, R18 ;  /* 0x000000ffffeb7224 */ /* 0x000fe200078e0012 */
[----:B------:R-:W-:Y:S01]  /*2c180*/  MOV R2, 0x1 ;  /* 0x0000000100027802 */ /* 0x000fe20000000f00 */
[----:B------:R-:W-:Y:S01]  /*2c190*/  IMAD.MOV.U32 R236, RZ, RZ, 0x181f ;  /* 0x0000181fffec7424 */ /* 0x000fe200078e00ff */
[----:B------:R-:W-:Y:S02]  /*2c1a0*/  MOV R3, 0x2c1c0 ;  /* 0x0002c1c000037802 */ /* 0x000fe40000000f00 */
[----:B---34-:R-:W-:Y:S05]  /*2c1b0*/  CALL.REL.NOINC `($__internal_40_$__cuda_sm70_shflsync_idx_p) ;  /* 0x0000050000007944 */ /* 0x018fea0003c00000 */
        /* <DEDUP_REMOVED lines=20> */
.L_x_2637:
[----:B------:R-:W-:Y:S01]  /*2c300*/  IMAD.MOV.U32 R235, RZ, RZ, R18 ;  /* 0x000000ffffeb7224 */ /* 0x000fe200078e0012 */
[----:B------:R-:W-:Y:S01]  /*2c310*/  MOV R2, 0x2 ;  /* 0x0000000200027802 */ /* 0x000fe20000000f00 */
[----:B------:R-:W-:Y:S01]  /*2c320*/  IMAD.MOV.U32 R236, RZ, RZ, 0x181f ;  /* 0x0000181fffec7424 */ /* 0x000fe200078e00ff */
[----:B------:R-:W-:Y:S02]  /*2c330*/  MOV R3, 0x2c350 ;  /* 0x0002c35000037802 */ /* 0x000fe40000000f00 */
[----:B----4-:R-:W-:Y:S05]  /*2c340*/  CALL.REL.NOINC `($__internal_40_$__cuda_sm70_shflsync_idx_p) ;  /* 0x0000037000007944 */ /* 0x010fea0003c00000 */
[----:B------:R-:W-:Y:S01]  /*2c350*/  MOV R4, R237 ;  /* 0x000000ed00047202 */ /* 0x000fe20000000f00 */
[----:B------:R-:W-:Y:S05]  /*2c360*/  BRA `(.L_x_2669) ;  /* 0xffffb43000007947 */ /* 0x000fea000383ffff */
.L_x_2638:
[----:B------:R-:W-:Y:S01]  /*2c370*/  IMAD.MOV.U32 R235, RZ, RZ, R20 ;  /* 0x000000ffffeb7224 */ /* 0x000fe200078e0014 */
[----:B------:R-:W-:Y:S01]  /*2c380*/  MOV R2, 0x2 ;  /* 0x0000000200027802 */ /* 0x000fe20000000f00 */
[----:B------:R-:W-:Y:S01]  /*2c390*/  IMAD.MOV.U32 R236, RZ, RZ, 0x181f ;  /* 0x0000181fffec7424 */ /* 0x000fe200078e00ff */
[----:B------:R-:W-:-:S02]  /*2c3a0*/  MOV R3, 0x2c3c0 ;  /* 0x0002c3c000037802 */ /* 0x000fc40000000f00 */
[----:B-12-4-:R-:W-:Y:S05]  /*2c3b0*/  CALL.REL.NOINC `($__internal_40_$__cuda_sm70_shflsync_idx_p) ;  /* 0x0000030000007944 */ /* 0x016fea0003c00000 */
        /* <DEDUP_REMOVED lines=15> */
.L_x_2641:
[----:B------:R-:W-:Y:S01]  /*2c4b0*/  IMAD.MOV.U32 R235, RZ, RZ, R18 ;  /* 0x000000ffffeb7224 */ /* 0x000fe200078e0012 */
[----:B------:R-:W-:Y:S01]  /*2c4c0*/  MOV R2, 0x3 ;  /* 0x0000000300027802 */ /* 0x000fe20000000f00 */
[----:B------:R-:W-:Y:S01]  /*2c4d0*/  IMAD.MOV.U32 R236, RZ, RZ, 0x181f ;  /* 0x0000181fffec7424 */ /* 0x000fe200078e00ff */
[----:B------:R-:W-:Y:S02]  /*2c4e0*/  MOV R3, 0x2c500 ;  /* 0x0002c50000037802 */ /* 0x000fe40000000f00 */
[----:B---34-:R-:W-:Y:S05]  /*2c4f0*/  CALL.REL.NOINC `($__internal_40_$__cuda_sm70_shflsync_idx_p) ;  /* 0x000001c000007944 */ /* 0x018fea0003c00000 */
[----:B------:R-:W-:Y:S01]  /*2c500*/  MOV R4, R237 ;  /* 0x000000ed00047202 */ /* 0x000fe20000000f00 */
[----:B------:R-:W-:Y:S05]  /*2c510*/  BRA `(.L_x_2671) ;  /* 0xffffb76000007947 */ /* 0x000fea000383ffff */
.L_x_2642:
[----:B------:R-:W-:Y:S01]  /*2c520*/  IMAD.MOV.U32 R235, RZ, RZ, R20 ;  /* 0x000000ffffeb7224 */ /* 0x000fe200078e0014 */
[----:B------:R-:W-:Y:S01]  /*2c530*/  MOV R2, 0x3 ;  /* 0x0000000300027802 */ /* 0x000fe20000000f00 */
[----:B------:R-:W-:Y:S01]  /*2c540*/  IMAD.MOV.U32 R236, RZ, RZ, 0x181f ;  /* 0x0000181fffec7424 */ /* 0x000fe200078e00ff */
[----:B------:R-:W-:Y:S02]  /*2c550*/  MOV R3, 0x2c570 ;  /* 0x0002c57000037802 */ /* 0x000fe40000000f00 */
[----:B-1234-:R-:W-:Y:S05]  /*2c560*/  CALL.REL.NOINC `($__internal_40_$__cuda_sm70_shflsync_idx_p) ;  /* 0x0000015000007944 */ /* 0x01efea0003c00000 */
        /* <DEDUP_REMOVED lines=15> */
        .weak           $__internal_39_$__cuda_sm70_shflsync_bfly_p
        .type           $__internal_39_$__cuda_sm70_shflsync_bfly_p,@function
        .size           $__internal_39_$__cuda_sm70_shflsync_bfly_p,($__internal_40_$__cuda_sm70_shflsync_idx_p - $__internal_39_$__cuda_sm70_shflsync_bfly_p)
$__internal_39_$__cuda_sm70_shflsync_bfly_p:
[----:B------:R-:W-:Y:S02]  /*2c660*/  MOV R172, 0x1f ;  /* 0x0000001f00ac7802 */ /* 0x000fe40000000f00 */
[----:B------:R-:W-:-:S04]  /*2c670*/  MOV R173, 0xffffffff ;  /* 0xffffffff00ad7802 */ /* 0x000fc80000000f00 */
[----:B------:R-:W-:Y:S04]  /*2c680*/  WARPSYNC R173 ;  /* 0x000000ad00007348 */ /* 0x000fe80003800000 */
[----:B------:R1:W2:Y:S02]  /*2c690*/  SHFL.BFLY PT, R172, R0, R3, R172 ;  /* 0x0c00000300ac7389 */ /* 0x0002a400000e00ac */
[----:B-1----:R-:W-:-:S04]  /*2c6a0*/  MOV R3, 0x0 ;  /* 0x0000000000037802 */ /* 0x002fc80000000f00 */
[----:B--2---:R-:W-:Y:S05]  /*2c6b0*/  RET.REL.NODEC R2 `(_ZN7cutlass13device_kernelIN5flash19enable_sm80_to_sm89INS1_16FlashAttnFwdSm80INS1_25CollectiveMainloopFwdSm80ILi8ELi1ELb0EN4cute5tupleIJNS5_1CILi128EEENS7_ILi48EEENS7_ILi256EEEEEELi256ENS_6half_tEfNS_4arch4Sm80ELb0ELb1ELb0ELb1ELb1ELb1ELb1ELb1EEENS1_21CollectiveEpilogueFwdINS6_IJS8_SA_S9_EEENS6_IJNS7_ILi1EEESI_SI_EEESC_SE_Li256ELb1ELb1ELb1ELb0EEENS1_36VarlenDynamicPersistentTileSchedulerILi128ELi48ELi256ELi256ELb1ELb1ELb0ELb1ELb0ELb1EEEEEEEEEvNT_6ParamsE) ;  /* 0xfffd394002007950 */ /* 0x004fea0003c3ffff */
        .weak           $__internal_40_$__cuda_sm70_shflsync_idx_p
        .type           $__internal_40_$__cuda_sm70_shflsync_idx_p,@function
        .size           $__internal_40_$__cuda_sm70_shflsync_idx_p,($__internal_41_$__cuda_sm70_shflsync_up_p - $__internal_40_$__cuda_sm70_shflsync_idx_p)
$__internal_40_$__cuda_sm70_shflsync_idx_p:
[----:B------:R-:W-:-:S04]  /*2c6c0*/  MOV R237, 0xffffffff ;  /* 0xffffffff00ed7802 */ /* 0x000fc80000000f00 */
[----:B------:R-:W-:Y:S04]  /*2c6d0*/  WARPSYNC R237 ;  /* 0x000000ed00007348 */ /* 0x000fe80003800000 */
[----:B------:R1:W2:Y:S02]  /*2c6e0*/  SHFL.IDX PT, R237, R235, R2, R236 ;  /* 0x00000002ebed7389 */ /* 0x0002a400000e00ec */
[----:B-1----:R-:W-:Y:S02]  /*2c6f0*/  MOV R2, R3 ;  /* 0x0000000300027202 */ /* 0x002fe40000000f00 */
[----:B------:R-:W-:-:S04]  /*2c700*/  MOV R3, 0x0 ;  /* 0x0000000000037802 */ /* 0x000fc80000000f00 */
[----:B--2---:R-:W-:Y:S05]  /*2c710*/  RET.REL.NODEC R2 `(_ZN7cutlass13device_kernelIN5flash19enable_sm80_to_sm89INS1_16FlashAttnFwdSm80INS1_25CollectiveMainloopFwdSm80ILi8ELi1ELb0EN4cute5tupleIJNS5_1CILi128EEENS7_ILi48EEENS7_ILi256EEEEEELi256ENS_6half_tEfNS_4arch4Sm80ELb0ELb1ELb0ELb1ELb1ELb1ELb1ELb1EEENS1_21CollectiveEpilogueFwdINS6_IJS8_SA_S9_EEENS6_IJNS7_ILi1EEESI_SI_EEESC_SE_Li256ELb1ELb1ELb1ELb0EEENS1_36VarlenDynamicPersistentTileSchedulerILi128ELi48ELi256ELi256ELb1ELb1ELb0ELb1ELb0ELb1EEEEEEEEEvNT_6ParamsE) ;  /* 0xfffd38e002007950 */ /* 0x004fea0003c3ffff */
        .weak           $__internal_41_$__cuda_sm70_shflsync_up_p
        .type           $__internal_41_$__cuda_sm70_shflsync_up_p,@function
        .size           $__internal_41_$__cuda_sm70_shflsync_up_p,($__internal_42_$__cuda_sm70_votesync_ballot - $__internal_41_$__cuda_sm70_shflsync_up_p)
$__internal_41_$__cuda_sm70_shflsync_up_p:
[----:B------:R-:W-:Y:S02]  /*2c720*/  MOV R4, RZ ;  /* 0x000000ff00047202 */ /* 0x000fe40000000f00 */
[----:B------:R-:W-:-:S04]  /*2c730*/  MOV R15, 0xffffffff ;  /* 0xffffffff000f7802 */ /* 0x000fc80000000f00 */
[----:B------:R-:W-:Y:S04]  /*2c740*/  WARPSYNC R15 ;  /* 0x0000000f00007348 */ /* 0x000fe80003800000 */
[----:B------:R1:W2:Y:S02]  /*2c750*/  SHFL.UP PT, R4, R0, R3, R4 ;  /* 0x0400000300047389 */ /* 0x0002a400000e0004 */
[----:B-1----:R-:W-:-:S04]  /*2c760*/  MOV R3, 0x0 ;  /* 0x0000000000037802 */ /* 0x002fc80000000f00 */
[----:B--2---:R-:W-:Y:S05]  /*2c770*/  RET.REL.NODEC R2 `(_ZN7cutlass13device_kernelIN5flash19enable_sm80_to_sm89INS1_16FlashAttnFwdSm80INS1_25CollectiveMainloopFwdSm80ILi8ELi1ELb0EN4cute5tupleIJNS5_1CILi128EEENS7_ILi48EEENS7_ILi256EEEEEELi256ENS_6half_tEfNS_4arch4Sm80ELb0ELb1ELb0ELb1ELb1ELb1ELb1ELb1EEENS1_21CollectiveEpilogueFwdINS6_IJS8_SA_S9_EEENS6_IJNS7_ILi1EEESI_SI_EEESC_SE_Li256ELb1ELb1ELb1ELb0EEENS1_36VarlenDynamicPersistentTileSchedulerILi128ELi48ELi256ELi256ELb1ELb1ELb0ELb1ELb0ELb1EEEEEEEEEvNT_6ParamsE) ;  /* 0xfffd388002007950 */ /* 0x004fea0003c3ffff */
        .weak           $__internal_42_$__cuda_sm70_votesync_ballot
        .type           $__internal_42_$__cuda_sm70_votesync_ballot,@function
        .size           $__internal_42_$__cuda_sm70_votesync_ballot,(.L_x_3281 - $__internal_42_$__cuda_sm70_votesync_ballot)
$__internal_42_$__cuda_sm70_votesync_ballot:
[----:B------:R-:W-:Y:S01]  /*2c780*/  ISETP.NE.U32.AND P0, PT, R0, 0x1, PT ;  /* 0x000000010000780c */ /* 0x000fe20003f05070 */
[----:B------:R-:W-:-:S04]  /*2c790*/  IMAD.MOV.U32 R3, RZ, RZ, -0x1 ;  /* 0xffffffffff037424 */ /* 0x000fc800078e00ff */
[----:B------:R-:W-:Y:S08]  /*2c7a0*/  WARPSYNC R3 ;  /* 0x0000000300007348 */ /* 0x000ff00003800000 */
[----:B------:R-:W-:-:S04]  /*2c7b0*/  VOTE.ANY R0, PT, !P0 ;  /* 0x0000000000007806 */ /* 0x000fc800040e0100 */
[----:B------:R-:W-:Y:S01]  /*2c7c0*/  LOP3.LUT R0, R0, R3, RZ, 0xc0, !PT ;  /* 0x0000000300007212 */ /* 0x000fe200078ec0ff */
[----:B------:R-:W-:-:S04]  /*2c7d0*/  IMAD.MOV.U32 R3, RZ, RZ, 0x0 ;  /* 0x00000000ff037424 */ /* 0x000fc800078e00ff */
[----:B------:R-:W-:Y:S05]  /*2c7e0*/  RET.REL.NODEC R2 `(_ZN7cutlass13device_kernelIN5flash19enable_sm80_to_sm89INS1_16FlashAttnFwdSm80INS1_25CollectiveMainloopFwdSm80ILi8ELi1ELb0EN4cute5tupleIJNS5_1CILi128EEENS7_ILi48EEENS7_ILi256EEEEEELi256ENS_6half_tEfNS_4arch4Sm80ELb0ELb1ELb0ELb1ELb1ELb1ELb1ELb1EEENS1_21CollectiveEpilogueFwdINS6_IJS8_SA_S9_EEENS6_IJNS7_ILi1EEESI_SI_EEESC_SE_Li256ELb1ELb1ELb1ELb0EEENS1_36VarlenDynamicPersistentTileSchedulerILi128ELi48ELi256ELi256ELb1ELb1ELb0ELb1ELb0ELb1EEEEEEEEEvNT_6ParamsE) ;  /* 0xfffd381002007950 */ /* 0x000fea0003c3ffff */
.L_x_2673:
        /* <DEDUP_REMOVED lines=9> */
.L_x_3281:


//--------------------- .text._ZN7cutlass13device_kernelIN5flash19enable_sm80_to_sm89INS1_16FlashAttnFwdSm80INS1_25CollectiveMainloopFwdSm80ILi8ELi1ELb0EN4cute5tupleIJNS5_1CILi128EEENS7_ILi96EEENS7_ILi256EEEEEELi256ENS_6half_tEfNS_4arch4Sm80ELb1ELb0ELb0ELb0ELb1ELb0ELb1ELb1EEENS1_21CollectiveEpilogueFwdINS6_IJS8_SA_S9_EEENS6_IJNS7_ILi1EEESI_SI_EEESC_SE_Li256ELb0ELb1ELb1ELb0EEENS1_30DynamicPersistentTileSchedulerILi256ELi256ELb1ELb1ELb0EEEEEEEEEvNT_6ParamsE --------------------------
	.section	.text._ZN7cutlass13device_kernelIN5flash19enable_sm80_to_sm89INS1_16FlashAttnFwdSm80INS1_25CollectiveMainloopFwdSm80ILi8ELi1ELb0EN4cute5tupleIJNS5_1CILi128EEENS7_ILi96EEENS7_ILi256EEEEEELi256ENS_6half_tEfNS_4arch4Sm80ELb1ELb0ELb0ELb0ELb1ELb0ELb1ELb1EEENS1_21CollectiveEpilogueFwdINS6_IJS8_SA_S9_EEENS6_IJNS7_ILi1EEESI_SI_EEESC_SE_Li256ELb0ELb1ELb1ELb0EEENS1_30DynamicPersistentTileSchedulerILi256ELi256ELb1ELb1ELb0EEEEEEEEEvNT_6ParamsE,"ax",@progbits
	.sectioninfo	@"SHI_REGISTERS=255"
	.align	128
.text._ZN7cutlass13device_kernelIN5flash19enable_sm80_to_sm89INS1_16FlashAttnFwdSm80INS1_25CollectiveMainloopFwdSm80ILi8ELi1ELb0EN4cute5tupleIJNS5_1CILi128EEENS7_ILi96EEENS7_ILi256EEEEEELi256ENS_6half_tEfNS_4arch4Sm80ELb1ELb0ELb0ELb0ELb1ELb0ELb1ELb1EEENS1_21CollectiveEpilogueFwdINS6_IJS8_SA_S9_EEENS6_IJNS7_ILi1EEESI_SI_EEESC_SE_Li256ELb0ELb1ELb1ELb0EEENS1_30DynamicPersistentTileSchedulerILi256ELi256ELb1ELb1ELb0EEEEEEEEEvNT_6ParamsE:
        .type           _ZN7cutlass13device_kernelIN5flash19enable_sm80_to_sm89INS1_16FlashAttnFwdSm80INS1_25CollectiveMainloopFwdSm80ILi8ELi1ELb0EN4cute5tupleIJNS5_1CILi128EEENS7_ILi96EEENS7_ILi256EEEEEELi256ENS_6half_tEfNS_4arch4Sm80ELb1ELb0ELb0ELb0ELb1ELb0ELb1ELb1EEENS1_21CollectiveEpilogueFwdINS6_IJS8_SA_S9_EEENS6_IJNS7_ILi1EEESI_SI_EEESC_SE_Li256ELb0ELb1ELb1ELb0EEENS1_30DynamicPersistentTileSchedulerILi256ELi256ELb1ELb1ELb0EEEEEEEEEvNT_6ParamsE,@function
        .size           _ZN7cutlass13device_kernelIN5flash19enable_sm80_to_sm89INS1_16FlashAttnFwdSm80INS1_25CollectiveMainloopFwdSm80ILi8ELi1ELb0EN4cute5tupleIJNS5_1CILi128EEENS7_ILi96EEENS7_ILi256EEEEEELi256ENS_6half_tEfNS_4arch4Sm80ELb1ELb0ELb0ELb0ELb1ELb0ELb1ELb1EEENS1_21CollectiveEpilogueFwdINS6_IJS8_SA_S9_EEENS6_IJNS7_ILi1EEESI_SI_EEESC_SE_Li256ELb0ELb1ELb1ELb0EEENS1_30DynamicPersistentTileSchedulerILi256ELi256ELb1ELb1ELb0EEEEEEEEEvNT_6ParamsE,(.L_x_3287 - _ZN7cutlass13device_kernelIN5flash19enable_sm80_to_sm89INS1_16FlashAttnFwdSm80INS1_25CollectiveMainloopFwdSm80ILi8ELi1ELb0EN4cute5tupleIJNS5_1CILi128EEENS7_ILi96EEENS7_ILi256EEEEEELi256ENS_6half_tEfNS_4arch4Sm80ELb1ELb0ELb0ELb0ELb1ELb0ELb1ELb1EEENS1_21CollectiveEpilogueFwdINS6_IJS8_SA_S9_EEENS6_IJNS7_ILi1EEESI_SI_EEESC_SE_Li256ELb0ELb1ELb1ELb0EEENS1_30DynamicPersistentTileSchedulerILi256ELi256ELb1ELb1ELb0EEEEEEEEEvNT_6ParamsE)
        .other          _ZN7cutlass13device_kernelIN5flash19enable_sm80_to_sm89INS1_16FlashAttnFwdSm80INS1_25CollectiveMainloopFwdSm80ILi8ELi1ELb0EN4cute5tupleIJNS5_1CILi128EEENS7_ILi96EEENS7_ILi256EEEEEELi256ENS_6half_tEfNS_4arch4Sm80ELb1ELb0ELb0ELb0ELb1ELb0ELb1ELb1EEENS1_21CollectiveEpilogueFwdINS6_IJS8_SA_S9_EEENS6_IJNS7_ILi1EEESI_SI_EEESC_SE_Li256ELb0ELb1ELb1ELb0EEENS1_30DynamicPersistentTileSchedulerILi256ELi256ELb1ELb1ELb0EEEEEEEEEvNT_6ParamsE,@"STO_CUDA_ENTRY STV_DEFAULT"
_ZN7cutlass13device_kernelIN5flash19enable_sm80_to_sm89INS1_16FlashAttnFwdSm80INS1_25CollectiveMainloopFwdSm80ILi8ELi1ELb0EN4cute5tupleIJNS5_1CILi128EEENS7_ILi96EEENS7_ILi256EEEEEELi256ENS_6half_tEfNS_4arch4Sm80ELb1ELb0ELb0ELb0ELb1ELb0ELb1ELb1EEENS1_21CollectiveEpilogueFwdINS6_IJS8_SA_S9_EEENS6_IJNS7_ILi1EEESI_SI_EEESC_SE_Li256ELb0ELb1ELb1ELb0EEENS1_30DynamicPersistentTileSchedulerILi256ELi256ELb1ELb1ELb0EEEEEEEEEvNT_6ParamsE:
        /* <DEDUP_REMOVED lines=13> */
[----:B------:R-:W-:Y:S01]  /*00d0*/  ULDC.64 UR6, c[0x0][0x118] ;  /* 0x0000460000067ab9 */ /* 0x000fe20000000a00 */
[----:B------:R-:W-:Y:S01]  /*00e0*/  IMAD.MOV.U32 R221, RZ, RZ, 0x40 ;  /* 0x00000040ffdd7424 */ /* 0x000fe200078e00ff */
[CC--:B------:R-:W-:Y:S02]  /*00f0*/  LEA.HI R6, R14.reuse, R19.reuse, RZ, 0x4 ;  /* 0x000000130e067211 */ /* 0x0c0fe400078f20ff */
[-C--:B------:R-:W-:Y:S02]  /*0100*/  LEA.HI R10, R14, R19.reuse, RZ, 0x3 ;  /* 0x000000130e0a7211 */ /* 0x080fe400078f18ff */
[----:B------:R-:W-:Y:S02]  /*0110*/  LOP3.LUT R2, R6, 0xfffffff0, RZ, 0xc0, !PT ;  /* 0xfffffff006027812 */ /* 0x000fe400078ec0ff */
[----:B------:R-:W-:-:S02]  /*0120*/  LEA.HI R0, R14, R19, RZ, 0x2 ;  /* 0x000000130e007211 */ /* 0x000fc400078f10ff */
[----:B------:R-:W-:Y:S01]  /*0130*/  SHF.R.S32.HI R7, RZ, 0x3, R10 ;  /* 0x00000003ff077819 */ /* 0x000fe2000001140a */
[----:B------:R-:W-:Y:S01]  /*0140*/  IMAD.IADD R5, R19, 0x1, -R2 ;  /* 0x0000000113057824 */ /* 0x000fe200078e0a02 */
[----:B------:R-:W-:Y:S02]  /*0150*/  LOP3.LUT R4, R10, 0xfffffff8, RZ, 0xc0, !PT ;  /* 0xfffffff80a047812 */ /* 0x000fe400078ec0ff */
[----:B------:R-:W-:Y:S01]  /*0160*/  SHF.R.S32.HI R3, RZ, 0x4, R6 ;  /* 0x00000004ff037819 */ /* 0x000fe20000011406 */
[----:B------:R-:W-:Y:S01]  /*0170*/  IMAD.SHL.U32 R2, R7, 0x40, RZ ;  /* 0x0000004007027824 */ /* 0x000fe200078e00ff */
[----:B------:R-:W-:Y:S01]  /*0180*/  LOP3.LUT R0, R0, 0xfffffffc, RZ, 0xc0, !PT ;  /* 0xfffffffc00007812 */ /* 0x000fe200078ec0ff */
[C---:B------:R-:W-:Y:S01]  /*0190*/  IMAD.IADD R8, R19.reuse, 0x1, -R4 ;  /* 0x0000000113087824 */ /* 0x040fe200078e0a04 */
[----:B------:R-:W-:Y:S02]  /*01a0*/  LEA.HI R4, R6, R3, RZ, 0x1 ;  /* 0x0000000306047211 */ /* 0x000fe400078f08ff */
[----:B------:R-:W-:Y:S01]  /*01b0*/  SHF.R.S32.HI R9, RZ, 0x1f, R5 ;  /* 0x0000001fff097819 */ /* 0x000fe20000011405 */
[----:B------:R-:W-:Y:S01]  /*01c0*/  IMAD.IADD R7, R19, 0x1, -R0 ;  /* 0x0000000113077824 */ /* 0x000fe200078e0a00 */
[----:B------:R-:W-:Y:S01]  /*01d0*/  LOP3.LUT R0, R2, 0x1c0, RZ, 0xc0, !PT ;  /* 0x000001c002007812 */ /* 0x000fe200078ec0ff */
[----:B------:R-:W-:Y:S01]  /*01e0*/  IMAD.SHL.U32 R18, R8, 0x8, RZ ;  /* 0x0000000808127824 */ /* 0x000fe200078e00ff */
[----:B------:R-:W-:-:S02]  /*01f0*/  LOP3.LUT R4, R4, 0xfffffffe, RZ, 0xc0, !PT ;  /* 0xfffffffe04047812 */ /* 0x000fc400078ec0ff */
[----:B------:R-:W-:Y:S02]  /*0200*/  SHF.R.U32.HI R6, RZ, 0x3, R0 ;  /* 0x00000003ff067819 */ /* 0x000fe40000011600 */
[----:B------:R-:W-:Y:S01]  /*0210*/  LOP3.LUT R2, R0, 0x38, R18, 0xf8, !PT ;  /* 0x0000003800027812 */ /* 0x000fe200078ef812 */
[----:B------:R-:W-:Y:S01]  /*0220*/  IMAD.IADD R216, R3, 0x1, -R4 ;  /* 0x0000000103d87824 */ /* 0x000fe200078e0a04 */
[----:B------:R-:W-:Y:S01]  /*0230*/  LEA.HI R0, R7, R7, RZ, 0x1 ;  /* 0x0000000707007211 */ /* 0x000fe200078f08ff */
[----:B------:R-:W-:Y:S01]  /*0240*/  IMAD.SHL.U32 R3, R8, 0x40, RZ ;  /* 0x0000004008037824 */ /* 0x000fe200078e00ff */
[----:B------:R-:W-:Y:S01]  /*0250*/  LEA.HI R9, R9, R5, RZ, 0x3 ;  /* 0x0000000509097211 */ /* 0x000fe200078f18ff */
[----:B------:R-:W-:Y:S01]  /*0260*/  STL [R1], R18 ;  /* 0x0000001201007387 */ /* 0x000fe20000100800 */
[----:B------:R-:W-:Y:S02]  /*0270*/  LOP3.LUT R12, R2, R6, RZ, 0x3c, !PT ;  /* 0x00000006020c7212 */ /* 0x000fe400078e3cff */
[----:B------:R-:W-:-:S02]  /*0280*/  LOP3.LUT R2, R0, 0x1ffffffe, RZ, 0xc0, !PT ;  /* 0x1ffffffe00027812 */ /* 0x000fc400078ec0ff */
[----:B------:R-:W-:Y:S02]  /*0290*/  LOP3.LUT R4, R9, 0xfffffff8, RZ, 0xc0, !PT ;  /* 0xfffffff809047812 */ /* 0x000fe400078ec0ff */
[----:B------:R-:W-:Y:S01]  /*02a0*/  LOP3.LUT R0, R3, 0x1c0, RZ, 0xc0, !PT ;  /* 0x000001c003007812 */ /* 0x000fe200078ec0ff */
[----:B------:R-:W-:Y:S01]  /*02b0*/  IMAD.IADD R13, R7, 0x1, -R2 ;  /* 0x00000001070d7824 */ /* 0x000fe200078e0a02 */
[----:B------:R-:W-:Y:S01]  /*02c0*/  LEA.HI R6, R14, R19, RZ, 0x5 ;  /* 0x000000130e067211 */ /* 0x000fe200078f28ff */
[----:B------:R-:W-:Y:S01]  /*02d0*/  IMAD.IADD R8, R5, 0x1, -R4 ;  /* 0x0000000105087824 */ /* 0x000fe200078e0a04 */
[----:B------:R-:W-:Y:S02]  /*02e0*/  LOP3.LUT R4, R0, 0x8, R10, 0xf8, !PT ;  /* 0x0000000800047812 */ /* 0x000fe400078ef80a */
[----:B------:R-:W-:Y:S02]  /*02f0*/  SHF.R.U32.HI R2, RZ, 0x3, R0 ;  /* 0x00000003ff027819 */ /* 0x000fe40000011600 */
[----:B------:R-:W-:-:S02]  /*0300*/  SHF.R.S32.HI R5, RZ, 0x5, R6 ;  /* 0x00000005ff057819 */ /* 0x000fc40000011406 */
[----:B------:R-:W-:Y:S02]  /*0310*/  SHF.R.S32.HI R0, RZ, 0x1f, R6 ;  /* 0x0000001fff007819 */ /* 0x000fe40000011406 */
[----:B------:R-:W-:Y:S02]  /*0320*/  LOP3.LUT R3, R6, 0xffffffe0, RZ, 0xc0, !PT ;  /* 0xffffffe006037812 */ /* 0x000fe400078ec0ff */
[----:B------:R-:W-:Y:S02]  /*0330*/  LEA.HI R0, R0, R5, RZ, 0x3 ;  /* 0x0000000500007211 */ /* 0x000fe400078f18ff */
[----:B------:R-:W-:Y:S01]  /*0340*/  LOP3.LUT R11, R4, R2, RZ, 0x3c, !PT ;  /* 0x00000002040b7212 */ /* 0x000fe200078e3cff */
        /* <DEDUP_REMOVED lines=8> */
[----:B------:R-:W-:Y:S01]  /*03d0*/  IMAD.SHL.U32 R2, R9, 0x40, RZ ;  /* 0x0000004009027824 */ /* 0x000fe200078e00ff */
[----:B------:R-:W-:Y:S01]  /*03e0*/  LEA.HI R6, R6, R17, RZ, 0x2 ;  /* 0x0000001106067211 */ /* 0x000fe200078f10ff */
[----:B------:R-:W-:Y:S01]  /*03f0*/  IMAD.SHL.U32 R10, R10, 0x8, RZ ;  /* 0x000000080a0a7824 */ /* 0x000fe200078e00ff */
[----:B------:R-:W-:Y:S01]  /*0400*/  LOP3.LUT R4, R0, 0x8, R4, 0xf8, !PT ;  /* 0x0000000800047812 */ /* 0x000fe200078ef804 */
[----:B------:R-:W-:Y:S01]  /*0410*/  IMAD R216, R216, 0x200, R11 ;  /* 0x00000200d8d87824 */ /* 0x000fe200078e020b */
[----:B------:R-:W-:-:S02]  /*0420*/  SHF.R.U32.HI R219, RZ, 0x3, R0 ;  /* 0x00000003ffdb7819 */ /* 0x000fc40000011600 */
[----:B------:R-:W-:Y:S02]  /*0430*/  LOP3.LUT R2, R2, 0xfffffe00, RZ, 0xc0, !PT ;  /* 0xfffffe0002027812 */ /* 0x000fe400078ec0ff */
[----:B------:R-:W-:Y:S02]  /*0440*/  SHF.R.S32.HI R0, RZ, 0x2, R6 ;  /* 0x00000002ff007819 */ /* 0x000fe40000011406 */
[----:B------:R-:W-:Y:S01]  /*0450*/  LOP3.LUT R219, R4, R219, RZ, 0x3c, !PT ;  /* 0x000000db04db7212 */ /* 0x000fe200078e3cff */
[----:B------:R-:W-:Y:S01]  /*0460*/  IMAD R3, R5, 0x400, R2 ;  /* 0x0000040005037824 */ /* 0x000fe200078e0202 */
[C---:B------:R-:W-:Y:S01]  /*0470*/  IADD3 R5, R18.reuse, 0x40, RZ ;  /* 0x0000004012057810 */ /* 0x040fe20007ffe0ff */
[----:B------:R-:W-:Y:S01]  /*0480*/  IMAD R16, R7, 0x10, R0 ;  /* 0x0000001007107824 */ /* 0x000fe200078e0200 */
[----:B------:R-:W-:Y:S01]  /*0490*/  IADD3 R4, R18, 0x80, RZ ;  /* 0x0000008012047810 */ /* 0x000fe20007ffe0ff */
[----:B------:R-:W-:Y:S01]  /*04a0*/  IMAD.IADD R0, R3, 0x1, R219 ;  /* 0x0000000103007824 */ /* 0x000fe200078e02db */
[----:B------:R-:W-:-:S02]  /*04b0*/  SHF.R.S32.HI R3, RZ, 0x1f, R18 ;  /* 0x0000001fff037819 */ /* 0x000fc40000011412 */
[----:B------:R-:W-:Y:S01]  /*04c0*/  LOP3.LUT R219, R219, R2, RZ, 0xfc, !PT ;  /* 0x00000002dbdb7212 */ /* 0x000fe200078efcff */
[----:B------:R-:W-:Y:S01]  /*04d0*/  STL [R1+0x18c], R16 ;  /* 0x00018c1001007387 */ /* 0x000fe20000100800 */
[----:B------:R-:W-:Y:S02]  /*04e0*/  LEA.HI R2, R14, R19, RZ, 0x7 ;  /* 0x000000130e027211 */ /* 0x000fe400078f38ff */
[----:B------:R-:W-:Y:S01]  /*04f0*/  LOP3.LUT R10, R12, 0x7ffffe00, R10, 0xf8, !PT ;  /* 0x7ffffe000c0a7812 */ /* 0x000fe200078ef80a */
[----:B------:R-:W-:Y:S01]  /*0500*/  STL [R1+0x78], R15 ;  /* 0x0000780f01007387 */ /* 0x000fe20000100800 */
[----:B------:R-:W-:Y:S02]  /*0510*/  SHF.R.S32.HI R2, RZ, 0x7, R2 ;  /* 0x00000007ff027819 */ /* 0x000fe40000011402 */
[----:B------:R-:W-:Y:S01]  /*0520*/  LOP3.LUT R2, R6, 0x7ffffffc, RZ, 0xc0, !PT ;  /* 0x7ffffffc06027812 */ /* 0x000fe200078ec0ff */
[----:B------:R1:W-:Y:S01]  /*0530*/  STL [R1+0x104], R3 ;  /* 0x0001040301007387 */ /* 0x0003e20000100800 */
[----:B------:R-:W-:Y:S01]  /*0540*/  IMAD.SHL.U32 R251, R10, 0x2, RZ ;  /* 0x000000020afb7824 */ /* 0x000fe200078e00ff */
[----:B------:R-:W-:-:S02]  /*0550*/  R2P PR, R8, 0x6 ;  /* 0x0000000608007804 */ /* 0x000fc40000000000 */
[----:B------:R2:W-:Y:S01]  /*0560*/  STL [R1+0x20], R5 ;  /* 0x0000200501007387 */ /* 0x0005e20000100800 */
[----:B------:R-:W-:Y:S01]  /*0570*/  IMAD.IADD R2, R17, 0x1, -R2 ;  /* 0x0000000111027824 */ /* 0x000fe200078e0a02 */
[----:B------:R-:W-:Y:S02]  /*0580*/  LEA R223, R0, 0x18100, 0x1 ;  /* 0x0001810000df7811 */ /* 0x000fe400078e08ff */
[----:B------:R3:W-:Y:S01]  /*0590*/  STL [R1+0x1c], R4 ;  /* 0x00001c0401007387 */ /* 0x0007e20000100800 */
[----:B------:R-:W-:Y:S01]  /*05a0*/  IMAD.SHL.U32 R2, R2, 0x2, RZ ;  /* 0x0000000202027824 */ /* 0x000fe200078e00ff */
[----:B------:R-:W-:Y:S02]  /*05b0*/  SEL R220, R220, 0xffffffe0, !P1 ;  /* 0xffffffe0dcdc7807 */ /* 0x000fe40004800000 */
[----:B------:R-:W-:Y:S02]  /*05c0*/  LEA R219, R219, 0x100, 0x1 ;  /* 0x00000100dbdb7811 */ /* 0x000fe400078e08ff */
[C---:B------:R-:W-:Y:S01]  /*05d0*/  IADD3 R33, R2.reuse, 0x8, RZ ;  /* 0x0000000802217810 */ /* 0x040fe20007ffe0ff */
[----:B------:R-:W-:Y:S01]  /*05e0*/  IMAD.IADD R224, R223, 0x1, R220 ;  /* 0x00000001dfe07824 */ /* 0x000fe200078e02dc */
[----:B------:R-:W-:Y:S01]  /*05f0*/  IADD3 R32, R2, 0x10, RZ ;  /* 0x0000001002207810 */ /* 0x000fe20007ffe0ff */
[----:B------:R-:W-:Y:S01]  /*0600*/  IMAD.IADD R220, R220, 0x1, R219 ;  /* 0x00000001dcdc7824 */ /* 0x000fe200078e02db */
[----:B------:R-:W-:-:S02]  /*0610*/  IADD3 R31, R2, 0x18, RZ ;  /* 0x00000018021f7810 */ /* 0x000fc40007ffe0ff */
[C---:B------:R-:W-:Y:S02]  /*0620*/  IADD3 R30, R2.reuse, 0x20, RZ ;  /* 0x00000020021e7810 */ /* 0x040fe40007ffe0ff */
[C---:B------:R-:W-:Y:S02]  /*0630*/  IADD3 R29, R2.reuse, 0x28, RZ ;  /* 0x00000028021d7810 */ /* 0x040fe40007ffe0ff */
[----:B------:R-:W-:Y:S02]  /*0640*/  IADD3 R28, R2, 0x30, RZ ;  /* 0x00000030021c7810 */ /* 0x000fe40007ffe0ff */
[----:B-1----:R-:W-:Y:S02]  /*0650*/  IADD3 R3, R18, 0xc0, RZ ;  /* 0x000000c012037810 */ /* 0x002fe40007ffe0ff */
[----:B------:R-:W-:Y:S02]  /*0660*/  IADD3 R27, R2, 0x38, RZ ;  /* 0x00000038021b7810 */ /* 0x000fe40007ffe0ff */
[----:B--2---:R-:W-:-:S02]  /*0670*/  SHF.R.S32.HI R5, RZ, 0x1f, R5 ;  /* 0x0000001fff057819 */ /* 0x004fc40000011405 */
[C---:B------:R-:W-:Y:S02]  /*0680*/  IADD3 R26, R2.reuse, 0x40, RZ ;  /* 0x00000040021a7810 */ /* 0x040fe40007ffe0ff */
[----:B---3--:R-:W-:Y:S01]  /*0690*/  SHF.R.S32.HI R4, RZ, 0x1f, R4 ;  /* 0x0000001fff047819 */ /* 0x008fe20000011404 */
        /* <DEDUP_REMOVED lines=8> */
[C---:B------:R-:W-:Y:S02]  /*0720*/  IADD3 R20, R2.reuse, 0x70, RZ ;  /* 0x0000007002147810 */ /* 0x040fe40007ffe0ff */
[C---:B------:R-:W-:Y:S02]  /*0730*/  IADD3 R19, R2.reuse, 0x78, RZ ;  /* 0x0000007802137810 */ /* 0x040fe40007ffe0ff */
[C---:B------:R-:W-:Y:S02]  /*0740*/  IADD3 R18, R2.reuse, 0x80, RZ ;  /* 0x0000008002127810 */ /* 0x040fe40007ffe0ff */
[C---:B------:R-:W-:Y:S02]  /*0750*/  IADD3 R17, R2.reuse, 0x88, RZ ;  /* 0x0000008802117810 */ /* 0x040fe40007ffe0ff */
[C---:B------:R-:W-:Y:S02]  /*0760*/  IADD3 R15, R2.reuse, 0x98, RZ ;  /* 0x00000098020f7810 */ /* 0x040fe40007ffe0ff */
[----:B------:R-:W-:-:S02]  /*0770*/  IADD3 R14, R2, 0xa0, RZ ;  /* 0x000000a0020e7810 */ /* 0x000fc40007ffe0ff */
[C---:B------:R-:W-:Y:S02]  /*0780*/  IADD3 R12, R2.reuse, 0xa8, RZ ;  /* 0x000000a8020c7810 */ /* 0x040fe40007ffe0ff */
[C---:B------:R-:W-:Y:S02]  /*0790*/  IADD3 R11, R2.reuse, 0xb0, RZ ;  /* 0x000000b0020b7810 */ /* 0x040fe40007ffe0ff */
[C---:B------:R-:W-:Y:S02]  /*07a0*/  IADD3 R10, R2.reuse, 0xb8, RZ ;  /* 0x000000b8020a7810 */ /* 0x040fe40007ffe0ff */
[----:B-1----:R-:W-:Y:S02]  /*07b0*/  SHF.R.S32.HI R3, RZ, 0x1f, R3 ;  /* 0x0000001fff037819 */ /* 0x002fe40000011403 */
[C---:B------:R-:W-:Y:S02]  /*07c0*/  IADD3 R9, R2.reuse, 0xc0, RZ ;  /* 0x000000c002097810 */ /* 0x040fe40007ffe0ff */
[C---:B------:R-:W-:Y:S01]  /*07d0*/  IADD3 R8, R2.reuse, 0xc8, RZ ;  /* 0x000000c802087810 */ /* 0x040fe20007ffe0ff */
[----:B------:R1:W-:Y:S01]  /*07e0*/  STL [R1+0xf8], R3 ;  /* 0x0000f80301007387 */ /* 0x0003e20000100800 */
[----:B------:R-:W-:-:S02]  /*07f0*/  IADD3 R7, R2, 0xd0, RZ ;  /* 0x000000d002077810 */ /* 0x000fc40007ffe0ff */
[C---:B------:R-:W-:Y:S02]  /*0800*/  IADD3 R6, R2.reuse, 0xd8, RZ ;  /* 0x000000d802067810 */ /* 0x040fe40007ffe0ff */
[C---:B------:R-:W-:Y:S02]  /*0810*/  IADD3 R5, R2.reuse, 0xe0, RZ ;  /* 0x000000e002057810 */ /* 0x040fe40007ffe0ff */
[----:B--2---:R-:W-:Y:S02]  /*0820*/  IADD3 R4, R2, 0xe8, RZ ;  /* 0x000000e802047810 */ /* 0x004fe40007ffe0ff */
[----:B------:R-:W-:Y:S02]  /*0830*/  SEL R221, R221, 0xffffffc0, !P2 ;  /* 0xffffffc0dddd7807 */ /* 0x000fe40005000000 */
[----:B------:R-:W-:-:S03]  /*0840*/  LEA R216, R216, 0xc100, 0x1 ;  /* 0x0000c100d8d87811 */ /* 0x000fc600078e08ff */
[----:B------:R-:W-:Y:S02]  /*0850*/  IMAD.IADD R226, R223, 0x1, R221 ;  /* 0x00000001dfe27824 */ /* 0x000fe400078e02dd */
[C---:B------:R-:W-:Y:S02]  /*0860*/  IMAD.IADD R222, R221.reuse, 0x1, R219 ;  /* 0x00000001ddde7824 */ /* 0x040fe400078e02db */
[----:B------:R-:W-:Y:S02]  /*0870*/  IMAD.IADD R225, R224, 0x1, R221 ;  /* 0x00000001e0e17824 */ /* 0x000fe400078e02dd */
[----:B------:R-:W-:Y:S02]  /*0880*/  IMAD.IADD R221, R221, 0x1, R220 ;  /* 0x00000001dddd7824 */ /* 0x000fe400078e02dc */
[----:B-1----:R-:W-:Y:S01]  /*0890*/  IMAD R3, R13, 0x8, R16 ;  /* 0x000000080d037824 */ /* 0x002fe200078e0210 */
[----:B------:R-:W-:Y:S02]  /*08a0*/  IADD3 R16, R2, 0x90, RZ ;  /* 0x0000009002107810 */ /* 0x000fe40007ffe0ff */
[----:B------:R-:W-:-:S02]  /*08b0*/  SHF.R.S32.HI R13, RZ, 0x1f, R33 ;  /* 0x0000001fff0d7819 */ /* 0x000fc40000011421 */
[----:B------:R1:W-:Y:S04]  /*08c0*/  STL [R1+0x184], R3 ;  /* 0x0001840301007387 */ /* 0x0003e80000100800 */
[----:B------:R2:W-:Y:S04]  /*08d0*/  STL [R1+0x60], R2 ;  /* 0x0000600201007387 */ /* 0x0005e80000100800 */
[----:B------:R-:W-:Y:S04]  /*08e0*/  STL [R1+0xf4], R33 ;  /* 0x0000f42101007387 */ /* 0x000fe80000100800 */
[----:B------:R3:W-:Y:S04]  /*08f0*/  STL [R1+0xf0], R32 ;  /* 0x0000f02001007387 */ /* 0x0007e80000100800 */
[----:B------:R-:W-:Y:S04]  /*0900*/  STL [R1+0xec], R31 ;  /* 0x0000ec1f01007387 */ /* 0x000fe80000100800 */
[----:B------:R4:W-:Y:S04]  /*0910*/  STL [R1+0xe8], R30 ;  /* 0x0000e81e01007387 */ /* 0x0009e80000100800 */
[----:B------:R-:W-:Y:S01]  /*0920*/  STL [R1+0xe4], R29 ;  /* 0x0000e41d01007387 */ /* 0x000fe20000100800 */
[----:B-1----:R-:W-:-:S03]  /*0930*/  IADD3 R3, R2, 0xf0, RZ ;  /* 0x000000f002037810 */ /* 0x002fc60007ffe0ff */
[----:B------:R1:W-:Y:S01]  /*0940*/  STL [R1+0xe0], R28 ;  /* 0x0000e01c01007387 */ /* 0x0003e20000100800 */
[----:B--2---:R-:W-:-:S03]  /*0950*/  IADD3 R2, R2, 0xf8, RZ ;  /* 0x000000f802027810 */ /* 0x004fc60007ffe0ff */
[----:B------:R2:W-:Y:S01]  /*0960*/  STL [R1+0xdc], R27 ;  /* 0x0000dc1b01007387 */ /* 0x0005e20000100800 */
[----:B------:R-:W-:-:S03]  /*0970*/  SHF.R.S32.HI R0, RZ, 0x1f, R2 ;  /* 0x0000001fff007819 */ /* 0x000fc60000011402 */
[----:B------:R-:W-:Y:S01]  /*0980*/  STL [R1+0xd8], R26 ;  /* 0x0000d81a01007387 */ /* 0x000fe20000100800 */
[----:B---3--:R-:W-:-:S03]  /*0990*/  SHF.R.S32.HI R32, RZ, 0x1f, R32 ;  /* 0x0000001fff207819 */ /* 0x008fc60000011420 */
[----:B------:R3:W-:Y:S04]  /*09a0*/  STL [R1+0xd4], R25 ;  /* 0x0000d41901007387 */ /* 0x0007e80000100800 */
[----:B------:R5:W-:Y:S01]  /*09b0*/  STL [R1+0xd0], R24 ;  /* 0x0000d01801007387 */ /* 0x000be20000100800 */
[----:B----4-:R-:W-:-:S03]  /*09c0*/  SHF.R.S32.HI R30, RZ, 0x1f, R30 ;  /* 0x0000001fff1e7819 */ /* 0x010fc6000001141e */
        /* <DEDUP_REMOVED lines=9> */
[----:B-----5:R-:W-:-:S03]  /*0a60*/  SHF.R.S32.HI R24, RZ, 0x1f, R24 ;  /* 0x0000001fff187819 */ /* 0x020fc60000011418 */
[----:B------:R-:W-:Y:S04]  /*0a70*/  STL [R1+0xb4], R17 ;  /* 0x0000b41101007387 */ /* 0x000fe80000100800 */
[----:B------:R5:W-:Y:S01]  /*0a80*/  STL [R1+0xb0], R16 ;  /* 0x0000b01001007387 */ /* 0x000be20000100800 */
[----:B----4-:R-:W-:-:S03]  /*0a90*/  SHF.R.S32.HI R22, RZ, 0x1f, R22 ;  /* 0x0000001fff167819 */ /* 0x010fc60000011416 */
[----:B------:R4:W-:Y:S01]  /*0aa0*/  STL [R1+0xac], R15 ;  /* 0x0000ac0f01007387 */ /* 0x0009e20000100800 */
[----:B-1----:R-:W-:-:S03]  /*0ab0*/  SHF.R.S32.HI R21, RZ, 0x1f, R21 ;  /* 0x0000001fff157819 */ /* 0x002fc60000011415 */
[----:B------:R-:W-:Y:S04]  /*0ac0*/  STL [R1+0xa8], R14 ;  /* 0x0000a80e01007387 */ /* 0x000fe80000100800 */
[----:B------:R1:W-:Y:S01]  /*0ad0*/  STL [R1+0xa4], R12 ;  /* 0x0000a40c01007387 */ /* 0x0003e20000100800 */
[----:B--2---:R-:W-:-:S03]  /*0ae0*/  SHF.R.S32.HI R19, RZ, 0x1f, R19 ;  /* 0x0000001fff137819 */ /* 0x004fc60000011413 */
[----:B------:R2:W-:Y:S01]  /*0af0*/  STL [R1+0xa0], R11 ;  /* 0x0000a00b01007387 */ /* 0x0005e20000100800 */
[----:B---3--:R-:W-:-:S03]  /*0b00*/  SHF.R.S32.HI R18, RZ, 0x1f, R18 ;  /* 0x0000001fff127819 */ /* 0x008fc60000011412 */
[----:B------:R3:W-:Y:S04]  /*0b10*/  STL [R1+0x9c], R10 ;  /* 0x00009c0a01007387 */ /* 0x0007e80000100800 */
[----:B------:R3:W-:Y:S01]  /*0b20*/  STL [R1+0x98], R9 ;  /* 0x0000980901007387 */ /* 0x0007e20000100800 */
[----:B-----5:R-:W-:-:S03]  /*0b30*/  SHF.R.S32.HI R16, RZ, 0x1f, R16 ;  /* 0x0000001fff107819 */ /* 0x020fc60000011410 */
[----:B------:R5:W-:Y:S01]  /*0b40*/  STL [R1+0x94], R8 ;  /* 0x0000940801007387 */ /* 0x000be20000100800 */
[----:B----4-:R-:W-:-:S03]  /*0b50*/  SHF.R.S32.HI R15, RZ, 0x1f, R15 ;  /* 0x0000001fff0f7819 */ /* 0x010fc6000001140f */
[----:B------:R4:W-:Y:S04]  /*0b60*/  STL [R1+0x90], R7 ;  /* 0x0000900701007387 */ /* 0x0009e80000100800 */
[----:B------:R4:W-:Y:S01]  /*0b70*/  STL [R1+0x8c], R6 ;  /* 0x00008c0601007387 */ /* 0x0009e20000100800 */
[----:B-1----:R-:W-:-:S03]  /*0b80*/  SHF.R.S32.HI R12, RZ, 0x1f, R12 ;  /* 0x0000001fff0c7819 */ /* 0x002fc6000001140c */
[----:B------:R1:W-:Y:S01]  /*0b90*/  STL [R1+0x88], R5 ;  /* 0x0000880501007387 */ /* 0x0003e20000100800 */
[----:B--2---:R-:W-:-:S03]  /*0ba0*/  SHF.R.S32.HI R11, RZ, 0x1f, R11 ;  /* 0x0000001fff0b7819 */ /* 0x004fc6000001140b */
[----:B------:R2:W-:Y:S01]  /*0bb0*/  STL [R1+0x84], R4 ;  /* 0x0000840401007387 */ /* 0x0005e20000100800 */
[----:B---3--:R-:W-:-:S03]  /*0bc0*/  SHF.R.S32.HI R10, RZ, 0x1f, R10 ;  /* 0x0000001fff0a7819 */ /* 0x008fc6000001140a */
[----:B------:R3:W-:Y:S01]  /*0bd0*/  STL [R1+0x180], R13 ;  /* 0x0001800d01007387 */ /* 0x0007e20000100800 */
[----:B------:R-:W-:-:S03]  /*0be0*/  SHF.R.S32.HI R9, RZ, 0x1f, R9 ;  /* 0x0000001fff097819 */ /* 0x000fc60000011409 */
[----:B------:R3:W-:Y:S01]  /*0bf0*/  STL [R1+0x80], R3 ;  /* 0x0000800301007387 */ /* 0x0007e20000100800 */
[----:B-----5:R-:W-:-:S03]  /*0c00*/  SHF.R.S32.HI R8, RZ, 0x1f, R8 ;  /* 0x0000001fff087819 */ /* 0x020fc60000011408 */
[----:B------:R-:W-:Y:S01]  /*0c10*/  STL [R1+0x17c], R32 ;  /* 0x00017c2001007387 */ /* 0x000fe20000100800 */
[----:B----4-:R-:W-:-:S03]  /*0c20*/  SHF.R.S32.HI R7, RZ, 0x1f, R7 ;  /* 0x0000001fff077819 */ /* 0x010fc60000011407 */
[----:B------:R-:W-:Y:S01]  /*0c30*/  STL [R1+0x7c], R2 ;  /* 0x00007c0201007387 */ /* 0x000fe20000100800 */
[----:B------:R-:W-:Y:S02]  /*0c40*/  SHF.R.S32.HI R6, RZ, 0x1f, R6 ;  /* 0x0000001fff067819 */ /* 0x000fe40000011406 */
[----:B-1----:R-:W-:Y:S02]  /*0c50*/  SHF.R.S32.HI R5, RZ, 0x1f, R5 ;  /* 0x0000001fff057819 */ /* 0x002fe40000011405 */
[----:B--2---:R-:W-:Y:S02]  /*0c60*/  SHF.R.S32.HI R4, RZ, 0x1f, R4 ;  /* 0x0000001fff047819 */ /* 0x004fe40000011404 */
[----:B---3--:R-:W-:Y:S02]  /*0c70*/  SHF.R.S32.HI R13, RZ, 0x1f, R31 ;  /* 0x0000001fff0d7819 */ /* 0x008fe4000001141f */
[----:B------:R-:W-:-:S03]  /*0c80*/  SHF.R.S32.HI R3, RZ, 0x1f, R3 ;  /* 0x0000001fff037819 */ /* 0x000fc60000011403 */
[----:B------:R1:W-:Y:S04]  /*0c90*/  STL [R1+0x178], R13 ;  /* 0x0001780d01007387 */ /* 0x0003e80000100800 */
        /* <DEDUP_REMOVED lines=21> */
[----:B-1----:R-:W-:-:S05]  /*0df0*/  SHF.R.S32.HI R13, RZ, 0x1f, R14 ;  /* 0x0000001fff0d7819 */ /* 0x002fca000001140e */
[----:B------:R2:W-:Y:S04]  /*0e00*/  STL [R1+0x134], R13 ;  /* 0x0001340d01007387 */ /* 0x0005e80000100800 */
        /* <DEDUP_REMOVED lines=10> */
[----:B------:R2:W-:Y:S02]  /*0eb0*/  STL [R1+0x108], R0 ;  /* 0x0001080001007387 */ /* 0x0005e40000100800 */
.L_x_2731:
        /* <DEDUP_REMOVED lines=19> */
.L_x_2675:
[----:B------:R-:W-:-:S04]  /*0ff0*/  MOV R0, c[0x0][0x554] ;  /* 0x0001550000007a02 */ /* 0x000fc80000000f00 */
[----:B------:R-:W-:Y:S02]  /*1000*/  ISETP.NE.AND P0, PT, R0, 0x1, PT ;  /* 0x000000010000780c */ /* 0x000fe40003f05270 */
[----:B------:R-:W-:-:S11]  /*1010*/  MOV R0, R2 ;  /* 0x0000000200007202 */ /* 0x000fd60000000f00 */
[----:B------:R-:W-:-:S05]  /*1020*/  @P0 IMAD.HI.U32 R4, R2, c[0x0][0x558], RZ ;  /* 0x0001560002040a27 */ /* 0x000fca00078e00ff */
[----:B------:R-:W-:-:S05]  /*1030*/  @P0 SHF.R.U32.HI R0, RZ, c[0x0][0x55c], R4 ;  /* 0x00015700ff000a19 */ /* 0x000fca0000011604 */
[----:B------:R-:W-:Y:S02]  /*1040*/  IMAD R4, R0, c[0x0][0x554], RZ ;  /* 0x0001550000047a24 */ /* 0x000fe400078e02ff */
.L_x_2676:
[----:B------:R-:W-:Y:S05]  /*1050*/  BSYNC B0 ;  /* 0x0000000000007941 */ /* 0x000fea0003800000 */
.L_x_2674:
[----:B------:R-:W2:Y:S01]  /*1060*/  LDL.LU R6, [R1+0x70] ;  /* 0x0000700001067983 */ /* 0x000ea20000300800 */
[----:B------:R-:W-:Y:S01]  /*1070*/  IMAD.MOV.U32 R5, RZ, RZ, c[0x0][0x548] ;  /* 0x00015200ff057624 */ /* 0x000fe200078e00ff */
[----:B------:R-:W-:Y:S01]  /*1080*/  ISETP.NE.U32.AND P0, PT, RZ, c[0x0][0x370], PT ;  /* 0x0000dc00ff007a0c */ /* 0x000fe20003f05070 */
[----:B------:R-:W-:Y:S01]  /*1090*/  IMAD.IADD R4, R2, 0x1, -R4 ;  /* 0x0000000102047824 */ /* 0x000fe200078e0a04 */
[----:B------:R-:W-:Y:S02]  /*10a0*/  MOV R7, RZ ;  /* 0x000000ff00077202 */ /* 0x000fe40000000f00 */
[----:B------:R-:W-:Y:S01]  /*10b0*/  ISETP.NE.AND P1, PT, R5, 0x1, PT ;  /* 0x000000010500780c */ /* 0x000fe20003f25270 */
[----:B------:R-:W-:Y:S01]  /*10c0*/  IMAD R5, R3, c[0x0][0x554], R4 ;  /* 0x0001550003057a24 */ /* 0x000fe200078e0204 */
[----:B------:R-:W-:-:S03]  /*10d0*/  ISETP.NE.AND.EX P0, PT, RZ, c[0x0][0x374], PT, P0 ;  /* 0x0000dd00ff007a0c */ /* 0x000fc60003f05300 */
[----:B------:R-:W-:-:S08]  /*10e0*/  IMAD.MOV.U32 R11, RZ, RZ, R5 ;  /* 0x000000ffff0b7224 */ /* 0x000fd000078e0005 */
[----:B------:R-:W-:-:S04]  /*10f0*/  @P1 IMAD.HI.U32 R2, R5, c[0x0][0x54c], RZ ;  /* 0x0001530005021a27 */ /* 0x000fc800078e00ff */
[----:B------:R-:W-:Y:S01]  /*1100*/  @P0 IMAD.MOV.U32 R3, RZ, RZ, 0x4 ;  /* 0x00000004ff030424 */ /* 0x000fe200078e00ff */
[----:B------:R-:W-:-:S05]  /*1110*/  @P1 SHF.R.U32.HI R11, RZ, c[0x0][0x550], R2 ;  /* 0x00015400ff0b1a19 */ /* 0x000fca0000011602 */
[----:B------:R-:W-:Y:S01]  /*1120*/  @P0 IMAD.WIDE R2, R11, R3, c[0x0][0x370] ;  /* 0x0000dc000b020625 */ /* 0x000fe200078e0203 */
[----:B------:R-:W-:Y:S04]  /*1130*/  STL [R1+0x64], R11 ;  /* 0x0000640b01007387 */ /* 0x000fe80000100800 */
[----:B------:R1:W3:Y:S01]  /*1140*/  @P0 LDG.E R7, [R2.64] ;  /* 0x0000000602070981 */ /* 0x0002e2000c1e1900 */
[----:B------:R-:W-:Y:S01]  /*1150*/  IMAD.MOV.U32 R4, RZ, RZ, c[0x0][0x2c4] ;  /* 0x0000b100ff047624 */ /* 0x000fe200078e00ff */
[----:B------:R-:W-:Y:S01]  /*1160*/  BSSY B0, `(.L_x_2677) ;  /* 0x0000047000007945 */ /* 0x000fe20003800000 */
[----:B------:R-:W-:-:S03]  /*1170*/  IMAD.MOV.U32 R12, RZ, RZ, R0 ;  /* 0x000000ffff0c7224 */ /* 0x000fc600078e0000 */
[----:B------:R-:W-:Y:S01]  /*1180*/  ISETP.NE.AND P3, PT, R4, 0x1, PT ;  /* 0x000000010400780c */ /* 0x000fe20003f65270 */
[----:B------:R-:W-:-:S05]  /*1190*/  IMAD.MOV.U32 R4, RZ, RZ, c[0x0][0x168] ;  /* 0x00005a00ff047624 */ /* 0x000fca00078e00ff */
[----:B------:R-:W-:Y:S01]  /*11a0*/  IADD3 R4, -R4, 0x60, RZ ;  /* 0x0000006004047810 */ /* 0x000fe20007ffe1ff */
[----:B-1----:R-:W-:-:S05]  /*11b0*/  IMAD.MOV.U32 R2, RZ, RZ, c[0x0][0x53c] ;  /* 0x00014f00ff027624 */ /* 0x002fca00078e00ff */
[----:B------:R-:W-:Y:S02]  /*11c0*/  ISETP.NE.AND P0, PT, R2, 0x1, PT ;  /* 0x000000010200780c */ /* 0x000fe40003f05270 */
[----:B------:R-:W-:-:S11]  /*11d0*/  LOP3.LUT R2, R0, 0x1ffffff, RZ, 0x3c, !PT ;  /* 0x01ffffff00027812 */ /* 0x000fd600078e3cff */
[----:B------:R-:W-:Y:S01]  /*11e0*/  @P0 IMAD.HI.U32 R3, R0, c[0x0][0x540], RZ ;  /* 0x0001500000030a27 */ /* 0x000fe200078e00ff */
[----:B------:R-:W-:-:S03]  /*11f0*/  IADD3 R0, R2, c[0x0][0x53c], RZ ;  /* 0x00014f0002007a10 */ /* 0x000fc60007ffe0ff */
[----:B------:R-:W-:Y:S01]  /*1200*/  IMAD.MOV.U32 R2, RZ, RZ, c[0x0][0x2ac] ;  /* 0x0000ab00ff027624 */ /* 0x000fe200078e00ff */
[----:B------:R-:W-:-:S05]  /*1210*/  @P0 SHF.R.U32.HI R12, RZ, c[0x0][0x544], R3 ;  /* 0x00015100ff0c0a19 */ /* 0x000fca0000011603 */
[----:B------:R-:W-:Y:S01]  /*1220*/  IMAD R0, R12, c[0x0][0x53c], R0 ;  /* 0x00014f000c007a24 */ /* 0x000fe200078e0200 */
[----:B------:R-:W-:Y:S04]  /*1230*/  STL [R1+0x6c], R12 ;  /* 0x00006c0c01007387 */ /* 0x000fe80000100800 */
[----:B------:R-:W-:-:S04]  /*1240*/  SHF.L.U32 R17, R0, 0x7, RZ ;  /* 0x0000000700117819 */ /* 0x000fc800000006ff */
[----:B------:R-:W-:Y:S01]  /*1250*/  IADD3 R0, R17, 0x7f, RZ ;  /* 0x0000007f11007810 */ /* 0x000fe20007ffe0ff */
[----:B------:R-:W-:Y:S04]  /*1260*/  STL [R1+0x74], R17 ;  /* 0x0000741101007387 */ /* 0x000fe80000100800 */
[----:B------:R-:W-:-:S05]  /*1270*/  @P3 IMAD.HI.U32 R3, R0, c[0x0][0x2c8], RZ ;  /* 0x0000b20000033a27 */ /* 0x000fca00078e00ff */
[----:B------:R-:W-:Y:S02]  /*1280*/  @P3 SHF.R.U32.HI R0, RZ, c[0x0][0x2cc], R3 ;  /* 0x0000b300ff003a19 */ /* 0x000fe40000011603 */
[----:B--2---:R-:W-:-:S04]  /*1290*/  LOP3.LUT R6, R6, 0xfffffffd, RZ, 0xc0, !PT ;  /* 0xfffffffd06067812 */ /* 0x004fc800078ec0ff */
[----:B------:R-:W-:-:S05]  /*12a0*/  @P3 LOP3.LUT R6, R6, 0x2, RZ, 0xfc, !PT ;  /* 0x0000000206063812 */ /* 0x000fca00078efcff */
[----:B------:R1:W-:Y:S02]  /*12b0*/  STL [R1+0x70], R6 ;  /* 0x0000700601007387 */ /* 0x0003e40000100800 */
[C---:B-1----:R-:W-:Y:S02]  /*12c0*/  IMAD R6, R2.reuse, c[0x0][0x1d0], RZ ;  /* 0x0000740002067a24 */ /* 0x042fe400078e02ff */
[----:B---3--:R1:W-:Y:S01]  /*12d0*/  STL [R1+0x34], R7 ;  /* 0x0000340701007387 */ /* 0x0083e20000100800 */
[----:B------:R-:W-:Y:S02]  /*12e0*/  IMAD R2, R2, c[0x0][0x1d0], R4 ;  /* 0x0000740002027a24 */ /* 0x000fe400078e0204 */
[----:B------:R-:W-:Y:S02]  /*12f0*/  IADD3 R3, R6, 0x5f, RZ ;  /* 0x0000005f06037810 */ /* 0x000fe40007ffe0ff */
[----:B------:R-:W-:-:S03]  /*1300*/  IMAD.IADD R2, R2, 0x1, R0 ;  /* 0x0000000102027824 */ /* 0x000fc600078e0200 */
[----:B------:R-:W-:-:S04]  /*1310*/  IMAD.HI R0, R3, 0x2aaaaaab, RZ ;  /* 0x2aaaaaab03007827 */ /* 0x000fc800078e02ff */
[----:B------:R-:W-:Y:S01]  /*1320*/  IMAD.HI R3, R2, 0x2aaaaaab, RZ ;  /* 0x2aaaaaab02037827 */ /* 0x000fe200078e02ff */
[----:B------:R-:W-:-:S04]  /*1330*/  SHF.R.U32.HI R2, RZ, 0x1f, R0 ;  /* 0x0000001fff027819 */ /* 0x000fc80000011600 */
[----:B------:R-:W-:Y:S02]  /*1340*/  SHF.R.U32.HI R4, RZ, 0x1f, R3 ;  /* 0x0000001fff047819 */ /* 0x000fe40000011603 */
[----:B------:R-:W-:Y:S02]  /*1350*/  LEA.HI.SX32 R0, R0, R2, 0x1c ;  /* 0x0000000200007211 */ /* 0x000fe400078fe2ff */
[----:B------:R-:W-:-:S04]  /*1360*/  LEA.HI.SX32 R2, R3, R4, 0x1c ;  /* 0x0000000403027211 */ /* 0x000fc800078fe2ff */
[----:B-1----:R-:W-:Y:S01]  /*1370*/  IMNMX R7, R0, R2, PT ;  /* 0x0000000200077217 */ /* 0x002fe20003800200 */
[----:B------:R-:W-:Y:S01]  /*1380*/  IMAD.MOV.U32 R2, RZ, RZ, RZ ;  /* 0x000000ffff027224 */ /* 0x000fe200078e00ff */
[----:B------:R-:W-:Y:S02]  /*1390*/  IADD3 R0, -R11, RZ, RZ ;  /* 0x000000ff0b007210 */ /* 0x000fe40007ffe1ff */
[----:B------:R-:W-:-:S03]  /*13a0*/  ISETP.GE.AND P0, PT, R7, 0x1, PT ;  /* 0x000000010700780c */ /* 0x000fc60003f06270 */
[----:B------:R-:W-:-:S05]  /*13b0*/  IMAD R16, R0, c[0x0][0x548], R5 ;  /* 0x0001520000107a24 */ /* 0x000fca00078e0205 */
[----:B------:R1:W-:Y:S05]  /*13c0*/  STL [R1+0x68], R16 ;  /* 0x0000681001007387 */ /* 0x0003ea0000100800 */
        /* <DEDUP_REMOVED lines=32> */
.L_x_2678:
[----:B------:R-:W-:Y:S05]  /*15d0*/  BSYNC B0 ;  /* 0x0000000000007941 */ /* 0x000fea0003800000 */
.L_x_2677:
[----:B------:R-:W-:Y:S01]  /*15e0*/  LOP3.LUT R0, R12, 0xffff, RZ, 0xc0, !PT ;  /* 0x0000ffff0c007812 */ /* 0x000fe200078ec0ff */
[----:B------:R-:W-:Y:S01]  /*15f0*/  CS2R R128, SRZ ;  /* 0x0000000000807805 */ /* 0x000fe2000001ff00 */
[----:B------:R-:W-:Y:S01]  /*1600*/  CS2R R12, SRZ ;  /* 0x00000000000c7805 */ /* 0x000fe2000001ff00 */
        /* <DEDUP_REMOVED lines=70> */
[----:B--2---:R-:W2:Y:S01]  /*1a70*/  S2R R3, SR_TID.X ;  /* 0x0000000000037919 */ /* 0x004ea20000002100 */
[----:B------:R-:W-:-:S03]  /*1a80*/  ISETP.NE.U32.AND P0, PT, RZ, c[0x0][0x340], PT ;  /* 0x0000d000ff007a0c */ /* 0x000fc60003f05070 */
[----:B------:R-:W3:Y:S01]  /*1a90*/  LDL R12, [R1] ;  /* 0x00000000010c7983 */ /* 0x000ee20000100800 */
[----:B------:R-:W-:-:S03]  /*1aa0*/  ISETP.NE.AND.EX P0, PT, RZ, c[0x0][0x344], PT, P0 ;  /* 0x0000d100ff007a0c */ /* 0x000fc60003f05300 */
[----:B------:R-:W4:Y:S04]  /*1ab0*/  LDL R10, [R1+0x20] ;  /* 0x00002000010a7983 */ /* 0x000f280000100800 */
[----:B------:R-:W4:Y:S04]  /*1ac0*/  LDL R9, [R1+0x1c] ;  /* 0x00001c0001097983 */ /* 0x000f280000100800 */
[----:B------:R-:W4:Y:S02]  /*1ad0*/  LDL R8, [R1+0x18] ;  /* 0x0000180001087983 */ /* 0x000f240000100800 */
[----:B------:R-:W-:Y:S01]  /*1ae0*/  @P0 IMAD.MOV.U32 R2, RZ, RZ, 0x4 ;  /* 0x00000004ff020424 */ /* 0x000fe200078e00ff */
[----:B--2---:R-:W-:-:S02]  /*1af0*/  SHF.R.S32.HI R4, RZ, 0x1f, R3 ;  /* 0x0000001fff047819 */ /* 0x004fc40000011403 */
[----:B------:R-:W-:Y:S02]  /*1b00*/  SHF.R.S32.HI R5, RZ, 0x1f, R3 ;  /* 0x0000001fff057819 */ /* 0x000fe40000011403 */
[-C--:B------:R-:W-:Y:S02]  /*1b10*/  LEA.HI R4, R4, R3.reuse, RZ, 0x3 ;  /* 0x0000000304047211 */ /* 0x080fe400078f18ff */
[----:B------:R-:W-:Y:S02]  /*1b20*/  LEA.HI R5, R5, R3, RZ, 0x3 ;  /* 0x0000000305057211 */ /* 0x000fe400078f18ff */
[----:B------:R-:W-:Y:S02]  /*1b30*/  LOP3.LUT R4, R4, 0xfffffff8, RZ, 0xc0, !PT ;  /* 0xfffffff804047812 */ /* 0x000fe400078ec0ff */
[----:B------:R-:W-:-:S03]  /*1b40*/  SHF.R.S32.HI R5, RZ, 0x3, R5 ;  /* 0x00000003ff057819 */ /* 0x000fc60000011405 */
[----:B------:R-:W-:Y:S02]  /*1b50*/  IMAD.IADD R4, R3, 0x1, -R4 ;  /* 0x0000000103047824 */ /* 0x000fe400078e0a04 */
[----:B------:R-:W-:-:S05]  /*1b60*/  @P0 IMAD.WIDE R2, R11, R2, c[0x0][0x340] ;  /* 0x0000d0000b020625 */ /* 0x000fca00078e0202 */
[----:B------:R2:W5:Y:S01]  /*1b70*/  @P0 LDG.E R14, [R2.64] ;  /* 0x00000006020e0981 */ /* 0x000562000c1e1900 */
[----:B------:R-:W-:Y:S02]  /*1b80*/  SHF.R.S32.HI R15, RZ, 0x1f, R16 ;  /* 0x0000001fff0f7819 */ /* 0x000fe40000011410 */
[----:B------:R-:W-:-:S03]  /*1b90*/  LEA R4, R4, R5, 0x5 ;  /* 0x0000000504047211 */ /* 0x000fc600078e28ff */
[----:B------:R-:W-:Y:S02]  /*1ba0*/  IMAD R0, R15, c[0x0][0x1b8], RZ ;  /* 0x00006e000f007a24 */ /* 0x000fe400078e02ff */
[----:B------:R-:W-:Y:S01]  /*1bb0*/  IMAD.IADD R4, R17, 0x1, R4 ;  /* 0x0000000111047824 */ /* 0x000fe200078e0204 */
[----:B------:R-:W-:Y:S01]  /*1bc0*/  SHF.R.S32.HI R6, RZ, 0x1f, R11 ;  /* 0x0000001fff067819 */ /* 0x000fe2000001140b */
[----:B------:R-:W-:Y:S02]  /*1bd0*/  IMAD R5, R16, c[0x0][0x1bc], R0 ;  /* 0x00006f0010057a24 */ /* 0x000fe400078e0200 */
[----:B------:R-:W-:-:S04]  /*1be0*/  @P3 IMAD.HI.U32 R7, R4, c[0x0][0x2c8], RZ ;  /* 0x0000b20004073a27 */ /* 0x000fc800078e00ff */
[----:B------:R-:W-:Y:S01]  /*1bf0*/  IMAD.MOV.U32 R0, RZ, RZ, R4 ;  /* 0x000000ffff007224 */ /* 0x000fe200078e0004 */
[----:B------:R-:W-:Y:S01]  /*1c00*/  @P3 SHF.R.U32.HI R0, RZ, c[0x0][0x2cc], R7 ;  /* 0x0000b300ff003a19 */ /* 0x000fe20000011607 */
[----:B--2---:R-:W-:-:S05]  /*1c10*/  IMAD.WIDE.U32 R2, R16, c[0x0][0x1b8], RZ ;  /* 0x00006e0010027a25 */ /* 0x004fca00078e00ff */
[----:B------:R-:W-:Y:S01]  /*1c20*/  IADD3 R3, R3, R5, RZ ;  /* 0x0000000503037210 */ /* 0x000fe20007ffe0ff */
[----:B------:R-:W-:Y:S01]  /*1c30*/  IMAD R5, R6, c[0x0][0x1c0], RZ ;  /* 0x0000700006057a24 */ /* 0x000fe200078e02ff */
[----:B------:R-:W-:-:S03]  /*1c40*/  SHF.R.S32.HI R7, RZ, 0x1f, R0 ;  /* 0x0000001fff077819 */ /* 0x000fc60000011400 */
[C---:B------:R-:W-:Y:S02]  /*1c50*/  IMAD R6, R11.reuse, c[0x0][0x1c4], R5 ;  /* 0x000071000b067a24 */ /* 0x040fe400078e0205 */
[----:B------:R-:W-:Y:S02]  /*1c60*/  IMAD.MOV R5, RZ, RZ, -R0 ;  /* 0x000000ffff057224 */ /* 0x000fe400078e0a00 */
[----:B------:R-:W-:-:S04]  /*1c70*/  IMAD.WIDE.U32 R2, R11, c[0x0][0x1c0], R2 ;  /* 0x000070000b027a25 */ /* 0x000fc800078e0002 */
[----:B------:R-:W-:Y:S02]  /*1c80*/  IMAD R4, R5, c[0x0][0x2c4], R4 ;  /* 0x0000b10005047a24 */ /* 0x000fe400078e0204 */
[----:B------:R-:W-:Y:S02]  /*1c90*/  IMAD.IADD R3, R3, 0x1, R6 ;  /* 0x0000000103037824 */ /* 0x000fe400078e0206 */
        /* <DEDUP_REMOVED lines=9> */
[----:B------:R-:W-:Y:S02]  /*1d30*/  LEA R13, P1, R2, c[0x0][0x160], 0x1 ;  /* 0x00005800020d7a11 */ /* 0x000fe400078208ff */
[----:B------:R-:W-:Y:S02]  /*1d40*/  IADD3 R139, R252, -0x1, RZ ;  /* 0xfffffffffc8b7810 */ /* 0x000fe40007ffe0ff */
[----:B------:R-:W-:Y:S02]  /*1d50*/  LEA.HI.X R5, R2, c[0x0][0x164], R0, 0x1, P1 ;  /* 0x0000590002057a11 */ /* 0x000fe400008f0c00 */
[----:B---3--:R-:W-:Y:S02]  /*1d60*/  ISETP.GE.AND P6, PT, R12, c[0x0][0x198], PT ;  /* 0x000066000c007a0c */ /* 0x008fe40003fc6270 */
[----:B----4-:R-:W-:Y:S02]  /*1d70*/  ISETP.GE.AND P5, PT, R10, c[0x0][0x198], PT ;  /* 0x000066000a007a0c */ /* 0x010fe40003fa6270 */
[----:B------:R-:W-:-:S02]  /*1d80*/  ISETP.GE.AND P4, PT, R9, c[0x0][0x198], PT ;  /* 0x0000660009007a0c */ /* 0x000fc40003f86270 */
[----:B------:R-:W-:Y:S02]  /*1d90*/  ISETP.GE.AND P3, PT, R8, c[0x0][0x198], PT ;  /* 0x0000660008007a0c */ /* 0x000fe40003f66270 */
[----:B------:R-:W-:Y:S01]  /*1da0*/  @!P0 MOV R14, R11 ;  /* 0x0000000b000e8202 */ /* 0x000fe20000000f00 */
[----:B------:R-:W-:Y:S08]  /*1db0*/  BRA.DIV ~URZ, `(.L_x_2680) ;  /* 0x00012a927f007947 */ /* 0x000ff0000b800000 */
[----:B------:R2:W3:Y:S02]  /*1dc0*/  SHFL.IDX PT, R4, R5, RZ, 0x181f ;  /* 0x00181fff05047589 */ /* 0x0004e400000e0000 */
.L_x_2732:
[----:B------:R-:W-:Y:S05]  /*1dd0*/  BRA.DIV ~URZ, `(.L_x_2681) ;  /* 0x00012ae27f007947 */ /* 0x000fea000b800000 */
[----:B------:R4:W1:Y:S02]  /*1de0*/  SHFL.IDX PT, R0, R13, RZ, 0x181f ;  /* 0x00181fff0d007589 */ /* 0x00086400000e0000 */
.L_x_2733:
[----:B--2---:R-:W2:Y:S04]  /*1df0*/  LDL R3, [R1+0x74] ;  /* 0x0000740001037983 */ /* 0x004ea80000100800 */
[----:B------:R-:W4:Y:S01]  /*1e00*/  S2R R6, SR_TID.X ;  /* 0x0000000000067919 */ /* 0x000f220000002100 */
[----:B-1----:R-:W-:-:S04]  /*1e10*/  IMAD.MOV.U32 R16, RZ, RZ, c[0x0][0x2c4] ;  /* 0x0000b100ff107624 */ /* 0x002fc800078e00ff */
[----:B------:R-:W-:Y:S01]  /*1e20*/  IMAD R16, R16, c[0x0][0x168], RZ ;  /* 0x00005a0010107a24 */ /* 0x000fe200078e02ff */
[----:B----4-:R-:W-:-:S04]  /*1e30*/  SHF.R.S32.HI R2, RZ, 0x1f, R6 ;  /* 0x0000001fff027819 */ /* 0x010fc80000011406 */
[----:B------:R-:W-:-:S04]  /*1e40*/  LEA.HI R2, R2, R6, RZ, 0x3 ;  /* 0x0000000602027211 */ /* 0x000fc800078f18ff */
[----:B------:R-:W-:Y:S01]  /*1e50*/  SHF.R.S32.HI R2, RZ, 0x3, R2 ;  /* 0x00000003ff027819 */ /* 0x000fe20000011402 */
[----:B------:R-:W-:Y:S04]  /*1e60*/  BSSY B0, `(.L_x_2682) ;  /* 0x000001b000007945 */ /* 0x000fe80003800000 */
[----:B--2---:R-:W-:-:S05]  /*1e70*/  IMAD.IADD R12, R2, 0x1, R3 ;  /* 0x00000001020c7824 */ /* 0x004fca00078e0203 */
[----:B------:R-:W-:-:S13]  /*1e80*/  ISETP.GE.AND P0, PT, R12, R16, PT ;  /* 0x000000100c00720c */ /* 0x000fda0003f06270 */
[----:B------:R-:W-:Y:S05]  /*1e90*/  @P0 BRA `(.L_x_2683) ;  /* 0x0000017000000947 */ /* 0x000fea0003800000 */
[----:B------:R-:W2:Y:S04]  /*1ea0*/  LDL R6, [R1] ;  /* 0x0000000001067983 */ /* 0x000ea80000100800 */
[----:B------:R-:W4:Y:S04]  /*1eb0*/  LDL R2, [R1+0x20] ;  /* 0x0000200001027983 */ /* 0x000f280000100800 */
[----:B---3--:R-:W3:Y:S04]  /*1ec0*/  LDL R7, [R1+0x104] ;  /* 0x0001040001077983 */ /* 0x008ee80000100800 */
[----:B------:R-:W3:Y:S04]  /*1ed0*/  LDL R3, [R1+0x100] ;  /* 0x0001000001037983 */ /* 0x000ee80000100800 */
[----:B------:R-:W3:Y:S04]  /*1ee0*/  LDL R19, [R1+0x1c] ;  /* 0x00001c0001137983 */ /* 0x000ee80000100800 */
[----:B------:R-:W3:Y:S04]  /*1ef0*/  LDL R17, [R1+0x18] ;  /* 0x0000180001117983 */ /* 0x000ee80000100800 */
[----:B------:R-:W3:Y:S04]  /*1f00*/  LDL R20, [R1+0xfc] ;  /* 0x0000fc0001147983 */ /* 0x000ee80000100800 */
[----:B------:R-:W3:Y:S01]  /*1f10*/  LDL R18, [R1+0xf8] ;  /* 0x0000f80001127983 */ /* 0x000ee20000100800 */
[----:B--2---:R-:W-:-:S02]  /*1f20*/  LEA R10, P0, R6, R0, 0x1 ;  /* 0x00000000060a7211 */ /* 0x004fc400078008ff */
[----:B----4-:R-:W-:Y:S02]  /*1f30*/  LEA R8, P2, R2, R0, 0x1 ;  /* 0x0000000002087211 */ /* 0x010fe400078408ff */
[-C--:B---3--:R-:W-:Y:S02]  /*1f40*/  LEA.HI.X R11, R6, R4.reuse, R7, 0x1, P0 ;  /* 0x00000004060b7211 */ /* 0x088fe400000f0c07 */
[----:B------:R-:W-:-:S03]  /*1f50*/  LEA.HI.X R9, R2, R4, R3, 0x1, P2 ;  /* 0x0000000402097211 */ /* 0x000fc600010f0c03 */
[----:B------:R-:W-:Y:S01]  /*1f60*/  @!PT LDS RZ, [RZ] ;  /* 0x00000000fffff984 */ /* 0x000fe20000000800 */
[----:B------:R-:W-:Y:S01]  /*1f70*/  @!PT LDS RZ, [RZ] ;  /* 0x00000000fffff984 */ /* 0x000fe20000000800 */
[----:B------:R-:W-:Y:S01]  /*1f80*/  @!PT LDS RZ, [RZ] ;  /* 0x00000000fffff984 */ /* 0x000fe20000000800 */
[----:B------:R1:W-:Y:S01]  /*1f90*/  LDGSTS.E.BYPASS.LTC128B.128 [R251+0x18100], [R10.64], !P6 ;  /* 0x181000000afb7fae */ /* 0x0003e2000f101d46 */
[----:B------:R-:W-:-:S03]  /*1fa0*/  LEA R6, P1, R19, R0, 0x1 ;  /* 0x0000000013067211 */ /* 0x000fc600078208ff */
[----:B------:R1:W-:Y:S01]  /*1fb0*/  LDGSTS.E.BYPASS.LTC128B.128 [R251+0x1c100], [R8.64], !P5 ;  /* 0x1c10000008fb7fae */ /* 0x0003e2000e901d46 */
[----:B------:R-:W-:Y:S02]  /*1fc0*/  LEA R2, P0, R17, R0, 0x1 ;  /* 0x0000000011027211 */ /* 0x000fe400078008ff */
[-C--:B------:R-:W-:Y:S02]  /*1fd0*/  LEA.HI.X R7, R19, R4.reuse, R20, 0x1, P1 ;  /* 0x0000000413077211 */ /* 0x080fe400008f0c14 */
[----:B------:R-:W-:-:S03]  /*1fe0*/  LEA.HI.X R3, R17, R4, R18, 0x1, P0 ;  /* 0x0000000411037211 */ /* 0x000fc600000f0c12 */
[----:B------:R1:W-:Y:S04]  /*1ff0*/  LDGSTS.E.BYPASS.LTC128B.128 [R251+0x20100], [R6.64], !P4 ;  /* 0x2010000006fb7fae */ /* 0x0003e8000e101d46 */
[----:B------:R1:W-:Y:S02]  /*2000*/  LDGSTS.E.BYPASS.LTC128B.128 [R251+0x24100], [R2.64], !P3 ;  /* 0x2410000002fb7fae */ /* 0x0003e4000d901d46 */
.L_x_2683:
[----:B------:R-:W-:Y:S05]  /*2010*/  BSYNC B0 ;  /* 0x0000000000007941 */ /* 0x000fea0003800000 */
.L_x_2682:
[----:B------:R-:W-:Y:S05]  /*2020*/  BRA.DIV ~URZ, `(.L_x_2684) ;  /* 0x000128f27f007947 */ /* 0x000fea000b800000 */
[----:B---3--:R2:W3:Y:S04]  /*2030*/  SHFL.IDX PT, R4, R5, 0x1, 0x181f ;  /* 0x00381f0005047f89 */ /* 0x0084e800000e0000 */
[----:B------:R2:W4:Y:S02]  /*2040*/  SHFL.IDX PT, R0, R13, 0x1, 0x181f ;  /* 0x00381f000d007f89 */ /* 0x00052400000e0000 */
.L_x_2734:
[----:B-1----:R-:W-:Y:S01]  /*2050*/  IADD3 R2, R12, 0x20, RZ ;  /* 0x000000200c027810 */ /* 0x002fe20007ffe0ff */
[----:B------:R-:W-:Y:S03]  /*2060*/  BSSY B0, `(.L_x_2685) ;  /* 0x000001a000007945 */ /* 0x000fe60003800000 */
[----:B------:R-:W-:-:S13]  /*2070*/  ISETP.GE.AND P0, PT, R2, R16, PT ;  /* 0x000000100200720c */ /* 0x000fda0003f06270 */
[----:B------:R-:W-:Y:S05]  /*2080*/  @P0 BRA `(.L_x_2686) ;  /* 0x0000017000000947 */ /* 0x000fea0003800000 */
[----:B--2---:R-:W2:Y:S04]  /*2090*/  LDL R6, [R1] ;  /* 0x0000000001067983 */ /* 0x004ea80000100800 */
[----:B----4-:R-:W4:Y:S04]  /*20a0*/  LDL R7, [R1+0x104] ;  /* 0x0001040001077983 */ /* 0x010f280000100800 */
[----:B---3--:R-:W3:Y:S04]  /*20b0*/  LDL R3, [R1+0x20] ;  /* 0x0000200001037983 */ /* 0x008ee80000100800 */
[----:B------:R-:W3:Y:S04]  /*20c0*/  LDL R19, [R1+0x1c] ;  /* 0x00001c0001137983 */ /* 0x000ee80000100800 */
[----:B------:R-:W3:Y:S04]  /*20d0*/  LDL R17, [R1+0x18] ;  /* 0x0000180001117983 */ /* 0x000ee80000100800 */
[----:B------:R-:W3:Y:S04]  /*20e0*/  LDL R21, [R1+0x100] ;  /* 0x0001000001157983 */ /* 0x000ee80000100800 */
[----:B------:R-:W3:Y:S04]  /*20f0*/  LDL R20, [R1+0xfc] ;  /* 0x0000fc0001147983 */ /* 0x000ee80000100800 */
[----:B------:R-:W3:Y:S01]  /*2100*/  LDL R18, [R1+0xf8] ;  /* 0x0000f80001127983 */ /* 0x000ee20000100800 */
[----:B--2---:R-:W-:-:S04]  /*2110*/  LEA R10, P0, R6, R0, 0x1 ;  /* 0x00000000060a7211 */ /* 0x004fc800078008ff */
[----:B----4-:R-:W-:Y:S02]  /*2120*/  LEA.HI.X R11, R6, R4, R7, 0x1, P0 ;  /* 0x00000004060b7211 */ /* 0x010fe400000f0c07 */
[----:B---3--:R-:W-:-:S03]  /*2130*/  LEA R8, P2, R3, R0, 0x1 ;  /* 0x0000000003087211 */ /* 0x008fc600078408ff */
[----:B------:R-:W-:Y:S01]  /*2140*/  @!PT LDS RZ, [RZ] ;  /* 0x00000000fffff984 */ /* 0x000fe20000000800 */
[----:B------:R-:W-:Y:S01]  /*2150*/  @!PT LDS RZ, [RZ] ;  /* 0x00000000fffff984 */ /* 0x000fe20000000800 */
[----:B------:R-:W-:Y:S01]  /*2160*/  @!PT LDS RZ, [RZ] ;  /* 0x00000000fffff984 */ /* 0x000fe20000000800 */
[----:B------:R1:W-:Y:S01]  /*2170*/  LDGSTS.E.BYPASS.LTC128B.128 [R251+0x19100], [R10.64], !P6 ;  /* 0x191000000afb7fae */ /* 0x0003e2000f101d46 */
[-C--:B------:R-:W-:Y:S02]  /*2180*/  LEA R6, P1, R19, R0.reuse, 0x1 ;  /* 0x0000000013067211 */ /* 0x080fe400078208ff */
[----:B------:R-:W-:Y:S02]  /*2190*/  LEA R2, P0, R17, R0, 0x1 ;  /* 0x0000000011027211 */ /* 0x000fe400078008ff */
[-C--:B------:R-:W-:Y:S02]  /*21a0*/  LEA.HI.X R9, R3, R4.reuse, R21, 0x1, P2 ;  /* 0x0000000403097211 */ /* 0x080fe400010f0c15 */
[----:B------:R-:W-:-:S03]  /*21b0*/  LEA.HI.X R7, R19, R4, R20, 0x1, P1 ;  /* 0x0000000413077211 */ /* 0x000fc600008f0c14 */
[----:B------:R1:W-:Y:S01]  /*21c0*/  LDGSTS.E.BYPASS.LTC128B.128 [R251+0x1d100], [R8.64], !P5 ;  /* 0x1d10000008fb7fae */ /* 0x0003e2000e901d46 */
[----:B------:R-:W-:-:S03]  /*21d0*/  LEA.HI.X R3, R17, R4, R18, 0x1, P0 ;  /* 0x0000000411037211 */ /* 0x000fc600000f0c12 */
[----:B------:R1:W-:Y:S04]  /*21e0*/  LDGSTS.E.BYPASS.LTC128B.128 [R251+0x21100], [R6.64], !P4 ;  /* 0x2110000006fb7fae */ /* 0x0003e8000e101d46 */
[----:B------:R1:W-:Y:S02]  /*21f0*/  LDGSTS.E.BYPASS.LTC128B.128 [R251+0x25100], [R2.64], !P3 ;  /* 0x2510000002fb7fae */ /* 0x0003e4000d901d46 */
.L_x_2686:
[----:B------:R-:W-:Y:S05]  /*2200*/  BSYNC B0 ;  /* 0x0000000000007941 */ /* 0x000fea0003800000 */
.L_x_2685:
[----:B------:R-:W-:Y:S05]  /*2210*/  BRA.DIV ~URZ, `(.L_x_2687) ;  /* 0x000127e27f007947 */ /* 0x000fea000b800000 */
[----:B---3--:R3:W1:Y:S02]  /*2220*/  SHFL.IDX PT, R4, R5, 0x2, 0x181f ;  /* 0x00581f0005047f89 */ /* 0x00866400000e0000 */
.L_x_2735:
[----:B------:R-:W-:Y:S05]  /*2230*/  BRA.DIV ~URZ, `(.L_x_2688) ;  /* 0x000128427f007947 */ /* 0x000fea000b800000 */
[----:B----4-:R4:W2:Y:S02]  /*2240*/  SHFL.IDX PT, R0, R13, 0x2, 0x181f ;  /* 0x00581f000d007f89 */ /* 0x0108a400000e0000 */
.L_x_2736:
[----:B-1----:R-:W-:Y:S01]  /*2250*/  IADD3 R2, R12, 0x40, RZ ;  /* 0x000000400c027810 */ /* 0x002fe20007ffe0ff */
[----:B------:R-:W-:Y:S03]  /*2260*/  BSSY B0, `(.L_x_2689) ;  /* 0x000001a000007945 */ /* 0x000fe60003800000 */
[----:B------:R-:W-:-:S13]  /*2270*/  ISETP.GE.AND P0, PT, R2, R16, PT ;  /* 0x000000100200720c */ /* 0x000fda0003f06270 */
[----:B------:R-:W-:Y:S05]  /*2280*/  @P0 BRA `(.L_x_2690) ;  /* 0x0000017000000947 */ /* 0x000fea0003800000 */
[----:B---3--:R-:W3:Y:S04]  /*2290*/  LDL R6, [R1] ;  /* 0x0000000001067983 */ /* 0x008ee80000100800 */
[----:B----4-:R-:W4:Y:S04]  /*22a0*/  LDL R7, [R1+0x104] ;  /* 0x0001040001077983 */ /* 0x010f280000100800 */
[----:B--2---:R-:W2:Y:S04]  /*22b0*/  LDL R3, [R1+0x20] ;  /* 0x0000200001037983 */ /* 0x004ea80000100800 */
[----:B------:R-:W2:Y:S04]  /*22c0*/  LDL R19, [R1+0x1c] ;  /* 0x00001c0001137983 */ /* 0x000ea80000100800 */
[----:B------:R-:W2:Y:S04]  /*22d0*/  LDL R17, [R1+0x18] ;  /* 0x0000180001117983 */ /* 0x000ea80000100800 */
[----:B------:R-:W2:Y:S04]  /*22e0*/  LDL R21, [R1+0x100] ;  /* 0x0001000001157983 */ /* 0x000ea80000100800 */
[----:B------:R-:W2:Y:S04]  /*22f0*/  LDL R20, [R1+0xfc] ;  /* 0x0000fc0001147983 */ /* 0x000ea80000100800 */
[----:B------:R-:W2:Y:S01]  /*2300*/  LDL R18, [R1+0xf8] ;  /* 0x0000f80001127983 */ /* 0x000ea20000100800 */
[----:B---3--:R-:W-:-:S04]  /*2310*/  LEA R10, P0, R6, R0, 0x1 ;  /* 0x00000000060a7211 */ /* 0x008fc800078008ff */
[----:B----4-:R-:W-:Y:S02]  /*2320*/  LEA.HI.X R11, R6, R4, R7, 0x1, P0 ;  /* 0x00000004060b7211 */ /* 0x010fe400000f0c07 */
[----:B--2---:R-:W-:-:S03]  /*2330*/  LEA R8, P2, R3, R0, 0x1 ;  /* 0x0000000003087211 */ /* 0x004fc600078408ff */
        /* <DEDUP_REMOVED lines=12> */
.L_x_2690:
[----:B------:R-:W-:Y:S05]  /*2400*/  BSYNC B0 ;  /* 0x0000000000007941 */ /* 0x000fea0003800000 */
.L_x_2689:
[----:B------:R-:W-:Y:S05]  /*2410*/  BRA.DIV ~URZ, `(.L_x_2691) ;  /* 0x000126d27f007947 */ /* 0x000fea000b800000 */
[----:B------:R1:W3:Y:S04]  /*2420*/  SHFL.IDX PT, R4, R5, 0x3, 0x181f ;  /* 0x00781f0005047f89 */ /* 0x0002e800000e0000 */
[----:B--2---:R1:W2:Y:S02]  /*2430*/  SHFL.IDX PT, R0, R13, 0x3, 0x181f ;  /* 0x00781f000d007f89 */ /* 0x0042a400000e0000 */
.L_x_2737:
[----:B----4-:R-:W4:Y:S04]  /*2440*/  LDL R20, [R1] ;  /* 0x0000000001147983 */ /* 0x010f280000100800 */
[----:B---3--:R-:W3:Y:S04]  /*2450*/  LDL R21, [R1+0x104] ;  /* 0x0001040001157983 */ /* 0x008ee80000100800 */
[----:B--2---:R-:W2:Y:S04]  /*2460*/  LDL R28, [R1+0x20] ;  /* 0x00002000011c7983 */ /* 0x004ea80000100800 */
[----:B------:R-:W2:Y:S04]  /*2470*/  LDL R19, [R1+0x100] ;  /* 0x0001000001137983 */ /* 0x000ea80000100800 */
[----:B------:R-:W2:Y:S04]  /*2480*/  LDL R45, [R1+0x1c] ;  /* 0x00001c00012d7983 */ /* 0x000ea80000100800 */
[----:B------:R-:W2:Y:S04]  /*2490*/  LDL R18, [R1+0xfc] ;  /* 0x0000fc0001127983 */ /* 0x000ea80000100800 */
[----:B------:R-:W2:Y:S04]  /*24a0*/  LDL R44, [R1+0x18] ;  /* 0x00001800012c7983 */ /* 0x000ea80000100800 */
[----:B------:R-:W2:Y:S01]  /*24b0*/  LDL R17, [R1+0xf8] ;  /* 0x0000f80001117983 */ /* 0x000ea20000100800 */
[----:B-1----:R-:W-:-:S04]  /*24c0*/  IADD3 R2, R12, 0x60, RZ ;  /* 0x000000600c027810 */ /* 0x002fc80007ffe0ff */
[----:B------:R-:W-:Y:S01]  /*24d0*/  ISETP.GE.AND P0, PT, R2, R16, PT ;  /* 0x000000100200720c */ /* 0x000fe20003f06270 */
[----:B------:R-:W1:Y:S01]  /*24e0*/  S2R R5, SR_TID.X ;  /* 0x0000000000057919 */ /* 0x000e620000002100 */
[----:B-----5:R-:W-:-:S05]  /*24f0*/  IMAD.WIDE.U32 R148, R14, c[0x0][0x2b0], RZ ;  /* 0x0000ac000e947a25 */ /* 0x020fca00078e00ff */
[----:B------:R2:W-:Y:S01]  /*2500*/  STL.64 [R1+0x48], R148 ;  /* 0x0000489401007387 */ /* 0x0005e20000100a00 */
[--C-:B-1----:R-:W-:Y:S02]  /*2510*/  SHF.R.S32.HI R22, RZ, 0x1f, R5.reuse ;  /* 0x0000001fff167819 */ /* 0x102fe40000011405 */
[----:B------:R-:W-:Y:S02]  /*2520*/  SHF.R.S32.HI R24, RZ, 0x1f, R5 ;  /* 0x0000001fff187819 */ /* 0x000fe40000011405 */
[-C--:B------:R-:W-:Y:S02]  /*2530*/  LEA.HI R22, R22, R5.reuse, RZ, 0x3 ;  /* 0x0000000516167211 */ /* 0x080fe400078f18ff */
[----:B------:R-:W-:Y:S02]  /*2540*/  LEA.HI R24, R24, R5, RZ, 0x3 ;  /* 0x0000000518187211 */ /* 0x000fe400078f18ff */
[----:B------:R-:W-:Y:S02]  /*2550*/  LOP3.LUT R22, R22, 0xfffffff8, RZ, 0xc0, !PT ;  /* 0xfffffff816167812 */ /* 0x000fe400078ec0ff */
[----:B------:R-:W-:-:S03]  /*2560*/  SHF.R.S32.HI R24, RZ, 0x3, R24 ;  /* 0x00000003ff187819 */ /* 0x000fc60000011418 */
[----:B------:R-:W-:-:S04]  /*2570*/  IMAD.IADD R22, R5, 0x1, -R22 ;  /* 0x0000000105167824 */ /* 0x000fc800078e0a16 */
[----:B------:R-:W-:Y:S01]  /*2580*/  IMAD R137, R22, 0x20, R24 ;  /* 0x0000002016897824 */ /* 0x000fe200078e0218 */
[----:B----4-:R-:W-:-:S04]  /*2590*/  @!P0 LEA R10, P1, R20, R0, 0x1 ;  /* 0x00000000140a8211 */ /* 0x010fc800078208ff */
[----:B---3--:R-:W-:Y:S02]  /*25a0*/  @!P0 LEA.HI.X R11, R20, R4, R21, 0x1, P1 ;  /* 0x00000004140b8211 */ /* 0x008fe400008f0c15 */
[----:B--2---:R-:W-:-:S03]  /*25b0*/  @!P0 LEA R8, P1, R28, R0, 0x1 ;  /* 0x000000001c088211 */ /* 0x004fc600078208ff */
        /* <DEDUP_REMOVED lines=8> */
[----:B------:R-:W-:-:S03]  /*2640*/  @!P0 LEA R2, P1, R44, R0, 0x1 ;  /* 0x000000002c028211 */ /* 0x000fc600078208ff */
[----:B------:R1:W-:Y:S01]  /*2650*/  @!P0 LDGSTS.E.BYPASS.LTC128B.128 [R251+0x23100], [R6.64], !P4 ;  /* 0x2310000006fb8fae */ /* 0x0003e2000e101d46 */
[----:B------:R-:W-:-:S05]  /*2660*/  SHF.R.S32.HI R0, RZ, 0x1f, R14 ;  /* 0x0000001fff007819 */ /* 0x000fca000001140e */
[----:B------:R-:W-:-:S04]  /*2670*/  IMAD R0, R0, c[0x0][0x2b0], RZ ;  /* 0x0000ac0000007a24 */ /* 0x000fc800078e02ff */
[----:B------:R-:W-:-:S04]  /*2680*/  IMAD R0, R14, c[0x0][0x2b4], R0 ;  /* 0x0000ad000e007a24 */ /* 0x000fc800078e0200 */
[----:B------:R-:W-:-:S05]  /*2690*/  IMAD.IADD R145, R149, 0x1, R0 ;  /* 0x0000000195917824 */ /* 0x000fca00078e0200 */
[----:B------:R1:W-:Y:S01]  /*26a0*/  STL [R1+0x58], R145 ;  /* 0x0000589101007387 */ /* 0x0003e20000100800 */
[----:B------:R-:W-:-:S05]  /*26b0*/  @!P0 LEA.HI.X R3, R44, R4, R17, 0x1, P1 ;  /* 0x000000042c038211 */ /* 0x000fca00008f0c11 */
[----:B------:R1:W-:Y:S04]  /*26c0*/  @!P0 LDGSTS.E.BYPASS.LTC128B.128 [R251+0x27100], [R2.64], !P3 ;  /* 0x2710000002fb8fae */ /* 0x0003e8000d901d46 */
[----:B------:R-:W0:Y:S01]  /*26d0*/  LDGDEPBAR ;  /* 0x00000000000079af */ /* 0x000e220000000000 */
[----:B------:R-:W-:Y:S02]  /*26e0*/  WARPSYNC 0xffffffff ;  /* 0xffffffff00007948 */ /* 0x000fe40003800000 */
[----:B------:R-:W2:Y:S04]  /*26f0*/  LDL.LU R5, [R1+0x70] ;  /* 0x0000700001057983 */ /* 0x000ea80000300800 */
[----:B------:R-:W3:Y:S01]  /*2700*/  LDL R150, [R1+0x34] ;  /* 0x0000340001967983 */ /* 0x000ee20000100800 */
[----:B-1----:R-:W-:-:S02]  /*2710*/  IMAD.MOV.U32 R6, RZ, RZ, 0x60 ;  /* 0x00000060ff067424 */ /* 0x002fc400078e00ff */
[----:B------:R-:W-:Y:S01]  /*2720*/  IMAD.MOV.U32 R151, RZ, RZ, c[0x0][0x2b8] ;  /* 0x0000ae00ff977624 */ /* 0x000fe200078e00ff */
[----:B------:R-:W4:Y:S01]  /*2730*/  LDL R16, [R1+0x68] ;  /* 0x0000680001107983 */ /* 0x000f220000100800 */
[----:B------:R-:W-:Y:S02]  /*2740*/  IMAD.MOV.U32 R13, RZ, RZ, c[0x0][0x2ac] ;  /* 0x0000ab00ff0d7624 */ /* 0x000fe400078e00ff */
[----:B------:R-:W-:Y:S01]  /*2750*/  IMAD R138, R252, R6, -0x60 ;  /* 0xffffffa0fc8a7424 */ /* 0x000fe200078e0206 */
[----:B------:R-:W-:Y:S01]  /*2760*/  ISETP.NE.AND P1, PT, R151, 0x1, PT ;  /* 0x000000019700780c */ /* 0x000fe20003f25270 */
[----:B------:R-:W-:Y:S02]  /*2770*/  IMAD R13, R13, c[0x0][0x1d0], RZ ;  /* 0x000074000d0d7a24 */ /* 0x000fe400078e02ff */
[----:B------:R-:W-:-:S05]  /*2780*/  IMAD.IADD R2, R137, 0x1, R138 ;  /* 0x0000000189027824 */ /* 0x000fca00078e028a */
[----:B------:R-:W-:-:S04]  /*2790*/  ISETP.GE.AND P0, PT, R2, R13, PT ;  /* 0x0000000d0200720c */ /* 0x000fc80003f06270 */
[----:B------:R-:W-:Y:S01]  /*27a0*/  ISETP.GT.OR P0, PT, R137, 0x5f, P0 ;  /* 0x0000005f8900780c */ /* 0x000fe20000704670 */
[----:B------:R-:W-:Y:S01]  /*27b0*/  IMAD.MOV.U32 R14, RZ, RZ, RZ ;  /* 0x000000ffff0e7224 */ /* 0x000fe200078e00ff */
[----:B------:R-:W-:Y:S01]  /*27c0*/  BAR.SYNC.DEFER_BLOCKING 0x0 ;  /* 0x0000000000007b1d */ /* 0x000fe20000010000 */
[----:B---3--:R-:W-:Y:S01]  /*27d0*/  IMAD.IADD R2, R2, 0x1, R150 ;  /* 0x0000000102027824 */ /* 0x008fe200078e0296 */
[----:B--2---:R-:W-:-:S03]  /*27e0*/  LOP3.LUT R5, R5, 0xfffffffe, RZ, 0xc0, !PT ;  /* 0xfffffffe05057812 */ /* 0x004fc600078ec0ff */
[----:B------:R-:W-:Y:S01]  /*27f0*/  @P1 IMAD.HI.U32 R3, R2, c[0x0][0x2bc], RZ ;  /* 0x0000af0002031a27 */ /* 0x000fe200078e00ff */
[----:B------:R-:W-:-:S03]  /*2800*/  @P1 LOP3.LUT R5, R5, 0x1, RZ, 0xfc, !PT ;  /* 0x0000000105051812 */ /* 0x000fc600078efcff */
[----:B------:R-:W-:Y:S01]  /*2810*/  IMAD.MOV.U32 R0, RZ, RZ, R2 ;  /* 0x000000ffff007224 */ /* 0x000fe200078e0002 */
[----:B------:R-:W-:Y:S01]  /*2820*/  @P1 SHF.R.U32.HI R0, RZ, c[0x0][0x2c0], R3 ;  /* 0x0000b000ff001a19 */ /* 0x000fe20000011603 */
[----:B------:R1:W-:Y:S03]  /*2830*/  STL [R1+0x70], R5 ;  /* 0x0000700501007387 */ /* 0x0003e60000100800 */
[----:B------:R-:W-:-:S04]  /*2840*/  @!P0 IADD3 R3, P1, R0, R148, RZ ;  /* 0x0000009400038210 */ /* 0x000fc80007f3e0ff */
[----:B-1----:R-:W-:Y:S02]  /*2850*/  @!P0 LEA.HI.X.SX32 R5, R0, R145, 0x1, P1 ;  /* 0x0000009100058211 */ /* 0x002fe400008f0eff */
[----:B------:R-:W-:-:S04]  /*2860*/  @!P0 LEA R4, P1, R3, c[0x0][0x2a0], 0x2 ;  /* 0x0000a80003048a11 */ /* 0x000fc800078210ff */
[----:B------:R-:W-:-:S05]  /*2870*/  @!P0 LEA.HI.X R5, R3, c[0x0][0x2a4], R5, 0x2, P1 ;  /* 0x0000a90003058a11 */ /* 0x000fca00008f1405 */
[----:B------:R1:W2:Y:S01]  /*2880*/  @!P0 LDG.E R14, [R4.64] ;  /* 0x00000006040e8981 */ /* 0x0002a2000c1e1900 */
[----:B------:R-:W-:-:S04]  /*2890*/  IMAD.MOV R0, RZ, RZ, -R0 ;  /* 0x000000ffff007224 */ /* 0x000fc800078e0a00 */
[----:B------:R-:W-:-:S05]  /*28a0*/  IMAD R23, R0, c[0x0][0x2b8], R2 ;  /* 0x0000ae0000177a24 */ /* 0x000fca00078e0202 */
[----:B------:R-:W-:Y:S01]  /*28b0*/  SHF.R.S32.HI R10, RZ, 0x1f, R23 ;  /* 0x0000001fff0a7819 */ /* 0x000fe20000011417 */
[----:B------:R-:W-:-:S04]  /*28c0*/  IMAD.WIDE.U32 R2, R23, c[0x0][0x1e0], RZ ;  /* 0x0000780017027a25 */ /* 0x000fc800078e00ff */
[----:B------:R-:W-:-:S04]  /*28d0*/  IMAD R0, R10, c[0x0][0x1e0], RZ ;  /* 0x000078000a007a24 */ /* 0x000fc800078e02ff */
[----:B------:R-:W-:-:S04]  /*28e0*/  IMAD R0, R23, c[0x0][0x1e4], R0 ;  /* 0x0000790017007a24 */ /* 0x000fc800078e0200 */
[----:B------:R-:W-:Y:S02]  /*28f0*/  IMAD.IADD R3, R3, 0x1, R0 ;  /* 0x0000000103037824 */ /* 0x000fe400078e0200 */
[----:B------:R-:W-:Y:S02]  /*2900*/  IMAD R0, R15, c[0x0][0x1e8], RZ ;  /* 0x00007a000f007a24 */ /* 0x000fe400078e02ff */
[----:B----4-:R-:W-:-:S04]  /*2910*/  IMAD.WIDE.U32 R146, R16, c[0x0][0x1e8], RZ ;  /* 0x00007a0010927a25 */ /* 0x010fc800078e00ff */
[----:B------:R-:W-:-:S04]  /*2920*/  IMAD R0, R16, c[0x0][0x1ec], R0 ;  /* 0x00007b0010007a24 */ /* 0x000fc800078e0200 */
[----:B------:R-:W-:Y:S02]  /*2930*/  IMAD.IADD R144, R147, 0x1, R0 ;  /* 0x0000000193907824 */ /* 0x000fe400078e0200 */
[----:B------:R-:W-:Y:S02]  /*2940*/  IMAD.MOV.U32 R136, RZ, RZ, c[0x0][0x2ac] ;  /* 0x0000ab00ff887624 */ /* 0x000fe400078e00ff */
[----:B-1----:R-:W-:-:S04]  /*2950*/  IMAD R5, R252, -0x60, R6 ;  /* 0xffffffa0fc057824 */ /* 0x002fc800078e0206 */
[----:B------:R-:W-:-:S04]  /*2960*/  IMAD R136, R136, c[0x0][0x1d0], R5 ;  /* 0x0000740088887a24 */ /* 0x000fc800078e0205 */
[----:B------:R-:W-:Y:S02]  /*2970*/  IMAD.IADD R26, R136, 0x1, -R24 ;  /* 0x00000001881a7824 */ /* 0x000fe400078e0a18 */
[----:B------:R-:W-:Y:S01]  /*2980*/  IMAD.WIDE.U32 R24, R16, c[0x0][0x210], RZ ;  /* 0x0000840010187a25 */ /* 0x000fe200078e00ff */
[----:B------:R-:W-:Y:S03]  /*2990*/  STL [R1+0xc], R23 ;  /* 0x00000c1701007387 */ /* 0x000fe60000100800 */
[----:B------:R-:W-:Y:S02]  /*29a0*/  IMAD.SHL.U32 R141, R28, 0x2, RZ ;  /* 0x000000021c8d7824 */ /* 0x000fe400078e00ff */
[----:B------:R-:W-:Y:S01]  /*29b0*/  IMAD.SHL.U32 R142, R45, 0x2, RZ ;  /* 0x000000022d8e7824 */ /* 0x000fe200078e00ff */
[C---:B------:R-:W-:Y:S01]  /*29c0*/  SHF.L.U64.HI R132, R20.reuse, 0x1, R21 ;  /* 0x0000000114847819 */ /* 0x040fe20000010215 */
[----:B------:R-:W-:Y:S01]  /*29d0*/  IMAD.SHL.U32 R140, R20, 0x2, RZ ;  /* 0x00000002148c7824 */ /* 0x000fe200078e00ff */
[----:B------:R-:W-:-:S02]  /*29e0*/  SHF.L.U64.HI R133, R28, 0x1, R19 ;  /* 0x000000011c857819 */ /* 0x000fc40000010213 */
[----:B------:R-:W-:Y:S02]  /*29f0*/  SHF.L.U64.HI R134, R45, 0x1, R18 ;  /* 0x000000012d867819 */ /* 0x000fe40000010212 */
[----:B------:R-:W-:Y:S01]  /*2a00*/  IADD3 R227, R216, 0x20, RZ ;  /* 0x00000020d8e37810 */ /* 0x000fe20007ffe0ff */
[C---:B------:R-:W-:Y:S01]  /*2a10*/  IMAD.SHL.U32 R143, R44.reuse, 0x2, RZ ;  /* 0x000000022c8f7824 */ /* 0x040fe200078e00ff */
[----:B------:R-:W-:Y:S02]  /*2a20*/  SHF.L.U64.HI R135, R44, 0x1, R17 ;  /* 0x000000012c877819 */ /* 0x000fe40000010211 */
[----:B--2---:R-:W-:Y:S01]  /*2a30*/  SHF.R.S32.HI R12, RZ, 0x1f, R14 ;  /* 0x0000001fff0c7819 */ /* 0x004fe2000001140e */
[----:B------:R-:W-:-:S04]  /*2a40*/  IMAD.WIDE.U32 R2, R14, c[0x0][0x1f0], R2 ;  /* 0x00007c000e027a25 */ /* 0x000fc800078e0002 */
[----:B------:R-:W-:Y:S01]  /*2a50*/  IMAD R4, R12, c[0x0][0x1f0], RZ ;  /* 0x00007c000c047a24 */ /* 0x000fe200078e02ff */
[----:B------:R-:W-:-:S03]  /*2a60*/  IADD3 R0, P0, R2, R146, RZ ;  /* 0x0000009202007210 */ /* 0x000fc60007f1e0ff */
[----:B------:R-:W-:-:S05]  /*2a70*/  IMAD R4, R14, c[0x0][0x1f4], R4 ;  /* 0x00007d000e047a24 */ /* 0x000fca00078e0204 */
[----:B------:R-:W-:Y:S02]  /*2a80*/  IADD3.X R2, R144, R3, R4, P0, !PT ;  /* 0x0000000390027210 */ /* 0x000fe400007fe404 */
[----:B------:R-:W-:-:S04]  /*2a90*/  LEA R9, P0, R0, c[0x0][0x1c8], 0x1 ;  /* 0x0000720000097a11 */ /* 0x000fc800078008ff */
[----:B------:R-:W-:Y:S02]  /*2aa0*/  LEA.HI.X R13, R0, c[0x0][0x1cc], R2, 0x1, P0 ;  /* 0x00007300000d7a11 */ /* 0x000fe400000f0c02 */
[----:B------:R-:W1:Y:S01]  /*2ab0*/  SHFL.IDX PT, R0, R9, RZ, 0x181f ;  /* 0x00181fff09007589 */ /* 0x000e6200000e0000 */
[----:B------:R-:W-:-:S03]  /*2ac0*/  ISETP.GE.AND P0, PT, R26, 0x1, PT ;  /* 0x000000011a00780c */ /* 0x000fc60003f06270 */
[----:B------:R-:W2:Y:S04]  /*2ad0*/  SHFL.IDX PT, R2, R13, RZ, 0x181f ;  /* 0x00181fff0d027589 */ /* 0x000ea800000e0000 */
[----:B------:R-:W3:Y:S06]  /*2ae0*/  SHFL.IDX PT, R8, R9, 0x1, 0x181f ;  /* 0x00381f0009087f89 */ /* 0x000eec00000e0000 */
[----:B------:R-:W-:-:S02]  /*2af0*/  @P0 ISETP.GE.AND P3, PT, R20, c[0x0][0x1d4], PT ;  /* 0x0000750014000a0c */ /* 0x000fc40003f66270 */
[----:B------:R-:W-:Y:S01]  /*2b00*/  @P0 ISETP.GE.AND P4, PT, R28, c[0x0][0x1d4], PT ;  /* 0x000075001c000a0c */ /* 0x000fe20003f86270 */
[----:B------:R-:W4:Y:S01]  /*2b10*/  SHFL.IDX PT, R11, R13, 0x1, 0x181f ;  /* 0x00381f000d0b7f89 */ /* 0x000f2200000e0000 */
[-C--:B-1----:R-:W-:Y:S02]  /*2b20*/  @P0 LEA R4, P2, R20, R0.reuse, 0x1 ;  /* 0x0000000014040211 */ /* 0x082fe400078408ff */
[----:B------:R-:W-:Y:S02]  /*2b30*/  @P0 LEA R6, P1, R28, R0, 0x1 ;  /* 0x000000001c060211 */ /* 0x000fe400078208ff */
[-C--:B--2---:R-:W-:Y:S02]  /*2b40*/  @P0 LEA.HI.X R5, R20, R2.reuse, R21, 0x1, P2 ;  /* 0x0000000214050211 */ /* 0x084fe400010f0c15 */
[----:B------:R-:W-:Y:S02]  /*2b50*/  @P0 LEA.HI.X R7, R28, R2, R19, 0x1, P1 ;  /* 0x000000021c070211 */ /* 0x000fe400008f0c13 */
[----:B------:R-:W-:Y:S01]  /*2b60*/  ISETP.GE.AND P1, PT, R26, 0x21, PT ;  /* 0x000000211a00780c */ /* 0x000fe20003f26270 */
[----:B------:R1:W-:Y:S01]  /*2b70*/  @P0 LDGSTS.E.BYPASS.LTC128B.128 [R251+0xc100], [R4.64], !P3 ;  /* 0x0c10000004fb0fae */ /* 0x0003e2000d901d46 */
[----:B------:R-:W-:-:S03]  /*2b80*/  @P0 ISETP.GE.AND P5, PT, R45, c[0x0][0x1d4], PT ;  /* 0x000075002d000a0c */ /* 0x000fc60003fa6270 */
[----:B------:R2:W-:Y:S01]  /*2b90*/  @P0 LDGSTS.E.BYPASS.LTC128B.128 [R251+0xf100], [R6.64], !P4 ;  /* 0x0f10000006fb0fae */ /* 0x0005e2000e101d46 */
[----:B------:R-:W-:Y:S02]  /*2ba0*/  @P0 ISETP.GE.AND P4, PT, R44, c[0x0][0x1d4], PT ;  /* 0x000075002c000a0c */ /* 0x000fe40003f86270 */
[----:B-1----:R-:W-:-:S04]  /*2bb0*/  @P0 LEA R4, P2, R45, R0, 0x1 ;  /* 0x000000002d040211 */ /* 0x002fc800078408ff */
[----:B------:R-:W-:Y:S02]  /*2bc0*/  @P0 LEA.HI.X R5, R45, R2, R18, 0x1, P2 ;  /* 0x000000022d050211 */ /* 0x000fe400010f0c12 */
[----:B--2---:R-:W-:-:S03]  /*2bd0*/  @P0 LEA R6, P2, R44, R0, 0x1 ;  /* 0x000000002c060211 */ /* 0x004fc600078408ff */
[----:B------:R3:W-:Y:S01]  /*2be0*/  @P0 LDGSTS.E.BYPASS.LTC128B.128 [R251+0x12100], [R4.64], !P5 ;  /* 0x1210000004fb0fae */ /* 0x0007e2000e901d46 */
[----:B------:R-:W-:Y:S02]  /*2bf0*/  @P0 LEA.HI.X R7, R44, R2, R17, 0x1, P2 ;  /* 0x000000022c070211 */ /* 0x000fe400010f0c11 */
[----:B------:R-:W-:Y:S01]  /*2c00*/  @P1 ISETP.GE.AND P2, PT, R20, c[0x0][0x1d4], PT ;  /* 0x0000750014001a0c */ /* 0x000fe20003f46270 */
[----:B------:R-:W-:Y:S02]  /*2c10*/  IMAD R0, R10, c[0x0][0x208], RZ ;  /* 0x000082000a007a24 */ /* 0x000fe400078e02ff */
[----:B------:R1:W-:Y:S01]  /*2c20*/  @P0 LDGSTS.E.BYPASS.LTC128B.128 [R251+0x15100], [R6.64], !P4 ;  /* 0x1510000006fb0fae */ /* 0x0003e2000e101d46 */
[----:B------:R-:W-:Y:S01]  /*2c30*/  @P1 ISETP.GE.AND P4, PT, R28, c[0x0][0x1d4], PT ;  /* 0x000075001c001a0c */ /* 0x000fe20003f86270 */
[----:B------:R-:W-:Y:S02]  /*2c40*/  IMAD.WIDE.U32 R2, R23, c[0x0][0x208], RZ ;  /* 0x0000820017027a25 */ /* 0x000fe400078e00ff */
[----:B------:R-:W-:Y:S01]  /*2c50*/  SHFL.IDX PT, R10, R13, 0x2, 0x181f ;  /* 0x00581f000d0a7f89 */ /* 0x000fe200000e0000 */
[----:B---3--:R-:W-:-:S04]  /*2c60*/  @P1 LEA R4, P3, R20, R8, 0x1 ;  /* 0x0000000814041211 */ /* 0x008fc800078608ff */
[----:B----4-:R-:W-:Y:S01]  /*2c70*/  @P1 LEA.HI.X R5, R20, R11, R21, 0x1, P3 ;  /* 0x0000000b14051211 */ /* 0x010fe200018f0c15 */
[----:B-1----:R-:W-:Y:S02]  /*2c80*/  IMAD R7, R23, c[0x0][0x20c], R0 ;  /* 0x0000830017077a24 */ /* 0x002fe400078e0200 */
[----:B------:R-:W1:Y:S01]  /*2c90*/  SHFL.IDX PT, R0, R9, 0x2, 0x181f ;  /* 0x00581f0009007f89 */ /* 0x000e6200000e0000 */
[----:B------:R-:W-:-:S03]  /*2ca0*/  @P1 LEA R6, P0, R28, R8, 0x1 ;  /* 0x000000081c061211 */ /* 0x000fc600078008ff */
[----:B------:R2:W-:Y:S01]  /*2cb0*/  @P1 LDGSTS.E.BYPASS.LTC128B.128 [R251+0xd100], [R4.64], !P2 ;  /* 0x0d10000004fb1fae */ /* 0x0005e2000d101d46 */
[----:B------:R-:W-:Y:S01]  /*2cc0*/  @P1 ISETP.GE.AND P2, PT, R45, c[0x0][0x1d4], PT ;  /* 0x000075002d001a0c */ /* 0x000fe20003f46270 */
[----:B------:R-:W-:Y:S01]  /*2cd0*/  IMAD.IADD R3, R3, 0x1, R7 ;  /* 0x0000000103037824 */ /* 0x000fe200078e0207 */
[----:B------:R-:W-:Y:S02]  /*2ce0*/  @P1 LEA.HI.X R7, R28, R11, R19, 0x1, P0 ;  /* 0x0000000b1c071211 */ /* 0x000fe400000f0c13 */
[----:B------:R-:W-:-:S03]  /*2cf0*/  ISETP.GE.AND P0, PT, R26, 0x41, PT ;  /* 0x000000411a00780c */ /* 0x000fc60003f06270 */
[----:B------:R3:W-:Y:S01]  /*2d00*/  @P1 LDGSTS.E.BYPASS.LTC128B.128 [R251+0x10100], [R6.64], !P4 ;  /* 0x1010000006fb1fae */ /* 0x0007e2000e101d46 */
[----:B------:R-:W-:Y:S01]  /*2d10*/  @P1 ISETP.GE.AND P4, PT, R44, c[0x0][0x1d4], PT ;  /* 0x000075002c001a0c */ /* 0x000fe20003f86270 */
[----:B------:R-:W-:Y:S01]  /*2d20*/  IMAD.WIDE.U32 R2, R14, c[0x0][0x218], R2 ;  /* 0x000086000e027a25 */ /* 0x000fe200078e0002 */
[----:B--2---:R-:W-:-:S04]  /*2d30*/  @P1 LEA R4, P3, R45, R8, 0x1 ;  /* 0x000000082d041211 */ /* 0x004fc800078608ff */
[----:B------:R-:W-:Y:S01]  /*2d40*/  @P1 LEA.HI.X R5, R45, R11, R18, 0x1, P3 ;  /* 0x0000000b2d051211 */ /* 0x000fe200018f0c12 */
[----:B---3--:R-:W-:-:S04]  /*2d50*/  IMAD R6, R15, c[0x0][0x210], RZ ;  /* 0x000084000f067a24 */ /* 0x008fc800078e02ff */
[----:B------:R2:W-:Y:S04]  /*2d60*/  @P1 LDGSTS.E.BYPASS.LTC128B.128 [R251+0x13100], [R4.64], !P2 ;  /* 0x1310000004fb1fae */ /* 0x0005e8000d101d46 */
[----:B------:R-:W-:Y:S04]  /*2d70*/  STL [R1+0x4], R14 ;  /* 0x0000040e01007387 */ /* 0x000fe80000100800 */
[----:B------:R-:W-:Y:S01]  /*2d80*/  STL.64 [R1+0x40], R146 ;  /* 0x0000409201007387 */ /* 0x000fe20000100a00 */
[----:B--2---:R-:W-:Y:S01]  /*2d90*/  IMAD R5, R16, c[0x0][0x214], R6 ;  /* 0x0000850010057a24 */ /* 0x004fe200078e0206 */
[----:B------:R-:W-:Y:S01]  /*2da0*/  @P1 LEA R6, P3, R44, R8, 0x1 ;  /* 0x000000082c061211 */ /* 0x000fe200078608ff */
[----:B------:R-:W-:Y:S01]  /*2db0*/  IMAD R8, R12, c[0x0][0x218], RZ ;  /* 0x000086000c087a24 */ /* 0x000fe200078e02ff */
[----:B-1----:R-:W-:-:S02]  /*2dc0*/  @P0 LEA R4, P2, R20, R0, 0x1 ;  /* 0x0000000014040211 */ /* 0x002fc400078408ff */
[----:B------:R-:W-:Y:S02]  /*2dd0*/  @P1 LEA.HI.X R7, R44, R11, R17, 0x1, P3 ;  /* 0x0000000b2c071211 */ /* 0x000fe400018f0c11 */
[C---:B------:R-:W-:Y:S01]  /*2de0*/  @P0 ISETP.GE.AND P3, PT, R20.reuse, c[0x0][0x1d4], PT ;  /* 0x0000750014000a0c */ /* 0x040fe20003f66270 */
[----:B------:R-:W-:Y:S01]  /*2df0*/  IMAD.IADD R9, R25, 0x1, R5 ;  /* 0x0000000119097824 */ /* 0x000fe200078e0205 */
[----:B------:R-:W-:Y:S01]  /*2e00*/  @P0 LEA.HI.X R5, R20, R10, R21, 0x1, P2 ;  /* 0x0000000a14050211 */ /* 0x000fe200010f0c15 */
[----:B------:R-:W-:Y:S01]  /*2e10*/  IMAD R8, R14, c[0x0][0x21c], R8 ;  /* 0x000087000e087a24 */ /* 0x000fe200078e0208 */
[----:B------:R-:W-:Y:S01]  /*2e20*/  IADD3 R2, P2, R2, R24, RZ ;  /* 0x0000001802027210 */ /* 0x000fe20007f5e0ff */
[----:B------:R1:W-:Y:S03]  /*2e30*/  @P1 LDGSTS.E.BYPASS.LTC128B.128 [R251+0x16100], [R6.64], !P4 ;  /* 0x1610000006fb1fae */ /* 0x0003e6000e101d46 */
[----:B------:R-:W-:Y:S01]  /*2e40*/  IADD3.X R3, R9, R3, R8, P2, !PT ;  /* 0x0000000309037210 */ /* 0x000fe200017fe408 */
[----:B------:R-:W-:Y:S01]  /*2e50*/  STL [R1+0x38], R144 ;  /* 0x0000389001007387 */ /* 0x000fe20000100800 */
[----:B------:R-:W-:-:S02]  /*2e60*/  @P0 LEA R8, P2, R28, R0, 0x1 ;  /* 0x000000001c080211 */ /* 0x000fc400078408ff */
[----:B------:R-:W-:Y:S01]  /*2e70*/  LEA R13, P1, R2, c[0x0][0x1f8], 0x1 ;  /* 0x00007e00020d7a11 */ /* 0x000fe200078208ff */
[----:B------:R-:W-:Y:S01]  /*2e80*/  STL.64 [R1+0x50], R24 ;  /* 0x0000501801007387 */ /* 0x000fe20000100a00 */
[----:B------:R-:W-:-:S03]  /*2e90*/  @P0 ISETP.GE.AND P4, PT, R28, c[0x0][0x1d4], PT ;  /* 0x000075001c000a0c */ /* 0x000fc60003f86270 */
[----:B------:R2:W-:Y:S01]  /*2ea0*/  STL [R1+0x5c], R9 ;  /* 0x00005c0901007387 */ /* 0x0005e20000100800 */
[----:B------:R-:W-:-:S03]  /*2eb0*/  LEA.HI.X R27, R2, c[0x0][0x1fc], R3, 0x1, P1 ;  /* 0x00007f00021b7a11 */ /* 0x000fc600008f0c03 */
[----:B------:R3:W-:Y:S01]  /*2ec0*/  @P0 LDGSTS.E.BYPASS.LTC128B.128 [R251+0xe100], [R4.64], !P3 ;  /* 0x0e10000004fb0fae */ /* 0x0007e2000d901d46 */
[----:B------:R-:W-:-:S03]  /*2ed0*/  @P0 ISETP.GE.AND P1, PT, R44, c[0x0][0x1d4], PT ;  /* 0x000075002c000a0c */ /* 0x000fc60003f26270 */
[----:B------:R-:W-:Y:S04]  /*2ee0*/  SHFL.IDX PT, R12, R13, 0x1, 0x181f ;  /* 0x00381f000d0c7f89 */ /* 0x000fe800000e0000 */
[----:B------:R-:W4:Y:S01]  /*2ef0*/  LDL R152, [R1+0x2c] ;  /* 0x00002c0001987983 */ /* 0x000f220000100800 */
[----:B-1----:R-:W-:-:S04]  /*2f00*/  @P0 LEA R6, P3, R45, R0, 0x1 ;  /* 0x000000002d060211 */ /* 0x002fc800078608ff */
[CC--:B------:R-:W-:Y:S02]  /*2f10*/  @P0 LEA.HI.X R7, R45.reuse, R10.reuse, R18, 0x1, P3 ;  /* 0x0000000a2d070211 */ /* 0x0c0fe400018f0c12 */
[----:B--2---:R-:W-:Y:S02]  /*2f20*/  @P0 LEA.HI.X R9, R28, R10, R19, 0x1, P2 ;  /* 0x0000000a1c090211 */ /* 0x004fe400010f0c13 */
[----:B------:R-:W-:-:S03]  /*2f30*/  @P0 ISETP.GE.AND P2, PT, R45, c[0x0][0x1d4], PT ;  /* 0x000075002d000a0c */ /* 0x000fc60003f46270 */
[----:B------:R1:W-:Y:S01]  /*2f40*/  @P0 LDGSTS.E.BYPASS.LTC128B.128 [R251+0x11100], [R8.64], !P4 ;  /* 0x1110000008fb0fae */ /* 0x0003e2000e101d46 */
[----:B---3--:R-:W-:-:S04]  /*2f50*/  @P0 LEA R4, P3, R44, R0, 0x1 ;  /* 0x000000002c040211 */ /* 0x008fc800078608ff */
[----:B------:R-:W-:-:S05]  /*2f60*/  @P0 LEA.HI.X R5, R44, R10, R17, 0x1, P3 ;  /* 0x0000000a2c050211 */ /* 0x000fca00018f0c11 */
[----:B------:R2:W-:Y:S04]  /*2f70*/  @P0 LDGSTS.E.BYPASS.LTC128B.128 [R251+0x14100], [R6.64], !P2 ;  /* 0x1410000006fb0fae */ /* 0x0005e8000d101d46 */
[----:B------:R2:W-:Y:S04]  /*2f80*/  @P0 LDGSTS.E.BYPASS.LTC128B.128 [R251+0x17100], [R4.64], !P1 ;  /* 0x1710000004fb0fae */ /* 0x0005e8000c901d46 */
[----:B------:R-:W0:Y:S04]  /*2f90*/  LDGDEPBAR ;  /* 0x00000000000079af */ /* 0x000e280000000000 */
[----:B------:R-:W3:Y:S04]  /*2fa0*/  SHFL.IDX PT, R0, R13, RZ, 0x181f ;  /* 0x00181fff0d007589 */ /* 0x000ee800000e0000 */
[----:B------:R-:W5:Y:S04]  /*2fb0*/  SHFL.IDX PT, R2, R27, RZ, 0x181f ;  /* 0x00181fff1b027589 */ /* 0x000f6800000e0000 */
[----:B------:R-:W1:Y:S01]  /*2fc0*/  SHFL.IDX PT, R3, R27, 0x1, 0x181f ;  /* 0x00381f001b037f89 */ /* 0x000e6200000e0000 */
[----:B------:R-:W-:-:S02]  /*2fd0*/  R2P PR, R22, 0x6 ;  /* 0x0000000616007804 */ /* 0x000fc40000000000 */
[----:B------:R-:W-:Y:S01]  /*2fe0*/  ISETP.GE.AND P5, PT, R20, c[0x0][0x1d4], PT ;  /* 0x0000750014007a0c */ /* 0x000fe20003fa6270 */
[----:B------:R-:W-:-:S04]  /*2ff0*/  DEPBAR.LE SB0, 0x1 ;  /* 0x000080400000791a */ /* 0x000fc80000000000 */
[----:B------:R-:W-:-:S04]  /*3000*/  DEPBAR.LE SB0, 0x0 ;  /* 0x000080000000791a */ /* 0x000fc80000000000 */
[----:B------:R-:W-:Y:S01]  /*3010*/  BAR.SYNC.DEFER_BLOCKING 0x0 ;  /* 0x0000000000007b1d */ /* 0x000fe20000010000 */
[CC--:B---3--:R-:W-:Y:S02]  /*3020*/  IADD3 R20, P0, R0.reuse, R141.reuse, RZ ;  /* 0x0000008d00147210 */ /* 0x0c8fe40007f1e0ff */
[----:B------:R-:W-:Y:S02]  /*3030*/  IADD3 R18, P4, R0, R142, RZ ;  /* 0x0000008e00127210 */ /* 0x000fe40007f9e0ff */
[----:B------:R-:W-:Y:S01]  /*3040*/  @P1 IADD3 R227, R216, -0x20, RZ ;  /* 0xffffffe0d8e31810 */ /* 0x000fe20007ffe0ff */
[--C-:B-----5:R-:W-:Y:S01]  /*3050*/  IMAD.X R21, R2, 0x1, R133.reuse, P0 ;  /* 0x0000000102157824 */ /* 0x120fe200000e0685 */
[-C--:B------:R-:W-:Y:S01]  /*3060*/  IADD3 R14, P1, R12, R140.reuse, RZ ;  /* 0x0000008c0c0e7210 */ /* 0x080fe20007f3e0ff */
[----:B------:R-:W-:Y:S01]  /*3070*/  IMAD.X R19, R2, 0x1, R134, P4 ;  /* 0x0000000102137824 */ /* 0x000fe200020e0686 */
[----:B------:R-:W-:Y:S02]  /*3080*/  IADD3 R24, P0, R12, R141, RZ ;  /* 0x0000008d0c187210 */ /* 0x000fe40007f1e0ff */
[----:B------:R-:W-:Y:S01]  /*3090*/  ISETP.GE.AND P4, PT, R28, c[0x0][0x1d4], PT ;  /* 0x000075001c007a0c */ /* 0x000fe20003f86270 */
[C---:B-1----:R-:W-:Y:S01]  /*30a0*/  IMAD.X R15, R3.reuse, 0x1, R132, P1 ;  /* 0x00000001030f7824 */ /* 0x042fe200008e0684 */
[----:B------:R-:W-:Y:S01]  /*30b0*/  IADD3 R22, P3, R0, R140, RZ ;  /* 0x0000008c00167210 */ /* 0x000fe20007f7e0ff */
[----:B------:R-:W-:Y:S01]  /*30c0*/  IMAD.X R25, R3, 0x1, R133, P0 ;  /* 0x0000000103197824 */ /* 0x000fe200000e0685 */
[----:B------:R-:W-:-:S02]  /*30d0*/  ISETP.LT.OR P1, PT, R26, 0x1, P5 ;  /* 0x000000011a00780c */ /* 0x000fc40002f21670 */
[----:B------:R-:W-:Y:S01]  /*30e0*/  ISETP.LT.OR P0, PT, R26, 0x1, P4 ;  /* 0x000000011a00780c */ /* 0x000fe20002701670 */
[----:B------:R-:W-:Y:S01]  /*30f0*/  IMAD.X R23, R2, 0x1, R132, P3 ;  /* 0x0000000102177824 */ /* 0x000fe200018e0684 */
[----:B------:R-:W-:-:S05]  /*3100*/  IADD3 R16, P3, R0, R143, RZ ;  /* 0x0000008f00107210 */ /* 0x000fca0007f7e0ff */
[----:B------:R-:W-:Y:S01]  /*3110*/  IMAD.X R17, R2, 0x1, R135, P3 ;  /* 0x0000000102117824 */ /* 0x000fe200018e0687 */
[----:B------:R-:W-:Y:S01]  /*3120*/  ISETP.GE.AND P3, PT, R45, c[0x0][0x1d4], PT ;  /* 0x000075002d007a0c */ /* 0x000fe20003f66270 */
[----:B------:R-:W-:Y:S04]  /*3130*/  LDSM.16.M88.4 R8, [R223] ;  /* 0x00000000df08783b */ /* 0x000fe80000000200 */
[----:B------:R-:W-:Y:S04]  /*3140*/  LDSM.16.M88.4 R40, [R216] ;  /* 0x00000000d828783b */ /* 0x000fe80000000200 */
[----:B------:R-:W-:Y:S04]  /*3150*/  LDSM.16.M88.4 R36, [R216+0x800] ;  /* 0x00080000d824783b */ /* 0x000fe80000000200 */
[----:B------:R-:W-:Y:S04]  /*3160*/  LDSM.16.M88.4 R32, [R216+0x1000] ;  /* 0x00100000d820783b */ /* 0x000fe80000000200 */
[----:B------:R-:W-:Y:S04]  /*3170*/  LDSM.16.M88.4 R28, [R216+0x1800] ;  /* 0x00180000d81c783b */ /* 0x000fe80000000200 */
[----:B------:R-:W-:Y:S04]  /*3180*/  LDSM.16.M88.4 R52, [R216+0x2000] ;  /* 0x00200000d834783b */ /* 0x000fe80000000200 */
[----:B------:R-:W-:Y:S04]  /*3190*/  LDSM.16.M88.4 R68, [R216+0x2800] ;  /* 0x00280000d844783b */ /* 0x000fe80000000200 */
[----:B--2---:R-:W-:Y:S04]  /*31a0*/  LDSM.16.M88.4 R4, [R224] ;  /* 0x00000000e004783b */ /* 0x004fe80000000200 */
[----:B------:R-:W-:Y:S04]  /*31b0*/  LDSM.16.M88.4 R72, [R227] ;  /* 0x00000000e348783b */ /* 0x000fe80000000200 */
[----:B------:R-:W-:Y:S04]  /*31c0*/  LDSM.16.M88.4 R80, [R227+0x800] ;  /* 0x00080000e350783b */ /* 0x000fe80000000200 */
[----:B------:R-:W-:Y:S04]  /*31d0*/  LDSM.16.M88.4 R76, [R227+0x1000] ;  /* 0x00100000e34c783b */ /* 0x000fe80000000200 */
[----:B------:R-:W-:Y:S04]  /*31e0*/  LDSM.16.M88.4 R96, [R227+0x1800] ;  /* 0x00180000e360783b */ /* 0x000fe80000000200 */
[----:B------:R-:W-:Y:S04]  /*31f0*/  LDSM.16.M88.4 R100, [R227+0x2000] ;  /* 0x00200000e364783b */ /* 0x000fe80000000200 */
[----:B------:R-:W-:Y:S04]  /*3200*/  LDSM.16.M88.4 R104, [R227+0x2800] ;  /* 0x00280000e368783b */ /* 0x000fe80000000200 */
[----:B------:R-:W-:Y:S01]  /*3210*/  @!PT LDS RZ, [RZ] ;  /* 0x00000000fffff984 */ /* 0x000fe20000000800 */
[----:B------:R-:W-:Y:S01]  /*3220*/  @!PT LDS RZ, [RZ] ;  /* 0x00000000fffff984 */ /* 0x000fe20000000800 */
[----:B------:R-:W-:Y:S01]  /*3230*/  @!PT LDS RZ, [RZ] ;  /* 0x00000000fffff984 */ /* 0x000fe20000000800 */
[----:B------:R1:W-:Y:S04]  /*3240*/  LDGSTS.E.BYPASS.LTC128B.128 [R251+0x100], [R22.64], !P1 ;  /* 0x0010000016fb7fae */ /* 0x0003e8000c901d46 */
[----:B------:R1:W-:Y:S01]  /*3250*/  LDGSTS.E.BYPASS.LTC128B.128 [R251+0x3100], [R20.64], !P0 ;  /* 0x0310000014fb7fae */ /* 0x0003e2000c101d46 */
[----:B------:R-:W-:-:S02]  /*3260*/  ISETP.LT.OR P0, PT, R26, 0x1, P3 ;  /* 0x000000011a00780c */ /* 0x000fc40001f01670 */
[----:B------:R-:W-:-:S11]  /*3270*/  ISETP.GE.AND P1, PT, R44, c[0x0][0x1d4], PT ;  /* 0x000075002c007a0c */ /* 0x000fd60003f26270 */
[----:B------:R2:W-:Y:S01]  /*3280*/  LDGSTS.E.BYPASS.LTC128B.128 [R251+0x6100], [R18.64], !P0 ;  /* 0x0610000012fb7fae */ /* 0x0005e2000c101d46 */
[----:B------:R-:W-:-:S13]  /*3290*/  ISETP.LT.OR P0, PT, R26, 0x1, P1 ;  /* 0x000000011a00780c */ /* 0x000fda0000f01670 */
[----:B------:R3:W-:Y:S04]  /*32a0*/  LDGSTS.E.BYPASS.LTC128B.128 [R251+0x9100], [R16.64], !P0 ;  /* 0x0910000010fb7fae */ /* 0x0007e8000c101d46 */
[----:B------:R-:W5:Y:S01]  /*32b0*/  SHFL.IDX PT, R0, R13, 0x2, 0x181f ;  /* 0x00581f000d007f89 */ /* 0x000f6200000e0000 */
[----:B---3--:R-:W-:-:S05]  /*32c0*/  IADD3 R16, P0, R12, R142, RZ ;  /* 0x0000008e0c107210 */ /* 0x008fca0007f1e0ff */
[----:B------:R-:W-:Y:S01]  /*32d0*/  IMAD.X R17, R3, 0x1, R134, P0 ;  /* 0x0000000103117824 */ /* 0x000fe200000e0686 */
[----:B------:R-:W-:Y:S01]  /*32e0*/  ISETP.LT.OR P0, PT, R26, 0x21, P5 ;  /* 0x000000211a00780c */ /* 0x000fe20002f01670 */
[----:B------:R-:W3:-:S12]  /*32f0*/  SHFL.IDX PT, R2, R27, 0x2, 0x181f ;  /* 0x00581f001b027f89 */ /* 0x000ed800000e0000 */
[----:B------:R1:W-:Y:S02]  /*3300*/  LDGSTS.E.BYPASS.LTC128B.128 [R251+0x1100], [R14.64], !P0 ;  /* 0x011000000efb7fae */ /* 0x0003e4000c101d46 */
[----:B-1----:R-:W-:-:S05]  /*3310*/  IADD3 R14, P0, R12, R143, RZ ;  /* 0x0000008f0c0e7210 */ /* 0x002fca0007f1e0ff */
[----:B------:R-:W-:Y:S01]  /*3320*/  IMAD.X R15, R3, 0x1, R135, P0 ;  /* 0x00000001030f7824 */ /* 0x000fe200000e0687 */
[----:B------:R-:W-:-:S13]  /*3330*/  ISETP.LT.OR P0, PT, R26, 0x21, P4 ;  /* 0x000000211a00780c */ /* 0x000fda0002701670 */
[----:B------:R1:W-:Y:S01]  /*3340*/  LDGSTS.E.BYPASS.LTC128B.128 [R251+0x4100], [R24.64], !P0 ;  /* 0x0410000018fb7fae */ /* 0x0003e2000c101d46 */
[----:B-----5:R-:W-:-:S05]  /*3350*/  IADD3 R12, P0, R0, R140, RZ ;  /* 0x0000008c000c7210 */ /* 0x020fca0007f1e0ff */
[----:B---3--:R-:W-:Y:S01]  /*3360*/  IMAD.X R13, R2, 0x1, R132, P0 ;  /* 0x00000001020d7824 */ /* 0x008fe200000e0684 */
[----:B------:R-:W-:-:S13]  /*3370*/  ISETP.LT.OR P0, PT, R26, 0x21, P3 ;  /* 0x000000211a00780c */ /* 0x000fda0001f01670 */
[----:B------:R3:W-:Y:S02]  /*3380*/  LDGSTS.E.BYPASS.LTC128B.128 [R251+0x7100], [R16.64], !P0 ;  /* 0x0710000010fb7fae */ /* 0x0007e4000c101d46 */
[----:B---3--:R-:W-:-:S05]  /*3390*/  IADD3 R16, P0, R0, R141, RZ ;  /* 0x0000008d00107210 */ /* 0x008fca0007f1e0ff */
[----:B------:R-:W-:Y:S01]  /*33a0*/  IMAD.X R17, R2, 0x1, R133, P0 ;  /* 0x0000000102117824 */ /* 0x000fe200000e0685 */
[----:B------:R-:W-:-:S13]  /*33b0*/  ISETP.LT.OR P0, PT, R26, 0x21, P1 ;  /* 0x000000211a00780c */ /* 0x000fda0000f01670 */
[----:B------:R3:W-:Y:S01]  /*33c0*/  LDGSTS.E.BYPASS.LTC128B.128 [R251+0xa100], [R14.64], !P0 ;  /* 0x0a1000000efb7fae */ /* 0x0007e2000c101d46 */
[C---:B------:R-:W-:Y:S01]  /*33d0*/  ISETP.LT.OR P4, PT, R26.reuse, 0x41, P4 ;  /* 0x000000411a00780c */ /* 0x040fe20002781670 */
[----:B------:R-:W-:Y:S01]  /*33e0*/  IMAD.MOV.U32 R3, RZ, RZ, 0x40 ;  /* 0x00000040ff037424 */ /* 0x000fe200078e00ff */
[C---:B------:R-:W-:Y:S02]  /*33f0*/  ISETP.LT.OR P3, PT, R26.reuse, 0x41, P3 ;  /* 0x000000411a00780c */ /* 0x040fe40001f61670 */
[----:B------:R-:W-:Y:S01]  /*3400*/  ISETP.LT.OR P1, PT, R26, 0x41, P1 ;  /* 0x000000411a00780c */ /* 0x000fe20000f21670 */
[----:B------:R-:W-:Y:S01]  /*3410*/  HMMA.16816.F32 R44, R8, R40, RZ ;  /* 0x00000028082c723c */ /* 0x000fe200000018ff */
[----:B---3--:R-:W-:-:S05]  /*3420*/  IADD3 R14, P0, R0, R142, RZ ;  /* 0x0000008e000e7210 */ /* 0x008fca0007f1e0ff */
[----:B------:R-:W-:Y:S01]  /*3430*/  IMAD.X R15, R2, 0x1, R134, P0 ;  /* 0x00000001020f7824 */ /* 0x000fe200000e0686 */
[----:B------:R-:W-:Y:S01]  /*3440*/  ISETP.LT.OR P0, PT, R26, 0x41, P5 ;  /* 0x000000411a00780c */ /* 0x000fe20002f01670 */
[C---:B------:R-:W-:Y:S08]  /*3450*/  HMMA.16816.F32 R48, R8.reuse, R42, RZ ;  /* 0x0000002a0830723c */ /* 0x040ff000000018ff */
[C---:B------:R-:W-:Y:S04]  /*3460*/  HMMA.16816.F32 R60, R8.reuse, R36, RZ ;  /* 0x00000024083c723c */ /* 0x040fe800000018ff */
[----:B------:R3:W-:Y:S04]  /*3470*/  LDGSTS.E.BYPASS.LTC128B.128 [R251+0x2100], [R12.64], !P0 ;  /* 0x021000000cfb7fae */ /* 0x0007e8000c101d46 */
[C---:B------:R-:W-:Y:S01]  /*3480*/  HMMA.16816.F32 R64, R8.reuse, R38, RZ ;  /* 0x000000260840723c */ /* 0x040fe200000018ff */
[----:B------:R2:W-:Y:S04]  /*3490*/  LDGSTS.E.BYPASS.LTC128B.128 [R251+0x5100], [R16.64], !P4 ;  /* 0x0510000010fb7fae */ /* 0x0005e8000e101d46 */
[----:B------:R5:W-:Y:S03]  /*34a0*/  LDGSTS.E.BYPASS.LTC128B.128 [R251+0x8100], [R14.64], !P3 ;  /* 0x081000000efb7fae */ /* 0x000be6000d901d46 */
[C---:B------:R-:W-:Y:S08]  /*34b0*/  HMMA.16816.F32 R56, R8.reuse, R32, RZ ;  /* 0x000000200838723c */ /* 0x040ff000000018ff */
[----:B------:R-:W-:Y:S01]  /*34c0*/  HMMA.16816.F32 R40, R8, R34, RZ ;  /* 0x000000220828723c */ /* 0x000fe200000018ff */
[----:B---3--:R-:W-:-:S07]  /*34d0*/  IADD3 R12, P0, R0, R143, RZ ;  /* 0x0000008f000c7210 */ /* 0x008fce0007f1e0ff */
[----:B------:R-:W-:Y:S01]  /*34e0*/  HMMA.16816.F32 R36, R8, R28, RZ ;  /* 0x0000001c0824723c */ /* 0x000fe200000018ff */
[----:B------:R-:W-:Y:S01]  /*34f0*/  SEL R0, R3, 0xffffffc0, !P2 ;  /* 0xffffffc003007807 */ /* 0x000fe20005000000 */
[----:B------:R-:W-:-:S06]  /*3500*/  IMAD.X R13, R2, 0x1, R135, P0 ;  /* 0x00000001020d7824 */ /* 0x000fcc00000e0687 */
[C---:B------:R-:W-:Y:S01]  /*3510*/  HMMA.16816.F32 R32, R8.reuse, R30, RZ ;  /* 0x0000001e0820723c */ /* 0x040fe200000018ff */
[----:B------:R-:W-:Y:S01]  /*3520*/  IMAD.IADD R218, R216, 0x1, R0 ;  /* 0x00000001d8da7824 */ /* 0x000fe200078e0200 */
[----:B------:R5:W-:Y:S04]  /*3530*/  LDGSTS.E.BYPASS.LTC128B.128 [R251+0xb100], [R12.64], !P1 ;  /* 0x0b1000000cfb7fae */ /* 0x000be8000c901d46 */
[----:B------:R-:W-:Y:S02]  /*3540*/  LDSM.16.M88.4 R88, [R218] ;  /* 0x00000000da58783b */ /* 0x000fe40000000200 */
[----:B------:R-:W-:Y:S01]  /*3550*/  HMMA.16816.F32 R28, R8, R52, RZ ;  /* 0x00000034081c723c */ /* 0x000fe200000018ff */
[C---:B------:R-:W-:Y:S01]  /*3560*/  IADD3 R228, R227.reuse, 0x9000, RZ ;  /* 0x00009000e3e47810 */ /* 0x040fe20007ffe0ff */
[----:B------:R-:W-:Y:S01]  /*3570*/  LDSM.16.M88.4 R92, [R218+0x800] ;  /* 0x00080000da5c783b */ /* 0x000fe20000000200 */
[----:B------:R-:W-:-:S02]  /*3580*/  IADD3 R229, R227, 0x3800, RZ ;  /* 0x00003800e3e57810 */ /* 0x000fc40007ffe0ff */
[C---:B------:R-:W-:Y:S01]  /*3590*/  IADD3 R234, R227.reuse, 0x3000, RZ ;  /* 0x00003000e3ea7810 */ /* 0x040fe20007ffe0ff */
[----:B------:R-:W-:Y:S02]  /*35a0*/  LDSM.16.M88.4 R112, [R218+0x4800] ;  /* 0x00480000da70783b */ /* 0x000fe40000000200 */
[C---:B------:R-:W-:Y:S01]  /*35b0*/  HMMA.16816.F32 R20, R8.reuse, R68, RZ ;  /* 0x000000440814723c */ /* 0x040fe200000018ff */
[C---:B------:R-:W-:Y:S01]  /*35c0*/  IADD3 R230, R227.reuse, 0x4000, RZ ;  /* 0x00004000e3e67810 */ /* 0x040fe20007ffe0ff */
[----:B------:R-:W-:Y:S01]  /*35d0*/  LDSM.16.M88.4 R128, [R218+0xa000] ;  /* 0x00a00000da80783b */ /* 0x000fe20000000200 */
[C---:B------:R-:W-:Y:S02]  /*35e0*/  IADD3 R231, R227.reuse, 0x4800, RZ ;  /* 0x00004800e3e77810 */ /* 0x040fe40007ffe0ff */
[C---:B------:R-:W-:Y:S01]  /*35f0*/  IADD3 R232, R227.reuse, 0x5000, RZ ;  /* 0x00005000e3e87810 */ /* 0x040fe20007ffe0ff */
[----:B------:R-:W-:Y:S02]  /*3600*/  LDSM.16.M88.4 R124, [R218+0x9000] ;  /* 0x00900000da7c783b */ /* 0x000fe40000000200 */
[C---:B--2---:R-:W-:Y:S01]  /*3610*/  HMMA.16816.F32 R16, R8.reuse, R70, RZ ;  /* 0x000000460810723c */ /* 0x044fe200000018ff */
[C---:B------:R-:W-:Y:S01]  /*3620*/  IADD3 R233, R227.reuse, 0x5800, RZ ;  /* 0x00005800e3e97810 */ /* 0x040fe20007ffe0ff */
[----:B------:R-:W-:Y:S04]  /*3630*/  LDSM.16.M88.4 R120, [R218+0x9800] ;  /* 0x00980000da78783b */ /* 0x000fe80000000200 */
[----:B-----5:R-:W2:Y:S02]  /*3640*/  LDSM.16.M88.4 R12, [R226] ;  /* 0x00000000e20c783b */ /* 0x020ea40000000200 */
[----:B-1----:R-:W-:Y:S01]  /*3650*/  HMMA.16816.F32 R24, R8, R54, RZ ;  /* 0x000000360818723c */ /* 0x002fe200000018ff */
[----:B------:R-:W-:Y:S01]  /*3660*/  IADD3 R240, R227, 0x6000, RZ ;  /* 0x00006000e3f07810 */ /* 0x000fe20007ffe0ff */
[----:B------:R-:W0:Y:S06]  /*3670*/  LDGDEPBAR ;  /* 0x00000000000079af */ /* 0x000e2c0000000000 */
[C---:B------:R-:W-:Y:S08]  /*3680*/  HMMA.16816.F32 R8, R4.reuse, R72, R44 ;  /* 0x000000480408723c */ /* 0x040ff0000000182c */
[C---:B------:R-:W-:Y:S08]  /*3690*/  HMMA.16816.F32 R52, R4.reuse, R80, R60 ;  /* 0x000000500434723c */ /* 0x040ff0000000183c */
[C---:B------:R-:W-:Y:S01]  /*36a0*/  HMMA.16816.F32 R44, R4.reuse, R74, R48 ;  /* 0x0000004a042c723c */ /* 0x040fe20000001830 */
[----:B------:R-:W1:Y:S07]  /*36b0*/  LDSM.16.M88.4 R48, [R218+0x1000] ;  /* 0x00100000da30783b */ /* 0x000e6e0000000200 */
[C---:B------:R-:W-:Y:S08]  /*36c0*/  HMMA.16816.F32 R80, R4.reuse, R82, R64 ;  /* 0x000000520450723c */ /* 0x040ff00000001840 */
[----:B------:R-:W-:Y:S01]  /*36d0*/  HMMA.16816.F32 R64, R4, R100, R28 ;  /* 0x000000640440723c */ /* 0x000fe2000000181c */
[----:B------:R-:W3:Y:S01]  /*36e0*/  LDSM.16.M88.4 R28, [R218+0x2800] ;  /* 0x00280000da1c783b */ /* 0x000ee20000000200 */
[----:B------:R-:W-:-:S06]  /*36f0*/  IMAD.IADD R217, R228, 0x1, R0 ;  /* 0x00000001e4d97824 */ /* 0x000fcc00078e0200 */
[C---:B------:R-:W-:Y:S08]  /*3700*/  HMMA.16816.F32 R84, R4.reuse, R76, R56 ;  /* 0x0000004c0454723c */ /* 0x040ff00000001838 */
[C---:B------:R-:W-:Y:S01]  /*3710*/  HMMA.16816.F32 R76, R4.reuse, R78, R40 ;  /* 0x0000004e044c723c */ /* 0x040fe20000001828 */
[----:B------:R-:W5:Y:S07]  /*3720*/  LDSM.16.M88.4 R40, [R218+0x1800] ;  /* 0x00180000da28783b */ /* 0x000f6e0000000200 */
[C---:B------:R-:W-:Y:S08]  /*3730*/  HMMA.16816.F32 R72, R4.reuse, R96, R36 ;  /* 0x000000600448723c */ /* 0x040ff00000001824 */
[C---:B------:R-:W-:Y:S08]  /*3740*/  HMMA.16816.F32 R56, R4.reuse, R104, R20 ;  /* 0x000000680438723c */ /* 0x040ff00000001814 */
[C---:B------:R-:W-:Y:S08]  /*3750*/  HMMA.16816.F32 R36, R4.reuse, R106, R16 ;  /* 0x0000006a0424723c */ /* 0x040ff00000001810 */
[C---:B------:R-:W-:Y:S01]  /*3760*/  HMMA.16816.F32 R68, R4.reuse, R98, R32 ;  /* 0x000000620444723c */ /* 0x040fe20000001820 */
[----:B------:R-:W4:Y:S07]  /*3770*/  LDSM.16.M88.4 R32, [R218+0x2000] ;  /* 0x00200000da20783b */ /* 0x000f2e0000000200 */
[----:B------:R-:W-:Y:S01]  /*3780*/  HMMA.16816.F32 R60, R4, R102, R24 ;  /* 0x00000066043c723c */ /* 0x000fe20000001818 */
[----:B------:R-:W-:Y:S07]  /*3790*/  LDSM.16.M88.4 R4, [R225] ;  /* 0x00000000e104783b */ /* 0x000fee0000000200 */
[C---:B--2---:R-:W-:Y:S01]  /*37a0*/  HMMA.16816.F32 R24, R12.reuse, R88, R8 ;  /* 0x000000580c18723c */ /* 0x044fe20000001808 */
[----:B------:R-:W2:Y:S07]  /*37b0*/  LDSM.16.M88.4 R8, [R217+-0x9000] ;  /* 0xff700000d908783b */ /* 0x000eae0000000200 */
[C---:B------:R-:W-:Y:S01]  /*37c0*/  HMMA.16816.F32 R20, R12.reuse, R90, R44 ;  /* 0x0000005a0c14723c */ /* 0x040fe2000000182c */
[----:B------:R-:W2:Y:S07]  /*37d0*/  LDSM.16.M88.4 R44, [R217+-0x8800] ;  /* 0xff780000d92c783b */ /* 0x000eae0000000200 */
[C---:B-1----:R-:W-:Y:S08]  /*37e0*/  HMMA.16816.F32 R88, R12.reuse, R50, R76 ;  /* 0x000000320c58723c */ /* 0x042ff0000000184c */
[C---:B---3--:R-:W-:Y:S08]  /*37f0*/  HMMA.16816.F32 R96, R12.reuse, R28, R56 ;  /* 0x0000001c0c60723c */ /* 0x048ff00000001838 */
[C---:B------:R-:W-:Y:S01]  /*3800*/  HMMA.16816.F32 R76, R12.reuse, R30, R36 ;  /* 0x0000001e0c4c723c */ /* 0x040fe20000001824 */
[----:B------:R-:W1:Y:S07]  /*3810*/  LDSM.16.M88.4 R28, [R217+-0x7800] ;  /* 0xff880000d91c783b */ /* 0x000e6e0000000200 */
[C---:B------:R-:W-:Y:S08]  /*3820*/  HMMA.16816.F32 R16, R12.reuse, R92, R52 ;  /* 0x0000005c0c10723c */ /* 0x040ff00000001834 */
[C---:B------:R-:W-:Y:S08]  /*3830*/  HMMA.16816.F32 R92, R12.reuse, R94, R80 ;  /* 0x0000005e0c5c723c */ /* 0x040ff00000001850 */
[C---:B------:R-:W-:Y:S01]  /*3840*/  HMMA.16816.F32 R52, R12.reuse, R48, R84 ;  /* 0x000000300c34723c */ /* 0x040fe20000001854 */
[----:B------:R-:W-:Y:S07]  /*3850*/  LDSM.16.M88.4 R48, [R217+-0x8000] ;  /* 0xff800000d930783b */ /* 0x000fee0000000200 */
[C---:B-----5:R-:W-:Y:S08]  /*3860*/  HMMA.16816.F32 R84, R12.reuse, R40, R72 ;  /* 0x000000280c54723c */ /* 0x060ff00000001848 */
[C---:B------:R-:W-:Y:S01]  /*3870*/  HMMA.16816.F32 R80, R12.reuse, R42, R68 ;  /* 0x0000002a0c50723c */ /* 0x040fe20000001844 */
[----:B------:R-:W3:Y:S07]  /*3880*/  LDSM.16.M88.4 R68, [R217+-0x7000] ;  /* 0xff900000d944783b */ /* 0x000eee0000000200 */
[C---:B----4-:R-:W-:Y:S08]  /*3890*/  HMMA.16816.F32 R100, R12.reuse, R34, R60 ;  /* 0x000000220c64723c */ /* 0x050ff0000000183c */
[----:B------:R-:W-:Y:S01]  /*38a0*/  HMMA.16816.F32 R64, R12, R32, R64 ;  /* 0x000000200c40723c */ /* 0x000fe20000001840 */
[----:B------:R-:W-:Y:S04]  /*38b0*/  LDSM.16.M88.4 R12, [R216+0x3000] ;  /* 0x00300000d80c783b */ /* 0x000fe80000000200 */
[----:B------:R-:W-:Y:S03]  /*38c0*/  LDSM.16.M88.4 R32, [R216+0x4000] ;  /* 0x00400000d820783b */ /* 0x000fe60000000200 */
[C---:B--2---:R-:W-:Y:S08]  /*38d0*/  HMMA.16816.F32 R72, R4.reuse, R8, R24 ;  /* 0x000000080448723c */ /* 0x044ff00000001818 */
[C---:B------:R-:W-:Y:S01]  /*38e0*/  HMMA.16816.F32 R60, R4.reuse, R10, R20 ;  /* 0x0000000a043c723c */ /* 0x040fe20000001814 */
[----:B------:R-:W2:Y:S07]  /*38f0*/  LDSM.16.M88.4 R8, [R223+0x4000] ;  /* 0x00400000df08783b */ /* 0x000eae0000000200 */
[C---:B------:R-:W-:Y:S01]  /*3900*/  HMMA.16816.F32 R20, R4.reuse, R44, R16 ;  /* 0x0000002c0414723c */ /* 0x040fe20000001810 */
[----:B------:R-:W4:Y:S07]  /*3910*/  LDSM.16.M88.4 R16, [R217+-0x6800] ;  /* 0xff980000d910783b */ /* 0x000f2e0000000200 */
[C---:B-1----:R-:W-:Y:S08]  /*3920*/  HMMA.16816.F32 R40, R4.reuse, R28, R84 ;  /* 0x0000001c0428723c */ /* 0x042ff00000001854 */
[C---:B------:R-:W-:Y:S01]  /*3930*/  HMMA.16816.F32 R24, R4.reuse, R30, R80 ;  /* 0x0000001e0418723c */ /* 0x040fe20000001850 */
[----:B------:R-:W1:Y:S07]  /*3940*/  LDSM.16.M88.4 R28, [R216+0x4800] ;  /* 0x00480000d81c783b */ /* 0x000e6e0000000200 */
[C---:B------:R-:W-:Y:S01]  /*3950*/  HMMA.16816.F32 R56, R4.reuse, R46, R92 ;  /* 0x0000002e0438723c */ /* 0x040fe2000000185c */
[----:B------:R-:W5:Y:S07]  /*3960*/  LDSM.16.M88.4 R44, [R216+0x3800] ;  /* 0x00380000d82c783b */ /* 0x000f6e0000000200 */
[----:B---3--:R-:W-:Y:S01]  /*3970*/  HMMA.16816.F32 R36, R4, R68, R64 ;  /* 0x000000440424723c */ /* 0x008fe20000001840 */
[----:B------:R-:W3:Y:S07]  /*3980*/  LDSM.16.M88.4 R64, [R216+0x5000] ;  /* 0x00500000d840783b */ /* 0x000eee0000000200 */
[C---:B--2---:R-:W-:Y:S08]  /*3990*/  HMMA.16816.F32 R72, R8.reuse, R12, R72 ;  /* 0x0000000c0848723c */ /* 0x044ff00000001848 */
[----:B------:R-:W-:Y:S01]  /*39a0*/  HMMA.16816.F32 R104, R8, R14, R60 ;  /* 0x0000000e0868723c */ /* 0x000fe2000000183c */
[----:B------:R-:W2:Y:S04]  /*39b0*/  LDSM.16.M88.4 R12, [R216+0x5800] ;  /* 0x00580000d80c783b */ /* 0x000ea80000000200 */
[----:B------:R-:W-:Y:S03]  /*39c0*/  LDSM.16.M88.4 R60, [R230] ;  /* 0x00000000e63c783b */ /* 0x000fe60000000200 */
[C---:B------:R-:W-:Y:S08]  /*39d0*/  HMMA.16816.F32 R52, R4.reuse, R48, R52 ;  /* 0x000000300434723c */ /* 0x040ff00000001834 */
[C---:B------:R-:W-:Y:S08]  /*39e0*/  HMMA.16816.F32 R48, R4.reuse, R50, R88 ;  /* 0x000000320430723c */ /* 0x040ff00000001858 */
[C---:B----4-:R-:W-:Y:S08]  /*39f0*/  HMMA.16816.F32 R80, R4.reuse, R16, R96 ;  /* 0x000000100450723c */ /* 0x050ff00000001860 */
[C---:B------:R-:W-:Y:S08]  /*3a00*/  HMMA.16816.F32 R68, R4.reuse, R70, R100 ;  /* 0x000000460444723c */ /* 0x040ff00000001864 */
[----:B------:R-:W-:Y:S01]  /*3a10*/  HMMA.16816.F32 R76, R4, R18, R76 ;  /* 0x00000012044c723c */ /* 0x000fe2000000184c */
[----:B------:R-:W-:Y:S04]  /*3a20*/  LDSM.16.M88.4 R4, [R224+0x4000] ;  /* 0x00400000e004783b */ /* 0x000fe80000000200 */
[----:B------:R-:W-:Y:S03]  /*3a30*/  LDSM.16.M88.4 R16, [R234] ;  /* 0x00000000ea10783b */ /* 0x000fe60000000200 */
[C---:B-1----:R-:W-:Y:S01]  /*3a40*/  HMMA.16816.F32 R96, R8.reuse, R28, R40 ;  /* 0x0000001c0860723c */ /* 0x042fe20000001828 */
[----:B------:R-:W1:Y:S07]  /*3a50*/  LDSM.16.M88.4 R40, [R229] ;  /* 0x00000000e528783b */ /* 0x000e6e0000000200 */
[C---:B-----5:R-:W-:Y:S08]  /*3a60*/  HMMA.16816.F32 R108, R8.reuse, R44, R20 ;  /* 0x0000002c086c723c */ /* 0x060ff00000001814 */
[C---:B------:R-:W-:Y:S01]  /*3a70*/  HMMA.16816.F32 R100, R8.reuse, R46, R56 ;  /* 0x0000002e0864723c */ /* 0x040fe20000001838 */
[----:B------:R-:W-:Y:S07]  /*3a80*/  LDSM.16.M88.4 R56, [R231] ;  /* 0x00000000e738783b */ /* 0x000fee0000000200 */
[C---:B------:R-:W-:Y:S08]  /*3a90*/  HMMA.16816.F32 R92, R8.reuse, R32, R52 ;  /* 0x00000020085c723c */ /* 0x040ff00000001834 */
[C---:B------:R-:W-:Y:S01]  /*3aa0*/  HMMA.16816.F32 R88, R8.reuse, R34, R48 ;  /* 0x000000220858723c */ /* 0x040fe20000001830 */
[----:B------:R-:W-:Y:S07]  /*3ab0*/  LDSM.16.M88.4 R32, [R233] ;  /* 0x00000000e920783b */ /* 0x000fee0000000200 */
[C---:B------:R-:W-:Y:S01]  /*3ac0*/  HMMA.16816.F32 R84, R8.reuse, R30, R24 ;  /* 0x0000001e0854723c */ /* 0x040fe20000001818 */
[----:B------:R-:W-:Y:S07]  /*3ad0*/  LDSM.16.M88.4 R24, [R218+0x3000] ;  /* 0x00300000da18783b */ /* 0x000fee0000000200 */
[C---:B---3--:R-:W-:Y:S01]  /*3ae0*/  HMMA.16816.F32 R52, R8.reuse, R64, R36 ;  /* 0x000000400834723c */ /* 0x048fe20000001824 */
[----:B------:R-:W-:Y:S07]  /*3af0*/  LDSM.16.M88.4 R36, [R232] ;  /* 0x00000000e824783b */ /* 0x000fee0000000200 */
[C---:B------:R-:W-:Y:S01]  /*3b00*/  HMMA.16816.F32 R48, R8.reuse, R66, R68 ;  /* 0x000000420830723c */ /* 0x040fe20000001844 */
[----:B------:R-:W-:Y:S07]  /*3b10*/  LDSM.16.M88.4 R64, [R218+0x3800] ;  /* 0x00380000da40783b */ /* 0x000fee0000000200 */
[C---:B--2---:R-:W-:Y:S08]  /*3b20*/  HMMA.16816.F32 R44, R8.reuse, R12, R80 ;  /* 0x0000000c082c723c */ /* 0x044ff00000001850 */
[----:B------:R-:W-:Y:S01]  /*3b30*/  HMMA.16816.F32 R28, R8, R14, R76 ;  /* 0x0000000e081c723c */ /* 0x000fe2000000184c */
[----:B------:R-:W2:Y:S04]  /*3b40*/  LDSM.16.M88.4 R8, [R226+0x4000] ;  /* 0x00400000e208783b */ /* 0x000ea80000000200 */
[----:B------:R-:W3:Y:S03]  /*3b50*/  LDSM.16.M88.4 R76, [R218+0x4000] ;  /* 0x00400000da4c783b */ /* 0x000ee60000000200 */
[C---:B-1----:R-:W-:Y:S01]  /*3b60*/  HMMA.16816.F32 R12, R4.reuse, R40, R108 ;  /* 0x00000028040c723c */ /* 0x042fe2000000186c */
[----:B------:R-:W1:Y:S07]  /*3b70*/  LDSM.16.M88.4 R108, [R218+0x5000] ;  /* 0x00500000da6c783b */ /* 0x000e6e0000000200 */
[C---:B------:R-:W-:Y:S08]  /*3b80*/  HMMA.16816.F32 R20, R4.reuse, R16, R72 ;  /* 0x000000100414723c */ /* 0x040ff00000001848 */
[C---:B------:R-:W-:Y:S08]  /*3b90*/  HMMA.16816.F32 R16, R4.reuse, R18, R104 ;  /* 0x000000120410723c */ /* 0x040ff00000001868 */
[----:B------:R-:W-:Y:S08]  /*3ba0*/  HMMA.16816.F32 R68, R4, R42, R100 ;  /* 0x0000002a0444723c */ /* 0x000ff00000001864 */
[----:B--2---:R-:W-:Y:S01]  /*3bb0*/  HMMA.16816.F32 R40, R8, R64, R12 ;  /* 0x000000400828723c */ /* 0x004fe2000000180c */
[----:B------:R-:W2:Y:S07]  /*3bc0*/  LDSM.16.M88.4 R12, [R218+0x5800] ;  /* 0x00580000da0c783b */ /* 0x000eae0000000200 */
[C---:B------:R-:W-:Y:S08]  /*3bd0*/  HMMA.16816.F32 R80, R4.reuse, R62, R88 ;  /* 0x0000003e0450723c */ /* 0x040ff00000001858 */
[C---:B------:R-:W-:Y:S08]  /*3be0*/  HMMA.16816.F32 R96, R4.reuse, R56, R96 ;  /* 0x000000380460723c */ /* 0x040ff00000001860 */
[C---:B------:R-:W-:Y:S08]  /*3bf0*/  HMMA.16816.F32 R104, R4.reuse, R58, R84 ;  /* 0x0000003a0468723c */ /* 0x040ff00000001854 */
[C---:B------:R-:W-:Y:S08]  /*3c00*/  HMMA.16816.F32 R72, R4.reuse, R60, R92 ;  /* 0x0000003c0448723c */ /* 0x040ff0000000185c */
[C---:B------:R-:W-:Y:S01]  /*3c10*/  HMMA.16816.F32 R92, R4.reuse, R36, R52 ;  /* 0x00000024045c723c */ /* 0x040fe20000001834 */
[----:B------:R-:W-:Y:S07]  /*3c20*/  LDSM.16.M88.4 R52, [R217+-0x5800] ;  /* 0xffa80000d934783b */ /* 0x000fee0000000200 */
[C---:B------:R-:W-:Y:S01]  /*3c30*/  HMMA.16816.F32 R100, R4.reuse, R38, R48 ;  /* 0x000000260464723c */ /* 0x040fe20000001830 */
[----:B------:R-:W-:Y:S07]  /*3c40*/  LDSM.16.M88.4 R48, [R217+-0x5000] ;  /* 0xffb00000d930783b */ /* 0x000fee0000000200 */
[C---:B------:R-:W-:Y:S01]  /*3c50*/  HMMA.16816.F32 R88, R4.reuse, R32, R44 ;  /* 0x000000200458723c */ /* 0x040fe2000000182c */
[----:B------:R-:W-:Y:S07]  /*3c60*/  LDSM.16.M88.4 R44, [R217+-0x4800] ;  /* 0xffb80000d92c783b */ /* 0x000fee0000000200 */
[----:B------:R-:W-:Y:S01]  /*3c70*/  HMMA.16816.F32 R84, R4, R34, R28 ;  /* 0x000000220454723c */ /* 0x000fe2000000181c */
[----:B------:R-:W-:Y:S07]  /*3c80*/  LDSM.16.M88.4 R4, [R225+0x4000] ;  /* 0x00400000e104783b */ /* 0x000fee0000000200 */
[C---:B------:R-:W-:Y:S01]  /*3c90*/  HMMA.16816.F32 R56, R8.reuse, R26, R16 ;  /* 0x0000001a0838723c */ /* 0x040fe20000001810 */
[----:B------:R-:W4:Y:S07]  /*3ca0*/  LDSM.16.M88.4 R16, [R217+-0x6000] ;  /* 0xffa00000d910783b */ /* 0x000f2e0000000200 */
[C---:B------:R-:W-:Y:S08]  /*3cb0*/  HMMA.16816.F32 R60, R8.reuse, R24, R20 ;  /* 0x00000018083c723c */ /* 0x040ff00000001814 */
[C---:B------:R-:W-:Y:S01]  /*3cc0*/  HMMA.16816.F32 R36, R8.reuse, R66, R68 ;  /* 0x000000420824723c */ /* 0x040fe20000001844 */
[----:B------:R-:W5:Y:S07]  /*3cd0*/  LDSM.16.M88.4 R68, [R217+-0x4000] ;  /* 0xffc00000d944783b */ /* 0x000f6e0000000200 */
[C---:B---3--:R-:W-:Y:S08]  /*3ce0*/  HMMA.16816.F32 R28, R8.reuse, R78, R80 ;  /* 0x0000004e081c723c */ /* 0x048ff00000001850 */
[C---:B------:R-:W-:Y:S01]  /*3cf0*/  HMMA.16816.F32 R24, R8.reuse, R112, R96 ;  /* 0x000000700818723c */ /* 0x040fe20000001860 */
[----:B------:R-:W-:Y:S07]  /*3d00*/  LDSM.16.M88.4 R96, [R216+0x6000] ;  /* 0x00600000d860783b */ /* 0x000fee0000000200 */
[C---:B------:R-:W-:Y:S01]  /*3d10*/  HMMA.16816.F32 R20, R8.reuse, R114, R104 ;  /* 0x000000720814723c */ /* 0x040fe20000001868 */
[C---:B------:R-:W-:Y:S01]  /*3d20*/  IADD3 R235, R227.reuse, 0x6800, RZ ;  /* 0x00006800e3eb7810 */ /* 0x040fe20007ffe0ff */
[----:B------:R-:W-:Y:S06]  /*3d30*/  LDSM.16.M88.4 R112, [R217+-0x3000] ;  /* 0xffd00000d970783b */ /* 0x000fec0000000200 */
[C---:B------:R-:W-:Y:S08]  /*3d40*/  HMMA.16816.F32 R32, R8.reuse, R76, R72 ;  /* 0x0000004c0820723c */ /* 0x040ff00000001848 */
[C---:B-1----:R-:W-:Y:S01]  /*3d50*/  HMMA.16816.F32 R72, R8.reuse, R110, R100 ;  /* 0x0000006e0848723c */ /* 0x042fe20000001864 */
[----:B------:R-:W1:Y:S07]  /*3d60*/  LDSM.16.M88.4 R100, [R217+-0x3800] ;  /* 0xffc80000d964783b */ /* 0x000e6e0000000200 */
[C---:B--2---:R-:W-:Y:S08]  /*3d70*/  HMMA.16816.F32 R88, R8.reuse, R12, R88 ;  /* 0x0000000c0858723c */ /* 0x044ff00000001858 */
[C---:B------:R-:W-:Y:S08]  /*3d80*/  HMMA.16816.F32 R64, R8.reuse, R108, R92 ;  /* 0x0000006c0840723c */ /* 0x040ff0000000185c */
[----:B------:R-:W-:Y:S01]  /*3d90*/  HMMA.16816.F32 R12, R8, R14, R84 ;  /* 0x0000000e080c723c */ /* 0x000fe20000001854 */
[----:B------:R-:W2:Y:S07]  /*3da0*/  LDSM.16.M88.4 R8, [R223+0x8000] ;  /* 0x00800000df08783b */ /* 0x000eae0000000200 */
[C---:B----4-:R-:W-:Y:S08]  /*3db0*/  HMMA.16816.F32 R92, R4.reuse, R18, R56 ;  /* 0x00000012045c723c */ /* 0x050ff00000001838 */
[C---:B------:R-:W-:Y:S01]  /*3dc0*/  HMMA.16816.F32 R80, R4.reuse, R52, R40 ;  /* 0x000000340450723c */ /* 0x040fe20000001828 */
[----:B------:R-:W-:Y:S07]  /*3dd0*/  LDSM.16.M88.4 R40, [R216+0x7000] ;  /* 0x00700000d828783b */ /* 0x000fee0000000200 */
[C---:B------:R-:W-:Y:S01]  /*3de0*/  HMMA.16816.F32 R76, R4.reuse, R54, R36 ;  /* 0x00000036044c723c */ /* 0x040fe20000001824 */
[----:B------:R-:W-:Y:S07]  /*3df0*/  LDSM.16.M88.4 R36, [R216+0x7800] ;  /* 0x00780000d824783b */ /* 0x000fee0000000200 */
[C---:B------:R-:W-:Y:S08]  /*3e00*/  HMMA.16816.F32 R56, R4.reuse, R50, R28 ;  /* 0x000000320438723c */ /* 0x040ff0000000181c */
[C---:B------:R-:W-:Y:S08]  /*3e10*/  HMMA.16816.F32 R84, R4.reuse, R16, R60 ;  /* 0x000000100454723c */ /* 0x040ff0000000183c */
[C---:B------:R-:W-:Y:S08]  /*3e20*/  HMMA.16816.F32 R52, R4.reuse, R44, R24 ;  /* 0x0000002c0434723c */ /* 0x040ff00000001818 */
[C---:B------:R-:W-:Y:S01]  /*3e30*/  HMMA.16816.F32 R28, R4.reuse, R46, R20 ;  /* 0x0000002e041c723c */ /* 0x040fe20000001814 */
[----:B------:R-:W3:Y:S07]  /*3e40*/  LDSM.16.M88.4 R44, [R216+0x6800] ;  /* 0x00680000d82c783b */ /* 0x000eee0000000200 */
[----:B------:R-:W-:Y:S01]  /*3e50*/  HMMA.16816.F32 R60, R4, R48, R32 ;  /* 0x00000030043c723c */ /* 0x000fe20000001820 */
[----:B------:R-:W4:Y:S01]  /*3e60*/  LDSM.16.M88.4 R32, [R216+0x8000] ;  /* 0x00800000d820783b */ /* 0x000f220000000200 */
[----:B------:R-:W-:-:S03]  /*3e70*/  IADD3 R236, R227, 0x7000, RZ ;  /* 0x00007000e3ec7810 */ /* 0x000fc60007ffe0ff */
[----:B------:R-:W3:Y:S03]  /*3e80*/  LDSM.16.M88.4 R48, [R216+0x8800] ;  /* 0x00880000d830783b */ /* 0x000ee60000000200 */
[C---:B-----5:R-:W-:Y:S01]  /*3e90*/  HMMA.16816.F32 R24, R4.reuse, R68, R64 ;  /* 0x000000440418723c */ /* 0x060fe20000001840 */
[----:B------:R-:W-:Y:S07]  /*3ea0*/  LDSM.16.M88.4 R104, [R236] ;  /* 0x00000000ec68783b */ /* 0x000fee0000000200 */
[C---:B------:R-:W-:Y:S08]  /*3eb0*/  HMMA.16816.F32 R20, R4.reuse, R70, R72 ;  /* 0x000000460414723c */ /* 0x040ff00000001848 */
[C---:B-1----:R-:W-:Y:S01]  /*3ec0*/  HMMA.16816.F32 R16, R4.reuse, R100, R88 ;  /* 0x000000640410723c */ /* 0x042fe20000001858 */
[C---:B------:R-:W-:Y:S01]  /*3ed0*/  IADD3 R239, R227.reuse, 0x8800, RZ ;  /* 0x00008800e3ef7810 */ /* 0x040fe20007ffe0ff */
[----:B------:R-:W-:Y:S06]  /*3ee0*/  LDSM.16.M88.4 R88, [R218+0x6800] ;  /* 0x00680000da58783b */ /* 0x000fec0000000200 */
[----:B------:R-:W-:Y:S01]  /*3ef0*/  HMMA.16816.F32 R4, R4, R102, R12 ;  /* 0x000000660404723c */ /* 0x000fe2000000180c */
[----:B------:R-:W-:Y:S04]  /*3f00*/  LDSM.16.M88.4 R12, [R224+0x8000] ;  /* 0x00800000e00c783b */ /* 0x000fe80000000200 */
[----:B------:R-:W1:Y:S03]  /*3f10*/  LDSM.16.M88.4 R100, [R240] ;  /* 0x00000000f064783b */ /* 0x000e660000000200 */
[C---:B--2---:R-:W-:Y:S08]  /*3f20*/  HMMA.16816.F32 R84, R8.reuse, R96, R84 ;  /* 0x000000600854723c */ /* 0x044ff00000001854 */
[----:B------:R-:W-:Y:S01]  /*3f30*/  HMMA.16816.F32 R92, R8, R98, R92 ;  /* 0x00000062085c723c */ /* 0x000fe2000000185c */
[----:B------:R-:W2:Y:S01]  /*3f40*/  LDSM.16.M88.4 R96, [R235] ;  /* 0x00000000eb60783b */ /* 0x000ea20000000200 */
[----:B------:R-:W-:-:S02]  /*3f50*/  IADD3 R237, R227, 0x7800, RZ ;  /* 0x00007800e3ed7810 */ /* 0x000fc40007ffe0ff */
[----:B------:R-:W-:-:S03]  /*3f60*/  IADD3 R238, R227, 0x8000, RZ ;  /* 0x00008000e3ee7810 */ /* 0x000fc60007ffe0ff */
[----:B------:R-:W-:Y:S01]  /*3f70*/  LDSM.16.M88.4 R108, [R237] ;  /* 0x00000000ed6c783b */ /* 0x000fe20000000200 */
[C---:B---3--:R-:W-:Y:S08]  /*3f80*/  HMMA.16816.F32 R80, R8.reuse, R44, R80 ;  /* 0x0000002c0850723c */ /* 0x048ff00000001850 */
[C---:B------:R-:W-:Y:S08]  /*3f90*/  HMMA.16816.F32 R68, R8.reuse, R42, R56 ;  /* 0x0000002a0844723c */ /* 0x040ff00000001838 */
[C---:B------:R-:W-:Y:S08]  /*3fa0*/  HMMA.16816.F32 R76, R8.reuse, R46, R76 ;  /* 0x0000002e084c723c */ /* 0x040ff0000000184c */
[C---:B------:R-:W-:Y:S08]  /*3fb0*/  HMMA.16816.F32 R72, R8.reuse, R40, R60 ;  /* 0x000000280848723c */ /* 0x040ff0000000183c */
[C---:B----4-:R-:W-:Y:S01]  /*3fc0*/  HMMA.16816.F32 R56, R8.reuse, R32, R24 ;  /* 0x000000200838723c */ /* 0x050fe20000001818 */
[----:B------:R-:W3:Y:S07]  /*3fd0*/  LDSM.16.M88.4 R24, [R239] ;  /* 0x00000000ef18783b */ /* 0x000eee0000000200 */
[C---:B------:R-:W-:Y:S01]  /*3fe0*/  HMMA.16816.F32 R60, R8.reuse, R38, R28 ;  /* 0x00000026083c723c */ /* 0x040fe2000000181c */
[----:B------:R-:W4:Y:S07]  /*3ff0*/  LDSM.16.M88.4 R28, [R238] ;  /* 0x00000000ee1c783b */ /* 0x000f2e0000000200 */
[C---:B------:R-:W-:Y:S08]  /*4000*/  HMMA.16816.F32 R64, R8.reuse, R36, R52 ;  /* 0x000000240840723c */ /* 0x040ff00000001834 */
[C---:B------:R-:W-:Y:S01]  /*4010*/  HMMA.16816.F32 R52, R8.reuse, R34, R20 ;  /* 0x000000220834723c */ /* 0x040fe20000001814 */
[----:B------:R-:W-:Y:S07]  /*4020*/  LDSM.16.M88.4 R32, [R218+0x6000] ;  /* 0x00600000da20783b */ /* 0x000fee0000000200 */
[C---:B------:R-:W-:Y:S08]  /*4030*/  HMMA.16816.F32 R36, R8.reuse, R48, R16 ;  /* 0x000000300824723c */ /* 0x040ff00000001810 */
[----:B------:R-:W-:Y:S01]  /*4040*/  HMMA.16816.F32 R20, R8, R50, R4 ;  /* 0x000000320814723c */ /* 0x000fe20000001804 */
[----:B------:R-:W5:Y:S04]  /*4050*/  LDSM.16.M88.4 R8, [R226+0x8000] ;  /* 0x00800000e208783b */ /* 0x000f680000000200 */
[----:B------:R-:W-:Y:S03]  /*4060*/  LDSM.16.M88.4 R4, [R225+0x8000] ;  /* 0x00800000e104783b */ /* 0x000fe60000000200 */
[C---:B-1----:R-:W-:Y:S08]  /*4070*/  HMMA.16816.F32 R16, R12.reuse, R100, R84 ;  /* 0x000000640c10723c */ /* 0x042ff00000001854 */
[C---:B--2---:R-:W-:Y:S08]  /*4080*/  HMMA.16816.F32 R44, R12.reuse, R96, R80 ;  /* 0x000000600c2c723c */ /* 0x044ff00000001850 */
[C---:B------:R-:W-:Y:S08]  /*4090*/  HMMA.16816.F32 R84, R12.reuse, R98, R76 ;  /* 0x000000620c54723c */ /* 0x040ff0000000184c */
[C---:B------:R-:W-:Y:S01]  /*40a0*/  HMMA.16816.F32 R80, R12.reuse, R104, R72 ;  /* 0x000000680c50723c */ /* 0x040fe20000001848 */
[----:B------:R-:W1:Y:S07]  /*40b0*/  LDSM.16.M88.4 R72, [R218+0x7000] ;  /* 0x00700000da48783b */ /* 0x000e6e0000000200 */
[C---:B------:R-:W-:Y:S01]  /*40c0*/  HMMA.16816.F32 R40, R12.reuse, R102, R92 ;  /* 0x000000660c28723c */ /* 0x040fe2000000185c */
[----:B------:R-:W-:Y:S07]  /*40d0*/  LDSM.16.M88.4 R100, [R218+0x8000] ;  /* 0x00800000da64783b */ /* 0x000fee0000000200 */
[C---:B------:R-:W-:Y:S01]  /*40e0*/  HMMA.16816.F32 R76, R12.reuse, R106, R68 ;  /* 0x0000006a0c4c723c */ /* 0x040fe20000001844 */
[----:B------:R-:W2:Y:S04]  /*40f0*/  LDSM.16.M88.4 R68, [R218+0x7800] ;  /* 0x00780000da44783b */ /* 0x000ea80000000200 */
[----:B------:R-:W1:Y:S03]  /*4100*/  LDSM.16.M88.4 R104, [R218+0x8800] ;  /* 0x00880000da68783b */ /* 0x000e660000000200 */
[C---:B---3--:R-:W-:Y:S08]  /*4110*/  HMMA.16816.F32 R48, R12.reuse, R24, R36 ;  /* 0x000000180c30723c */ /* 0x048ff00000001824 */
[C---:B------:R-:W-:Y:S08]  /*4120*/  HMMA.16816.F32 R64, R12.reuse, R108, R64 ;  /* 0x0000006c0c40723c */ /* 0x040ff00000001840 */
[C---:B------:R-:W-:Y:S01]  /*4130*/  HMMA.16816.F32 R60, R12.reuse, R110, R60 ;  /* 0x0000006e0c3c723c */ /* 0x040fe2000000183c */
[----:B------:R-:W-:Y:S07]  /*4140*/  LDSM.16.M88.4 R108, [R217+-0x2000] ;  /* 0xffe00000d96c783b */ /* 0x000fee0000000200 */
[C---:B----4-:R-:W-:Y:S08]  /*4150*/  HMMA.16816.F32 R56, R12.reuse, R28, R56 ;  /* 0x0000001c0c38723c */ /* 0x050ff00000001838 */
[C---:B------:R-:W-:Y:S01]  /*4160*/  HMMA.16816.F32 R52, R12.reuse, R30, R52 ;  /* 0x0000001e0c34723c */ /* 0x040fe20000001834 */
[----:B------:R-:W3:Y:S07]  /*4170*/  LDSM.16.M88.4 R28, [R217+-0x2800] ;  /* 0xffd80000d91c783b */ /* 0x000eee0000000200 */
[----:B------:R-:W-:Y:S08]  /*4180*/  HMMA.16816.F32 R36, R12, R26, R20 ;  /* 0x0000001a0c24723c */ /* 0x000ff00000001814 */
[C---:B-----5:R-:W-:Y:S08]  /*4190*/  HMMA.16816.F32 R16, R8.reuse, R32, R16 ;  /* 0x000000200810723c */ /* 0x060ff00000001810 */
[C---:B------:R-:W-:Y:S01]  /*41a0*/  HMMA.16816.F32 R12, R8.reuse, R34, R40 ;  /* 0x00000022080c723c */ /* 0x040fe20000001828 */
[----:B------:R-:W-:Y:S07]  /*41b0*/  LDSM.16.M88.4 R40, [R216+0x9800] ;  /* 0x00980000d828783b */ /* 0x000fee0000000200 */
[C---:B------:R-:W-:Y:S08]  /*41c0*/  HMMA.16816.F32 R24, R8.reuse, R88, R44 ;  /* 0x000000580818723c */ /* 0x040ff0000000182c */
[C---:B------:R-:W-:Y:S08]  /*41d0*/  HMMA.16816.F32 R20, R8.reuse, R90, R84 ;  /* 0x0000005a0814723c */ /* 0x040ff00000001854 */
[C---:B-1----:R-:W-:Y:S08]  /*41e0*/  HMMA.16816.F32 R32, R8.reuse, R72, R80 ;  /* 0x000000480820723c */ /* 0x042ff00000001850 */
[C---:B------:R-:W-:Y:S08]  /*41f0*/  HMMA.16816.F32 R96, R8.reuse, R74, R76 ;  /* 0x0000004a0860723c */ /* 0x040ff0000000184c */
[C---:B--2---:R-:W-:Y:S01]  /*4200*/  HMMA.16816.F32 R92, R8.reuse, R68, R64 ;  /* 0x00000044085c723c */ /* 0x044fe20000001840 */
[----:B------:R-:W-:Y:S07]  /*4210*/  LDSM.16.M88.4 R64, [R217+-0x1000] ;  /* 0xfff00000d940783b */ /* 0x000fee0000000200 */
[C---:B------:R-:W-:Y:S01]  /*4220*/  HMMA.16816.F32 R88, R8.reuse, R70, R60 ;  /* 0x000000460858723c */ /* 0x040fe2000000183c */
[----:B------:R-:W-:Y:S07]  /*4230*/  LDSM.16.M88.4 R60, [R217+-0x800] ;  /* 0xfff80000d93c783b */ /* 0x000fee0000000200 */
[C---:B------:R-:W-:Y:S01]  /*4240*/  HMMA.16816.F32 R84, R8.reuse, R100, R56 ;  /* 0x000000640854723c */ /* 0x040fe20000001838 */
[----:B------:R-:W-:Y:S07]  /*4250*/  LDSM.16.M88.4 R56, [R216+0x9000] ;  /* 0x00900000d838783b */ /* 0x000fee0000000200 */
[C---:B------:R-:W-:Y:S08]  /*4260*/  HMMA.16816.F32 R80, R8.reuse, R102, R52 ;  /* 0x000000660850723c */ /* 0x040ff00000001834 */
[C---:B------:R-:W-:Y:S08]  /*4270*/  HMMA.16816.F32 R76, R8.reuse, R104, R48 ;  /* 0x00000068084c723c */ /* 0x040ff00000001830 */
[----:B------:R-:W-:Y:S01]  /*4280*/  HMMA.16816.F32 R72, R8, R106, R36 ;  /* 0x0000006a0848723c */ /* 0x000fe20000001824 */
[----:B------:R-:W1:Y:S04]  /*4290*/  LDSM.16.M88.4 R8, [R217+-0x1800] ;  /* 0xffe80000d908783b */ /* 0x000e680000000200 */
[----:B------:R-:W-:Y:S03]  /*42a0*/  LDSM.16.M88.4 R36, [R216+0xa000] ;  /* 0x00a00000d824783b */ /* 0x000fe60000000200 */
[C---:B------:R-:W-:Y:S01]  /*42b0*/  HMMA.16816.F32 R52, R4.reuse, R114, R12 ;  /* 0x000000720434723c */ /* 0x040fe2000000180c */
[----:B------:R-:W2:Y:S07]  /*42c0*/  LDSM.16.M88.4 R12, [R223+0xc000] ;  /* 0x00c00000df0c783b */ /* 0x000eae0000000200 */
[C---:B---3--:R-:W-:Y:S08]  /*42d0*/  HMMA.16816.F32 R44, R4.reuse, R28, R24 ;  /* 0x0000001c042c723c */ /* 0x048ff00000001818 */
[C---:B------:R-:W-:Y:S01]  /*42e0*/  HMMA.16816.F32 R24, R4.reuse, R108, R32 ;  /* 0x0000006c0418723c */ /* 0x040fe20000001820 */
[----:B------:R-:W3:Y:S07]  /*42f0*/  LDSM.16.M88.4 R32, [R216+0xa800] ;  /* 0x00a80000d820783b */ /* 0x000eee0000000200 */
[C---:B------:R-:W-:Y:S01]  /*4300*/  HMMA.16816.F32 R68, R4.reuse, R112, R16 ;  /* 0x000000700444723c */ /* 0x040fe20000001810 */
[C---:B------:R-:W-:Y:S01]  /*4310*/  IADD3 R241, R227.reuse, 0x9800, RZ ;  /* 0x00009800e3f17810 */ /* 0x040fe20007ffe0ff */
[----:B------:R-:W4:Y:S06]  /*4320*/  LDSM.16.M88.4 R112, [R216+0xb000] ;  /* 0x00b00000d870783b */ /* 0x000f2c0000000200 */
[C---:B------:R-:W-:Y:S08]  /*4330*/  HMMA.16816.F32 R28, R4.reuse, R30, R20 ;  /* 0x0000001e041c723c */ /* 0x040ff00000001814 */
[C---:B-1----:R-:W-:Y:S08]  /*4340*/  HMMA.16816.F32 R16, R4.reuse, R8, R92 ;  /* 0x000000080410723c */ /* 0x042ff0000000185c */
[----:B------:R-:W-:Y:S01]  /*4350*/  HMMA.16816.F32 R20, R4, R110, R96 ;  /* 0x0000006e0414723c */ /* 0x000fe20000001860 */
[----:B------:R-:W-:-:S07]  /*4360*/  IADD3 R242, R227, 0xa000, RZ ;  /* 0x0000a000e3f27810 */ /* 0x000fce0007ffe0ff */
[----:B------:R-:W-:Y:S01]  /*4370*/  HMMA.16816.F32 R104, R4, R66, R80 ;  /* 0x000000420468723c */ /* 0x000fe20000001850 */
[----:B------:R-:W1:Y:S07]  /*4380*/  LDSM.16.M88.4 R80, [R216+0xb800] ;  /* 0x00b80000d850783b */ /* 0x000e6e0000000200 */
[----:B--2---:R-:W-:Y:S08]  /*4390*/  HMMA.16816.F32 R96, R12, R56, R68 ;  /* 0x000000380c60723c */ /* 0x004ff00000001844 */
[C---:B------:R-:W-:Y:S08]  /*43a0*/  HMMA.16816.F32 R8, R4.reuse, R10, R88 ;  /* 0x0000000a0408723c */ /* 0x040ff00000001858 */
[C---:B------:R-:W-:Y:S08]  /*43b0*/  HMMA.16816.F32 R48, R4.reuse, R64, R84 ;  /* 0x000000400430723c */ /* 0x040ff00000001854 */
[C---:B------:R-:W-:Y:S08]  /*43c0*/  HMMA.16816.F32 R108, R4.reuse, R60, R76 ;  /* 0x0000003c046c723c */ /* 0x040ff0000000184c */
[----:B------:R-:W-:Y:S01]  /*43d0*/  HMMA.16816.F32 R100, R4, R62, R72 ;  /* 0x0000003e0464723c */ /* 0x000fe20000001848 */
[----:B------:R-:W-:Y:S07]  /*43e0*/  LDSM.16.M88.4 R4, [R224+0xc000] ;  /* 0x00c00000e004783b */ /* 0x000fee0000000200 */
[C---:B---3--:R-:W-:Y:S01]  /*43f0*/  HMMA.16816.F32 R68, R12.reuse, R32, R16 ;  /* 0x000000200c44723c */ /* 0x048fe20000001810 */
[----:B------:R-:W2:Y:S07]  /*4400*/  LDSM.16.M88.4 R16, [R228] ;  /* 0x00000000e410783b */ /* 0x000eae0000000200 */
[C---:B------:R-:W-:Y:S01]  /*4410*/  HMMA.16816.F32 R72, R12.reuse, R38, R20 ;  /* 0x000000260c48723c */ /* 0x040fe20000001814 */
[----:B------:R-:W3:Y:S07]  /*4420*/  LDSM.16.M88.4 R20, [R241] ;  /* 0x00000000f114783b */ /* 0x000eee0000000200 */
[----:B------:R-:W-:Y:S01]  /*4430*/  HMMA.16816.F32 R76, R12, R36, R24 ;  /* 0x000000240c4c723c */ /* 0x000fe20000001818 */
[----:B------:R-:W5:Y:S01]  /*4440*/  LDSM.16.M88.4 R36, [R242] ;  /* 0x00000000f224783b */ /* 0x000f620000000200 */
[----:B------:R-:W-:-:S02]  /*4450*/  IADD3 R243, R227, 0xa800, RZ ;  /* 0x0000a800e3f37810 */ /* 0x000fc40007ffe0ff */
[C---:B------:R-:W-:Y:S02]  /*4460*/  IADD3 R244, R227.reuse, 0xb000, RZ ;  /* 0x0000b000e3f47810 */ /* 0x040fe40007ffe0ff */
[----:B------:R-:W-:Y:S01]  /*4470*/  IADD3 R245, R227, 0xb800, RZ ;  /* 0x0000b800e3f57810 */ /* 0x000fe20007ffe0ff */
[----:B------:R-:W1:Y:S01]  /*4480*/  LDSM.16.M88.4 R60, [R243] ;  /* 0x00000000f33c783b */ /* 0x000e620000000200 */
[C---:B------:R-:W-:Y:S03]  /*4490*/  HMMA.16816.F32 R92, R12.reuse, R58, R52 ;  /* 0x0000003a0c5c723c */ /* 0x040fe60000001834 */
[----:B------:R-:W1:Y:S04]  /*44a0*/  LDSM.16.M88.4 R56, [R244] ;  /* 0x00000000f438783b */ /* 0x000e680000000200 */
[----:B------:R-:W1:Y:S01]  /*44b0*/  LDSM.16.M88.4 R52, [R245] ;  /* 0x00000000f534783b */ /* 0x000e620000000200 */
[C---:B------:R-:W-:Y:S08]  /*44c0*/  HMMA.16816.F32 R88, R12.reuse, R40, R44 ;  /* 0x000000280c58723c */ /* 0x040ff0000000182c */
[C---:B------:R-:W-:Y:S08]  /*44d0*/  HMMA.16816.F32 R84, R12.reuse, R42, R28 ;  /* 0x0000002a0c54723c */ /* 0x040ff0000000181c */
[C---:B------:R-:W-:Y:S01]  /*44e0*/  HMMA.16816.F32 R64, R12.reuse, R34, R8 ;  /* 0x000000220c40723c */ /* 0x040fe20000001808 */
[----:B------:R-:W3:Y:S07]  /*44f0*/  LDSM.16.M88.4 R8, [R226+0xc000] ;  /* 0x00c00000e208783b */ /* 0x000eee0000000200 */
[C---:B----4-:R-:W-:Y:S08]  /*4500*/  HMMA.16816.F32 R48, R12.reuse, R112, R48 ;  /* 0x000000700c30723c */ /* 0x050ff00000001830 */
[C---:B------:R-:W-:Y:S08]  /*4510*/  HMMA.16816.F32 R44, R12.reuse, R114, R104 ;  /* 0x000000720c2c723c */ /* 0x040ff00000001868 */
[C---:B-1----:R-:W-:Y:S08]  /*4520*/  HMMA.16816.F32 R40, R12.reuse, R80, R108 ;  /* 0x000000500c28723c */ /* 0x042ff0000000186c */
[----:B------:R-:W-:Y:S01]  /*4530*/  HMMA.16816.F32 R32, R12, R82, R100 ;  /* 0x000000520c20723c */ /* 0x000fe20000001864 */
[----:B------:R-:W-:Y:S07]  /*4540*/  LDSM.16.M88.4 R100, [R218+0xb800] ;  /* 0x00b80000da64783b */ /* 0x000fee0000000200 */
[C---:B--2---:R-:W-:Y:S08]  /*4550*/  HMMA.16816.F32 R28, R4.reuse, R16, R96 ;  /* 0x00000010041c723c */ /* 0x044ff00000001860 */
[C---:B------:R-:W-:Y:S01]  /*4560*/  HMMA.16816.F32 R24, R4.reuse, R18, R92 ;  /* 0x000000120418723c */ /* 0x040fe2000000185c */
[----:B------:R-:W-:Y:S07]  /*4570*/  LDSM.16.M88.4 R92, [R218+0xb000] ;  /* 0x00b00000da5c783b */ /* 0x000fee0000000200 */
[C---:B---3--:R-:W-:Y:S08]  /*4580*/  HMMA.16816.F32 R16, R4.reuse, R20, R88 ;  /* 0x000000140410723c */ /* 0x048ff00000001858 */
[C---:B------:R-:W-:Y:S08]  /*4590*/  HMMA.16816.F32 R12, R4.reuse, R22, R84 ;  /* 0x00000016040c723c */ /* 0x040ff00000001854 */
[C---:B-----5:R-:W-:Y:S01]  /*45a0*/  HMMA.16816.F32 R20, R4.reuse, R36, R76 ;  /* 0x000000240414723c */ /* 0x060fe2000000184c */
[----:B------:R-:W1:Y:S07]  /*45b0*/  LDSM.16.M88.4 R76, [R218+0xa800] ;  /* 0x00a80000da4c783b */ /* 0x000e6e0000000200 */
[C---:B------:R-:W-:Y:S08]  /*45c0*/  HMMA.16816.F32 R112, R4.reuse, R38, R72 ;  /* 0x000000260470723c */ /* 0x040ff00000001848 */
[C---:B------:R-:W-:Y:S08]  /*45d0*/  HMMA.16816.F32 R116, R4.reuse, R60, R68 ;  /* 0x0000003c0474723c */ /* 0x040ff00000001844 */
[C---:B------:R-:W-:Y:S01]  /*45e0*/  HMMA.16816.F32 R108, R4.reuse, R62, R64 ;  /* 0x0000003e046c723c */ /* 0x040fe20000001840 */
[----:B------:R-:W-:Y:S07]  /*45f0*/  LDSM.16.M88.4 R64, [R217] ;  /* 0x00000000d940783b */ /* 0x000fee0000000200 */
        /* <DEDUP_REMOVED lines=8> */
[----:B------:R-:W-:Y:S04]  /*4680*/  LDSM.16.M88.4 R4, [R225+0xc000] ;  /* 0x00c00000e104783b */ /* 0x000fe80000000200 */
[----:B------:R-:W2:Y:S01]  /*4690*/  LDSM.16.M88.4 R52, [R217+0x1000] ;  /* 0x00100000d934783b */ /* 0x000ea20000000200 */
[----:B------:R-:W-:Y:S01]  /*46a0*/  ISETP.GT.AND P0, PT, R139, R152, PT ;  /* 0x000000988b00720c */ /* 0x000fe20003f04270 */
[----:B------:R-:W-:-:S04]  /*46b0*/  DEPBAR.LE SB0, 0x0 ;  /* 0x000080000000791a */ /* 0x000fc80000000000 */
[C---:B------:R-:W-:Y:S08]  /*46c0*/  HMMA.16816.F32 R36, R8.reuse, R128, R20 ;  /* 0x000000800824723c */ /* 0x040ff00000001814 */
[C---:B------:R-:W-:Y:S08]  /*46d0*/  HMMA.16816.F32 R80, R8.reuse, R124, R28 ;  /* 0x0000007c0850723c */ /* 0x040ff0000000181c */
[C---:B------:R-:W-:Y:S08]  /*46e0*/  HMMA.16816.F32 R32, R8.reuse, R130, R112 ;  /* 0x000000820820723c */ /* 0x040ff00000001870 */
[C---:B------:R-:W-:Y:S08]  /*46f0*/  HMMA.16816.F32 R72, R8.reuse, R126, R24 ;  /* 0x0000007e0848723c */ /* 0x040ff00000001818 */
        /* <DEDUP_REMOVED lines=8> */
[----:B------:R-:W-:Y:S07]  /*4780*/  BSSY B0, `(.L_x_2692) ;  /* 0x000007a000007945 */ /* 0x000fee0003800000 */
[----:B--2---:R-:W-:Y:S01]  /*4790*/  HMMA.16816.F32 R36, R4, R52, R36 ;  /* 0x000000340424723c */ /* 0x004fe20000001824 */
[----:B------:R-:W-:-:S07]  /*47a0*/  ISETP.GT.AND P6, PT, R137, 0x5f, PT ;  /* 0x0000005f8900780c */ /* 0x000fce0003fc4270 */
[----:B------:R-:W-:Y:S01]  /*47b0*/  HMMA.16816.F32 R52, R4, R54, R32 ;  /* 0x000000360434723c */ /* 0x000fe20000001820 */
[----:B------:R-:W-:-:S07]  /*47c0*/  IADD3 R250, R227, 0x2800, RZ ;  /* 0x00002800e3fa7810 */ /* 0x000fce0007ffe0ff */
[----:B------:R-:W-:Y:S01]  /*47d0*/  HMMA.16816.F32 R32, R4, R48, R28 ;  /* 0x000000300420723c */ /* 0x000fe2000000181c */
[C---:B------:R-:W-:Y:S02]  /*47e0*/  IADD3 R249, R227.reuse, 0x2000, RZ ;  /* 0x00002000e3f97810 */ /* 0x040fe40007ffe0ff */
[----:B------:R-:W-:-:S05]  /*47f0*/  IADD3 R248, R227, 0x1800, RZ ;  /* 0x00001800e3f87810 */ /* 0x000fca0007ffe0ff */
[----:B------:R-:W-:Y:S01]  /*4800*/  HMMA.16816.F32 R48, R4, R50, R24 ;  /* 0x000000320430723c */ /* 0x000fe20000001818 */
[C---:B------:R-:W-:Y:S02]  /*4810*/  IADD3 R247, R227.reuse, 0x1000, RZ ;  /* 0x00001000e3f77810 */ /* 0x040fe40007ffe0ff */
[----:B------:R-:W-:-:S05]  /*4820*/  IADD3 R246, R227, 0x800, RZ ;  /* 0x00000800e3f67810 */ /* 0x000fca0007ffe0ff */
[C---:B------:R-:W-:Y:S08]  /*4830*/  HMMA.16816.F32 R28, R4.reuse, R44, R20 ;  /* 0x0000002c041c723c */ /* 0x040ff00000001814 */
        /* <DEDUP_REMOVED lines=25> */
[----:B------:R-:W-:Y:S01]  /*49d0*/  SHF.R.S32.HI R0, RZ, 0x1f, R7 ;  /* 0x0000001fff007819 */ /* 0x000fe20000011407 */
[----:B------:R1:W-:Y:S04]  /*49e0*/  STL [R1+0xc], R7 ;  /* 0x00000c0701007387 */ /* 0x0003e80000100800 */
[----:B------:R-:W-:-:S04]  /*49f0*/  IMAD R0, R0, c[0x0][0x1e0], RZ ;  /* 0x0000780000007a24 */ /* 0x000fc800078e02ff */
[----:B------:R-:W-:-:S04]  /*4a00*/  IMAD R0, R7, c[0x0][0x1e4], R0 ;  /* 0x0000790007007a24 */ /* 0x000fc800078e0200 */
[----:B------:R-:W-:Y:S01]  /*4a10*/  IMAD.IADD R3, R3, 0x1, R0 ;  /* 0x0000000103037824 */ /* 0x000fe200078e0200 */
[----:B--2---:R1:W-:Y:S01]  /*4a20*/  STL [R1+0x4], R6 ;  /* 0x0000040601007387 */ /* 0x0043e20000100800 */
[----:B------:R-:W-:Y:S02]  /*4a30*/  SHF.R.S32.HI R0, RZ, 0x1f, R6 ;  /* 0x0000001fff007819 */ /* 0x000fe40000011406 */
        /* <DEDUP_REMOVED lines=8> */
[----:B------:R2:W3:Y:S02]  /*4ac0*/  SHFL.IDX PT, R4, R5, RZ, 0x181f ;  /* 0x00181fff05047589 */ /* 0x0004e400000e0000 */
.L_x_2738:
[----:B------:R-:W-:Y:S05]  /*4ad0*/  BRA.DIV ~URZ, `(.L_x_2695) ;  /* 0x000101627f007947 */ /* 0x000fea000b800000 */
[----:B-1----:R-:W4:Y:S04]  /*4ae0*/  LDL R6, [R1] ;  /* 0x0000000001067983 */ /* 0x002f280000100800 */
[----:B------:R-:W5:Y:S04]  /*4af0*/  LDL R57, [R1+0x20] ;  /* 0x0000200001397983 */ /* 0x000f680000100800 */
[----:B--2---:R-:W2:Y:S04]  /*4b00*/  LDL R56, [R1+0x1c] ;  /* 0x00001c0001387983 */ /* 0x004ea80000100800 */
[----:B---3--:R-:W3:Y:S04]  /*4b10*/  LDL R23, [R1+0x18] ;  /* 0x0000180001177983 */ /* 0x008ee80000100800 */
[----:B------:R-:W1:Y:S04]  /*4b20*/  SHFL.IDX PT, R3, R22, RZ, 0x181f ;  /* 0x00181fff16037589 */ /* 0x000e6800000e0000 */
[----:B------:R-:W1:Y:S04]  /*4b30*/  SHFL.IDX PT, R0, R22, 0x1, 0x181f ;  /* 0x00381f0016007f89 */ /* 0x000e6800000e0000 */
[----:B------:R-:W1:Y:S02]  /*4b40*/  SHFL.IDX PT, R2, R5, 0x1, 0x181f ;  /* 0x00381f0005027f89 */ /* 0x000e6400000e0000 */
[----:B-1----:R-:W-:-:S02]  /*4b50*/  IADD3 R20, P0, R3, R140, RZ ;  /* 0x0000008c03147210 */ /* 0x002fc40007f1e0ff */
[C---:B------:R-:W-:Y:S02]  /*4b60*/  IADD3 R18, P2, R3.reuse, R141, RZ ;  /* 0x0000008d03127210 */ /* 0x040fe40007f5e0ff */
[C---:B------:R-:W-:Y:S01]  /*4b70*/  IADD3 R14, P1, R3.reuse, R143, RZ ;  /* 0x0000008f030e7210 */ /* 0x040fe20007f3e0ff */
[--C-:B------:R-:W-:Y:S01]  /*4b80*/  IMAD.X R21, R4, 0x1, R132.reuse, P0 ;  /* 0x0000000104157824 */ /* 0x100fe200000e0684 */
[----:B------:R-:W-:Y:S01]  /*4b90*/  IADD3 R12, P0, R0, R140, RZ ;  /* 0x0000008c000c7210 */ /* 0x000fe20007f1e0ff */
[C---:B------:R-:W-:Y:S01]  /*4ba0*/  IMAD.X R19, R4.reuse, 0x1, R133, P2 ;  /* 0x0000000104137824 */ /* 0x040fe200010e0685 */
[-C--:B------:R-:W-:Y:S01]  /*4bb0*/  IADD3 R16, P4, R3, R142.reuse, RZ ;  /* 0x0000008e03107210 */ /* 0x080fe20007f9e0ff */
[----:B------:R-:W-:Y:S01]  /*4bc0*/  IMAD.X R15, R4, 0x1, R135, P1 ;  /* 0x00000001040f7824 */ /* 0x000fe200008e0687 */
[----:B------:R-:W-:Y:S01]  /*4bd0*/  IADD3 R10, P2, R0, R141, RZ ;  /* 0x0000008d000a7210 */ /* 0x000fe20007f5e0ff */
[----:B------:R-:W-:Y:S01]  /*4be0*/  IMAD.X R13, R2, 0x1, R132, P0 ;  /* 0x00000001020d7824 */ /* 0x000fe200000e0684 */
[----:B------:R-:W-:Y:S01]  /*4bf0*/  IADD3 R8, P1, R0, R142, RZ ;  /* 0x0000008e00087210 */ /* 0x000fe20007f3e0ff */
[----:B------:R-:W-:-:S02]  /*4c00*/  IMAD.X R17, R4, 0x1, R134, P4 ;  /* 0x0000000104117824 */ /* 0x000fc400020e0686 */
[C---:B------:R-:W-:Y:S01]  /*4c10*/  IMAD.X R11, R2.reuse, 0x1, R133, P2 ;  /* 0x00000001020b7824 */ /* 0x040fe200010e0685 */
[----:B------:R1:W1:Y:S01]  /*4c20*/  SHFL.IDX PT, R4, R5, 0x2, 0x181f ;  /* 0x00581f0005047f89 */ /* 0x00026200000e0000 */
[----:B------:R-:W-:Y:S01]  /*4c30*/  IMAD.X R9, R2, 0x1, R134, P1 ;  /* 0x0000000102097824 */ /* 0x000fe200008e0686 */
[----:B----4-:R-:W-:Y:S02]  /*4c40*/  ISETP.GE.AND P3, PT, R6, c[0x0][0x1d4], PT ;  /* 0x0000750006007a0c */ /* 0x010fe40003f66270 */
[----:B------:R-:W-:Y:S02]  /*4c50*/  IADD3 R6, P0, R0, R143, RZ ;  /* 0x0000008f00067210 */ /* 0x000fe40007f1e0ff */
[----:B-----5:R-:W-:Y:S01]  /*4c60*/  ISETP.GE.AND P2, PT, R57, c[0x0][0x1d4], PT ;  /* 0x0000750039007a0c */ /* 0x020fe20003f46270 */
[----:B------:R4:W1:Y:S02]  /*4c70*/  SHFL.IDX PT, R0, R22, 0x2, 0x181f ;  /* 0x00581f0016007f89 */ /* 0x00086400000e0000 */
[----:B------:R-:W-:Y:S01]  /*4c80*/  IMAD.X R7, R2, 0x1, R135, P0 ;  /* 0x0000000102077824 */ /* 0x000fe200000e0687 */
[----:B--2---:R-:W-:-:S02]  /*4c90*/  ISETP.GE.AND P1, PT, R56, c[0x0][0x1d4], PT ;  /* 0x0000750038007a0c */ /* 0x004fc40003f26270 */
[----:B---3--:R-:W-:-:S03]  /*4ca0*/  ISETP.GE.AND P0, PT, R23, c[0x0][0x1d4], PT ;  /* 0x0000750017007a0c */ /* 0x008fc60003f06270 */
[----:B------:R4:W-:Y:S04]  /*4cb0*/  LDGSTS.E.BYPASS.LTC128B.128 [R251+0xc100], [R20.64], !P3 ;  /* 0x0c10000014fb7fae */ /* 0x0009e8000d901d46 */
[----:B------:R4:W-:Y:S04]  /*4cc0*/  LDGSTS.E.BYPASS.LTC128B.128 [R251+0xf100], [R18.64], !P2 ;  /* 0x0f10000012fb7fae */ /* 0x0009e8000d101d46 */
[----:B------:R4:W-:Y:S04]  /*4cd0*/  LDGSTS.E.BYPASS.LTC128B.128 [R251+0x12100], [R16.64], !P1 ;  /* 0x1210000010fb7fae */ /* 0x0009e8000c901d46 */
[----:B------:R2:W-:Y:S04]  /*4ce0*/  LDGSTS.E.BYPASS.LTC128B.128 [R251+0x15100], [R14.64], !P0 ;  /* 0x151000000efb7fae */ /* 0x0005e8000c101d46 */
[----:B------:R3:W-:Y:S04]  /*4cf0*/  LDGSTS.E.BYPASS.LTC128B.128 [R251+0xd100], [R12.64], !P3 ;  /* 0x0d1000000cfb7fae */ /* 0x0007e8000d901d46 */
[----:B------:R4:W-:Y:S04]  /*4d00*/  LDGSTS.E.BYPASS.LTC128B.128 [R251+0x10100], [R10.64], !P2 ;  /* 0x101000000afb7fae */ /* 0x0009e8000d101d46 */
[----:B------:R4:W-:Y:S04]  /*4d10*/  LDGSTS.E.BYPASS.LTC128B.128 [R251+0x13100], [R8.64], !P1 ;  /* 0x1310000008fb7fae */ /* 0x0009e8000c901d46 */
[----:B------:R5:W-:Y:S01]  /*4d20*/  LDGSTS.E.BYPASS.LTC128B.128 [R251+0x16100], [R6.64], !P0 ;  /* 0x1610000006fb7fae */ /* 0x000be2000c101d46 */
[----:B--2---:R-:W-:-:S02]  /*4d30*/  SEL R14, RZ, 0x10, P2 ;  /* 0x00000010ff0e7807 */ /* 0x004fc40001000000 */
[----:B---3--:R-:W-:Y:S02]  /*4d40*/  SEL R13, RZ, 0x10, P1 ;  /* 0x00000010ff0d7807 */ /* 0x008fe40000800000 */
[----:B------:R-:W-:Y:S02]  /*4d50*/  SEL R12, RZ, 0x10, P0 ;  /* 0x00000010ff0c7807 */ /* 0x000fe40000000000 */
[----:B-----5:R-:W-:-:S04]  /*4d60*/  SEL R7, RZ, 0x10, P3 ;  /* 0x00000010ff077807 */ /* 0x020fc80001800000 */
.L_x_2739:
[----:B-1--4-:R-:W-:Y:S02]  /*4d70*/  IADD3 R2, -R7, 0x10, RZ ;  /* 0x0000001007027810 */ /* 0x012fe40007ffe1ff */
[----:B------:R-:W-:Y:S02]  /*4d80*/  IADD3 R3, -R14, 0x10, RZ ;  /* 0x000000100e037810 */ /* 0x000fe40007ffe1ff */
[----:B------:R-:W-:Y:S02]  /*4d90*/  LOP3.LUT R2, R2, 0xf, RZ, 0xc0, !PT ;  /* 0x0000000f02027812 */ /* 0x000fe400078ec0ff */
[----:B------:R-:W-:-:S02]  /*4da0*/  IADD3 R5, -R13, 0x10, RZ ;  /* 0x000000100d057810 */ /* 0x000fc40007ffe1ff */
[----:B------:R-:W-:Y:S02]  /*4db0*/  LOP3.LUT R3, R3, 0xf, RZ, 0xc0, !PT ;  /* 0x0000000f03037812 */ /* 0x000fe400078ec0ff */
[-C--:B------:R-:W-:Y:S02]  /*4dc0*/  IADD3 R10, P1, P0, R2, R0.reuse, R140 ;  /* 0x00000000020a7210 */ /* 0x080fe4000783e08c */
[----:B------:R-:W-:Y:S02]  /*4dd0*/  LOP3.LUT R2, R5, 0xf, RZ, 0xc0, !PT ;  /* 0x0000000f05027812 */ /* 0x000fe400078ec0ff */
[----:B------:R-:W-:Y:S02]  /*4de0*/  IADD3 R5, -R12, 0x10, RZ ;  /* 0x000000100c057810 */ /* 0x000fe40007ffe1ff */
[----:B------:R-:W-:Y:S02]  /*4df0*/  IADD3 R8, P3, P2, R3, R0, R141 ;  /* 0x0000000003087210 */ /* 0x000fe40007a7e08d */
[----:B------:R-:W-:-:S02]  /*4e00*/  IADD3.X R11, RZ, R4, R132, P1, P0 ;  /* 0x00000004ff0b7210 */ /* 0x000fc40000fe0484 */
[----:B------:R-:W-:Y:S02]  /*4e10*/  IADD3 R6, P1, P0, R2, R0, R142 ;  /* 0x0000000002067210 */ /* 0x000fe4000783e08e */
[----:B------:R-:W-:Y:S02]  /*4e20*/  LOP3.LUT R2, R5, 0xf, RZ, 0xc0, !PT ;  /* 0x0000000f05027812 */ /* 0x000fe400078ec0ff */
[-C--:B------:R-:W-:Y:S02]  /*4e30*/  IADD3.X R9, RZ, R4.reuse, R133, P3, P2 ;  /* 0x00000004ff097210 */ /* 0x080fe40001fe4485 */
[----:B------:R-:W-:Y:S02]  /*4e40*/  ISETP.NE.U32.AND P3, PT, R7, RZ, PT ;  /* 0x000000ff0700720c */ /* 0x000fe40003f65070 */
[----:B------:R-:W-:Y:S02]  /*4e50*/  IADD3.X R7, RZ, R4, R134, P1, P0 ;  /* 0x00000004ff077210 */ /* 0x000fe40000fe0486 */
[----:B------:R-:W-:-:S02]  /*4e60*/  IADD3 R2, P1, P0, R2, R0, R143 ;  /* 0x0000000002027210 */ /* 0x000fc4000783e08f */
[----:B------:R-:W-:Y:S02]  /*4e70*/  ISETP.NE.U32.AND P2, PT, R14, RZ, PT ;  /* 0x000000ff0e00720c */ /* 0x000fe40003f45070 */
[----:B------:R-:W-:Y:S02]  /*4e80*/  IADD3.X R3, RZ, R4, R135, P1, P0 ;  /* 0x00000004ff037210 */ /* 0x000fe40000fe0487 */
[----:B------:R-:W-:Y:S02]  /*4e90*/  ISETP.NE.U32.AND P1, PT, R13, RZ, PT ;  /* 0x000000ff0d00720c */ /* 0x000fe40003f25070 */
[----:B------:R-:W-:Y:S01]  /*4ea0*/  ISETP.NE.U32.AND P0, PT, R12, RZ, PT ;  /* 0x000000ff0c00720c */ /* 0x000fe20003f05070 */
[----:B------:R-:W-:Y:S01]  /*4eb0*/  @!PT LDS RZ, [RZ] ;  /* 0x00000000fffff984 */ /* 0x000fe20000000800 */
[----:B------:R-:W-:Y:S01]  /*4ec0*/  @!PT LDS RZ, [RZ] ;  /* 0x00000000fffff984 */ /* 0x000fe20000000800 */
[----:B------:R-:W-:Y:S01]  /*4ed0*/  @!PT LDS RZ, [RZ] ;  /* 0x00000000fffff984 */ /* 0x000fe20000000800 */
[----:B------:R1:W-:Y:S06]  /*4ee0*/  LDGSTS.E.BYPASS.LTC128B.128.ZFILL [R251+0xe100], [R10.64], P3 ;  /* 0x0e1000000afb7fae */ /* 0x0003ec0009941d46 */
[----:B------:R1:W-:Y:S04]  /*4ef0*/  LDGSTS.E.BYPASS.LTC128B.128.ZFILL [R251+0x11100], [R8.64], P2 ;  /* 0x1110000008fb7fae */ /* 0x0003e80009141d46 */
[----:B------:R1:W-:Y:S04]  /*4f00*/  LDGSTS.E.BYPASS.LTC128B.128.ZFILL [R251+0x14100], [R6.64], P1 ;  /* 0x1410000006fb7fae */ /* 0x0003e80008941d46 */
[----:B------:R1:W-:Y:S02]  /*4f10*/  LDGSTS.E.BYPASS.LTC128B.128.ZFILL [R251+0x17100], [R2.64], P0 ;  /* 0x1710000002fb7fae */ /* 0x0003e40008141d46 */
.L_x_2693:
[----:B------:R-:W-:Y:S05]  /*4f20*/  BSYNC B0 ;  /* 0x0000000000007941 */ /* 0x000fea0003800000 */
.L_x_2692:
[----:B-1----:R-:W2:Y:S01]  /*4f30*/  LDL R2, [R1+0x74] ;  /* 0x0000740001027983 */ /* 0x002ea20000100800 */
[----:B------:R-:W-:-:S03]  /*4f40*/  IMAD.MOV.U32 R4, RZ, RZ, c[0x0][0x2c4] ;  /* 0x0000b100ff047624 */ /* 0x000fc600078e00ff */
[----:B------:R-:W2:Y:S04]  /*4f50*/  LDL R0, [R1+0x184] ;  /* 0x0001840001007983 */ /* 0x000ea80000100800 */
[----:B------:R-:W3:Y:S01]  /*4f60*/  LDL R3, [R1+0x60] ;  /* 0x0000600001037983 */ /* 0x000ee20000100800 */
[----:B------:R-:W-:-:S03]  /*4f70*/  ISETP.NE.AND P0, PT, R4, 0x1, PT ;  /* 0x000000010400780c */ /* 0x000fc60003f05270 */
[----:B------:R-:W0:Y:S01]  /*4f80*/  LDGDEPBAR ;  /* 0x00000000000079af */ /* 0x000e220000000000 */
[----:B--2---:R-:W-:-:S09]  /*4f90*/  IMAD.IADD R2, R0, 0x1, R2 ;  /* 0x0000000100027824 */ /* 0x004fd200078e0202 */
[----:B------:R-:W-:Y:S01]  /*4fa0*/  @P0 IMAD.HI.U32 R0, R2, c[0x0][0x2c8], RZ ;  /* 0x0000b20002000a27 */ /* 0x000fe200078e00ff */
[----:B------:R1:W-:Y:S01]  /*4fb0*/  STL [R1+0x28], R2 ;  /* 0x0000280201007387 */ /* 0x0003e20000100800 */
[----:B------:R-:W-:Y:S02]  /*4fc0*/  MOV R4, R2 ;  /* 0x0000000200047202 */ /* 0x000fe40000000f00 */
[----:B---3--:R-:W-:Y:S01]  /*4fd0*/  IMAD.IADD R6, R136, 0x1, -R3 ;  /* 0x0000000188067824 */ /* 0x008fe200078e0a03 */
[----:B------:R-:W-:Y:S02]  /*4fe0*/  @P0 SHF.R.U32.HI R4, RZ, c[0x0][0x2cc], R0 ;  /* 0x0000b300ff040a19 */ /* 0x000fe40000011600 */
[----:B-1----:R-:W-:-:S04]  /*4ff0*/  IADD3 R2, -R3, 0x1, R136 ;  /* 0x0000000103027810 */ /* 0x002fc80007ffe188 */
[----:B------:R-:W-:Y:S01]  /*5000*/  IADD3 R5, R2, -c[0x0][0x168], RZ ;  /* 0x80005a0002057a10 */ /* 0x000fe20007ffe0ff */
[----:B------:R-:W-:Y:S05]  /*5010*/  BRA.DIV ~URZ, `(.L_x_2696) ;  /* 0x000101827f007947 */ /* 0x000fea000b800000 */
[----:B------:R1:W2:Y:S02]  /*5020*/  SHFL.IDX PT, R0, R4, RZ, 0x1c1f ;  /* 0x001c1fff04007589 */ /* 0x0002a400000e0000 */
.L_x_2740:
[----:B--2---:R-:W-:-:S05]  /*5030*/  IMAD.IADD R0, R5, 0x1, R0 ;  /* 0x0000000105007824 */ /* 0x004fca00078e0200 */
[----:B------:R-:W-:-:S04]  /*5040*/  IMNMX R0, R6, R0, PT ;  /* 0x0000000006007217 */ /* 0x000fc80003800200 */
[C---:B------:R-:W-:Y:S02]  /*5050*/  ISETP.GT.AND P0, PT, R0.reuse, RZ, PT ;  /* 0x000000ff0000720c */ /* 0x040fe40003f04270 */
[----:B------:R-:W-:Y:S02]  /*5060*/  ISETP.GT.AND P1, PT, R0, 0x1, PT ;  /* 0x000000010000780c */ /* 0x000fe40003f24270 */
[----:B------:R-:W-:Y:S02]  /*5070*/  FSEL R7, R80, -INF , P0 ;  /* 0xff80000050077808 */ /* 0x000fe40000000000 */
[C---:B------:R-:W-:Y:S02]  /*5080*/  ISETP.GT.AND P4, PT, R0.reuse, 0x9, PT ;  /* 0x000000090000780c */ /* 0x040fe40003f84270 */
[----:B------:R-:W-:Y:S02]  /*5090*/  ISETP.GT.AND P0, PT, R0, 0x10, PT ;  /* 0x000000100000780c */ /* 0x000fe40003f04270 */
        /* <DEDUP_REMOVED lines=58> */
[----:B-1----:R-:W-:Y:S02]  /*5440*/  FSEL R4, R82, -INF , P1 ;  /* 0xff80000052047808 */ /* 0x002fe40000800000 */
[----:B------:R-:W-:Y:S02]  /*5450*/  FSEL R5, R83, -INF , P0 ;  /* 0xff80000053057808 */ /* 0x000fe40000000000 */
        /* <DEDUP_REMOVED lines=87> */
[----:B-1----:R-:W-:-:S05]  /*59d0*/  FMNMX.FTZ R133, R0, R133, !PT ;  /* 0x0000008500857209 */ /* 0x002fca0007810000 */
.L_x_2741:
[C---:B------:R-:W-:Y:S01]  /*59e0*/  FMUL.FTZ R2, R133.reuse, c[0x0][0x2d0] ;  /* 0x0000b40085027a20 */ /* 0x040fe20000410000 */
[----:B------:R-:W-:Y:S01]  /*59f0*/  FSETP.NEU.FTZ.AND P0, PT, R133, -INF , PT ;  /* 0xff8000008500780b */ /* 0x000fe20003f1d000 */
[----:B------:R-:W-:Y:S01]  /*5a00*/  WARPSYNC 0xffffffff ;  /* 0xffffffff00007948 */ /* 0x000fe20003800000 */
[----:B--23--:R-:W-:Y:S01]  /*5a10*/  FMNMX.FTZ R24, R3, R24, !PT ;  /* 0x0000001803187209 */ /* 0x00cfe20007810000 */
[----:B------:R-:W-:Y:S01]  /*5a20*/  LDSM.16.MT88.4 R36, [R219+0x800] ;  /* 0x00080000db24783b */ /* 0x000fe20000004200 */
[----:B------:R-:W-:Y:S02]  /*5a30*/  FSEL R2, R2, RZ, P0 ;  /* 0x000000ff02027208 */ /* 0x000fe40000000000 */
[----:B------:R-:W-:Y:S01]  /*5a40*/  FSETP.NEU.FTZ.AND P0, PT, R24, -INF , PT ;  /* 0xff8000001800780b */ /* 0x000fe20003f1d000 */
[----:B------:R-:W-:Y:S02]  /*5a50*/  LDSM.16.MT88.4 R32, [R220] ;  /* 0x00000000dc20783b */ /* 0x000fe40000004200 */
[----:B------:R-:W-:-:S02]  /*5a60*/  FFMA.FTZ R0, R7, c[0x0][0x2d0], -R2 ;  /* 0x0000b40007007a23 */ /* 0x000fc40000010802 */
[--C-:B------:R-:W-:Y:S01]  /*5a70*/  FFMA.FTZ R3, R18, c[0x0][0x2d0], -R2.reuse ;  /* 0x0000b40012037a23 */ /* 0x100fe20000010802 */
[----:B------:R-:W-:Y:S01]  /*5a80*/  LDSM.16.MT88.4 R60, [R220+0x800] ;  /* 0x00080000dc3c783b */ /* 0x000fe20000004200 */
[----:B------:R1:W-:Y:S03]  /*5a90*/  MUFU.EX2 R120, R0 ;  /* 0x0000000000787308 */ /* 0x0003e60000000800 */
[----:B------:R-:W-:Y:S04]  /*5aa0*/  LDSM.16.MT88.4 R72, [R219+0x3000] ;  /* 0x00300000db48783b */ /* 0x000fe80000004200 */
[----:B------:R-:W-:Y:S01]  /*5ab0*/  LDSM.16.MT88.4 R56, [R221] ;  /* 0x00000000dd38783b */ /* 0x000fe20000004200 */
[----:B------:R2:W-:Y:S03]  /*5ac0*/  MUFU.EX2 R131, R3 ;  /* 0x0000000300837308 */ /* 0x0005e60000000800 */
[----:B------:R-:W-:Y:S04]  /*5ad0*/  LDSM.16.MT88.4 R68, [R222+0x800] ;  /* 0x00080000de44783b */ /* 0x000fe80000004200 */
[----:B------:R-:W-:Y:S01]  /*5ae0*/  LDSM.16.MT88.4 R76, [R220+0x3000] ;  /* 0x00300000dc4c783b */ /* 0x000fe20000004200 */
[----:B-1----:R-:W-:-:S03]  /*5af0*/  FFMA.FTZ R0, R8, c[0x0][0x2d0], -R2 ;  /* 0x0000b40008007a23 */ /* 0x002fc60000010802 */
[----:B------:R-:W-:Y:S01]  /*5b00*/  LDSM.16.MT88.4 R44, [R219+0x3800] ;  /* 0x00380000db2c783b */ /* 0x000fe20000004200 */
[----:B------:R1:W3:Y:S03]  /*5b10*/  MUFU.EX2 R27, R0 ;  /* 0x00000000001b7308 */ /* 0x0002e60000000800 */
[----:B------:R-:W-:Y:S01]  /*5b20*/  LDSM.16.MT88.4 R64, [R222+0x3000] ;  /* 0x00300000de40783b */ /* 0x000fe20000004200 */
[----:B--2---:R-:W-:-:S03]  /*5b30*/  FFMA.FTZ R3, R20, c[0x0][0x2d0], -R2 ;  /* 0x0000b40014037a23 */ /* 0x004fc60000010802 */
[----:B------:R-:W-:Y:S01]  /*5b40*/  LDSM.16.MT88.4 R48, [R221+0x800] ;  /* 0x00080000dd30783b */ /* 0x000fe20000004200 */
[----:B------:R-:W2:Y:S03]  /*5b50*/  MUFU.EX2 R134, R3 ;  /* 0x0000000300867308 */ /* 0x000ea60000000800 */
[----:B------:R-:W-:Y:S04]  /*5b60*/  LDSM.16.MT88.4 R80, [R220+0x3800] ;  /* 0x00380000dc50783b */ /* 0x000fe80000004200 */
[----:B------:R-:W-:Y:S01]  /*5b70*/  LDSM.16.MT88.4 R84, [R221+0x3000] ;  /* 0x00300000dd54783b */ /* 0x000fe20000004200 */
[----:B-1----:R-:W-:Y:S01]  /*5b80*/  FFMA.FTZ R0, R12, c[0x0][0x2d0], -R2 ;  /* 0x0000b4000c007a23 */ /* 0x002fe20000010802 */
[----:B---3--:R-:W-:-:S03]  /*5b90*/  F2FP.PACK_AB R20, R27, R120 ;  /* 0x000000781b14723e */ /* 0x008fc600000000ff */
[----:B------:R1:W-:Y:S01]  /*5ba0*/  MUFU.EX2 R125, R0 ;  /* 0x00000000007d7308 */ /* 0x0003e20000000800 */
[----:B--2---:R-:W-:Y:S01]  /*5bb0*/  F2FP.PACK_AB R18, R134, R131 ;  /* 0x000000838612723e */ /* 0x004fe200000000ff */
[----:B-1----:R-:W-:-:S06]  /*5bc0*/  FFMA.FTZ R0, R14, c[0x0][0x2d0], -R2 ;  /* 0x0000b4000e007a23 */ /* 0x002fcc0000010802 */
[----:B------:R1:W2:Y:S02]  /*5bd0*/  MUFU.EX2 R127, R0 ;  /* 0x00000000007f7308 */ /* 0x0002a40000000800 */
[----:B-1----:R-:W-:Y:S01]  /*5be0*/  FFMA.FTZ R0, R15, c[0x0][0x2d0], -R2 ;  /* 0x0000b4000f007a23 */ /* 0x002fe20000010802 */
[----:B--2---:R-:W-:-:S05]  /*5bf0*/  F2FP.PACK_AB R22, R127, R125 ;  /* 0x0000007d7f16723e */ /* 0x004fca00000000ff */
[----:B------:R1:W-:Y:S02]  /*5c00*/  MUFU.EX2 R128, R0 ;  /* 0x0000000000807308 */ /* 0x0003e40000000800 */
[----:B-1----:R-:W-:-:S06]  /*5c10*/  FFMA.FTZ R0, R16, c[0x0][0x2d0], -R2 ;  /* 0x0000b40010007a23 */ /* 0x002fcc0000010802 */
[----:B------:R1:W2:Y:S02]  /*5c20*/  MUFU.EX2 R129, R0 ;  /* 0x0000000000817308 */ /* 0x0002a40000000800 */
[----:B-1----:R-:W-:Y:S01]  /*5c30*/  FMUL.FTZ R0, R24, c[0x0][0x2d0] ;  /* 0x0000b40018007a20 */ /* 0x002fe20000410000 */
[----:B--2---:R-:W-:-:S04]  /*5c40*/  F2FP.PACK_AB R16, R129, R128 ;  /* 0x000000808110723e */ /* 0x004fc800000000ff */
[----:B------:R-:W-:-:S05]  /*5c50*/  FSEL R0, R0, RZ, P0 ;  /* 0x000000ff00007208 */ /* 0x000fca0000000000 */
[----:B------:R-:W-:-:S04]  /*5c60*/  FFMA.FTZ R3, R4, c[0x0][0x2d0], -R0 ;  /* 0x0000b40004037a23 */ /* 0x000fc80000010800 */
[----:B------:R1:W-:Y:S02]  /*5c70*/  MUFU.EX2 R26, R3 ;  /* 0x00000003001a7308 */ /* 0x0003e40000000800 */
[--C-:B-1----:R-:W-:Y:S02]  /*5c80*/  FFMA.FTZ R3, R5, c[0x0][0x2d0], -R0.reuse ;  /* 0x0000b40005037a23 */ /* 0x102fe40000010800 */
[----:B------:R-:W1:Y:S04]  /*5c90*/  LDSM.16.MT88.4 R4, [R219] ;  /* 0x00000000db04783b */ /* 0x000e680000004200 */
        /* <DEDUP_REMOVED lines=9> */
[C---:B-1----:R-:W-:Y:S08]  /*5d30*/  HMMA.16816.F32 R28, R20.reuse, R4, RZ ;  /* 0x00000004141c723c */ /* 0x042ff000000018ff */
[----:B------:R-:W-:Y:S01]  /*5d40*/  HMMA.16816.F32 R8, R20, R6, RZ ;  /* 0x000000061408723c */ /* 0x000fe200000018ff */
[----:B--2---:R-:W-:-:S02]  /*5d50*/  FFMA.FTZ R3, R13, c[0x0][0x2d0], -R0 ;  /* 0x0000b4000d037a23 */ /* 0x004fc40000010800 */
[----:B------:R-:W1:Y:S02]  /*5d60*/  LDSM.16.MT88.4 R12, [R222] ;  /* 0x00000000de0c783b */ /* 0x000e640000004200 */
[----:B------:R2:W3:Y:S03]  /*5d70*/  MUFU.EX2 R132, R3 ;  /* 0x0000000300847308 */ /* 0x0004e60000000800 */
[C---:B------:R-:W-:Y:S08]  /*5d80*/  HMMA.16816.F32 R4, R20.reuse, R32, RZ ;  /* 0x000000201404723c */ /* 0x040ff000000018ff */
[----:B------:R-:W-:Y:S01]  /*5d90*/  HMMA.16816.F32 R52, R20, R34, RZ ;  /* 0x000000221434723c */ /* 0x000fe200000018ff */
[----:B--2---:R-:W-:Y:S01]  /*5da0*/  FFMA.FTZ R3, R17, c[0x0][0x2d0], -R0 ;  /* 0x0000b40011037a23 */ /* 0x004fe20000010800 */
[----:B---3--:R-:W-:-:S06]  /*5db0*/  F2FP.PACK_AB R17, R132, R130 ;  /* 0x000000828411723e */ /* 0x008fcc00000000ff */
[----:B------:R-:W-:Y:S01]  /*5dc0*/  HMMA.16816.F32 R32, R20, R56, RZ ;  /* 0x000000381420723c */ /* 0x000fe200000018ff */
[----:B------:R2:W-:Y:S02]  /*5dd0*/  MUFU.EX2 R135, R3 ;  /* 0x0000000300877308 */ /* 0x0005e40000000800 */
[----:B--2---:R-:W-:-:S06]  /*5de0*/  FFMA.FTZ R3, R19, c[0x0][0x2d0], -R0 ;  /* 0x0000b40013037a23 */ /* 0x004fcc0000010800 */
[----:B------:R-:W2:Y:S02]  /*5df0*/  MUFU.EX2 R136, R3 ;  /* 0x0000000300887308 */ /* 0x000ea40000000800 */
[----:B--2---:R-:W-:-:S07]  /*5e00*/  F2FP.PACK_AB R19, R136, R135 ;  /* 0x000000878813723e */ /* 0x004fce00000000ff */
[C---:B------:R-:W-:Y:S08]  /*5e10*/  HMMA.16816.F32 R40, R16.reuse, R36, R28 ;  /* 0x000000241028723c */ /* 0x040ff0000000181c */
[C---:B------:R-:W-:Y:S08]  /*5e20*/  HMMA.16816.F32 R8, R16.reuse, R38, R8 ;  /* 0x000000261008723c */ /* 0x040ff00000001808 */
[----:B------:R-:W-:Y:S08]  /*5e30*/  HMMA.16816.F32 R4, R16, R60, R4 ;  /* 0x0000003c1004723c */ /* 0x000ff00000001804 */
[----:B------:R-:W-:Y:S01]  /*5e40*/  MOV R145, R41 ;  /* 0x0000002900917202 */ /* 0x000fe20000000f00 */
[----:B-1----:R-:W-:Y:S01]  /*5e50*/  HMMA.16816.F32 R36, R20, R14, RZ ;  /* 0x0000000e1424723c */ /* 0x002fe200000018ff */
[----:B------:R-:W-:-:S02]  /*5e60*/  MOV R144, R42 ;  /* 0x0000002a00907202 */ /* 0x000fc40000000f00 */
[----:B------:R-:W-:Y:S02]  /*5e70*/  MOV R143, R43 ;  /* 0x0000002b008f7202 */ /* 0x000fe40000000f00 */
[----:B------:R-:W-:Y:S02]  /*5e80*/  MOV R142, R40 ;  /* 0x00000028008e7202 */ /* 0x000fe40000000f00 */
[----:B------:R-:W-:Y:S01]  /*5e90*/  MOV R141, R9 ;  /* 0x00000009008d7202 */ /* 0x000fe20000000f00 */
[----:B------:R-:W-:Y:S01]  /*5ea0*/  HMMA.16816.F32 R40, R20, R12, RZ ;  /* 0x0000000c1428723c */ /* 0x000fe200000018ff */
[----:B------:R-:W-:Y:S02]  /*5eb0*/  MOV R140, R10 ;  /* 0x0000000a008c7202 */ /* 0x000fe40000000f00 */
[----:B------:R-:W-:Y:S02]  /*5ec0*/  MOV R139, R11 ;  /* 0x0000000b008b7202 */ /* 0x000fe40000000f00 */
[----:B------:R-:W-:-:S02]  /*5ed0*/  MOV R138, R8 ;  /* 0x00000008008a7202 */ /* 0x000fc40000000f00 */
[----:B------:R-:W-:Y:S01]  /*5ee0*/  MOV R137, R5 ;  /* 0x0000000500897202 */ /* 0x000fe20000000f00 */
[----:B------:R-:W-:Y:S01]  /*5ef0*/  HMMA.16816.F32 R12, R20, R72, RZ ;  /* 0x00000048140c723c */ /* 0x000fe200000018ff */
[----:B------:R-:W-:Y:S02]  /*5f00*/  MOV R123, R6 ;  /* 0x00000006007b7202 */ /* 0x000fe40000000f00 */
[----:B------:R-:W-:Y:S02]  /*5f10*/  MOV R122, R7 ;  /* 0x00000007007a7202 */ /* 0x000fe40000000f00 */
[----:B------:R-:W-:-:S03]  /*5f20*/  MOV R121, R4 ;  /* 0x0000000400797202 */ /* 0x000fc60000000f00 */
[----:B------:R-:W-:Y:S08]  /*5f30*/  HMMA.16816.F32 R8, R20, R74, RZ ;  /* 0x0000004a1408723c */ /* 0x000ff000000018ff */
[C---:B------:R-:W-:Y:S01]  /*5f40*/  HMMA.16816.F32 R60, R16.reuse, R62, R52 ;  /* 0x0000003e103c723c */ /* 0x040fe20000001834 */
[----:B------:R-:W1:Y:S07]  /*5f50*/  LDSM.16.MT88.4 R52, [R222+0x3800] ;  /* 0x00380000de34783b */ /* 0x000e6e0000004200 */
[----:B------:R-:W-:Y:S01]  /*5f60*/  HMMA.16816.F32 R148, R16, R68, R40 ;  /* 0x000000441094723c */ /* 0x000fe20000001828 */
[----:B------:R-:W2:Y:S07]  /*5f70*/  LDSM.16.MT88.4 R40, [R219+0x6000] ;  /* 0x00600000db28783b */ /* 0x000eae0000004200 */
[C---:B------:R-:W-:Y:S08]  /*5f80*/  HMMA.16816.F32 R4, R20.reuse, R76, RZ ;  /* 0x0000004c1404723c */ /* 0x040ff000000018ff */
[----:B------:R-:W-:Y:S01]  /*5f90*/  HMMA.16816.F32 R28, R20, R58, RZ ;  /* 0x0000003a141c723c */ /* 0x000fe200000018ff */
[----:B------:R-:W3:Y:S07]  /*5fa0*/  LDSM.16.MT88.4 R56, [R221+0x3800] ;  /* 0x00380000dd38783b */ /* 0x000eee0000004200 */
[----:B------:R-:W-:Y:S01]  /*5fb0*/  HMMA.16816.F32 R208, R16, R44, R12 ;  /* 0x0000002c10d0723c */ /* 0x000fe2000000180c */
[----:B------:R-:W-:-:S02]  /*5fc0*/  MOV R68, R150 ;  /* 0x0000009600447202 */ /* 0x000fc40000000f00 */
[----:B------:R-:W-:Y:S02]  /*5fd0*/  MOV R3, R151 ;  /* 0x0000009700037202 */ /* 0x000fe40000000f00 */
[----:B------:R-:W-:Y:S02]  /*5fe0*/  MOV R76, R148 ;  /* 0x00000094004c7202 */ /* 0x000fe40000000f00 */
[----:B------:R-:W-:Y:S01]  /*5ff0*/  MOV R77, R149 ;  /* 0x00000095004d7202 */ /* 0x000fe20000000f00 */
[----:B------:R-:W-:Y:S01]  /*6000*/  HMMA.16816.F32 R188, R16, R46, R8 ;  /* 0x0000002e10bc723c */ /* 0x000fe20000001808 */
[----:B------:R-:W4:Y:S07]  /*6010*/  LDSM.16.MT88.4 R44, [R220+0x6000] ;  /* 0x00600000dc2c783b */ /* 0x000f2e0000004200 */
[C---:B------:R-:W-:Y:S07]  /*6020*/  HMMA.16816.F32 R12, R20.reuse, R64, RZ ;  /* 0x00000040140c723c */ /* 0x040fee00000018ff */
[----:B------:R-:W-:Y:S01]  /*6030*/  MOV R65, R145 ;  /* 0x0000009100417202 */ /* 0x000fe20000000f00 */
[----:B------:R-:W-:Y:S01]  /*6040*/  HMMA.16816.F32 R8, R20, R66, RZ ;  /* 0x000000421408723c */ /* 0x000fe200000018ff */
[----:B------:R-:W-:-:S06]  /*6050*/  MOV R64, R142 ;  /* 0x0000008e00407202 */ /* 0x000fcc0000000f00 */
[----:B------:R-:W-:Y:S01]  /*6060*/  MOV R66, R144 ;  /* 0x0000009000427202 */ /* 0x000fe20000000f00 */
[----:B------:R-:W-:Y:S01]  /*6070*/  HMMA.16816.F32 R212, R16, R48, R32 ;  /* 0x0000003010d4723c */ /* 0x000fe20000001820 */
[----:B------:R-:W5:Y:S01]  /*6080*/  LDSM.16.MT88.4 R32, [R219+0x6800] ;  /* 0x00680000db20783b */ /* 0x000f620000004200 */
[----:B------:R-:W-:-:S05]  /*6090*/  MOV R67, R143 ;  /* 0x0000008f00437202 */ /* 0x000fca0000000f00 */
[--C-:B------:R-:W-:Y:S01]  /*60a0*/  FFMA.FTZ R48, R95, c[0x0][0x2d0], -R0.reuse ;  /* 0x0000b4005f307a23 */ /* 0x100fe20000010800 */
[----:B------:R-:W-:Y:S01]  /*60b0*/  HMMA.16816.F32 R204, R16, R80, R4 ;  /* 0x0000005010cc723c */ /* 0x000fe20000001804 */
[----:B------:R-:W-:-:S06]  /*60c0*/  FFMA.FTZ R49, R94, c[0x0][0x2d0], -R0 ;  /* 0x0000b4005e317a23 */ /* 0x000fcc0000010800 */
[----:B------:R-:W-:Y:S01]  /*60d0*/  MOV R80, R121 ;  /* 0x0000007900507202 */ /* 0x000fe20000000f00 */
[----:B------:R-:W-:Y:S01]  /*60e0*/  HMMA.16816.F32 R4, R20, R84, RZ ;  /* 0x000000541404723c */ /* 0x000fe200000018ff */
[----:B------:R-:W-:-:S06]  /*60f0*/  MOV R81, R137 ;  /* 0x0000008900517202 */ /* 0x000fcc0000000f00 */
[----:B------:R-:W-:Y:S01]  /*6100*/  MOV R85, R141 ;  /* 0x0000008d00557202 */ /* 0x000fe20000000f00 */
[----:B------:R-:W-:Y:S01]  /*6110*/  HMMA.16816.F32 R200, R16, R70, R36 ;  /* 0x0000004610c8723c */ /* 0x000fe20000001824 */
[----:B------:R-:W3:Y:S01]  /*6120*/  LDSM.16.MT88.4 R36, [R220+0x6800] ;  /* 0x00680000dc24783b */ /* 0x000ee20000004200 */
[----:B------:R-:W-:-:S06]  /*6130*/  MOV R84, R138 ;  /* 0x0000008a00547202 */ /* 0x000fcc0000000f00 */
[C---:B-1----:R-:W-:Y:S07]  /*6140*/  HMMA.16816.F32 R184, R16.reuse, R52, R12 ;  /* 0x0000003410b8723c */ /* 0x042fee000000180c */
[--C-:B------:R-:W-:Y:S01]  /*6150*/  FFMA.FTZ R52, R91, c[0x0][0x2d0], -R0.reuse ;  /* 0x0000b4005b347a23 */ /* 0x100fe20000010800 */
[----:B------:R-:W-:Y:S01]  /*6160*/  HMMA.16816.F32 R176, R16, R54, R8 ;  /* 0x0000003610b0723c */ /* 0x000fe20000001808 */
[----:B------:R-:W-:-:S06]  /*6170*/  FFMA.FTZ R53, R90, c[0x0][0x2d0], -R0 ;  /* 0x0000b4005a357a23 */ /* 0x000fcc0000010800 */
[--C-:B------:R-:W-:Y:S01]  /*6180*/  FFMA.FTZ R55, R89, c[0x0][0x2d0], -R0.reuse ;  /* 0x0000b40059377a23 */ /* 0x100fe20000010800 */
[----:B------:R-:W-:Y:S01]  /*6190*/  HMMA.16816.F32 R192, R16, R50, R28 ;  /* 0x0000003210c0723c */ /* 0x000fe2000000181c */
[----:B------:R-:W-:-:S06]  /*61a0*/  FFMA.FTZ R54, R88, c[0x0][0x2d0], -R0 ;  /* 0x0000b40058367a23 */ /* 0x000fcc0000010800 */
[--C-:B------:R-:W-:Y:S01]  /*61b0*/  FFMA.FTZ R50, R93, c[0x0][0x2d0], -R0.reuse ;  /* 0x0000b4005d327a23 */ /* 0x100fe20000010800 */
[----:B--2---:R-:W-:Y:S01]  /*61c0*/  HMMA.16816.F32 R12, R20, R40, RZ ;  /* 0x00000028140c723c */ /* 0x004fe200000018ff */
[----:B------:R-:W-:-:S07]  /*61d0*/  FFMA.FTZ R51, R92, c[0x0][0x2d0], -R0 ;  /* 0x0000b4005c337a23 */ /* 0x000fce0000010800 */
[C---:B------:R-:W-:Y:S01]  /*61e0*/  HMMA.16816.F32 R8, R20.reuse, R42, RZ ;  /* 0x0000002a1408723c */ /* 0x040fe200000018ff */
[----:B------:R-:W1:Y:S07]  /*61f0*/  LDSM.16.MT88.4 R40, [R222+0x6000] ;  /* 0x00600000de28783b */ /* 0x000e6e0000004200 */
[----:B------:R-:W-:Y:S07]  /*6200*/  HMMA.16816.F32 R28, R20, R78, RZ ;  /* 0x0000004e141c723c */ /* 0x000fee00000018ff */
[----:B------:R-:W-:Y:S01]  /*6210*/  MOV R78, R68 ;  /* 0x00000044004e7202 */ /* 0x000fe20000000f00 */
[----:B---3--:R-:W-:Y:S01]  /*6220*/  HMMA.16816.F32 R180, R16, R56, R4 ;  /* 0x0000003810b4723c */ /* 0x008fe20000001804 */
[----:B------:R-:W-:Y:S01]  /*6230*/  MOV R79, R3 ;  /* 0x00000003004f7202 */ /* 0x000fe20000000f00 */
[----:B------:R-:W-:-:S02]  /*6240*/  FADD.FTZ R3, R120, R27 ;  /* 0x0000001b78037221 */ /* 0x000fc40000010000 */
[----:B------:R-:W-:Y:S02]  /*6250*/  FFMA.FTZ R27, R104, c[0x0][0x2d0], -R2 ;  /* 0x0000b400681b7a23 */ /* 0x000fe40000010802 */
[----:B------:R-:W-:Y:S01]  /*6260*/  FADD.FTZ R3, R125, R3 ;  /* 0x000000037d037221 */ /* 0x000fe20000010000 */
[----:B------:R-:W-:Y:S01]  /*6270*/  MOV R56, R140 ;  /* 0x0000008c00387202 */ /* 0x000fe20000000f00 */
[----:B----4-:R-:W-:Y:S01]  /*6280*/  HMMA.16816.F32 R4, R20, R44, RZ ;  /* 0x0000002c1404723c */ /* 0x010fe200000018ff */
[----:B------:R-:W-:Y:S01]  /*6290*/  MOV R57, R139 ;  /* 0x0000008b00397202 */ /* 0x000fe20000000f00 */
[----:B------:R-:W-:-:S04]  /*62a0*/  FADD.FTZ R3, R127, R3 ;  /* 0x000000037f037221 */ /* 0x000fc80000010000 */
[----:B------:R-:W-:Y:S02]  /*62b0*/  FADD.FTZ R3, R128, R3 ;  /* 0x0000000380037221 */ /* 0x000fe40000010000 */
[C---:B-----5:R-:W-:Y:S01]  /*62c0*/  HMMA.16816.F32 R172, R16.reuse, R32, R12 ;  /* 0x0000002010ac723c */ /* 0x060fe2000000180c */
[----:B------:R-:W2:Y:S01]  /*62d0*/  LDSM.16.MT88.4 R12, [R222+0x6800] ;  /* 0x00680000de0c783b */ /* 0x000ea20000004200 */
[----:B------:R-:W-:Y:S02]  /*62e0*/  FADD.FTZ R3, R129, R3 ;  /* 0x0000000381037221 */ /* 0x000fe40000010000 */
[--C-:B------:R-:W-:Y:S02]  /*62f0*/  FFMA.FTZ R45, R115, c[0x0][0x2d0], -R2.reuse ;  /* 0x0000b400732d7a23 */ /* 0x100fe40000010802 */
[----:B------:R-:W-:Y:S02]  /*6300*/  FFMA.FTZ R44, R114, c[0x0][0x2d0], -R2 ;  /* 0x0000b400722c7a23 */ /* 0x000fe40000010802 */
[----:B------:R-:W-:Y:S07]  /*6310*/  HMMA.16816.F32 R72, R16, R82, R28 ;  /* 0x000000521048723c */ /* 0x000fee000000181c */
[----:B------:R-:W-:Y:S01]  /*6320*/  MOV R82, R123 ;  /* 0x0000007b00527202 */ /* 0x000fe20000000f00 */
[----:B------:R-:W-:Y:S01]  /*6330*/  HMMA.16816.F32 R28, R20, R86, RZ ;  /* 0x00000056141c723c */ /* 0x000fe200000018ff */
[----:B------:R-:W-:-:S06]  /*6340*/  MOV R83, R122 ;  /* 0x0000007a00537202 */ /* 0x000fcc0000000f00 */
[----:B------:R-:W-:Y:S01]  /*6350*/  MOV R86, R56 ;  /* 0x0000003800567202 */ /* 0x000fe20000000f00 */
[----:B------:R-:W-:Y:S01]  /*6360*/  HMMA.16816.F32 R168, R16, R36, R4 ;  /* 0x0000002410a8723c */ /* 0x000fe20000001804 */
[----:B------:R-:W-:-:S06]  /*6370*/  MOV R87, R57 ;  /* 0x0000003900577202 */ /* 0x000fcc0000000f00 */
[--C-:B------:R-:W-:Y:S01]  /*6380*/  FFMA.FTZ R37, R107, c[0x0][0x2d0], -R2.reuse ;  /* 0x0000b4006b257a23 */ /* 0x100fe20000010802 */
[----:B-1----:R-:W-:Y:S01]  /*6390*/  HMMA.16816.F32 R4, R20, R40, RZ ;  /* 0x000000281404723c */ /* 0x002fe200000018ff */
[----:B------:R-:W-:-:S06]  /*63a0*/  FFMA.FTZ R36, R106, c[0x0][0x2d0], -R2 ;  /* 0x0000b4006a247a23 */ /* 0x000fcc0000010802 */
[--C-:B------:R-:W-:Y:S01]  /*63b0*/  FFMA.FTZ R41, R111, c[0x0][0x2d0], -R2.reuse ;  /* 0x0000b4006f297a23 */ /* 0x100fe20000010802 */
[----:B------:R-:W-:Y:S01]  /*63c0*/  HMMA.16816.F32 R160, R16, R34, R8 ;  /* 0x0000002210a0723c */ /* 0x000fe20000001808 */
[----:B------:R-:W-:Y:S01]  /*63d0*/  LDSM.16.MT88.4 R32, [R220+0x9000] ;  /* 0x00900000dc20783b */ /* 0x000fe20000004200 */
[----:B------:R-:W-:-:S06]  /*63e0*/  FFMA.FTZ R40, R110, c[0x0][0x2d0], -R2 ;  /* 0x0000b4006e287a23 */ /* 0x000fcc0000010802 */
[----:B------:R-:W-:Y:S01]  /*63f0*/  HMMA.16816.F32 R68, R16, R58, R28 ;  /* 0x0000003a1044723c */ /* 0x000fe2000000181c */
[----:B------:R-:W1:Y:S07]  /*6400*/  LDSM.16.MT88.4 R28, [R221+0x6000] ;  /* 0x00600000dd1c783b */ /* 0x000e6e0000004200 */
[----:B------:R-:W-:Y:S07]  /*6410*/  HMMA.16816.F32 R8, R20, R46, RZ ;  /* 0x0000002e1408723c */ /* 0x000fee00000018ff */
[--C-:B------:R-:W-:Y:S01]  /*6420*/  FFMA.FTZ R46, R97, c[0x0][0x2d0], -R0.reuse ;  /* 0x0000b400612e7a23 */ /* 0x100fe20000010800 */
[----:B--2---:R-:W-:Y:S01]  /*6430*/  HMMA.16816.F32 R152, R16, R12, R4 ;  /* 0x0000000c1098723c */ /* 0x004fe20000001804 */
[----:B------:R-:W-:-:S06]  /*6440*/  FFMA.FTZ R47, R96, c[0x0][0x2d0], -R0 ;  /* 0x0000b400602f7a23 */ /* 0x000fcc0000010800 */
[----:B------:R-:W-:Y:S01]  /*6450*/  FADD.FTZ R12, R26, R25 ;  /* 0x000000191a0c7221 */ /* 0x000fe20000010000 */
[----:B------:R-:W-:Y:S01]  /*6460*/  HMMA.16816.F32 R4, R20, R42, RZ ;  /* 0x0000002a1404723c */ /* 0x000fe200000018ff */
[--C-:B------:R-:W-:Y:S02]  /*6470*/  FFMA.FTZ R26, R119, c[0x0][0x2d0], -R2.reuse ;  /* 0x0000b400771a7a23 */ /* 0x100fe40000010802 */
[----:B------:R-:W-:-:S04]  /*6480*/  FFMA.FTZ R25, R118, c[0x0][0x2d0], -R2 ;  /* 0x0000b40076197a23 */ /* 0x000fc80000010802 */
[--C-:B------:R-:W-:Y:S01]  /*6490*/  FFMA.FTZ R43, R113, c[0x0][0x2d0], -R2.reuse ;  /* 0x0000b400712b7a23 */ /* 0x100fe20000010802 */
[----:B------:R-:W-:Y:S01]  /*64a0*/  HMMA.16816.F32 R148, R16, R38, R8 ;  /* 0x000000261094723c */ /* 0x000fe20000001808 */
[----:B------:R-:W2:Y:S01]  /*64b0*/  LDSM.16.MT88.4 R8, [R221+0x6800] ;  /* 0x00680000dd08783b */ /* 0x000ea20000004200 */
[--C-:B------:R-:W-:Y:S01]  /*64c0*/  FFMA.FTZ R42, R112, c[0x0][0x2d0], -R2.reuse ;  /* 0x0000b400702a7a23 */ /* 0x100fe20000010802 */
[----:B------:R-:W-:Y:S04]  /*64d0*/  MUFU.EX2 R26, R26 ;  /* 0x0000001a001a7308 */ /* 0x000fe80000000800 */
[--C-:B------:R-:W-:Y:S02]  /*64e0*/  FFMA.FTZ R39, R109, c[0x0][0x2d0], -R2.reuse ;  /* 0x0000b4006d277a23 */ /* 0x100fe40000010802 */
[----:B------:R-:W-:-:S07]  /*64f0*/  FFMA.FTZ R38, R108, c[0x0][0x2d0], -R2 ;  /* 0x0000b4006c267a23 */ /* 0x000fce0000010802 */
[----:B------:R-:W-:Y:S08]  /*6500*/  HMMA.16816.F32 R120, R16, R14, R4 ;  /* 0x0000000e1078723c */ /* 0x000ff00000001804 */
[----:B-1----:R-:W-:Y:S07]  /*6510*/  HMMA.16816.F32 R4, R20, R28, RZ ;  /* 0x0000001c1404723c */ /* 0x002fee00000018ff */
[----:B------:R-:W-:-:S06]  /*6520*/  FFMA.FTZ R28, R105, c[0x0][0x2d0], -R2 ;  /* 0x0000b400691c7a23 */ /* 0x000fcc0000010802 */
[----:B------:R-:W-:Y:S11]  /*6530*/  MUFU.EX2 R28, R28 ;  /* 0x0000001c001c7308 */ /* 0x000ff60000000800 */
[----:B--2---:R-:W-:Y:S07]  /*6540*/  HMMA.16816.F32 R144, R16, R8, R4 ;  /* 0x000000081090723c */ /* 0x004fee0000001804 */
[----:B------:R-:W-:Y:S01]  /*6550*/  FADD.FTZ R8, R124, R12 ;  /* 0x0000000c7c087221 */ /* 0x000fe20000010000 */
[----:B------:R-:W-:Y:S01]  /*6560*/  HMMA.16816.F32 R4, R20, R30, RZ ;  /* 0x0000001e1404723c */ /* 0x000fe200000018ff */
[----:B------:R-:W-:Y:S06]  /*6570*/  LDSM.16.MT88.4 R12, [R219+0x9800] ;  /* 0x00980000db0c783b */ /* 0x000fec0000004200 */
[----:B------:R-:W-:-:S02]  /*6580*/  FFMA.FTZ R30, R117, c[0x0][0x2d0], -R2 ;  /* 0x0000b400751e7a23 */ /* 0x000fc40000010802 */
[----:B------:R-:W-:Y:S02]  /*6590*/  FFMA.FTZ R31, R116, c[0x0][0x2d0], -R2 ;  /* 0x0000b400741f7a23 */ /* 0x000fe40000010802 */
[----:B------:R-:W-:-:S04]  /*65a0*/  FADD.FTZ R2, R131, R3 ;  /* 0x0000000383027221 */ /* 0x000fc80000010000 */
[----:B------:R-:W-:-:S09]  /*65b0*/  FADD.FTZ R2, R134, R2 ;  /* 0x0000000286027221 */ /* 0x000fd20000010000 */
[----:B------:R-:W-:Y:S07]  /*65c0*/  HMMA.16816.F32 R156, R16, R10, R4 ;  /* 0x0000000a109c723c */ /* 0x000fee0000001804 */
[----:B------:R-:W-:Y:S02]  /*65d0*/  FADD.FTZ R4, R126, R8 ;  /* 0x000000087e047221 */ /* 0x000fe40000010000 */
[----:B------:R-:W1:Y:S02]  /*65e0*/  LDSM.16.MT88.4 R8, [R219+0x9000] ;  /* 0x00900000db08783b */ /* 0x000e640000004200 */
[----:B------:R-:W-:-:S04]  /*65f0*/  FADD.FTZ R29, R130, R4 ;  /* 0x00000004821d7221 */ /* 0x000fc80000010000 */
[----:B------:R-:W-:-:S04]  /*6600*/  FADD.FTZ R3, R132, R29 ;  /* 0x0000001d84037221 */ /* 0x000fc80000010000 */
[----:B------:R-:W-:Y:S01]  /*6610*/  FADD.FTZ R3, R135, R3 ;  /* 0x0000000387037221 */ /* 0x000fe20000010000 */
[----:B-1----:R-:W-:Y:S01]  /*6620*/  HMMA.16816.F32 R4, R20, R8, RZ ;  /* 0x000000081404723c */ /* 0x002fe200000018ff */
[----:B------:R1:W2:Y:S06]  /*6630*/  MUFU.EX2 R8, R25 ;  /* 0x0000001900087308 */ /* 0x0002ac0000000800 */
[--C-:B------:R-:W-:Y:S02]  /*6640*/  FFMA.FTZ R9, R103, c[0x0][0x2d0], -R0.reuse ;  /* 0x0000b40067097a23 */ /* 0x100fe40000010800 */
[--C-:B-1----:R-:W-:Y:S11]  /*6650*/  FFMA.FTZ R25, R98, c[0x0][0x2d0], -R0.reuse ;  /* 0x0000b40062197a23 */ /* 0x102ff60000010800 */
[----:B------:R-:W-:Y:S04]  /*6660*/  @!UPT UIADD3 URZ, URZ, URZ, URZ ;  /* 0x0000003f3f3ff290 */ /* 0x000fe8000fffe03f */
[----:B------:R-:W-:Y:S01]  /*6670*/  HMMA.16816.F32 R164, R16, R12, R4 ;  /* 0x0000000c10a4723c */ /* 0x000fe20000001804 */
[----:B------:R-:W1:Y:S06]  /*6680*/  MUFU.EX2 R12, R27 ;  /* 0x0000001b000c7308 */ /* 0x000e6c0000000800 */
[--C-:B------:R-:W-:Y:S01]  /*6690*/  FFMA.FTZ R13, R100, c[0x0][0x2d0], -R0.reuse ;  /* 0x0000b400640d7a23 */ /* 0x100fe20000010800 */
[----:B------:R-:W-:Y:S01]  /*66a0*/  HMMA.16816.F32 R4, R20, R10, RZ ;  /* 0x0000000a1404723c */ /* 0x000fe200000018ff */
[----:B------:R-:W-:Y:S06]  /*66b0*/  MUFU.EX2 R27, R45 ;  /* 0x0000002d001b7308 */ /* 0x000fec0000000800 */
[----:B------:R-:W-:-:S02]  /*66c0*/  FFMA.FTZ R10, R102, c[0x0][0x2d0], -R0 ;  /* 0x0000b400660a7a23 */ /* 0x000fc40000010800 */
[----:B------:R-:W-:-:S06]  /*66d0*/  FFMA.FTZ R11, R101, c[0x0][0x2d0], -R0 ;  /* 0x0000b400650b7a23 */ /* 0x000fcc0000010800 */
[----:B------:R-:W-:Y:S09]  /*66e0*/  MUFU.EX2 R11, R11 ;  /* 0x0000000b000b7308 */ /* 0x000ff20000000800 */
[----:B------:R-:W-:Y:S01]  /*66f0*/  HMMA.16816.F32 R196, R16, R14, R4 ;  /* 0x0000000e10c4723c */ /* 0x000fe20000001804 */
[----:B------:R-:W3:Y:S06]  /*6700*/  MUFU.EX2 R5, R30 ;  /* 0x0000001e00057308 */ /* 0x000eec0000000800 */
[----:B------:R-:W-:Y:S01]  /*6710*/  FFMA.FTZ R15, R99, c[0x0][0x2d0], -R0 ;  /* 0x0000b400630f7a23 */ /* 0x000fe20000010800 */
[----:B--2---:R-:W-:Y:S01]  /*6720*/  F2FP.PACK_AB R14, R8, R26 ;  /* 0x0000001a080e723e */ /* 0x004fe200000000ff */
[----:B------:R-:W-:Y:S01]  /*6730*/  FADD.FTZ R0, R28, R2 ;  /* 0x000000021c007221 */ /* 0x000fe20000010000 */
[----:B------:R2:W4:Y:S01]  /*6740*/  MUFU.EX2 R4, R31 ;  /* 0x0000001f00047308 */ /* 0x0005220000000800 */
[----:B------:R-:W-:-:S02]  /*6750*/  FADD.FTZ R2, R136, R3 ;  /* 0x0000000388027221 */ /* 0x000fc40000010000 */
[C---:B-1----:R-:W-:Y:S01]  /*6760*/  FADD.FTZ R0, R12.reuse, R0 ;  /* 0x000000000c007221 */ /* 0x042fe20000010000 */
[----:B------:R-:W-:-:S03]  /*6770*/  F2FP.PACK_AB R12, R12, R28 ;  /* 0x0000001c0c0c723e */ /* 0x000fc600000000ff */
[----:B------:R-:W-:Y:S01]  /*6780*/  FADD.FTZ R0, R26, R0 ;  /* 0x000000001a007221 */ /* 0x000fe20000010000 */
[----:B------:R-:W1:Y:S03]  /*6790*/  MUFU.EX2 R3, R44 ;  /* 0x0000002c00037308 */ /* 0x000e660000000800 */
[----:B------:R-:W-:-:S04]  /*67a0*/  FADD.FTZ R0, R8, R0 ;  /* 0x0000000008007221 */ /* 0x000fc80000010000 */
[----:B---3--:R-:W-:Y:S01]  /*67b0*/  FADD.FTZ R0, R5, R0 ;  /* 0x0000000005007221 */ /* 0x008fe20000010000 */
[----:B--2---:R-:W2:Y:S01]  /*67c0*/  LDSM.16.MT88.4 R28, [R220+0x9800] ;  /* 0x00980000dc1c783b */ /* 0x004ea20000004200 */
[C---:B----4-:R-:W-:Y:S01]  /*67d0*/  F2FP.PACK_AB R8, R4.reuse, R5 ;  /* 0x000000050408723e */ /* 0x050fe200000000ff */
[----:B------:R-:W-:Y:S01]  /*67e0*/  MUFU.EX2 R26, R42 ;  /* 0x0000002a001a7308 */ /* 0x000fe20000000800 */
[----:B------:R-:W-:Y:S02]  /*67f0*/  FADD.FTZ R0, R4, R0 ;  /* 0x0000000004007221 */ /* 0x000fe40000010000 */
[----:B------:R-:W-:Y:S02]  /*6800*/  HMMA.16816.F32 R4, R20, R32, RZ ;  /* 0x000000201404723c */ /* 0x000fe400000018ff */
[----:B------:R-:W-:-:S03]  /*6810*/  FADD.FTZ R0, R27, R0 ;  /* 0x000000001b007221 */ /* 0x000fc60000010000 */
[----:B------:R-:W-:Y:S01]  /*6820*/  MUFU.EX2 R32, R41 ;  /* 0x0000002900207308 */ /* 0x000fe20000000800 */
[----:B-1----:R-:W-:-:S07]  /*6830*/  FADD.FTZ R0, R3, R0 ;  /* 0x0000000003007221 */ /* 0x002fce0000010000 */
[----:B------:R-:W-:Y:S08]  /*6840*/  MUFU.EX2 R33, R38 ;  /* 0x0000002600217308 */ /* 0x000ff00000000800 */
[----:B------:R-:W-:Y:S03]  /*6850*/  MUFU.EX2 R41, R37 ;  /* 0x0000002500297308 */ /* 0x000fe60000000800 */
[----:B--2---:R-:W-:Y:S05]  /*6860*/  HMMA.16816.F32 R140, R16, R28, R4 ;  /* 0x0000001c108c723c */ /* 0x004fea0000001804 */
[----:B------:R-:W1:Y:S03]  /*6870*/  MUFU.EX2 R28, R43 ;  /* 0x0000002b001c7308 */ /* 0x000e660000000800 */
[----:B------:R-:W-:Y:S05]  /*6880*/  HMMA.16816.F32 R4, R20, R34, RZ ;  /* 0x000000221404723c */ /* 0x000fea00000018ff */
[----:B------:R-:W2:Y:S08]  /*6890*/  MUFU.EX2 R29, R40 ;  /* 0x00000028001d7308 */ /* 0x000eb00000000800 */
[----:B------:R-:W3:Y:S01]  /*68a0*/  MUFU.EX2 R34, R39 ;  /* 0x0000002700227308 */ /* 0x000ee20000000800 */
[----:B-1----:R-:W-:-:S04]  /*68b0*/  FADD.FTZ R0, R28, R0 ;  /* 0x000000001c007221 */ /* 0x002fc80000010000 */
[----:B------:R-:W-:-:S03]  /*68c0*/  FADD.FTZ R0, R26, R0 ;  /* 0x000000001a007221 */ /* 0x000fc60000010000 */
[----:B------:R1:W4:Y:S01]  /*68d0*/  MUFU.EX2 R35, R36 ;  /* 0x0000002400237308 */ /* 0x0003220000000800 */
[----:B------:R-:W-:-:S04]  /*68e0*/  FADD.FTZ R0, R32, R0 ;  /* 0x0000000020007221 */ /* 0x000fc80000010000 */
[----:B--2---:R-:W-:Y:S01]  /*68f0*/  FADD.FTZ R0, R29, R0 ;  /* 0x000000001d007221 */ /* 0x004fe20000010000 */
[----:B------:R-:W-:Y:S01]  /*6900*/  HMMA.16816.F32 R136, R16, R30, R4 ;  /* 0x0000001e1088723c */ /* 0x000fe20000001804 */
[C---:B---3--:R-:W-:Y:S02]  /*6910*/  F2FP.PACK_AB R128, R33.reuse, R34 ;  /* 0x000000222180723e */ /* 0x048fe400000000ff */
[----:B------:R-:W-:Y:S01]  /*6920*/  FADD.FTZ R0, R34, R0 ;  /* 0x0000000022007221 */ /* 0x000fe20000010000 */
[----:B------:R-:W2:Y:S03]  /*6930*/  MUFU.EX2 R40, R9 ;  /* 0x0000000900287308 */ /* 0x000ea60000000800 */
[----:B------:R-:W-:Y:S01]  /*6940*/  FADD.FTZ R0, R33, R0 ;  /* 0x0000000021007221 */ /* 0x000fe20000010000 */
[----:B------:R-:W-:Y:S01]  /*6950*/  F2FP.PACK_AB R6, R29, R32 ;  /* 0x000000201d06723e */ /* 0x000fe200000000ff */
[----:B-1----:R-:W1:Y:S02]  /*6960*/  LDSM.16.MT88.4 R36, [R222+0x9000] ;  /* 0x00900000de24783b */ /* 0x002e640000004200 */
[----:B------:R-:W-:Y:S01]  /*6970*/  FADD.FTZ R0, R41, R0 ;  /* 0x0000000029007221 */ /* 0x000fe20000010000 */
[C---:B----4-:R-:W-:Y:S01]  /*6980*/  F2FP.PACK_AB R130, R35.reuse, R41 ;  /* 0x000000292382723e */ /* 0x050fe200000000ff */
[----:B------:R3:W4:Y:S01]  /*6990*/  MUFU.EX2 R9, R10 ;  /* 0x0000000a00097308 */ /* 0x0007220000000800 */
[----:B------:R-:W-:Y:S01]  /*69a0*/  F2FP.PACK_AB R4, R26, R28 ;  /* 0x0000001c1a04723e */ /* 0x000fe200000000ff */
[----:B------:R-:W-:-:S02]  /*69b0*/  FADD.FTZ R0, R35, R0 ;  /* 0x0000000023007221 */ /* 0x000fc40000010000 */
[----:B------:R-:W5:Y:S01]  /*69c0*/  LDSM.16.MT88.4 R32, [R222+0x9800] ;  /* 0x00980000de20783b */ /* 0x000f620000004200 */
[----:B--2---:R-:W-:-:S03]  /*69d0*/  FADD.FTZ R2, R40, R2 ;  /* 0x0000000228027221 */ /* 0x004fc60000010000 */
[----:B------:R2:W2:Y:S01]  /*69e0*/  MUFU.EX2 R7, R13 ;  /* 0x0000000d00077308 */ /* 0x0004a20000000800 */
[----:B------:R1:W-:Y:S01]  /*69f0*/  STL [R1+0x14], R0 ;  /* 0x0000140001007387 */ /* 0x0003e20000100800 */
[----:B---3--:R-:W-:-:S06]  /*6a00*/  F2FP.PACK_AB R10, R3, R27 ;  /* 0x0000001b030a723e */ /* 0x008fcc00000000ff */
[----:B------:R3:W1:Y:S01]  /*6a10*/  MUFU.EX2 R5, R15 ;  /* 0x0000000f00057308 */ /* 0x0006620000000800 */
[----:B----4-:R-:W-:-:S04]  /*6a20*/  FADD.FTZ R2, R9, R2 ;  /* 0x0000000209027221 */ /* 0x010fc80000010000 */
[----:B------:R-:W-:Y:S01]  /*6a30*/  FADD.FTZ R2, R11, R2 ;  /* 0x000000020b027221 */ /* 0x000fe20000010000 */
[----:B--2---:R-:W-:Y:S02]  /*6a40*/  F2FP.PACK_AB R13, R9, R40 ;  /* 0x00000028090d723e */ /* 0x004fe400000000ff */
[----:B------:R-:W2:Y:S01]  /*6a50*/  MUFU.EX2 R3, R25 ;  /* 0x0000001900037308 */ /* 0x000ea20000000800 */
[C---:B---3--:R-:W-:Y:S01]  /*6a60*/  F2FP.PACK_AB R15, R7.reuse, R11 ;  /* 0x0000000b070f723e */ /* 0x048fe200000000ff */
[----:B-1----:R-:W-:-:S06]  /*6a70*/  FADD.FTZ R0, R7, R2 ;  /* 0x0000000207007221 */ /* 0x002fcc0000010000 */
[----:B------:R-:W-:Y:S01]  /*6a80*/  MUFU.EX2 R26, R48 ;  /* 0x00000030001a7308 */ /* 0x000fe20000000800 */
[----:B------:R-:W-:Y:S01]  /*6a90*/  HMMA.16816.F32 R28, R20, R36, RZ ;  /* 0x00000024141c723c */ /* 0x000fe200000018ff */
[----:B------:R-:W-:Y:S01]  /*6aa0*/  FADD.FTZ R0, R5, R0 ;  /* 0x0000000005007221 */ /* 0x000fe20000010000 */
[----:B--2---:R-:W-:-:S03]  /*6ab0*/  F2FP.PACK_AB R9, R3, R5 ;  /* 0x000000050309723e */ /* 0x004fc600000000ff */
[----:B------:R-:W-:Y:S02]  /*6ac0*/  FADD.FTZ R0, R3, R0 ;  /* 0x0000000003007221 */ /* 0x000fe40000010000 */
[----:B------:R-:W1:Y:S08]  /*6ad0*/  MUFU.EX2 R7, R46 ;  /* 0x0000002e00077308 */ /* 0x000e700000000800 */
[----:B------:R-:W2:Y:S08]  /*6ae0*/  MUFU.EX2 R5, R47 ;  /* 0x0000002f00057308 */ /* 0x000eb00000000800 */
[----:B------:R-:W3:Y:S01]  /*6af0*/  MUFU.EX2 R25, R49 ;  /* 0x0000003100197308 */ /* 0x000ee20000000800 */
[----:B-1----:R-:W-:Y:S01]  /*6b00*/  FADD.FTZ R0, R7, R0 ;  /* 0x0000000007007221 */ /* 0x002fe20000010000 */
[----:B-----5:R-:W-:Y:S06]  /*6b10*/  HMMA.16816.F32 R124, R16, R32, R28 ;  /* 0x00000020107c723c */ /* 0x020fec000000181c */
[----:B------:R-:W1:Y:S01]  /*6b20*/  MUFU.EX2 R32, R50 ;  /* 0x0000003200207308 */ /* 0x000e620000000800 */
[C---:B--2---:R-:W-:Y:S01]  /*6b30*/  FADD.FTZ R0, R5.reuse, R0 ;  /* 0x0000000005007221 */ /* 0x044fe20000010000 */
[----:B------:R-:W-:Y:S01]  /*6b40*/  HMMA.16816.F32 R28, R20, R38, RZ ;  /* 0x00000026141c723c */ /* 0x000fe200000018ff */
[----:B------:R-:W-:-:S02]  /*6b50*/  F2FP.PACK_AB R11, R5, R7 ;  /* 0x00000007050b723e */ /* 0x000fc400000000ff */
[----:B------:R-:W-:-:S03]  /*6b60*/  FADD.FTZ R0, R26, R0 ;  /* 0x000000001a007221 */ /* 0x000fc60000010000 */
[----:B------:R-:W2:Y:S01]  /*6b70*/  MUFU.EX2 R27, R51 ;  /* 0x00000033001b7308 */ /* 0x000ea20000000800 */
[C---:B---3--:R-:W-:Y:S01]  /*6b80*/  FADD.FTZ R0, R25.reuse, R0 ;  /* 0x0000000019007221 */ /* 0x048fe20000010000 */
[----:B------:R-:W-:-:S03]  /*6b90*/  F2FP.PACK_AB R5, R25, R26 ;  /* 0x0000001a1905723e */ /* 0x000fc600000000ff */
[----:B-1----:R-:W-:-:S03]  /*6ba0*/  FADD.FTZ R0, R32, R0 ;  /* 0x0000000020007221 */ /* 0x002fc60000010000 */
[----:B------:R-:W1:Y:S01]  /*6bb0*/  MUFU.EX2 R3, R52 ;  /* 0x0000003400037308 */ /* 0x000e620000000800 */
[----:B--2---:R-:W-:-:S07]  /*6bc0*/  F2FP.PACK_AB R7, R27, R32 ;  /* 0x000000201b07723e */ /* 0x004fce00000000ff */
[----:B------:R-:W2:Y:S02]  /*6bd0*/  MUFU.EX2 R2, R53 ;  /* 0x0000003500027308 */ /* 0x000ea40000000800 */
[----:B------:R-:W-:Y:S01]  /*6be0*/  HMMA.16816.F32 R116, R16, R34, R28 ;  /* 0x000000221074723c */ /* 0x000fe2000000181c */
[----:B------:R-:W3:Y:S01]  /*6bf0*/  LDSM.16.MT88.4 R28, [R221+0x9000] ;  /* 0x00900000dd1c783b */ /* 0x000ee20000004200 */
[----:B------:R-:W-:-:S04]  /*6c00*/  FADD.FTZ R0, R27, R0 ;  /* 0x000000001b007221 */ /* 0x000fc80000010000 */
[----:B-1----:R-:W-:-:S04]  /*6c10*/  FADD.FTZ R0, R3, R0 ;  /* 0x0000000003007221 */ /* 0x002fc80000010000 */
[C---:B--2---:R-:W-:Y:S01]  /*6c20*/  FADD.FTZ R0, R2.reuse, R0 ;  /* 0x0000000002007221 */ /* 0x044fe20000010000 */
[----:B------:R-:W-:Y:S02]  /*6c30*/  F2FP.PACK_AB R129, R2, R3 ;  /* 0x000000030281723e */ /* 0x000fe400000000ff */
[----:B------:R-:W1:Y:S08]  /*6c40*/  MUFU.EX2 R3, R55 ;  /* 0x0000003700037308 */ /* 0x000e700000000800 */
[----:B------:R-:W2:Y:S01]  /*6c50*/  MUFU.EX2 R2, R54 ;  /* 0x0000003600027308 */ /* 0x000ea20000000800 */
[----:B-1----:R-:W-:Y:S01]  /*6c60*/  FADD.FTZ R0, R3, R0 ;  /* 0x0000000003007221 */ /* 0x002fe20000010000 */
[----:B---3--:R-:W-:Y:S03]  /*6c70*/  HMMA.16816.F32 R32, R20, R28, RZ ;  /* 0x0000001c1420723c */ /* 0x008fe600000018ff */
[C---:B--2---:R-:W-:Y:S01]  /*6c80*/  FADD.FTZ R0, R2.reuse, R0 ;  /* 0x0000000002007221 */ /* 0x044fe20000010000 */
[----:B------:R-:W-:-:S04]  /*6c90*/  F2FP.PACK_AB R131, R2, R3 ;  /* 0x000000030283723e */ /* 0x000fc800000000ff */
[----:B------:R-:W-:Y:S01]  /*6ca0*/  STL [R1+0x24], R0 ;  /* 0x0000240001007387 */ /* 0x000fe20000100800 */
[----:B------:R-:W-:Y:S03]  /*6cb0*/  HMMA.16816.F32 R20, R20, R30, RZ ;  /* 0x0000001e1414723c */ /* 0x000fe600000018ff */
[----:B------:R-:W1:Y:S11]  /*6cc0*/  LDSM.16.MT88.4 R28, [R221+0x9800] ;  /* 0x00980000dd1c783b */ /* 0x000e760000004200 */
[----:B------:R-:W-:Y:S01]  /*6cd0*/  @!UPT UIADD3 URZ, URZ, URZ, URZ ;  /* 0x0000003f3f3ff290 */ /* 0x000fe2000fffe03f */
[C---:B-1----:R-:W-:Y:S09]  /*6ce0*/  HMMA.16816.F32 R100, R16.reuse, R28, R32 ;  /* 0x0000001c1064723c */ /* 0x042ff20000001820 */
        /* <DEDUP_REMOVED lines=43> */
[----:B------:R-:W1:Y:S11]  /*6fa0*/  LDSM.16.MT88.4 R16, [R222+0xa000] ;  /* 0x00a00000de10783b */ /* 0x000e760000004200 */
[----:B------:R-:W-:Y:S04]  /*6fb0*/  @!UPT UIADD3 URZ, URZ, URZ, URZ ;  /* 0x0000003f3f3ff290 */ /* 0x000fe8000fffe03f */
[----:B------:R-:W-:Y:S01]  /*6fc0*/  IMAD.MOV.U32 R25, RZ, RZ, R140 ;  /* 0x000000ffff197224 */ /* 0x000fe200078e008c */
[----:B------:R-:W-:Y:S02]  /*6fd0*/  MOV R3, R141 ;  /* 0x0000008d00037202 */ /* 0x000fe40000000f00 */
[----:B------:R-:W-:Y:S02]  /*6fe0*/  MOV R2, R142 ;  /* 0x0000008e00027202 */ /* 0x000fe40000000f00 */
[----:B------:R-:W-:Y:S01]  /*6ff0*/  MOV R0, R143 ;  /* 0x0000008f00007202 */ /* 0x000fe20000000f00 */
[C---:B-1----:R-:W-:Y:S08]  /*7000*/  HMMA.16816.F32 R208, R12.reuse, R16, R124 ;  /* 0x000000100cd0723c */ /* 0x042ff0000000187c */
[C---:B------:R-:W-:Y:S01]  /*7010*/  HMMA.16816.F32 R192, R12.reuse, R18, R116 ;  /* 0x000000120cc0723c */ /* 0x040fe20000001874 */
[----:B------:R-:W1:Y:S07]  /*7020*/  LDSM.16.MT88.4 R16, [R221+0xa000] ;  /* 0x00a00000dd10783b */ /* 0x000e6e0000004200 */
[C---:B-1----:R-:W-:Y:S08]  /*7030*/  HMMA.16816.F32 R140, R12.reuse, R16, R100 ;  /* 0x000000100c8c723c */ /* 0x042ff00000001864 */
[----:B------:R-:W-:Y:S01]  /*7040*/  HMMA.16816.F32 R188, R12, R18, R44 ;  /* 0x000000120cbc723c */ /* 0x000fe2000000182c */
[----:B------:R-:W1:Y:S04]  /*7050*/  LDSM.16.MT88.4 R12, [R219+0x1800] ;  /* 0x00180000db0c783b */ /* 0x000e680000004200 */
[----:B------:R-:W2:Y:S11]  /*7060*/  LDSM.16.MT88.4 R16, [R220+0x1800] ;  /* 0x00180000dc10783b */ /* 0x000eb60000004200 */
[----:B------:R-:W-:-:S02]  /*7070*/  MOV R101, R140 ;  /* 0x0000008c00657202 */ /* 0x000fc40000000f00 */
[----:B------:R-:W-:Y:S02]  /*7080*/  MOV R100, R141 ;  /* 0x0000008d00647202 */ /* 0x000fe40000000f00 */
[----:B------:R-:W-:Y:S02]  /*7090*/  MOV R27, R142 ;  /* 0x0000008e001b7202 */ /* 0x000fe40000000f00 */
[----:B------:R-:W-:Y:S01]  /*70a0*/  MOV R26, R143 ;  /* 0x0000008f001a7202 */ /* 0x000fe20000000f00 */
        /* <DEDUP_REMOVED lines=8> */
[----:B------:R-:W-:Y:S01]  /*7130*/  HMMA.16816.F32 R176, R8, R14, R36 ;  /* 0x0000000e08b0723c */ /* 0x000fe20000001824 */
[----:B------:R-:W1:Y:S01]  /*7140*/  LDSM.16.MT88.4 R12, [R219+0x4800] ;  /* 0x00480000db0c783b */ /* 0x000e620000004200 */
[----:B------:R-:W-:-:S02]  /*7150*/  MOV R61, R3 ;  /* 0x00000003003d7202 */ /* 0x000fc40000000f00 */
[----:B------:R-:W-:Y:S02]  /*7160*/  MOV R62, R2 ;  /* 0x00000002003e7202 */ /* 0x000fe40000000f00 */
[----:B------:R-:W-:Y:S02]  /*7170*/  MOV R63, R0 ;  /* 0x00000000003f7202 */ /* 0x000fe40000000f00 */
[C---:B--2---:R-:W-:Y:S01]  /*7180*/  HMMA.16816.F32 R160, R8.reuse, R16, R92 ;  /* 0x0000001008a0723c */ /* 0x044fe2000000185c */
[----:B------:R-:W-:Y:S02]  /*7190*/  MOV R36, R101 ;  /* 0x0000006500247202 */ /* 0x000fe40000000f00 */
[----:B------:R-:W-:Y:S02]  /*71a0*/  MOV R37, R100 ;  /* 0x0000006400257202 */ /* 0x000fe40000000f00 */
[----:B------:R-:W-:Y:S02]  /*71b0*/  MOV R38, R27 ;  /* 0x0000001b00267202 */ /* 0x000fe40000000f00 */
[----:B------:R-:W-:Y:S01]  /*71c0*/  MOV R39, R26 ;  /* 0x0000001a00277202 */ /* 0x000fe20000000f00 */
        /* <DEDUP_REMOVED lines=31> */
[----:B------:R-:W2:Y:S11]  /*73c0*/  LDSM.16.MT88.4 R16, [R221+0xa800] ;  /* 0x00a80000dd10783b */ /* 0x000eb60000004200 */
[----:B------:R-:W-:Y:S04]  /*73d0*/  @!UPT UIADD3 URZ, URZ, URZ, URZ ;  /* 0x0000003f3f3ff290 */ /* 0x000fe8000fffe03f */
[----:B------:R-:W-:Y:S01]  /*73e0*/  MOV R25, R60 ;  /* 0x0000003c00197202 */ /* 0x000fe20000000f00 */
[----:B------:R-:W-:Y:S01]  /*73f0*/  IMAD.MOV.U32 R3, RZ, RZ, R61 ;  /* 0x000000ffff037224 */ /* 0x000fe200078e003d */
[----:B------:R-:W-:Y:S02]  /*7400*/  MOV R2, R62 ;  /* 0x0000003e00027202 */ /* 0x000fe40000000f00 */
[----:B------:R-:W-:Y:S02]  /*7410*/  MOV R0, R63 ;  /* 0x0000003f00007202 */ /* 0x000fe40000000f00 */
[C---:B-1----:R-:W-:Y:S08]  /*7420*/  HMMA.16816.F32 R60, R8.reuse, R12, R208 ;  /* 0x0000000c083c723c */ /* 0x042ff000000018d0 */
[C---:B------:R-:W-:Y:S01]  /*7430*/  HMMA.16816.F32 R48, R8.reuse, R14, R192 ;  /* 0x0000000e0830723c */ /* 0x040fe200000018c0 */
[----:B------:R-:W1:Y:S07]  /*7440*/  LDSM.16.MT88.4 R12, [R219+0x2000] ;  /* 0x00200000db0c783b */ /* 0x000e6e0000004200 */
[C---:B--2---:R-:W-:Y:S08]  /*7450*/  HMMA.16816.F32 R36, R8.reuse, R16, R36 ;  /* 0x000000100824723c */ /* 0x044ff00000001824 */
[----:B------:R-:W-:Y:S01]  /*7460*/  HMMA.16816.F32 R20, R8, R18, R188 ;  /* 0x000000120814723c */ /* 0x000fe200000018bc */
[----:B------:R-:W2:Y:S04]  /*7470*/  LDSM.16.MT88.4 R8, [R221+0x2000] ;  /* 0x00200000dd08783b */ /* 0x000ea80000004200 */
[----:B------:R-:W3:Y:S03]  /*7480*/  LDSM.16.MT88.4 R16, [R220+0x2000] ;  /* 0x00200000dc10783b */ /* 0x000ee60000004200 */
[C---:B-1----:R-:W-:Y:S08]  /*7490*/  HMMA.16816.F32 R144, R4.reuse, R12, R172 ;  /* 0x0000000c0490723c */ /* 0x042ff000000018ac */
[C---:B------:R-:W-:Y:S01]  /*74a0*/  HMMA.16816.F32 R84, R4.reuse, R14, R152 ;  /* 0x0000000e0454723c */ /* 0x040fe20000001898 */
[----:B------:R-:W1:Y:S06]  /*74b0*/  LDSM.16.MT88.4 R12, [R222+0x2000] ;  /* 0x00200000de0c783b */ /* 0x000e6c0000004200 */
[----:B------:R-:W-:Y:S01]  /*74c0*/  MOV R155, R0 ;  /* 0x00000000009b7202 */ /* 0x000fe20000000f00 */
[----:B--2---:R-:W-:Y:S01]  /*74d0*/  HMMA.16816.F32 R156, R4, R8, R160 ;  /* 0x00000008049c723c */ /* 0x004fe200000018a0 */
[----:B------:R-:W-:Y:S01]  /*74e0*/  MOV R153, R3 ;  /* 0x0000000300997202 */ /* 0x000fe20000000f00 */
[----:B------:R-:W-:Y:S01]  /*74f0*/  LDSM.16.MT88.4 R160, [R222+0x2800] ;  /* 0x00280000dea0783b */ /* 0x000fe20000004200 */
[----:B------:R-:W-:-:S02]  /*7500*/  MOV R154, R2 ;  /* 0x00000002009a7202 */ /* 0x000fc40000000f00 */
[----:B------:R-:W-:-:S03]  /*7510*/  MOV R152, R25 ;  /* 0x0000001900987202 */ /* 0x000fc60000000f00 */
[C---:B------:R-:W-:Y:S01]  /*7520*/  HMMA.16816.F32 R96, R4.reuse, R10, R96 ;  /* 0x0000000a0460723c */ /* 0x040fe20000001860 */
[----:B------:R-:W2:Y:S07]  /*7530*/  LDSM.16.MT88.4 R8, [R222+0x5000] ;  /* 0x00500000de08783b */ /* 0x000eae0000004200 */
[C---:B---3--:R-:W-:Y:S08]  /*7540*/  HMMA.16816.F32 R172, R4.reuse, R16, R204 ;  /* 0x0000001004ac723c */ /* 0x048ff000000018cc */
[C---:B------:R-:W-:Y:S01]  /*7550*/  HMMA.16816.F32 R88, R4.reuse, R18, R184 ;  /* 0x000000120458723c */ /* 0x040fe200000018b8 */
[----:B------:R-:W3:Y:S07]  /*7560*/  LDSM.16.MT88.4 R16, [R219+0x5000] ;  /* 0x00500000db10783b */ /* 0x000eee0000004200 */
[C---:B-1----:R-:W-:Y:S08]  /*7570*/  HMMA.16816.F32 R164, R4.reuse, R12, R180 ;  /* 0x0000000c04a4723c */ /* 0x042ff000000018b4 */
[C---:B------:R-:W-:Y:S01]  /*7580*/  HMMA.16816.F32 R92, R4.reuse, R14, R176 ;  /* 0x0000000e045c723c */ /* 0x040fe200000018b0 */
[----:B------:R-:W1:Y:S04]  /*7590*/  LDSM.16.MT88.4 R12, [R220+0x5000] ;  /* 0x00500000dc0c783b */ /* 0x000e680000004200 */
[----:B------:R-:W-:Y:S03]  /*75a0*/  LDSM.16.MT88.4 R176, [R219+0x2800] ;  /* 0x00280000dbb0783b */ /* 0x000fe60000004200 */
[C---:B--2---:R-:W-:Y:S01]  /*75b0*/  HMMA.16816.F32 R112, R4.reuse, R8, R136 ;  /* 0x000000080470723c */ /* 0x044fe20000001888 */
[----:B------:R-:W-:Y:S07]  /*75c0*/  LDSM.16.MT88.4 R136, [R220+0x5800] ;  /* 0x00580000dc88783b */ /* 0x000fee0000004200 */
[C---:B------:R-:W-:Y:S01]  /*75d0*/  HMMA.16816.F32 R116, R4.reuse, R10, R116 ;  /* 0x0000000a0474723c */ /* 0x040fe20000001874 */
[----:B------:R-:W2:Y:S07]  /*75e0*/  LDSM.16.MT88.4 R8, [R220+0x8000] ;  /* 0x00800000dc08783b */ /* 0x000eae0000004200 */
[C---:B---3--:R-:W-:Y:S08]  /*75f0*/  HMMA.16816.F32 R104, R4.reuse, R16, R200 ;  /* 0x000000100468723c */ /* 0x048ff000000018c8 */
[----:B------:R-:W-:Y:S01]  /*7600*/  HMMA.16816.F32 R200, R4, R18, R168 ;  /* 0x0000001204c8723c */ /* 0x000fe200000018a8 */
[----:B------:R-:W3:Y:S07]  /*7610*/  LDSM.16.MT88.4 R168, [R220+0x2800] ;  /* 0x00280000dca8783b */ /* 0x000eee0000004200 */
[----:B------:R-:W-:Y:S08]  /*7620*/  HMMA.16816.F32 R164, R128, R160, R164 ;  /* 0x000000a080a4723c */ /* 0x000ff000000018a4 */
[----:B------:R-:W-:Y:S01]  /*7630*/  MOV R0, R107 ;  /* 0x0000006b00007202 */ /* 0x000fe20000000f00 */
[----:B-1----:R-:W-:Y:S01]  /*7640*/  HMMA.16816.F32 R192, R4, R12, R148 ;  /* 0x0000000c04c0723c */ /* 0x002fe20000001894 */
[----:B------:R-:W-:-:S02]  /*7650*/  MOV R16, R104 ;  /* 0x0000006800107202 */ /* 0x000fc40000000f00 */
[----:B------:R-:W-:Y:S02]  /*7660*/  MOV R3, R105 ;  /* 0x0000006900037202 */ /* 0x000fe40000000f00 */
[----:B------:R-:W-:Y:S02]  /*7670*/  MOV R2, R106 ;  /* 0x0000006a00027202 */ /* 0x000fe40000000f00 */
[----:B------:R-:W-:Y:S01]  /*7680*/  MOV R151, R0 ;  /* 0x0000000000977202 */ /* 0x000fe20000000f00 */
[----:B--2---:R-:W-:Y:S01]  /*7690*/  HMMA.16816.F32 R188, R4, R8, R44 ;  /* 0x0000000804bc723c */ /* 0x004fe2000000182c */
[----:B------:R-:W2:Y:S01]  /*76a0*/  LDL R0, [R1+0x74] ;  /* 0x0000740001007983 */ /* 0x000ea20000100800 */
[----:B------:R-:W-:Y:S02]  /*76b0*/  MOV R148, R16 ;  /* 0x0000001000947202 */ /* 0x000fe40000000f00 */
[----:B------:R-:W-:Y:S01]  /*76c0*/  MOV R150, R2 ;  /* 0x0000000200967202 */ /* 0x000fe20000000f00 */
[----:B------:R-:W1:Y:S01]  /*76d0*/  LDSM.16.MT88.4 R16, [R221+0x5000] ;  /* 0x00500000dd10783b */ /* 0x000e620000004200 */
[----:B------:R-:W-:-:S02]  /*76e0*/  MOV R149, R3 ;  /* 0x0000000300957202 */ /* 0x000fc40000000f00 */
[C---:B------:R-:W-:Y:S01]  /*76f0*/  HMMA.16816.F32 R120, R4.reuse, R10, R32 ;  /* 0x0000000a0478723c */ /* 0x040fe20000001820 */
[----:B------:R-:W4:Y:S07]  /*7700*/  LDSM.16.MT88.4 R8, [R219+0xb000] ;  /* 0x00b00000db08783b */ /* 0x000f2e0000004200 */
[----:B------:R-:W-:Y:S01]  /*7710*/  HMMA.16816.F32 R184, R4, R14, R140 ;  /* 0x0000000e04b8723c */ /* 0x000fe2000000188c */
[----:B------:R-:W5:Y:S07]  /*7720*/  LDSM.16.MT88.4 R12, [R219+0x8000] ;  /* 0x00800000db0c783b */ /* 0x000f6e0000004200 */
[C---:B---3--:R-:W-:Y:S08]  /*7730*/  HMMA.16816.F32 R172, R128.reuse, R168, R172 ;  /* 0x000000a880ac723c */ /* 0x048ff000000018ac */
[C---:B------:R-:W-:Y:S01]  /*7740*/  HMMA.16816.F32 R168, R128.reuse, R170, R88 ;  /* 0x000000aa80a8723c */ /* 0x040fe20000001858 */
[----:B------:R-:W-:Y:S07]  /*7750*/  LDSM.16.MT88.4 R88, [R222+0x8800] ;  /* 0x00880000de58783b */ /* 0x000fee0000004200 */
[----:B------:R-:W-:Y:S08]  /*7760*/  HMMA.16816.F32 R180, R128, R176, R144 ;  /* 0x000000b080b4723c */ /* 0x000ff00000001890 */
[C---:B-1----:R-:W-:Y:S08]  /*7770*/  HMMA.16816.F32 R124, R4.reuse, R16, R124 ;  /* 0x00000010047c723c */ /* 0x042ff0000000187c */
[----:B------:R-:W-:Y:S01]  /*7780*/  HMMA.16816.F32 R100, R4, R18, R100 ;  /* 0x000000120464723c */ /* 0x000fe20000001864 */
[----:B------:R-:W1:Y:S01]  /*7790*/  LDSM.16.MT88.4 R16, [R222+0x8000] ;  /* 0x00800000de10783b */ /* 0x000e620000004200 */
[----:B------:R-:W-:-:S02]  /*77a0*/  MOV R2, c[0x0][0x2c4] ;  /* 0x0000b10000027a02 */ /* 0x000fc40000000f00 */
[----:B------:R-:W-:Y:S01]  /*77b0*/  MOV R3, c[0x0][0x2ac] ;  /* 0x0000ab0000037a02 */ /* 0x000fe20000000f00 */
[----:B------:R-:W-:Y:S03]  /*77c0*/  LDSM.16.MT88.4 R144, [R219+0x5800] ;  /* 0x00580000db90783b */ /* 0x000fe60000004200 */
[C---:B----4-:R-:W-:Y:S08]  /*77d0*/  HMMA.16816.F32 R208, R4.reuse, R8, R40 ;  /* 0x0000000804d0723c */ /* 0x050ff00000001828 */
[C---:B------:R-:W-:Y:S01]  /*77e0*/  HMMA.16816.F32 R40, R4.reuse, R10, R28 ;  /* 0x0000000a0428723c */ /* 0x040fe2000000181c */
[----:B------:R-:W3:Y:S07]  /*77f0*/  LDSM.16.MT88.4 R8, [R221+0xb000] ;  /* 0x00b00000dd08783b */ /* 0x000eee0000004200 */
[C---:B-----5:R-:W-:Y:S01]  /*7800*/  HMMA.16816.F32 R212, R4.reuse, R12, R80 ;  /* 0x0000000c04d4723c */ /* 0x060fe20000001850 */
[----:B------:R-:W-:Y:S07]  /*7810*/  LDSM.16.MT88.4 R80, [R220+0x8800] ;  /* 0x00880000dc50783b */ /* 0x000fee0000004200 */
[----:B------:R-:W-:Y:S01]  /*7820*/  HMMA.16816.F32 R196, R4, R14, R56 ;  /* 0x0000000e04c4723c */ /* 0x000fe20000001838 */
[----:B------:R-:W4:Y:S04]  /*7830*/  LDSM.16.MT88.4 R12, [R221+0x8000] ;  /* 0x00800000dd0c783b */ /* 0x000f280000004200 */
[----:B------:R-:W-:Y:S03]  /*7840*/  LDSM.16.MT88.4 R56, [R222+0x5800] ;  /* 0x00580000de38783b */ /* 0x000fe60000004200 */
[----:B------:R-:W-:Y:S08]  /*7850*/  HMMA.16816.F32 R176, R128, R178, R84 ;  /* 0x000000b280b0723c */ /* 0x000ff00000001854 */
[C---:B-1----:R-:W-:Y:S08]  /*7860*/  HMMA.16816.F32 R108, R4.reuse, R16, R76 ;  /* 0x00000010046c723c */ /* 0x042ff0000000184c */
[----:B------:R-:W-:Y:S01]  /*7870*/  HMMA.16816.F32 R104, R4, R18, R72 ;  /* 0x000000120468723c */ /* 0x000fe20000001848 */
[----:B------:R-:W1:Y:S01]  /*7880*/  LDSM.16.MT88.4 R16, [R220+0xb000] ;  /* 0x00b00000dc10783b */ /* 0x000e620000004200 */
[----:B------:R-:W-:Y:S01]  /*7890*/  ISETP.NE.AND P1, PT, R2, 0x1, PT ;  /* 0x000000010200780c */ /* 0x000fe20003f25270 */
[----:B------:R-:W-:-:S02]  /*78a0*/  IMAD R3, R3, c[0x0][0x1d0], RZ ;  /* 0x0000740003037a24 */ /* 0x000fc400078e02ff */
[----:B------:R-:W-:Y:S03]  /*78b0*/  LDSM.16.MT88.4 R72, [R219+0x8800] ;  /* 0x00880000db48783b */ /* 0x000fe60000004200 */
[C---:B---3--:R-:W-:Y:S01]  /*78c0*/  HMMA.16816.F32 R36, R4.reuse, R8, R36 ;  /* 0x000000080424723c */ /* 0x048fe20000001824 */
[----:B------:R-:W3:Y:S07]  /*78d0*/  LDL R8, [R1+0x2c] ;  /* 0x00002c0001087983 */ /* 0x000eee0000100800 */
[C---:B------:R-:W-:Y:S08]  /*78e0*/  HMMA.16816.F32 R20, R4.reuse, R10, R20 ;  /* 0x0000000a0414723c */ /* 0x040ff00000001814 */
[C---:B----4-:R-:W-:Y:S01]  /*78f0*/  HMMA.16816.F32 R44, R4.reuse, R12, R64 ;  /* 0x0000000c042c723c */ /* 0x050fe20000001840 */
[----:B------:R-:W-:Y:S07]  /*7900*/  LDSM.16.MT88.4 R64, [R221+0x5800] ;  /* 0x00580000dd40783b */ /* 0x000fee0000004200 */
[----:B------:R-:W-:Y:S01]  /*7910*/  HMMA.16816.F32 R32, R4, R14, R52 ;  /* 0x0000000e0420723c */ /* 0x000fe20000001834 */
[----:B------:R-:W4:Y:S07]  /*7920*/  LDSM.16.MT88.4 R12, [R222+0xb000] ;  /* 0x00b00000de0c783b */ /* 0x000f2e0000004200 */
[----:B------:R-:W-:Y:S08]  /*7930*/  HMMA.16816.F32 R160, R128, R162, R92 ;  /* 0x000000a280a0723c */ /* 0x000ff0000000185c */
[C---:B-1----:R-:W-:Y:S01]  /*7940*/  HMMA.16816.F32 R204, R4.reuse, R16, R152 ;  /* 0x0000001004cc723c */ /* 0x042fe20000001898 */
[----:B------:R-:W1:Y:S07]  /*7950*/  LDSM.16.MT88.4 R152, [R221+0x2800] ;  /* 0x00280000dd98783b */ /* 0x000e6e0000004200 */
[----:B------:R-:W-:Y:S08]  /*7960*/  HMMA.16816.F32 R28, R4, R18, R68 ;  /* 0x00000012041c723c */ /* 0x000ff00000001844 */
[----:B------:R-:W-:Y:S08]  /*7970*/  HMMA.16816.F32 R148, R128, R144, R148 ;  /* 0x000000908094723c */ /* 0x000ff00000001894 */
[C---:B----4-:R-:W-:Y:S08]  /*7980*/  HMMA.16816.F32 R16, R4.reuse, R12, R60 ;  /* 0x0000000c0410723c */ /* 0x050ff0000000183c */
[----:B------:R-:W-:Y:S01]  /*7990*/  HMMA.16816.F32 R48, R4, R14, R48 ;  /* 0x0000000e0430723c */ /* 0x000fe20000001830 */
[----:B------:R-:W4:Y:S07]  /*79a0*/  LDSM.16.MT88.4 R4, [R221+0xb800] ;  /* 0x00b80000dd04783b */ /* 0x000f2e0000004200 */
[C---:B-1----:R-:W-:Y:S08]  /*79b0*/  HMMA.16816.F32 R156, R128.reuse, R152, R156 ;  /* 0x00000098809c723c */ /* 0x042ff0000000189c */
[C---:B------:R-:W-:Y:S08]  /*79c0*/  HMMA.16816.F32 R76, R128.reuse, R80, R188 ;  /* 0x00000050804c723c */ /* 0x040ff000000018bc */
[C---:B------:R-:W-:Y:S08]  /*79d0*/  HMMA.16816.F32 R84, R128.reuse, R88, R108 ;  /* 0x000000588054723c */ /* 0x040ff0000000186c */
[C---:B------:R-:W-:Y:S01]  /*79e0*/  HMMA.16816.F32 R152, R128.reuse, R154, R96 ;  /* 0x0000009a8098723c */ /* 0x040fe20000001860 */
[----:B------:R-:W1:Y:S07]  /*79f0*/  LDSM.16.MT88.4 R96, [R221+0x8800] ;  /* 0x00880000dd60783b */ /* 0x000e6e0000004200 */
[C---:B------:R-:W-:Y:S01]  /*7a00*/  HMMA.16816.F32 R52, R128.reuse, R56, R112 ;  /* 0x000000388034723c */ /* 0x040fe20000001870 */
[----:B------:R-:W-:Y:S07]  /*7a10*/  LDSM.16.MT88.4 R112, [R220+0xb800] ;  /* 0x00b80000dc70783b */ /* 0x000fee0000004200 */
[C---:B------:R-:W-:Y:S01]  /*7a20*/  HMMA.16816.F32 R80, R128.reuse, R82, R120 ;  /* 0x000000528050723c */ /* 0x040fe20000001878 */
[----:B------:R-:W-:Y:S07]  /*7a30*/  LDSM.16.MT88.4 R120, [R222+0xb800] ;  /* 0x00b80000de78783b */ /* 0x000fee0000004200 */
[C---:B------:R-:W-:Y:S01]  /*7a40*/  HMMA.16816.F32 R88, R128.reuse, R90, R104 ;  /* 0x0000005a8058723c */ /* 0x040fe20000001868 */
[----:B------:R-:W5:Y:S07]  /*7a50*/  LDSM.16.MT88.4 R104, [R219+0xb800] ;  /* 0x00b80000db68783b */ /* 0x000f6e0000004200 */
[C---:B------:R-:W-:Y:S08]  /*7a60*/  HMMA.16816.F32 R60, R128.reuse, R64, R124 ;  /* 0x00000040803c723c */ /* 0x040ff0000000187c */
[----:B----4-:R-:W-:Y:S01]  /*7a70*/  HMMA.16816.F32 R124, R128, R4, R36 ;  /* 0x00000004807c723c */ /* 0x010fe20000001824 */
[----:B--2---:R-:W-:-:S05]  /*7a80*/  @P1 IMAD.HI.U32 R2, R0, c[0x0][0x2c8], RZ ;  /* 0x0000b20000021a27 */ /* 0x004fca00078e00ff */
[----:B------:R-:W-:-:S04]  /*7a90*/  @P1 SHF.R.U32.HI R0, RZ, c[0x0][0x2cc], R2 ;  /* 0x0000b300ff001a19 */ /* 0x000fc80000011602 */
[----:B------:R-:W-:-:S05]  /*7aa0*/  IADD3 R0, R0, -c[0x0][0x168], R3 ;  /* 0x80005a0000007a10 */ /* 0x000fca0007ffe003 */
[----:B------:R-:W-:-:S05]  /*7ab0*/  IMAD.HI R0, R0, 0x2aaaaaab, RZ ;  /* 0x2aaaaaab00007827 */ /* 0x000fca00078e02ff */
[----:B------:R-:W-:-:S04]  /*7ac0*/  SHF.R.U32.HI R2, RZ, 0x1f, R0 ;  /* 0x0000001fff027819 */ /* 0x000fc80000011600 */
[----:B------:R-:W-:Y:S02]  /*7ad0*/  LEA.HI.SX32 R0, R0, R2, 0x1c ;  /* 0x0000000200007211 */ /* 0x000fe400078fe2ff */
[----:B------:R-:W-:-:S05]  /*7ae0*/  IADD3 R3, R252, -0x2, RZ ;  /* 0xfffffffefc037810 */ /* 0x000fca0007ffe0ff */
[----:B------:R2:W-:Y:S01]  /*7af0*/  STL [R1+0x8], R3 ;  /* 0x0000080301007387 */ /* 0x0005e20000100800 */
[C---:B------:R-:W-:Y:S08]  /*7b00*/  HMMA.16816.F32 R56, R128.reuse, R58, R116 ;  /* 0x0000003a8038723c */ /* 0x040ff00000001874 */
[C---:B------:R-:W-:Y:S08]  /*7b10*/  HMMA.16816.F32 R64, R128.reuse, R66, R100 ;  /* 0x000000428040723c */ /* 0x040ff00000001864 */
[C---:B------:R-:W-:Y:S08]  /*7b20*/  HMMA.16816.F32 R140, R128.reuse, R136, R192 ;  /* 0x00000088808c723c */ /* 0x040ff000000018c0 */
[C---:B------:R-:W-:Y:S08]  /*7b30*/  HMMA.16816.F32 R68, R128.reuse, R72, R212 ;  /* 0x000000488044723c */ /* 0x040ff000000018d4 */
[C---:B-1----:R-:W-:Y:S08]  /*7b40*/  HMMA.16816.F32 R92, R128.reuse, R96, R44 ;  /* 0x00000060805c723c */ /* 0x042ff0000000182c */
[C---:B-----5:R-:W-:Y:S08]  /*7b50*/  HMMA.16816.F32 R100, R128.reuse, R104, R208 ;  /* 0x000000688064723c */ /* 0x060ff000000018d0 */
[C---:B------:R-:W-:Y:S08]  /*7b60*/  HMMA.16816.F32 R108, R128.reuse, R112, R204 ;  /* 0x00000070806c723c */ /* 0x040ff000000018cc */
[C---:B------:R-:W-:Y:S08]  /*7b70*/  HMMA.16816.F32 R116, R128.reuse, R120, R16 ;  /* 0x000000788074723c */ /* 0x040ff00000001810 */
[----:B------:R-:W-:Y:S01]  /*7b80*/  HMMA.16816.F32 R144, R128, R146, R200 ;  /* 0x000000928090723c */ /* 0x000fe200000018c8 */
[----:B---3--:R-:W-:-:S05]  /*7b90*/  IMNMX R4, R8, R0, !PT ;  /* 0x0000000008047217 */ /* 0x008fca0007800200 */
[----:B------:R2:W-:Y:S01]  /*7ba0*/  STL [R1+0x30], R4 ;  /* 0x0000300401007387 */ /* 0x0005e20000100800 */
[----:B------:R-:W-:Y:S01]  /*7bb0*/  ISETP.GE.AND P0, PT, R3, R4, PT ;  /* 0x000000040300720c */ /* 0x000fe20003f06270 */
[C---:B------:R-:W-:Y:S08]  /*7bc0*/  HMMA.16816.F32 R136, R128.reuse, R138, R184 ;  /* 0x0000008a8088723c */ /* 0x040ff000000018b8 */
[C---:B------:R-:W-:Y:S08]  /*7bd0*/  HMMA.16816.F32 R72, R128.reuse, R74, R196 ;  /* 0x0000004a8048723c */ /* 0x040ff000000018c4 */
[C---:B------:R-:W-:Y:S08]  /*7be0*/  HMMA.16816.F32 R96, R128.reuse, R98, R32 ;  /* 0x000000628060723c */ /* 0x040ff00000001820 */
[C---:B------:R-:W-:Y:S08]  /*7bf0*/  HMMA.16816.F32 R104, R128.reuse, R106, R40 ;  /* 0x0000006a8068723c */ /* 0x040ff00000001828 */
[C---:B------:R-:W-:Y:S08]  /*7c00*/  HMMA.16816.F32 R112, R128.reuse, R114, R28 ;  /* 0x000000728070723c */ /* 0x040ff0000000181c */
[C---:B------:R-:W-:Y:S08]  /*7c10*/  HMMA.16816.F32 R120, R128.reuse, R122, R48 ;  /* 0x0000007a8078723c */ /* 0x040ff00000001830 */
[----:B------:R-:W-:Y:S01]  /*7c20*/  HMMA.16816.F32 R128, R128, R6, R20 ;  /* 0x000000068080723c */ /* 0x000fe20000001814 */
[----:B------:R-:W-:Y:S01]  /*7c30*/  @!UPT UIADD3 URZ, URZ, URZ, URZ ;  /* 0x0000003f3f3ff290 */ /* 0x000fe2000fffe03f */
[----:B------:R-:W-:Y:S11]  /*7c40*/  @!P0 BRA `(.L_x_2698) ;  /* 0x0000553000008947 */ /* 0x000ff60003800000 */
[----:B--2---:R-:W-:Y:S02]  /*7c50*/  MOV R135, R24 ;  /* 0x0000001800877202 */ /* 0x004fe40000000f00 */
[----:B------:R-:W-:-:S02]  /*7c60*/  MOV R134, R133 ;  /* 0x0000008500867202 */ /* 0x000fc40000000f00 */
[----:B------:R-:W-:-:S07]  /*7c70*/  MOV R252, R3 ;  /* 0x0000000300fc7202 */ /* 0x000fce0000000f00 */
.L_x_2709:
[----:B------:R-:W2:Y:S01]  /*7c80*/  LDL R0, [R1+0x2c] ;  /* 0x00002c0001007983 */ /* 0x000ea20000100800 */
[----:B------:R-:W-:Y:S04]  /*7c90*/  DEPBAR.LE SB0, 0x0 ;  /* 0x000080000000791a */ /* 0x000fe80000000000 */
[----:B------:R-:W-:Y:S01]  /*7ca0*/  WARPSYNC 0xffffffff ;  /* 0xffffffff00007948 */ /* 0x000fe20003800000 */
[----:B------:R-:W-:Y:S06]  /*7cb0*/  BAR.SYNC.DEFER_BLOCKING 0x0 ;  /* 0x0000000000007b1d */ /* 0x000fec0000010000 */
[----:B------:R1:W3:Y:S01]  /*7cc0*/  LDSM.16.M88.4 R48, [R223] ;  /* 0x00000000df30783b */ /* 0x0002e20000000200 */
[----:B------:R-:W-:Y:S03]  /*7cd0*/  BSSY B0, `(.L_x_2699) ;  /* 0x000007a000007945 */ /* 0x000fe60003800000 */
[----:B------:R1:W4:Y:S04]  /*7ce0*/  LDSM.16.M88.4 R8, [R216] ;  /* 0x00000000d808783b */ /* 0x0003280000000200 */
[----:B------:R1:W1:Y:S04]  /*7cf0*/  LDSM.16.M88.4 R16, [R216+0x800] ;  /* 0x00080000d810783b */ /* 0x0002680000000200 */
[----:B------:R1:W1:Y:S04]  /*7d00*/  LDSM.16.M88.4 R24, [R216+0x1000] ;  /* 0x00100000d818783b */ /* 0x0002680000000200 */
[----:B------:R1:W1:Y:S04]  /*7d10*/  LDSM.16.M88.4 R32, [R216+0x1800] ;  /* 0x00180000d820783b */ /* 0x0002680000000200 */
[----:B------:R1:W1:Y:S04]  /*7d20*/  LDSM.16.M88.4 R40, [R216+0x2000] ;  /* 0x00200000d828783b */ /* 0x0002680000000200 */
[----:B------:R1:W1:Y:S04]  /*7d30*/  LDSM.16.M88.4 R184, [R216+0x2800] ;  /* 0x00280000d8b8783b */ /* 0x0002680000000200 */
[----:B------:R1:W1:Y:S04]  /*7d40*/  LDSM.16.M88.4 R188, [R224] ;  /* 0x00000000e0bc783b */ /* 0x0002680000000200 */
[----:B------:R1:W1:Y:S04]  /*7d50*/  LDSM.16.M88.4 R192, [R227] ;  /* 0x00000000e3c0783b */ /* 0x0002680000000200 */
[----:B------:R1:W1:Y:S04]  /*7d60*/  LDSM.16.M88.4 R196, [R246] ;  /* 0x00000000f6c4783b */ /* 0x0002680000000200 */
[----:B------:R1:W1:Y:S04]  /*7d70*/  LDSM.16.M88.4 R200, [R247] ;  /* 0x00000000f7c8783b */ /* 0x0002680000000200 */
[----:B------:R1:W1:Y:S04]  /*7d80*/  LDSM.16.M88.4 R204, [R248] ;  /* 0x00000000f8cc783b */ /* 0x0002680000000200 */
[----:B------:R1:W1:Y:S04]  /*7d90*/  LDSM.16.M88.4 R208, [R249] ;  /* 0x00000000f9d0783b */ /* 0x0002680000000200 */
[----:B------:R1:W1:Y:S01]  /*7da0*/  LDSM.16.M88.4 R212, [R250] ;  /* 0x00000000fad4783b */ /* 0x0002620000000200 */
[----:B--2---:R-:W-:Y:S11]  /*7db0*/  ISETP.GT.AND P0, PT, R0, R252, PT ;  /* 0x000000fc0000720c */ /* 0x004ff60003f04270 */
[----:B------:R-:W-:Y:S02]  /*7dc0*/  @!UPT UIADD3 URZ, URZ, URZ, URZ ;  /* 0x0000003f3f3ff290 */ /* 0x000fe4000fffe03f */
[----:B------:R-:W-:-:S05]  /*7dd0*/  @P0 BRA `(.L_x_2700) ;  /* 0x0000069000000947 */ /* 0x000fca0003800000 */
[----:B-1-34-:R-:W2:Y:S04]  /*7de0*/  LDL R4, [R1+0xc] ;  /* 0x00000c0001047983 */ /* 0x01aea80000100800 */
[----:B------:R-:W3:Y:S04]  /*7df0*/  LDL R5, [R1+0x4] ;  /* 0x0000040001057983 */ /* 0x000ee80000100800 */
[----:B------:R-:W4:Y:S04]  /*7e00*/  LDL.64 R28, [R1+0x50] ;  /* 0x00005000011c7983 */ /* 0x000f280000100a00 */
[----:B------:R-:W5:Y:S04]  /*7e10*/  LDL R6, [R1+0x5c] ;  /* 0x00005c0001067983 */ /* 0x000f680000100800 */
[----:B------:R-:W4:Y:S04]  /*7e20*/  LDL R14, [R1+0xf8] ;  /* 0x0000f800010e7983 */ /* 0x000f280000100800 */
[----:B------:R-:W4:Y:S04]  /*7e30*/  LDL R22, [R1+0x18] ;  /* 0x0000180001167983 */ /* 0x000f280000100800 */
[----:B------:R-:W5:Y:S04]  /*7e40*/  LDL R13, [R1+0xfc] ;  /* 0x0000fc00010d7983 */ /* 0x000f680000100800 */
[----:B------:R-:W5:Y:S04]  /*7e50*/  LDL R21, [R1+0x1c] ;  /* 0x00001c0001157983 */ /* 0x000f680000100800 */
[----:B------:R-:W5:Y:S04]  /*7e60*/  LDL R12, [R1+0x100] ;  /* 0x00010000010c7983 */ /* 0x000f680000100800 */
[----:B------:R-:W5:Y:S04]  /*7e70*/  LDL R20, [R1+0x20] ;  /* 0x0000200001147983 */ /* 0x000f680000100800 */
[----:B------:R-:W5:Y:S04]  /*7e80*/  LDL R7, [R1+0x104] ;  /* 0x0001040001077983 */ /* 0x000f680000100800 */
[----:B------:R-:W5:Y:S01]  /*7e90*/  LDL R15, [R1] ;  /* 0x00000000010f7983 */ /* 0x000f620000100800 */
[----:B--2---:R-:W-:Y:S01]  /*7ea0*/  SHF.R.S32.HI R0, RZ, 0x1f, R4 ;  /* 0x0000001fff007819 */ /* 0x004fe20000011404 */
[----:B------:R-:W-:Y:S04]  /*7eb0*/  IMAD.WIDE.U32 R2, R4, c[0x0][0x208], RZ ;  /* 0x0000820004027a25 */ /* 0x000fe800078e00ff */
[----:B------:R-:W-:Y:S04]  /*7ec0*/  IMAD R0, R0, c[0x0][0x208], RZ ;  /* 0x0000820000007a24 */ /* 0x000fe800078e02ff */
[----:B------:R-:W-:Y:S01]  /*7ed0*/  IMAD R0, R4, c[0x0][0x20c], R0 ;  /* 0x0000830004007a24 */ /* 0x000fe200078e0200 */
[----:B---3--:R-:W-:Y:S03]  /*7ee0*/  SHF.R.S32.HI R4, RZ, 0x1f, R5 ;  /* 0x0000001fff047819 */ /* 0x008fe60000011405 */
[----:B------:R-:W-:Y:S02]  /*7ef0*/  IMAD.IADD R3, R3, 0x1, R0 ;  /* 0x0000000103037824 */ /* 0x000fe400078e0200 */
[----:B------:R-:W-:Y:S02]  /*7f00*/  IMAD R0, R4, c[0x0][0x218], RZ ;  /* 0x0000860004007a24 */ /* 0x000fe400078e02ff */
[C---:B------:R-:W-:Y:S01]  /*7f10*/  IMAD.WIDE.U32 R2, R5.reuse, c[0x0][0x218], R2 ;  /* 0x0000860005027a25 */ /* 0x040fe200078e0002 */
[----:B----4-:R-:W-:Y:S03]  /*7f20*/  SHF.L.U64.HI R14, R22, 0x1, R14 ;  /* 0x00000001160e7819 */ /* 0x010fe6000001020e */
[----:B------:R-:W-:Y:S01]  /*7f30*/  IMAD R0, R5, c[0x0][0x21c], R0 ;  /* 0x0000870005007a24 */ /* 0x000fe200078e0200 */
[----:B------:R-:W-:Y:S01]  /*7f40*/  IADD3 R5, P0, R28, R2, RZ ;  /* 0x000000021c057210 */ /* 0x000fe20007f1e0ff */
[----:B------:R-:W-:Y:S03]  /*7f50*/  IMAD.SHL.U32 R36, R22, 0x2, RZ ;  /* 0x0000000216247824 */ /* 0x000fe600078e00ff */
[----:B-----5:R-:W-:Y:S02]  /*7f60*/  IADD3.X R0, R6, R3, R0, P0, !PT ;  /* 0x0000000306007210 */ /* 0x020fe400007fe400 */
        /* <DEDUP_REMOVED lines=9> */
[----:B------:R1:W2:Y:S02]  /*8000*/  SHFL.IDX PT, R4, R5, RZ, 0x181f ;  /* 0x00181fff05047589 */ /* 0x0002a400000e0000 */
.L_x_2742:
[----:B------:R-:W-:-:S05]  /*8010*/  BRA.DIV ~URZ, `(.L_x_2702) ;  /* 0x0000da027f007947 */ /* 0x000fca000b800000 */
[----:B------:R-:W3:Y:S04]  /*8020*/  LDL R20, [R1] ;  /* 0x0000000001147983 */ /* 0x000ee80000100800 */
[----:B------:R-:W4:Y:S04]  /*8030*/  LDL R38, [R1+0x20] ;  /* 0x0000200001267983 */ /* 0x000f280000100800 */
[----:B------:R-:W5:Y:S04]  /*8040*/  LDL R2, [R1+0x1c] ;  /* 0x00001c0001027983 */ /* 0x000f680000100800 */
[----:B--2---:R-:W2:Y:S04]  /*8050*/  LDL R37, [R1+0x18] ;  /* 0x0000180001257983 */ /* 0x004ea80000100800 */
[----:B------:R-:W1:Y:S04]  /*8060*/  SHFL.IDX PT, R3, R6, RZ, 0x181f ;  /* 0x00181fff06037589 */ /* 0x000e6800000e0000 */
[----:B------:R-:W1:Y:S01]  /*8070*/  SHFL.IDX PT, R0, R6, 0x1, 0x181f ;  /* 0x00381f0006007f89 */ /* 0x000e6200000e0000 */
[----:B--2---:R-:W-:Y:S02]  /*8080*/  ISETP.GE.AND P1, PT, R37, c[0x0][0x1d4], PT ;  /* 0x0000750025007a0c */ /* 0x004fe40003f26270 */
[----:B---3--:R-:W-:Y:S02]  /*8090*/  ISETP.GE.AND P4, PT, R20, c[0x0][0x1d4], PT ;  /* 0x0000750014007a0c */ /* 0x008fe40003f86270 */
[C---:B-1----:R-:W-:Y:S02]  /*80a0*/  IADD3 R20, P0, R3.reuse, R29, RZ ;  /* 0x0000001d03147210 */ /* 0x042fe40007f1e0ff */
[----:B----4-:R-:W-:Y:S02]  /*80b0*/  ISETP.GE.AND P3, PT, R38, c[0x0][0x1d4], PT ;  /* 0x0000750026007a0c */ /* 0x010fe40003f66270 */
[----:B-----5:R-:W-:Y:S01]  /*80c0*/  ISETP.GE.AND P2, PT, R2, c[0x0][0x1d4], PT ;  /* 0x0000750002007a0c */ /* 0x020fe20003f46270 */
[C---:B------:R-:W-:Y:S01]  /*80d0*/  IMAD.X R21, R4.reuse, 0x1, R7, P0 ;  /* 0x0000000104157824 */ /* 0x040fe200000e0607 */
[----:B------:R-:W1:Y:S01]  /*80e0*/  SHFL.IDX PT, R2, R5, 0x1, 0x181f ;  /* 0x00381f0005027f89 */ /* 0x000e6200000e0000 */
[C---:B------:R-:W-:Y:S02]  /*80f0*/  IADD3 R22, P0, R3.reuse, R30, RZ ;  /* 0x0000001e03167210 */ /* 0x040fe40007f1e0ff */
[----:B------:R-:W-:Y:S02]  /*8100*/  SEL R15, RZ, 0x10, P4 ;  /* 0x00000010ff0f7807 */ /* 0x000fe40002000000 */
[----:B------:R2:W-:Y:S01]  /*8110*/  LDGSTS.E.BYPASS.LTC128B.128 [R251+0x100], [R20.64], !P4 ;  /* 0x0010000014fb7fae */ /* 0x0005e2000e101d46 */
[C---:B------:R-:W-:Y:S01]  /*8120*/  IMAD.X R23, R4.reuse, 0x1, R12, P0 ;  /* 0x0000000104177824 */ /* 0x040fe200000e060c */
[----:B------:R-:W-:Y:S04]  /*8130*/  SEL R28, RZ, 0x10, P3 ;  /* 0x00000010ff1c7807 */ /* 0x000fe80001800000 */
[----:B------:R3:W-:Y:S01]  /*8140*/  LDGSTS.E.BYPASS.LTC128B.128 [R251+0x3100], [R22.64], !P3 ;  /* 0x0310000016fb7fae */ /* 0x0007e2000d901d46 */
[C---:B--2---:R-:W-:Y:S05]  /*8150*/  IADD3 R20, P0, R3.reuse, R31, RZ ;  /* 0x0000001f03147210 */ /* 0x044fea0007f1e0ff */
[C---:B------:R-:W-:Y:S01]  /*8160*/  IMAD.X R21, R4.reuse, 0x1, R13, P0 ;  /* 0x0000000104157824 */ /* 0x040fe200000e060d */
[----:B---3--:R-:W-:Y:S04]  /*8170*/  IADD3 R22, P0, R3, R36, RZ ;  /* 0x0000002403167210 */ /* 0x008fe80007f1e0ff */
[----:B------:R2:W-:Y:S01]  /*8180*/  LDGSTS.E.BYPASS.LTC128B.128 [R251+0x6100], [R20.64], !P2 ;  /* 0x0610000014fb7fae */ /* 0x0005e2000d101d46 */
[----:B------:R-:W-:Y:S03]  /*8190*/  IMAD.X R23, R4, 0x1, R14, P0 ;  /* 0x0000000104177824 */ /* 0x000fe600000e060e */
[----:B------:R3:W4:Y:S04]  /*81a0*/  SHFL.IDX PT, R4, R5, 0x2, 0x181f ;  /* 0x00581f0005047f89 */ /* 0x00072800000e0000 */
[----:B------:R5:W-:Y:S01]  /*81b0*/  LDGSTS.E.BYPASS.LTC128B.128 [R251+0x9100], [R22.64], !P1 ;  /* 0x0910000016fb7fae */ /* 0x000be2000c901d46 */
[----:B--2---:R-:W-:Y:S05]  /*81c0*/  IADD3 R20, P0, R0, R29, RZ ;  /* 0x0000001d00147210 */ /* 0x004fea0007f1e0ff */
[----:B-1----:R-:W-:Y:S05]  /*81d0*/  IMAD.X R21, R2, 0x1, R7, P0 ;  /* 0x0000000102157824 */ /* 0x002fea00000e0607 */
[----:B------:R1:W-:Y:S02]  /*81e0*/  LDGSTS.E.BYPASS.LTC128B.128 [R251+0x1100], [R20.64], !P4 ;  /* 0x0110000014fb7fae */ /* 0x0003e4000e101d46 */
[----:B-1----:R-:W-:Y:S05]  /*81f0*/  IADD3 R20, P0, R0, R30, RZ ;  /* 0x0000001e00147210 */ /* 0x002fea0007f1e0ff */
[----:B------:R-:W-:Y:S01]  /*8200*/  IMAD.X R21, R2, 0x1, R12, P0 ;  /* 0x0000000102157824 */ /* 0x000fe200000e060c */
[----:B-----5:R-:W-:Y:S04]  /*8210*/  IADD3 R22, P0, R0, R31, RZ ;  /* 0x0000001f00167210 */ /* 0x020fe80007f1e0ff */
[----:B------:R1:W-:Y:S01]  /*8220*/  LDGSTS.E.BYPASS.LTC128B.128 [R251+0x4100], [R20.64], !P3 ;  /* 0x0410000014fb7fae */ /* 0x0003e2000d901d46 */
[----:B------:R-:W-:Y:S05]  /*8230*/  IMAD.X R23, R2, 0x1, R13, P0 ;  /* 0x0000000102177824 */ /* 0x000fea00000e060d */
[----:B------:R2:W-:Y:S01]  /*8240*/  LDGSTS.E.BYPASS.LTC128B.128 [R251+0x7100], [R22.64], !P2 ;  /* 0x0710000016fb7fae */ /* 0x0005e2000d101d46 */
[----:B-1----:R-:W-:Y:S03]  /*8250*/  IADD3 R20, P0, R0, R36, RZ ;  /* 0x0000002400147210 */ /* 0x002fe60007f1e0ff */
[----:B------:R3:W1:Y:S02]  /*8260*/  SHFL.IDX PT, R0, R6, 0x2, 0x181f ;  /* 0x00581f0006007f89 */ /* 0x00066400000e0000 */
[----:B------:R-:W-:Y:S01]  /*8270*/  IMAD.X R21, R2, 0x1, R14, P0 ;  /* 0x0000000102157824 */ /* 0x000fe200000e060e */
[----:B--2---:R-:W-:Y:S02]  /*8280*/  SEL R23, RZ, 0x10, P2 ;  /* 0x00000010ff177807 */ /* 0x004fe40001000000 */
[----:B------:R-:W-:Y:S02]  /*8290*/  SEL R22, RZ, 0x10, P1 ;  /* 0x00000010ff167807 */ /* 0x000fe40000800000 */
[----:B------:R3:W-:Y:S04]  /*82a0*/  LDGSTS.E.BYPASS.LTC128B.128 [R251+0xa100], [R20.64], !P1 ;  /* 0x0a10000014fb7fae */ /* 0x0007e8000c901d46 */
.L_x_2743:
[C---:B----4-:R-:W-:Y:S02]  /*82b0*/  ISETP.NE.U32.AND P2, PT, R15.reuse, RZ, PT ;  /* 0x000000ff0f00720c */ /* 0x050fe40003f45070 */
[----:B------:R-:W-:Y:S02]  /*82c0*/  IADD3 R15, -R15, 0x10, RZ ;  /* 0x000000100f0f7810 */ /* 0x000fe40007ffe1ff */
[----:B---3--:R-:W-:Y:S02]  /*82d0*/  IADD3 R6, -R23, 0x10, RZ ;  /* 0x0000001017067810 */ /* 0x008fe40007ffe1ff */
[----:B------:R-:W-:Y:S02]  /*82e0*/  LOP3.LUT R15, R15, 0xf, RZ, 0xc0, !PT ;  /* 0x0000000f0f0f7812 */ /* 0x000fe400078ec0ff */
[----:B------:R-:W-:Y:S02]  /*82f0*/  IADD3 R20, -R28, 0x10, RZ ;  /* 0x000000101c147810 */ /* 0x000fe40007ffe1ff */
[----:B-1----:R-:W-:Y:S02]  /*8300*/  IADD3 R2, P1, P0, R15, R0, R29 ;  /* 0x000000000f027210 */ /* 0x002fe4000783e01d */
[----:B------:R-:W-:Y:S02]  /*8310*/  LOP3.LUT R6, R6, 0xf, RZ, 0xc0, !PT ;  /* 0x0000000f06067812 */ /* 0x000fe400078ec0ff */
[----:B------:R-:W-:Y:S02]  /*8320*/  IADD3.X R3, RZ, R4, R7, P1, P0 ;  /* 0x00000004ff037210 */ /* 0x000fe40000fe0407 */
[----:B------:R-:W-:Y:S03]  /*8330*/  LOP3.LUT R20, R20, 0xf, RZ, 0xc0, !PT ;  /* 0x0000000f14147812 */ /* 0x000fe600078ec0ff */
[----:B------:R-:W-:Y:S01]  /*8340*/  @!PT LDS RZ, [RZ] ;  /* 0x00000000fffff984 */ /* 0x000fe20000000800 */
[----:B------:R-:W-:Y:S01]  /*8350*/  @!PT LDS RZ, [RZ] ;  /* 0x00000000fffff984 */ /* 0x000fe20000000800 */
[----:B------:R-:W-:Y:S01]  /*8360*/  @!PT LDS RZ, [RZ] ;  /* 0x00000000fffff984 */ /* 0x000fe20000000800 */
[----:B------:R1:W-:Y:S01]  /*8370*/  LDGSTS.E.BYPASS.LTC128B.128.ZFILL [R251+0x2100], [R2.64], P2 ;  /* 0x0210000002fb7fae */ /* 0x0003e20009141d46 */
[-C--:B------:R-:W-:Y:S02]  /*8380*/  IADD3 R6, P3, P2, R6, R0.reuse, R31 ;  /* 0x0000000006067210 */ /* 0x080fe40007a7e01f */
[----:B------:R-:W-:Y:S02]  /*8390*/  IADD3 R20, P1, P0, R20, R0, R30 ;  /* 0x0000000014147210 */ /* 0x000fe4000783e01e */
[-C--:B------:R-:W-:Y:S02]  /*83a0*/  IADD3.X R7, RZ, R4.reuse, R13, P3, P2 ;  /* 0x00000004ff077210 */ /* 0x080fe40001fe440d */
[----:B------:R-:W-:Y:S02]  /*83b0*/  ISETP.NE.U32.AND P3, PT, R28, RZ, PT ;  /* 0x000000ff1c00720c */ /* 0x000fe40003f65070 */
[----:B------:R-:W-:Y:S02]  /*83c0*/  IADD3.X R21, RZ, R4, R12, P1, P0 ;  /* 0x00000004ff157210 */ /* 0x000fe40000fe040c */
[----:B------:R-:W-:Y:S09]  /*83d0*/  ISETP.NE.U32.AND P2, PT, R23, RZ, PT ;  /* 0x000000ff1700720c */ /* 0x000ff20003f45070 */
        /* <DEDUP_REMOVED lines=9> */
.L_x_2700:
[----:B-1-34-:R-:W-:Y:S05]  /*8470*/  BSYNC B0 ;  /* 0x0000000000007941 */ /* 0x01afea0003800000 */
.L_x_2699:
[----:B------:R-:W0:Y:S01]  /*8480*/  LDGDEPBAR ;  /* 0x00000000000079af */ /* 0x000e220000000000 */
[----:B------:R-:W-:Y:S01]  /*8490*/  WARPSYNC 0xffffffff ;  /* 0xffffffff00007948 */ /* 0x000fe20003800000 */
[C---:B--2---:R-:W-:Y:S01]  /*84a0*/  HMMA.16816.F32 R4, R48.reuse, R8, RZ ;  /* 0x000000083004723c */ /* 0x044fe200000018ff */
[----:B------:R-:W-:Y:S03]  /*84b0*/  BSSY B0, `(.L_x_2703) ;  /* 0x00001ac000007945 */ /* 0x000fe60003800000 */
[----:B------:R-:W2:Y:S04]  /*84c0*/  LDL R0, [R1+0x2c] ;  /* 0x00002c0001007983 */ /* 0x000ea80000100800 */
        /* <DEDUP_REMOVED lines=23> */
[----:B------:R-:W5:Y:S07]  /*8640*/  LDSM.16.M88.4 R204, [R218+0x1800] ;  /* 0x00180000dacc783b */ /* 0x000f6e0000000200 */
[C---:B------:R-:W-:Y:S08]  /*8650*/  HMMA.16816.F32 R36, R188.reuse, R208, R36 ;  /* 0x000000d0bc24723c */ /* 0x040ff00000001824 */
[C---:B------:R-:W-:Y:S01]  /*8660*/  HMMA.16816.F32 R40, R188.reuse, R210, R40 ;  /* 0x000000d2bc28723c */ /* 0x040fe20000001828 */
[----:B------:R-:W-:Y:S07]  /*8670*/  LDSM.16.M88.4 R208, [R218+0x2800] ;  /* 0x00280000dad0783b */ /* 0x000fee0000000200 */
[C---:B------:R-:W-:Y:S08]  /*8680*/  HMMA.16816.F32 R44, R188.reuse, R212, R44 ;  /* 0x000000d4bc2c723c */ /* 0x040ff0000000182c */
[----:B------:R-:W-:Y:S01]  /*8690*/  HMMA.16816.F32 R48, R188, R214, R48 ;  /* 0x000000d6bc30723c */ /* 0x000fe20000001830 */
[----:B------:R-:W5:Y:S07]  /*86a0*/  LDSM.16.M88.4 R188, [R218+0x2000] ;  /* 0x00200000dabc783b */ /* 0x000f6e0000000200 */
[C---:B-1----:R-:W-:Y:S08]  /*86b0*/  HMMA.16816.F32 R4, R184.reuse, R192, R4 ;  /* 0x000000c0b804723c */ /* 0x042ff00000001804 */
[C---:B------:R-:W-:Y:S01]  /*86c0*/  HMMA.16816.F32 R8, R184.reuse, R194, R8 ;  /* 0x000000c2b808723c */ /* 0x040fe20000001808 */
[----:B------:R-:W-:Y:S07]  /*86d0*/  LDSM.16.M88.4 R192, [R217+-0x9000] ;  /* 0xff700000d9c0783b */ /* 0x000fee0000000200 */
[C---:B---3--:R-:W-:Y:S08]  /*86e0*/  HMMA.16816.F32 R12, R184.reuse, R196, R12 ;  /* 0x000000c4b80c723c */ /* 0x048ff0000000180c */
[C---:B------:R-:W-:Y:S01]  /*86f0*/  HMMA.16816.F32 R16, R184.reuse, R198, R16 ;  /* 0x000000c6b810723c */ /* 0x040fe20000001810 */
[----:B------:R-:W-:Y:S07]  /*8700*/  LDSM.16.M88.4 R196, [R217+-0x8800] ;  /* 0xff780000d9c4783b */ /* 0x000fee0000000200 */
[C---:B----4-:R-:W-:Y:S08]  /*8710*/  HMMA.16816.F32 R20, R184.reuse, R200, R20 ;  /* 0x000000c8b814723c */ /* 0x050ff00000001814 */
[C---:B------:R-:W-:Y:S01]  /*8720*/  HMMA.16816.F32 R24, R184.reuse, R202, R24 ;  /* 0x000000cab818723c */ /* 0x040fe20000001818 */
[----:B------:R-:W-:Y:S07]  /*8730*/  LDSM.16.M88.4 R200, [R217+-0x8000] ;  /* 0xff800000d9c8783b */ /* 0x000fee0000000200 */
[C---:B-----5:R-:W-:Y:S08]  /*8740*/  HMMA.16816.F32 R28, R184.reuse, R204, R28 ;  /* 0x000000ccb81c723c */ /* 0x060ff0000000181c */
[C---:B------:R-:W-:Y:S01]  /*8750*/  HMMA.16816.F32 R32, R184.reuse, R206, R32 ;  /* 0x000000ceb820723c */ /* 0x040fe20000001820 */
[----:B------:R-:W-:Y:S07]  /*8760*/  LDSM.16.M88.4 R204, [R217+-0x7800] ;  /* 0xff880000d9cc783b */ /* 0x000fee0000000200 */
[C---:B------:R-:W-:Y:S08]  /*8770*/  HMMA.16816.F32 R36, R184.reuse, R188, R36 ;  /* 0x000000bcb824723c */ /* 0x040ff00000001824 */
[C---:B------:R-:W-:Y:S01]  /*8780*/  HMMA.16816.F32 R40, R184.reuse, R190, R40 ;  /* 0x000000beb828723c */ /* 0x040fe20000001828 */
[----:B------:R-:W1:Y:S07]  /*8790*/  LDSM.16.M88.4 R188, [R225] ;  /* 0x00000000e1bc783b */ /* 0x000e6e0000000200 */
[C---:B------:R-:W-:Y:S08]  /*87a0*/  HMMA.16816.F32 R44, R184.reuse, R208, R44 ;  /* 0x000000d0b82c723c */ /* 0x040ff0000000182c */
[----:B------:R-:W-:Y:S01]  /*87b0*/  HMMA.16816.F32 R48, R184, R210, R48 ;  /* 0x000000d2b830723c */ /* 0x000fe20000001830 */
[----:B------:R-:W3:Y:S06]  /*87c0*/  LDSM.16.M88.4 R184, [R217+-0x7000] ;  /* 0xff900000d9b8783b */ /* 0x000eec0000000200 */
[----:B------:R-:W4:Y:S01]  /*87d0*/  LDSM.16.M88.4 R208, [R217+-0x6800] ;  /* 0xff980000d9d0783b */ /* 0x000f220000000200 */
[----:B--2---:R-:W-:Y:S01]  /*87e0*/  ISETP.GT.AND P0, PT, R252, R0, PT ;  /* 0x00000000fc00720c */ /* 0x004fe20003f04270 */
        /* <DEDUP_REMOVED lines=12> */
[C---:B---3--:R-:W-:Y:S08]  /*88b0*/  HMMA.16816.F32 R36, R188.reuse, R184, R36 ;  /* 0x000000b8bc24723c */ /* 0x048ff00000001824 */
[C---:B------:R-:W-:Y:S01]  /*88c0*/  HMMA.16816.F32 R40, R188.reuse, R186, R40 ;  /* 0x000000babc28723c */ /* 0x040fe20000001828 */
[----:B------:R-:W1:Y:S07]  /*88d0*/  LDSM.16.M88.4 R184, [R223+0x4000] ;  /* 0x00400000dfb8783b */ /* 0x000e6e0000000200 */
[C---:B----4-:R-:W-:Y:S08]  /*88e0*/  HMMA.16816.F32 R44, R188.reuse, R208, R44 ;  /* 0x000000d0bc2c723c */ /* 0x050ff0000000182c */
        /* <DEDUP_REMOVED lines=20> */
[----:B------:R-:W2:Y:S06]  /*8a30*/  LDSM.16.M88.4 R184, [R232] ;  /* 0x00000000e8b8783b */ /* 0x000eac0000000200 */
[----:B------:R-:W3:Y:S01]  /*8a40*/  LDSM.16.M88.4 R208, [R233] ;  /* 0x00000000e9d0783b */ /* 0x000ee20000000200 */
        /* <DEDUP_REMOVED lines=206> */
[----:B------:R-:W1:Y:S01]  /*9730*/  S2R R132, SR_TID.X ;  /* 0x0000000000847919 */ /* 0x000e620000002100 */
[----:B------:R-:W-:Y:S02]  /*9740*/  IMAD.MOV.U32 R189, RZ, RZ, RZ ;  /* 0x000000ffffbd7224 */ /* 0x000fe400078e00ff */
[----:B------:R-:W-:Y:S01]  /*9750*/  IMAD.MOV.U32 R133, RZ, RZ, c[0x0][0x2b8] ;  /* 0x0000ae00ff857624 */ /* 0x000fe200078e00ff */
[----:B------:R-:W2:Y:S04]  /*9760*/  LDL R2, [R1+0x34] ;  /* 0x0000340001027983 */ /* 0x000ea80000100800 */
[----:B------:R-:W3:Y:S01]  /*9770*/  LDL.64 R192, [R1+0x48] ;  /* 0x0000480001c07983 */ /* 0x000ee20000100a00 */
[----:B------:R-:W-:Y:S03]  /*9780*/  ISETP.NE.AND P1, PT, R133, 0x1, PT ;  /* 0x000000018500780c */ /* 0x000fe60003f25270 */
[----:B------:R-:W4:Y:S04]  /*9790*/  LDL.64 R190, [R1+0x40] ;  /* 0x0000400001be7983 */ /* 0x000f280000100a00 */
[----:B------:R-:W5:Y:S04]  /*97a0*/  LDL R184, [R1+0x38] ;  /* 0x0000380001b87983 */ /* 0x000f680000100800 */
[----:B------:R-:W3:Y:S04]  /*97b0*/  LDL R188, [R1+0xf8] ;  /* 0x0000f80001bc7983 */ /* 0x000ee80000100800 */
        /* <DEDUP_REMOVED lines=13> */
[----:B------:R-:W5:Y:S04]  /*9890*/  LDL R212, [R1+0x20] ;  /* 0x0000200001d47983 */ /* 0x000f680000100800 */
[----:B------:R-:W5:Y:S04]  /*98a0*/  LDL R185, [R1+0x104] ;  /* 0x0001040001b97983 */ /* 0x000f680000100800 */
[----:B------:R-:W5:Y:S01]  /*98b0*/  LDL R213, [R1] ;  /* 0x0000000001d57983 */ /* 0x000f620000100800 */
[----:B--2---:R-:W-:Y:S05]  /*98c0*/  IMAD R2, R252, 0x60, R2 ;  /* 0x00000060fc027824 */ /* 0x004fea00078e0202 */
[----:B------:R-:W-:Y:S05]  /*98d0*/  IADD3 R2, R2, -0x60, R0 ;  /* 0xffffffa002027810 */ /* 0x000fea0007ffe000 */
[----:B------:R-:W-:Y:S04]  /*98e0*/  @P1 IMAD.HI.U32 R3, R2, c[0x0][0x2bc], RZ ;  /* 0x0000af0002031a27 */ /* 0x000fe800078e00ff */
[----:B------:R-:W-:Y:S01]  /*98f0*/  IMAD.MOV.U32 R0, RZ, RZ, R2 ;  /* 0x000000ffff007224 */ /* 0x000fe200078e0002 */
[----:B------:R-:W-:Y:S04]  /*9900*/  @P1 SHF.R.U32.HI R0, RZ, c[0x0][0x2c0], R3 ;  /* 0x0000b000ff001a19 */ /* 0x000fe80000011603 */
[----:B---3--:R-:W-:Y:S01]  /*9910*/  @!P6 IADD3 R3, P0, R0, R192, RZ ;  /* 0x000000c00003e210 */ /* 0x008fe20007f1e0ff */
[C---:B----4-:R-:W-:Y:S01]  /*9920*/  IMAD.SHL.U32 R198, R214.reuse, 0x2, RZ ;  /* 0x00000002d6c67824 */ /* 0x050fe200078e00ff */
[----:B------:R-:W-:Y:S01]  /*9930*/  SHF.L.U64.HI R188, R214, 0x1, R188 ;  /* 0x00000001d6bc7819 */ /* 0x000fe200000102bc */
[C---:B-----5:R-:W-:Y:S01]  /*9940*/  IMAD.SHL.U32 R197, R215.reuse, 0x2, RZ ;  /* 0x00000002d7c57824 */ /* 0x060fe200078e00ff */
[----:B------:R-:W-:Y:S02]  /*9950*/  SHF.L.U64.HI R187, R215, 0x1, R187 ;  /* 0x00000001d7bb7819 */ /* 0x000fe400000102bb */
[----:B------:R-:W-:Y:S01]  /*9960*/  @!P6 LEA.HI.X.SX32 R133, R0, R132, 0x1, P0 ;  /* 0x000000840085e211 */ /* 0x000fe200000f0eff */
[----:B------:R-:W-:Y:S01]  /*9970*/  IMAD.MOV R0, RZ, RZ, -R0 ;  /* 0x000000ffff007224 */ /* 0x000fe200078e0a00 */
[C---:B------:R-:W-:Y:S01]  /*9980*/  @!P6 LEA R132, P0, R3.reuse, c[0x0][0x2a0], 0x2 ;  /* 0x0000a8000384ea11 */ /* 0x040fe200078010ff */
[C---:B------:R-:W-:Y:S01]  /*9990*/  IMAD.SHL.U32 R196, R212.reuse, 0x2, RZ ;  /* 0x00000002d4c47824 */ /* 0x040fe200078e00ff */
[----:B------:R-:W-:Y:S01]  /*99a0*/  SHF.L.U64.HI R186, R212, 0x1, R186 ;  /* 0x00000001d4ba7819 */ /* 0x000fe200000102ba */
[----:B------:R-:W-:Y:S01]  /*99b0*/  IMAD R192, R0, c[0x0][0x2b8], R2 ;  /* 0x0000ae0000c07a24 */ /* 0x000fe200078e0202 */
[----:B------:R-:W-:Y:S03]  /*99c0*/  @!P6 LEA.HI.X R133, R3, c[0x0][0x2a4], R133, 0x2, P0 ;  /* 0x0000a9000385ea11 */ /* 0x000fe600000f1485 */
[----:B------:R-:W-:Y:S01]  /*99d0*/  IMAD.WIDE.U32 R2, R192, c[0x0][0x1e0], RZ ;  /* 0x00007800c0027a25 */ /* 0x000fe200078e00ff */
[----:B------:R-:W-:Y:S01]  /*99e0*/  SHF.R.S32.HI R0, RZ, 0x1f, R192 ;  /* 0x0000001fff007819 */ /* 0x000fe200000114c0 */
[----:B------:R-:W2:Y:S01]  /*99f0*/  @!P6 LDG.E R189, [R132.64] ;  /* 0x0000000684bde981 */ /* 0x000ea2000c1e1900 */
[C---:B------:R-:W-:Y:S01]  /*9a00*/  SHF.L.U64.HI R185, R213.reuse, 0x1, R185 ;  /* 0x00000001d5b97819 */ /* 0x040fe200000102b9 */
[----:B------:R-:W-:Y:S02]  /*9a10*/  IMAD.SHL.U32 R195, R213, 0x2, RZ ;  /* 0x00000002d5c37824 */ /* 0x000fe400078e00ff */
[----:B------:R-:W-:Y:S01]  /*9a20*/  IMAD R0, R0, c[0x0][0x1e0], RZ ;  /* 0x0000780000007a24 */ /* 0x000fe200078e02ff */
[----:B------:R1:W-:Y:S03]  /*9a30*/  STL [R1+0xc], R192 ;  /* 0x00000cc001007387 */ /* 0x0003e60000100800 */
[----:B------:R-:W-:Y:S04]  /*9a40*/  IMAD R0, R192, c[0x0][0x1e4], R0 ;  /* 0x00007900c0007a24 */ /* 0x000fe800078e0200 */
[----:B------:R-:W-:Y:S01]  /*9a50*/  IMAD.IADD R3, R3, 0x1, R0 ;  /* 0x0000000103037824 */ /* 0x000fe200078e0200 */
[----:B--2---:R-:W-:Y:S01]  /*9a60*/  SHF.R.S32.HI R0, RZ, 0x1f, R189 ;  /* 0x0000001fff007819 */ /* 0x004fe200000114bd */
[----:B------:R1:W-:Y:S02]  /*9a70*/  STL [R1+0x4], R189 ;  /* 0x000004bd01007387 */ /* 0x0003e40000100800 */
        /* <DEDUP_REMOVED lines=9> */
.L_x_2744:
[----:B------:R-:W-:-:S05]  /*9b10*/  BRA.DIV ~URZ, `(.L_x_2706) ;  /* 0x0000c4d27f007947 */ /* 0x000fca000b800000 */
[----:B------:R-:W4:Y:S04]  /*9b20*/  LDL R190, [R1] ;  /* 0x0000000001be7983 */ /* 0x000f280000100800 */
[----:B------:R-:W5:Y:S04]  /*9b30*/  LDL R200, [R1+0x20] ;  /* 0x0000200001c87983 */ /* 0x000f680000100800 */
[----:B--2---:R-:W2:Y:S04]  /*9b40*/  LDL R2, [R1+0x1c] ;  /* 0x00001c0001027983 */ /* 0x004ea80000100800 */
[----:B---3--:R-:W3:Y:S04]  /*9b50*/  LDL R199, [R1+0x18] ;  /* 0x0000180001c77983 */ /* 0x008ee80000100800 */
[----:B------:R-:W1:Y:S04]  /*9b60*/  SHFL.IDX PT, R3, R184, RZ, 0x181f ;  /* 0x00181fffb8037589 */ /* 0x000e6800000e0000 */
[----:B------:R-:W1:Y:S01]  /*9b70*/  SHFL.IDX PT, R0, R184, 0x1, 0x181f ;  /* 0x00381f00b8007f89 */ /* 0x000e6200000e0000 */
[----:B---3--:R-:W-:Y:S02]  /*9b80*/  ISETP.GE.AND P1, PT, R199, c[0x0][0x1d4], PT ;  /* 0x00007500c7007a0c */ /* 0x008fe40003f26270 */
[----:B----4-:R-:W-:Y:S02]  /*9b90*/  ISETP.GE.AND P4, PT, R190, c[0x0][0x1d4], PT ;  /* 0x00007500be007a0c */ /* 0x010fe40003f86270 */
[C---:B-1----:R-:W-:Y:S02]  /*9ba0*/  IADD3 R190, P0, R3.reuse, R195, RZ ;  /* 0x000000c303be7210 */ /* 0x042fe40007f1e0ff */
[----:B-----5:R-:W-:Y:S02]  /*9bb0*/  ISETP.GE.AND P3, PT, R200, c[0x0][0x1d4], PT ;  /* 0x00007500c8007a0c */ /* 0x020fe40003f66270 */
[----:B--2---:R-:W-:Y:S01]  /*9bc0*/  ISETP.GE.AND P2, PT, R2, c[0x0][0x1d4], PT ;  /* 0x0000750002007a0c */ /* 0x004fe20003f46270 */
        /* <DEDUP_REMOVED lines=30> */
.L_x_2745:
        /* <DEDUP_REMOVED lines=28> */
.L_x_2704:
[----:B------:R-:W-:Y:S05]  /*9f70*/  BSYNC B0 ;  /* 0x0000000000007941 */ /* 0x000fea0003800000 */
.L_x_2703:
[----:B--2---:R-:W2:Y:S01]  /*9f80*/  LDL R3, [R1+0x28] ;  /* 0x0000280001037983 */ /* 0x004ea20000100800 */
[----:B------:R-:W-:Y:S02]  /*9f90*/  IMAD.MOV.U32 R0, RZ, RZ, c[0x0][0x2c4] ;  /* 0x0000b100ff007624 */ /* 0x000fe400078e00ff */
[----:B------:R-:W-:Y:S01]  /*9fa0*/  IMAD R133, R252, -0x60, RZ ;  /* 0xffffffa0fc857824 */ /* 0x000fe200078e02ff */
[----:B------:R-:W3:Y:S02]  /*9fb0*/  LDL R2, [R1+0x60] ;  /* 0x0000600001027983 */ /* 0x000ee40000100800 */
[----:B------:R-:W-:Y:S02]  /*9fc0*/  ISETP.NE.AND P0, PT, R0, 0x1, PT ;  /* 0x000000010000780c */ /* 0x000fe40003f05270 */
[----:B------:R-:W0:Y:S01]  /*9fd0*/  LDGDEPBAR ;  /* 0x00000000000079af */ /* 0x000e220000000000 */
[----:B--2---:R-:W-:Y:S10]  /*9fe0*/  MOV R132, R3 ;  /* 0x0000000300847202 */ /* 0x004ff40000000f00 */
[----:B------:R-:W-:Y:S01]  /*9ff0*/  @P0 IMAD.HI.U32 R0, R3, c[0x0][0x2c8], RZ ;  /* 0x0000b20003000a27 */ /* 0x000fe200078e00ff */
[----:B---3--:R-:W-:Y:S04]  /*a000*/  IADD3 R133, -R2, 0x1, R133 ;  /* 0x0000000102857810 */ /* 0x008fe80007ffe185 */
[----:B------:R-:W-:Y:S01]  /*a010*/  @P0 SHF.R.U32.HI R132, RZ, c[0x0][0x2cc], R0 ;  /* 0x0000b300ff840a19 */ /* 0x000fe20000011600 */
[----:B------:R-:W-:Y:S04]  /*a020*/  IMAD.MOV.U32 R0, RZ, RZ, c[0x0][0x2ac] ;  /* 0x0000ab00ff007624 */ /* 0x000fe800078e00ff */
[----:B------:R-:W-:Y:S05]  /*a030*/  IMAD R133, R0, c[0x0][0x1d0], R133 ;  /* 0x0000740000857a24 */ /* 0x000fea00078e0285 */
[----:B------:R-:W-:Y:S01]  /*a040*/  IADD3 R133, R133, -c[0x0][0x168], RZ ;  /* 0x80005a0085857a10 */ /* 0x000fe20007ffe0ff */
[----:B------:R-:W-:-:S05]  /*a050*/  BRA.DIV ~URZ, `(.L_x_2707) ;  /* 0x0000c4f27f007947 */ /* 0x000fca000b800000 */
[----:B------:R1:W2:Y:S02]  /*a060*/  SHFL.IDX PT, R0, R132, RZ, 0x1c1f ;  /* 0x001c1fff84007589 */ /* 0x0002a400000e0000 */
.L_x_2746:
[----:B--2---:R-:W-:Y:S05]  /*a070*/  IMAD.IADD R0, R133, 0x1, R0 ;  /* 0x0000000185007824 */ /* 0x004fea00078e0200 */
[C---:B------:R-:W-:Y:S02]  /*a080*/  ISETP.GT.AND P0, PT, R0.reuse, RZ, PT ;  /* 0x000000ff0000720c */ /* 0x040fe40003f04270 */
[C---:B------:R-:W-:Y:S02]  /*a090*/  ISETP.GT.AND P1, PT, R0.reuse, 0x1, PT ;  /* 0x000000010000780c */ /* 0x040fe40003f24270 */
[----:B------:R-:W-:Y:S02]  /*a0a0*/  ISETP.GT.AND P4, PT, R0, 0x9, PT ;  /* 0x000000090000780c */ /* 0x000fe40003f84270 */
[----:B------:R-:W-:Y:S02]  /*a0b0*/  FSEL R4, R4, -INF , P0 ;  /* 0xff80000004047808 */ /* 0x000fe40000000000 */
[C---:B------:R-:W-:Y:S02]  /*a0c0*/  ISETP.GT.AND P0, PT, R0.reuse, 0x10, PT ;  /* 0x000000100000780c */ /* 0x040fe40003f04270 */
[C---:B------:R-:W-:Y:S02]  /*a0d0*/  ISETP.GT.AND P2, PT, R0.reuse, 0x8, PT ;  /* 0x000000080000780c */ /* 0x040fe40003f44270 */
[----:B------:R-:W-:Y:S02]  /*a0e0*/  FSEL R5, R5, -INF , P1 ;  /* 0xff80000005057808 */ /* 0x000fe40000800000 */
[C---:B------:R-:W-:Y:S02]  /*a0f0*/  ISETP.GT.AND P1, PT, R0.reuse, 0x11, PT ;  /* 0x000000110000780c */ /* 0x040fe40003f24270 */
[C---:B------:R-:W-:Y:S02]  /*a100*/  ISETP.GT.AND P3, PT, R0.reuse, 0x18, PT ;  /* 0x000000180000780c */ /* 0x040fe40003f64270 */
[----:B------:R-:W-:Y:S02]  /*a110*/  FSEL R9, R9, -INF , P4 ;  /* 0xff80000009097808 */ /* 0x000fe40002000000 */
[----:B------:R-:W-:Y:S02]  /*a120*/  ISETP.GT.AND P4, PT, R0, 0x19, PT ;  /* 0x000000190000780c */ /* 0x000fe40003f84270 */
[----:B------:R-:W-:Y:S02]  /*a130*/  FSEL R12, R12, -INF , P0 ;  /* 0xff8000000c0c7808 */ /* 0x000fe40000000000 */
        /* <DEDUP_REMOVED lines=142> */
.L_x_2747:
        /* <DEDUP_REMOVED lines=36> */
[----:B------:R-:W-:Y:S04]  /*ac60*/  FFMA.FTZ R9, R9, c[0x0][0x2d0], -R2 ;  /* 0x0000b40009097a23 */ /* 0x000fe80000010802 */
[----:B------:R-:W-:Y:S10]  /*ac70*/  MUFU.EX2 R8, R8 ;  /* 0x0000000800087308 */ /* 0x000ff40000000800 */
[----:B------:R-:W2:Y:S01]  /*ac80*/  MUFU.EX2 R9, R9 ;  /* 0x0000000900097308 */ /* 0x000ea20000000800 */
[C---:B---3--:R-:W-:Y:S01]  /*ac90*/  FFMA.FTZ R2, R0.reuse, R185, R4 ;  /* 0x000000b900027223 */ /* 0x048fe20000010004 */
[----:B--2---:R-:W-:Y:S01]  /*aca0*/  F2FP.PACK_AB R186, R9, R8 ;  /* 0x0000000809ba723e */ /* 0x004fe200000000ff */
[----:B------:R-:W-:Y:S02]  /*acb0*/  FMUL.FTZ R20, R0, R164 ;  /* 0x000000a400147220 */ /* 0x000fe40000410000 */
[----:B------:R-:W2:Y:S01]  /*acc0*/  LDL.LU R164, [R1+0x24] ;  /* 0x0000240001a47983 */ /* 0x000ea20000300800 */
[----:B------:R-:W-:Y:S01]  /*acd0*/  FADD.FTZ R5, R184, R2 ;  /* 0x00000002b8057221 */ /* 0x000fe20000010000 */
[C---:B------:R-:W-:Y:S01]  /*ace0*/  FSEL R2, R3.reuse, RZ, P0 ;  /* 0x000000ff03027208 */ /* 0x040fe20000000000 */
[----:B------:R-:W-:Y:S01]  /*acf0*/  FMUL.FTZ R13, R0, R173 ;  /* 0x000000ad000d7220 */ /* 0x000fe20000410000 */
[----:B------:R-:W-:Y:S01]  /*ad00*/  F2FP.PACK_AB R184, R184, R4 ;  /* 0x00000004b8b8723e */ /* 0x000fe200000000ff */
[----:B------:R-:W-:Y:S01]  /*ad10*/  FMUL.FTZ R4, R3, c[0x0][0x2d0] ;  /* 0x0000b40003047a20 */ /* 0x000fe20000410000 */
[----:B------:R-:W-:Y:S01]  /*ad20*/  MOV R173, R49 ;  /* 0x0000003100ad7202 */ /* 0x000fe20000000f00 */
[----:B------:R-:W-:Y:S01]  /*ad30*/  FADD.FTZ R2, -R2, R135 ;  /* 0x0000008702027221 */ /* 0x000fe20000010100 */
[----:B------:R-:W-:Y:S01]  /*ad40*/  MOV R135, R37 ;  /* 0x0000002500877202 */ /* 0x000fe20000000f00 */
[----:B------:R-:W-:Y:S01]  /*ad50*/  FMUL.FTZ R49, R0, R137 ;  /* 0x0000008900317220 */ /* 0x000fe20000410000 */
[----:B------:R-:W-:Y:S01]  /*ad60*/  FSEL R4, R4, RZ, P0 ;  /* 0x000000ff04047208 */ /* 0x000fe20000000000 */
[----:B------:R-:W-:Y:S02]  /*ad70*/  FMUL.FTZ R2, R2, c[0x0][0x2d0] ;  /* 0x0000b40002027a20 */ /* 0x000fe40000410000 */
[C---:B------:R-:W-:Y:S01]  /*ad80*/  FMUL.FTZ R16, R0.reuse, R168 ;  /* 0x000000a800107220 */ /* 0x040fe20000410000 */
[----:B------:R-:W-:Y:S01]  /*ad90*/  MOV R168, R48 ;  /* 0x0000003000a87202 */ /* 0x000fe20000000f00 */
[----:B------:R-:W-:Y:S02]  /*ada0*/  FMUL.FTZ R48, R0, R136 ;  /* 0x0000008800307220 */ /* 0x000fe40000410000 */
[----:B------:R-:W3:Y:S01]  /*adb0*/  MUFU.EX2 R2, R2 ;  /* 0x0000000200027308 */ /* 0x000ee20000000800 */
[--C-:B------:R-:W-:Y:S02]  /*adc0*/  FFMA.FTZ R33, R50, c[0x0][0x2d0], -R4.reuse ;  /* 0x0000b40032217a23 */ /* 0x100fe40000010804 */
[--C-:B------:R-:W-:Y:S02]  /*add0*/  FFMA.FTZ R36, R51, c[0x0][0x2d0], -R4.reuse ;  /* 0x0000b40033247a23 */ /* 0x100fe40000010804 */
[--C-:B------:R-:W-:Y:S02]  /*ade0*/  FFMA.FTZ R29, R46, c[0x0][0x2d0], -R4.reuse ;  /* 0x0000b4002e1d7a23 */ /* 0x100fe40000010804 */
[--C-:B-1----:R-:W-:Y:S02]  /*adf0*/  FFMA.FTZ R132, R10, c[0x0][0x2d0], -R4.reuse ;  /* 0x0000b4000a847a23 */ /* 0x102fe40000010804 */
        /* <DEDUP_REMOVED lines=8> */
[C---:B---3--:R-:W-:Y:S01]  /*ae80*/  FMUL.FTZ R50, R2.reuse, R138 ;  /* 0x0000008a02327220 */ /* 0x048fe20000410000 */
[----:B------:R-:W-:Y:S01]  /*ae90*/  MUFU.EX2 R199, R199 ;  /* 0x000000c700c77308 */ /* 0x000fe20000000800 */
        /* <DEDUP_REMOVED lines=11> */
[----:B------:R-:W-:Y:S01]  /*af50*/  FMUL.FTZ R21, R0, R165 ;  /* 0x000000a500157220 */ /* 0x000fe20000410000 */
[----:B------:R-:W-:Y:S01]  /*af60*/  MOV R165, R40 ;  /* 0x0000002800a57202 */ /* 0x000fe20000000f00 */
[--C-:B------:R-:W-:Y:S01]  /*af70*/  FFMA.FTZ R6, R6, c[0x0][0x2d0], -R4.reuse ;  /* 0x0000b40006067a23 */ /* 0x100fe20000010804 */
[----:B------:R-:W-:Y:S01]  /*af80*/  MUFU.EX2 R206, R206 ;  /* 0x000000ce00ce7308 */ /* 0x000fe20000000800 */
[--C-:B------:R-:W-:Y:S02]  /*af90*/  FFMA.FTZ R7, R7, c[0x0][0x2d0], -R4.reuse ;  /* 0x0000b40007077a23 */ /* 0x100fe40000010804 */
[--C-:B------:R-:W-:Y:S02]  /*afa0*/  FFMA.FTZ R198, R22, c[0x0][0x2d0], -R4.reuse ;  /* 0x0000b40016c67a23 */ /* 0x100fe40000010804 */
[----:B------:R-:W-:Y:S02]  /*afb0*/  FFMA.FTZ R197, R23, c[0x0][0x2d0], -R4 ;  /* 0x0000b40017c57a23 */ /* 0x000fe40000010804 */
[----:B------:R-:W-:Y:S02]  /*afc0*/  FADD.FTZ R4, R8, R5 ;  /* 0x0000000508047221 */ /* 0x000fe40000010000 */
[C---:B------:R-:W-:Y:S01]  /*afd0*/  FMUL.FTZ R12, R0.reuse, R172 ;  /* 0x000000ac000c7220 */ /* 0x040fe20000410000 */
[----:B------:R3:W-:Y:S01]  /*afe0*/  MUFU.EX2 R185, R6 ;  /* 0x0000000600b97308 */ /* 0x0007e20000000800 */
[----:B------:R-:W-:Y:S02]  /*aff0*/  FADD.FTZ R188, R9, R4 ;  /* 0x0000000409bc7221 */ /* 0x000fe40000010000 */
[C---:B------:R-:W-:Y:S01]  /*b000*/  FMUL.FTZ R9, R0.reuse, R177 ;  /* 0x000000b100097220 */ /* 0x040fe20000410000 */
[----:B------:R-:W-:Y:S01]  /*b010*/  MOV R177, R29 ;  /* 0x0000001d00b17202 */ /* 0x000fe20000000f00 */
[----:B------:R-:W-:Y:S01]  /*b020*/  FMUL.FTZ R29, R0, R157 ;  /* 0x0000009d001d7220 */ /* 0x000fe20000410000 */
[----:B------:R-:W-:Y:S01]  /*b030*/  MOV R157, R165 ;  /* 0x000000a5009d7202 */ /* 0x000fe20000000f00 */
[----:B------:R-:W-:Y:S02]  /*b040*/  FMUL.FTZ R22, R2, R166 ;  /* 0x000000a602167220 */ /* 0x000fe40000410000 */
[C---:B------:R-:W-:Y:S01]  /*b050*/  FMUL.FTZ R4, R0.reuse, R180 ;  /* 0x000000b400047220 */ /* 0x040fe20000410000 */
[----:B------:R4:W-:Y:S01]  /*b060*/  MUFU.EX2 R172, R7 ;  /* 0x0000000700ac7308 */ /* 0x0009e20000000800 */
[----:B------:R-:W-:Y:S01]  /*b070*/  FMUL.FTZ R5, R0, R181 ;  /* 0x000000b500057220 */ /* 0x000fe20000410000 */
[----:B------:R-:W-:Y:S01]  /*b080*/  MOV R181, R33 ;  /* 0x0000002100b57202 */ /* 0x000fe20000000f00 */
[C---:B------:R-:W-:Y:S01]  /*b090*/  FMUL.FTZ R10, R2.reuse, R178 ;  /* 0x000000b2020a7220 */ /* 0x040fe20000410000 */
[----:B------:R-:W-:Y:S01]  /*b0a0*/  MOV R180, R36 ;  /* 0x0000002400b47202 */ /* 0x000fe20000000f00 */
[----:B------:R-:W-:Y:S02]  /*b0b0*/  FMUL.FTZ R11, R2, R179 ;  /* 0x000000b3020b7220 */ /* 0x000fe40000410000 */
[----:B------:R-:W-:Y:S01]  /*b0c0*/  FMUL.FTZ R8, R0, R176 ;  /* 0x000000b000087220 */ /* 0x000fe20000410000 */
[----:B------:R-:W-:Y:S01]  /*b0d0*/  MOV R176, R32 ;  /* 0x0000002000b07202 */ /* 0x000fe20000000f00 */
[C---:B------:R-:W-:Y:S01]  /*b0e0*/  FMUL.FTZ R14, R2.reuse, R174 ;  /* 0x000000ae020e7220 */ /* 0x040fe20000410000 */
[----:B------:R-:W-:Y:S01]  /*b0f0*/  MUFU.EX2 R165, R132 ;  /* 0x0000008400a57308 */ /* 0x000fe20000000800 */
[C---:B------:R-:W-:Y:S02]  /*b100*/  FMUL.FTZ R15, R2.reuse, R175 ;  /* 0x000000af020f7220 */ /* 0x040fe40000410000 */
[C---:B------:R-:W-:Y:S02]  /*b110*/  FMUL.FTZ R18, R2.reuse, R170 ;  /* 0x000000aa02127220 */ /* 0x040fe40000410000 */
[C---:B---3--:R-:W-:Y:S01]  /*b120*/  FMUL.FTZ R6, R2.reuse, R182 ;  /* 0x000000b602067220 */ /* 0x048fe20000410000 */
[----:B------:R-:W-:Y:S01]  /*b130*/  MOV R182, R135 ;  /* 0x0000008700b67202 */ /* 0x000fe20000000f00 */
[----:B------:R-:W-:Y:S02]  /*b140*/  FMUL.FTZ R19, R2, R171 ;  /* 0x000000ab02137220 */ /* 0x000fe40000410000 */
[----:B------:R-:W-:Y:S01]  /*b150*/  FMUL.FTZ R17, R0, R169 ;  /* 0x000000a900117220 */ /* 0x000fe20000410000 */
[----:B------:R-:W3:Y:S01]  /*b160*/  MUFU.EX2 R166, R134 ;  /* 0x0000008600a67308 */ /* 0x000ee20000000800 */
[C---:B------:R-:W-:Y:S01]  /*b170*/  FMUL.FTZ R23, R2.reuse, R167 ;  /* 0x000000a702177220 */ /* 0x040fe20000410000 */
[----:B------:R-:W-:Y:S01]  /*b180*/  MOV R169, R45 ;  /* 0x0000002d00a97202 */ /* 0x000fe20000000f00 */
[C---:B------:R-:W-:Y:S02]  /*b190*/  FMUL.FTZ R26, R2.reuse, R162 ;  /* 0x000000a2021a7220 */ /* 0x040fe40000410000 */
[C---:B----4-:R-:W-:Y:S01]  /*b1a0*/  FMUL.FTZ R7, R2.reuse, R183 ;  /* 0x000000b702077220 */ /* 0x050fe20000410000 */
        /* <DEDUP_REMOVED lines=8> */
[----:B------:R-:W-:Y:S02]  /*b230*/  FMUL.FTZ R31, R2, R159 ;  /* 0x0000009f021f7220 */ /* 0x000fe40000410000 */
[C---:B------:R-:W-:Y:S01]  /*b240*/  FMUL.FTZ R28, R0.reuse, R156 ;  /* 0x0000009c001c7220 */ /* 0x040fe20000410000 */
[----:B------:R-:W-:Y:S01]  /*b250*/  MOV R156, R41 ;  /* 0x00000029009c7202 */ /* 0x000fe20000000f00 */
[C---:B------:R-:W-:Y:S02]  /*b260*/  FMUL.FTZ R32, R0.reuse, R152 ;  /* 0x0000009800207220 */ /* 0x040fe40000410000 */
[----:B------:R-:W-:Y:S02]  /*b270*/  FMUL.FTZ R33, R0, R153 ;  /* 0x0000009900217220 */ /* 0x000fe40000410000 */
[----:B------:R-:W-:Y:S01]  /*b280*/  FMUL.FTZ R34, R2, R154 ;  /* 0x0000009a02227220 */ /* 0x000fe20000410000 */
[----:B---3--:R-:W-:Y:S01]  /*b290*/  F2FP.PACK_AB R187, R166, R165 ;  /* 0x000000a5a6bb723e */ /* 0x008fe200000000ff */
        /* <DEDUP_REMOVED lines=8> */
[----:B------:R-:W-:Y:S01]  /*b320*/  LDSM.16.MT88.4 R148, [R222+0x1000] ;  /* 0x00100000de94783b */ /* 0x000fe20000004200 */
[----:B------:R-:W-:Y:S01]  /*b330*/  FMUL.FTZ R41, R0, R145 ;  /* 0x0000009100297220 */ /* 0x000fe20000410000 */
[----:B------:R-:W3:Y:S01]  /*b340*/  MUFU.EX2 R132, R196 ;  /* 0x000000c400847308 */ /* 0x000ee20000000800 */
[C---:B------:R-:W-:Y:S02]  /*b350*/  FMUL.FTZ R42, R2.reuse, R146 ;  /* 0x00000092022a7220 */ /* 0x040fe40000410000 */
[----:B------:R-:W-:Y:S02]  /*b360*/  FMUL.FTZ R43, R2, R147 ;  /* 0x00000093022b7220 */ /* 0x000fe40000410000 */
[C---:B------:R-:W-:Y:S01]  /*b370*/  FMUL.FTZ R44, R0.reuse, R140 ;  /* 0x0000008c002c7220 */ /* 0x040fe20000410000 */
[----:B------:R-:W-:Y:S01]  /*b380*/  LDSM.16.MT88.4 R144, [R220+0x800] ;  /* 0x00080000dc90783b */ /* 0x000fe20000004200 */
[----:B------:R-:W-:Y:S02]  /*b390*/  FMUL.FTZ R45, R0, R141 ;  /* 0x0000008d002d7220 */ /* 0x000fe40000410000 */
        /* <DEDUP_REMOVED lines=87> */
[----:B--2---:R-:W-:Y:S01]  /*b910*/  FFMA.FTZ R164, R2, R164, R185 ;  /* 0x000000a402a47223 */ /* 0x004fe200000100b9 */
[----:B------:R-:W-:Y:S01]  /*b920*/  F2FP.PACK_AB R185, R172, R185 ;  /* 0x000000b9acb9723e */ /* 0x000fe200000000ff */
[C---:B------:R-:W-:Y:S02]  /*b930*/  FMUL.FTZ R126, R2.reuse, R126 ;  /* 0x0000007e027e7220 */ /* 0x040fe40000410000 */
[C---:B------:R-:W-:Y:S02]  /*b940*/  FMUL.FTZ R127, R2.reuse, R127 ;  /* 0x0000007f027f7220 */ /* 0x040fe40000410000 */
[C---:B------:R-:W-:Y:S02]  /*b950*/  FMUL.FTZ R130, R2.reuse, R130 ;  /* 0x0000008202827220 */ /* 0x040fe40000410000 */
[C---:B-1----:R-:W-:Y:S05]  /*b960*/  HMMA.16816.F32 R4, R184.reuse, R136, R4 ;  /* 0x00000088b804723c */ /* 0x042fea0000001804 */
[----:B------:R-:W-:Y:S02]  /*b970*/  FMUL.FTZ R131, R2, R131 ;  /* 0x0000008302837220 */ /* 0x000fe40000410000 */
[----:B------:R-:W1:Y:S01]  /*b980*/  MUFU.EX2 R2, R195 ;  /* 0x000000c300027308 */ /* 0x000e620000000800 */
[C---:B------:R-:W-:Y:S01]  /*b990*/  HMMA.16816.F32 R8, R184.reuse, R138, R8 ;  /* 0x0000008ab808723c */ /* 0x040fe20000001808 */
[----:B------:R-:W2:Y:S03]  /*b9a0*/  LDSM.16.MT88.4 R136, [R220] ;  /* 0x00000000dc88783b */ /* 0x000ea60000004200 */
[C---:B------:R-:W-:Y:S02]  /*b9b0*/  FMUL.FTZ R124, R0.reuse, R124 ;  /* 0x0000007c007c7220 */ /* 0x040fe40000410000 */
[C---:B------:R-:W-:Y:S02]  /*b9c0*/  FMUL.FTZ R125, R0.reuse, R125 ;  /* 0x0000007d007d7220 */ /* 0x040fe40000410000 */
[C---:B------:R-:W-:Y:S01]  /*b9d0*/  FMUL.FTZ R128, R0.reuse, R128 ;  /* 0x0000008000807220 */ /* 0x040fe20000410000 */
[----:B------:R-:W4:Y:S03]  /*b9e0*/  MUFU.EX2 R195, R191 ;  /* 0x000000bf00c37308 */ /* 0x000f260000000800 */
[----:B------:R-:W-:Y:S02]  /*b9f0*/  FMUL.FTZ R129, R0, R129 ;  /* 0x0000008100817220 */ /* 0x000fe40000410000 */
[----:B---3--:R-:W-:Y:S05]  /*ba00*/  FADD.FTZ R0, R132, R188 ;  /* 0x000000bc84007221 */ /* 0x008fea0000010000 */
[----:B------:R3:W5:Y:S01]  /*ba10*/  MUFU.EX2 R188, R176 ;  /* 0x000000b000bc7308 */ /* 0x0007620000000800 */
[----:B-1----:R-:W-:Y:S04]  /*ba20*/  FADD.FTZ R0, R2, R0 ;  /* 0x0000000002007221 */ /* 0x002fe80000010000 */
[----:B------:R-:W-:Y:S05]  /*ba30*/  FADD.FTZ R0, R135, R0 ;  /* 0x0000000087007221 */ /* 0x000fea0000010000 */
[----:B------:R-:W-:Y:S01]  /*ba40*/  MUFU.EX2 R191, R215 ;  /* 0x000000d700bf7308 */ /* 0x000fe20000000800 */
[----:B------:R-:W-:Y:S01]  /*ba50*/  FADD.FTZ R0, R134, R0 ;  /* 0x0000000086007221 */ /* 0x000fe20000010000 */
[C---:B--2---:R-:W-:Y:S01]  /*ba60*/  HMMA.16816.F32 R12, R184.reuse, R136, R12 ;  /* 0x00000088b80c723c */ /* 0x044fe2000000180c */
[----:B---3--:R-:W-:Y:S07]  /*ba70*/  LDSM.16.MT88.4 R176, [R219+0x2800] ;  /* 0x00280000dbb0783b */ /* 0x008fee0000004200 */
        /* <DEDUP_REMOVED lines=47> */
[----:B----4-:R-:W-:Y:S02]  /*bd70*/  F2FP.PACK_AB R139, R194, R195 ;  /* 0x000000c3c28b723e */ /* 0x010fe400000000ff */
[----:B------:R-:W-:Y:S01]  /*bd80*/  MUFU.EX2 R186, R173 ;  /* 0x000000ad00ba7308 */ /* 0x000fe20000000800 */
[----:B-----5:R-:W-:Y:S04]  /*bd90*/  F2FP.PACK_AB R185, R188, R189 ;  /* 0x000000bdbcb9723e */ /* 0x020fe800000000ff */
[C---:B------:R-:W-:Y:S05]  /*bda0*/  HMMA.16816.F32 R4, R136.reuse, R140, R4 ;  /* 0x0000008c8804723c */ /* 0x040fea0000001804 */
[----:B------:R1:W2:Y:S03]  /*bdb0*/  MUFU.EX2 R132, R204 ;  /* 0x000000cc00847308 */ /* 0x0002a60000000800 */
[C---:B------:R-:W-:Y:S01]  /*bdc0*/  HMMA.16816.F32 R8, R136.reuse, R142, R8 ;  /* 0x0000008e8808723c */ /* 0x040fe20000001808 */
[----:B------:R-:W3:Y:S06]  /*bdd0*/  LDSM.16.MT88.4 R140, [R222+0x800] ;  /* 0x00080000de8c783b */ /* 0x000eec0000004200 */
[----:B------:R4:W5:Y:S01]  /*bde0*/  MUFU.EX2 R2, R203 ;  /* 0x000000cb00027308 */ /* 0x0009620000000800 */
[C---:B------:R-:W-:Y:S08]  /*bdf0*/  HMMA.16816.F32 R12, R136.reuse, R144, R12 ;  /* 0x00000090880c723c */ /* 0x040ff0000000180c */
[C---:B------:R-:W-:Y:S01]  /*be00*/  HMMA.16816.F32 R16, R136.reuse, R146, R16 ;  /* 0x000000928810723c */ /* 0x040fe20000001810 */
[----:B------:R-:W3:Y:S01]  /*be10*/  LDSM.16.MT88.4 R144, [R221+0x800] ;  /* 0x00080000dd90783b */ /* 0x000ee20000004200 */
[----:B------:R-:W3:Y:S02]  /*be20*/  MUFU.EX2 R135, R202 ;  /* 0x000000ca00877308 */ /* 0x000ee40000000800 */
[----:B-1----:R-:W-:Y:S01]  /*be30*/  MOV R204, R167 ;  /* 0x000000a700cc7202 */ /* 0x002fe20000000f00 */
[----:B--2---:R-:W-:Y:S07]  /*be40*/  FADD.FTZ R0, R132, R0 ;  /* 0x0000000084007221 */ /* 0x004fee0000010000 */
[----:B------:R-:W1:Y:S01]  /*be50*/  MUFU.EX2 R134, R201 ;  /* 0x000000c900867308 */ /* 0x000e620000000800 */
[----:B----4-:R-:W-:Y:S01]  /*be60*/  MOV R203, R166 ;  /* 0x000000a600cb7202 */ /* 0x010fe20000000f00 */
[----:B-----5:R-:W-:Y:S01]  /*be70*/  FADD.FTZ R0, R2, R0 ;  /* 0x0000000002007221 */ /* 0x020fe20000010000 */
[C---:B---3--:R-:W-:Y:S03]  /*be80*/  HMMA.16816.F32 R20, R136.reuse, R140, R20 ;  /* 0x0000008c8814723c */ /* 0x048fe60000001814 */
[----:B------:R-:W-:Y:S05]  /*be90*/  FADD.FTZ R0, R135, R0 ;  /* 0x0000000087007221 */ /* 0x000fea0000010000 */
[C---:B------:R-:W-:Y:S01]  /*bea0*/  HMMA.16816.F32 R24, R136.reuse, R142, R24 ;  /* 0x0000008e8818723c */ /* 0x040fe20000001818 */
[----:B------:R-:W2:Y:S03]  /*beb0*/  LDSM.16.MT88.4 R140, [R219+0x3800] ;  /* 0x00380000db8c783b */ /* 0x000ea60000004200 */
[----:B-1----:R-:W-:Y:S04]  /*bec0*/  FADD.FTZ R0, R134, R0 ;  /* 0x0000000086007221 */ /* 0x002fe80000010000 */
[C---:B------:R-:W-:Y:S08]  /*bed0*/  HMMA.16816.F32 R28, R136.reuse, R144, R28 ;  /* 0x00000090881c723c */ /* 0x040ff0000000181c */
        /* <DEDUP_REMOVED lines=39> */
[----:B------:R-:W-:Y:S01]  /*c150*/  F2FP.PACK_AB R138, R134, R135 ;  /* 0x00000087868a723e */ /* 0x000fe200000000ff */
[----:B------:R-:W3:Y:S02]  /*c160*/  MUFU.EX2 R132, R212 ;  /* 0x000000d400847308 */ /* 0x000ee40000000800 */
[----:B------:R-:W-:Y:S02]  /*c170*/  F2FP.PACK_AB R137, R197, R198 ;  /* 0x000000c6c589723e */ /* 0x000fe400000000ff */
[----:B------:R-:W-:Y:S06]  /*c180*/  F2FP.PACK_AB R139, R200, R199 ;  /* 0x000000c7c88b723e */ /* 0x000fec00000000ff */
[----:B------:R-:W-:Y:S01]  /*c190*/  MUFU.EX2 R135, R210 ;  /* 0x000000d200877308 */ /* 0x000fe20000000800 */
[C---:B--2---:R-:W-:Y:S09]  /*c1a0*/  HMMA.16816.F32 R4, R136.reuse, R140, R4 ;  /* 0x0000008c8804723c */ /* 0x044ff20000001804 */
[----:B------:R-:W-:Y:S01]  /*c1b0*/  MUFU.EX2 R134, R209 ;  /* 0x000000d100867308 */ /* 0x000fe20000000800 */
[C---:B------:R-:W-:Y:S01]  /*c1c0*/  HMMA.16816.F32 R8, R136.reuse, R142, R8 ;  /* 0x0000008e8808723c */ /* 0x040fe20000001808 */
[----:B------:R-:W2:Y:S02]  /*c1d0*/  LDSM.16.MT88.4 R140, [R221+0x1000] ;  /* 0x00100000dd8c783b */ /* 0x000ea40000004200 */
[----:B---3--:R-:W-:Y:S06]  /*c1e0*/  FADD.FTZ R0, R132, R0 ;  /* 0x0000000084007221 */ /* 0x008fec0000010000 */
[----:B------:R-:W3:Y:S01]  /*c1f0*/  MUFU.EX2 R2, R211 ;  /* 0x000000d300027308 */ /* 0x000ee20000000800 */
[C---:B-1----:R-:W-:Y:S08]  /*c200*/  HMMA.16816.F32 R12, R136.reuse, R144, R12 ;  /* 0x00000090880c723c */ /* 0x042ff0000000180c */
[C---:B------:R-:W-:Y:S01]  /*c210*/  HMMA.16816.F32 R16, R136.reuse, R146, R16 ;  /* 0x000000928810723c */ /* 0x040fe20000001810 */
[----:B------:R-:W1:Y:S07]  /*c220*/  LDSM.16.MT88.4 R144, [R219+0x4000] ;  /* 0x00400000db90783b */ /* 0x000e6e0000004200 */
[C---:B------:R-:W-:Y:S04]  /*c230*/  HMMA.16816.F32 R20, R136.reuse, R148, R20 ;  /* 0x000000948814723c */ /* 0x040fe80000001814 */
[----:B---3--:R-:W-:Y:S04]  /*c240*/  FADD.FTZ R0, R2, R0 ;  /* 0x0000000002007221 */ /* 0x008fe80000010000 */
[C---:B------:R-:W-:Y:S01]  /*c250*/  HMMA.16816.F32 R24, R136.reuse, R150, R24 ;  /* 0x000000968818723c */ /* 0x040fe20000001818 */
[----:B------:R-:W3:Y:S03]  /*c260*/  LDSM.16.MT88.4 R148, [R220+0x4000] ;  /* 0x00400000dc94783b */ /* 0x000ee60000004200 */
[----:B------:R-:W-:Y:S04]  /*c270*/  FADD.FTZ R0, R135, R0 ;  /* 0x0000000087007221 */ /* 0x000fe80000010000 */
[----:B------:R-:W-:Y:S01]  /*c280*/  FADD.FTZ R0, R134, R0 ;  /* 0x0000000086007221 */ /* 0x000fe20000010000 */
        /* <DEDUP_REMOVED lines=37> */
[----:B------:R-:W-:Y:S01]  /*c4e0*/  HMMA.16816.F32 R128, R136, R142, R128 ;  /* 0x0000008e8880723c */ /* 0x000fe20000001880 */
[----:B------:R-:W2:Y:S06]  /*c4f0*/  LDSM.16.MT88.4 R140, [R222+0x1800] ;  /* 0x00180000de8c783b */ /* 0x000eac0000004200 */
[----:B------:R-:W-:Y:S02]  /*c500*/  F2FP.PACK_AB R136, R2, R132 ;  /* 0x000000840288723e */ /* 0x000fe400000000ff */
[----:B------:R-:W-:Y:S01]  /*c510*/  F2FP.PACK_AB R138, R134, R135 ;  /* 0x00000087868a723e */ /* 0x000fe200000000ff */
[----:B------:R-:W4:Y:S02]  /*c520*/  MUFU.EX2 R132, R183 ;  /* 0x000000b700847308 */ /* 0x000f240000000800 */
[----:B------:R-:W-:Y:S02]  /*c530*/  F2FP.PACK_AB R137, R205, R206 ;  /* 0x000000cecd89723e */ /* 0x000fe400000000ff */
[----:B------:R-:W-:Y:S06]  /*c540*/  F2FP.PACK_AB R139, R208, R207 ;  /* 0x000000cfd08b723e */ /* 0x000fec00000000ff */
[----:B------:R-:W-:Y:S01]  /*c550*/  MUFU.EX2 R135, R157 ;  /* 0x0000009d00877308 */ /* 0x000fe20000000800 */
[C---:B-1----:R-:W-:Y:S08]  /*c560*/  HMMA.16816.F32 R4, R136.reuse, R144, R4 ;  /* 0x000000908804723c */ /* 0x042ff00000001804 */
[C---:B------:R-:W-:Y:S01]  /*c570*/  HMMA.16816.F32 R8, R136.reuse, R146, R8 ;  /* 0x000000928808723c */ /* 0x040fe20000001808 */
[----:B------:R-:W1:Y:S01]  /*c580*/  LDSM.16.MT88.4 R144, [R219+0x4800] ;  /* 0x00480000db90783b */ /* 0x000e620000004200 */
[----:B------:R5:W-:Y:S02]  /*c590*/  MUFU.EX2 R134, R156 ;  /* 0x0000009c00867308 */ /* 0x000be40000000800 */
[----:B----4-:R-:W-:Y:S04]  /*c5a0*/  FADD.FTZ R0, R132, R0 ;  /* 0x0000000084007221 */ /* 0x010fe80000010000 */
[C---:B---3--:R-:W-:Y:S04]  /*c5b0*/  HMMA.16816.F32 R12, R136.reuse, R148, R12 ;  /* 0x00000094880c723c */ /* 0x048fe8000000180c */
[----:B------:R-:W3:Y:S04]  /*c5c0*/  MUFU.EX2 R2, R182 ;  /* 0x000000b600027308 */ /* 0x000ee80000000800 */
[C---:B------:R-:W-:Y:S01]  /*c5d0*/  HMMA.16816.F32 R16, R136.reuse, R150, R16 ;  /* 0x000000968810723c */ /* 0x040fe20000001810 */
[----:B------:R-:W4:Y:S07]  /*c5e0*/  LDSM.16.MT88.4 R148, [R220+0x4800] ;  /* 0x00480000dc94783b */ /* 0x000f2e0000004200 */
[C---:B--2---:R-:W-:Y:S01]  /*c5f0*/  HMMA.16816.F32 R20, R136.reuse, R140, R20 ;  /* 0x0000008c8814723c */ /* 0x044fe20000001814 */
[----:B-----5:R-:W-:Y:S07]  /*c600*/  LDSM.16.MT88.4 R156, [R220+0x5000] ;  /* 0x00500000dc9c783b */ /* 0x020fee0000004200 */
[C---:B------:R-:W-:Y:S01]  /*c610*/  HMMA.16816.F32 R24, R136.reuse, R142, R24 ;  /* 0x0000008e8818723c */ /* 0x040fe20000001818 */
[----:B------:R-:W2:Y:S03]  /*c620*/  LDSM.16.MT88.4 R140, [R222+0x4800] ;  /* 0x00480000de8c783b */ /* 0x000ea60000004200 */
[----:B---3--:R-:W-:Y:S04]  /*c630*/  FADD.FTZ R0, R2, R0 ;  /* 0x0000000002007221 */ /* 0x008fe80000010000 */
[C---:B------:R-:W-:Y:S04]  /*c640*/  HMMA.16816.F32 R28, R136.reuse, R152, R28 ;  /* 0x00000098881c723c */ /* 0x040fe8000000181c */
[----:B------:R-:W-:Y:S04]  /*c650*/  FADD.FTZ R0, R135, R0 ;  /* 0x0000000087007221 */ /* 0x000fe80000010000 */
[C---:B------:R-:W-:Y:S01]  /*c660*/  HMMA.16816.F32 R32, R136.reuse, R154, R32 ;  /* 0x0000009a8820723c */ /* 0x040fe20000001820 */
[----:B------:R-:W-:Y:S03]  /*c670*/  LDSM.16.MT88.4 R152, [R219+0x7800] ;  /* 0x00780000db98783b */ /* 0x000fe60000004200 */
[----:B------:R-:W-:Y:S04]  /*c680*/  FADD.FTZ R0, R134, R0 ;  /* 0x0000000086007221 */ /* 0x000fe80000010000 */
[C---:B-1----:R-:W-:Y:S08]  /*c690*/  HMMA.16816.F32 R36, R136.reuse, R144, R36 ;  /* 0x000000908824723c */ /* 0x042ff00000001824 */
[C---:B------:R-:W-:Y:S01]  /*c6a0*/  HMMA.16816.F32 R40, R136.reuse, R146, R40 ;  /* 0x000000928828723c */ /* 0x040fe20000001828 */
[----:B------:R-:W1:Y:S07]  /*c6b0*/  LDSM.16.MT88.4 R144, [R221+0x4800] ;  /* 0x00480000dd90783b */ /* 0x000e6e0000004200 */
[C---:B----4-:R-:W-:Y:S08]  /*c6c0*/  HMMA.16816.F32 R44, R136.reuse, R148, R44 ;  /* 0x00000094882c723c */ /* 0x050ff0000000182c */
        /* <DEDUP_REMOVED lines=10> */
[----:B------:R-:W4:Y:S07]  /*c770*/  LDSM.16.MT88.4 R152, [R219+0xa800] ;  /* 0x00a80000db98783b */ /* 0x000f2e0000004200 */
[C---:B---3--:R-:W-:Y:S08]  /*c780*/  HMMA.16816.F32 R76, R136.reuse, R148, R76 ;  /* 0x00000094884c723c */ /* 0x048ff0000000184c */
        /* <DEDUP_REMOVED lines=16> */
[----:B------:R-:W3:Y:S07]  /*c890*/  LDSM.16.MT88.4 R148, [R222+0x2000] ;  /* 0x00200000de94783b */ /* 0x000eee0000004200 */
[C---:B-1----:R-:W-:Y:S08]  /*c8a0*/  HMMA.16816.F32 R124, R136.reuse, R144, R124 ;  /* 0x00000090887c723c */ /* 0x042ff0000000187c */
[----:B------:R-:W-:Y:S01]  /*c8b0*/  HMMA.16816.F32 R128, R136, R146, R128 ;  /* 0x000000928880723c */ /* 0x000fe20000001880 */
[----:B------:R-:W1:Y:S06]  /*c8c0*/  LDSM.16.MT88.4 R144, [R221+0x2000] ;  /* 0x00200000dd90783b */ /* 0x000e6c0000004200 */
[----:B------:R-:W-:Y:S02]  /*c8d0*/  F2FP.PACK_AB R136, R2, R132 ;  /* 0x000000840288723e */ /* 0x000fe400000000ff */
[----:B------:R-:W-:Y:S01]  /*c8e0*/  F2FP.PACK_AB R138, R134, R135 ;  /* 0x00000087868a723e */ /* 0x000fe200000000ff */
[----:B------:R-:W4:Y:S02]  /*c8f0*/  MUFU.EX2 R2, R160 ;  /* 0x000000a000027308 */ /* 0x000f240000000800 */
[----:B------:R-:W-:Y:S02]  /*c900*/  F2FP.PACK_AB R137, R192, R193 ;  /* 0x000000c1c089723e */ /* 0x000fe400000000ff */
[----:B------:R-:W-:Y:S06]  /*c910*/  F2FP.PACK_AB R139, R190, R191 ;  /* 0x000000bfbe8b723e */ /* 0x000fec00000000ff */
[----:B------:R-:W5:Y:S01]  /*c920*/  MUFU.EX2 R132, R168 ;  /* 0x000000a800847308 */ /* 0x000f620000000800 */
[C---:B--2---:R-:W-:Y:S08]  /*c930*/  HMMA.16816.F32 R4, R136.reuse, R140, R4 ;  /* 0x0000008c8804723c */ /* 0x044ff00000001804 */
[C---:B------:R-:W-:Y:S01]  /*c940*/  HMMA.16816.F32 R8, R136.reuse, R142, R8 ;  /* 0x0000008e8808723c */ /* 0x040fe20000001808 */
[----:B------:R-:W2:Y:S01]  /*c950*/  LDSM.16.MT88.4 R140, [R219+0x5000] ;  /* 0x00500000db8c783b */ /* 0x000ea20000004200 */
[----:B------:R-:W-:Y:S02]  /*c960*/  MUFU.EX2 R135, R181 ;  /* 0x000000b500877308 */ /* 0x000fe40000000800 */
[----:B----4-:R-:W-:Y:S04]  /*c970*/  FADD.FTZ R0, R2, R0 ;  /* 0x0000000002007221 */ /* 0x010fe80000010000 */
[C---:B------:R-:W-:Y:S01]  /*c980*/  HMMA.16816.F32 R12, R136.reuse, R152, R12 ;  /* 0x00000098880c723c */ /* 0x040fe2000000180c */
[----:B------:R-:W-:Y:S03]  /*c990*/  LDSM.16.MT88.4 R160, [R222+0x2800] ;  /* 0x00280000dea0783b */ /* 0x000fe60000004200 */
[----:B------:R-:W4:Y:S01]  /*c9a0*/  MUFU.EX2 R134, R180 ;  /* 0x000000b400867308 */ /* 0x000f220000000800 */
[C---:B------:R-:W-:Y:S01]  /*c9b0*/  FADD.FTZ R0, R184.reuse, R0 ;  /* 0x00000000b8007221 */ /* 0x040fe20000010000 */
[----:B------:R-:W-:Y:S01]  /*c9c0*/  F2FP.PACK_AB R184, R184, R2 ;  /* 0x00000002b8b8723e */ /* 0x000fe200000000ff */
[----:B------:R-:W-:Y:S01]  /*c9d0*/  FADD.FTZ R2, R172, R164 ;  /* 0x000000a4ac027221 */ /* 0x000fe20000010000 */
[C---:B------:R-:W-:Y:S01]  /*c9e0*/  HMMA.16816.F32 R16, R136.reuse, R154, R16 ;  /* 0x0000009a8810723c */ /* 0x040fe20000001810 */
[----:B------:R-:W2:Y:S03]  /*c9f0*/  LDSM.16.MT88.4 R152, [R222+0x5000] ;  /* 0x00500000de98783b */ /* 0x000ea60000004200 */
[----:B-----5:R-:W-:Y:S04]  /*ca00*/  FADD.FTZ R0, R132, R0 ;  /* 0x0000000084007221 */ /* 0x020fe80000010000 */
[C---:B---3--:R-:W-:Y:S01]  /*ca10*/  HMMA.16816.F32 R20, R136.reuse, R148, R20 ;  /* 0x000000948814723c */ /* 0x048fe20000001814 */
[----:B------:R-:W-:Y:S03]  /*ca20*/  LDSM.16.MT88.4 R168, [R220+0x2800] ;  /* 0x00280000dca8783b */ /* 0x000fe60000004200 */
[C---:B------:R-:W-:Y:S01]  /*ca30*/  FADD.FTZ R0, R186.reuse, R0 ;  /* 0x00000000ba007221 */ /* 0x040fe20000010000 */
[----:B------:R-:W-:Y:S03]  /*ca40*/  F2FP.PACK_AB R186, R186, R132 ;  /* 0x00000084baba723e */ /* 0x000fe600000000ff */
[C---:B------:R-:W-:Y:S01]  /*ca50*/  HMMA.16816.F32 R24, R136.reuse, R150, R24 ;  /* 0x000000968818723c */ /* 0x040fe20000001818 */
[----:B------:R-:W3:Y:S03]  /*ca60*/  LDSM.16.MT88.4 R148, [R221+0x5000] ;  /* 0x00500000dd94783b */ /* 0x000ee60000004200 */
[----:B----4-:R-:W-:Y:S04]  /*ca70*/  F2FP.PACK_AB R187, R134, R135 ;  /* 0x0000008786bb723e */ /* 0x010fe800000000ff */
[C---:B-1----:R-:W-:Y:S01]  /*ca80*/  HMMA.16816.F32 R28, R136.reuse, R144, R28 ;  /* 0x00000090881c723c */ /* 0x042fe2000000181c */
[----:B------:R1:W-:Y:S07]  /*ca90*/  STL [R1+0x14], R0 ;  /* 0x0000140001007387 */ /* 0x0003ee0000100800 */
[C---:B------:R-:W-:Y:S01]  /*caa0*/  HMMA.16816.F32 R32, R136.reuse, R146, R32 ;  /* 0x000000928820723c */ /* 0x040fe20000001820 */
[----:B------:R-:W-:Y:S07]  /*cab0*/  LDSM.16.MT88.4 R144, [R220+0x8000] ;  /* 0x00800000dc90783b */ /* 0x000fee0000004200 */
[C---:B--2---:R-:W-:Y:S08]  /*cac0*/  HMMA.16816.F32 R36, R136.reuse, R140, R36 ;  /* 0x0000008c8824723c */ /* 0x044ff00000001824 */
[C---:B------:R-:W-:Y:S01]  /*cad0*/  HMMA.16816.F32 R40, R136.reuse, R142, R40 ;  /* 0x0000008e8828723c */ /* 0x040fe20000001828 */
[----:B------:R-:W2:Y:S03]  /*cae0*/  LDSM.16.MT88.4 R140, [R219+0x8000] ;  /* 0x00800000db8c783b */ /* 0x000ea60000004200 */
[----:B-1----:R-:W-:Y:S04]  /*caf0*/  FADD.FTZ R0, R165, R2 ;  /* 0x00000002a5007221 */ /* 0x002fe80000010000 */
[C---:B------:R-:W-:Y:S01]  /*cb00*/  HMMA.16816.F32 R44, R136.reuse, R156, R44 ;  /* 0x0000009c882c723c */ /* 0x040fe2000000182c */
[----:B------:R-:W4:Y:S03]  /*cb10*/  LDL R2, [R1+0x30] ;  /* 0x0000300001027983 */ /* 0x000f260000100800 */
        /* <DEDUP_REMOVED lines=9> */
[C---:B---3--:R-:W-:Y:S04]  /*cbb0*/  HMMA.16816.F32 R60, R136.reuse, R148, R60 ;  /* 0x00000094883c723c */ /* 0x048fe8000000183c */
[----:B------:R-:W-:Y:S04]  /*cbc0*/  FADD.FTZ R0, R194, R0 ;  /* 0x00000000c2007221 */ /* 0x000fe80000010000 */
[C---:B------:R-:W-:Y:S01]  /*cbd0*/  HMMA.16816.F32 R64, R136.reuse, R150, R64 ;  /* 0x000000968840723c */ /* 0x040fe20000001840 */
[----:B------:R-:W-:Y:S03]  /*cbe0*/  LDSM.16.MT88.4 R148, [R222+0xb000] ;  /* 0x00b00000de94783b */ /* 0x000fe60000004200 */
[----:B------:R-:W-:Y:S04]  /*cbf0*/  FADD.FTZ R0, R198, R0 ;  /* 0x00000000c6007221 */ /* 0x000fe80000010000 */
[C---:B--2---:R-:W-:Y:S04]  /*cc00*/  HMMA.16816.F32 R68, R136.reuse, R140, R68 ;  /* 0x0000008c8844723c */ /* 0x044fe80000001844 */
[----:B------:R-:W-:Y:S04]  /*cc10*/  FADD.FTZ R0, R197, R0 ;  /* 0x00000000c5007221 */ /* 0x000fe80000010000 */
[C---:B------:R-:W-:Y:S01]  /*cc20*/  HMMA.16816.F32 R72, R136.reuse, R142, R72 ;  /* 0x0000008e8848723c */ /* 0x040fe20000001848 */
[----:B------:R-:W2:Y:S03]  /*cc30*/  LDSM.16.MT88.4 R140, [R219+0xb000] ;  /* 0x00b00000db8c783b */ /* 0x000ea60000004200 */
[----:B------:R-:W-:Y:S04]  /*cc40*/  FADD.FTZ R0, R199, R0 ;  /* 0x00000000c7007221 */ /* 0x000fe80000010000 */
[C---:B------:R-:W-:Y:S04]  /*cc50*/  HMMA.16816.F32 R76, R136.reuse, R144, R76 ;  /* 0x00000090884c723c */ /* 0x040fe8000000184c */
[----:B------:R-:W-:Y:S04]  /*cc60*/  FADD.FTZ R0, R200, R0 ;  /* 0x00000000c8007221 */ /* 0x000fe80000010000 */
        /* <DEDUP_REMOVED lines=8> */
[C---:B-----5:R-:W-:Y:S04]  /*ccf0*/  HMMA.16816.F32 R92, R136.reuse, R152, R92 ;  /* 0x00000098885c723c */ /* 0x060fe8000000185c */
[----:B------:R-:W-:Y:S04]  /*cd00*/  FADD.FTZ R0, R208, R0 ;  /* 0x00000000d0007221 */ /* 0x000fe80000010000 */
[C---:B------:R-:W-:Y:S01]  /*cd10*/  HMMA.16816.F32 R96, R136.reuse, R154, R96 ;  /* 0x0000009a8860723c */ /* 0x040fe20000001860 */
[----:B------:R-:W5:Y:S03]  /*cd20*/  LDSM.16.MT88.4 R152, [R221+0x2800] ;  /* 0x00280000dd98783b */ /* 0x000f660000004200 */
[----:B------:R-:W-:Y:S04]  /*cd30*/  FADD.FTZ R0, R193, R0 ;  /* 0x00000000c1007221 */ /* 0x000fe80000010000 */
[C---:B--2---:R-:W-:Y:S04]  /*cd40*/  HMMA.16816.F32 R100, R136.reuse, R140, R100 ;  /* 0x0000008c8864723c */ /* 0x044fe80000001864 */
[----:B------:R-:W-:Y:S04]  /*cd50*/  FADD.FTZ R0, R192, R0 ;  /* 0x00000000c0007221 */ /* 0x000fe80000010000 */
[C---:B------:R-:W-:Y:S04]  /*cd60*/  HMMA.16816.F32 R104, R136.reuse, R142, R104 ;  /* 0x0000008e8868723c */ /* 0x040fe80000001868 */
[----:B------:R-:W-:Y:S04]  /*cd70*/  FADD.FTZ R0, R191, R0 ;  /* 0x00000000bf007221 */ /* 0x000fe80000010000 */
[C---:B---3--:R-:W-:Y:S04]  /*cd80*/  HMMA.16816.F32 R108, R136.reuse, R144, R108 ;  /* 0x00000090886c723c */ /* 0x048fe8000000186c */
[----:B------:R-:W-:Y:S04]  /*cd90*/  FADD.FTZ R0, R190, R0 ;  /* 0x00000000be007221 */ /* 0x000fe80000010000 */
[C---:B------:R-:W-:Y:S01]  /*cda0*/  HMMA.16816.F32 R112, R136.reuse, R146, R112 ;  /* 0x000000928870723c */ /* 0x040fe20000001870 */
[----:B------:R-:W2:Y:S03]  /*cdb0*/  LDSM.16.MT88.4 R144, [R219+0x5800] ;  /* 0x00580000db90783b */ /* 0x000ea60000004200 */
[----:B------:R-:W-:Y:S04]  /*cdc0*/  FADD.FTZ R0, R189, R0 ;  /* 0x00000000bd007221 */ /* 0x000fe80000010000 */
[C---:B------:R-:W-:Y:S04]  /*cdd0*/  HMMA.16816.F32 R116, R136.reuse, R148, R116 ;  /* 0x000000948874723c */ /* 0x040fe80000001874 */
[----:B------:R-:W-:Y:S04]  /*cde0*/  FADD.FTZ R0, R188, R0 ;  /* 0x00000000bc007221 */ /* 0x000fe80000010000 */
[C---:B------:R-:W-:Y:S04]  /*cdf0*/  HMMA.16816.F32 R120, R136.reuse, R150, R120 ;  /* 0x000000968878723c */ /* 0x040fe80000001878 */
[----:B------:R-:W-:Y:S01]  /*ce00*/  FADD.FTZ R0, R135, R0 ;  /* 0x0000000087007221 */ /* 0x000fe20000010000 */
[----:B------:R-:W-:Y:S03]  /*ce10*/  MOV R135, R3 ;  /* 0x0000000300877202 */ /* 0x000fe60000000f00 */
[C---:B-1----:R-:W-:Y:S04]  /*ce20*/  HMMA.16816.F32 R124, R136.reuse, R156, R124 ;  /* 0x0000009c887c723c */ /* 0x042fe8000000187c */
[----:B------:R-:W-:Y:S01]  /*ce30*/  FADD.FTZ R0, R134, R0 ;  /* 0x0000000086007221 */ /* 0x000fe20000010000 */
[----:B------:R-:W-:Y:S03]  /*ce40*/  MOV R134, R133 ;  /* 0x0000008500867202 */ /* 0x000fe60000000f00 */
[----:B------:R-:W-:Y:S01]  /*ce50*/  HMMA.16816.F32 R128, R136, R158, R128 ;  /* 0x0000009e8880723c */ /* 0x000fe20000001880 */
[----:B------:R-:W1:Y:S07]  /*ce60*/  LDSM.16.MT88.4 R136, [R220+0x5800] ;  /* 0x00580000dc88783b */ /* 0x000e6e0000004200 */
[C---:B------:R-:W-:Y:S01]  /*ce70*/  HMMA.16816.F32 R180, R184.reuse, R176, R4 ;  /* 0x000000b0b8b4723c */ /* 0x040fe20000001804 */
[----:B------:R-:W3:Y:S07]  /*ce80*/  LDSM.16.MT88.4 R4, [R222+0x5800] ;  /* 0x00580000de04783b */ /* 0x000eee0000004200 */
[C---:B------:R-:W-:Y:S01]  /*ce90*/  HMMA.16816.F32 R176, R184.reuse, R178, R8 ;  /* 0x000000b2b8b0723c */ /* 0x040fe20000001808 */
[----:B------:R-:W1:Y:S07]  /*cea0*/  LDSM.16.MT88.4 R8, [R221+0x5800] ;  /* 0x00580000dd08783b */ /* 0x000e6e0000004200 */
[C---:B------:R-:W-:Y:S01]  /*ceb0*/  HMMA.16816.F32 R172, R184.reuse, R168, R12 ;  /* 0x000000a8b8ac723c */ /* 0x040fe2000000180c */
[----:B------:R-:W1:Y:S07]  /*cec0*/  LDSM.16.MT88.4 R12, [R219+0x8800] ;  /* 0x00880000db0c783b */ /* 0x000e6e0000004200 */
[C---:B------:R-:W-:Y:S01]  /*ced0*/  HMMA.16816.F32 R168, R184.reuse, R170, R16 ;  /* 0x000000aab8a8723c */ /* 0x040fe20000001810 */
[----:B------:R-:W1:Y:S07]  /*cee0*/  LDSM.16.MT88.4 R16, [R220+0x8800] ;  /* 0x00880000dc10783b */ /* 0x000e6e0000004200 */
[C---:B------:R-:W-:Y:S01]  /*cef0*/  HMMA.16816.F32 R164, R184.reuse, R160, R20 ;  /* 0x000000a0b8a4723c */ /* 0x040fe20000001814 */
[----:B------:R-:W1:Y:S07]  /*cf00*/  LDSM.16.MT88.4 R20, [R222+0x8800] ;  /* 0x00880000de14783b */ /* 0x000e6e0000004200 */
[C---:B------:R-:W-:Y:S01]  /*cf10*/  HMMA.16816.F32 R160, R184.reuse, R162, R24 ;  /* 0x000000a2b8a0723c */ /* 0x040fe20000001818 */
[----:B------:R-:W3:Y:S07]  /*cf20*/  LDSM.16.MT88.4 R24, [R221+0x8800] ;  /* 0x00880000dd18783b */ /* 0x000eee0000004200 */
[C---:B-----5:R-:W-:Y:S08]  /*cf30*/  HMMA.16816.F32 R156, R184.reuse, R152, R28 ;  /* 0x00000098b89c723c */ /* 0x060ff0000000181c */
[C---:B------:R-:W-:Y:S08]  /*cf40*/  HMMA.16816.F32 R152, R184.reuse, R154, R32 ;  /* 0x0000009ab898723c */ /* 0x040ff00000001820 */
[C---:B--2---:R-:W-:Y:S08]  /*cf50*/  HMMA.16816.F32 R148, R184.reuse, R144, R36 ;  /* 0x00000090b894723c */ /* 0x044ff00000001824 */
[C---:B------:R-:W-:Y:S08]  /*cf60*/  HMMA.16816.F32 R144, R184.reuse, R146, R40 ;  /* 0x00000092b890723c */ /* 0x040ff00000001828 */
[C---:B-1----:R-:W-:Y:S08]  /*cf70*/  HMMA.16816.F32 R140, R184.reuse, R136, R44 ;  /* 0x00000088b88c723c */ /* 0x042ff0000000182c */
[C---:B------:R-:W-:Y:S08]  /*cf80*/  HMMA.16816.F32 R136, R184.reuse, R138, R48 ;  /* 0x0000008ab888723c */ /* 0x040ff00000001830 */
[C---:B---3--:R-:W-:Y:S08]  /*cf90*/  HMMA.16816.F32 R52, R184.reuse, R4, R52 ;  /* 0x00000004b834723c */ /* 0x048ff00000001834 */
[C---:B------:R-:W-:Y:S01]  /*cfa0*/  HMMA.16816.F32 R56, R184.reuse, R6, R56 ;  /* 0x00000006b838723c */ /* 0x040fe20000001838 */
[----:B------:R-:W1:Y:S07]  /*cfb0*/  LDSM.16.MT88.4 R4, [R219+0xb800] ;  /* 0x00b80000db04783b */ /* 0x000e6e0000004200 */
[C---:B------:R-:W-:Y:S08]  /*cfc0*/  HMMA.16816.F32 R60, R184.reuse, R8, R60 ;  /* 0x00000008b83c723c */ /* 0x040ff0000000183c */
[C---:B------:R-:W-:Y:S01]  /*cfd0*/  HMMA.16816.F32 R64, R184.reuse, R10, R64 ;  /* 0x0000000ab840723c */ /* 0x040fe20000001840 */
[----:B------:R-:W2:Y:S02]  /*cfe0*/  LDSM.16.MT88.4 R8, [R220+0xb800] ;  /* 0x00b80000dc08783b */ /* 0x000ea40000004200 */
[C---:B----4-:R-:W-:Y:S02]  /*cff0*/  ISETP.GT.AND P0, PT, R252.reuse, R2, PT ;  /* 0x00000002fc00720c */ /* 0x050fe40003f04270 */
[----:B------:R-:W-:Y:S03]  /*d000*/  IADD3 R2, R252, -0x1, RZ ;  /* 0xfffffffffc027810 */ /* 0x000fe60007ffe0ff */
[C---:B------:R-:W-:Y:S02]  /*d010*/  HMMA.16816.F32 R68, R184.reuse, R12, R68 ;  /* 0x0000000cb844723c */ /* 0x040fe40000001844 */
[----:B------:R-:W-:Y:S02]  /*d020*/  STL [R1+0x8], R2 ;  /* 0x0000080201007387 */ /* 0x000fe40000100800 */
[----:B------:R-:W-:Y:S04]  /*d030*/  MOV R252, R2 ;  /* 0x0000000200fc7202 */ /* 0x000fe80000000f00 */
[C---:B------:R-:W-:Y:S01]  /*d040*/  HMMA.16816.F32 R72, R184.reuse, R14, R72 ;  /* 0x0000000eb848723c */ /* 0x040fe20000001848 */
[----:B------:R-:W3:Y:S07]  /*d050*/  LDSM.16.MT88.4 R12, [R222+0xb800] ;  /* 0x00b80000de0c783b */ /* 0x000eee0000004200 */
[C---:B------:R-:W-:Y:S01]  /*d060*/  HMMA.16816.F32 R76, R184.reuse, R16, R76 ;  /* 0x00000010b84c723c */ /* 0x040fe2000000184c */
[----:B------:R-:W-:Y:S07]  /*d070*/  STL [R1+0x24], R0 ;  /* 0x0000240001007387 */ /* 0x000fee0000100800 */
[C---:B------:R-:W-:Y:S08]  /*d080*/  HMMA.16816.F32 R80, R184.reuse, R18, R80 ;  /* 0x00000012b850723c */ /* 0x040ff00000001850 */
[C---:B------:R-:W-:Y:S08]  /*d090*/  HMMA.16816.F32 R84, R184.reuse, R20, R84 ;  /* 0x00000014b854723c */ /* 0x040ff00000001854 */
[C---:B------:R-:W-:Y:S08]  /*d0a0*/  HMMA.16816.F32 R88, R184.reuse, R22, R88 ;  /* 0x00000016b858723c */ /* 0x040ff00000001858 */
[C---:B------:R-:W-:Y:S07]  /*d0b0*/  HMMA.16816.F32 R92, R184.reuse, R24, R92 ;  /* 0x00000018b85c723c */ /* 0x040fee000000185c */
[----:B------:R-:W-:Y:S01]  /*d0c0*/  MOV R24, R3 ;  /* 0x0000000300187202 */ /* 0x000fe20000000f00 */
[C---:B------:R-:W-:Y:S08]  /*d0d0*/  HMMA.16816.F32 R96, R184.reuse, R26, R96 ;  /* 0x0000001ab860723c */ /* 0x040ff00000001860 */
        /* <DEDUP_REMOVED lines=9> */
[----:B------:R-:W-:-:S07]  /*d170*/  @P0 BRA `(.L_x_2709) ;  /* 0xffffab0000000947 */ /* 0x000fce000383ffff */
.L_x_2698:
[----:B--2---:R-:W2:Y:S04]  /*d180*/  LDL R2, [R1+0x2c] ;  /* 0x00002c0001027983 */ /* 0x004ea80000100800 */
[----:B------:R-:W2:Y:S02]  /*d190*/  LDL R0, [R1+0x8] ;  /* 0x0000080001007983 */ /* 0x000ea40000100800 */
[----:B--2---:R-:W-:-:S13]  /*d1a0*/  ISETP.GE.AND P0, PT, R0, R2, PT ;  /* 0x000000020000720c */ /* 0x004fda0003f06270 */
[----:B------:R-:W-:Y:S05]  /*d1b0*/  @!P0 BRA `(.L_x_2710) ;  /* 0x00004bc000008947 */ /* 0x000fea0003800000 */
[----:B------:R-:W-:Y:S02]  /*d1c0*/  MOV R135, R24 ;  /* 0x0000001800877202 */ /* 0x000fe40000000f00 */
[----:B------:R-:W-:Y:S02]  /*d1d0*/  MOV R134, R133 ;  /* 0x0000008500867202 */ /* 0x000fe40000000f00 */
.L_x_2717:
[----:B------:R-:W2:Y:S01]  /*d1e0*/  LDL R4, [R1+0xc] ;  /* 0x00000c0001047983 */ /* 0x000ea20000100800 */
[----:B------:R-:W-:Y:S04]  /*d1f0*/  DEPBAR.LE SB0, 0x0 ;  /* 0x000080000000791a */ /* 0x000fe80000000000 */
[----:B------:R-:W3:Y:S01]  /*d200*/  LDL R6, [R1+0x4] ;  /* 0x0000040001067983 */ /* 0x000ee20000100800 */
[----:B------:R-:W-:Y:S03]  /*d210*/  WARPSYNC 0xffffffff ;  /* 0xffffffff00007948 */ /* 0x000fe60003800000 */
        /* <DEDUP_REMOVED lines=9> */
[----:B------:R-:W-:Y:S06]  /*d2b0*/  BAR.SYNC.DEFER_BLOCKING 0x0 ;  /* 0x0000000000007b1d */ /* 0x000fec0000010000 */
[----:B------:R1:W1:Y:S04]  /*d2c0*/  LDSM.16.M88.4 R48, [R223] ;  /* 0x00000000df30783b */ /* 0x0002680000000200 */
[----:B------:R1:W1:Y:S04]  /*d2d0*/  LDSM.16.M88.4 R8, [R216] ;  /* 0x00000000d808783b */ /* 0x0002680000000200 */
        /* <DEDUP_REMOVED lines=12> */
[----:B--2---:R-:W-:Y:S01]  /*d3a0*/  SHF.R.S32.HI R0, RZ, 0x1f, R4 ;  /* 0x0000001fff007819 */ /* 0x004fe20000011404 */
[----:B------:R-:W-:Y:S04]  /*d3b0*/  IMAD.WIDE.U32 R2, R4, c[0x0][0x208], RZ ;  /* 0x0000820004027a25 */ /* 0x000fe800078e00ff */
[----:B------:R-:W-:Y:S04]  /*d3c0*/  IMAD R0, R0, c[0x0][0x208], RZ ;  /* 0x0000820000007a24 */ /* 0x000fe800078e02ff */
[----:B------:R-:W-:Y:S02]  /*d3d0*/  IMAD R0, R4, c[0x0][0x20c], R0 ;  /* 0x0000830004007a24 */ /* 0x000fe400078e0200 */
[----:B------:R-:W2:Y:S02]  /*d3e0*/  LDL R4, [R1] ;  /* 0x0000000001047983 */ /* 0x000ea40000100800 */
[----:B------:R-:W-:Y:S01]  /*d3f0*/  IMAD.IADD R3, R3, 0x1, R0 ;  /* 0x0000000103037824 */ /* 0x000fe200078e0200 */
[----:B---3--:R-:W-:Y:S03]  /*d400*/  SHF.R.S32.HI R0, RZ, 0x1f, R6 ;  /* 0x0000001fff007819 */ /* 0x008fe60000011406 */
[----:B------:R-:W-:Y:S01]  /*d410*/  IMAD.WIDE.U32 R2, R6, c[0x0][0x218], R2 ;  /* 0x0000860006027a25 */ /* 0x000fe200078e0002 */
[C---:B----4-:R-:W-:Y:S03]  /*d420*/  SHF.L.U64.HI R14, R21.reuse, 0x1, R14 ;  /* 0x00000001150e7819 */ /* 0x050fe6000001020e */
[----:B------:R-:W-:Y:S02]  /*d430*/  IMAD R0, R0, c[0x0][0x218], RZ ;  /* 0x0000860000007a24 */ /* 0x000fe400078e02ff */
[----:B------:R-:W-:Y:S02]  /*d440*/  IMAD.SHL.U32 R47, R21, 0x2, RZ ;  /* 0x00000002152f7824 */ /* 0x000fe400078e00ff */
[----:B------:R-:W-:Y:S01]  /*d450*/  IMAD R0, R6, c[0x0][0x21c], R0 ;  /* 0x0000870006007a24 */ /* 0x000fe200078e0200 */
[----:B------:R-:W-:Y:S02]  /*d460*/  IADD3 R6, P0, R22, R2, RZ ;  /* 0x0000000216067210 */ /* 0x000fe40007f1e0ff */
[----:B-----5:R-:W-:Y:S02]  /*d470*/  SHF.L.U64.HI R13, R20, 0x1, R13 ;  /* 0x00000001140d7819 */ /* 0x020fe4000001020d */
[----:B------:R-:W-:Y:S02]  /*d480*/  IADD3.X R2, R5, R3, R0, P0, !PT ;  /* 0x0000000305027210 */ /* 0x000fe400007fe400 */
[----:B------:R-:W-:Y:S02]  /*d490*/  LEA R5, P0, R6, c[0x0][0x1f8], 0x1 ;  /* 0x00007e0006057a11 */ /* 0x000fe400078008ff */
[----:B------:R-:W-:Y:S02]  /*d4a0*/  SHF.L.U32 R46, R20, 0x1, RZ ;  /* 0x00000001142e7819 */ /* 0x000fe400000006ff */
[----:B------:R-:W-:Y:S01]  /*d4b0*/  LEA.HI.X R6, R6, c[0x0][0x1fc], R2, 0x1, P0 ;  /* 0x00007f0006067a11 */ /* 0x000fe200000f0c02 */
[C---:B------:R-:W-:Y:S01]  /*d4c0*/  IMAD.SHL.U32 R39, R15.reuse, 0x2, RZ ;  /* 0x000000020f277824 */ /* 0x040fe200078e00ff */
[----:B------:R-:W-:Y:S02]  /*d4d0*/  SHF.L.U64.HI R12, R15, 0x1, R12 ;  /* 0x000000010f0c7819 */ /* 0x000fe4000001020c */
[C---:B--2---:R-:W-:Y:S02]  /*d4e0*/  SHF.L.U64.HI R7, R4.reuse, 0x1, R7 ;  /* 0x0000000104077819 */ /* 0x044fe40000010207 */
[----:B------:R-:W-:Y:S01]  /*d4f0*/  SHF.L.U32 R37, R4, 0x1, RZ ;  /* 0x0000000104257819 */ /* 0x000fe200000006ff */
[----:B------:R-:W-:-:S05]  /*d500*/  BRA.DIV ~URZ, `(.L_x_2711) ;  /* 0x000098227f007947 */ /* 0x000fca000b800000 */
[----:B-1----:R1:W2:Y:S02]  /*d510*/  SHFL.IDX PT, R0, R6, RZ, 0x181f ;  /* 0x00181fff06007589 */ /* 0x0022a400000e0000 */
.L_x_2748:
[----:B------:R-:W3:Y:S01]  /*d520*/  LDL R20, [R1] ;  /* 0x0000000001147983 */ /* 0x000ee20000100800 */
[----:B------:R-:W-:Y:S04]  /*d530*/  BSSY B0, `(.L_x_2712) ;  /* 0x00001de000007945 */ /* 0x000fe80003800000 */
[----:B------:R-:W4:Y:S05]  /*d540*/  LDL R23, [R1+0x20] ;  /* 0x0000200001177983 */ /* 0x000f2a0000100800 */
[----:B------:R-:W5:Y:S05]  /*d550*/  LDL R22, [R1+0x1c] ;  /* 0x00001c0001167983 */ /* 0x000f6a0000100800 */
[----:B--2---:R-:W2:Y:S05]  /*d560*/  LDL R15, [R1+0x18] ;  /* 0x00001800010f7983 */ /* 0x004eaa0000100800 */
[----:B------:R-:W1:Y:S05]  /*d570*/  SHFL.IDX PT, R2, R5, RZ, 0x181f ;  /* 0x00181fff05027589 */ /* 0x000e6a00000e0000 */
[----:B------:R-:W2:Y:S05]  /*d580*/  SHFL.IDX PT, R3, R5, 0x1, 0x181f ;  /* 0x00381f0005037f89 */ /* 0x000eaa00000e0000 */
[----:B------:R-:W2:Y:S05]  /*d590*/  SHFL.IDX PT, R4, R6, 0x1, 0x181f ;  /* 0x00381f0006047f89 */ /* 0x000eaa00000e0000 */
[----:B------:R-:W2:Y:S01]  /*d5a0*/  LDL R132, [R1+0x2c] ;  /* 0x00002c0001847983 */ /* 0x000ea20000100800 */
[C---:B-1----:R-:W-:Y:S02]  /*d5b0*/  IADD3 R28, P2, R2.reuse, R39, RZ ;  /* 0x00000027021c7210 */ /* 0x042fe40007f5e0ff */
[-C--:B------:R-:W-:Y:S03]  /*d5c0*/  IADD3 R30, P0, R2, R46.reuse, RZ ;  /* 0x0000002e021e7210 */ /* 0x080fe60007f1e0ff */
[C---:B------:R-:W-:Y:S02]  /*d5d0*/  IMAD.X R29, R0.reuse, 0x1, R12, P2 ;  /* 0x00000001001d7824 */ /* 0x040fe400010e060c */
[----:B------:R-:W-:Y:S01]  /*d5e0*/  IMAD.X R31, R0, 0x1, R13, P0 ;  /* 0x00000001001f7824 */ /* 0x000fe200000e060d */
[----:B---3--:R-:W-:Y:S02]  /*d5f0*/  ISETP.GE.AND P1, PT, R20, c[0x0][0x1d4], PT ;  /* 0x0000750014007a0c */ /* 0x008fe40003f26270 */
[----:B------:R-:W-:Y:S02]  /*d600*/  IADD3 R20, P3, R2, R37, RZ ;  /* 0x0000002502147210 */ /* 0x000fe40007f7e0ff */
[----:B------:R-:W-:Y:S02]  /*d610*/  SEL R252, RZ, 0x10, P1 ;  /* 0x00000010fffc7807 */ /* 0x000fe40000800000 */
[----:B----4-:R-:W-:Y:S01]  /*d620*/  ISETP.GE.AND P5, PT, R23, c[0x0][0x1d4], PT ;  /* 0x0000750017007a0c */ /* 0x010fe20003fa6270 */
[--C-:B------:R-:W-:Y:S01]  /*d630*/  IMAD.X R21, R0, 0x1, R7.reuse, P3 ;  /* 0x0000000100157824 */ /* 0x100fe200018e0607 */
[----:B------:R-:W-:Y:S02]  /*d640*/  IADD3 R36, -R252, 0x10, RZ ;  /* 0x00000010fc247810 */ /* 0x000fe40007ffe1ff */
[----:B-----5:R-:W-:Y:S02]  /*d650*/  ISETP.GE.AND P4, PT, R22, c[0x0][0x1d4], PT ;  /* 0x0000750016007a0c */ /* 0x020fe40003f86270 */
[----:B------:R-:W-:Y:S01]  /*d660*/  IADD3 R22, P0, R2, R47, RZ ;  /* 0x0000002f02167210 */ /* 0x000fe20007f1e0ff */
[----:B------:R1:W-:Y:S01]  /*d670*/  LDGSTS.E.BYPASS.LTC128B.128 [R251+0x100], [R20.64], !P1 ;  /* 0x0010000014fb7fae */ /* 0x0003e2000c901d46 */
[----:B------:R-:W-:Y:S02]  /*d680*/  SEL R44, RZ, 0x10, P4 ;  /* 0x00000010ff2c7807 */ /* 0x000fe40002000000 */
[----:B--2---:R-:W-:Y:S01]  /*d690*/  ISETP.GE.AND P3, PT, R15, c[0x0][0x1d4], PT ;  /* 0x000075000f007a0c */ /* 0x004fe20003f66270 */
[----:B------:R-:W-:Y:S01]  /*d6a0*/  IMAD.X R23, R0, 0x1, R14, P0 ;  /* 0x0000000100177824 */ /* 0x000fe200000e060e */
[----:B------:R-:W2:Y:S01]  /*d6b0*/  SHFL.IDX PT, R2, R5, 0x2, 0x181f ;  /* 0x00581f0005027f89 */ /* 0x000ea200000e0000 */
[----:B------:R-:W-:Y:S02]  /*d6c0*/  SEL R15, RZ, 0x10, P5 ;  /* 0x00000010ff0f7807 */ /* 0x000fe40002800000 */
[----:B------:R-:W-:Y:S02]  /*d6d0*/  LOP3.LUT R36, R36, 0xf, RZ, 0xc0, !PT ;  /* 0x0000000f24247812 */ /* 0x000fe400078ec0ff */
[----:B------:R3:W-:Y:S01]  /*d6e0*/  LDGSTS.E.BYPASS.LTC128B.128 [R251+0x3100], [R28.64], !P5 ;  /* 0x031000001cfb7fae */ /* 0x0007e2000e901d46 */
[----:B------:R-:W-:Y:S02]  /*d6f0*/  IADD3 R38, -R44, 0x10, RZ ;  /* 0x000000102c267810 */ /* 0x000fe40007ffe1ff */
[----:B------:R-:W-:Y:S02]  /*d700*/  SEL R45, RZ, 0x10, P3 ;  /* 0x00000010ff2d7807 */ /* 0x000fe40001800000 */
[----:B------:R4:W-:Y:S01]  /*d710*/  LDGSTS.E.BYPASS.LTC128B.128 [R251+0x6100], [R30.64], !P4 ;  /* 0x061000001efb7fae */ /* 0x0009e2000e101d46 */
[----:B------:R-:W-:Y:S02]  /*d720*/  LOP3.LUT R38, R38, 0xf, RZ, 0xc0, !PT ;  /* 0x0000000f26267812 */ /* 0x000fe400078ec0ff */
[----:B------:R-:W-:Y:S02]  /*d730*/  ISETP.NE.U32.AND P2, PT, R15, RZ, PT ;  /* 0x000000ff0f00720c */ /* 0x000fe40003f45070 */
[----:B------:R5:W-:Y:S05]  /*d740*/  LDGSTS.E.BYPASS.LTC128B.128 [R251+0x9100], [R22.64], !P3 ;  /* 0x0910000016fb7fae */ /* 0x000bea000d901d46 */
[----:B------:R-:W2:Y:S01]  /*d750*/  SHFL.IDX PT, R0, R6, 0x2, 0x181f ;  /* 0x00581f0006007f89 */ /* 0x000ea200000e0000 */
[----:B-1----:R-:W-:Y:S05]  /*d760*/  IADD3 R20, P0, R3, R37, RZ ;  /* 0x0000002503147210 */ /* 0x002fea0007f1e0ff */
[----:B------:R-:W-:Y:S05]  /*d770*/  IMAD.X R21, R4, 0x1, R7, P0 ;  /* 0x0000000104157824 */ /* 0x000fea00000e0607 */
[----:B------:R1:W-:Y:S01]  /*d780*/  LDGSTS.E.BYPASS.LTC128B.128 [R251+0x1100], [R20.64], !P1 ;  /* 0x0110000014fb7fae */ /* 0x0003e2000c901d46 */
[----:B----4-:R-:W-:Y:S04]  /*d790*/  IADD3 R30, -R15, 0x10, RZ ;  /* 0x000000100f1e7810 */ /* 0x010fe80007ffe1ff */
[----:B------:R-:W-:Y:S02]  /*d7a0*/  LOP3.LUT R30, R30, 0xf, RZ, 0xc0, !PT ;  /* 0x0000000f1e1e7812 */ /* 0x000fe400078ec0ff */
[C---:B-----5:R-:W-:Y:S05]  /*d7b0*/  IADD3 R22, P1, R3.reuse, R46, RZ ;  /* 0x0000002e03167210 */ /* 0x060fea0007f3e0ff */
[C---:B------:R-:W-:Y:S01]  /*d7c0*/  IMAD.X R23, R4.reuse, 0x1, R13, P1 ;  /* 0x0000000104177824 */ /* 0x040fe200008e060d */
[C---:B-1----:R-:W-:Y:S05]  /*d7d0*/  IADD3 R20, P0, R3.reuse, R39, RZ ;  /* 0x0000002703147210 */ /* 0x042fea0007f1e0ff */
[C---:B------:R-:W-:Y:S01]  /*d7e0*/  IMAD.X R21, R4.reuse, 0x1, R12, P0 ;  /* 0x0000000104157824 */ /* 0x040fe200000e060c */
[----:B---3--:R-:W-:Y:S02]  /*d7f0*/  IADD3 R28, P0, R3, R47, RZ ;  /* 0x0000002f031c7210 */ /* 0x008fe40007f1e0ff */
[----:B------:R-:W-:Y:S02]  /*d800*/  IADD3 R3, -R45, 0x10, RZ ;  /* 0x000000102d037810 */ /* 0x000fe40007ffe1ff */
[----:B------:R1:W-:Y:S01]  /*d810*/  LDGSTS.E.BYPASS.LTC128B.128 [R251+0x4100], [R20.64], !P5 ;  /* 0x0410000014fb7fae */ /* 0x0003e2000e901d46 */
[----:B------:R-:W-:Y:S01]  /*d820*/  IMAD.X R29, R4, 0x1, R14, P0 ;  /* 0x00000001041d7824 */ /* 0x000fe200000e060e */
[----:B--2---:R-:W-:Y:S02]  /*d830*/  IADD3 R36, P1, P0, R36, R2, R37 ;  /* 0x0000000224247210 */ /* 0x004fe4000783e025 */
[----:B------:R-:W-:Y:S01]  /*d840*/  LOP3.LUT R3, R3, 0xf, RZ, 0xc0, !PT ;  /* 0x0000000f03037812 */ /* 0x000fe200078ec0ff */
[----:B------:R1:W-:Y:S01]  /*d850*/  LDGSTS.E.BYPASS.LTC128B.128 [R251+0x7100], [R22.64], !P4 ;  /* 0x0710000016fb7fae */ /* 0x0003e2000e101d46 */
[----:B------:R-:W-:Y:S02]  /*d860*/  IADD3.X R37, RZ, R0, R7, P1, P0 ;  /* 0x00000000ff257210 */ /* 0x000fe40000fe0407 */
[C---:B------:R-:W-:Y:S02]  /*d870*/  HMMA.16816.F32 R4, R48.reuse, R8, RZ ;  /* 0x000000083004723c */ /* 0x040fe400000018ff */
[----:B------:R2:W-:Y:S01]  /*d880*/  LDGSTS.E.BYPASS.LTC128B.128 [R251+0xa100], [R28.64], !P3 ;  /* 0x0a1000001cfb7fae */ /* 0x0005e2000d901d46 */
[----:B------:R-:W-:Y:S04]  /*d890*/  IADD3 R30, P1, P0, R30, R2, R39 ;  /* 0x000000021e1e7210 */ /* 0x000fe8000783e027 */
[----:B------:R-:W-:Y:S01]  /*d8a0*/  IADD3.X R31, RZ, R0, R12, P1, P0 ;  /* 0x00000000ff1f7210 */ /* 0x000fe20000fe040c */
[C---:B------:R-:W-:Y:S01]  /*d8b0*/  HMMA.16816.F32 R8, R48.reuse, R10, RZ ;  /* 0x0000000a3008723c */ /* 0x040fe200000018ff */
[----:B------:R-:W-:Y:S04]  /*d8c0*/  IADD3 R38, P1, P0, R38, R2, R46 ;  /* 0x0000000226267210 */ /* 0x000fe8000783e02e */
[----:B------:R-:W-:Y:S02]  /*d8d0*/  IADD3.X R39, RZ, R0, R13, P1, P0 ;  /* 0x00000000ff277210 */ /* 0x000fe40000fe040d */
[----:B------:R-:W-:Y:S05]  /*d8e0*/  IADD3 R2, P1, P0, R3, R2, R47 ;  /* 0x0000000203027210 */ /* 0x000fea000783e02f */
[----:B------:R-:W-:Y:S02]  /*d8f0*/  IADD3.X R3, RZ, R0, R14, P1, P0 ;  /* 0x00000000ff037210 */ /* 0x000fe40000fe040e */
[C---:B------:R-:W-:Y:S01]  /*d900*/  HMMA.16816.F32 R12, R48.reuse, R16, RZ ;  /* 0x00000010300c723c */ /* 0x040fe200000018ff */
[----:B------:R-:W-:Y:S02]  /*d910*/  ISETP.NE.U32.AND P0, PT, R252, RZ, PT ;  /* 0x000000fffc00720c */ /* 0x000fe40003f05070 */
[----:B------:R-:W-:Y:S05]  /*d920*/  ISETP.NE.U32.AND P1, PT, R44, RZ, PT ;  /* 0x000000ff2c00720c */ /* 0x000fea0003f25070 */
[C---:B------:R-:W-:Y:S06]  /*d930*/  HMMA.16816.F32 R16, R48.reuse, R18, RZ ;  /* 0x000000123010723c */ /* 0x040fec00000018ff */
[----:B------:R3:W-:Y:S01]  /*d940*/  LDGSTS.E.BYPASS.LTC128B.128.ZFILL [R251+0x2100], [R36.64], P0 ;  /* 0x0210000024fb7fae */ /* 0x0007e20008141d46 */
[----:B------:R-:W-:Y:S01]  /*d950*/  ISETP.NE.U32.AND P0, PT, R45, RZ, PT ;  /* 0x000000ff2d00720c */ /* 0x000fe20003f05070 */
[C---:B-1----:R-:W-:Y:S03]  /*d960*/  HMMA.16816.F32 R20, R48.reuse, R24, RZ ;  /* 0x000000183014723c */ /* 0x042fe600000018ff */
[----:B------:R2:W-:Y:S05]  /*d970*/  LDGSTS.E.BYPASS.LTC128B.128.ZFILL [R251+0x5100], [R30.64], P2 ;  /* 0x051000001efb7fae */ /* 0x0005ea0009141d46 */
[C---:B------:R-:W-:Y:S01]  /*d980*/  HMMA.16816.F32 R24, R48.reuse, R26, RZ ;  /* 0x0000001a3018723c */ /* 0x040fe200000018ff */
[----:B------:R3:W-:Y:S05]  /*d990*/  LDGSTS.E.BYPASS.LTC128B.128.ZFILL [R251+0x8100], [R38.64], P1 ;  /* 0x0810000026fb7fae */ /* 0x0007ea0008941d46 */
[----:B------:R1:W-:Y:S05]  /*d9a0*/  LDGSTS.E.BYPASS.LTC128B.128.ZFILL [R251+0xb100], [R2.64], P0 ;  /* 0x0b10000002fb7fae */ /* 0x0003ea0008141d46 */
[----:B------:R-:W0:Y:S01]  /*d9b0*/  LDGDEPBAR ;  /* 0x00000000000079af */ /* 0x000e220000000000 */
[C---:B--2---:R-:W-:Y:S08]  /*d9c0*/  HMMA.16816.F32 R28, R48.reuse, R32, RZ ;  /* 0x00000020301c723c */ /* 0x044ff000000018ff */
[C---:B------:R-:W-:Y:S01]  /*d9d0*/  HMMA.16816.F32 R32, R48.reuse, R34, RZ ;  /* 0x000000223020723c */ /* 0x040fe200000018ff */
[----:B-1----:R-:W2:Y:S07]  /*d9e0*/  LDL R3, [R1+0x8] ;  /* 0x0000080001037983 */ /* 0x002eae0000100800 */
[C---:B---3--:R-:W-:Y:S08]  /*d9f0*/  HMMA.16816.F32 R36, R48.reuse, R40, RZ ;  /* 0x000000283024723c */ /* 0x048ff000000018ff */
        /* <DEDUP_REMOVED lines=39> */
[----:B------:R-:W3:Y:S05]  /*dc70*/  LDSM.16.M88.4 R184, [R217+-0x7000] ;  /* 0xff900000d9b8783b */ /* 0x000eea0000000200 */
[----:B------:R-:W4:Y:S02]  /*dc80*/  LDSM.16.M88.4 R208, [R217+-0x6800] ;  /* 0xff980000d9d0783b */ /* 0x000f240000000200 */
        /* <DEDUP_REMOVED lines=9> */
[C---:B------:R-:W-:Y:S03]  /*dd20*/  HMMA.16816.F32 R28, R188.reuse, R204, R28 ;  /* 0x000000ccbc1c723c */ /* 0x040fe6000000181c */
[----:B--2---:R-:W-:Y:S05]  /*dd30*/  ISETP.GT.AND P0, PT, R3, R132, PT ;  /* 0x000000840300720c */ /* 0x004fea0003f04270 */
[C---:B------:R-:W-:Y:S01]  /*dd40*/  HMMA.16816.F32 R32, R188.reuse, R206, R32 ;  /* 0x000000cebc20723c */ /* 0x040fe20000001820 */
[----:B------:R-:W-:Y:S07]  /*dd50*/  LDSM.16.M88.4 R204, [R216+0x4800] ;  /* 0x00480000d8cc783b */ /* 0x000fee0000000200 */
[C---:B---3--:R-:W-:Y:S08]  /*dd60*/  HMMA.16816.F32 R36, R188.reuse, R184, R36 ;  /* 0x000000b8bc24723c */ /* 0x048ff00000001824 */
[C---:B------:R-:W-:Y:S01]  /*dd70*/  HMMA.16816.F32 R40, R188.reuse, R186, R40 ;  /* 0x000000babc28723c */ /* 0x040fe20000001828 */
[----:B------:R-:W1:Y:S07]  /*dd80*/  LDSM.16.M88.4 R184, [R223+0x4000] ;  /* 0x00400000dfb8783b */ /* 0x000e6e0000000200 */
[C---:B----4-:R-:W-:Y:S08]  /*dd90*/  HMMA.16816.F32 R44, R188.reuse, R208, R44 ;  /* 0x000000d0bc2c723c */ /* 0x050ff0000000182c */
[----:B------:R-:W-:Y:S01]  /*dda0*/  HMMA.16816.F32 R48, R188, R210, R48 ;  /* 0x000000d2bc30723c */ /* 0x000fe20000001830 */
[----:B------:R-:W2:Y:S05]  /*ddb0*/  LDSM.16.M88.4 R188, [R216+0x5000] ;  /* 0x00500000d8bc783b */ /* 0x000eaa0000000200 */
[----:B------:R-:W3:Y:S02]  /*ddc0*/  LDSM.16.M88.4 R208, [R216+0x5800] ;  /* 0x00580000d8d0783b */ /* 0x000ee40000000200 */
        /* <DEDUP_REMOVED lines=55> */
[----:B------:R-:W2:Y:S05]  /*e140*/  LDSM.16.M88.4 R184, [R217+-0x4000] ;  /* 0xffc00000d9b8783b */ /* 0x000eaa0000000200 */
[----:B------:R-:W3:Y:S02]  /*e150*/  LDSM.16.M88.4 R208, [R217+-0x3800] ;  /* 0xffc80000d9d0783b */ /* 0x000ee40000000200 */
        /* <DEDUP_REMOVED lines=213> */
[----:B------:R-:W-:Y:S03]  /*eeb0*/  SHF.L.U64.HI R185, R213, 0x1, R185 ;  /* 0x00000001d5b97819 */ /* 0x000fe600000102b9 */
[----:B------:R-:W-:Y:S01]  /*eec0*/  IMAD R0, R0, c[0x0][0x1e0], RZ ;  /* 0x0000780000007a24 */ /* 0x000fe200078e02ff */
[----:B------:R-:W-:Y:S03]  /*eed0*/  STL [R1+0xc], R192 ;  /* 0x00000cc001007387 */ /* 0x000fe60000100800 */
[----:B------:R-:W-:Y:S04]  /*eee0*/  IMAD R0, R192, c[0x0][0x1e4], R0 ;  /* 0x00007900c0007a24 */ /* 0x000fe800078e0200 */
[----:B------:R-:W-:Y:S01]  /*eef0*/  IMAD.IADD R3, R3, 0x1, R0 ;  /* 0x0000000103037824 */ /* 0x000fe200078e0200 */
[----:B--2---:R-:W-:Y:S03]  /*ef00*/  SHF.R.S32.HI R0, RZ, 0x1f, R189 ;  /* 0x0000001fff007819 */ /* 0x004fe600000114bd */
[C---:B------:R-:W-:Y:S01]  /*ef10*/  IMAD.WIDE.U32 R2, R189.reuse, c[0x0][0x1f0], R2 ;  /* 0x00007c00bd027a25 */ /* 0x040fe200078e0002 */
[----:B------:R1:W-:Y:S03]  /*ef20*/  STL [R1+0x4], R189 ;  /* 0x000004bd01007387 */ /* 0x0003e60000100800 */
[----:B------:R-:W-:Y:S01]  /*ef30*/  IMAD R0, R0, c[0x0][0x1f0], RZ ;  /* 0x00007c0000007a24 */ /* 0x000fe200078e02ff */
[----:B------:R-:W-:Y:S03]  /*ef40*/  IADD3 R133, P0, R190, R2, RZ ;  /* 0x00000002be857210 */ /* 0x000fe60007f1e0ff */
[----:B------:R-:W-:Y:S05]  /*ef50*/  IMAD R0, R189, c[0x0][0x1f4], R0 ;  /* 0x00007d00bd007a24 */ /* 0x000fea00078e0200 */
[----:B------:R-:W-:Y:S02]  /*ef60*/  IADD3.X R2, R184, R3, R0, P0, !PT ;  /* 0x00000003b8027210 */ /* 0x000fe400007fe400 */
[C---:B------:R-:W-:Y:S04]  /*ef70*/  LEA R184, P0, R133.reuse, c[0x0][0x1c8], 0x1 ;  /* 0x0000720085b87a11 */ /* 0x040fe800078008ff */
[----:B------:R-:W-:Y:S01]  /*ef80*/  LEA.HI.X R133, R133, c[0x0][0x1cc], R2, 0x1, P0 ;  /* 0x0000730085857a11 */ /* 0x000fe200000f0c02 */
[----:B-1----:R-:W-:Y:S01]  /*ef90*/  IMAD.SHL.U32 R189, R213, 0x2, RZ ;  /* 0x00000002d5bd7824 */ /* 0x002fe200078e00ff */
[----:B------:R-:W-:-:S05]  /*efa0*/  BRA.DIV ~URZ, `(.L_x_2714) ;  /* 0x00007de27f007947 */ /* 0x000fca000b800000 */
[----:B------:R1:W2:Y:S02]  /*efb0*/  SHFL.IDX PT, R132, R133, RZ, 0x181f ;  /* 0x00181fff85847589 */ /* 0x0002a400000e0000 */
.L_x_2749:
[----:B------:R-:W-:-:S05]  /*efc0*/  BRA.DIV ~URZ, `(.L_x_2715) ;  /* 0x00007e327f007947 */ /* 0x000fca000b800000 */
[----:B------:R-:W3:Y:S01]  /*efd0*/  SHFL.IDX PT, R0, R184, RZ, 0x181f ;  /* 0x00181fffb8007589 */ /* 0x000ee200000e0000 */
[C---:B------:R-:W-:Y:S02]  /*efe0*/  IADD3 R190, -R252.reuse, 0x10, RZ ;  /* 0x00000010fcbe7810 */ /* 0x040fe40007ffe1ff */
[----:B------:R-:W-:Y:S02]  /*eff0*/  ISETP.NE.U32.AND P2, PT, R252, RZ, PT ;  /* 0x000000fffc00720c */ /* 0x000fe40003f45070 */
[----:B------:R-:W-:Y:S04]  /*f000*/  LOP3.LUT R190, R190, 0xf, RZ, 0xc0, !PT ;  /* 0x0000000fbebe7812 */ /* 0x000fe800078ec0ff */
[----:B---3--:R-:W-:Y:S04]  /*f010*/  IADD3 R2, P1, P0, R190, R0, R189 ;  /* 0x00000000be027210 */ /* 0x008fe8000783e0bd */
[----:B--2---:R-:W-:Y:S02]  /*f020*/  IADD3.X R3, RZ, R132, R185, P1, P0 ;  /* 0x00000084ff037210 */ /* 0x004fe40000fe04b9 */
[----:B------:R-:W-:Y:S03]  /*f030*/  IADD3 R192, P0, R0, R194, RZ ;  /* 0x000000c200c07210 */ /* 0x000fe60007f1e0ff */
[----:B------:R-:W-:Y:S01]  /*f040*/  @!PT LDS RZ, [RZ] ;  /* 0x00000000fffff984 */ /* 0x000fe20000000800 */
[----:B------:R-:W-:Y:S01]  /*f050*/  @!PT LDS RZ, [RZ] ;  /* 0x00000000fffff984 */ /* 0x000fe20000000800 */
[----:B------:R2:W-:Y:S02]  /*f060*/  LDGSTS.E.BYPASS.LTC128B.128.ZFILL [R251+0xc100], [R2.64], P2 ;  /* 0x0c10000002fb7fae */ /* 0x0005e40009141d46 */
[----:B------:R-:W-:Y:S05]  /*f070*/  IMAD.X R193, R132, 0x1, R186, P0 ;  /* 0x0000000184c17824 */ /* 0x000fea00000e06ba */
[----:B------:R3:W-:Y:S01]  /*f080*/  LDGSTS.E.BYPASS.LTC128B.128 [R251+0xf100], [R192.64], !P5 ;  /* 0x0f100000c0fb7fae */ /* 0x0007e2000e901d46 */
[-C--:B--2---:R-:W-:Y:S05]  /*f090*/  IADD3 R2, P0, R0, R195.reuse, RZ ;  /* 0x000000c300027210 */ /* 0x084fea0007f1e0ff */
[----:B------:R-:W-:Y:S05]  /*f0a0*/  IMAD.X R3, R132, 0x1, R187, P0 ;  /* 0x0000000184037824 */ /* 0x000fea00000e06bb */
[----:B------:R2:W-:Y:S02]  /*f0b0*/  LDGSTS.E.BYPASS.LTC128B.128 [R251+0x12100], [R2.64], !P4 ;  /* 0x1210000002fb7fae */ /* 0x0005e4000e101d46 */
[----:B--2---:R-:W-:Y:S02]  /*f0c0*/  IADD3 R2, P0, R0, R196, RZ ;  /* 0x000000c400027210 */ /* 0x004fe40007f1e0ff */
[----:B------:R-:W2:Y:S03]  /*f0d0*/  SHFL.IDX PT, R0, R184, 0x1, 0x181f ;  /* 0x00381f00b8007f89 */ /* 0x000ea600000e0000 */
[----:B------:R-:W-:Y:S02]  /*f0e0*/  IMAD.X R3, R132, 0x1, R188, P0 ;  /* 0x0000000184037824 */ /* 0x000fe400000e06bc */
[----:B------:R-:W-:Y:S04]  /*f0f0*/  SHFL.IDX PT, R132, R133, 0x2, 0x181f ;  /* 0x00581f0085847f89 */ /* 0x000fe800000e0000 */
[----:B------:R4:W-:Y:S01]  /*f100*/  LDGSTS.E.BYPASS.LTC128B.128 [R251+0x15100], [R2.64], !P3 ;  /* 0x1510000002fb7fae */ /* 0x0009e2000d901d46 */
[----:B--2---:R-:W-:Y:S03]  /*f110*/  IADD3 R190, P1, P0, R190, R0, R189 ;  /* 0x00000000bebe7210 */ /* 0x004fe6000783e0bd */
[----:B----4-:R-:W2:Y:S02]  /*f120*/  SHFL.IDX PT, R2, R133, 0x1, 0x181f ;  /* 0x00381f0085027f89 */ /* 0x010ea400000e0000 */
[----:B--2---:R-:W-:Y:S05]  /*f130*/  IADD3.X R191, RZ, R2, R185, P1, P0 ;  /* 0x00000002ffbf7210 */ /* 0x004fea0000fe04b9 */
[----:B------:R2:W-:Y:S02]  /*f140*/  LDGSTS.E.BYPASS.LTC128B.128.ZFILL [R251+0xd100], [R190.64], P2 ;  /* 0x0d100000befb7fae */ /* 0x0005e40009141d46 */
[----:B--2---:R-:W-:Y:S05]  /*f150*/  IADD3 R190, P0, R0, R194, RZ ;  /* 0x000000c200be7210 */ /* 0x004fea0007f1e0ff */
[----:B------:R-:W-:Y:S05]  /*f160*/  IMAD.X R191, R2, 0x1, R186, P0 ;  /* 0x0000000102bf7824 */ /* 0x000fea00000e06ba */
[----:B------:R2:W-:Y:S02]  /*f170*/  LDGSTS.E.BYPASS.LTC128B.128 [R251+0x10100], [R190.64], !P5 ;  /* 0x10100000befb7fae */ /* 0x0005e4000e901d46 */
[----:B--2---:R-:W-:Y:S05]  /*f180*/  IADD3 R190, P0, R0, R195, RZ ;  /* 0x000000c300be7210 */ /* 0x004fea0007f1e0ff */
[----:B------:R-:W-:Y:S01]  /*f190*/  IMAD.X R191, R2, 0x1, R187, P0 ;  /* 0x0000000102bf7824 */ /* 0x000fe200000e06bb */
[----:B---3--:R-:W-:Y:S02]  /*f1a0*/  IADD3 R192, P0, R0, R196, RZ ;  /* 0x000000c400c07210 */ /* 0x008fe40007f1e0ff */
[----:B------:R2:W3:Y:S03]  /*f1b0*/  SHFL.IDX PT, R0, R184, 0x2, 0x181f ;  /* 0x00581f00b8007f89 */ /* 0x0004e600000e0000 */
[----:B------:R-:W-:Y:S01]  /*f1c0*/  IMAD.X R193, R2, 0x1, R188, P0 ;  /* 0x0000000102c17824 */ /* 0x000fe200000e06bc */
[----:B------:R2:W-:Y:S04]  /*f1d0*/  LDGSTS.E.BYPASS.LTC128B.128 [R251+0x13100], [R190.64], !P4 ;  /* 0x13100000befb7fae */ /* 0x0005e8000e101d46 */
[----:B------:R2:W-:Y:S03]  /*f1e0*/  LDGSTS.E.BYPASS.LTC128B.128 [R251+0x16100], [R192.64], !P3 ;  /* 0x16100000c0fb7fae */ /* 0x0005e6000d901d46 */
.L_x_2750:
[C---:B------:R-:W-:Y:S02]  /*f1f0*/  IADD3 R2, -R252.reuse, 0x10, RZ ;  /* 0x00000010fc027810 */ /* 0x040fe40007ffe1ff */
[----:B------:R-:W-:Y:S02]  /*f200*/  ISETP.NE.U32.AND P0, PT, R252, RZ, PT ;  /* 0x000000fffc00720c */ /* 0x000fe40003f05070 */
[----:B------:R-:W-:Y:S04]  /*f210*/  LOP3.LUT R2, R2, 0xf, RZ, 0xc0, !PT ;  /* 0x0000000f02027812 */ /* 0x000fe800078ec0ff */
[----:B---3--:R-:W-:Y:S04]  /*f220*/  IADD3 R2, P2, P1, R2, R0, R189 ;  /* 0x0000000002027210 */ /* 0x008fe8000795e0bd */
[----:B------:R-:W-:Y:S02]  /*f230*/  IADD3.X R3, RZ, R132, R185, P2, P1 ;  /* 0x00000084ff037210 */ /* 0x000fe400017e24b9 */
[C---:B--2---:R-:W-:Y:S03]  /*f240*/  IADD3 R184, P1, R0.reuse, R195, RZ ;  /* 0x000000c300b87210 */ /* 0x044fe60007f3e0ff */
        /* <DEDUP_REMOVED lines=12> */
.L_x_2713:
[----:B------:R-:W-:Y:S05]  /*f310*/  BSYNC B0 ;  /* 0x0000000000007941 */ /* 0x000fea0003800000 */
.L_x_2712:
        /* <DEDUP_REMOVED lines=52> */
[----:B-1----:R-:W1:Y:S02]  /*f660*/  SHFL.BFLY PT, R133, R132, 0x1, 0x1f ;  /* 0x0c201f0084857f89 */ /* 0x002e6400000e0000 */
[----:B-1----:R-:W-:Y:S02]  /*f670*/  FMNMX.FTZ R133, R132, R133, !PT ;  /* 0x0000008584857209 */ /* 0x002fe40007810000 */
[----:B------:R-:W1:Y:S02]  /*f680*/  SHFL.BFLY PT, R132, R184, 0x2, 0x1f ;  /* 0x0c401f00b8847f89 */ /* 0x000e6400000e0000 */
[----:B-1----:R-:W-:Y:S05]  /*f690*/  FMNMX.FTZ R132, R184, R132, !PT ;  /* 0x00000084b8847209 */ /* 0x002fea0007810000 */
[----:B------:R1:W2:Y:S02]  /*f6a0*/  SHFL.BFLY PT, R0, R132, 0x1, 0x1f ;  /* 0x0c201f0084007f89 */ /* 0x0002a400000e0000 */
.L_x_2751:
        /* <DEDUP_REMOVED lines=34> */
[----:B------:R-:W-:Y:S07]  /*f8d0*/  FFMA.FTZ R132, R49, c[0x0][0x2d0], -R132 ;  /* 0x0000b40031847a23 */ /* 0x000fee0000010884 */
[----:B------:R-:W-:Y:S01]  /*f8e0*/  MUFU.EX2 R132, R132 ;  /* 0x0000008400847308 */ /* 0x000fe20000000800 */
[C---:B---3--:R-:W-:Y:S01]  /*f8f0*/  FFMA.FTZ R0, R2.reuse, R185, R4 ;  /* 0x000000b902007223 */ /* 0x048fe20000010004 */
[----:B-1----:R-:W-:Y:S01]  /*f900*/  F2FP.PACK_AB R186, R9, R8 ;  /* 0x0000000809ba723e */ /* 0x002fe200000000ff */
[----:B------:R-:W-:Y:S02]  /*f910*/  FMUL.FTZ R49, R2, R137 ;  /* 0x0000008902317220 */ /* 0x000fe40000410000 */
[C---:B------:R-:W-:Y:S01]  /*f920*/  FADD.FTZ R5, R184.reuse, R0 ;  /* 0x00000000b8057221 */ /* 0x040fe20000010000 */
[----:B------:R-:W-:Y:S01]  /*f930*/  F2FP.PACK_AB R184, R184, R4 ;  /* 0x00000004b8b8723e */ /* 0x000fe200000000ff */
[C---:B------:R-:W-:Y:S02]  /*f940*/  FADD.FTZ R0, -R3.reuse, R135 ;  /* 0x0000008703007221 */ /* 0x040fe40000010100 */
[----:B------:R-:W-:Y:S02]  /*f950*/  FMUL.FTZ R4, R3, c[0x0][0x2d0] ;  /* 0x0000b40003047a20 */ /* 0x000fe40000410000 */
[----:B------:R-:W-:Y:S02]  /*f960*/  FMUL.FTZ R0, R0, c[0x0][0x2d0] ;  /* 0x0000b40000007a20 */ /* 0x000fe40000410000 */
[--C-:B------:R-:W-:Y:S02]  /*f970*/  FFMA.FTZ R32, R50, c[0x0][0x2d0], -R4.reuse ;  /* 0x0000b40032207a23 */ /* 0x100fe40000010804 */
[--C-:B------:R-:W-:Y:S02]  /*f980*/  FFMA.FTZ R33, R51, c[0x0][0x2d0], -R4.reuse ;  /* 0x0000b40033217a23 */ /* 0x100fe40000010804 */
[----:B------:R-:W1:Y:S01]  /*f990*/  MUFU.EX2 R0, R0 ;  /* 0x0000000000007308 */ /* 0x000e620000000800 */
[C---:B------:R-:W-:Y:S01]  /*f9a0*/  FMUL.FTZ R13, R2.reuse, R173 ;  /* 0x000000ad020d7220 */ /* 0x040fe20000410000 */
[----:B------:R-:W-:Y:S01]  /*f9b0*/  MOV R173, R48 ;  /* 0x0000003000ad7202 */ /* 0x000fe20000000f00 */
[----:B------:R-:W-:Y:S02]  /*f9c0*/  FMUL.FTZ R48, R2, R136 ;  /* 0x0000008802307220 */ /* 0x000fe40000410000 */
[--C-:B------:R-:W-:Y:S02]  /*f9d0*/  FFMA.FTZ R28, R46, c[0x0][0x2d0], -R4.reuse ;  /* 0x0000b4002e1c7a23 */ /* 0x100fe40000010804 */
[----:B------:R-:W-:Y:S01]  /*f9e0*/  FMUL.FTZ R21, R2, R165 ;  /* 0x000000a502157220 */ /* 0x000fe20000410000 */
[----:B------:R-:W-:Y:S01]  /*f9f0*/  MOV R165, R37 ;  /* 0x0000002500a57202 */ /* 0x000fe20000000f00 */
[----:B------:R-:W-:Y:S02]  /*fa00*/  FADD.FTZ R5, R8, R5 ;  /* 0x0000000508057221 */ /* 0x000fe40000010000 */
[--C-:B------:R-:W-:Y:S02]  /*fa10*/  FFMA.FTZ R134, R10, c[0x0][0x2d0], -R4.reuse ;  /* 0x0000b4000a867a23 */ /* 0x100fe40000010804 */
[--C-:B------:R-:W-:Y:S02]  /*fa20*/  FFMA.FTZ R185, R11, c[0x0][0x2d0], -R4.reuse ;  /* 0x0000b4000bb97a23 */ /* 0x100fe40000010804 */
[--C-:B------:R-:W-:Y:S02]  /*fa30*/  FFMA.FTZ R6, R6, c[0x0][0x2d0], -R4.reuse ;  /* 0x0000b40006067a23 */ /* 0x100fe40000010804 */
[--C-:B------:R-:W-:Y:S02]  /*fa40*/  FFMA.FTZ R7, R7, c[0x0][0x2d0], -R4.reuse ;  /* 0x0000b40007077a23 */ /* 0x100fe40000010804 */
[----:B------:R-:W-:Y:S01]  /*fa50*/  FMUL.FTZ R12, R2, R172 ;  /* 0x000000ac020c7220 */ /* 0x000fe20000410000 */
[----:B------:R2:W-:Y:S01]  /*fa60*/  MUFU.EX2 R135, R6 ;  /* 0x0000000600877308 */ /* 0x0005e20000000800 */
[--C-:B------:R-:W-:Y:S02]  /*fa70*/  FFMA.FTZ R198, R22, c[0x0][0x2d0], -R4.reuse ;  /* 0x0000b40016c67a23 */ /* 0x100fe40000010804 */
[----:B------:R-:W-:Y:S02]  /*fa80*/  FADD.FTZ R192, R9, R5 ;  /* 0x0000000509c07221 */ /* 0x000fe40000010000 */
[C---:B-1----:R-:W-:Y:S02]  /*fa90*/  FMUL.FTZ R50, R0.reuse, R138 ;  /* 0x0000008a00327220 */ /* 0x042fe40000410000 */
[----:B------:R-:W-:Y:S02]  /*faa0*/  FMUL.FTZ R51, R0, R139 ;  /* 0x0000008b00337220 */ /* 0x000fe40000410000 */
[----:B------:R-:W1:Y:S01]  /*fab0*/  LDSM.16.MT88.4 R136, [R219] ;  /* 0x00000000db88783b */ /* 0x000e620000004200 */
[C---:B------:R-:W-:Y:S01]  /*fac0*/  FMUL.FTZ R9, R2.reuse, R177 ;  /* 0x000000b102097220 */ /* 0x040fe20000410000 */
[----:B------:R-:W-:Y:S01]  /*fad0*/  MOV R177, R28 ;  /* 0x0000001c00b17202 */ /* 0x000fe20000000f00 */
[----:B------:R-:W-:Y:S01]  /*fae0*/  FMUL.FTZ R28, R2, R156 ;  /* 0x0000009c021c7220 */ /* 0x000fe20000410000 */
[----:B------:R-:W-:Y:S01]  /*faf0*/  MOV R156, R165 ;  /* 0x000000a5009c7202 */ /* 0x000fe20000000f00 */
[----:B------:R-:W-:Y:S01]  /*fb00*/  FMUL.FTZ R22, R0, R166 ;  /* 0x000000a600167220 */ /* 0x000fe20000410000 */
[----:B------:R3:W4:Y:S01]  /*fb10*/  MUFU.EX2 R172, R7 ;  /* 0x0000000700ac7308 */ /* 0x0007220000000800 */
        /* <DEDUP_REMOVED lines=11> */
[----:B------:R4:W5:Y:S01]  /*fbd0*/  MUFU.EX2 R166, R185 ;  /* 0x000000b900a67308 */ /* 0x0009620000000800 */
[--C-:B------:R-:W-:Y:S02]  /*fbe0*/  FFMA.FTZ R208, R35, c[0x0][0x2d0], -R4.reuse ;  /* 0x0000b40023d07a23 */ /* 0x100fe40000010804 */
[--C-:B------:R-:W-:Y:S02]  /*fbf0*/  FFMA.FTZ R213, R38, c[0x0][0x2d0], -R4.reuse ;  /* 0x0000b40026d57a23 */ /* 0x100fe40000010804 */
[--C-:B------:R-:W-:Y:S02]  /*fc00*/  FFMA.FTZ R214, R39, c[0x0][0x2d0], -R4.reuse ;  /* 0x0000b40027d67a23 */ /* 0x100fe40000010804 */
[--C-:B------:R-:W-:Y:S02]  /*fc10*/  FFMA.FTZ R215, R42, c[0x0][0x2d0], -R4.reuse ;  /* 0x0000b4002ad77a23 */ /* 0x100fe40000010804 */
[--C-:B------:R-:W-:Y:S01]  /*fc20*/  FFMA.FTZ R252, R43, c[0x0][0x2d0], -R4.reuse ;  /* 0x0000b4002bfc7a23 */ /* 0x100fe20000010804 */
[----:B------:R-:W1:Y:S01]  /*fc30*/  MUFU.EX2 R134, R196 ;  /* 0x000000c400867308 */ /* 0x000e620000000800 */
[C---:B------:R-:W-:Y:S01]  /*fc40*/  FMUL.FTZ R5, R2.reuse, R181 ;  /* 0x000000b502057220 */ /* 0x040fe20000410000 */
[----:B------:R-:W-:Y:S01]  /*fc50*/  MOV R181, R32 ;  /* 0x0000002000b57202 */ /* 0x000fe20000000f00 */
[C---:B------:R-:W-:Y:S01]  /*fc60*/  FMUL.FTZ R8, R2.reuse, R176 ;  /* 0x000000b002087220 */ /* 0x040fe20000410000 */
[----:B------:R-:W-:Y:S01]  /*fc70*/  MOV R176, R29 ;  /* 0x0000001d00b07202 */ /* 0x000fe20000000f00 */
[----:B------:R-:W-:Y:S01]  /*fc80*/  FMUL.FTZ R29, R2, R157 ;  /* 0x0000009d021d7220 */ /* 0x000fe20000410000 */
[----:B------:R-:W-:Y:S01]  /*fc90*/  MOV R157, R187 ;  /* 0x000000bb009d7202 */ /* 0x000fe20000000f00 */
[C---:B--2---:R-:W-:Y:S02]  /*fca0*/  FMUL.FTZ R6, R0.reuse, R182 ;  /* 0x000000b600067220 */ /* 0x044fe40000410000 */
[----:B---3--:R-:W-:Y:S01]  /*fcb0*/  FMUL.FTZ R7, R0, R183 ;  /* 0x000000b700077220 */ /* 0x008fe20000410000 */
[----:B------:R-:W-:Y:S01]  /*fcc0*/  MUFU.EX2 R196, R188 ;  /* 0x000000bc00c47308 */ /* 0x000fe20000000800 */
[----:B------:R-:W-:Y:S02]  /*fcd0*/  FFMA.FTZ R197, R23, c[0x0][0x2d0], -R4 ;  /* 0x0000b40017c57a23 */ /* 0x000fe40000010804 */
[----:B------:R-:W-:Y:S01]  /*fce0*/  FMUL.FTZ R4, R2, R180 ;  /* 0x000000b402047220 */ /* 0x000fe20000410000 */
[----:B----4-:R-:W-:Y:S01]  /*fcf0*/  F2FP.PACK_AB R185, R172, R135 ;  /* 0x00000087acb9723e */ /* 0x010fe200000000ff */
[----:B------:R-:W-:Y:S01]  /*fd00*/  FMUL.FTZ R10, R0, R178 ;  /* 0x000000b2000a7220 */ /* 0x000fe20000410000 */
[----:B-----5:R-:W-:Y:S01]  /*fd10*/  F2FP.PACK_AB R187, R166, R165 ;  /* 0x000000a5a6bb723e */ /* 0x020fe200000000ff */
[C---:B------:R-:W-:Y:S01]  /*fd20*/  FMUL.FTZ R11, R0.reuse, R179 ;  /* 0x000000b3000b7220 */ /* 0x040fe20000410000 */
[----:B------:R-:W-:Y:S01]  /*fd30*/  MOV R180, R33 ;  /* 0x0000002100b47202 */ /* 0x000fe20000000f00 */
[C---:B------:R-:W-:Y:S01]  /*fd40*/  FMUL.FTZ R18, R0.reuse, R170 ;  /* 0x000000aa00127220 */ /* 0x040fe20000410000 */
[----:B------:R-:W-:Y:S01]  /*fd50*/  MUFU.EX2 R188, R176 ;  /* 0x000000b000bc7308 */ /* 0x000fe20000000800 */
[----:B------:R-:W-:Y:S02]  /*fd60*/  FMUL.FTZ R19, R0, R171 ;  /* 0x000000ab00137220 */ /* 0x000fe40000410000 */
[C---:B-1----:R-:W-:Y:S05]  /*fd70*/  HMMA.16816.F32 R4, R184.reuse, R136, R4 ;  /* 0x00000088b804723c */ /* 0x042fea0000001804 */
[----:B------:R-:W-:Y:S02]  /*fd80*/  FMUL.FTZ R20, R2, R164 ;  /* 0x000000a402147220 */ /* 0x000fe40000410000 */
[----:B------:R-:W2:Y:S01]  /*fd90*/  LDL.LU R164, [R1+0x24] ;  /* 0x0000240001a47983 */ /* 0x000ea20000300800 */
[C---:B------:R-:W-:Y:S01]  /*fda0*/  HMMA.16816.F32 R8, R184.reuse, R138, R8 ;  /* 0x0000008ab808723c */ /* 0x040fe20000001808 */
[----:B------:R-:W-:Y:S02]  /*fdb0*/  MUFU.EX2 R198, R198 ;  /* 0x000000c600c67308 */ /* 0x000fe40000000800 */
[----:B------:R-:W1:Y:S01]  /*fdc0*/  LDSM.16.MT88.4 R136, [R220] ;  /* 0x00000000dc88783b */ /* 0x000e620000004200 */
[C---:B------:R-:W-:Y:S02]  /*fdd0*/  FMUL.FTZ R14, R0.reuse, R174 ;  /* 0x000000ae000e7220 */ /* 0x040fe40000410000 */
[C---:B------:R-:W-:Y:S02]  /*fde0*/  FMUL.FTZ R15, R0.reuse, R175 ;  /* 0x000000af000f7220 */ /* 0x040fe40000410000 */
[C---:B------:R-:W-:Y:S03]  /*fdf0*/  FMUL.FTZ R26, R0.reuse, R162 ;  /* 0x000000a2001a7220 */ /* 0x040fe60000410000 */
[----:B------:R-:W-:Y:S01]  /*fe00*/  MUFU.EX2 R197, R197 ;  /* 0x000000c500c57308 */ /* 0x000fe20000000800 */
[C---:B------:R-:W-:Y:S02]  /*fe10*/  FMUL.FTZ R27, R0.reuse, R163 ;  /* 0x000000a3001b7220 */ /* 0x040fe40000410000 */
[C---:B------:R-:W-:Y:S02]  /*fe20*/  FMUL.FTZ R30, R0.reuse, R158 ;  /* 0x0000009e001e7220 */ /* 0x040fe40000410000 */
[----:B------:R-:W-:Y:S02]  /*fe30*/  FMUL.FTZ R31, R0, R159 ;  /* 0x0000009f001f7220 */ /* 0x000fe40000410000 */
[----:B------:R-:W-:Y:S02]  /*fe40*/  FMUL.FTZ R33, R2, R153 ;  /* 0x0000009902217220 */ /* 0x000fe40000410000 */
[C---:B------:R-:W-:Y:S01]  /*fe50*/  FMUL.FTZ R34, R0.reuse, R154 ;  /* 0x0000009a00227220 */ /* 0x040fe20000410000 */
[----:B------:R-:W-:Y:S01]  /*fe60*/  MUFU.EX2 R199, R199 ;  /* 0x000000c700c77308 */ /* 0x000fe20000000800 */
[----:B------:R-:W-:Y:S02]  /*fe70*/  FMUL.FTZ R35, R0, R155 ;  /* 0x0000009b00237220 */ /* 0x000fe40000410000 */
[----:B------:R-:W-:Y:S02]  /*fe80*/  FMUL.FTZ R37, R2, R149 ;  /* 0x0000009502257220 */ /* 0x000fe40000410000 */
[C---:B------:R-:W-:Y:S02]  /*fe90*/  FMUL.FTZ R38, R0.reuse, R150 ;  /* 0x0000009600267220 */ /* 0x040fe40000410000 */
[C---:B------:R-:W-:Y:S02]  /*fea0*/  FMUL.FTZ R39, R0.reuse, R151 ;  /* 0x0000009700277220 */ /* 0x040fe40000410000 */
[C---:B------:R-:W-:Y:S01]  /*feb0*/  FMUL.FTZ R42, R0.reuse, R146 ;  /* 0x00000092002a7220 */ /* 0x040fe20000410000 */
[----:B------:R-:W-:Y:S01]  /*fec0*/  MUFU.EX2 R200, R200 ;  /* 0x000000c800c87308 */ /* 0x000fe20000000800 */
[C---:B------:R-:W-:Y:S02]  /*fed0*/  FMUL.FTZ R43, R0.reuse, R147 ;  /* 0x00000093002b7220 */ /* 0x040fe40000410000 */
[C---:B------:R-:W-:Y:S02]  /*fee0*/  FMUL.FTZ R46, R0.reuse, R142 ;  /* 0x0000008e002e7220 */ /* 0x040fe40000410000 */
[----:B------:R-:W-:Y:S02]  /*fef0*/  FMUL.FTZ R47, R0, R143 ;  /* 0x0000008f002f7220 */ /* 0x000fe40000410000 */
[C---:B------:R-:W-:Y:S01]  /*ff00*/  FMUL.FTZ R16, R2.reuse, R168 ;  /* 0x000000a802107220 */ /* 0x040fe20000410000 */
[----:B------:R-:W-:Y:S01]  /*ff10*/  MOV R168, R45 ;  /* 0x0000002d00a87202 */ /* 0x000fe20000000f00 */
[C---:B------:R-:W-:Y:S01]  /*ff20*/  FMUL.FTZ R45, R2.reuse, R141 ;  /* 0x0000008d022d7220 */ /* 0x040fe20000410000 */
[----:B------:R-:W-:Y:S01]  /*ff30*/  MUFU.EX2 R206, R206 ;  /* 0x000000ce00ce7308 */ /* 0x000fe20000000800 */
[C---:B------:R-:W-:Y:S01]  /*ff40*/  FMUL.FTZ R17, R2.reuse, R169 ;  /* 0x000000a902117220 */ /* 0x040fe20000410000 */
[C---:B-1----:R-:W-:Y:S03]  /*ff50*/  HMMA.16816.F32 R12, R184.reuse, R136, R12 ;  /* 0x00000088b80c723c */ /* 0x042fe6000000180c */
[----:B------:R-:W-:Y:S01]  /*ff60*/  MOV R169, R44 ;  /* 0x0000002c00a97202 */ /* 0x000fe20000000f00 */
[----:B------:R-:W-:Y:S02]  /*ff70*/  FMUL.FTZ R44, R2, R140 ;  /* 0x0000008c022c7220 */ /* 0x000fe40000410000 */
[----:B------:R-:W-:Y:S01]  /*ff80*/  LDSM.16.MT88.4 R140, [R219+0x800] ;  /* 0x00080000db8c783b */ /* 0x000fe20000004200 */
[----:B------:R-:W-:Y:S01]  /*ff90*/  FMUL.FTZ R23, R0, R167 ;  /* 0x000000a700177220 */ /* 0x000fe20000410000 */
[C---:B------:R-:W-:Y:S01]  /*ffa0*/  HMMA.16816.F32 R16, R184.reuse, R138, R16 ;  /* 0x0000008ab810723c */ /* 0x040fe20000001810 */
[----:B------:R-:W-:Y:S03]  /*ffb0*/  MUFU.EX2 R167, R189 ;  /* 0x000000bd00a77308 */ /* 0x000fe60000000800 */
[C---:B------:R-:W-:Y:S01]  /*ffc0*/  FMUL.FTZ R24, R2.reuse, R160 ;  /* 0x000000a002187220 */ /* 0x040fe20000410000 */
[----:B------:R-:W-:Y:S01]  /*ffd0*/  MOV R160, R41 ;  /* 0x0000002900a07202 */ /* 0x000fe20000000f00 */
[----:B------:R-:W1:Y:S01]  /*ffe0*/  LDSM.16.MT88.4 R136, [R222] ;  /* 0x00000000de88783b */ /* 0x000e620000004200 */
[C---:B------:R-:W-:Y:S02]  /*fff0*/  FMUL.FTZ R41, R2.reuse, R145 ;  /* 0x0000009102297220 */ /* 0x040fe40000410000 */
[C---:B------:R-:W-:Y:S02]  /*10000*/  FMUL.FTZ R25, R2.reuse, R161 ;  /* 0x000000a102197220 */ /* 0x040fe40000410000 */
[----:B------:R3:W-:Y:S01]  /*10010*/  MUFU.EX2 R189, R177 ;  /* 0x000000b100bd7308 */ /* 0x0007e20000000800 */
[----:B------:R-:W-:Y:S01]  /*10020*/  MOV R161, R40 ;  /* 0x0000002800a17202 */ /* 0x000fe20000000f00 */
[C---:B------:R-:W-:Y:S02]  /*10030*/  FMUL.FTZ R32, R2.reuse, R152 ;  /* 0x0000009802207220 */ /* 0x040fe40000410000 */
[C---:B------:R-:W-:Y:S02]  /*10040*/  FMUL.FTZ R36, R2.reuse, R148 ;  /* 0x0000009402247220 */ /* 0x040fe40000410000 */
[C---:B------:R-:W-:Y:S02]  /*10050*/  FMUL.FTZ R40, R2.reuse, R144 ;  /* 0x0000009002287220 */ /* 0x040fe40000410000 */
[C---:B------:R-:W-:Y:S02]  /*10060*/  FMUL.FTZ R52, R2.reuse, R52 ;  /* 0x0000003402347220 */ /* 0x040fe40000410000 */
        /* <DEDUP_REMOVED lines=8> */
[----:B------:R-:W-:Y:S01]  /*100f0*/  FMUL.FTZ R59, R0, R59 ;  /* 0x0000003b003b7220 */ /* 0x000fe20000410000 */
[----:B---3--:R-:W-:Y:S01]  /*10100*/  LDSM.16.MT88.4 R176, [R219+0x2800] ;  /* 0x00280000dbb0783b */ /* 0x008fe20000004200 */
[C---:B------:R-:W-:Y:S02]  /*10110*/  FMUL.FTZ R60, R2.reuse, R60 ;  /* 0x0000003c023c7220 */ /* 0x040fe40000410000 */
[----:B------:R-:W-:Y:S02]  /*10120*/  FMUL.FTZ R61, R2, R61 ;  /* 0x0000003d023d7220 */ /* 0x000fe40000410000 */
[C---:B------:R-:W-:Y:S01]  /*10130*/  FMUL.FTZ R62, R0.reuse, R62 ;  /* 0x0000003e003e7220 */ /* 0x040fe20000410000 */
[----:B------:R-:W-:Y:S01]  /*10140*/  MUFU.EX2 R152, R210 ;  /* 0x000000d200987308 */ /* 0x000fe20000000800 */
[----:B------:R-:W-:Y:S02]  /*10150*/  FMUL.FTZ R63, R0, R63 ;  /* 0x0000003f003f7220 */ /* 0x000fe40000410000 */
[C---:B------:R-:W-:Y:S01]  /*10160*/  FMUL.FTZ R64, R2.reuse, R64 ;  /* 0x0000004002407220 */ /* 0x040fe20000410000 */
[C---:B-1----:R-:W-:Y:S03]  /*10170*/  HMMA.16816.F32 R20, R184.reuse, R136, R20 ;  /* 0x00000088b814723c */ /* 0x042fe60000001814 */
[----:B------:R-:W-:Y:S02]  /*10180*/  FMUL.FTZ R65, R2, R65 ;  /* 0x0000004102417220 */ /* 0x000fe40000410000 */
[C---:B------:R-:W-:Y:S01]  /*10190*/  FMUL.FTZ R66, R0.reuse, R66 ;  /* 0x0000004200427220 */ /* 0x040fe20000410000 */
[----:B------:R-:W-:Y:S01]  /*101a0*/  MUFU.EX2 R194, R191 ;  /* 0x000000bf00c27308 */ /* 0x000fe20000000800 */
[----:B------:R-:W-:Y:S01]  /*101b0*/  FMUL.FTZ R67, R0, R67 ;  /* 0x0000004300437220 */ /* 0x000fe20000410000 */
[C---:B------:R-:W-:Y:S01]  /*101c0*/  HMMA.16816.F32 R24, R184.reuse, R138, R24 ;  /* 0x0000008ab818723c */ /* 0x040fe20000001818 */
[----:B------:R-:W1:Y:S03]  /*101d0*/  LDSM.16.MT88.4 R136, [R221] ;  /* 0x00000000dd88783b */ /* 0x000e660000004200 */
        /* <DEDUP_REMOVED lines=69> */
[----:B------:R-:W-:Y:S01]  /*10630*/  FMUL.FTZ R129, R2, R129 ;  /* 0x0000008102817220 */ /* 0x000fe20000410000 */
[C---:B-1----:R-:W-:Y:S01]  /*10640*/  HMMA.16816.F32 R44, R184.reuse, R136, R44 ;  /* 0x00000088b82c723c */ /* 0x042fe2000000182c */
[----:B------:R-:W1:Y:S02]  /*10650*/  MUFU.EX2 R2, R195 ;  /* 0x000000c300027308 */ /* 0x000e640000000800 */
[C---:B------:R-:W-:Y:S02]  /*10660*/  FMUL.FTZ R126, R0.reuse, R126 ;  /* 0x0000007e007e7220 */ /* 0x040fe40000410000 */
[C---:B------:R-:W-:Y:S02]  /*10670*/  FMUL.FTZ R127, R0.reuse, R127 ;  /* 0x0000007f007f7220 */ /* 0x040fe40000410000 */
[C---:B------:R-:W-:Y:S01]  /*10680*/  FMUL.FTZ R130, R0.reuse, R130 ;  /* 0x0000008200827220 */ /* 0x040fe20000410000 */
[C---:B------:R-:W-:Y:S01]  /*10690*/  HMMA.16816.F32 R48, R184.reuse, R138, R48 ;  /* 0x0000008ab830723c */ /* 0x040fe20000001830 */
[----:B------:R-:W3:Y:S02]  /*106a0*/  LDSM.16.MT88.4 R136, [R222+0x3000] ;  /* 0x00300000de88783b */ /* 0x000ee40000004200 */
[----:B------:R-:W-:Y:S01]  /*106b0*/  MUFU.EX2 R195, R190 ;  /* 0x000000be00c37308 */ /* 0x000fe20000000800 */
[C---:B------:R-:W-:Y:S09]  /*106c0*/  FMUL.FTZ R131, R0.reuse, R131 ;  /* 0x0000008300837220 */ /* 0x040ff20000410000 */
[----:B------:R-:W-:Y:S01]  /*106d0*/  MUFU.EX2 R190, R252 ;  /* 0x000000fc00be7308 */ /* 0x000fe20000000800 */
[C---:B---3--:R-:W-:Y:S03]  /*106e0*/  HMMA.16816.F32 R52, R184.reuse, R136, R52 ;  /* 0x00000088b834723c */ /* 0x048fe60000001834 */
[----:B--2---:R-:W-:Y:S05]  /*106f0*/  FFMA.FTZ R164, R0, R164, R135 ;  /* 0x000000a400a47223 */ /* 0x004fea0000010087 */
[C---:B------:R-:W-:Y:S01]  /*10700*/  HMMA.16816.F32 R56, R184.reuse, R138, R56 ;  /* 0x0000008ab838723c */ /* 0x040fe20000001838 */
[----:B------:R-:W2:Y:S01]  /*10710*/  LDSM.16.MT88.4 R136, [R221+0x3000] ;  /* 0x00300000dd88783b */ /* 0x000ea20000004200 */
[----:B------:R-:W3:Y:S02]  /*10720*/  MUFU.EX2 R135, R193 ;  /* 0x000000c100877308 */ /* 0x000ee40000000800 */
[----:B------:R-:W-:Y:S04]  /*10730*/  FADD.FTZ R0, R134, R192 ;  /* 0x000000c086007221 */ /* 0x000fe80000010000 */
[----:B-1----:R-:W-:Y:S04]  /*10740*/  FADD.FTZ R0, R2, R0 ;  /* 0x0000000002007221 */ /* 0x002fe80000010000 */
[----:B------:R-:W-:Y:S01]  /*10750*/  FADD.FTZ R0, R144, R0 ;  /* 0x0000000090007221 */ /* 0x000fe20000010000 */
[----:B------:R-:W-:Y:S10]  /*10760*/  MUFU.EX2 R193, R213 ;  /* 0x000000d500c17308 */ /* 0x000ff40000000800 */
[----:B------:R-:W-:Y:S01]  /*10770*/  MUFU.EX2 R192, R214 ;  /* 0x000000d600c07308 */ /* 0x000fe20000000800 */
[C---:B---3--:R-:W-:Y:S01]  /*10780*/  FADD.FTZ R0, R135.reuse, R0 ;  /* 0x0000000087007221 */ /* 0x048fe20000010000 */
        /* <DEDUP_REMOVED lines=27> */
[----:B------:R1:W2:Y:S03]  /*10940*/  MUFU.EX2 R134, R204 ;  /* 0x000000cc00867308 */ /* 0x0002a60000000800 */
[----:B------:R-:W-:Y:S03]  /*10950*/  F2FP.PACK_AB R137, R196, R167 ;  /* 0x000000a7c489723e */ /* 0x000fe600000000ff */
[----:B------:R-:W-:Y:S02]  /*10960*/  F2FP.PACK_AB R138, R135, R144 ;  /* 0x00000090878a723e */ /* 0x000fe400000000ff */
[----:B------:R-:W3:Y:S02]  /*10970*/  LDSM.16.MT88.4 R144, [R220+0x800] ;  /* 0x00080000dc90783b */ /* 0x000ee40000004200 */
[----:B------:R-:W4:Y:S01]  /*10980*/  MUFU.EX2 R2, R203 ;  /* 0x000000cb00027308 */ /* 0x000f220000000800 */
[----:B------:R-:W-:Y:S02]  /*10990*/  F2FP.PACK_AB R139, R194, R195 ;  /* 0x000000c3c28b723e */ /* 0x000fe400000000ff */
[----:B------:R-:W-:Y:S05]  /*109a0*/  F2FP.PACK_AB R185, R188, R189 ;  /* 0x000000bdbcb9723e */ /* 0x000fea00000000ff */
[C---:B------:R-:W-:Y:S02]  /*109b0*/  HMMA.16816.F32 R4, R136.reuse, R140, R4 ;  /* 0x0000008c8804723c */ /* 0x040fe40000001804 */
[----:B------:R-:W-:Y:S03]  /*109c0*/  MUFU.EX2 R184, R168 ;  /* 0x000000a800b87308 */ /* 0x000fe60000000800 */
[----:B-1----:R-:W-:Y:S01]  /*109d0*/  MOV R204, R167 ;  /* 0x000000a700cc7202 */ /* 0x002fe20000000f00 */
[----:B--2---:R-:W-:Y:S02]  /*109e0*/  FADD.FTZ R0, R134, R0 ;  /* 0x0000000086007221 */ /* 0x004fe40000010000 */
[C---:B------:R-:W-:Y:S01]  /*109f0*/  HMMA.16816.F32 R8, R136.reuse, R142, R8 ;  /* 0x0000008e8808723c */ /* 0x040fe20000001808 */
[----:B------:R-:W1:Y:S03]  /*10a00*/  LDSM.16.MT88.4 R140, [R222+0x800] ;  /* 0x00080000de8c783b */ /* 0x000e660000004200 */
[----:B------:R-:W2:Y:S01]  /*10a10*/  MUFU.EX2 R135, R201 ;  /* 0x000000c900877308 */ /* 0x000ea20000000800 */
[----:B----4-:R-:W-:Y:S01]  /*10a20*/  FADD.FTZ R0, R2, R0 ;  /* 0x0000000002007221 */ /* 0x010fe20000010000 */
[----:B------:R-:W-:Y:S03]  /*10a30*/  MOV R203, R166 ;  /* 0x000000a600cb7202 */ /* 0x000fe60000000f00 */
        /* <DEDUP_REMOVED lines=54> */
[----:B------:R-:W4:Y:S03]  /*10da0*/  MUFU.EX2 R134, R212 ;  /* 0x000000d400867308 */ /* 0x000f260000000800 */
[C---:B-1----:R-:W-:Y:S07]  /*10db0*/  HMMA.16816.F32 R4, R136.reuse, R140, R4 ;  /* 0x0000008c8804723c */ /* 0x042fee0000001804 */
[----:B------:R-:W1:Y:S01]  /*10dc0*/  MUFU.EX2 R2, R211 ;  /* 0x000000d300027308 */ /* 0x000e620000000800 */
[C---:B------:R-:W-:Y:S01]  /*10dd0*/  HMMA.16816.F32 R8, R136.reuse, R142, R8 ;  /* 0x0000008e8808723c */ /* 0x040fe20000001808 */
[----:B------:R-:W5:Y:S07]  /*10de0*/  LDSM.16.MT88.4 R140, [R221+0x1000] ;  /* 0x00100000dd8c783b */ /* 0x000f6e0000004200 */
[C---:B--2---:R-:W-:Y:S04]  /*10df0*/  HMMA.16816.F32 R12, R136.reuse, R144, R12 ;  /* 0x00000090880c723c */ /* 0x044fe8000000180c */
[----:B----4-:R-:W-:Y:S04]  /*10e00*/  FADD.FTZ R0, R134, R0 ;  /* 0x0000000086007221 */ /* 0x010fe80000010000 */
[C---:B------:R-:W-:Y:S01]  /*10e10*/  HMMA.16816.F32 R16, R136.reuse, R146, R16 ;  /* 0x000000928810723c */ /* 0x040fe20000001810 */
[----:B------:R-:W2:Y:S03]  /*10e20*/  LDSM.16.MT88.4 R144, [R219+0x4000] ;  /* 0x00400000db90783b */ /* 0x000ea60000004200 */
[----:B-1----:R-:W-:Y:S04]  /*10e30*/  FADD.FTZ R0, R2, R0 ;  /* 0x0000000002007221 */ /* 0x002fe80000010000 */
[C---:B---3--:R-:W-:Y:S04]  /*10e40*/  HMMA.16816.F32 R20, R136.reuse, R148, R20 ;  /* 0x000000948814723c */ /* 0x048fe80000001814 */
[----:B------:R-:W-:Y:S04]  /*10e50*/  FADD.FTZ R0, R152, R0 ;  /* 0x0000000098007221 */ /* 0x000fe80000010000 */
[C---:B------:R-:W-:Y:S01]  /*10e60*/  HMMA.16816.F32 R24, R136.reuse, R150, R24 ;  /* 0x000000968818723c */ /* 0x040fe20000001818 */
[----:B------:R-:W1:Y:S03]  /*10e70*/  LDSM.16.MT88.4 R148, [R220+0x4000] ;  /* 0x00400000dc94783b */ /* 0x000e660000004200 */
[C---:B------:R-:W-:Y:S04]  /*10e80*/  FADD.FTZ R0, R135.reuse, R0 ;  /* 0x0000000087007221 */ /* 0x040fe80000010000 */
[C---:B-----5:R-:W-:Y:S08]  /*10e90*/  HMMA.16816.F32 R28, R136.reuse, R140, R28 ;  /* 0x0000008c881c723c */ /* 0x060ff0000000181c */
        /* <DEDUP_REMOVED lines=36> */
[----:B------:R-:W-:Y:S01]  /*110e0*/  HMMA.16816.F32 R128, R136, R142, R128 ;  /* 0x0000008e8880723c */ /* 0x000fe20000001880 */
[----:B------:R-:W3:Y:S06]  /*110f0*/  LDSM.16.MT88.4 R140, [R222+0x1800] ;  /* 0x00180000de8c783b */ /* 0x000eec0000004200 */
[----:B------:R-:W-:Y:S02]  /*11100*/  F2FP.PACK_AB R138, R135, R152 ;  /* 0x00000098878a723e */ /* 0x000fe400000000ff */
[----:B------:R-:W-:Y:S01]  /*11110*/  F2FP.PACK_AB R136, R2, R134 ;  /* 0x000000860288723e */ /* 0x000fe200000000ff */
[----:B------:R-:W4:Y:S01]  /*11120*/  LDSM.16.MT88.4 R152, [R221+0x1800] ;  /* 0x00180000dd98783b */ /* 0x000f220000004200 */
[----:B------:R-:W5:Y:S01]  /*11130*/  MUFU.EX2 R134, R157 ;  /* 0x0000009d00867308 */ /* 0x000f620000000800 */
[----:B------:R-:W-:Y:S02]  /*11140*/  F2FP.PACK_AB R137, R205, R206 ;  /* 0x000000cecd89723e */ /* 0x000fe400000000ff */
[----:B------:R-:W-:Y:S07]  /*11150*/  F2FP.PACK_AB R139, R208, R207 ;  /* 0x000000cfd08b723e */ /* 0x000fee00000000ff */
[C---:B--2---:R-:W-:Y:S01]  /*11160*/  HMMA.16816.F32 R4, R136.reuse, R144, R4 ;  /* 0x000000908804723c */ /* 0x044fe20000001804 */
[----:B------:R-:W-:Y:S07]  /*11170*/  MUFU.EX2 R135, R160 ;  /* 0x000000a000877308 */ /* 0x000fee0000000800 */
[C---:B------:R-:W-:Y:S01]  /*11180*/  HMMA.16816.F32 R8, R136.reuse, R146, R8 ;  /* 0x000000928808723c */ /* 0x040fe20000001808 */
[----:B------:R-:W2:Y:S02]  /*11190*/  LDSM.16.MT88.4 R144, [R219+0x4800] ;  /* 0x00480000db90783b */ /* 0x000ea40000004200 */
[----:B------:R-:W4:Y:S01]  /*111a0*/  MUFU.EX2 R2, R156 ;  /* 0x0000009c00027308 */ /* 0x000f220000000800 */
[----:B-----5:R-:W-:Y:S04]  /*111b0*/  FADD.FTZ R0, R134, R0 ;  /* 0x0000000086007221 */ /* 0x020fe80000010000 */
[C---:B-1----:R-:W-:Y:S05]  /*111c0*/  HMMA.16816.F32 R12, R136.reuse, R148, R12 ;  /* 0x00000094880c723c */ /* 0x042fea000000180c */
[----:B------:R-:W1:Y:S03]  /*111d0*/  MUFU.EX2 R156, R161 ;  /* 0x000000a1009c7308 */ /* 0x000e660000000800 */
[C---:B------:R-:W-:Y:S01]  /*111e0*/  HMMA.16816.F32 R16, R136.reuse, R150, R16 ;  /* 0x000000968810723c */ /* 0x040fe20000001810 */
[----:B------:R-:W5:Y:S07]  /*111f0*/  LDSM.16.MT88.4 R148, [R220+0x4800] ;  /* 0x00480000dc94783b */ /* 0x000f6e0000004200 */
[C---:B---3--:R-:W-:Y:S04]  /*11200*/  HMMA.16816.F32 R20, R136.reuse, R140, R20 ;  /* 0x0000008c8814723c */ /* 0x048fe80000001814 */
[----:B----4-:R-:W-:Y:S04]  /*11210*/  FADD.FTZ R0, R2, R0 ;  /* 0x0000000002007221 */ /* 0x010fe80000010000 */
[C---:B------:R-:W-:Y:S01]  /*11220*/  HMMA.16816.F32 R24, R136.reuse, R142, R24 ;  /* 0x0000008e8818723c */ /* 0x040fe20000001818 */
[----:B------:R-:W3:Y:S03]  /*11230*/  LDSM.16.MT88.4 R140, [R222+0x4800] ;  /* 0x00480000de8c783b */ /* 0x000ee60000004200 */
[----:B-1----:R-:W-:Y:S04]  /*11240*/  FADD.FTZ R0, R156, R0 ;  /* 0x000000009c007221 */ /* 0x002fe80000010000 */
[C---:B------:R-:W-:Y:S01]  /*11250*/  HMMA.16816.F32 R28, R136.reuse, R152, R28 ;  /* 0x00000098881c723c */ /* 0x040fe2000000181c */
[----:B------:R-:W-:Y:S03]  /*11260*/  LDSM.16.MT88.4 R160, [R222+0x2800] ;  /* 0x00280000dea0783b */ /* 0x000fe60000004200 */
[C---:B------:R-:W-:Y:S04]  /*11270*/  FADD.FTZ R0, R135.reuse, R0 ;  /* 0x0000000087007221 */ /* 0x040fe80000010000 */
[C---:B------:R-:W-:Y:S01]  /*11280*/  HMMA.16816.F32 R32, R136.reuse, R154, R32 ;  /* 0x0000009a8820723c */ /* 0x040fe20000001820 */
[----:B------:R-:W-:Y:S07]  /*11290*/  LDSM.16.MT88.4 R152, [R219+0x7800] ;  /* 0x00780000db98783b */ /* 0x000fee0000004200 */
[C---:B--2---:R-:W-:Y:S08]  /*112a0*/  HMMA.16816.F32 R36, R136.reuse, R144, R36 ;  /* 0x000000908824723c */ /* 0x044ff00000001824 */
[C---:B------:R-:W-:Y:S01]  /*112b0*/  HMMA.16816.F32 R40, R136.reuse, R146, R40 ;  /* 0x000000928828723c */ /* 0x040fe20000001828 */
[----:B------:R-:W1:Y:S07]  /*112c0*/  LDSM.16.MT88.4 R144, [R221+0x4800] ;  /* 0x00480000dd90783b */ /* 0x000e6e0000004200 */
[C---:B-----5:R-:W-:Y:S08]  /*112d0*/  HMMA.16816.F32 R44, R136.reuse, R148, R44 ;  /* 0x00000094882c723c */ /* 0x060ff0000000182c */
        /* <DEDUP_REMOVED lines=13> */
[----:B------:R-:W-:Y:S07]  /*113b0*/  LDSM.16.MT88.4 R148, [R222+0xa800] ;  /* 0x00a80000de94783b */ /* 0x000fee0000004200 */
[C---:B---3--:R-:W-:Y:S08]  /*113c0*/  HMMA.16816.F32 R84, R136.reuse, R140, R84 ;  /* 0x0000008c8854723c */ /* 0x048ff00000001854 */
        /* <DEDUP_REMOVED lines=19> */
[----:B------:R-:W4:Y:S01]  /*11500*/  MUFU.EX2 R2, R169 ;  /* 0x000000a900027308 */ /* 0x000f220000000800 */
[----:B------:R-:W-:Y:S01]  /*11510*/  LDSM.16.MT88.4 R156, [R220+0x5000] ;  /* 0x00500000dc9c783b */ /* 0x000fe20000004200 */
[----:B------:R-:W-:Y:S02]  /*11520*/  F2FP.PACK_AB R137, R192, R193 ;  /* 0x000000c1c089723e */ /* 0x000fe400000000ff */
[----:B------:R-:W-:Y:S06]  /*11530*/  F2FP.PACK_AB R139, R190, R191 ;  /* 0x000000bfbe8b723e */ /* 0x000fec00000000ff */
[----:B------:R-:W-:Y:S01]  /*11540*/  MUFU.EX2 R135, R181 ;  /* 0x000000b500877308 */ /* 0x000fe20000000800 */
[C---:B--2---:R-:W-:Y:S08]  /*11550*/  HMMA.16816.F32 R4, R136.reuse, R140, R4 ;  /* 0x0000008c8804723c */ /* 0x044ff00000001804 */
[C---:B------:R-:W-:Y:S01]  /*11560*/  HMMA.16816.F32 R8, R136.reuse, R142, R8 ;  /* 0x0000008e8808723c */ /* 0x040fe20000001808 */
[----:B------:R-:W2:Y:S01]  /*11570*/  LDSM.16.MT88.4 R140, [R219+0x5000] ;  /* 0x00500000db8c783b */ /* 0x000ea20000004200 */
[----:B------:R-:W5:Y:S02]  /*11580*/  MUFU.EX2 R134, R180 ;  /* 0x000000b400867308 */ /* 0x000f640000000800 */
[----:B----4-:R-:W-:Y:S04]  /*11590*/  FADD.FTZ R0, R2, R0 ;  /* 0x0000000002007221 */ /* 0x010fe80000010000 */
[C---:B------:R-:W-:Y:S01]  /*115a0*/  HMMA.16816.F32 R12, R136.reuse, R152, R12 ;  /* 0x00000098880c723c */ /* 0x040fe2000000180c */
[----:B------:R-:W-:Y:S03]  /*115b0*/  LDSM.16.MT88.4 R168, [R220+0x2800] ;  /* 0x00280000dca8783b */ /* 0x000fe60000004200 */
[C---:B------:R-:W-:Y:S01]  /*115c0*/  FADD.FTZ R0, R184.reuse, R0 ;  /* 0x00000000b8007221 */ /* 0x040fe20000010000 */
[----:B------:R-:W-:Y:S01]  /*115d0*/  F2FP.PACK_AB R184, R184, R2 ;  /* 0x00000002b8b8723e */ /* 0x000fe200000000ff */
[----:B------:R-:W-:Y:S02]  /*115e0*/  FADD.FTZ R2, R172, R164 ;  /* 0x000000a4ac027221 */ /* 0x000fe40000010000 */
[C---:B------:R-:W-:Y:S01]  /*115f0*/  HMMA.16816.F32 R16, R136.reuse, R154, R16 ;  /* 0x0000009a8810723c */ /* 0x040fe20000001810 */
[----:B------:R-:W4:Y:S03]  /*11600*/  LDSM.16.MT88.4 R152, [R222+0x5000] ;  /* 0x00500000de98783b */ /* 0x000f260000004200 */
[----:B------:R-:W-:Y:S01]  /*11610*/  FADD.FTZ R0, R186, R0 ;  /* 0x00000000ba007221 */ /* 0x000fe20000010000 */
[C---:B------:R-:W-:Y:S03]  /*11620*/  F2FP.PACK_AB R186, R132.reuse, R186 ;  /* 0x000000ba84ba723e */ /* 0x040fe600000000ff */
[C---:B---3--:R-:W-:Y:S04]  /*11630*/  HMMA.16816.F32 R20, R136.reuse, R148, R20 ;  /* 0x000000948814723c */ /* 0x048fe80000001814 */
[----:B------:R-:W-:Y:S01]  /*11640*/  FADD.FTZ R0, R132, R0 ;  /* 0x0000000084007221 */ /* 0x000fe20000010000 */
[----:B-----5:R-:W-:Y:S03]  /*11650*/  F2FP.PACK_AB R187, R134, R135 ;  /* 0x0000008786bb723e */ /* 0x020fe600000000ff */
[C---:B------:R-:W-:Y:S01]  /*11660*/  HMMA.16816.F32 R24, R136.reuse, R150, R24 ;  /* 0x000000968818723c */ /* 0x040fe20000001818 */
[----:B------:R-:W3:Y:S07]  /*11670*/  LDSM.16.MT88.4 R148, [R221+0x5000] ;  /* 0x00500000dd94783b */ /* 0x000eee0000004200 */
        /* <DEDUP_REMOVED lines=8> */
[C---:B------:R-:W-:Y:S04]  /*11700*/  HMMA.16816.F32 R44, R136.reuse, R156, R44 ;  /* 0x0000009c882c723c */ /* 0x040fe8000000182c */
[----:B------:R-:W-:Y:S04]  /*11710*/  FADD.FTZ R0, R203, R0 ;  /* 0x00000000cb007221 */ /* 0x000fe80000010000 */
[C---:B------:R-:W-:Y:S01]  /*11720*/  HMMA.16816.F32 R48, R136.reuse, R158, R48 ;  /* 0x0000009e8830723c */ /* 0x040fe20000001830 */
[----:B------:R-:W1:Y:S03]  /*11730*/  LDSM.16.MT88.4 R156, [R222+0x8000] ;  /* 0x00800000de9c783b */ /* 0x000e660000004200 */
[----:B------:R-:W-:Y:S04]  /*11740*/  FADD.FTZ R0, R204, R0 ;  /* 0x00000000cc007221 */ /* 0x000fe80000010000 */
[C---:B----4-:R-:W-:Y:S04]  /*11750*/  HMMA.16816.F32 R52, R136.reuse, R152, R52 ;  /* 0x000000988834723c */ /* 0x050fe80000001834 */
[----:B------:R-:W-:Y:S04]  /*11760*/  FADD.FTZ R0, R196, R0 ;  /* 0x00000000c4007221 */ /* 0x000fe80000010000 */
[C---:B------:R-:W-:Y:S01]  /*11770*/  HMMA.16816.F32 R56, R136.reuse, R154, R56 ;  /* 0x0000009a8838723c */ /* 0x040fe20000001838 */
[----:B------:R-:W4:Y:S03]  /*11780*/  LDSM.16.MT88.4 R152, [R221+0x8000] ;  /* 0x00800000dd98783b */ /* 0x000f260000004200 */
        /* <DEDUP_REMOVED lines=48> */
[----:B------:R-:W5:Y:S07]  /*11a90*/  LDSM.16.MT88.4 R8, [R221+0x5800] ;  /* 0x00580000dd08783b */ /* 0x000f6e0000004200 */
        /* <DEDUP_REMOVED lines=8> */
[C---:B----4-:R-:W-:Y:S08]  /*11b20*/  HMMA.16816.F32 R156, R184.reuse, R152, R28 ;  /* 0x00000098b89c723c */ /* 0x050ff0000000181c */
        /* <DEDUP_REMOVED lines=8> */
[C---:B-----5:R-:W-:Y:S08]  /*11bb0*/  HMMA.16816.F32 R60, R184.reuse, R8, R60 ;  /* 0x00000008b83c723c */ /* 0x060ff0000000183c */
[C---:B------:R-:W-:Y:S01]  /*11bc0*/  HMMA.16816.F32 R64, R184.reuse, R10, R64 ;  /* 0x0000000ab840723c */ /* 0x040fe20000001840 */
[----:B------:R-:W2:Y:S07]  /*11bd0*/  LDSM.16.MT88.4 R8, [R220+0xb800] ;  /* 0x00b80000dc08783b */ /* 0x000eae0000004200 */
[C---:B------:R-:W-:Y:S08]  /*11be0*/  HMMA.16816.F32 R68, R184.reuse, R12, R68 ;  /* 0x0000000cb844723c */ /* 0x040ff00000001844 */
[C---:B------:R-:W-:Y:S01]  /*11bf0*/  HMMA.16816.F32 R72, R184.reuse, R14, R72 ;  /* 0x0000000eb848723c */ /* 0x040fe20000001848 */
[----:B------:R-:W3:Y:S07]  /*11c00*/  LDSM.16.MT88.4 R12, [R222+0xb800] ;  /* 0x00b80000de0c783b */ /* 0x000eee0000004200 */
[C---:B------:R-:W-:Y:S01]  /*11c10*/  HMMA.16816.F32 R76, R184.reuse, R16, R76 ;  /* 0x00000010b84c723c */ /* 0x040fe2000000184c */
[----:B------:R-:W4:Y:S04]  /*11c20*/  LDL R17, [R1+0x2c] ;  /* 0x00002c0001117983 */ /* 0x000f280000100800 */
[----:B------:R-:W5:Y:S03]  /*11c30*/  LDL.LU R16, [R1+0x8] ;  /* 0x0000080001107983 */ /* 0x000f660000300800 */
        /* <DEDUP_REMOVED lines=14> */
[----:B------:R-:W-:Y:S04]  /*11d20*/  HMMA.16816.F32 R128, R184, R6, R128 ;  /* 0x00000006b880723c */ /* 0x000fe80000001880 */
[C---:B-----5:R-:W-:Y:S02]  /*11d30*/  IADD3 R0, R16.reuse, -0x1, RZ ;  /* 0xffffffff10007810 */ /* 0x060fe40007ffe0ff */
[----:B----4-:R-:W-:Y:S03]  /*11d40*/  ISETP.GT.AND P0, PT, R16, R17, PT ;  /* 0x000000111000720c */ /* 0x010fe60003f04270 */
[----:B------:R1:W-:Y:S04]  /*11d50*/  STL [R1+0x8], R0 ;  /* 0x0000080001007387 */ /* 0x0003e80000100800 */
[----:B------:R1:W-:Y:S06]  /*11d60*/  STL [R1+0x24], R2 ;  /* 0x0000240201007387 */ /* 0x0003ec0000100800 */
[----:B-1----:R-:W-:-:S05]  /*11d70*/  @P0 BRA `(.L_x_2717) ;  /* 0xffffb46000000947 */ /* 0x002fca000383ffff */
.L_x_2710:
[----:B------:R-:W-:Y:S05]  /*11d80*/  BRA.DIV ~URZ, `(.L_x_2718) ;  /* 0x000055e27f007947 */ /* 0x000fea000b800000 */
[----:B------:R-:W2:Y:S04]  /*11d90*/  LDL R0, [R1+0x14] ;  /* 0x0000140001007983 */ /* 0x000ea80000100800 */
[----:B--2---:R1:W2:Y:S02]  /*11da0*/  SHFL.BFLY PT, R4, R0, 0x2, 0x1f ;  /* 0x0c401f0000047f89 */ /* 0x0042a400000e0000 */
.L_x_2752:
        /* <DEDUP_REMOVED lines=9> */
.L_x_2753:
        /* <DEDUP_REMOVED lines=149> */
.L_x_2679:
[----:B--2---:R-:W2:Y:S04]  /*12790*/  LDL.LU R2, [R1+0x70] ;  /* 0x0000700001027983 */ /* 0x004ea80000300800 */
[----:B------:R-:W3:Y:S04]  /*127a0*/  S2R R6, SR_TID.X ;  /* 0x0000000000067919 */ /* 0x000ee80000002100 */
[----:B------:R4:W5:Y:S01]  /*127b0*/  LDL R7, [R1+0x78] ;  /* 0x0000780001077983 */ /* 0x0009620000100800 */
[----:B------:R-:W-:Y:S01]  /*127c0*/  BSSY B0, `(.L_x_2720) ;  /* 0x0000014000007945 */ /* 0x000fe20003800000 */
[----:B---3--:R-:W-:-:S02]  /*127d0*/  LOP3.LUT P0, RZ, R6, 0xff, RZ, 0xc0, !PT ;  /* 0x000000ff06ff7812 */ /* 0x008fc4000780c0ff */
[----:B--2---:R-:W-:-:S11]  /*127e0*/  LOP3.LUT R2, R2, 0xfffffffd, RZ, 0xc0, !PT ;  /* 0xfffffffd02027812 */ /* 0x004fd600078ec0ff */
[----:B------:R-:W-:-:S05]  /*127f0*/  @P0 LOP3.LUT R2, R2, 0x2, RZ, 0xfc, !PT ;  /* 0x0000000202020812 */ /* 0x000fca00078efcff */
[----:B------:R4:W-:Y:S01]  /*12800*/  STL [R1+0x70], R2 ;  /* 0x0000700201007387 */ /* 0x0009e20000100800 */
[----:B------:R-:W-:Y:S05]  /*12810*/  @P0 BRA `(.L_x_2721) ;  /* 0x000000e000000947 */ /* 0x000fea0003800000 */
[----:B------:R-:W2:Y:S01]  /*12820*/  S2R R4, SR_LANEID ;  /* 0x0000000000047919 */ /* 0x000ea20000000000 */
[----:B------:R-:W-:Y:S01]  /*12830*/  VOTEU.ANY UR4, UPT, PT ;  /* 0x0000000000047886 */ /* 0x000fe200038e0100 */
[----:B-1----:R-:W-:Y:S01]  /*12840*/  IMAD.MOV.U32 R5, RZ, RZ, c[0x0][0x584] ;  /* 0x00016100ff057624 */ /* 0x002fe200078e00ff */
[----:B------:R-:W2:Y:S08]  /*12850*/  FLO.U32 R3, UR4 ;  /* 0x0000000400037d00 */ /* 0x000eb000080e0000 */
[----:B----4-:R-:W1:Y:S01]  /*12860*/  POPC R2, UR4 ;  /* 0x0000000400027d09 */ /* 0x010e620008000000 */
[----:B--2---:R-:W-:Y:S01]  /*12870*/  ISETP.EQ.U32.AND P0, PT, R3, R4, PT ;  /* 0x000000040300720c */ /* 0x004fe20003f02070 */
[----:B------:R-:W-:-:S12]  /*12880*/  IMAD.MOV.U32 R4, RZ, RZ, c[0x0][0x580] ;  /* 0x00016000ff047624 */ /* 0x000fd800078e00ff */
[----:B-1----:R1:W2:Y:S04]  /*12890*/  @P0 ATOMG.E.ADD.STRONG.GPU PT, R2, [R4.64], R2 ;  /* 0x00000002040209a8 */ /* 0x0022a800081ee1c6 */
[----:B-1----:R-:W1:Y:S04]  /*128a0*/  S2R R4, SR_LTMASK ;  /* 0x0000000000047919 */ /* 0x002e680000003900 */
[----:B--2---:R1:W2:Y:S02]  /*128b0*/  SHFL.IDX PT, R3, R2, R3, 0x1f ;  /* 0x00001f0302037589 */ /* 0x0042a400000e0000 */
[----:B-1----:R-:W-:-:S06]  /*128c0*/  LOP3.LUT R2, R4, UR4, RZ, 0xc0, !PT ;  /* 0x0000000404027c12 */ /* 0x002fcc000f8ec0ff */
[----:B------:R-:W2:Y:S02]  /*128d0*/  POPC R2, R2 ;  /* 0x0000000200027309 */ /* 0x000ea40000000000 */
[----:B--2--5:R-:W-:-:S05]  /*128e0*/  IADD3 R7, R3, c[0x0][0xc], R2 ;  /* 0x0000030003077a10 */ /* 0x024fca0007ffe002 */
[----:B------:R1:W-:Y:S02]  /*128f0*/  STL [R1+0x78], R7 ;  /* 0x0000780701007387 */ /* 0x0003e40000100800 */
.L_x_2721:
[----:B------:R-:W-:Y:S05]  /*12900*/  BSYNC B0 ;  /* 0x0000000000007941 */ /* 0x000fea0003800000 */
.L_x_2720:
        /* <DEDUP_REMOVED lines=9> */
[----:B----4-:R-:W-:Y:S01]  /*129a0*/  SHF.R.S32.HI R2, RZ, 0x1f, R6 ;  /* 0x0000001fff027819 */ /* 0x010fe20000011406 */
[----:B------:R-:W-:-:S03]  /*129b0*/  IMAD.MOV.U32 R3, RZ, RZ, 0x1f ;  /* 0x0000001fff037424 */ /* 0x000fc600078e00ff */
[----:B------:R-:W-:-:S04]  /*129c0*/  LEA.HI R2, R2, R6, RZ, 0x7 ;  /* 0x0000000602027211 */ /* 0x000fc800078f38ff */
[----:B------:R-:W-:-:S05]  /*129d0*/  SHF.R.S32.HI R2, RZ, 0x7, R2 ;  /* 0x00000007ff027819 */ /* 0x000fca0000011402 */
[----:B------:R-:W-:Y:S01]  /*129e0*/  IMAD.MOV.U32 R0, RZ, RZ, R2 ;  /* 0x000000ffff007224 */ /* 0x000fe200078e0002 */
[----:B------:R-:W-:Y:S02]  /*129f0*/  MOV R2, 0x12a10 ;  /* 0x00012a1000027802 */ /* 0x000fe40000000f00 */
[----:B-12---:R-:W-:Y:S05]  /*12a00*/  CALL.REL.NOINC `($__internal_44_$__cuda_sm70_shflsync_idx_p) ;  /* 0x00004b9000007944 */ /* 0x006fea0003c00000 */
.L_x_2724:
[----:B-1---5:R-:W2:Y:S04]  /*12a10*/  LDL R5, [R1+0x184] ;  /* 0x0001840001057983 */ /* 0x022ea80000100800 */
[----:B------:R-:W3:Y:S04]  /*12a20*/  LDL.LU R18, [R1+0x68] ;  /* 0x0000680001127983 */ /* 0x000ee80000300800 */
[----:B----4-:R-:W4:Y:S04]  /*12a30*/  LDL.LU R16, [R1+0x64] ;  /* 0x0000640001107983 */ /* 0x010f280000300800 */
[----:B------:R-:W2:Y:S04]  /*12a40*/  LDL.LU R15, [R1+0x6c] ;  /* 0x00006c00010f7983 */ /* 0x000ea80000300800 */
[----:B------:R-:W2:Y:S01]  /*12a50*/  LDL.LU R17, [R1+0x74] ;  /* 0x0000740001117983 */ /* 0x000ea20000300800 */
[----:B------:R-:W-:-:S03]  /*12a60*/  MOV R4, 0x1 ;  /* 0x0000000100047802 */ /* 0x000fc60000000f00 */
        /* <DEDUP_REMOVED lines=59> */
[----:B------:R1:W5:Y:S01]  /*12e20*/  LDL R19, [R1+0x84] ;  /* 0x0000840001137983 */ /* 0x0003620000100800 */
[----:B---3--:R-:W-:Y:S01]  /*12e30*/  SHF.R.S32.HI R7, RZ, 0x1f, R18 ;  /* 0x0000001fff077819 */ /* 0x008fe20000011412 */
[----:B------:R-:W-:Y:S01]  /*12e40*/  IMAD.WIDE.U32 R2, R18, c[0x0][0x4d0], RZ ;  /* 0x0001340012027a25 */ /* 0x000fe200078e00ff */
[----:B----4-:R-:W-:-:S03]  /*12e50*/  SHF.R.S32.HI R10, RZ, 0x1f, R16 ;  /* 0x0000001fff0a7819 */ /* 0x010fc60000011410 */
[----:B------:R-:W-:Y:S01]  /*12e60*/  IMAD R0, R7, c[0x0][0x4d0], RZ ;  /* 0x0001340007007a24 */ /* 0x000fe200078e02ff */
[----:B--2---:R-:W-:-:S03]  /*12e70*/  SHF.R.S32.HI R11, RZ, 0x1f, R15 ;  /* 0x0000001fff0b7819 */ /* 0x004fc6000001140f */
[----:B------:R-:W-:Y:S02]  /*12e80*/  IMAD R0, R18, c[0x0][0x4d4], R0 ;  /* 0x0001350012007a24 */ /* 0x000fe400078e0200 */
[----:B------:R-:W-:-:S03]  /*12e90*/  IMAD.IADD R6, R5, 0x1, R17 ;  /* 0x0000000105067824 */ /* 0x000fc600078e0211 */
[----:B------:R-:W-:Y:S01]  /*12ea0*/  IADD3 R3, R3, R0, RZ ;  /* 0x0000000003037210 */ /* 0x000fe20007ffe0ff */
[----:B------:R-:W-:Y:S02]  /*12eb0*/  IMAD R0, R10, c[0x0][0x4d8], RZ ;  /* 0x000136000a007a24 */ /* 0x000fe400078e02ff */
[----:B------:R-:W-:-:S04]  /*12ec0*/  @P0 IMAD.HI.U32 R5, R6, c[0x0][0x4ec], RZ ;  /* 0x00013b0006050a27 */ /* 0x000fc800078e00ff */
[C---:B------:R-:W-:Y:S01]  /*12ed0*/  IMAD R4, R16.reuse, c[0x0][0x4dc], R0 ;  /* 0x0001370010047a24 */ /* 0x040fe200078e0200 */
[----:B------:R-:W-:Y:S01]  /*12ee0*/  MOV R0, R6 ;  /* 0x0000000600007202 */ /* 0x000fe20000000f00 */
[----:B------:R-:W-:Y:S01]  /*12ef0*/  IMAD.WIDE.U32 R2, R16, c[0x0][0x4d8], R2 ;  /* 0x0001360010027a25 */ /* 0x000fe200078e0002 */
[----:B------:R-:W-:-:S03]  /*12f00*/  @P0 SHF.R.U32.HI R0, RZ, c[0x0][0x4f0], R5 ;  /* 0x00013c00ff000a19 */ /* 0x000fc60000011605 */
[----:B------:R-:W-:Y:S01]  /*12f10*/  IMAD.IADD R3, R3, 0x1, R4 ;  /* 0x0000000103037824 */ /* 0x000fe200078e0204 */
[----:B------:R-:W-:Y:S01]  /*12f20*/  SHF.R.S32.HI R5, RZ, 0x1f, R0 ;  /* 0x0000001fff057819 */ /* 0x000fe20000011400 */
[----:B------:R-:W-:Y:S02]  /*12f30*/  IMAD R4, R11, c[0x0][0x4e0], RZ ;  /* 0x000138000b047a24 */ /* 0x000fe400078e02ff */
[----:B------:R-:W-:-:S04]  /*12f40*/  IMAD.WIDE.U32 R2, R15, c[0x0][0x4e0], R2 ;  /* 0x000138000f027a25 */ /* 0x000fc800078e0002 */
[----:B------:R-:W-:Y:S01]  /*12f50*/  IMAD R4, R15, c[0x0][0x4e4], R4 ;  /* 0x000139000f047a24 */ /* 0x000fe200078e0204 */
[----:B------:R-:W-:Y:S01]  /*12f60*/  IADD3 R8, P1, R0, R2, RZ ;  /* 0x0000000200087210 */ /* 0x000fe20007f3e0ff */
[----:B------:R-:W-:-:S03]  /*12f70*/  IMAD R2, R7, c[0x0][0x438], RZ ;  /* 0x00010e0007027a24 */ /* 0x000fc600078e02ff */
[----:B------:R-:W-:Y:S01]  /*12f80*/  IADD3.X R9, R5, R3, R4, P1, !PT ;  /* 0x0000000305097210 */ /* 0x000fe20000ffe404 */
[C---:B------:R-:W-:Y:S02]  /*12f90*/  IMAD R4, R18.reuse, c[0x0][0x43c], R2 ;  /* 0x00010f0012047a24 */ /* 0x040fe400078e0202 */
[----:B------:R-:W-:-:S04]  /*12fa0*/  IMAD.WIDE.U32 R2, R18, c[0x0][0x438], RZ ;  /* 0x00010e0012027a25 */ /* 0x000fc800078e00ff */
[----:B------:R-:W-:Y:S01]  /*12fb0*/  IMAD R5, R10, c[0x0][0x440], RZ ;  /* 0x000110000a057a24 */ /* 0x000fe200078e02ff */
[----:B------:R-:W-:Y:S01]  /*12fc0*/  IADD3 R3, R3, R4, RZ ;  /* 0x0000000403037210 */ /* 0x000fe20007ffe0ff */
[----:B------:R-:W2:Y:S01]  /*12fd0*/  S2R R18, SR_TID.X ;  /* 0x0000000000127919 */ /* 0x000ea20000002100 */
[----:B------:R-:W-:Y:S01]  /*12fe0*/  IADD3 R4, -R0, RZ, RZ ;  /* 0x000000ff00047210 */ /* 0x000fe20007ffe1ff */
[C---:B------:R-:W-:Y:S02]  /*12ff0*/  IMAD R7, R16.reuse, c[0x0][0x444], R5 ;  /* 0x0001110010077a24 */ /* 0x040fe400078e0205 */
[----:B------:R-:W-:Y:S02]  /*13000*/  IMAD.WIDE.U32 R2, R16, c[0x0][0x440], R2 ;  /* 0x0001100010027a25 */ /* 0x000fe400078e0002 */
[----:B------:R-:W3:Y:S02]  /*13010*/  LDL R16, [R1+0x18c] ;  /* 0x00018c0001107983 */ /* 0x000ee40000100800 */
[----:B------:R-:W-:Y:S01]  /*13020*/  IMAD R4, R4, c[0x0][0x4e8], R6 ;  /* 0x00013a0004047a24 */ /* 0x000fe200078e0206 */
[----:B------:R-:W-:Y:S01]  /*13030*/  IADD3 R3, R3, R7, RZ ;  /* 0x0000000703037210 */ /* 0x000fe20007ffe0ff */
[----:B------:R-:W-:-:S03]  /*13040*/  @P0 IMAD.HI.U32 R5, R6, c[0x0][0x4ec], RZ ;  /* 0x00013b0006050a27 */ /* 0x000fc600078e00ff */
[----:B------:R-:W-:Y:S01]  /*13050*/  SHF.R.S32.HI R10, RZ, 0x1f, R4 ;  /* 0x0000001fff0a7819 */ /* 0x000fe20000011404 */
[----:B------:R-:W-:Y:S02]  /*13060*/  IMAD R7, R11, c[0x0][0x448], RZ ;  /* 0x000112000b077a24 */ /* 0x000fe400078e02ff */
[----:B------:R-:W-:Y:S01]  /*13070*/  IMAD.MOV.U32 R0, RZ, RZ, R6 ;  /* 0x000000ffff007224 */ /* 0x000fe200078e0006 */
[----:B------:R-:W-:Y:S01]  /*13080*/  @P0 SHF.R.U32.HI R0, RZ, c[0x0][0x4f0], R5 ;  /* 0x00013c00ff000a19 */ /* 0x000fe20000011605 */
[C---:B------:R-:W-:Y:S02]  /*13090*/  IMAD R11, R15.reuse, c[0x0][0x44c], R7 ;  /* 0x000113000f0b7a24 */ /* 0x040fe400078e0207 */
[----:B------:R-:W-:Y:S01]  /*130a0*/  IMAD.WIDE.U32 R2, R15, c[0x0][0x448], R2 ;  /* 0x000112000f027a25 */ /* 0x000fe200078e0002 */
[----:B--2---:R-:W-:-:S03]  /*130b0*/  SHF.R.S32.HI R15, RZ, 0x1f, R18 ;  /* 0x0000001fff0f7819 */ /* 0x004fc60000011412 */
[----:B------:R-:W-:Y:S01]  /*130c0*/  IMAD R5, R10, c[0x0][0x4c8], RZ ;  /* 0x000132000a057a24 */ /* 0x000fe200078e02ff */
[----:B------:R-:W-:-:S03]  /*130d0*/  LEA.HI R15, R15, R18, RZ, 0x5 ;  /* 0x000000120f0f7211 */ /* 0x000fc600078f28ff */
[C---:B------:R-:W-:Y:S01]  /*130e0*/  IMAD R7, R4.reuse, c[0x0][0x4cc], R5 ;  /* 0x0001330004077a24 */ /* 0x040fe200078e0205 */
[----:B------:R-:W-:Y:S01]  /*130f0*/  SHF.R.S32.HI R10, RZ, 0x1f, R0 ;  /* 0x0000001fff0a7819 */ /* 0x000fe20000011400 */
[----:B------:R-:W-:Y:S01]  /*13100*/  IMAD.WIDE.U32 R4, R4, c[0x0][0x4c8], R8 ;  /* 0x0001320004047a25 */ /* 0x000fe200078e0008 */
[----:B------:R-:W-:-:S03]  /*13110*/  LOP3.LUT R15, R15, 0xffffffe0, RZ, 0xc0, !PT ;  /* 0xffffffe00f0f7812 */ /* 0x000fc600078ec0ff */
[----:B------:R-:W-:Y:S01]  /*13120*/  IMAD.IADD R3, R3, 0x1, R11 ;  /* 0x0000000103037824 */ /* 0x000fe200078e020b */
[----:B------:R-:W-:Y:S01]  /*13130*/  IADD3 R7, R5, R7, RZ ;  /* 0x0000000705077210 */ /* 0x000fe20007ffe0ff */
[----:B------:R-:W-:Y:S01]  /*13140*/  IMAD R5, R10, c[0x0][0x430], RZ ;  /* 0x00010c000a057a24 */ /* 0x000fe200078e02ff */
[----:B------:R-:W-:Y:S02]  /*13150*/  LEA R9, P0, R4, c[0x0][0x4a8], 0x2 ;  /* 0x00012a0004097a11 */ /* 0x000fe400078010ff */
[----:B------:R-:W-:Y:S01]  /*13160*/  IADD3 R15, -R15, R18, RZ ;  /* 0x000000120f0f7210 */ /* 0x000fe20007ffe1ff */
[C---:B------:R-:W-:Y:S01]  /*13170*/  IMAD R10, R0.reuse, c[0x0][0x434], R5 ;  /* 0x00010d00000a7a24 */ /* 0x040fe200078e0205 */
[C---:B------:R-:W-:Y:S01]  /*13180*/  IADD3 R8, -R0.reuse, RZ, RZ ;  /* 0x000000ff00087210 */ /* 0x040fe20007ffe1ff */
[----:B------:R-:W-:Y:S01]  /*13190*/  IMAD.WIDE.U32 R2, R0, c[0x0][0x430], R2 ;  /* 0x00010c0000027a25 */ /* 0x000fe200078e0002 */
[----:B------:R-:W-:Y:S01]  /*131a0*/  LEA.HI.X R7, R4, c[0x0][0x4ac], R7, 0x2, P0 ;  /* 0x00012b0004077a11 */ /* 0x000fe200000f1407 */
[----:B------:R1:W5:Y:S01]  /*131b0*/  LDL R18, [R1+0x10c] ;  /* 0x00010c0001127983 */ /* 0x0003620000100800 */
[----:B------:R-:W-:-:S03]  /*131c0*/  LOP3.LUT P0, RZ, R15, 0x3, RZ, 0xc0, !PT ;  /* 0x000000030fff7812 */ /* 0x000fc6000780c0ff */
[----:B------:R1:W5:Y:S01]  /*131d0*/  LDL R15, [R1+0x7c] ;  /* 0x00007c00010f7983 */ /* 0x0003620000100800 */
[----:B---3--:R-:W-:-:S03]  /*131e0*/  IADD3 R0, R16, R17, RZ ;  /* 0x0000001110007210 */ /* 0x008fc60007ffe0ff */
[----:B------:R1:W5:Y:S04]  /*131f0*/  LDL R17, [R1+0x80] ;  /* 0x0000800001117983 */ /* 0x0003680000100800 */
[----:B------:R1:W5:Y:S01]  /*13200*/  LDL R16, [R1+0x108] ;  /* 0x0001080001107983 */ /* 0x0003620000100800 */
[----:B------:R-:W-:-:S03]  /*13210*/  IMAD R8, R8, c[0x0][0x4e8], R6 ;  /* 0x00013a0008087a24 */ /* 0x000fc600078e0206 */
[----:B------:R-:W-:Y:S04]  /*13220*/  SHFL.IDX PT, R4, R9, RZ, 0x1c1f ;  /* 0x001c1fff09047589 */ /* 0x000fe800000e0000 */
[----:B------:R2:W-:Y:S01]  /*13230*/  SHFL.IDX PT, R6, R9, 0x1, 0x1c1f ;  /* 0x003c1f0009067f89 */ /* 0x0005e200000e0000 */
[----:B------:R-:W-:Y:S01]  /*13240*/  IMAD.IADD R3, R3, 0x1, R10 ;  /* 0x0000000103037824 */ /* 0x000fe200078e020a */
[----:B------:R-:W-:Y:S02]  /*13250*/  ULDC UR5, c[0x0][0x4e8] ;  /* 0x00013a0000057ab9 */ /* 0x000fe40000000800 */
[----:B------:R-:W3:Y:S01]  /*13260*/  SHFL.IDX PT, R5, R7, RZ, 0x1c1f ;  /* 0x001c1fff07057589 */ /* 0x000ee200000e0000 */
[----:B------:R-:W-:-:S03]  /*13270*/  ULDC UR4, c[0x0][0x388] ;  /* 0x0000e20000047ab9 */ /* 0x000fc60000000800 */
[----:B------:R-:W4:Y:S01]  /*13280*/  SHFL.IDX PT, R7, R7, 0x1, 0x1c1f ;  /* 0x003c1f0007077f89 */ /* 0x000f2200000e0000 */
[----:B------:R-:W-:Y:S01]  /*13290*/  UIMAD UR4, UR5, UR4, URZ ;  /* 0x00000004050472a4 */ /* 0x000fe2000f8e023f */
[----:B------:R-:W-:Y:S01]  /*132a0*/  IMAD.WIDE.U32 R2, R8, c[0x0][0x428], R2 ;  /* 0x00010a0008027a25 */ /* 0x000fe200078e0002 */
[----:B--2---:R-:W-:-:S05]  /*132b0*/  SHF.R.S32.HI R9, RZ, 0x1f, R8 ;  /* 0x0000001fff097819 */ /* 0x004fca0000011408 */
[----:B------:R-:W-:Y:S01]  /*132c0*/  IMAD R10, R9, c[0x0][0x428], RZ ;  /* 0x00010a00090a7a24 */ /* 0x000fe200078e02ff */
[----:B------:R-:W-:-:S03]  /*132d0*/  IADD3 R9, R0, 0x8, RZ ;  /* 0x0000000800097810 */ /* 0x000fc60007ffe0ff */
[----:B------:R-:W-:Y:S01]  /*132e0*/  IMAD R10, R8, c[0x0][0x42c], R10 ;  /* 0x00010b00080a7a24 */ /* 0x000fe200078e020a */
[----:B------:R-:W-:Y:S02]  /*132f0*/  ISETP.GE.OR P2, PT, R0, UR4, P0 ;  /* 0x0000000400007c0c */ /* 0x000fe40008746670 */
[----:B------:R-:W-:Y:S02]  /*13300*/  ISETP.GE.OR P1, PT, R9, UR4, P0 ;  /* 0x0000000409007c0c */ /* 0x000fe40008726670 */
[----:B------:R-:W-:Y:S02]  /*13310*/  IADD3 R3, R3, R10, RZ ;  /* 0x0000000a03037210 */ /* 0x000fe40007ffe0ff */
[----:B------:R-:W-:-:S04]  /*13320*/  LEA R11, P0, R2, c[0x0][0x400], 0x2 ;  /* 0x00010000020b7a11 */ /* 0x000fc800078010ff */
[----:B------:R-:W-:Y:S02]  /*13330*/  LEA.HI.X R10, R2, c[0x0][0x404], R3, 0x2, P0 ;  /* 0x00010100020a7a11 */ /* 0x000fe400000f1403 */
[----:B------:R-:W-:Y:S01]  /*13340*/  ISETP.GE.AND P0, PT, R0, UR4, PT ;  /* 0x0000000400007c0c */ /* 0x000fe2000bf06270 */
[----:B---3--:R1:W-:Y:S01]  /*13350*/  @!P2 ST.E [R4.64], R13 ;  /* 0x0000000d0400a985 */ /* 0x0083e2000c101906 */
[----:B------:R-:W-:Y:S03]  /*13360*/  BSSY B0, `(.L_x_2725) ;  /* 0x0000086000007945 */ /* 0x000fe60003800000 */
[----:B----4-:R1:W-:Y:S01]  /*13370*/  @!P1 ST.E [R6.64], R12 ;  /* 0x0000000c06009985 */ /* 0x0103e2000c101906 */
[----:B------:R-:W-:-:S03]  /*13380*/  ISETP.GE.AND P1, PT, R9, UR4, PT ;  /* 0x0000000409007c0c */ /* 0x000fc6000bf26270 */
[----:B------:R1:W2:Y:S01]  /*13390*/  SHFL.IDX PT, R2, R11, RZ, 0x1c1f ;  /* 0x001c1fff0b027589 */ /* 0x0002a200000e0000 */
        /* <DEDUP_REMOVED lines=130> */
.L_x_2726:
[----:B------:R-:W-:Y:S05]  /*13bc0*/  BSYNC B0 ;  /* 0x0000000000007941 */ /* 0x000fea0003800000 */
.L_x_2725:
[----:B------:R-:W-:Y:S01]  /*13bd0*/  ISETP.NE.AND P0, PT, R0, RZ, PT ;  /* 0x000000ff0000720c */ /* 0x000fe20003f05270 */
[----:B---3--:R3:W4:Y:S04]  /*13be0*/  SHFL.IDX PT, R3, R10, 0x1, 0x1c1f ;  /* 0x003c1f000a037f89 */ /* 0x00872800000e0000 */
[----:B--2---:R3:W2:Y:S08]  /*13bf0*/  SHFL.IDX PT, R2, R11, 0x1, 0x1c1f ;  /* 0x003c1f000b027f89 */ /* 0x0046b000000e0000 */
        /* <DEDUP_REMOVED lines=130> */
.L_x_2723:
[----:B------:R-:W2:Y:S02]  /*14420*/  S2R R4, SR_TID.X ;  /* 0x0000000000047919 */ /* 0x000ea40000002100 */
[----:B--2---:R-:W-:-:S13]  /*14430*/  ISETP.GT.AND P0, PT, R4, 0x7f, PT ;  /* 0x0000007f0400780c */ /* 0x004fda0003f04270 */
[----:B------:R-:W-:Y:S05]  /*14440*/  @P0 BRA `(.L_x_2727) ;  /* 0x0000029000000947 */ /* 0x000fea0003800000 */
[----:B------:R-:W2:Y:S01]  /*14450*/  LDL.LU R3, [R1+0x74] ;  /* 0x0000740001037983 */ /* 0x000ea20000300800 */
[----:B----4-:R-:W-:-:S05]  /*14460*/  MOV R2, c[0x0][0x4e8] ;  /* 0x00013a0000027a02 */ /* 0x010fca0000000f00 */
        /* <DEDUP_REMOVED lines=39> */
.L_x_2727:
[----:B------:R-:W-:Y:S05]  /*146e0*/  BSYNC B1 ;  /* 0x0000000000017941 */ /* 0x000fea0003800000 */
.L_x_2722:
[----:B-1-3--:R-:W3:Y:S02]  /*146f0*/  LDL R0, [R1+0x188] ;  /* 0x0001880001007983 */ /* 0x00aee40000100800 */
[----:B---3--:R-:W-:-:S13]  /*14700*/  ISETP.NE.AND P0, PT, R0, RZ, PT ;  /* 0x000000ff0000720c */ /* 0x008fda0003f05270 */
[----:B------:R-:W-:Y:S01]  /*14710*/  @P0 WARPSYNC 0xffffffff ;  /* 0xffffffff00000948 */ /* 0x000fe20003800000 */
[----:B------:R-:W-:Y:S06]  /*14720*/  @P0 BAR.SYNC.DEFER_BLOCKING 0x5, 0x100 ;  /* 0x0144000000000b1d */ /* 0x000fec0000010000 */
[----:B------:R-:W1:Y:S04]  /*14730*/  @P0 LDS R0, [0x28100] ;  /* 0x02810000ff000984 */ /* 0x000e680000000800 */
[----:B-1----:R1:W-:Y:S04]  /*14740*/  @P0 STL [R1+0x78], R0 ;  /* 0x0000780001000387 */ /* 0x0023e80000100800 */
[----:B------:R-:W-:Y:S06]  /*14750*/  @P0 BAR.ARV 0x4, 0x100 ;  /* 0x0104000000000b1d */ /* 0x000fec0000002000 */
[----:B------:R-:W-:Y:S05]  /*14760*/  @P0 BRA `(.L_x_2728) ;  /* 0x0000009000000947 */ /* 0x000fea0003800000 */
[----:B------:R-:W-:Y:S05]  /*14770*/  BRA.DIV ~URZ, `(.L_x_2729) ;  /* 0x00002d627f007947 */ /* 0x000fea000b800000 */
[----:B-1----:R1:W3:Y:S02]  /*14780*/  SHFL.IDX PT, R0, R14, RZ, 0x1f ;  /* 0x00001fff0e007589 */ /* 0x0022e400000e0000 */
.L_x_2754:
[----:B--2-4-:R-:W2:Y:S01]  /*14790*/  S2R R2, SR_TID.X ;  /* 0x0000000000027919 */ /* 0x014ea20000002100 */
[----:B------:R-:W-:Y:S03]  /*147a0*/  WARPSYNC 0xffffffff ;  /* 0xffffffff00007948 */ /* 0x000fe60003800000 */
[----:B------:R-:W-:Y:S06]  /*147b0*/  BAR.SYNC.DEFER_BLOCKING 0x4, 0x100 ;  /* 0x0104000000007b1d */ /* 0x000fec0000010000 */
[----:B---3--:R3:W-:Y:S01]  /*147c0*/  STL [R1+0x78], R0 ;  /* 0x0000780001007387 */ /* 0x0087e20000100800 */
[----:B--2---:R-:W-:-:S13]  /*147d0*/  LOP3.LUT P0, RZ, R2, 0xff, RZ, 0xc0, !PT ;  /* 0x000000ff02ff7812 */ /* 0x004fda000780c0ff */
[----:B------:R3:W-:Y:S04]  /*147e0*/  @!P0 STS [0x28100], R14 ;  /* 0x0281000eff008388 */ /* 0x0007e80000000800 */
[----:B------:R-:W-:Y:S06]  /*147f0*/  BAR.ARV 0x5, 0x100 ;  /* 0x0144000000007b1d */ /* 0x000fec0000002000 */
.L_x_2728:
[----:B-1-3--:R-:W3:Y:S02]  /*14800*/  LDL R0, [R1+0x78] ;  /* 0x0000780001007983 */ /* 0x00aee40000100800 */
[----:B---3--:R-:W-:-:S13]  /*14810*/  ISETP.GE.AND P0, PT, R0, c[0x0][0x538], PT ;  /* 0x00014e0000007a0c */ /* 0x008fda0003f06270 */
[----:B--2-45:R-:W-:Y:S01]  /*14820*/  @P0 CALL.REL.NOINC `(.L_x_2730) ;  /* 0x0000001000000944 */ /* 0x034fe20003c00000 */
[----:B------:R-:W-:Y:S05]  /*14830*/  BRA `(.L_x_2731) ;  /* 0xfffec68000007947 */ /* 0x000fea000383ffff */
.L_x_2730:
[----:B------:R-:W-:Y:S05]  /*14840*/  EXIT ;  /* 0x000000000000794d */ /* 0x000fea0003800000 */
.L_x_2680:
[----:B------:R2:W-:Y:S01]  /*14850*/  STL [R1+0x10], RZ ;  /* 0x000010ff01007387 */ /* 0x0005e20000100800 */
[----:B------:R-:W-:Y:S01]  /*14860*/  IMAD.MOV.U32 R0, RZ, RZ, R5 ;  /* 0x000000ffff007224 */ /* 0x000fe200078e0005 */
[----:B------:R-:W-:Y:S02]  /*14870*/  MOV R3, 0x181f ;  /* 0x0000181f00037802 */ /* 0x000fe40000000f00 */
[----:B------:R-:W-:Y:S02]  /*14880*/  MOV R2, 0x148a0 ;  /* 0x000148a000027802 */ /* 0x000fe40000000f00 */
[----:B-12--5:R-:W-:Y:S05]  /*14890*/  CALL.REL.NOINC `($__internal_44_$__cuda_sm70_shflsync_idx_p) ;  /* 0x00002d0000007944 */ /* 0x026fea0003c00000 */
[----:B-----5:R-:W-:Y:S01]  /*148a0*/  MOV R4, R0 ;  /* 0x0000000000047202 */ /* 0x020fe20000000f00 */
[----:B-1----:R-:W-:Y:S05]  /*148b0*/  BRA `(.L_x_2732) ;  /* 0xfffed51000007947 */ /* 0x002fea000383ffff */
.L_x_2681:
[----:B------:R4:W-:Y:S01]  /*148c0*/  STL [R1+0x10], RZ ;  /* 0x000010ff01007387 */ /* 0x0009e20000100800 */
[----:B------:R-:W-:Y:S01]  /*148d0*/  IMAD.MOV.U32 R0, RZ, RZ, R13 ;  /* 0x000000ffff007224 */ /* 0x000fe200078e000d */
[----:B------:R-:W-:Y:S02]  /*148e0*/  MOV R3, 0x181f ;  /* 0x0000181f00037802 */ /* 0x000fe40000000f00 */
[----:B------:R-:W-:Y:S02]  /*148f0*/  MOV R2, 0x14910 ;  /* 0x0001491000027802 */ /* 0x000fe40000000f00 */
[----:B-12345:R-:W-:Y:S05]  /*14900*/  CALL.REL.NOINC `($__internal_44_$__cuda_sm70_shflsync_idx_p) ;  /* 0x00002c9000007944 */ /* 0x03efea0003c00000 */
[----:B-1---5:R-:W-:Y:S05]  /*14910*/  BRA `(.L_x_2733) ;  /* 0xfffed4d000007947 */ /* 0x022fea000383ffff */
.L_x_2684:
[----:B-1----:R-:W-:Y:S01]  /*14920*/  MOV R2, 0x1 ;  /* 0x0000000100027802 */ /* 0x002fe20000000f00 */
[----:B------:R-:W-:-:S02]  /*14930*/  IMAD.MOV.U32 R0, RZ, RZ, R5 ;  /* 0x000000ffff007224 */ /* 0x000fc400078e0005 */
[----:B------:R-:W-:Y:S02]  /*14940*/  IMAD.MOV.U32 R3, RZ, RZ, 0x181f ;  /* 0x0000181fff037424 */ /* 0x000fe400078e00ff */
[----:B------:R1:W-:Y:S02]  /*14950*/  STL [R1+0x10], R2 ;  /* 0x0000100201007387 */ /* 0x0003e40000100800 */
[----:B-1----:R-:W-:Y:S02]  /*14960*/  MOV R2, 0x14980 ;  /* 0x0001498000027802 */ /* 0x002fe40000000f00 */
[----:B---3-5:R-:W-:Y:S05]  /*14970*/  CALL.REL.NOINC `($__internal_44_$__cuda_sm70_shflsync_idx_p) ;  /* 0x00002c2000007944 */ /* 0x028fea0003c00000 */
[----:B------:R-:W-:Y:S01]  /*14980*/  MOV R2, 0x1 ;  /* 0x0000000100027802 */ /* 0x000fe20000000f00 */
[----:B-----5:R-:W-:Y:S01]  /*14990*/  IMAD.MOV.U32 R4, RZ, RZ, R0 ;  /* 0x000000ffff047224 */ /* 0x020fe200078e0000 */
[----:B------:R-:W-:Y:S01]  /*149a0*/  MOV R3, 0x181f ;  /* 0x0000181f00037802 */ /* 0x000fe20000000f00 */
[----:B------:R-:W-:Y:S02]  /*149b0*/  IMAD.MOV.U32 R0, RZ, RZ, R13 ;  /* 0x000000ffff007224 */ /* 0x000fe400078e000d */
[----:B------:R2:W-:Y:S02]  /*149c0*/  STL [R1+0x10], R2 ;  /* 0x0000100201007387 */ /* 0x0005e40000100800 */
[----:B--2---:R-:W-:-:S02]  /*149d0*/  MOV R2, 0x149f0 ;  /* 0x000149f000027802 */ /* 0x004fc40000000f00 */
[----:B-1----:R-:W-:Y:S05]  /*149e0*/  CALL.REL.NOINC `($__internal_44_$__cuda_sm70_shflsync_idx_p) ;  /* 0x00002bb000007944 */ /* 0x002fea0003c00000 */
[----:B-1---5:R-:W-:Y:S05]  /*149f0*/  BRA `(.L_x_2734) ;  /* 0xfffed65000007947 */ /* 0x022fea000383ffff */
.L_x_2687:
[----:B-1----:R-:W-:Y:S01]  /*14a00*/  MOV R2, 0x2 ;  /* 0x0000000200027802 */ /* 0x002fe20000000f00 */
[----:B----4-:R-:W-:-:S02]  /*14a10*/  IMAD.MOV.U32 R0, RZ, RZ, R5 ;  /* 0x000000ffff007224 */ /* 0x010fc400078e0005 */
[----:B------:R-:W-:Y:S02]  /*14a20*/  IMAD.MOV.U32 R3, RZ, RZ, 0x181f ;  /* 0x0000181fff037424 */ /* 0x000fe400078e00ff */
[----:B------:R1:W-:Y:S02]  /*14a30*/  STL [R1+0x10], R2 ;  /* 0x0000100201007387 */ /* 0x0003e40000100800 */
[----:B-1----:R-:W-:Y:S02]  /*14a40*/  MOV R2, 0x14a60 ;  /* 0x00014a6000027802 */ /* 0x002fe40000000f00 */
[----:B--23-5:R-:W-:Y:S05]  /*14a50*/  CALL.REL.NOINC `($__internal_44_$__cuda_sm70_shflsync_idx_p) ;  /* 0x00002b4000007944 */ /* 0x02cfea0003c00000 */
[----:B-----5:R-:W-:Y:S01]  /*14a60*/  MOV R4, R0 ;  /* 0x0000000000047202 */ /* 0x020fe20000000f00 */
[----:B-1----:R-:W-:Y:S05]  /*14a70*/  BRA `(.L_x_2735) ;  /* 0xfffed7b000007947 */ /* 0x002fea000383ffff */
.L_x_2688:
[----:B-1----:R-:W-:Y:S01]  /*14a80*/  MOV R2, 0x2 ;  /* 0x0000000200027802 */ /* 0x002fe20000000f00 */
[----:B----4-:R-:W-:Y:S02]  /*14a90*/  IMAD.MOV.U32 R0, RZ, RZ, R13 ;  /* 0x000000ffff007224 */ /* 0x010fe400078e000d */
[----:B------:R-:W-:Y:S02]  /*14aa0*/  IMAD.MOV.U32 R3, RZ, RZ, 0x181f ;  /* 0x0000181fff037424 */ /* 0x000fe400078e00ff */
[----:B------:R1:W-:Y:S02]  /*14ab0*/  STL [R1+0x10], R2 ;  /* 0x0000100201007387 */ /* 0x0003e40000100800 */
[----:B-1----:R-:W-:-:S02]  /*14ac0*/  MOV R2, 0x14ae0 ;  /* 0x00014ae000027802 */ /* 0x002fc40000000f00 */
[----:B--23-5:R-:W-:Y:S05]  /*14ad0*/  CALL.REL.NOINC `($__internal_44_$__cuda_sm70_shflsync_idx_p) ;  /* 0x00002ac000007944 */ /* 0x02cfea0003c00000 */
[----:B-1---5:R-:W-:Y:S05]  /*14ae0*/  BRA `(.L_x_2736) ;  /* 0xfffed76000007947 */ /* 0x022fea000383ffff */
.L_x_2691:
[----:B-1----:R-:W-:Y:S01]  /*14af0*/  MOV R2, 0x3 ;  /* 0x0000000300027802 */ /* 0x002fe20000000f00 */
[----:B--2---:R-:W-:-:S02]  /*14b00*/  IMAD.MOV.U32 R0, RZ, RZ, R5 ;  /* 0x000000ffff007224 */ /* 0x004fc400078e0005 */
[----:B------:R-:W-:Y:S02]  /*14b10*/  IMAD.MOV.U32 R3, RZ, RZ, 0x181f ;  /* 0x0000181fff037424 */ /* 0x000fe400078e00ff */
[----:B------:R1:W-:Y:S02]  /*14b20*/  STL [R1+0x10], R2 ;  /* 0x0000100201007387 */ /* 0x0003e40000100800 */
[----:B-1----:R-:W-:Y:S02]  /*14b30*/  MOV R2, 0x14b50 ;  /* 0x00014b5000027802 */ /* 0x002fe40000000f00 */
[----:B---345:R-:W-:Y:S05]  /*14b40*/  CALL.REL.NOINC `($__internal_44_$__cuda_sm70_shflsync_idx_p) ;  /* 0x00002a5000007944 */ /* 0x038fea0003c00000 */
        /* <DEDUP_REMOVED lines=8> */
.L_x_2694:
[----:B------:R2:W-:Y:S01]  /*14bd0*/  STL [R1+0x10], RZ ;  /* 0x000010ff01007387 */ /* 0x0005e20000100800 */
[----:B------:R-:W-:Y:S01]  /*14be0*/  IMAD.MOV.U32 R0, RZ, RZ, R5 ;  /* 0x000000ffff007224 */ /* 0x000fe200078e0005 */
[----:B------:R-:W-:-:S02]  /*14bf0*/  MOV R3, 0x181f ;  /* 0x0000181f00037802 */ /* 0x000fc40000000f00 */
[----:B------:R-:W-:Y:S02]  /*14c00*/  MOV R2, 0x14c20 ;  /* 0x00014c2000027802 */ /* 0x000fe40000000f00 */
[----:B-12---:R-:W-:Y:S05]  /*14c10*/  CALL.REL.NOINC `($__internal_44_$__cuda_sm70_shflsync_idx_p) ;  /* 0x0000298000007944 */ /* 0x006fea0003c00000 */
[----:B-----5:R-:W-:Y:S01]  /*14c20*/  MOV R4, R0 ;  /* 0x0000000000047202 */ /* 0x020fe20000000f00 */
[----:B-1----:R-:W-:Y:S05]  /*14c30*/  BRA `(.L_x_2738) ;  /* 0xfffefe9000007947 */ /* 0x002fea000383ffff */
.L_x_2695:
[----:B------:R4:W-:Y:S01]  /*14c40*/  STL [R1+0x10], RZ ;  /* 0x000010ff01007387 */ /* 0x0009e20000100800 */
[----:B------:R-:W-:Y:S01]  /*14c50*/  IMAD.MOV.U32 R0, RZ, RZ, R22 ;  /* 0x000000ffff007224 */ /* 0x000fe200078e0016 */
[----:B------:R-:W-:Y:S02]  /*14c60*/  MOV R3, 0x181f ;  /* 0x0000181f00037802 */ /* 0x000fe40000000f00 */
[----:B------:R-:W-:Y:S02]  /*14c70*/  MOV R2, 0x14c90 ;  /* 0x00014c9000027802 */ /* 0x000fe40000000f00 */
[----:B-1234-:R-:W-:Y:S05]  /*14c80*/  CALL.REL.NOINC `($__internal_44_$__cuda_sm70_shflsync_idx_p) ;  /* 0x0000291000007944 */ /* 0x01efea0003c00000 */
[----:B------:R-:W2:Y:S04]  /*14c90*/  LDL R2, [R1] ;  /* 0x0000000001027983 */ /* 0x000ea80000100800 */
[----:B------:R-:W3:Y:S04]  /*14ca0*/  LDL R14, [R1+0x20] ;  /* 0x00002000010e7983 */ /* 0x000ee80000100800 */
[----:B------:R-:W4:Y:S04]  /*14cb0*/  LDL R13, [R1+0x1c] ;  /* 0x00001c00010d7983 */ /* 0x000f280000100800 */
[----:B------:R-:W4:Y:S01]  /*14cc0*/  LDL R12, [R1+0x18] ;  /* 0x00001800010c7983 */ /* 0x000f220000100800 */
[----:B------:R-:W-:-:S02]  /*14cd0*/  IADD3 R10, P1, R0, R140, RZ ;  /* 0x0000008c000a7210 */ /* 0x000fc40007f3e0ff */
[C---:B------:R-:W-:Y:S02]  /*14ce0*/  IADD3 R8, P0, R0.reuse, R141, RZ ;  /* 0x0000008d00087210 */ /* 0x040fe40007f1e0ff */
[----:B------:R-:W-:Y:S01]  /*14cf0*/  IADD3 R6, P5, R0, R142, RZ ;  /* 0x0000008e00067210 */ /* 0x000fe20007fbe0ff */
[C---:B-----5:R-:W-:Y:S02]  /*14d00*/  IMAD.X R11, R4.reuse, 0x1, R132, P1 ;  /* 0x00000001040b7824 */ /* 0x060fe400008e0684 */
[C---:B------:R-:W-:Y:S02]  /*14d10*/  IMAD.X R9, R4.reuse, 0x1, R133, P0 ;  /* 0x0000000104097824 */ /* 0x040fe400000e0685 */
[----:B------:R-:W-:Y:S01]  /*14d20*/  IMAD.X R7, R4, 0x1, R134, P5 ;  /* 0x0000000104077824 */ /* 0x000fe200028e0686 */
[----:B--2---:R-:W-:Y:S02]  /*14d30*/  ISETP.GE.AND P3, PT, R2, c[0x0][0x1d4], PT ;  /* 0x0000750002007a0c */ /* 0x004fe40003f66270 */
[----:B------:R-:W-:Y:S01]  /*14d40*/  IADD3 R2, P4, R0, R143, RZ ;  /* 0x0000008f00027210 */ /* 0x000fe20007f9e0ff */
[----:B------:R-:W-:Y:S01]  /*14d50*/  IMAD.MOV.U32 R0, RZ, RZ, R5 ;  /* 0x000000ffff007224 */ /* 0x000fe200078e0005 */
[----:B---3--:R-:W-:-:S03]  /*14d60*/  ISETP.GE.AND P2, PT, R14, c[0x0][0x1d4], PT ;  /* 0x000075000e007a0c */ /* 0x008fc60003f46270 */
[----:B------:R-:W-:Y:S01]  /*14d70*/  IMAD.X R3, R4, 0x1, R135, P4 ;  /* 0x0000000104037824 */ /* 0x000fe200020e0687 */
[----:B----4-:R-:W-:Y:S02]  /*14d80*/  ISETP.GE.AND P1, PT, R13, c[0x0][0x1d4], PT ;  /* 0x000075000d007a0c */ /* 0x010fe40003f26270 */
[----:B------:R-:W-:Y:S02]  /*14d90*/  SEL R14, RZ, 0x10, P2 ;  /* 0x00000010ff0e7807 */ /* 0x000fe40001000000 */
[----:B------:R-:W-:Y:S01]  /*14da0*/  ISETP.GE.AND P0, PT, R12, c[0x0][0x1d4], PT ;  /* 0x000075000c007a0c */ /* 0x000fe20003f06270 */
[----:B------:R-:W-:Y:S01]  /*14db0*/  @!PT LDS RZ, [RZ] ;  /* 0x00000000fffff984 */ /* 0x000fe20000000800 */
[----:B------:R-:W-:Y:S01]  /*14dc0*/  @!PT LDS RZ, [RZ] ;  /* 0x00000000fffff984 */ /* 0x000fe20000000800 */
[----:B------:R-:W-:Y:S01]  /*14dd0*/  @!PT LDS RZ, [RZ] ;  /* 0x00000000fffff984 */ /* 0x000fe20000000800 */
[----:B------:R2:W-:Y:S01]  /*14de0*/  LDGSTS.E.BYPASS.LTC128B.128 [R251+0xc100], [R10.64], !P3 ;  /* 0x0c1000000afb7fae */ /* 0x0005e2000d901d46 */
[----:B------:R-:W-:Y:S02]  /*14df0*/  SEL R13, RZ, 0x10, P1 ;  /* 0x00000010ff0d7807 */ /* 0x000fe40000800000 */
[----:B------:R-:W-:Y:S01]  /*14e00*/  SEL R12, RZ, 0x10, P0 ;  /* 0x00000010ff0c7807 */ /* 0x000fe20000000000 */
[----:B------:R2:W-:Y:S04]  /*14e10*/  LDGSTS.E.BYPASS.LTC128B.128 [R251+0xf100], [R8.64], !P2 ;  /* 0x0f10000008fb7fae */ /* 0x0005e8000d101d46 */
[----:B------:R3:W-:Y:S04]  /*14e20*/  LDGSTS.E.BYPASS.LTC128B.128 [R251+0x12100], [R6.64], !P1 ;  /* 0x1210000006fb7fae */ /* 0x0007e8000c901d46 */
[----:B------:R4:W-:Y:S01]  /*14e30*/  LDGSTS.E.BYPASS.LTC128B.128 [R251+0x15100], [R2.64], !P0 ;  /* 0x1510000002fb7fae */ /* 0x0009e2000c101d46 */
[----:B---3--:R-:W-:Y:S01]  /*14e40*/  SEL R7, RZ, 0x10, P3 ;  /* 0x00000010ff077807 */ /* 0x008fe20001800000 */
[----:B----4-:R-:W-:-:S02]  /*14e50*/  IMAD.MOV.U32 R2, RZ, RZ, 0x1 ;  /* 0x00000001ff027424 */ /* 0x010fc400078e00ff */
[----:B------:R-:W-:-:S03]  /*14e60*/  IMAD.MOV.U32 R3, RZ, RZ, 0x181f ;  /* 0x0000181fff037424 */ /* 0x000fc600078e00ff */
[----:B------:R3:W-:Y:S02]  /*14e70*/  STL [R1+0x10], R2 ;  /* 0x0000100201007387 */ /* 0x0007e40000100800 */
[----:B---3--:R-:W-:Y:S02]  /*14e80*/  MOV R2, 0x14ea0 ;  /* 0x00014ea000027802 */ /* 0x008fe40000000f00 */
[----:B-12---:R-:W-:Y:S05]  /*14e90*/  CALL.REL.NOINC `($__internal_44_$__cuda_sm70_shflsync_idx_p) ;  /* 0x0000270000007944 */ /* 0x006fea0003c00000 */
[----:B------:R-:W-:Y:S01]  /*14ea0*/  MOV R2, 0x1 ;  /* 0x0000000100027802 */ /* 0x000fe20000000f00 */
[----:B-----5:R-:W-:Y:S01]  /*14eb0*/  IMAD.MOV.U32 R4, RZ, RZ, R0 ;  /* 0x000000ffff047224 */ /* 0x020fe200078e0000 */
[----:B------:R-:W-:Y:S01]  /*14ec0*/  MOV R3, 0x181f ;  /* 0x0000181f00037802 */ /* 0x000fe20000000f00 */
[----:B------:R-:W-:Y:S02]  /*14ed0*/  IMAD.MOV.U32 R0, RZ, RZ, R22 ;  /* 0x000000ffff007224 */ /* 0x000fe400078e0016 */
[----:B------:R2:W-:Y:S02]  /*14ee0*/  STL [R1+0x10], R2 ;  /* 0x0000100201007387 */ /* 0x0005e40000100800 */
[----:B--2---:R-:W-:Y:S02]  /*14ef0*/  MOV R2, 0x14f10 ;  /* 0x00014f1000027802 */ /* 0x004fe40000000f00 */
[----:B-1----:R-:W-:Y:S05]  /*14f00*/  CALL.REL.NOINC `($__internal_44_$__cuda_sm70_shflsync_idx_p) ;  /* 0x0000269000007944 */ /* 0x002fea0003c00000 */
[C---:B------:R-:W-:Y:S02]  /*14f10*/  IADD3 R2, -R7.reuse, 0x10, RZ ;  /* 0x0000001007027810 */ /* 0x040fe40007ffe1ff */
[----:B------:R-:W-:-:S02]  /*14f20*/  ISETP.NE.U32.AND P2, PT, R7, RZ, PT ;  /* 0x000000ff0700720c */ /* 0x000fc40003f45070 */
[----:B------:R-:W-:Y:S02]  /*14f30*/  LOP3.LUT R2, R2, 0xf, RZ, 0xc0, !PT ;  /* 0x0000000f02027812 */ /* 0x000fe400078ec0ff */
[----:B------:R-:W-:Y:S02]  /*14f40*/  IADD3 R8, -R13, 0x10, RZ ;  /* 0x000000100d087810 */ /* 0x000fe40007ffe1ff */
[----:B------:R-:W-:Y:S02]  /*14f50*/  IADD3 R2, P1, P0, R2, R0, R140 ;  /* 0x0000000002027210 */ /* 0x000fe4000783e08c */
[----:B------:R-:W-:Y:S02]  /*14f60*/  LOP3.LUT R8, R8, 0xf, RZ, 0xc0, !PT ;  /* 0x0000000f08087812 */ /* 0x000fe400078ec0ff */
[----:B-----5:R-:W-:Y:S02]  /*14f70*/  IADD3.X R3, RZ, R4, R132, P1, P0 ;  /* 0x00000004ff037210 */ /* 0x020fe40000fe0484 */
[----:B------:R-:W-:-:S02]  /*14f80*/  IADD3 R6, -R12, 0x10, RZ ;  /* 0x000000100c067810 */ /* 0x000fc40007ffe1ff */
[----:B------:R-:W-:Y:S01]  /*14f90*/  ISETP.NE.U32.AND P3, PT, R13, RZ, PT ;  /* 0x000000ff0d00720c */ /* 0x000fe20003f65070 */
[----:B------:R-:W-:Y:S01]  /*14fa0*/  @!PT LDS RZ, [RZ] ;  /* 0x00000000fffff984 */ /* 0x000fe20000000800 */
[----:B------:R-:W-:Y:S01]  /*14fb0*/  @!PT LDS RZ, [RZ] ;  /* 0x00000000fffff984 */ /* 0x000fe20000000800 */
[----:B------:R-:W-:Y:S01]  /*14fc0*/  @!PT LDS RZ, [RZ] ;  /* 0x00000000fffff984 */ /* 0x000fe20000000800 */
[----:B------:R2:W-:Y:S01]  /*14fd0*/  LDGSTS.E.BYPASS.LTC128B.128.ZFILL [R251+0xd100], [R2.64], P2 ;  /* 0x0d10000002fb7fae */ /* 0x0005e20009141d46 */
[C---:B------:R-:W-:Y:S02]  /*14fe0*/  ISETP.NE.U32.AND P2, PT, R14.reuse, RZ, PT ;  /* 0x000000ff0e00720c */ /* 0x040fe40003f45070 */
[----:B--2---:R-:W-:-:S04]  /*14ff0*/  IADD3 R2, -R14, 0x10, RZ ;  /* 0x000000100e027810 */ /* 0x004fc80007ffe1ff */
[----:B------:R-:W-:-:S04]  /*15000*/  LOP3.LUT R2, R2, 0xf, RZ, 0xc0, !PT ;  /* 0x0000000f02027812 */ /* 0x000fc800078ec0ff */
[----:B------:R-:W-:-:S04]  /*15010*/  IADD3 R2, P1, P0, R2, R0, R141 ;  /* 0x0000000002027210 */ /* 0x000fc8000783e08d */
[----:B------:R-:W-:Y:S02]  /*15020*/  IADD3.X R3, RZ, R4, R133, P1, P0 ;  /* 0x00000004ff037210 */ /* 0x000fe40000fe0485 */
[----:B------:R-:W-:-:S03]  /*15030*/  IADD3 R8, P1, P0, R8, R0, R142 ;  /* 0x0000000008087210 */ /* 0x000fc6000783e08e */
[----:B------:R2:W-:Y:S01]  /*15040*/  LDGSTS.E.BYPASS.LTC128B.128.ZFILL [R251+0x10100], [R2.64], P2 ;  /* 0x1010000002fb7fae */ /* 0x0005e20009141d46 */
[----:B------:R-:W-:Y:S02]  /*15050*/  ISETP.NE.U32.AND P2, PT, R12, RZ, PT ;  /* 0x000000ff0c00720c */ /* 0x000fe40003f45070 */
[----:B------:R-:W-:-:S05]  /*15060*/  IADD3.X R9, RZ, R4, R134, P1, P0 ;  /* 0x00000004ff097210 */ /* 0x000fca0000fe0486 */
[----:B------:R3:W-:Y:S01]  /*15070*/  LDGSTS.E.BYPASS.LTC128B.128.ZFILL [R251+0x13100], [R8.64], P3 ;  /* 0x1310000008fb7fae */ /* 0x0007e20009941d46 */
[----:B--2---:R-:W-:-:S04]  /*15080*/  LOP3.LUT R2, R6, 0xf, RZ, 0xc0, !PT ;  /* 0x0000000f06027812 */ /* 0x004fc800078ec0ff */
[----:B------:R-:W-:Y:S01]  /*15090*/  IADD3 R2, P1, P0, R2, R0, R143 ;  /* 0x0000000002027210 */ /* 0x000fe2000783e08f */
[----:B------:R-:W-:-:S03]  /*150a0*/  IMAD.MOV.U32 R0, RZ, RZ, R5 ;  /* 0x000000ffff007224 */ /* 0x000fc600078e0005 */
[----:B------:R-:W-:-:S05]  /*150b0*/  IADD3.X R3, RZ, R4, R135, P1, P0 ;  /* 0x00000004ff037210 */ /* 0x000fca0000fe0487 */
[----:B------:R2:W-:Y:S02]  /*150c0*/  LDGSTS.E.BYPASS.LTC128B.128.ZFILL [R251+0x16100], [R2.64], P2 ;  /* 0x1610000002fb7fae */ /* 0x0005e40009141d46 */
[----:B--2---:R-:W-:Y:S02]  /*150d0*/  IMAD.MOV.U32 R2, RZ, RZ, 0x2 ;  /* 0x00000002ff027424 */ /* 0x004fe400078e00ff */
[----:B------:R-:W-:-:S03]  /*150e0*/  IMAD.MOV.U32 R3, RZ, RZ, 0x181f ;  /* 0x0000181fff037424 */ /* 0x000fc600078e00ff */
[----:B------:R2:W-:Y:S02]  /*150f0*/  STL [R1+0x10], R2 ;  /* 0x0000100201007387 */ /* 0x0005e40000100800 */
[----:B--2---:R-:W-:Y:S02]  /*15100*/  MOV R2, 0x15120 ;  /* 0x0001512000027802 */ /* 0x004fe40000000f00 */
[----:B-1-3--:R-:W-:Y:S05]  /*15110*/  CALL.REL.NOINC `($__internal_44_$__cuda_sm70_shflsync_idx_p) ;  /* 0x0000248000007944 */ /* 0x00afea0003c00000 */
[----:B------:R-:W-:Y:S01]  /*15120*/  MOV R2, 0x2 ;  /* 0x0000000200027802 */ /* 0x000fe20000000f00 */
[----:B-----5:R-:W-:Y:S01]  /*15130*/  IMAD.MOV.U32 R4, RZ, RZ, R0 ;  /* 0x000000ffff047224 */ /* 0x020fe200078e0000 */
[----:B------:R-:W-:Y:S01]  /*15140*/  MOV R3, 0x181f ;  /* 0x0000181f00037802 */ /* 0x000fe20000000f00 */
[----:B------:R-:W-:Y:S02]  /*15150*/  IMAD.MOV.U32 R0, RZ, RZ, R22 ;  /* 0x000000ffff007224 */ /* 0x000fe400078e0016 */
[----:B------:R2:W-:Y:S02]  /*15160*/  STL [R1+0x10], R2 ;  /* 0x0000100201007387 */ /* 0x0005e40000100800 */
[----:B--2---:R-:W-:Y:S02]  /*15170*/  MOV R2, 0x15190 ;  /* 0x0001519000027802 */ /* 0x004fe40000000f00 */
[----:B-1----:R-:W-:Y:S05]  /*15180*/  CALL.REL.NOINC `($__internal_44_$__cuda_sm70_shflsync_idx_p) ;  /* 0x0000241000007944 */ /* 0x002fea0003c00000 */
[----:B-1---5:R-:W-:Y:S05]  /*15190*/  BRA `(.L_x_2739) ;  /* 0xfffefbd000007947 */ /* 0x022fea000383ffff */
.L_x_2696:
[----:B------:R1:W-:Y:S01]  /*151a0*/  STL [R1+0x10], RZ ;  /* 0x000010ff01007387 */ /* 0x0003e20000100800 */
[----:B------:R-:W-:Y:S01]  /*151b0*/  IMAD.MOV.U32 R0, RZ, RZ, R4 ;  /* 0x000000ffff007224 */ /* 0x000fe200078e0004 */
[----:B------:R-:W-:-:S02]  /*151c0*/  MOV R3, 0x1c1f ;  /* 0x00001c1f00037802 */ /* 0x000fc40000000f00 */
[----:B------:R-:W-:Y:S02]  /*151d0*/  MOV R2, 0x151f0 ;  /* 0x000151f000027802 */ /* 0x000fe40000000f00 */
[----:B-1----:R-:W-:Y:S05]  /*151e0*/  CALL.REL.NOINC `($__internal_44_$__cuda_sm70_shflsync_idx_p) ;  /* 0x000023b000007944 */ /* 0x002fea0003c00000 */
[----:B-1---5:R-:W-:Y:S05]  /*151f0*/  BRA `(.L_x_2740) ;  /* 0xfffefe3000007947 */ /* 0x022fea000383ffff */
.L_x_2697:
[----:B------:R-:W-:Y:S01]  /*15200*/  MOV R2, 0x1 ;  /* 0x0000000100027802 */ /* 0x000fe20000000f00 */
[----:B------:R-:W-:Y:S02]  /*15210*/  IMAD.MOV.U32 R0, RZ, RZ, R4 ;  /* 0x000000ffff007224 */ /* 0x000fe400078e0004 */
[----:B------:R-:W-:Y:S02]  /*15220*/  IMAD.MOV.U32 R3, RZ, RZ, 0x1c1f ;  /* 0x00001c1fff037424 */ /* 0x000fe400078e00ff */
[----:B------:R2:W-:Y:S02]  /*15230*/  STL [R1+0x10], R2 ;  /* 0x0000100201007387 */ /* 0x0005e40000100800 */
[----:B--2---:R-:W-:Y:S02]  /*15240*/  MOV R2, 0x15260 ;  /* 0x0001526000027802 */ /* 0x004fe40000000f00 */
[----:B-1----:R-:W-:Y:S05]  /*15250*/  CALL.REL.NOINC `($__internal_44_$__cuda_sm70_shflsync_idx_p) ;  /* 0x0000234000007944 */ /* 0x002fea0003c00000 */
[----:B-----5:R-:W-:Y:S01]  /*15260*/  IMAD.IADD R0, R5, 0x1, R0 ;  /* 0x0000000105007824 */ /* 0x020fe200078e0200 */
[----:B------:R-:W-:Y:S02]  /*15270*/  FMNMX.FTZ R133, R7, R8, !PT ;  /* 0x0000000807857209 */ /* 0x000fe40007810000 */
[----:B------:R-:W-:-:S02]  /*15280*/  MOV R2, 0x158a0 ;  /* 0x000158a000027802 */ /* 0x000fc40000000f00 */
[----:B------:R-:W-:Y:S01]  /*15290*/  IMNMX R6, R6, R0, PT ;  /* 0x0000000006067217 */ /* 0x000fe20003800200 */
[----:B------:R-:W-:Y:S01]  /*152a0*/  IMAD.MOV.U32 R0, RZ, RZ, 0x2 ;  /* 0x00000002ff007424 */ /* 0x000fe200078e00ff */
[----:B------:R-:W-:Y:S02]  /*152b0*/  FMNMX.FTZ R133, R12, R133, !PT ;  /* 0x000000850c857209 */ /* 0x000fe40007810000 */
[C---:B------:R-:W-:Y:S02]  /*152c0*/  ISETP.GT.AND P1, PT, R6.reuse, RZ, PT ;  /* 0x000000ff0600720c */ /* 0x040fe40003f24270 */
[C---:B------:R-:W-:Y:S02]  /*152d0*/  ISETP.GT.AND P0, PT, R6.reuse, 0x1, PT ;  /* 0x000000010600780c */ /* 0x040fe40003f04270 */
[----:B------:R-:W-:Y:S02]  /*152e0*/  ISETP.GT.AND P2, PT, R6, 0x8, PT ;  /* 0x000000080600780c */ /* 0x000fe40003f44270 */
[----:B------:R-:W-:-:S02]  /*152f0*/  FSEL R4, R82, -INF , P1 ;  /* 0xff80000052047808 */ /* 0x000fc40000800000 */
[----:B------:R-:W-:Y:S02]  /*15300*/  FSEL R5, R83, -INF , P0 ;  /* 0xff80000053057808 */ /* 0x000fe40000000000 */
[----:B------:R-:W-:Y:S02]  /*15310*/  ISETP.GT.AND P0, PT, R6, 0x9, PT ;  /* 0x000000090600780c */ /* 0x000fe40003f04270 */
[----:B------:R-:W-:Y:S02]  /*15320*/  FSEL R11, R74, -INF , P2 ;  /* 0xff8000004a0b7808 */ /* 0x000fe40001000000 */
[----:B------:R-:W-:Y:S02]  /*15330*/  FMNMX.FTZ R24, R4, R5, !PT ;  /* 0x0000000504187209 */ /* 0x000fe40007810000 */
[----:B------:R-:W-:Y:S02]  /*15340*/  FMNMX.FTZ R133, R14, R133, !PT ;  /* 0x000000850e857209 */ /* 0x000fe40007810000 */
[----:B------:R-:W-:-:S02]  /*15350*/  FSEL R10, R75, -INF , P0 ;  /* 0xff8000004b0a7808 */ /* 0x000fc40000000000 */
[C---:B------:R-:W-:Y:S02]  /*15360*/  ISETP.GT.AND P1, PT, R6.reuse, 0x10, PT ;  /* 0x000000100600780c */ /* 0x040fe40003f24270 */
[----:B------:R-:W-:Y:S02]  /*15370*/  FMNMX.FTZ R24, R11, R24, !PT ;  /* 0x000000180b187209 */ /* 0x000fe40007810000 */
[----:B------:R-:W-:Y:S02]  /*15380*/  FMNMX.FTZ R133, R15, R133, !PT ;  /* 0x000000850f857209 */ /* 0x000fe40007810000 */
[----:B------:R-:W-:Y:S02]  /*15390*/  ISETP.GT.AND P0, PT, R6, 0x11, PT ;  /* 0x000000110600780c */ /* 0x000fe40003f04270 */
[----:B------:R-:W-:Y:S02]  /*153a0*/  FSEL R9, R70, -INF , P1 ;  /* 0xff80000046097808 */ /* 0x000fe40000800000 */
[----:B------:R-:W-:-:S02]  /*153b0*/  FMNMX.FTZ R24, R10, R24, !PT ;  /* 0x000000180a187209 */ /* 0x000fc40007810000 */
[----:B------:R-:W-:Y:S02]  /*153c0*/  FMNMX.FTZ R133, R16, R133, !PT ;  /* 0x0000008510857209 */ /* 0x000fe40007810000 */
[----:B------:R-:W-:Y:S02]  /*153d0*/  FSEL R13, R71, -INF , P0 ;  /* 0xff800000470d7808 */ /* 0x000fe40000000000 */
[----:B------:R-:W-:Y:S02]  /*153e0*/  ISETP.GT.AND P1, PT, R6, 0x18, PT ;  /* 0x000000180600780c */ /* 0x000fe40003f24270 */
[----:B------:R-:W-:Y:S02]  /*153f0*/  FMNMX.FTZ R24, R9, R24, !PT ;  /* 0x0000001809187209 */ /* 0x000fe40007810000 */
[----:B------:R-:W-:Y:S02]  /*15400*/  FMNMX.FTZ R133, R18, R133, !PT ;  /* 0x0000008512857209 */ /* 0x000fe40007810000 */
[----:B------:R-:W-:-:S02]  /*15410*/  ISETP.GT.AND P0, PT, R6, 0x19, PT ;  /* 0x000000190600780c */ /* 0x000fc40003f04270 */
[----:B------:R-:W-:Y:S02]  /*15420*/  FSEL R17, R62, -INF , P1 ;  /* 0xff8000003e117808 */ /* 0x000fe40000800000 */
[----:B------:R-:W-:Y:S02]  /*15430*/  FMNMX.FTZ R24, R13, R24, !PT ;  /* 0x000000180d187209 */ /* 0x000fe40007810000 */
[----:B------:R-:W-:Y:S02]  /*15440*/  FMNMX.FTZ R133, R20, R133, !PT ;  /* 0x0000008514857209 */ /* 0x000fe40007810000 */
[----:B------:R-:W-:Y:S02]  /*15450*/  FSEL R19, R63, -INF , P0 ;  /* 0xff8000003f137808 */ /* 0x000fe40000000000 */
[----:B------:R-:W-:Y:S02]  /*15460*/  ISETP.GT.AND P1, PT, R6, 0x20, PT ;  /* 0x000000200600780c */ /* 0x000fe40003f24270 */
[----:B------:R-:W-:-:S02]  /*15470*/  FMNMX.FTZ R24, R17, R24, !PT ;  /* 0x0000001811187209 */ /* 0x000fc40007810000 */
[----:B------:R-:W-:Y:S02]  /*15480*/  FMNMX.FTZ R133, R105, R133, !PT ;  /* 0x0000008569857209 */ /* 0x000fe40007810000 */
        /* <DEDUP_REMOVED lines=13> */
[C---:B------:R-:W-:Y:S02]  /*15560*/  ISETP.GT.AND P1, PT, R6.reuse, 0x30, PT ;  /* 0x000000300600780c */ /* 0x040fe40003f24270 */
        /* <DEDUP_REMOVED lines=47> */
[----:B------:R-:W-:Y:S01]  /*15860*/  FMNMX.FTZ R24, R89, R24, !PT ;  /* 0x0000001859187209 */ /* 0x000fe20007810000 */
[----:B------:R-:W-:-:S03]  /*15870*/  IMAD.MOV.U32 R132, RZ, RZ, R133 ;  /* 0x000000ffff847224 */ /* 0x000fc600078e0085 */
[----:B------:R-:W-:Y:S02]  /*15880*/  FMNMX.FTZ R24, R88, R24, !PT ;  /* 0x0000001858187209 */ /* 0x000fe40007810000 */
[----:B-1----:R-:W-:Y:S05]  /*15890*/  CALL.REL.NOINC `($__internal_43_$__cuda_sm70_shflsync_bfly_p) ;  /* 0x00001ca000007944 */ /* 0x002fea0003c00000 */
[----:B------:R-:W-:Y:S01]  /*158a0*/  FMNMX.FTZ R133, R133, R0, !PT ;  /* 0x0000000085857209 */ /* 0x000fe20007810000 */
[----:B------:R-:W-:Y:S01]  /*158b0*/  IMAD.MOV.U32 R0, RZ, RZ, 0x1 ;  /* 0x00000001ff007424 */ /* 0x000fe200078e00ff */
[----:B------:R-:W-:-:S03]  /*158c0*/  MOV R2, 0x158f0 ;  /* 0x000158f000027802 */ /* 0x000fc60000000f00 */
[----:B------:R-:W-:Y:S02]  /*158d0*/  IMAD.MOV.U32 R132, RZ, RZ, R133 ;  /* 0x000000ffff847224 */ /* 0x000fe400078e0085 */
[----:B------:R-:W-:Y:S05]  /*158e0*/  CALL.REL.NOINC `($__internal_43_$__cuda_sm70_shflsync_bfly_p) ;  /* 0x00001c5000007944 */ /* 0x000fea0003c00000 */
[----:B------:R-:W-:Y:S01]  /*158f0*/  FMNMX.FTZ R133, R133, R0, !PT ;  /* 0x0000000085857209 */ /* 0x000fe20007810000 */
[----:B------:R-:W-:Y:S01]  /*15900*/  IMAD.MOV.U32 R132, RZ, RZ, R24 ;  /* 0x000000ffff847224 */ /* 0x000fe200078e0018 */
[----:B------:R-:W-:Y:S01]  /*15910*/  MOV R2, 0x15940 ;  /* 0x0001594000027802 */ /* 0x000fe20000000f00 */
[----:B------:R-:W-:Y:S02]  /*15920*/  IMAD.MOV.U32 R0, RZ, RZ, 0x2 ;  /* 0x00000002ff007424 */ /* 0x000fe400078e00ff */
[----:B------:R-:W-:Y:S05]  /*15930*/  CALL.REL.NOINC `($__internal_43_$__cuda_sm70_shflsync_bfly_p) ;  /* 0x00001c0000007944 */ /* 0x000fea0003c00000 */
[----:B------:R-:W-:Y:S01]  /*15940*/  FMNMX.FTZ R24, R24, R0, !PT ;  /* 0x0000000018187209 */ /* 0x000fe20007810000 */
[----:B------:R-:W-:Y:S01]  /*15950*/  IMAD.MOV.U32 R0, RZ, RZ, 0x1 ;  /* 0x00000001ff007424 */ /* 0x000fe200078e00ff */
[----:B------:R-:W-:-:S03]  /*15960*/  MOV R2, 0x15990 ;  /* 0x0001599000027802 */ /* 0x000fc60000000f00 */
[----:B------:R-:W-:Y:S02]  /*15970*/  IMAD.MOV.U32 R132, RZ, RZ, R24 ;  /* 0x000000ffff847224 */ /* 0x000fe400078e0018 */
[----:B------:R-:W-:Y:S05]  /*15980*/  CALL.REL.NOINC `($__internal_43_$__cuda_sm70_shflsync_bfly_p) ;  /* 0x00001bb000007944 */ /* 0x000fea0003c00000 */
[----:B------:R-:W-:Y:S01]  /*15990*/  MOV R3, R0 ;  /* 0x0000000000037202 */ /* 0x000fe20000000f00 */
[----:B------:R-:W-:Y:S05]  /*159a0*/  BRA `(.L_x_2741) ;  /* 0xffff003000007947 */ /* 0x000fea000383ffff */
.L_x_2701:
[----:B------:R-:W-:Y:S01]  /*159b0*/  MOV R3, 0x181f ;  /* 0x0000181f00037802 */ /* 0x000fe20000000f00 */
[----:B------:R1:W-:Y:S01]  /*159c0*/  STL [R1+0x10], RZ ;  /* 0x000010ff01007387 */ /* 0x0003e20000100800 */
[----:B------:R-:W-:Y:S01]  /*159d0*/  MOV R2, 0x15a00 ;  /* 0x00015a0000027802 */ /* 0x000fe20000000f00 */
[----:B------:R-:W-:Y:S02]  /*159e0*/  IMAD.MOV.U32 R0, RZ, RZ, R5 ;  /* 0x000000ffff007224 */ /* 0x000fe400078e0005 */
[----:B-1----:R-:W-:Y:S05]  /*159f0*/  CALL.REL.NOINC `($__internal_44_$__cuda_sm70_shflsync_idx_p) ;  /* 0x00001ba000007944 */ /* 0x002fea0003c00000 */
[----:B-----5:R-:W-:Y:S01]  /*15a00*/  MOV R4, R0 ;  /* 0x0000000000047202 */ /* 0x020fe20000000f00 */
[----:B-1----:R-:W-:-:S05]  /*15a10*/  BRA `(.L_x_2742) ;  /* 0xffff25f000007947 */ /* 0x002fca000383ffff */
.L_x_2702:
[----:B------:R-:W-:Y:S01]  /*15a20*/  MOV R3, 0x181f ;  /* 0x0000181f00037802 */ /* 0x000fe20000000f00 */
[----:B------:R3:W-:Y:S01]  /*15a30*/  STL [R1+0x10], RZ ;  /* 0x000010ff01007387 */ /* 0x0007e20000100800 */
[----:B------:R-:W-:Y:S01]  /*15a40*/  MOV R2, 0x15a70 ;  /* 0x00015a7000027802 */ /* 0x000fe20000000f00 */
[----:B------:R-:W-:Y:S02]  /*15a50*/  IMAD.MOV.U32 R0, RZ, RZ, R6 ;  /* 0x000000ffff007224 */ /* 0x000fe400078e0006 */
[----:B-123--:R-:W-:Y:S05]  /*15a60*/  CALL.REL.NOINC `($__internal_44_$__cuda_sm70_shflsync_idx_p) ;  /* 0x00001b3000007944 */ /* 0x00efea0003c00000 */
[----:B------:R-:W2:Y:S01]  /*15a70*/  LDL R3, [R1] ;  /* 0x0000000001037983 */ /* 0x000ea20000100800 */
[----:B------:R-:W-:Y:S03]  /*15a80*/  IADD3 R20, P0, R0, R29, RZ ;  /* 0x0000001d00147210 */ /* 0x000fe60007f1e0ff */
[----:B------:R-:W3:Y:S02]  /*15a90*/  LDL R2, [R1+0x20] ;  /* 0x0000200001027983 */ /* 0x000ee40000100800 */
[----:B-----5:R-:W-:Y:S02]  /*15aa0*/  IMAD.X R21, R4, 0x1, R7, P0 ;  /* 0x0000000104157824 */ /* 0x020fe400000e0607 */
[----:B------:R-:W4:Y:S04]  /*15ab0*/  LDL R22, [R1+0x1c] ;  /* 0x00001c0001167983 */ /* 0x000f280000100800 */
[----:B------:R-:W4:Y:S01]  /*15ac0*/  LDL R15, [R1+0x18] ;  /* 0x00001800010f7983 */ /* 0x000f220000100800 */
[----:B--2---:R-:W-:Y:S02]  /*15ad0*/  ISETP.GE.AND P3, PT, R3, c[0x0][0x1d4], PT ;  /* 0x0000750003007a0c */ /* 0x004fe40003f66270 */
[----:B---3--:R-:W-:Y:S02]  /*15ae0*/  ISETP.GE.AND P2, PT, R2, c[0x0][0x1d4], PT ;  /* 0x0000750002007a0c */ /* 0x008fe40003f46270 */
[----:B------:R-:W-:Y:S02]  /*15af0*/  IADD3 R2, P0, R0, R30, RZ ;  /* 0x0000001e00027210 */ /* 0x000fe40007f1e0ff */
[----:B----4-:R-:W-:Y:S02]  /*15b00*/  ISETP.GE.AND P1, PT, R22, c[0x0][0x1d4], PT ;  /* 0x0000750016007a0c */ /* 0x010fe40003f26270 */
[----:B------:R-:W-:Y:S01]  /*15b10*/  SEL R28, RZ, 0x10, P2 ;  /* 0x00000010ff1c7807 */ /* 0x000fe20001000000 */
[----:B------:R-:W-:Y:S01]  /*15b20*/  IMAD.X R3, R4, 0x1, R12, P0 ;  /* 0x0000000104037824 */ /* 0x000fe200000e060c */
[----:B------:R-:W-:Y:S03]  /*15b30*/  SEL R23, RZ, 0x10, P1 ;  /* 0x00000010ff177807 */ /* 0x000fe60000800000 */
        /* <DEDUP_REMOVED lines=8> */
[----:B---3--:R-:W-:Y:S01]  /*15bc0*/  IADD3 R2, P0, R0, R36, RZ ;  /* 0x0000002400027210 */ /* 0x008fe20007f1e0ff */
[----:B------:R-:W-:Y:S04]  /*15bd0*/  IMAD.MOV.U32 R0, RZ, RZ, R5 ;  /* 0x000000ffff007224 */ /* 0x000fe800078e0005 */
[----:B------:R-:W-:Y:S01]  /*15be0*/  IMAD.X R3, R4, 0x1, R14, P0 ;  /* 0x0000000104037824 */ /* 0x000fe200000e060e */
[----:B------:R-:W-:Y:S02]  /*15bf0*/  ISETP.GE.AND P0, PT, R15, c[0x0][0x1d4], PT ;  /* 0x000075000f007a0c */ /* 0x000fe40003f06270 */
[----:B------:R-:W-:Y:S02]  /*15c00*/  SEL R15, RZ, 0x10, P3 ;  /* 0x00000010ff0f7807 */ /* 0x000fe40001800000 */
[----:B------:R-:W-:Y:S09]  /*15c10*/  SEL R22, RZ, 0x10, P0 ;  /* 0x00000010ff167807 */ /* 0x000ff20000000000 */
[----:B------:R3:W-:Y:S02]  /*15c20*/  LDGSTS.E.BYPASS.LTC128B.128 [R251+0x9100], [R2.64], !P0 ;  /* 0x0910000002fb7fae */ /* 0x0007e4000c101d46 */
[----:B---3--:R-:W-:Y:S02]  /*15c30*/  IMAD.MOV.U32 R2, RZ, RZ, 0x1 ;  /* 0x00000001ff027424 */ /* 0x008fe400078e00ff */
[----:B------:R-:W-:Y:S03]  /*15c40*/  IMAD.MOV.U32 R3, RZ, RZ, 0x181f ;  /* 0x0000181fff037424 */ /* 0x000fe600078e00ff */
        /* <DEDUP_REMOVED lines=11> */
[----:B------:R-:W-:Y:S02]  /*15d00*/  ISETP.NE.U32.AND P2, PT, R15, RZ, PT ;  /* 0x000000ff0f00720c */ /* 0x000fe40003f45070 */
[----:B------:R-:W-:Y:S04]  /*15d10*/  LOP3.LUT R2, R2, 0xf, RZ, 0xc0, !PT ;  /* 0x0000000f02027812 */ /* 0x000fe800078ec0ff */
[----:B------:R-:W-:Y:S04]  /*15d20*/  IADD3 R2, P1, P0, R2, R0, R29 ;  /* 0x0000000002027210 */ /* 0x000fe8000783e01d */
[----:B-----5:R-:W-:Y:S05]  /*15d30*/  IADD3.X R3, RZ, R4, R7, P1, P0 ;  /* 0x00000004ff037210 */ /* 0x020fea0000fe0407 */
[----:B------:R-:W-:Y:S01]  /*15d40*/  @!PT LDS RZ, [RZ] ;  /* 0x00000000fffff984 */ /* 0x000fe20000000800 */
[----:B------:R-:W-:Y:S01]  /*15d50*/  @!PT LDS RZ, [RZ] ;  /* 0x00000000fffff984 */ /* 0x000fe20000000800 */
[----:B------:R-:W-:Y:S01]  /*15d60*/  @!PT LDS RZ, [RZ] ;  /* 0x00000000fffff984 */ /* 0x000fe20000000800 */
[----:B------:R2:W-:Y:S01]  /*15d70*/  LDGSTS.E.BYPASS.LTC128B.128.ZFILL [R251+0x1100], [R2.64], P2 ;  /* 0x0110000002fb7fae */ /* 0x0005e20009141d46 */
[C---:B------:R-:W-:Y:S02]  /*15d80*/  ISETP.NE.U32.AND P2, PT, R28.reuse, RZ, PT ;  /* 0x000000ff1c00720c */ /* 0x040fe40003f45070 */
[----:B--2---:R-:W-:Y:S04]  /*15d90*/  IADD3 R2, -R28, 0x10, RZ ;  /* 0x000000101c027810 */ /* 0x004fe80007ffe1ff */
[----:B------:R-:W-:Y:S04]  /*15da0*/  LOP3.LUT R2, R2, 0xf, RZ, 0xc0, !PT ;  /* 0x0000000f02027812 */ /* 0x000fe800078ec0ff */
[----:B------:R-:W-:Y:S04]  /*15db0*/  IADD3 R2, P1, P0, R2, R0, R30 ;  /* 0x0000000002027210 */ /* 0x000fe8000783e01e */
[----:B------:R-:W-:Y:S05]  /*15dc0*/  IADD3.X R3, RZ, R4, R12, P1, P0 ;  /* 0x00000004ff037210 */ /* 0x000fea0000fe040c */
        /* <DEDUP_REMOVED lines=10> */
[----:B------:R-:W-:Y:S01]  /*15e70*/  IADD3 R2, P1, P0, R2, R0, R36 ;  /* 0x0000000002027210 */ /* 0x000fe2000783e024 */
[----:B------:R-:W-:Y:S03]  /*15e80*/  IMAD.MOV.U32 R0, RZ, RZ, R5 ;  /* 0x000000ffff007224 */ /* 0x000fe600078e0005 */
[----:B------:R-:W-:Y:S05]  /*15e90*/  IADD3.X R3, RZ, R4, R14, P1, P0 ;  /* 0x00000004ff037210 */ /* 0x000fea0000fe040e */
[----:B------:R2:W-:Y:S02]  /*15ea0*/  LDGSTS.E.BYPASS.LTC128B.128.ZFILL [R251+0xa100], [R2.64], P2 ;  /* 0x0a10000002fb7fae */ /* 0x0005e40009141d46 */
[----:B--2---:R-:W-:Y:S02]  /*15eb0*/  IMAD.MOV.U32 R2, RZ, RZ, 0x2 ;  /* 0x00000002ff027424 */ /* 0x004fe400078e00ff */
[----:B------:R-:W-:Y:S03]  /*15ec0*/  IMAD.MOV.U32 R3, RZ, RZ, 0x181f ;  /* 0x0000181fff037424 */ /* 0x000fe600078e00ff */
[----:B------:R2:W-:Y:S02]  /*15ed0*/  STL [R1+0x10], R2 ;  /* 0x0000100201007387 */ /* 0x0005e40000100800 */
[----:B--2---:R-:W-:Y:S02]  /*15ee0*/  MOV R2, 0x15f00 ;  /* 0x00015f0000027802 */ /* 0x004fe40000000f00 */
[----:B-1----:R-:W-:Y:S05]  /*15ef0*/  CALL.REL.NOINC `($__internal_44_$__cuda_sm70_shflsync_idx_p) ;  /* 0x000016a000007944 */ /* 0x002fea0003c00000 */
[----:B------:R-:W-:Y:S01]  /*15f00*/  MOV R2, 0x2 ;  /* 0x0000000200027802 */ /* 0x000fe20000000f00 */
[----:B-----5:R-:W-:Y:S01]  /*15f10*/  IMAD.MOV.U32 R4, RZ, RZ, R0 ;  /* 0x000000ffff047224 */ /* 0x020fe200078e0000 */
[----:B------:R-:W-:Y:S01]  /*15f20*/  MOV R3, 0x181f ;  /* 0x0000181f00037802 */ /* 0x000fe20000000f00 */
[----:B------:R-:W-:Y:S02]  /*15f30*/  IMAD.MOV.U32 R0, RZ, RZ, R6 ;  /* 0x000000ffff007224 */ /* 0x000fe400078e0006 */
[----:B------:R2:W-:Y:S02]  /*15f40*/  STL [R1+0x10], R2 ;  /* 0x0000100201007387 */ /* 0x0005e40000100800 */
[----:B--2---:R-:W-:Y:S02]  /*15f50*/  MOV R2, 0x15f70 ;  /* 0x00015f7000027802 */ /* 0x004fe40000000f00 */
[----:B-1----:R-:W-:Y:S05]  /*15f60*/  CALL.REL.NOINC `($__internal_44_$__cuda_sm70_shflsync_idx_p) ;  /* 0x0000163000007944 */ /* 0x002fea0003c00000 */
[----:B-1---5:R-:W-:-:S05]  /*15f70*/  BRA `(.L_x_2743) ;  /* 0xffff233000007947 */ /* 0x022fca000383ffff */
.L_x_2705:
[----:B------:R-:W-:Y:S01]  /*15f80*/  MOV R3, 0x181f ;  /* 0x0000181f00037802 */ /* 0x000fe20000000f00 */
[----:B------:R2:W-:Y:S01]  /*15f90*/  STL [R1+0x10], RZ ;  /* 0x000010ff01007387 */ /* 0x0005e20000100800 */
[----:B------:R-:W-:Y:S01]  /*15fa0*/  MOV R2, 0x15fd0 ;  /* 0x00015fd000027802 */ /* 0x000fe20000000f00 */
[----:B------:R-:W-:Y:S02]  /*15fb0*/  IMAD.MOV.U32 R0, RZ, RZ, R133 ;  /* 0x000000ffff007224 */ /* 0x000fe400078e0085 */
[----:B-12---:R-:W-:Y:S05]  /*15fc0*/  CALL.REL.NOINC `($__internal_44_$__cuda_sm70_shflsync_idx_p) ;  /* 0x000015d000007944 */ /* 0x006fea0003c00000 */
[----:B------:R-:W-:Y:S01]  /*15fd0*/  MOV R132, R0 ;  /* 0x0000000000847202 */ /* 0x000fe20000000f00 */
[----:B-1---5:R-:W-:-:S05]  /*15fe0*/  BRA `(.L_x_2744) ;  /* 0xffff3b2000007947 */ /* 0x022fca000383ffff */
.L_x_2706:
[----:B------:R-:W-:Y:S01]  /*15ff0*/  MOV R3, 0x181f ;  /* 0x0000181f00037802 */ /* 0x000fe20000000f00 */
[----:B------:R4:W-:Y:S01]  /*16000*/  STL [R1+0x10], RZ ;  /* 0x000010ff01007387 */ /* 0x0009e20000100800 */
[----:B------:R-:W-:Y:S01]  /*16010*/  MOV R2, 0x16040 ;  /* 0x0001604000027802 */ /* 0x000fe20000000f00 */
[----:B------:R-:W-:Y:S02]  /*16020*/  IMAD.MOV.U32 R0, RZ, RZ, R184 ;  /* 0x000000ffff007224 */ /* 0x000fe400078e00b8 */
[----:B-1234-:R-:W-:Y:S05]  /*16030*/  CALL.REL.NOINC `($__internal_44_$__cuda_sm70_shflsync_idx_p) ;  /* 0x0000156000007944 */ /* 0x01efea0003c00000 */
[----:B------:R-:W2:Y:S01]  /*16040*/  LDL R3, [R1] ;  /* 0x0000000001037983 */ /* 0x000ea20000100800 */
[----:B------:R-:W-:Y:S03]  /*16050*/  IADD3 R190, P0, R0, R195, RZ ;  /* 0x000000c300be7210 */ /* 0x000fe60007f1e0ff */
[----:B------:R-:W3:Y:S02]  /*16060*/  LDL R2, [R1+0x20] ;  /* 0x0000200001027983 */ /* 0x000ee40000100800 */
[----:B------:R-:W-:Y:S02]  /*16070*/  IMAD.X R191, R132, 0x1, R185, P0 ;  /* 0x0000000184bf7824 */ /* 0x000fe400000e06b9 */
        /* <DEDUP_REMOVED lines=28> */
[----:B-12--5:R-:W-:Y:S05]  /*16240*/  CALL.REL.NOINC `($__internal_44_$__cuda_sm70_shflsync_idx_p) ;  /* 0x0000135000007944 */ /* 0x026fea0003c00000 */
[----:B------:R-:W-:Y:S01]  /*16250*/  MOV R2, 0x1 ;  /* 0x0000000100027802 */ /* 0x000fe20000000f00 */
[----:B------:R-:W-:Y:S01]  /*16260*/  IMAD.MOV.U32 R132, RZ, RZ, R0 ;  /* 0x000000ffff847224 */ /* 0x000fe200078e0000 */
[----:B------:R-:W-:Y:S01]  /*16270*/  MOV R3, 0x181f ;  /* 0x0000181f00037802 */ /* 0x000fe20000000f00 */
[----:B------:R-:W-:Y:S02]  /*16280*/  IMAD.MOV.U32 R0, RZ, RZ, R184 ;  /* 0x000000ffff007224 */ /* 0x000fe400078e00b8 */
[----:B------:R2:W-:Y:S02]  /*16290*/  STL [R1+0x10], R2 ;  /* 0x0000100201007387 */ /* 0x0005e40000100800 */
[----:B--2---:R-:W-:Y:S02]  /*162a0*/  MOV R2, 0x162c0 ;  /* 0x000162c000027802 */ /* 0x004fe40000000f00 */
[----:B-1---5:R-:W-:Y:S05]  /*162b0*/  CALL.REL.NOINC `($__internal_44_$__cuda_sm70_shflsync_idx_p) ;  /* 0x000012e000007944 */ /* 0x022fea0003c00000 */
[C---:B------:R-:W-:Y:S02]  /*162c0*/  IADD3 R2, -R189.reuse, 0x10, RZ ;  /* 0x00000010bd027810 */ /* 0x040fe40007ffe1ff */
        /* <DEDUP_REMOVED lines=31> */
[----:B-1---5:R-:W-:Y:S05]  /*164c0*/  CALL.REL.NOINC `($__internal_44_$__cuda_sm70_shflsync_idx_p) ;  /* 0x000010d000007944 */ /* 0x022fea0003c00000 */
[----:B------:R-:W-:Y:S01]  /*164d0*/  MOV R2, 0x2 ;  /* 0x0000000200027802 */ /* 0x000fe20000000f00 */
[----:B------:R-:W-:Y:S01]  /*164e0*/  IMAD.MOV.U32 R132, RZ, RZ, R0 ;  /* 0x000000ffff847224 */ /* 0x000fe200078e0000 */
[----:B------:R-:W-:Y:S01]  /*164f0*/  MOV R3, 0x181f ;  /* 0x0000181f00037802 */ /* 0x000fe20000000f00 */
[----:B------:R-:W-:Y:S02]  /*16500*/  IMAD.MOV.U32 R0, RZ, RZ, R184 ;  /* 0x000000ffff007224 */ /* 0x000fe400078e00b8 */
[----:B------:R2:W-:Y:S02]  /*16510*/  STL [R1+0x10], R2 ;  /* 0x0000100201007387 */ /* 0x0005e40000100800 */
[----:B--2---:R-:W-:Y:S02]  /*16520*/  MOV R2, 0x16540 ;  /* 0x0001654000027802 */ /* 0x004fe40000000f00 */
[----:B-1---5:R-:W-:Y:S05]  /*16530*/  CALL.REL.NOINC `($__internal_44_$__cuda_sm70_shflsync_idx_p) ;  /* 0x0000106000007944 */ /* 0x022fea0003c00000 */
[----:B-1---5:R-:W-:-:S05]  /*16540*/  BRA `(.L_x_2745) ;  /* 0xffff386000007947 */ /* 0x022fca000383ffff */
.L_x_2707:
[----:B------:R-:W-:Y:S01]  /*16550*/  MOV R3, 0x1c1f ;  /* 0x00001c1f00037802 */ /* 0x000fe20000000f00 */
[----:B------:R1:W-:Y:S01]  /*16560*/  STL [R1+0x10], RZ ;  /* 0x000010ff01007387 */ /* 0x0003e20000100800 */
[----:B------:R-:W-:Y:S01]  /*16570*/  MOV R2, 0x165a0 ;  /* 0x000165a000027802 */ /* 0x000fe20000000f00 */
[----:B------:R-:W-:Y:S02]  /*16580*/  IMAD.MOV.U32 R0, RZ, RZ, R132 ;  /* 0x000000ffff007224 */ /* 0x000fe400078e0084 */
[----:B-1----:R-:W-:Y:S05]  /*16590*/  CALL.REL.NOINC `($__internal_44_$__cuda_sm70_shflsync_idx_p) ;  /* 0x0000100000007944 */ /* 0x002fea0003c00000 */
[----:B-1---5:R-:W-:-:S05]  /*165a0*/  BRA `(.L_x_2746) ;  /* 0xffff3ac000007947 */ /* 0x022fca000383ffff */
.L_x_2708:
[----:B------:R-:W-:Y:S01]  /*165b0*/  MOV R2, 0x1 ;  /* 0x0000000100027802 */ /* 0x000fe20000000f00 */
[----:B------:R-:W-:Y:S02]  /*165c0*/  IMAD.MOV.U32 R0, RZ, RZ, R132 ;  /* 0x000000ffff007224 */ /* 0x000fe400078e0084 */
[----:B------:R-:W-:Y:S02]  /*165d0*/  IMAD.MOV.U32 R3, RZ, RZ, 0x1c1f ;  /* 0x00001c1fff037424 */ /* 0x000fe400078e00ff */
[----:B------:R2:W-:Y:S02]  /*165e0*/  STL [R1+0x10], R2 ;  /* 0x0000100201007387 */ /* 0x0005e40000100800 */
[----:B--2---:R-:W-:Y:S02]  /*165f0*/  MOV R2, 0x16610 ;  /* 0x0001661000027802 */ /* 0x004fe40000000f00 */
[----:B-1----:R-:W-:Y:S05]  /*16600*/  CALL.REL.NOINC `($__internal_44_$__cuda_sm70_shflsync_idx_p) ;  /* 0x00000f9000007944 */ /* 0x002fea0003c00000 */
        /* <DEDUP_REMOVED lines=99> */
[----:B-1----:R-:W-:Y:S05]  /*16c40*/  CALL.REL.NOINC `($__internal_43_$__cuda_sm70_shflsync_bfly_p) ;  /* 0x000008f000007944 */ /* 0x002fea0003c00000 */
[----:B------:R-:W-:Y:S01]  /*16c50*/  FMNMX.FTZ R132, R132, R0, !PT ;  /* 0x0000000084847209 */ /* 0x000fe20007810000 */
[----:B------:R-:W-:Y:S01]  /*16c60*/  IMAD.MOV.U32 R0, RZ, RZ, 0x1 ;  /* 0x00000001ff007424 */ /* 0x000fe200078e00ff */
[----:B------:R-:W-:Y:S02]  /*16c70*/  MOV R2, 0x16c90 ;  /* 0x00016c9000027802 */ /* 0x000fe40000000f00 */
        /* <DEDUP_REMOVED lines=8> */
[----:B------:R-:W-:Y:S02]  /*16d00*/  MOV R2, 0x16d20 ;  /* 0x00016d2000027802 */ /* 0x000fe40000000f00 */
[----:B------:R-:W-:Y:S05]  /*16d10*/  CALL.REL.NOINC `($__internal_43_$__cuda_sm70_shflsync_bfly_p) ;  /* 0x0000082000007944 */ /* 0x000fea0003c00000 */
[----:B------:R-:W-:-:S05]  /*16d20*/  BRA `(.L_x_2747) ;  /* 0xffff3cf000007947 */ /* 0x000fca000383ffff */
.L_x_2711:
[----:B-1----:R-:W-:Y:S01]  /*16d30*/  MOV R3, 0x181f ;  /* 0x0000181f00037802 */ /* 0x002fe20000000f00 */
[----:B------:R1:W-:Y:S01]  /*16d40*/  STL [R1+0x10], RZ ;  /* 0x000010ff01007387 */ /* 0x0003e20000100800 */
[----:B------:R-:W-:Y:S01]  /*16d50*/  MOV R2, 0x16d80 ;  /* 0x00016d8000027802 */ /* 0x000fe20000000f00 */
[----:B------:R-:W-:Y:S02]  /*16d60*/  IMAD.MOV.U32 R0, RZ, RZ, R6 ;  /* 0x000000ffff007224 */ /* 0x000fe400078e0006 */
[----:B-1----:R-:W-:Y:S05]  /*16d70*/  CALL.REL.NOINC `($__internal_44_$__cuda_sm70_shflsync_idx_p) ;  /* 0x0000082000007944 */ /* 0x002fea0003c00000 */
[----:B-1---5:R-:W-:-:S05]  /*16d80*/  BRA `(.L_x_2748) ;  /* 0xffff679000007947 */ /* 0x022fca000383ffff */
.L_x_2714:
[----:B------:R-:W-:Y:S01]  /*16d90*/  MOV R3, 0x181f ;  /* 0x0000181f00037802 */ /* 0x000fe20000000f00 */
[----:B------:R1:W-:Y:S01]  /*16da0*/  STL [R1+0x10], RZ ;  /* 0x000010ff01007387 */ /* 0x0003e20000100800 */
[----:B------:R-:W-:Y:S01]  /*16db0*/  MOV R2, 0x16de0 ;  /* 0x00016de000027802 */ /* 0x000fe20000000f00 */
[----:B------:R-:W-:Y:S02]  /*16dc0*/  IMAD.MOV.U32 R0, RZ, RZ, R133 ;  /* 0x000000ffff007224 */ /* 0x000fe400078e0085 */
[----:B-1----:R-:W-:Y:S05]  /*16dd0*/  CALL.REL.NOINC `($__internal_44_$__cuda_sm70_shflsync_idx_p) ;  /* 0x000007c000007944 */ /* 0x002fea0003c00000 */
[----:B------:R-:W-:Y:S01]  /*16de0*/  MOV R132, R0 ;  /* 0x0000000000847202 */ /* 0x000fe20000000f00 */
[----:B-1---5:R-:W-:-:S05]  /*16df0*/  BRA `(.L_x_2749) ;  /* 0xffff81c000007947 */ /* 0x022fca000383ffff */
.L_x_2715:
[----:B------:R-:W-:Y:S01]  /*16e00*/  MOV R3, 0x181f ;  /* 0x0000181f00037802 */ /* 0x000fe20000000f00 */
[----:B------:R3:W-:Y:S01]  /*16e10*/  STL [R1+0x10], RZ ;  /* 0x000010ff01007387 */ /* 0x0007e20000100800 */
[----:B------:R-:W-:Y:S01]  /*16e20*/  MOV R2, 0x16e50 ;  /* 0x00016e5000027802 */ /* 0x000fe20000000f00 */
[----:B------:R-:W-:Y:S02]  /*16e30*/  IMAD.MOV.U32 R0, RZ, RZ, R184 ;  /* 0x000000ffff007224 */ /* 0x000fe400078e00b8 */
[----:B-123--:R-:W-:Y:S05]  /*16e40*/  CALL.REL.NOINC `($__internal_44_$__cuda_sm70_shflsync_idx_p) ;  /* 0x0000075000007944 */ /* 0x00efea0003c00000 */
[----:B------:R-:W-:Y:S04]  /*16e50*/  IADD3 R2, -R252, 0x10, RZ ;  /* 0x00000010fc027810 */ /* 0x000fe80007ffe1ff */
        /* <DEDUP_REMOVED lines=23> */
[----:B-1-3-5:R-:W-:Y:S05]  /*16fd0*/  CALL.REL.NOINC `($__internal_44_$__cuda_sm70_shflsync_idx_p) ;  /* 0x000005c000007944 */ /* 0x02afea0003c00000 */
[----:B------:R-:W-:Y:S01]  /*16fe0*/  MOV R2, 0x1 ;  /* 0x0000000100027802 */ /* 0x000fe20000000f00 */
[----:B------:R-:W-:Y:S01]  /*16ff0*/  IMAD.MOV.U32 R132, RZ, RZ, R0 ;  /* 0x000000ffff847224 */ /* 0x000fe200078e0000 */
[----:B------:R-:W-:Y:S01]  /*17000*/  MOV R3, 0x181f ;  /* 0x0000181f00037802 */ /* 0x000fe20000000f00 */
[----:B------:R-:W-:Y:S02]  /*17010*/  IMAD.MOV.U32 R0, RZ, RZ, R184 ;  /* 0x000000ffff007224 */ /* 0x000fe400078e00b8 */
[----:B------:R2:W-:Y:S02]  /*17020*/  STL [R1+0x10], R2 ;  /* 0x0000100201007387 */ /* 0x0005e40000100800 */
[----:B--2---:R-:W-:Y:S02]  /*17030*/  MOV R2, 0x17050 ;  /* 0x0001705000027802 */ /* 0x004fe40000000f00 */
[----:B-1---5:R-:W-:Y:S05]  /*17040*/  CALL.REL.NOINC `($__internal_44_$__cuda_sm70_shflsync_idx_p) ;  /* 0x0000055000007944 */ /* 0x022fea0003c00000 */
        /* <DEDUP_REMOVED lines=33> */
.L_x_2716:
[----:B------:R-:W-:Y:S02]  /*17260*/  MOV R0, 0x2 ;  /* 0x0000000200007802 */ /* 0x000fe40000000f00 */
        /* <DEDUP_REMOVED lines=16> */
.L_x_2718:
[----:B------:R1:W5:Y:S01]  /*17370*/  LDL R132, [R1+0x14] ;  /* 0x0000140001847983 */ /* 0x0003620000100800 */
[----:B------:R-:W-:-:S02]  /*17380*/  MOV R0, 0x2 ;  /* 0x0000000200007802 */ /* 0x000fc40000000f00 */
[----:B------:R-:W-:Y:S02]  /*17390*/  MOV R2, 0x173b0 ;  /* 0x000173b000027802 */ /* 0x000fe40000000f00 */
[----:B-1---5:R-:W-:Y:S05]  /*173a0*/  CALL.REL.NOINC `($__internal_43_$__cuda_sm70_shflsync_bfly_p) ;  /* 0x0000019000007944 */ /* 0x022fea0003c00000 */
[----:B------:R-:W-:Y:S01]  /*173b0*/  MOV R4, R0 ;  /* 0x0000000000047202 */ /* 0x000fe20000000f00 */
[----:B------:R-:W-:Y:S05]  /*173c0*/  BRA `(.L_x_2752) ;  /* 0xffffa9e000007947 */ /* 0x000fea000383ffff */
.L_x_2719:
[----:B------:R-:W-:Y:S01]  /*173d0*/  IMAD.MOV.U32 R132, RZ, RZ, R4 ;  /* 0x000000ffff847224 */ /* 0x000fe200078e0004 */
[----:B------:R-:W-:Y:S02]  /*173e0*/  MOV R0, 0x1 ;  /* 0x0000000100007802 */ /* 0x000fe40000000f00 */
[----:B------:R-:W-:Y:S02]  /*173f0*/  MOV R2, 0x17410 ;  /* 0x0001741000027802 */ /* 0x000fe40000000f00 */
[----:B------:R-:W-:Y:S05]  /*17400*/  CALL.REL.NOINC `($__internal_43_$__cuda_sm70_shflsync_bfly_p) ;  /* 0x0000013000007944 */ /* 0x000fea0003c00000 */
[----:B------:R1:W5:Y:S01]  /*17410*/  LDL R132, [R1+0x24] ;  /* 0x0000240001847983 */ /* 0x0003620000100800 */
[----:B------:R-:W-:Y:S01]  /*17420*/  FADD.FTZ R4, R4, R0 ;  /* 0x0000000004047221 */ /* 0x000fe20000010000 */
[----:B------:R-:W-:Y:S02]  /*17430*/  MOV R0, 0x2 ;  /* 0x0000000200007802 */ /* 0x000fe40000000f00 */
[----:B------:R-:W-:Y:S02]  /*17440*/  MOV R2, 0x17460 ;  /* 0x0001746000027802 */ /* 0x000fe40000000f00 */
[----:B-1---5:R-:W-:Y:S05]  /*17450*/  CALL.REL.NOINC `($__internal_43_$__cuda_sm70_shflsync_bfly_p) ;  /* 0x000000e000007944 */ /* 0x022fea0003c00000 */
[----:B------:R-:W2:Y:S02]  /*17460*/  LDL.LU R2, [R1+0x24] ;  /* 0x0000240001027983 */ /* 0x000ea40000300800 */
[----:B--2---:R-:W-:Y:S01]  /*17470*/  FADD.FTZ R5, R2, R0 ;  /* 0x0000000002057221 */ /* 0x004fe20000010000 */
[----:B------:R-:W-:-:S02]  /*17480*/  MOV R0, 0x1 ;  /* 0x0000000100007802 */ /* 0x000fc40000000f00 */
[----:B------:R-:W-:Y:S02]  /*17490*/  MOV R2, 0x174c0 ;  /* 0x000174c000027802 */ /* 0x000fe40000000f00 */
[----:B------:R-:W-:Y:S02]  /*174a0*/  MOV R132, R5 ;  /* 0x0000000500847202 */ /* 0x000fe40000000f00 */
[----:B------:R-:W-:Y:S05]  /*174b0*/  CALL.REL.NOINC `($__internal_43_$__cuda_sm70_shflsync_bfly_p) ;  /* 0x0000008000007944 */ /* 0x000fea0003c00000 */
[----:B------:R-:W-:Y:S01]  /*174c0*/  MOV R3, R0 ;  /* 0x0000000000037202 */ /* 0x000fe20000000f00 */
[----:B------:R-:W-:Y:S05]  /*174d0*/  BRA `(.L_x_2753) ;  /* 0xffffa96000007947 */ /* 0x000fea000383ffff */
.L_x_2729:
[----:B------:R3:W-:Y:S01]  /*174e0*/  STL [R1+0x10], RZ ;  /* 0x000010ff01007387 */ /* 0x0007e20000100800 */
[----:B-1----:R-:W-:Y:S01]  /*174f0*/  IMAD.MOV.U32 R0, RZ, RZ, R14 ;  /* 0x000000ffff007224 */ /* 0x002fe200078e000e */
[----:B----4-:R-:W-:Y:S02]  /*17500*/  MOV R3, 0x1f ;  /* 0x0000001f00037802 */ /* 0x010fe40000000f00 */
[----:B--2---:R-:W-:Y:S02]  /*17510*/  MOV R2, 0x17530 ;  /* 0x0001753000027802 */ /* 0x004fe40000000f00 */
[----:B---3-5:R-:W-:Y:S05]  /*17520*/  CALL.REL.NOINC `($__internal_44_$__cuda_sm70_shflsync_idx_p) ;  /* 0x0000007000007944 */ /* 0x028fea0003c00000 */
[----:B-1---5:R-:W-:Y:S05]  /*17530*/  BRA `(.L_x_2754) ;  /* 0xffffd25000007947 */ /* 0x022fea000383ffff */
        .weak           $__internal_43_$__cuda_sm70_shflsync_bfly_p
        .type           $__internal_43_$__cuda_sm70_shflsync_bfly_p,@function
        .size           $__internal_43_$__cuda_sm70_shflsync_bfly_p,($__internal_44_$__cuda_sm70_shflsync_idx_p - $__internal_43_$__cuda_sm70_shflsync_bfly_p)
$__internal_43_$__cuda_sm70_shflsync_bfly_p:
[----:B------:R-:W-:Y:S02]  /*17540*/  MOV R185, 0xffffffff ;  /* 0xffffffff00b97802 */ /* 0x000fe40000000f00 */
[----:B------:R-:W-:Y:S02]  /*17550*/  MOV R3, 0x1f ;  /* 0x0000001f00037802 */ /* 0x000fe40000000f00 */
[----:B------:R-:W-:Y:S04]  /*17560*/  WARPSYNC R185 ;  /* 0x000000b900007348 */ /* 0x000fe80003800000 */
[----:B------:R1:W2:Y:S02]  /*17570*/  SHFL.BFLY PT, R0, R132, R0, R3 ;  /* 0x0c00000084007389 */ /* 0x0002a400000e0003 */
[----:B-1----:R-:W-:-:S04]  /*17580*/  MOV R3, 0x0 ;  /* 0x0000000000037802 */ /* 0x002fc80000000f00 */
[----:B--2---:R-:W-:Y:S05]  /*17590*/  RET.REL.NODEC R2 `(_ZN7cutlass13device_kernelIN5flash19enable_sm80_to_sm89INS1_16FlashAttnFwdSm80INS1_25CollectiveMainloopFwdSm80ILi8ELi1ELb0EN4cute5tupleIJNS5_1CILi128EEENS7_ILi96EEENS7_ILi256EEEEEELi256ENS_6half_tEfNS_4arch4Sm80ELb1ELb0ELb0ELb0ELb1ELb0ELb1ELb1EEENS1_21CollectiveEpilogueFwdINS6_IJS8_SA_S9_EEENS6_IJNS7_ILi1EEESI_SI_EEESC_SE_Li256ELb0ELb1ELb1ELb0EEENS1_30DynamicPersistentTileSchedulerILi256ELi256ELb1ELb1ELb0EEEEEEEEEvNT_6ParamsE) ;  /* 0xfffe8a6002007950 */ /* 0x004fea0003c3ffff */
        .weak           $__internal_44_$__cuda_sm70_shflsync_idx_p
        .type           $__internal_44_$__cuda_sm70_shflsync_idx_p,@function
        .size           $__internal_44_$__cuda_sm70_shflsync_idx_p,(.L_x_3287 - $__internal_44_$__cuda_sm70_shflsync_idx_p)
$__internal_44_$__cuda_sm70_shflsync_idx_p:
        /* <DEDUP_REMOVED lines=9> */
[----:B--2---:R-:W-:Y:S05]  /*17630*/  RET.REL.NODEC R2 `(_ZN7cutlass13device_kernelIN5flash19enable_sm80_to_sm89INS1_16FlashAttnFwdSm80INS1_25CollectiveMainloopFwdSm80ILi8ELi1ELb0EN4cute5tupleIJNS5_1CILi128EEENS7_ILi96EEENS7_ILi256EEEEEELi256ENS_6half_tEfNS_4arch4Sm80ELb1ELb0ELb0ELb0ELb1ELb0ELb1ELb1EEENS1_21CollectiveEpilogueFwdINS6_IJS8_SA_S9_EEENS6_IJNS7_ILi1EEESI_SI_EEESC_SE_Li256ELb0ELb1ELb1ELb0EEENS1_30DynamicPersistentTileSchedulerILi256ELi256ELb1ELb1ELb0EEEEEEEEEvNT_6ParamsE) ;  /* 0xfffe89c002007950 */ /* 0x004fea0003c3ffff */
.L_x_2755:
        /* <DEDUP_REMOVED lines=12> */
.L_x_3287:


//--------------------- .text._ZN7cutlass13device_kernelIN5flash19enable_sm80_to_sm89INS1_16FlashAttnFwdSm80INS1_25CollectiveMainloopFwdSm80ILi8ELi1ELb0EN4cute5tupleIJNS5_1CILi128EEENS7_ILi64EEENS7_ILi256EEEEEELi256ENS_6half_tEfNS_4arch4Sm80ELb1ELb0ELb0ELb1ELb1ELb0ELb1ELb1EEENS1_21CollectiveEpilogueFwdINS6_IJS8_SA_S9_EEENS6_IJNS7_ILi1EEESI_SI_EEESC_SE_Li256ELb1ELb1ELb1ELb0EEENS1_36VarlenDynamicPersistentTileSchedulerILi128ELi64ELi256ELi256ELb1ELb1ELb0ELb1ELb1ELb1EEEEEEEEEvNT_6ParamsE --------------------------
	.section	.text._ZN7cutlass13device_kernelIN5flash19enable_sm80_to_sm89INS1_16FlashAttnFwdSm80INS1_25CollectiveMainloopFwdSm80ILi8ELi1ELb0EN4cute5tupleIJNS5_1CILi128EEENS7_ILi64EEENS7_ILi256EEEEEELi256ENS_6half_tEfNS_4arch4Sm80ELb1ELb0ELb0ELb1ELb1ELb0ELb1ELb1EEENS1_21CollectiveEpilogueFwdINS6_IJS8_SA_S9_EEENS6_IJNS7_ILi1EEESI_SI_EEESC_SE_Li256ELb1ELb1ELb1ELb0EEENS1_36VarlenDynamicPersistentTileSchedulerILi128ELi64ELi256ELi256ELb1ELb1ELb0ELb1ELb1ELb1EEEEEEEEEvNT_6ParamsE,"ax",@progbits
	.sectioninfo	@"SHI_REGISTERS=255"
	.align	128
.text._ZN7cutlass13device_kernelIN5flash19enable_sm80_to_sm89INS1_16FlashAttnFwdSm80INS1_25CollectiveMainloopFwdSm80ILi8ELi1ELb0EN4cute5tupleIJNS5_1CILi128EEENS7_ILi64EEENS7_ILi256EEEEEELi256ENS_6half_tEfNS_4arch4Sm80ELb1ELb0ELb0ELb1ELb1ELb0ELb1ELb1EEENS1_21CollectiveEpilogueFwdINS6_IJS8_SA_S9_EEENS6_IJNS7_ILi1EEESI_SI_EEESC_SE_Li256ELb1ELb1ELb1ELb0EEENS1_36VarlenDynamicPersistentTileSchedulerILi128ELi64ELi256ELi256ELb1ELb1ELb0ELb1ELb1ELb1EEEEEEEEEvNT_6ParamsE:
        .type           _ZN7cutlass13device_kernelIN5flash19enable_sm80_to_sm89INS1_16FlashAttnFwdSm80INS1_25CollectiveMainloopFwdSm80ILi8ELi1ELb0EN4cute5tupleIJNS5_1CILi128EEENS7_ILi64EEENS7_ILi256EEEEEELi256ENS_6half_tEfNS_4arch4Sm80ELb1ELb0ELb0ELb1ELb1ELb0ELb1ELb1EEENS1_21CollectiveEpilogueFwdINS6_IJS8_SA_S9_EEENS6_IJNS7_ILi1EEESI_SI_EEESC_SE_Li256ELb1ELb1ELb1ELb0EEENS1_36VarlenDynamicPersistentTileSchedulerILi128ELi64ELi256ELi256ELb1ELb1ELb0ELb1ELb1ELb1EEEEEEEEEvNT_6ParamsE,@function
        .size           _ZN7cutlass13device_kernelIN5flash19enable_sm80_to_sm89INS1_16FlashAttnFwdSm80INS1_25CollectiveMainloopFwdSm80ILi8ELi1ELb0EN4cute5tupleIJNS5_1CILi128EEENS7_ILi64EEENS7_ILi256EEEEEELi256ENS_6half_tEfNS_4arch4Sm80ELb1ELb0ELb0ELb1ELb1ELb0ELb1ELb1EEENS1_21CollectiveEpilogueFwdINS6_IJS8_SA_S9_EEENS6_IJNS7_ILi1EEESI_SI_EEESC_SE_Li256ELb1ELb1ELb1ELb0EEENS1_36VarlenDynamicPersistentTileSchedulerILi128ELi64ELi256ELi256ELb1ELb1ELb0ELb1ELb1ELb1EEEEEEEEEvNT_6ParamsE,(.L_x_3290 - _ZN7cutlass13device_kernelIN5flash19enable_sm80_to_sm89INS1_16FlashAttnFwdSm80INS1_25CollectiveMainloopFwdSm80ILi8ELi1ELb0EN4cute5tupleIJNS5_1CILi128EEENS7_ILi64EEENS7_ILi256EEEEEELi256ENS_6half_tEfNS_4arch4Sm80ELb1ELb0ELb0ELb1ELb1ELb0ELb1ELb1EEENS1_21CollectiveEpilogueFwdINS6_IJS8_SA_S9_EEENS6_IJNS7_ILi1EEESI_SI_EEESC_SE_Li256ELb1ELb1ELb1ELb0EEENS1_36VarlenDynamicPersistentTileSchedulerILi128ELi64ELi256ELi256ELb1ELb1ELb0ELb1ELb1ELb1EEEEEEEEEvNT_6ParamsE)
        .other          _ZN7cutlass13device_kernelIN5flash19enable_sm80_to_sm89INS1_16FlashAttnFwdSm80INS1_25CollectiveMainloopFwdSm80ILi8ELi1ELb0EN4cute5tupleIJNS5_1CILi128EEENS7_ILi64EEENS7_ILi256EEEEEELi256ENS_6half_tEfNS_4arch4Sm80ELb1ELb0ELb0ELb1ELb1ELb0ELb1ELb1EEENS1_21CollectiveEpilogueFwdINS6_IJS8_SA_S9_EEENS6_IJNS7_ILi1EEESI_SI_EEESC_SE_Li256ELb1ELb1ELb1ELb0EEENS1_36VarlenDynamicPersistentTileSchedulerILi128ELi64ELi256ELi256ELb1ELb1ELb0ELb1ELb1ELb1EEEEEEEEEvNT_6ParamsE,@"STO_CUDA_ENTRY STV_DEFAULT"
_ZN7cutlass13device_kernelIN5flash19enable_sm80_to_sm89INS1_16FlashAttnFwdSm80INS1_25CollectiveMainloopFwdSm80ILi8ELi1ELb0EN4cute5tupleIJNS5_1CILi128EEENS7_ILi64EEENS7_ILi256EEEEEELi256ENS_6half_tEfNS_4arch4Sm80ELb1ELb0ELb0ELb1ELb1ELb0ELb1ELb1EEENS1_21CollectiveEpilogueFwdINS6_IJS8_SA_S9_EEENS6_IJNS7_ILi1EEESI_SI_EEESC_SE_Li256ELb1ELb1ELb1ELb0EEENS1_36VarlenDynamicPersistentTileSchedulerILi128ELi64ELi256ELi256ELb1ELb1ELb0ELb1ELb1ELb1EEEEEEEEEvNT_6ParamsE:
        /* <DEDUP_REMOVED lines=52> */
.L_x_2761:
        /* <DEDUP_REMOVED lines=16> */
.L_x_2878:
        /* <DEDUP_REMOVED lines=16> */
.L_x_2879:
[----:B---3--:R-:W-:-:S05]  /*0540*/  IMAD R0, R0, c[0x0][0x538], RZ ;  /* 0x00014e0000007a24 */ /* 0x008fca00078e02ff */
[----:B------:R-:W-:-:S04]  /*0550*/  IADD3 R6, R0, R6, RZ ;  /* 0x0000000600067210 */ /* 0x000fc80007ffe0ff */
[----:B------:R-:W-:-:S13]  /*0560*/  ISETP.GT.AND P0, PT, R6, UR4, PT ;  /* 0x0000000406007c0c */ /* 0x000fda000bf04270 */
[----:B-12---:R-:W-:Y:S05]  /*0570*/  @!P0 BRA `(.L_x_2761) ;  /* 0xfffffdc000008947 */ /* 0x006fea000383ffff */
.L_x_2757:
[----:B------:R-:W-:-:S05]  /*0580*/  IADD3 R10, -R0, R6, RZ ;  /* 0x00000006000a7210 */ /* 0x000fca0007ffe1ff */
[----:B------:R-:W-:-:S05]  /*0590*/  IMAD R0, R4, c[0x0][0x538], R10 ;  /* 0x00014e0004007a24 */ /* 0x000fca00078e020a */
[----:B------:R-:W-:Y:S01]  /*05a0*/  ISETP.GT.AND P0, PT, R0, UR4, PT ;  /* 0x0000000400007c0c */ /* 0x000fe2000bf04270 */
[----:B------:R-:W-:-:S12]  /*05b0*/  BRA.DIV ~URZ, `(.L_x_2762) ;  /* 0x000138c27f007947 */ /* 0x000fd8000b800000 */
[----:B------:R-:W-:-:S04]  /*05c0*/  VOTE.ANY R6, PT, !P0 ;  /* 0x0000000000067806 */ /* 0x000fc800040e0100 */
.L_x_2880:
[----:B------:R-:W1:Y:S02]  /*05d0*/  POPC R0, R6 ;  /* 0x0000000600007309 */ /* 0x000e640000000000 */
[----:B-12---:R-:W-:Y:S01]  /*05e0*/  IADD3 R243, R0, R7, RZ ;  /* 0x0000000700f37210 */ /* 0x006fe20007ffe0ff */
[----:B------:R-:W-:Y:S05]  /*05f0*/  BRA.DIV ~URZ, `(.L_x_2763) ;  /* 0x000138d27f007947 */ /* 0x000fea000b800000 */
[----:B------:R1:W2:Y:S01]  /*0600*/  SHFL.IDX PT, R12, R9, R0, 0x1f ;  /* 0x00001f00090c7589 */ /* 0x0002a200000e0000 */
[----:B------:R-:W-:-:S03]  /*0610*/  MOV R5, RZ ;  /* 0x000000ff00057202 */ /* 0x000fc60000000f00 */
[----:B------:R1:W3:Y:S04]  /*0620*/  SHFL.IDX PT, R9, R8, R0, 0x1f ;  /* 0x00001f0008097589 */ /* 0x0002e800000e0000 */
.L_x_2881:
[----:B------:R-:W-:Y:S01]  /*0630*/  ISETP.NE.AND P0, PT, R6, RZ, PT ;  /* 0x000000ff0600720c */ /* 0x000fe20003f05270 */
[----:B------:R-:W-:-:S12]  /*0640*/  BSSY B0, `(.L_x_2764) ;  /* 0x0000005000007945 */ /* 0x000fd80003800000 */
[----:B------:R-:W-:Y:S05]  /*0650*/  @!P0 BRA `(.L_x_2765) ;  /* 0x0000003000008947 */ /* 0x000fea0003800000 */
[----:B-1----:R-:W-:Y:S01]  /*0660*/  IADD3 R0, R0, -0x1, RZ ;  /* 0xffffffff00007810 */ /* 0x002fe20007ffe0ff */
[----:B------:R-:W-:Y:S05]  /*0670*/  BRA.DIV ~URZ, `(.L_x_2766) ;  /* 0x000139327f007947 */ /* 0x000fea000b800000 */
[----:B------:R1:W4:Y:S02]  /*0680*/  SHFL.IDX PT, R5, R4, R0, 0x1f ;  /* 0x00001f0004057589 */ /* 0x00032400000e0000 */
.L_x_2765:
[----:B------:R-:W-:Y:S05]  /*0690*/  BSYNC B0 ;  /* 0x0000000000007941 */ /* 0x000fea0003800000 */
.L_x_2764:
        /* <DEDUP_REMOVED lines=67> */
.L_x_2768:
        /* <DEDUP_REMOVED lines=68> */
.L_x_2769:
[----:B------:R-:W-:Y:S05]  /*0f10*/  BSYNC B0 ;  /* 0x0000000000007941 */ /* 0x000fea0003800000 */
.L_x_2767:
[----:B------:R-:W-:-:S04]  /*0f20*/  LOP3.LUT R0, RZ, R0, RZ, 0x33, !PT ;  /* 0x00000000ff007212 */ /* 0x000fc800078e33ff */
[----:B------:R-:W-:Y:S01]  /*0f30*/  IADD3 R241, R0, R12, RZ ;  /* 0x0000000c00f17210 */ /* 0x000fe20007ffe0ff */
[----:B------:R-:W-:Y:S05]  /*0f40*/  BRA `(.L_x_2770) ;  /* 0x0000004000007947 */ /* 0x000fea0003800000 */
.L_x_2758:
[----:B--2---:R-:W-:Y:S01]  /*0f50*/  IMAD.MOV.U32 R241, RZ, RZ, RZ ;  /* 0x000000fffff17224 */ /* 0x004fe200078e00ff */
[----:B------:R-:W-:Y:S01]  /*0f60*/  MOV R242, RZ ;  /* 0x000000ff00f27202 */ /* 0x000fe20000000f00 */
[----:B------:R-:W-:Y:S01]  /*0f70*/  IMAD.U32 R240, RZ, RZ, UR4 ;  /* 0x00000004fff07e24 */ /* 0x000fe2000f8e00ff */
[----:B------:R-:W-:Y:S02]  /*0f80*/  MOV R243, c[0x0][0x53c] ;  /* 0x00014f0000f37a02 */ /* 0x000fe40000000f00 */
.L_x_2770:
[----:B------:R-:W-:Y:S01]  /*0f90*/  ISETP.NE.AND P0, PT, R13, RZ, PT ;  /* 0x000000ff0d00720c */ /* 0x000fe20003f05270 */
[----:B------:R-:W-:-:S12]  /*0fa0*/  WARPSYNC 0xffffffff ;  /* 0xffffffff00007948 */ /* 0x000fd80003800000 */
[----:B------:R1:W-:Y:S04]  /*0fb0*/  @!P0 STS.128 [0x20100], R240 ;  /* 0x020100f0ff008388 */ /* 0x0003e80000000c00 */
[----:B------:R-:W-:Y:S06]  /*0fc0*/  BAR.ARV 0x5, 0x100 ;  /* 0x0144000000007b1d */ /* 0x000fec0000002000 */
.L_x_2756:
        /* <DEDUP_REMOVED lines=78> */
[----:B------:R-:W-:Y:S01]  /*14b0*/  IMAD.SHL.U32 R215, R11, 0x2, RZ ;  /* 0x000000020bd77824 */ /* 0x000fe200078e00ff */
[----:B------:R-:W-:Y:S01]  /*14c0*/  LOP3.LUT R2, R6, R2, RZ, 0x3c, !PT ;  /* 0x0000000206027212 */ /* 0x000fe200078e3cff */
[----:B------:R-:W-:Y:S01]  /*14d0*/  IMAD R250, R9, 0x8, R15 ;  /* 0x0000000809fa7824 */ /* 0x000fe200078e020f */
        /* <DEDUP_REMOVED lines=8> */
[----:B------:R-:W-:Y:S02]  /*1560*/  SHF.R.S32.HI R5, RZ, 0x1f, R218 ;  /* 0x0000001fff057819 */ /* 0x000fe400000114da */
[----:B------:R-:W-:Y:S01]  /*1570*/  SHF.R.S32.HI R5, RZ, 0x1f, R224 ;  /* 0x0000001fff057819 */ /* 0x000fe200000114e0 */
[----:B------:R-:W-:Y:S01]  /*1580*/  IMAD.IADD R2, R16, 0x1, -R2 ;  /* 0x0000000110027824 */ /* 0x000fe200078e0a02 */
[----:B------:R-:W-:Y:S02]  /*1590*/  SEL R5, R8, 0xffffffe0, !P1 ;  /* 0xffffffe008057807 */ /* 0x000fe40004800000 */
[----:B------:R-:W-:Y:S01]  /*15a0*/  LEA R11, R7, 0x80, 0x1 ;  /* 0x00000080070b7811 */ /* 0x000fe200078e08ff */
[----:B------:R-:W-:Y:S01]  /*15b0*/  IMAD.SHL.U32 R248, R2, 0x2, RZ ;  /* 0x0000000202f87824 */ /* 0x000fe200078e00ff */
[----:B------:R-:W-:-:S02]  /*15c0*/  SEL R2, R8, 0xffffffe0, !P4 ;  /* 0xffffffe008027807 */ /* 0x000fc40006000000 */
[----:B------:R-:W-:Y:S01]  /*15d0*/  IADD3 R225, R218, 0xc0, RZ ;  /* 0x000000c0dae17810 */ /* 0x000fe20007ffe0ff */
[----:B------:R-:W-:Y:S01]  /*15e0*/  STL [R1+0x4], R11 ;  /* 0x0000040b01007387 */ /* 0x000fe20000100800 */
        /* <DEDUP_REMOVED lines=8> */
[C---:B------:R-:W-:Y:S02]  /*1670*/  IADD3 R32, R248.reuse, 0x58, RZ ;  /* 0x00000058f8207810 */ /* 0x040fe40007ffe0ff */
[----:B------:R-:W-:Y:S02]  /*1680*/  SHF.R.S32.HI R8, RZ, 0x1f, R42 ;  /* 0x0000001fff087819 */ /* 0x000fe4000001142a */
[----:B------:R-:W-:-:S02]  /*1690*/  IADD3 R30, R248, 0x68, RZ ;  /* 0x00000068f81e7810 */ /* 0x000fc40007ffe0ff */
[C---:B------:R-:W-:Y:S02]  /*16a0*/  IADD3 R29, R248.reuse, 0x70, RZ ;  /* 0x00000070f81d7810 */ /* 0x040fe40007ffe0ff */
[----:B------:R-:W-:Y:S02]  /*16b0*/  SHF.R.S32.HI R7, RZ, 0x1f, R41 ;  /* 0x0000001fff077819 */ /* 0x000fe40000011429 */
[----:B------:R-:W-:Y:S02]  /*16c0*/  SHF.R.S32.HI R8, RZ, 0x1f, R40 ;  /* 0x0000001fff087819 */ /* 0x000fe40000011428 */
[C---:B------:R-:W-:Y:S02]  /*16d0*/  IADD3 R27, R248.reuse, 0x80, RZ ;  /* 0x00000080f81b7810 */ /* 0x040fe40007ffe0ff */
[----:B------:R-:W-:Y:S02]  /*16e0*/  IADD3 R26, R248, 0x88, RZ ;  /* 0x00000088f81a7810 */ /* 0x000fe40007ffe0ff */
[----:B------:R-:W-:-:S02]  /*16f0*/  SHF.R.S32.HI R7, RZ, 0x1f, R39 ;  /* 0x0000001fff077819 */ /* 0x000fc40000011427 */
[----:B------:R-:W-:Y:S02]  /*1700*/  SHF.R.S32.HI R8, RZ, 0x1f, R38 ;  /* 0x0000001fff087819 */ /* 0x000fe40000011426 */
[C---:B------:R-:W-:Y:S02]  /*1710*/  IADD3 R37, R248.reuse, 0x30, RZ ;  /* 0x00000030f8257810 */ /* 0x040fe40007ffe0ff */
[C---:B------:R-:W-:Y:S02]  /*1720*/  IADD3 R24, R248.reuse, 0x98, RZ ;  /* 0x00000098f8187810 */ /* 0x040fe40007ffe0ff */
[----:B------:R-:W-:Y:S02]  /*1730*/  IADD3 R23, R248, 0xa0, RZ ;  /* 0x000000a0f8177810 */ /* 0x000fe40007ffe0ff */
[----:B------:R-:W-:Y:S02]  /*1740*/  SHF.R.S32.HI R7, RZ, 0x1f, R36 ;  /* 0x0000001fff077819 */ /* 0x000fe40000011424 */
[----:B------:R-:W-:-:S02]  /*1750*/  SHF.R.S32.HI R8, RZ, 0x1f, R35 ;  /* 0x0000001fff087819 */ /* 0x000fc40000011423 */
[C---:B------:R-:W-:Y:S02]  /*1760*/  IADD3 R34, R248.reuse, 0x48, RZ ;  /* 0x00000048f8227810 */ /* 0x040fe40007ffe0ff */
[C---:B------:R-:W-:Y:S02]  /*1770*/  IADD3 R21, R248.reuse, 0xb0, RZ ;  /* 0x000000b0f8157810 */ /* 0x040fe40007ffe0ff */
[C---:B------:R-:W-:Y:S02]  /*1780*/  IADD3 R20, R248.reuse, 0xb8, RZ ;  /* 0x000000b8f8147810 */ /* 0x040fe40007ffe0ff */
[----:B------:R-:W-:Y:S02]  /*1790*/  SHF.R.S32.HI R7, RZ, 0x1f, R33 ;  /* 0x0000001fff077819 */ /* 0x000fe40000011421 */
[----:B------:R-:W-:Y:S02]  /*17a0*/  SHF.R.S32.HI R8, RZ, 0x1f, R32 ;  /* 0x0000001fff087819 */ /* 0x000fe40000011420 */
[----:B------:R-:W-:-:S02]  /*17b0*/  IADD3 R31, R248, 0x60, RZ ;  /* 0x00000060f81f7810 */ /* 0x000fc40007ffe0ff */
[C---:B------:R-:W-:Y:S02]  /*17c0*/  IADD3 R18, R248.reuse, 0xc8, RZ ;  /* 0x000000c8f8127810 */ /* 0x040fe40007ffe0ff */
[C---:B------:R-:W-:Y:S02]  /*17d0*/  IADD3 R17, R248.reuse, 0xd0, RZ ;  /* 0x000000d0f8117810 */ /* 0x040fe40007ffe0ff */
[----:B------:R-:W-:Y:S02]  /*17e0*/  SHF.R.S32.HI R7, RZ, 0x1f, R30 ;  /* 0x0000001fff077819 */ /* 0x000fe4000001141e */
[----:B------:R-:W-:Y:S02]  /*17f0*/  SHF.R.S32.HI R8, RZ, 0x1f, R29 ;  /* 0x0000001fff087819 */ /* 0x000fe4000001141d */
[C---:B------:R-:W-:Y:S02]  /*1800*/  IADD3 R28, R248.reuse, 0x78, RZ ;  /* 0x00000078f81c7810 */ /* 0x040fe40007ffe0ff */
[----:B-1----:R-:W-:-:S02]  /*1810*/  IADD3 R15, R248, 0xe0, RZ ;  /* 0x000000e0f80f7810 */ /* 0x002fc40007ffe0ff */
[C---:B------:R-:W-:Y:S02]  /*1820*/  IADD3 R14, R248.reuse, 0xe8, RZ ;  /* 0x000000e8f80e7810 */ /* 0x040fe40007ffe0ff */
[----:B------:R-:W-:Y:S02]  /*1830*/  SHF.R.S32.HI R7, RZ, 0x1f, R27 ;  /* 0x0000001fff077819 */ /* 0x000fe4000001141b */
[----:B------:R-:W-:Y:S02]  /*1840*/  SHF.R.S32.HI R8, RZ, 0x1f, R26 ;  /* 0x0000001fff087819 */ /* 0x000fe4000001141a */
[----:B------:R-:W-:Y:S02]  /*1850*/  IADD3 R25, R248, 0x90, RZ ;  /* 0x00000090f8197810 */ /* 0x000fe40007ffe0ff */
[----:B------:R-:W-:Y:S02]  /*1860*/  SHF.R.S32.HI R9, RZ, 0x1f, R37 ;  /* 0x0000001fff097819 */ /* 0x000fe40000011425 */
[----:B------:R-:W-:-:S02]  /*1870*/  SHF.R.S32.HI R7, RZ, 0x1f, R24 ;  /* 0x0000001fff077819 */ /* 0x000fc40000011418 */
[----:B------:R-:W-:Y:S02]  /*1880*/  SHF.R.S32.HI R8, RZ, 0x1f, R23 ;  /* 0x0000001fff087819 */ /* 0x000fe40000011417 */
[C---:B------:R-:W-:Y:S02]  /*1890*/  IADD3 R22, R248.reuse, 0xa8, RZ ;  /* 0x000000a8f8167810 */ /* 0x040fe40007ffe0ff */
[----:B------:R-:W-:Y:S02]  /*18a0*/  SHF.R.S32.HI R9, RZ, 0x1f, R34 ;  /* 0x0000001fff097819 */ /* 0x000fe40000011422 */
[----:B------:R-:W-:Y:S02]  /*18b0*/  SHF.R.S32.HI R7, RZ, 0x1f, R21 ;  /* 0x0000001fff077819 */ /* 0x000fe40000011415 */
[----:B------:R-:W-:Y:S02]  /*18c0*/  SHF.R.S32.HI R8, RZ, 0x1f, R20 ;  /* 0x0000001fff087819 */ /* 0x000fe40000011414 */
[----:B------:R-:W-:-:S02]  /*18d0*/  IADD3 R19, R248, 0xc0, RZ ;  /* 0x000000c0f8137810 */ /* 0x000fc40007ffe0ff */
[----:B------:R-:W-:Y:S02]  /*18e0*/  SHF.R.S32.HI R9, RZ, 0x1f, R31 ;  /* 0x0000001fff097819 */ /* 0x000fe4000001141f */
[----:B------:R-:W-:Y:S02]  /*18f0*/  SHF.R.S32.HI R7, RZ, 0x1f, R18 ;  /* 0x0000001fff077819 */ /* 0x000fe40000011412 */
[----:B------:R-:W-:Y:S02]  /*1900*/  SHF.R.S32.HI R8, RZ, 0x1f, R17 ;  /* 0x0000001fff087819 */ /* 0x000fe40000011411 */
[----:B------:R-:W-:Y:S02]  /*1910*/  SHF.R.S32.HI R6, RZ, 0x1f, R225 ;  /* 0x0000001fff067819 */ /* 0x000fe400000114e1 */
[----:B------:R-:W-:Y:S02]  /*1920*/  IADD3 R16, R248, 0xd8, RZ ;  /* 0x000000d8f8107810 */ /* 0x000fe40007ffe0ff */
[----:B------:R-:W-:-:S02]  /*1930*/  SHF.R.S32.HI R9, RZ, 0x1f, R28 ;  /* 0x0000001fff097819 */ /* 0x000fc4000001141c */
[----:B------:R-:W-:Y:S02]  /*1940*/  SHF.R.S32.HI R7, RZ, 0x1f, R15 ;  /* 0x0000001fff077819 */ /* 0x000fe4000001140f */
[----:B------:R-:W-:Y:S01]  /*1950*/  SHF.R.S32.HI R8, RZ, 0x1f, R14 ;  /* 0x0000001fff087819 */ /* 0x000fe2000001140e */
[C---:B------:R-:W-:Y:S01]  /*1960*/  IMAD.IADD R8, R11.reuse, 0x1, R5 ;  /* 0x000000010b087824 */ /* 0x040fe200078e0205 */
[----:B------:R-:W-:Y:S02]  /*1970*/  SEL R6, R10, 0xffffffc0, !P2 ;  /* 0xffffffc00a067807 */ /* 0x000fe40005000000 */
[----:B------:R-:W-:Y:S02]  /*1980*/  IADD3 R13, R248, 0xf0, RZ ;  /* 0x000000f0f80d7810 */ /* 0x000fe40007ffe0ff */
[----:B------:R-:W-:Y:S01]  /*1990*/  SHF.R.S32.HI R9, RZ, 0x1f, R25 ;  /* 0x0000001fff097819 */ /* 0x000fe20000011419 */
[----:B------:R1:W-:Y:S01]  /*19a0*/  STL [R1+0x10], R8 ;  /* 0x0000100801007387 */ /* 0x0003e20000100800 */
[----:B------:R-:W-:-:S02]  /*19b0*/  IADD3 R7, R11, -0x10, RZ ;  /* 0xfffffff00b077810 */ /* 0x000fc40007ffe0ff */
[----:B------:R-:W-:Y:S02]  /*19c0*/  SHF.R.S32.HI R9, RZ, 0x1f, R22 ;  /* 0x0000001fff097819 */ /* 0x000fe40000011416 */
[----:B------:R-:W-:Y:S02]  /*19d0*/  @P0 IADD3 R7, R11, 0x10, RZ ;  /* 0x000000100b070810 */ /* 0x000fe40007ffe0ff */
[----:B------:R-:W-:Y:S02]  /*19e0*/  SHF.R.S32.HI R9, RZ, 0x1f, R19 ;  /* 0x0000001fff097819 */ /* 0x000fe40000011413 */
[----:B------:R-:W-:Y:S01]  /*19f0*/  SHF.R.S32.HI R9, RZ, 0x1f, R16 ;  /* 0x0000001fff097819 */ /* 0x000fe20000011410 */
[----:B------:R-:W-:Y:S01]  /*1a00*/  IMAD.IADD R5, R5, 0x1, R7 ;  /* 0x0000000105057824 */ /* 0x000fe200078e0207 */
[----:B------:R-:W-:Y:S01]  /*1a10*/  SHF.R.S32.HI R9, RZ, 0x1f, R13 ;  /* 0x0000001fff097819 */ /* 0x000fe2000001140d */
[----:B------:R-:W-:Y:S01]  /*1a20*/  IMAD.IADD R9, R11, 0x1, R6 ;  /* 0x000000010b097824 */ /* 0x000fe200078e0206 */
[----:B------:R-:W-:Y:S01]  /*1a30*/  LEA R208, R3, 0x10100, 0x1 ;  /* 0x0001010003d07811 */ /* 0x000fe200078e08ff */
[----:B------:R-:W-:Y:S01]  /*1a40*/  IMAD.IADD R3, R6, 0x1, R7 ;  /* 0x0000000106037824 */ /* 0x000fe200078e0207 */
[----:B------:R-:W-:-:S02]  /*1a50*/  LEA R204, R4, 0x100, 0x1 ;  /* 0x0000010004cc7811 */ /* 0x000fc400078e08ff */
[----:B------:R2:W-:Y:S01]  /*1a60*/  STL [R1+0x20], R9 ;  /* 0x0000200901007387 */ /* 0x0005e20000100800 */
[----:B------:R-:W-:Y:S01]  /*1a70*/  IMAD.IADD R209, R208, 0x1, R2 ;  /* 0x00000001d0d17824 */ /* 0x000fe200078e0202 */
[----:B------:R-:W-:Y:S01]  /*1a80*/  IADD3 R223, R218, 0x40, RZ ;  /* 0x00000040dadf7810 */ /* 0x000fe20007ffe0ff */
[----:B------:R-:W-:Y:S01]  /*1a90*/  IMAD.IADD R205, R2, 0x1, R204 ;  /* 0x0000000102cd7824 */ /* 0x000fe200078e02cc */
[----:B------:R-:W-:Y:S01]  /*1aa0*/  LEA R201, R0, 0x8100, 0x1 ;  /* 0x0000810000c97811 */ /* 0x000fe200078e08ff */
[--C-:B------:R-:W-:Y:S01]  /*1ab0*/  IMAD.IADD R2, R5, 0x1, R6.reuse ;  /* 0x0000000105027824 */ /* 0x100fe200078e0206 */
[----:B------:R-:W-:Y:S01]  /*1ac0*/  SHF.R.S32.HI R12, RZ, 0x1f, R223 ;  /* 0x0000001fff0c7819 */ /* 0x000fe200000114df */
[----:B-1----:R-:W-:Y:S01]  /*1ad0*/  IMAD.IADD R8, R8, 0x1, R6 ;  /* 0x0000000108087824 */ /* 0x002fe200078e0206 */
[----:B------:R-:W-:Y:S02]  /*1ae0*/  SEL R0, R10, 0xffffffc0, !P3 ;  /* 0xffffffc00a007807 */ /* 0x000fe40005800000 */
[----:B------:R-:W-:-:S02]  /*1af0*/  IADD3 R12, R248, 0xf8, RZ ;  /* 0x000000f8f80c7810 */ /* 0x000fc40007ffe0ff */
[----:B------:R2:W-:Y:S01]  /*1b00*/  STL [R1+0x1c], R8 ;  /* 0x00001c0801007387 */ /* 0x0005e20000100800 */
[----:B------:R-:W-:Y:S01]  /*1b10*/  IMAD.IADD R211, R208, 0x1, R0 ;  /* 0x00000001d0d37824 */ /* 0x000fe200078e0200 */
[----:B------:R-:W-:Y:S01]  /*1b20*/  SHF.R.S32.HI R10, RZ, 0x1f, R12 ;  /* 0x0000001fff0a7819 */ /* 0x000fe2000001140c */
[C---:B------:R-:W-:Y:S01]  /*1b30*/  IMAD.IADD R207, R0.reuse, 0x1, R204 ;  /* 0x0000000100cf7824 */ /* 0x040fe200078e02cc */
[----:B------:R2:W-:Y:S01]  /*1b40*/  STL [R1+0x8], R7 ;  /* 0x0000080701007387 */ /* 0x0005e20000100800 */
[----:B------:R-:W-:Y:S02]  /*1b50*/  IMAD.IADD R210, R209, 0x1, R0 ;  /* 0x00000001d1d27824 */ /* 0x000fe400078e0200 */
[----:B------:R-:W-:Y:S01]  /*1b60*/  IMAD.IADD R206, R0, 0x1, R205 ;  /* 0x0000000100ce7824 */ /* 0x000fe200078e02cd */
[----:B------:R2:W-:Y:S04]  /*1b70*/  STL [R1+0x18], R3 ;  /* 0x0000180301007387 */ /* 0x0005e80000100800 */
[----:B------:R2:W-:Y:S04]  /*1b80*/  STL [R1+0xc], R5 ;  /* 0x00000c0501007387 */ /* 0x0005e80000100800 */
[----:B------:R2:W-:Y:S02]  /*1b90*/  STL [R1+0x14], R2 ;  /* 0x0000140201007387 */ /* 0x0005e40000100800 */
.L_x_2877:
[----:B--2---:R-:W-:-:S04]  /*1ba0*/  IMAD.MOV.U32 R8, RZ, RZ, 0x4 ;  /* 0x00000004ff087424 */ /* 0x004fc800078e00ff */
[----:B------:R-:W-:-:S05]  /*1bb0*/  IMAD.WIDE R2, R243, R8, c[0x0][0x588] ;  /* 0x00016200f3027625 */ /* 0x000fca00078e0208 */
[----:B------:R-:W2:Y:S01]  /*1bc0*/  LDG.E R251, [R2.64] ;  /* 0x0000000602fb7981 */ /* 0x000ea2000c1e1900 */
[----:B------:R-:W-:Y:S01]  /*1bd0*/  ISETP.NE.U32.AND P4, PT, RZ, c[0x0][0x370], PT ;  /* 0x0000dc00ff007a0c */ /* 0x000fe20003f85070 */
[----:B------:R-:W-:Y:S01]  /*1be0*/  IMAD.MOV.U32 R229, RZ, RZ, RZ ;  /* 0x000000ffffe57224 */ /* 0x000fe200078e00ff */
[----:B------:R-:W-:Y:S01]  /*1bf0*/  ISETP.NE.U32.AND P3, PT, RZ, c[0x0][0x360], PT ;  /* 0x0000d800ff007a0c */ /* 0x000fe20003f65070 */
[----:B------:R-:W-:Y:S01]  /*1c00*/  IMAD.MOV.U32 R11, RZ, RZ, RZ ;  /* 0x000000ffff0b7224 */ /* 0x000fe200078e00ff */
[----:B------:R-:W-:Y:S02]  /*1c10*/  ISETP.NE.AND.EX P4, PT, RZ, c[0x0][0x374], PT, P4 ;  /* 0x0000dd00ff007a0c */ /* 0x000fe40003f85340 */
[----:B------:R-:W-:Y:S02]  /*1c20*/  ISETP.NE.AND.EX P3, PT, RZ, c[0x0][0x364], PT, P3 ;  /* 0x0000d900ff007a0c */ /* 0x000fe40003f65330 */
[----:B------:R-:W-:-:S04]  /*1c30*/  ISETP.NE.U32.AND P0, PT, RZ, c[0x0][0x348], PT ;  /* 0x0000d200ff007a0c */ /* 0x000fc80003f05070 */
[----:B------:R-:W-:Y:S02]  /*1c40*/  ISETP.NE.AND.EX P0, PT, RZ, c[0x0][0x34c], PT, P0 ;  /* 0x0000d300ff007a0c */ /* 0x000fe40003f05300 */
[----:B--2---:R-:W-:Y:S01]  /*1c50*/  SHF.R.S32.HI R12, RZ, 0x1f, R251 ;  /* 0x0000001fff0c7819 */ /* 0x004fe200000114fb */
[C---:B------:R-:W-:Y:S02]  /*1c60*/  IMAD.SHL.U32 R252, R251.reuse, 0x4, RZ ;  /* 0x00000004fbfc7824 */ /* 0x040fe400078e00ff */
[C---:B------:R-:W-:Y:S02]  /*1c70*/  @P4 LEA R6, P2, R251.reuse, c[0x0][0x370], 0x2 ;  /* 0x0000dc00fb064a11 */ /* 0x040fe400078410ff */
[C-C-:B------:R-:W-:Y:S01]  /*1c80*/  SHF.L.U64.HI R13, R251.reuse, 0x2, R12.reuse ;  /* 0x00000002fb0d7819 */ /* 0x140fe2000001020c */
[----:B------:R1:W-:Y:S01]  /*1c90*/  STL [R1+0x28], R12 ;  /* 0x0000280c01007387 */ /* 0x0003e20000100800 */
[----:B------:R-:W-:Y:S02]  /*1ca0*/  @P4 LEA.HI.X R7, R251, c[0x0][0x374], R12, 0x2, P2 ;  /* 0x0000dd00fb074a11 */ /* 0x000fe400010f140c */
[C---:B------:R-:W-:Y:S01]  /*1cb0*/  @P3 IADD3 R4, P1, R252.reuse, c[0x0][0x360], RZ ;  /* 0x0000d800fc043a10 */ /* 0x040fe20007f3e0ff */
[----:B------:R1:W-:Y:S01]  /*1cc0*/  STL [R1], R13 ;  /* 0x0000000d01007387 */ /* 0x0003e20000100800 */
[----:B------:R-:W-:-:S02]  /*1cd0*/  IADD3 R2, P2, R252, c[0x0][0x348], RZ ;  /* 0x0000d200fc027a10 */ /* 0x000fc40007f5e0ff */
[C---:B------:R-:W-:Y:S01]  /*1ce0*/  @P3 IADD3.X R5, R13.reuse, c[0x0][0x364], RZ, P1, !PT ;  /* 0x0000d9000d053a10 */ /* 0x040fe20000ffe4ff */
[----:B------:R1:W5:Y:S01]  /*1cf0*/  @P4 LDG.E R229, [R6.64] ;  /* 0x0000000606e54981 */ /* 0x000362000c1e1900 */
[----:B------:R-:W-:-:S03]  /*1d00*/  IADD3.X R3, R13, c[0x0][0x34c], RZ, P2, !PT ;  /* 0x0000d3000d037a10 */ /* 0x000fc600017fe4ff */
        /* <DEDUP_REMOVED lines=9> */
.L_x_2771:
[----:B------:R-:W-:-:S04]  /*1da0*/  ISETP.NE.U32.AND P1, PT, RZ, c[0x0][0x368], PT ;  /* 0x0000da00ff007a0c */ /* 0x000fc80003f25070 */
[----:B------:R-:W-:-:S13]  /*1db0*/  ISETP.NE.AND.EX P1, PT, RZ, c[0x0][0x36c], PT, P1 ;  /* 0x0000db00ff007a0c */ /* 0x000fda0003f25310 */
[----:B------:R-:W-:Y:S05]  /*1dc0*/  @!P1 BRA `(.L_x_2772) ;  /* 0x0000004000009947 */ /* 0x000fea0003800000 */
[----:B-1----:R-:W-:-:S04]  /*1dd0*/  IADD3 R2, P1, R252, c[0x0][0x368], RZ ;  /* 0x0000da00fc027a10 */ /* 0x002fc80007f3e0ff */
[----:B------:R-:W-:-:S05]  /*1de0*/  IADD3.X R3, R13, c[0x0][0x36c], RZ, P1, !PT ;  /* 0x0000db000d037a10 */ /* 0x000fca0000ffe4ff */
[----:B------:R1:W5:Y:S01]  /*1df0*/  LDG.E R0, [R2.64] ;  /* 0x0000000602007981 */ /* 0x000362000c1e1900 */
[----:B------:R-:W-:Y:S05]  /*1e00*/  BRA `(.L_x_2773) ;  /* 0x0000008000007947 */ /* 0x000fea0003800000 */
.L_x_2772:
        /* <DEDUP_REMOVED lines=8> */
.L_x_2773:
[----:B-1----:R-:W-:Y:S01]  /*1e90*/  IMAD.MOV.U32 R2, RZ, RZ, c[0x0][0x2c4] ;  /* 0x0000b100ff027624 */ /* 0x002fe200078e00ff */
[----:B------:R-:W-:Y:S01]  /*1ea0*/  BSSY B0, `(.L_x_2774) ;  /* 0x000003a000007945 */ /* 0x000fe20003800000 */
[----:B------:R-:W-:Y:S02]  /*1eb0*/  IMAD.SHL.U32 R239, R241, 0x80, RZ ;  /* 0x00000080f1ef7824 */ /* 0x000fe400078e00ff */
[----:B-----5:R-:W-:Y:S01]  /*1ec0*/  IMAD.IADD R213, R0, 0x1, -R229 ;  /* 0x0000000100d57824 */ /* 0x020fe200078e0ae5 */
[----:B------:R-:W-:-:S02]  /*1ed0*/  ISETP.NE.AND P4, PT, R2, 0x1, PT ;  /* 0x000000010200780c */ /* 0x000fc40003f85270 */
[----:B------:R-:W-:Y:S02]  /*1ee0*/  IADD3 R2, R239, 0x7f, RZ ;  /* 0x0000007fef027810 */ /* 0x000fe40007ffe0ff */
[----:B------:R-:W-:-:S03]  /*1ef0*/  IADD3 R3, R213, 0x40, -R214 ;  /* 0x00000040d5037810 */ /* 0x000fc60007ffe8d6 */
[----:B------:R-:W-:-:S06]  /*1f00*/  IMAD.MOV.U32 R0, RZ, RZ, R2 ;  /* 0x000000ffff007224 */ /* 0x000fcc00078e0002 */
[----:B------:R-:W-:Y:S01]  /*1f10*/  @P4 IMAD.HI.U32 R4, R2, c[0x0][0x2c8], RZ ;  /* 0x0000b20002044a27 */ /* 0x000fe200078e00ff */
[----:B------:R-:W-:-:S04]  /*1f20*/  IADD3 R2, R213, 0x3f, RZ ;  /* 0x0000003fd5027810 */ /* 0x000fc80007ffe0ff */
[----:B------:R-:W-:-:S05]  /*1f30*/  @P4 SHF.R.U32.HI R0, RZ, c[0x0][0x2cc], R4 ;  /* 0x0000b300ff004a19 */ /* 0x000fca0000011604 */
[----:B------:R-:W-:Y:S01]  /*1f40*/  IMAD.IADD R0, R3, 0x1, R0 ;  /* 0x0000000103007824 */ /* 0x000fe200078e0200 */
[----:B------:R-:W-:-:S04]  /*1f50*/  SHF.R.S32.HI R3, RZ, 0x1f, R2 ;  /* 0x0000001fff037819 */ /* 0x000fc80000011402 */
[----:B------:R-:W-:Y:S02]  /*1f60*/  SHF.R.S32.HI R4, RZ, 0x1f, R0 ;  /* 0x0000001fff047819 */ /* 0x000fe40000011400 */
[----:B------:R-:W-:Y:S02]  /*1f70*/  LEA.HI R2, R3, R2, RZ, 0x6 ;  /* 0x0000000203027211 */ /* 0x000fe400078f30ff */
[----:B------:R-:W-:Y:S02]  /*1f80*/  LEA.HI R0, R4, R0, RZ, 0x6 ;  /* 0x0000000004007211 */ /* 0x000fe400078f30ff */
[----:B------:R-:W-:Y:S02]  /*1f90*/  SHF.R.S32.HI R3, RZ, 0x6, R2 ;  /* 0x00000006ff037819 */ /* 0x000fe40000011402 */
[----:B------:R-:W-:Y:S02]  /*1fa0*/  SHF.R.S32.HI R0, RZ, 0x6, R0 ;  /* 0x00000006ff007819 */ /* 0x000fe40000011400 */
[----:B------:R-:W-:-:S02]  /*1fb0*/  LOP3.LUT R2, R242, 0xff000000, RZ, 0xc0, !PT ;  /* 0xff000000f2027812 */ /* 0x000fc400078ec0ff */
[----:B------:R-:W-:Y:S02]  /*1fc0*/  IMNMX R7, R3, R0, PT ;  /* 0x0000000003077217 */ /* 0x000fe40003800200 */
[----:B------:R-:W-:Y:S02]  /*1fd0*/  LOP3.LUT R4, R242, 0xff0000, RZ, 0xc0, !PT ;  /* 0x00ff0000f2047812 */ /* 0x000fe400078ec0ff */
[----:B------:R-:W-:Y:S01]  /*1fe0*/  SHF.R.U32.HI R0, RZ, 0x8, R2 ;  /* 0x00000008ff007819 */ /* 0x000fe20000011602 */
[----:B------:R-:W-:Y:S01]  /*1ff0*/  IMAD.MOV.U32 R2, RZ, RZ, RZ ;  /* 0x000000ffff027224 */ /* 0x000fe200078e00ff */
[----:B------:R-:W-:Y:S02]  /*2000*/  ISETP.GE.AND P1, PT, R7, 0x1, PT ;  /* 0x000000010700780c */ /* 0x000fe40003f26270 */
        /* <DEDUP_REMOVED lines=35> */
.L_x_2775:
[----:B------:R-:W-:Y:S05]  /*2240*/  BSYNC B0 ;  /* 0x0000000000007941 */ /* 0x000fea0003800000 */
.L_x_2774:
[----:B------:R-:W-:Y:S01]  /*2250*/  IMAD R226, R14, R2, RZ ;  /* 0x000000020ee27224 */ /* 0x000fe200078e02ff */
        /* <DEDUP_REMOVED lines=76> */
[----:B------:R-:W-:Y:S01]  /*2720*/  IMAD.IADD R5, R227, 0x1, R239 ;  /* 0x00000001e3057824 */ /* 0x000fe200078e02ef */
[----:B------:R-:W-:Y:S02]  /*2730*/  LOP3.LUT R16, R242, 0xffff, RZ, 0xc0, !PT ;  /* 0x0000fffff2107812 */ /* 0x000fe400078ec0ff */
[----:B------:R-:W-:Y:S01]  /*2740*/  SEL R6, R12, RZ, !P0 ;  /* 0x000000ff0c067207 */ /* 0x000fe20004000000 */
[----:B------:R-:W-:Y:S01]  /*2750*/  IMAD R0, R0, c[0x0][0x178], RZ ;  /* 0x00005e0000007a24 */ /* 0x000fe200078e02ff */
[----:B------:R-:W-:Y:S01]  /*2760*/  SEL R4, R251, RZ, !P0 ;  /* 0x000000fffb047207 */ /* 0x000fe20004000000 */
[----:B------:R-:W-:Y:S01]  /*2770*/  @P4 IMAD.HI.U32 R7, R5, c[0x0][0x2c8], RZ ;  /* 0x0000b20005074a27 */ /* 0x000fe200078e00ff */
[----:B------:R-:W-:Y:S02]  /*2780*/  ISETP.GE.AND P6, PT, R218, c[0x0][0x198], PT ;  /* 0x00006600da007a0c */ /* 0x000fe40003fc6270 */
[----:B------:R-:W-:Y:S01]  /*2790*/  ISETP.GE.AND P5, PT, R223, c[0x0][0x198], PT ;  /* 0x00006600df007a0c */ /* 0x000fe20003fa6270 */
[----:B------:R-:W-:Y:S01]  /*27a0*/  IMAD R0, R11, c[0x0][0x17c], R0 ;  /* 0x00005f000b007a24 */ /* 0x000fe200078e0200 */
[----:B------:R-:W-:Y:S01]  /*27b0*/  ISETP.GE.AND P3, PT, R224, c[0x0][0x198], PT ;  /* 0x00006600e0007a0c */ /* 0x000fe20003f66270 */
[----:B------:R-:W-:Y:S01]  /*27c0*/  IMAD R6, R6, c[0x0][0x1c0], RZ ;  /* 0x0000700006067a24 */ /* 0x000fe200078e02ff */
[----:B------:R-:W-:-:S02]  /*27d0*/  ISETP.GE.AND P2, PT, R225, c[0x0][0x198], PT ;  /* 0x00006600e1007a0c */ /* 0x000fc40003f46270 */
[----:B------:R-:W-:Y:S01]  /*27e0*/  IADD3 R92, R217, -0x1, RZ ;  /* 0xffffffffd95c7810 */ /* 0x000fe20007ffe0ff */
[----:B------:R-:W-:Y:S02]  /*27f0*/  IMAD R6, R4, c[0x0][0x1c4], R6 ;  /* 0x0000710004067a24 */ /* 0x000fe400078e0206 */
[----:B--2---:R-:W-:-:S04]  /*2800*/  IMAD.WIDE.U32 R2, R11, c[0x0][0x178], RZ ;  /* 0x00005e000b027a25 */ /* 0x004fc800078e00ff */
[----:B------:R-:W-:Y:S01]  /*2810*/  IMAD.IADD R3, R3, 0x1, R0 ;  /* 0x0000000103037824 */ /* 0x000fe200078e0200 */
[----:B------:R-:W-:Y:S02]  /*2820*/  MOV R0, R5 ;  /* 0x0000000500007202 */ /* 0x000fe40000000f00 */
[----:B------:R-:W-:Y:S01]  /*2830*/  @P4 SHF.R.U32.HI R0, RZ, c[0x0][0x2cc], R7 ;  /* 0x0000b300ff004a19 */ /* 0x000fe20000011607 */
[----:B------:R-:W-:-:S03]  /*2840*/  IMAD.WIDE.U32 R2, R16, c[0x0][0x1b8], R2 ;  /* 0x00006e0010027a25 */ /* 0x000fc600078e0002 */
        /* <DEDUP_REMOVED lines=16> */
[----:B------:R-:W-:Y:S01]  /*2950*/  LEA.HI.X R5, R2, c[0x0][0x164], R0, 0x1, P0 ;  /* 0x0000590002057a11 */ /* 0x000fe200000f0c00 */
[----:B------:R-:W-:Y:S01]  /*2960*/  @!P1 IMAD.MOV.U32 R15, RZ, RZ, R251 ;  /* 0x000000ffff0f9224 */ /* 0x000fe200078e00fb */
[----:B------:R-:W-:Y:S05]  /*2970*/  BRA.DIV ~URZ, `(.L_x_2777) ;  /* 0x000116a27f007947 */ /* 0x000fea000b800000 */
[----:B------:R1:W2:Y:S02]  /*2980*/  SHFL.IDX PT, R4, R5, RZ, 0x181f ;  /* 0x00181fff05047589 */ /* 0x0002a400000e0000 */
.L_x_2882:
[----:B------:R-:W-:Y:S05]  /*2990*/  BRA.DIV ~URZ, `(.L_x_2778) ;  /* 0x000116f27f007947 */ /* 0x000fea000b800000 */
[----:B------:R3:W4:Y:S02]  /*29a0*/  SHFL.IDX PT, R0, R14, RZ, 0x181f ;  /* 0x00181fff0e007589 */ /* 0x00072400000e0000 */
.L_x_2883:
[----:B------:R-:W-:Y:S01]  /*29b0*/  IMAD R13, R214, c[0x0][0x2c4], RZ ;  /* 0x0000b100d60d7a24 */ /* 0x000fe200078e02ff */
[----:B------:R-:W-:Y:S01]  /*29c0*/  IADD3 R12, R249, R239, RZ ;  /* 0x000000eff90c7210 */ /* 0x000fe20007ffe0ff */
[----:B------:R-:W-:Y:S03]  /*29d0*/  BSSY B0, `(.L_x_2779) ;  /* 0x0000016000007945 */ /* 0x000fe60003800000 */
[----:B------:R-:W-:-:S13]  /*29e0*/  ISETP.GE.AND P0, PT, R12, R13, PT ;  /* 0x0000000d0c00720c */ /* 0x000fda0003f06270 */
[----:B------:R-:W-:Y:S05]  /*29f0*/  @P0 BRA `(.L_x_2780) ;  /* 0x0000013000000947 */ /* 0x000fea0003800000 */
[----:B------:R-:W-:Y:S02]  /*2a00*/  SHF.R.S32.HI R2, RZ, 0x1f, R218 ;  /* 0x0000001fff027819 */ /* 0x000fe400000114da */
[CC--:B----4-:R-:W-:Y:S02]  /*2a10*/  LEA R10, P1, R218.reuse, R0.reuse, 0x1 ;  /* 0x00000000da0a7211 */ /* 0x0d0fe400078208ff */
[----:B------:R-:W-:Y:S02]  /*2a20*/  LEA R8, P0, R223, R0, 0x1 ;  /* 0x00000000df087211 */ /* 0x000fe400078008ff */
[----:B--2---:R-:W-:Y:S02]  /*2a30*/  LEA.HI.X R11, R218, R4, R2, 0x1, P1 ;  /* 0x00000004da0b7211 */ /* 0x004fe400008f0c02 */
[----:B------:R-:W-:Y:S02]  /*2a40*/  SHF.R.S32.HI R2, RZ, 0x1f, R223 ;  /* 0x0000001fff027819 */ /* 0x000fe400000114df */
[----:B------:R-:W-:Y:S01]  /*2a50*/  LEA R6, P1, R224, R0, 0x1 ;  /* 0x00000000e0067211 */ /* 0x000fe200078208ff */
[----:B------:R-:W-:Y:S01]  /*2a60*/  @!PT LDS RZ, [RZ] ;  /* 0x00000000fffff984 */ /* 0x000fe20000000800 */
[----:B------:R-:W-:Y:S01]  /*2a70*/  @!PT LDS RZ, [RZ] ;  /* 0x00000000fffff984 */ /* 0x000fe20000000800 */
[----:B------:R-:W-:Y:S01]  /*2a80*/  @!PT LDS RZ, [RZ] ;  /* 0x00000000fffff984 */ /* 0x000fe20000000800 */
[----:B------:R2:W-:Y:S01]  /*2a90*/  LDGSTS.E.BYPASS.LTC128B.128 [R215+0x10100], [R10.64], !P6 ;  /* 0x101000000ad77fae */ /* 0x0005e2000f101d46 */
[----:B------:R-:W-:-:S02]  /*2aa0*/  SHF.R.S32.HI R18, RZ, 0x1f, R224 ;  /* 0x0000001fff127819 */ /* 0x000fc400000114e0 */
[----:B------:R-:W-:Y:S02]  /*2ab0*/  LEA.HI.X R9, R223, R4, R2, 0x1, P0 ;  /* 0x00000004df097211 */ /* 0x000fe400000f0c02 */
[----:B------:R-:W-:Y:S02]  /*2ac0*/  SHF.R.S32.HI R17, RZ, 0x1f, R225 ;  /* 0x0000001fff117819 */ /* 0x000fe400000114e1 */
[C---:B------:R-:W-:Y:S01]  /*2ad0*/  LEA R2, P0, R225.reuse, R0, 0x1 ;  /* 0x00000000e1027211 */ /* 0x040fe200078008ff */
[----:B------:R2:W-:Y:S01]  /*2ae0*/  LDGSTS.E.BYPASS.LTC128B.128 [R215+0x14100], [R8.64], !P5 ;  /* 0x1410000008d77fae */ /* 0x0005e2000e901d46 */
[-C--:B------:R-:W-:Y:S02]  /*2af0*/  LEA.HI.X R7, R224, R4.reuse, R18, 0x1, P1 ;  /* 0x00000004e0077211 */ /* 0x080fe400008f0c12 */
[----:B------:R-:W-:-:S03]  /*2b00*/  LEA.HI.X R3, R225, R4, R17, 0x1, P0 ;  /* 0x00000004e1037211 */ /* 0x000fc600000f0c11 */
[----:B------:R2:W-:Y:S04]  /*2b10*/  LDGSTS.E.BYPASS.LTC128B.128 [R215+0x18100], [R6.64], !P3 ;  /* 0x1810000006d77fae */ /* 0x0005e8000d901d46 */
[----:B------:R2:W-:Y:S02]  /*2b20*/  LDGSTS.E.BYPASS.LTC128B.128 [R215+0x1c100], [R2.64], !P2 ;  /* 0x1c10000002d77fae */ /* 0x0005e4000d101d46 */
.L_x_2780:
[----:B------:R-:W-:Y:S05]  /*2b30*/  BSYNC B0 ;  /* 0x0000000000007941 */ /* 0x000fea0003800000 */
.L_x_2779:
[----:B------:R-:W-:Y:S05]  /*2b40*/  BRA.DIV ~URZ, `(.L_x_2781) ;  /* 0x000115b27f007947 */ /* 0x000fea000b800000 */
[----:B--2---:R2:W1:Y:S04]  /*2b50*/  SHFL.IDX PT, R4, R5, 0x1, 0x181f ;  /* 0x00381f0005047f89 */ /* 0x00446800000e0000 */
[----:B----4-:R2:W4:Y:S02]  /*2b60*/  SHFL.IDX PT, R0, R14, 0x1, 0x181f ;  /* 0x00381f000e007f89 */ /* 0x01052400000e0000 */
.L_x_2884:
[----:B------:R-:W-:Y:S01]  /*2b70*/  IADD3 R2, R12, 0x20, RZ ;  /* 0x000000200c027810 */ /* 0x000fe20007ffe0ff */
[----:B------:R-:W-:Y:S03]  /*2b80*/  BSSY B0, `(.L_x_2782) ;  /* 0x0000016000007945 */ /* 0x000fe60003800000 */
[----:B------:R-:W-:-:S13]  /*2b90*/  ISETP.GE.AND P0, PT, R2, R13, PT ;  /* 0x0000000d0200720c */ /* 0x000fda0003f06270 */
[----:B------:R-:W-:Y:S05]  /*2ba0*/  @P0 BRA `(.L_x_2783) ;  /* 0x0000013000000947 */ /* 0x000fea0003800000 */
[----:B------:R-:W-:Y:S02]  /*2bb0*/  SHF.R.S32.HI R3, RZ, 0x1f, R218 ;  /* 0x0000001fff037819 */ /* 0x000fe400000114da */
[CC--:B----4-:R-:W-:Y:S02]  /*2bc0*/  LEA R10, P1, R218.reuse, R0.reuse, 0x1 ;  /* 0x00000000da0a7211 */ /* 0x0d0fe400078208ff */
[----:B------:R-:W-:Y:S02]  /*2bd0*/  LEA R8, P0, R223, R0, 0x1 ;  /* 0x00000000df087211 */ /* 0x000fe400078008ff */
[----:B-1----:R-:W-:Y:S02]  /*2be0*/  LEA.HI.X R11, R218, R4, R3, 0x1, P1 ;  /* 0x00000004da0b7211 */ /* 0x002fe400008f0c03 */
        /* <DEDUP_REMOVED lines=15> */
.L_x_2783:
[----:B------:R-:W-:Y:S05]  /*2ce0*/  BSYNC B0 ;  /* 0x0000000000007941 */ /* 0x000fea0003800000 */
.L_x_2782:
[----:B------:R-:W-:Y:S05]  /*2cf0*/  BRA.DIV ~URZ, `(.L_x_2784) ;  /* 0x000114d27f007947 */ /* 0x000fea000b800000 */
[----:B-1----:R1:W2:Y:S02]  /*2d00*/  SHFL.IDX PT, R4, R5, 0x2, 0x181f ;  /* 0x00581f0005047f89 */ /* 0x0022a400000e0000 */
.L_x_2885:
[----:B------:R-:W-:Y:S05]  /*2d10*/  BRA.DIV ~URZ, `(.L_x_2785) ;  /* 0x000115227f007947 */ /* 0x000fea000b800000 */
[----:B----4-:R4:W1:Y:S02]  /*2d20*/  SHFL.IDX PT, R0, R14, 0x2, 0x181f ;  /* 0x00581f000e007f89 */ /* 0x01086400000e0000 */
.L_x_2886:
[----:B------:R-:W-:Y:S01]  /*2d30*/  IADD3 R2, R12, 0x40, RZ ;  /* 0x000000400c027810 */ /* 0x000fe20007ffe0ff */
[----:B------:R-:W-:Y:S03]  /*2d40*/  BSSY B0, `(.L_x_2786) ;  /* 0x0000016000007945 */ /* 0x000fe60003800000 */
[----:B------:R-:W-:-:S13]  /*2d50*/  ISETP.GE.AND P0, PT, R2, R13, PT ;  /* 0x0000000d0200720c */ /* 0x000fda0003f06270 */
[----:B------:R-:W-:Y:S05]  /*2d60*/  @P0 BRA `(.L_x_2787) ;  /* 0x0000013000000947 */ /* 0x000fea0003800000 */
[----:B------:R-:W-:Y:S02]  /*2d70*/  SHF.R.S32.HI R3, RZ, 0x1f, R218 ;  /* 0x0000001fff037819 */ /* 0x000fe400000114da */
[CC--:B-1----:R-:W-:Y:S02]  /*2d80*/  LEA R10, P1, R218.reuse, R0.reuse, 0x1 ;  /* 0x00000000da0a7211 */ /* 0x0c2fe400078208ff */
        /* <DEDUP_REMOVED lines=17> */
.L_x_2787:
[----:B------:R-:W-:Y:S05]  /*2ea0*/  BSYNC B0 ;  /* 0x0000000000007941 */ /* 0x000fea0003800000 */
.L_x_2786:
[----:B------:R-:W-:Y:S05]  /*2eb0*/  BRA.DIV ~URZ, `(.L_x_2788) ;  /* 0x000113f27f007947 */ /* 0x000fea000b800000 */
[----:B--2---:R2:W3:Y:S04]  /*2ec0*/  SHFL.IDX PT, R4, R5, 0x3, 0x181f ;  /* 0x00781f0005047f89 */ /* 0x0044e800000e0000 */
[----:B-1----:R2:W1:Y:S02]  /*2ed0*/  SHFL.IDX PT, R0, R14, 0x3, 0x181f ;  /* 0x00781f000e007f89 */ /* 0x00246400000e0000 */
.L_x_2887:
[----:B------:R-:W-:Y:S01]  /*2ee0*/  IADD3 R2, R12, 0x60, RZ ;  /* 0x000000600c027810 */ /* 0x000fe20007ffe0ff */
[----:B-----5:R-:W-:Y:S01]  /*2ef0*/  IMAD.WIDE.U32 R232, R15, c[0x0][0x2b0], RZ ;  /* 0x0000ac000fe87a25 */ /* 0x020fe200078e00ff */
[----:B------:R-:W-:-:S02]  /*2f00*/  SHF.R.S32.HI R20, RZ, 0x1f, R218 ;  /* 0x0000001fff147819 */ /* 0x000fc400000114da */
[----:B------:R-:W-:Y:S02]  /*2f10*/  ISETP.GE.AND P1, PT, R2, R13, PT ;  /* 0x0000000d0200720c */ /* 0x000fe40003f26270 */
[----:B------:R-:W-:Y:S02]  /*2f20*/  SHF.R.S32.HI R19, RZ, 0x1f, R223 ;  /* 0x0000001fff137819 */ /* 0x000fe400000114df */
[----:B------:R-:W-:Y:S02]  /*2f30*/  SHF.R.S32.HI R18, RZ, 0x1f, R224 ;  /* 0x0000001fff127819 */ /* 0x000fe400000114e0 */
[----:B------:R-:W-:-:S07]  /*2f40*/  SHF.R.S32.HI R17, RZ, 0x1f, R225 ;  /* 0x0000001fff117819 */ /* 0x000fce00000114e1 */
        /* <DEDUP_REMOVED lines=36> */
[----:B------:R1:W2:Y:S01]  /*3190*/  @!P1 LDG.E R216, [R4.64] ;  /* 0x0000000604d89981 */ /* 0x0002a2000c1e1900 */
        /* <DEDUP_REMOVED lines=10> */
[----:B------:R-:W-:-:S04]  /*3240*/  IMAD.WIDE.U32 R2, R219, c[0x0][0x1e0], RZ ;  /* 0x00007800db027a25 */ /* 0x000fc800078e00ff */
[----:B------:R-:W-:Y:S02]  /*3250*/  IMAD R97, R92, -0x40, R213 ;  /* 0xffffffc05c617824 */ /* 0x000fe400078e02d5 */
[----:B------:R-:W-:-:S04]  /*3260*/  IMAD.WIDE.U32 R234, R16, c[0x0][0x210], RZ ;  /* 0x0000840010ea7a25 */ /* 0x000fc800078e00ff */
[----:B------:R-:W-:Y:S02]  /*3270*/  IMAD.IADD R13, R97, 0x1, -R249 ;  /* 0x00000001610d7824 */ /* 0x000fe400078e0af9 */
[----:B------:R-:W-:Y:S01]  /*3280*/  IMAD R238, R16, c[0x0][0x214], R235 ;  /* 0x0000850010ee7a24 */ /* 0x000fe200078e02eb */
[----:B-1----:R-:W-:Y:S01]  /*3290*/  SHF.R.S32.HI R5, RZ, 0x1f, R219 ;  /* 0x0000001fff057819 */ /* 0x002fe200000114db */
[----:B------:R-:W-:Y:S01]  /*32a0*/  IMAD.SHL.U32 R98, R218, 0x2, RZ ;  /* 0x00000002da627824 */ /* 0x000fe200078e00ff */
[----:B------:R-:W-:Y:S01]  /*32b0*/  ISETP.GE.AND P5, PT, R13, 0x1, PT ;  /* 0x000000010d00780c */ /* 0x000fe20003fa6270 */
[----:B------:R-:W-:Y:S02]  /*32c0*/  IMAD.SHL.U32 R99, R223, 0x2, RZ ;  /* 0x00000002df637824 */ /* 0x000fe400078e00ff */
[C---:B------:R-:W-:Y:S02]  /*32d0*/  IMAD R0, R5.reuse, c[0x0][0x1e0], RZ ;  /* 0x0000780005007a24 */ /* 0x040fe400078e02ff */
[----:B------:R-:W-:-:S02]  /*32e0*/  IMAD R6, R5, c[0x0][0x208], RZ ;  /* 0x0000820005067a24 */ /* 0x000fc400078e02ff */
[C---:B------:R-:W-:Y:S02]  /*32f0*/  IMAD R0, R219.reuse, c[0x0][0x1e4], R0 ;  /* 0x00007900db007a24 */ /* 0x040fe400078e0200 */
[----:B------:R-:W-:Y:S02]  /*3300*/  IMAD R7, R219, c[0x0][0x20c], R6 ;  /* 0x00008300db077a24 */ /* 0x000fe400078e0206 */
[----:B------:R-:W-:Y:S02]  /*3310*/  IMAD.IADD R3, R3, 0x1, R0 ;  /* 0x0000000103037824 */ /* 0x000fe400078e0200 */
[----:B------:R-:W-:Y:S01]  /*3320*/  @P5 ISETP.GE.AND P2, PT, R223, c[0x0][0x1d4], PT ;  /* 0x00007500df005a0c */ /* 0x000fe20003f46270 */
[C---:B------:R-:W-:Y:S01]  /*3330*/  IMAD.SHL.U32 R100, R224.reuse, 0x2, RZ ;  /* 0x00000002e0647824 */ /* 0x040fe200078e00ff */
[----:B------:R-:W-:Y:S01]  /*3340*/  @P5 ISETP.GE.AND P1, PT, R224, c[0x0][0x1d4], PT ;  /* 0x00007500e0005a0c */ /* 0x000fe20003f26270 */
        /* <DEDUP_REMOVED lines=10> */
[----:B------:R-:W-:-:S03]  /*33f0*/  @P5 ISETP.GE.AND P0, PT, R218, c[0x0][0x1d4], PT ;  /* 0x00007500da005a0c */ /* 0x000fc60003f06270 */
[----:B------:R1:W2:Y:S04]  /*3400*/  SHFL.IDX PT, R0, R2, RZ, 0x181f ;  /* 0x00181fff02007589 */ /* 0x0002a800000e0000 */
[----:B------:R-:W3:Y:S04]  /*3410*/  SHFL.IDX PT, R8, R11, RZ, 0x181f ;  /* 0x00181fff0b087589 */ /* 0x000ee800000e0000 */
[----:B------:R-:W5:Y:S01]  /*3420*/  SHFL.IDX PT, R11, R11, 0x1, 0x181f ;  /* 0x00381f000b0b7f89 */ /* 0x000f6200000e0000 */
[----:B-1----:R-:W-:Y:S01]  /*3430*/  IMAD.WIDE.U32 R2, R219, c[0x0][0x208], RZ ;  /* 0x00008200db027a25 */ /* 0x002fe200078e00ff */
[----:B--2---:R-:W-:-:S03]  /*3440*/  @P5 LEA R4, P6, R218, R0, 0x1 ;  /* 0x00000000da045211 */ /* 0x004fc600078c08ff */
[----:B------:R-:W-:Y:S01]  /*3450*/  IMAD.IADD R3, R3, 0x1, R7 ;  /* 0x0000000103037824 */ /* 0x000fe200078e0207 */
[----:B---3--:R-:W-:Y:S02]  /*3460*/  @P5 LEA.HI.X R5, R218, R8, R20, 0x1, P6 ;  /* 0x00000008da055211 */ /* 0x008fe400030f0c14 */
[C---:B------:R-:W-:Y:S01]  /*3470*/  @P5 LEA R6, P6, R223.reuse, R0, 0x1 ;  /* 0x00000000df065211 */ /* 0x040fe200078c08ff */
[----:B------:R-:W-:Y:S02]  /*3480*/  IMAD.WIDE.U32 R2, R216, c[0x0][0x218], R2 ;  /* 0x00008600d8027a25 */ /* 0x000fe400078e0002 */
[----:B------:R1:W-:Y:S01]  /*3490*/  @P5 LDGSTS.E.BYPASS.LTC128B.128 [R215+0x8100], [R4.64], !P0 ;  /* 0x0810000004d75fae */ /* 0x0003e2000c101d46 */
[----:B------:R-:W-:Y:S02]  /*34a0*/  @P5 LEA.HI.X R7, R223, R8, R19, 0x1, P6 ;  /* 0x00000008df075211 */ /* 0x000fe400030f0c13 */
[----:B------:R-:W-:-:S03]  /*34b0*/  ISETP.GE.AND P6, PT, R13, 0x21, PT ;  /* 0x000000210d00780c */ /* 0x000fc60003fc6270 */
[----:B------:R2:W-:Y:S01]  /*34c0*/  @P5 LDGSTS.E.BYPASS.LTC128B.128 [R215+0xa100], [R6.64], !P2 ;  /* 0x0a10000006d75fae */ /* 0x0005e2000d101d46 */
[----:B------:R-:W-:Y:S02]  /*34d0*/  @P5 ISETP.GE.AND P2, PT, R225, c[0x0][0x1d4], PT ;  /* 0x00007500e1005a0c */ /* 0x000fe40003f46270 */
[----:B-1----:R-:W-:-:S04]  /*34e0*/  @P5 LEA R4, P0, R224, R0, 0x1 ;  /* 0x00000000e0045211 */ /* 0x002fc800078008ff */
[----:B------:R-:W-:Y:S02]  /*34f0*/  @P5 LEA.HI.X R5, R224, R8, R18, 0x1, P0 ;  /* 0x00000008e0055211 */ /* 0x000fe400000f0c12 */
[----:B--2---:R-:W-:Y:S01]  /*3500*/  @P5 LEA R6, P0, R225, R0, 0x1 ;  /* 0x00000000e1065211 */ /* 0x004fe200078008ff */
[----:B------:R-:W-:Y:S02]  /*3510*/  IMAD R0, R9, c[0x0][0x218], RZ ;  /* 0x0000860009007a24 */ /* 0x000fe400078e02ff */
[----:B------:R1:W-:Y:S01]  /*3520*/  @P5 LDGSTS.E.BYPASS.LTC128B.128 [R215+0xc100], [R4.64], !P1 ;  /* 0x0c10000004d75fae */ /* 0x0003e2000c901d46 */
[----:B------:R-:W-:Y:S01]  /*3530*/  @P5 LEA.HI.X R7, R225, R8, R17, 0x1, P0 ;  /* 0x00000008e1075211 */ /* 0x000fe200000f0c11 */
[----:B------:R-:W-:Y:S01]  /*3540*/  IMAD R8, R216, c[0x0][0x21c], R0 ;  /* 0x00008700d8087a24 */ /* 0x000fe200078e0200 */
[----:B------:R-:W-:-:S03]  /*3550*/  @P6 ISETP.GE.AND P0, PT, R218, c[0x0][0x1d4], PT ;  /* 0x00007500da006a0c */ /* 0x000fc60003f06270 */
[----:B------:R2:W-:Y:S01]  /*3560*/  @P5 LDGSTS.E.BYPASS.LTC128B.128 [R215+0xe100], [R6.64], !P2 ;  /* 0x0e10000006d75fae */ /* 0x0005e2000d101d46 */
[----:B------:R-:W-:Y:S02]  /*3570*/  @P6 ISETP.GE.AND P2, PT, R223, c[0x0][0x1d4], PT ;  /* 0x00007500df006a0c */ /* 0x000fe40003f46270 */
[----:B-1----:R-:W-:-:S04]  /*3580*/  @P6 LEA R4, P1, R218, R10, 0x1 ;  /* 0x0000000ada046211 */ /* 0x002fc800078208ff */
[----:B-----5:R-:W-:Y:S02]  /*3590*/  @P6 LEA.HI.X R5, R218, R11, R20, 0x1, P1 ;  /* 0x0000000bda056211 */ /* 0x020fe400008f0c14 */
[----:B------:R-:W-:-:S03]  /*35a0*/  IADD3 R0, P1, R2, R234, RZ ;  /* 0x000000ea02007210 */ /* 0x000fc60007f3e0ff */
[----:B------:R1:W-:Y:S01]  /*35b0*/  @P6 LDGSTS.E.BYPASS.LTC128B.128 [R215+0x9100], [R4.64], !P0 ;  /* 0x0910000004d76fae */ /* 0x0003e2000c101d46 */
[----:B------:R-:W-:Y:S02]  /*35c0*/  IADD3.X R2, R238, R3, R8, P1, !PT ;  /* 0x00000003ee027210 */ /* 0x000fe40000ffe408 */
[----:B------:R-:W-:Y:S02]  /*35d0*/  LEA R3, P1, R0, c[0x0][0x1f8], 0x1 ;  /* 0x00007e0000037a11 */ /* 0x000fe400078208ff */
[-C--:B--2---:R-:W-:Y:S02]  /*35e0*/  @P6 LEA R6, P0, R224, R10.reuse, 0x1 ;  /* 0x0000000ae0066211 */ /* 0x084fe400078008ff */
[----:B----4-:R-:W-:Y:S01]  /*35f0*/  LEA.HI.X R14, R0, c[0x0][0x1fc], R2, 0x1, P1 ;  /* 0x00007f00000e7a11 */ /* 0x010fe200008f0c02 */
[----:B------:R-:W-:Y:S01]  /*3600*/  SHFL.IDX PT, R12, R3, 0x1, 0x181f ;  /* 0x00381f00030c7f89 */ /* 0x000fe200000e0000 */
[----:B------:R-:W-:Y:S02]  /*3610*/  @P6 LEA R8, P5, R223, R10, 0x1 ;  /* 0x0000000adf086211 */ /* 0x000fe400078a08ff */
[C---:B------:R-:W-:Y:S01]  /*3620*/  @P6 ISETP.GE.AND P1, PT, R224.reuse, c[0x0][0x1d4], PT ;  /* 0x00007500e0006a0c */ /* 0x040fe20003f26270 */
[----:B------:R-:W2:Y:S01]  /*3630*/  SHFL.IDX PT, R0, R3, RZ, 0x181f ;  /* 0x00181fff03007589 */ /* 0x000ea200000e0000 */
[----:B------:R-:W-:-:S02]  /*3640*/  @P6 LEA.HI.X R7, R224, R11, R18, 0x1, P0 ;  /* 0x0000000be0076211 */ /* 0x000fc400000f0c12 */
[----:B------:R-:W-:Y:S01]  /*3650*/  @P6 ISETP.GE.AND P0, PT, R225, c[0x0][0x1d4], PT ;  /* 0x00007500e1006a0c */ /* 0x000fe20003f06270 */
[----:B------:R-:W3:Y:S01]  /*3660*/  SHFL.IDX PT, R2, R14, RZ, 0x181f ;  /* 0x00181fff0e027589 */ /* 0x000ee200000e0000 */
[----:B------:R-:W-:-:S03]  /*3670*/  @P6 LEA.HI.X R9, R223, R11, R19, 0x1, P5 ;  /* 0x0000000bdf096211 */ /* 0x000fc600028f0c13 */
[----:B------:R4:W5:Y:S04]  /*3680*/  SHFL.IDX PT, R3, R14, 0x1, 0x181f ;  /* 0x00381f000e037f89 */ /* 0x00096800000e0000 */
[----:B------:R4:W-:Y:S01]  /*3690*/  @P6 LDGSTS.E.BYPASS.LTC128B.128 [R215+0xb100], [R8.64], !P2 ;  /* 0x0b10000008d76fae */ /* 0x0009e2000d101d46 */
[----:B-1----:R-:W-:-:S03]  /*36a0*/  @P6 LEA R4, P5, R225, R10, 0x1 ;  /* 0x0000000ae1046211 */ /* 0x002fc600078a08ff */
[----:B------:R1:W-:Y:S01]  /*36b0*/  @P6 LDGSTS.E.BYPASS.LTC128B.128 [R215+0xd100], [R6.64], !P1 ;  /* 0x0d10000006d76fae */ /* 0x0003e2000c901d46 */
[----:B------:R-:W-:-:S05]  /*36c0*/  @P6 LEA.HI.X R5, R225, R11, R17, 0x1, P5 ;  /* 0x0000000be1056211 */ /* 0x000fca00028f0c11 */
[----:B------:R1:W-:Y:S04]  /*36d0*/  @P6 LDGSTS.E.BYPASS.LTC128B.128 [R215+0xf100], [R4.64], !P0 ;  /* 0x0f10000004d76fae */ /* 0x0003e8000c101d46 */
[----:B------:R-:W0:Y:S01]  /*36e0*/  LDGDEPBAR ;  /* 0x00000000000079af */ /* 0x000e220000000000 */
[----:B------:R-:W-:Y:S02]  /*36f0*/  R2P PR, R228, 0x6 ;  /* 0x00000006e4007804 */ /* 0x000fe40000000000 */
[CC--:B--2---:R-:W-:Y:S02]  /*3700*/  IADD3 R22, P0, R0.reuse, R98.reuse, RZ ;  /* 0x0000006200167210 */ /* 0x0c4fe40007f1e0ff */
[----:B------:R-:W-:Y:S02]  /*3710*/  IADD3 R20, P6, R0, R99, RZ ;  /* 0x0000006300147210 */ /* 0x000fe40007fde0ff */
[----:B------:R-:W-:Y:S01]  /*3720*/  ISETP.GE.AND P5, PT, R218, c[0x0][0x1d4], PT ;  /* 0x00007500da007a0c */ /* 0x000fe20003fa6270 */
[----:B---3--:R-:W-:Y:S01]  /*3730*/  IMAD.X R23, R2, 0x1, R93, P0 ;  /* 0x0000000102177824 */ /* 0x008fe200000e065d */
[----:B------:R-:W-:Y:S01]  /*3740*/  IADD3 R16, P0, R0, R101, RZ ;  /* 0x0000006500107210 */ /* 0x000fe20007f1e0ff */
[----:B------:R-:W-:Y:S01]  /*3750*/  IMAD.X R21, R2, 0x1, R94, P6 ;  /* 0x0000000102157824 */ /* 0x000fe200030e065e */
[----:B----4-:R-:W-:-:S03]  /*3760*/  IADD3 R14, P6, R12, R98, RZ ;  /* 0x000000620c0e7210 */ /* 0x010fc60007fde0ff */
[----:B------:R-:W-:Y:S01]  /*3770*/  @P1 IADD3 R200, R201, -0x20, RZ ;  /* 0xffffffe0c9c81810 */ /* 0x000fe20007ffe0ff */
[----:B------:R-:W-:Y:S01]  /*3780*/  IMAD.X R17, R2, 0x1, R96, P0 ;  /* 0x0000000102117824 */ /* 0x000fe200000e0660 */
[----:B------:R-:W-:Y:S01]  /*3790*/  IADD3 R18, P1, R0, R100, RZ ;  /* 0x0000006400127210 */ /* 0x000fe20007f3e0ff */
[----:B-----5:R-:W-:Y:S01]  /*37a0*/  IMAD.X R15, R3, 0x1, R93, P6 ;  /* 0x00000001030f7824 */ /* 0x020fe200030e065d */
[----:B------:R-:W-:Y:S01]  /*37b0*/  ISETP.GE.AND P0, PT, R223, c[0x0][0x1d4], PT ;  /* 0x00007500df007a0c */ /* 0x000fe20003f06270 */
[----:B------:R-:W-:Y:S01]  /*37c0*/  IMAD.MOV.U32 R0, RZ, RZ, 0x40 ;  /* 0x00000040ff007424 */ /* 0x000fe200078e00ff */
[----:B------:R-:W-:Y:S01]  /*37d0*/  ISETP.LT.OR P6, PT, R13, 0x1, P5 ;  /* 0x000000010d00780c */ /* 0x000fe20002fc1670 */
[----:B------:R-:W-:Y:S01]  /*37e0*/  IMAD.X R19, R2, 0x1, R95, P1 ;  /* 0x0000000102137824 */ /* 0x000fe200008e065f */
[----:B------:R-:W-:Y:S01]  /*37f0*/  IADD3 R24, P1, R12, R99, RZ ;  /* 0x000000630c187210 */ /* 0x000fe20007f3e0ff */
[----:B------:R-:W-:-:S04]  /*3800*/  DEPBAR.LE SB0, 0x1 ;  /* 0x000080400000791a */ /* 0x000fc80000000000 */
[----:B------:R-:W-:-:S04]  /*3810*/  DEPBAR.LE SB0, 0x0 ;  /* 0x000080000000791a */ /* 0x000fc80000000000 */
[----:B------:R-:W-:Y:S01]  /*3820*/  BAR.SYNC.DEFER_BLOCKING 0x0 ;  /* 0x0000000000007b1d */ /* 0x000fe20000010000 */
[----:B------:R-:W-:Y:S01]  /*3830*/  IMAD.X R25, R3, 0x1, R94, P1 ;  /* 0x0000000103197824 */ /* 0x000fe200008e065e */
[C---:B------:R-:W-:Y:S02]  /*3840*/  ISETP.LT.OR P1, PT, R13.reuse, 0x1, P0 ;  /* 0x000000010d00780c */ /* 0x040fe40000721670 */
[C---:B------:R-:W-:Y:S02]  /*3850*/  ISETP.LT.OR P5, PT, R13.reuse, 0x21, P5 ;  /* 0x000000210d00780c */ /* 0x040fe40002fa1670 */
[----:B------:R-:W-:Y:S02]  /*3860*/  ISETP.LT.OR P0, PT, R13, 0x21, P0 ;  /* 0x000000210d00780c */ /* 0x000fe40000701670 */
[----:B------:R-:W-:-:S05]  /*3870*/  SEL R0, R0, 0xffffffc0, !P2 ;  /* 0xffffffc000007807 */ /* 0x000fca0005000000 */
[----:B------:R-:W-:Y:S01]  /*3880*/  IMAD.IADD R203, R201, 0x1, R0 ;  /* 0x00000001c9cb7824 */ /* 0x000fe200078e0200 */
[----:B-1----:R-:W-:Y:S04]  /*3890*/  LDSM.16.M88.4 R4, [R208] ;  /* 0x00000000d004783b */ /* 0x002fe80000000200 */
[----:B------:R-:W1:Y:S04]  /*38a0*/  LDSM.16.M88.4 R36, [R201+0x800] ;  /* 0x00080000c924783b */ /* 0x000e680000000200 */
[----:B------:R-:W2:Y:S04]  /*38b0*/  LDSM.16.M88.4 R32, [R201] ;  /* 0x00000000c920783b */ /* 0x000ea80000000200 */
[----:B------:R-:W-:Y:S04]  /*38c0*/  LDSM.16.M88.4 R44, [R201+0x1000] ;  /* 0x00100000c92c783b */ /* 0x000fe80000000200 */
[----:B------:R-:W3:Y:S04]  /*38d0*/  LDSM.16.M88.4 R56, [R201+0x1800] ;  /* 0x00180000c938783b */ /* 0x000ee80000000200 */
[----:B------:R-:W-:Y:S04]  /*38e0*/  LDSM.16.M88.4 R8, [R209] ;  /* 0x00000000d108783b */ /* 0x000fe80000000200 */
[----:B------:R-:W-:Y:S04]  /*38f0*/  LDSM.16.M88.4 R52, [R200] ;  /* 0x00000000c834783b */ /* 0x000fe80000000200 */
[----:B------:R-:W4:Y:S04]  /*3900*/  LDSM.16.M88.4 R48, [R200+0x800] ;  /* 0x00080000c830783b */ /* 0x000f280000000200 */
[----:B------:R-:W5:Y:S04]  /*3910*/  LDSM.16.M88.4 R68, [R200+0x1000] ;  /* 0x00100000c844783b */ /* 0x000f680000000200 */
[----:B------:R-:W4:Y:S04]  /*3920*/  LDSM.16.M88.4 R76, [R200+0x1800] ;  /* 0x00180000c84c783b */ /* 0x000f280000000200 */
[----:B------:R-:W-:Y:S01]  /*3930*/  @!PT LDS RZ, [RZ] ;  /* 0x00000000fffff984 */ /* 0x000fe20000000800 */
[----:B------:R-:W-:Y:S01]  /*3940*/  @!PT LDS RZ, [RZ] ;  /* 0x00000000fffff984 */ /* 0x000fe20000000800 */
[----:B------:R-:W-:Y:S01]  /*3950*/  @!PT LDS RZ, [RZ] ;  /* 0x00000000fffff984 */ /* 0x000fe20000000800 */
[----:B------:R3:W-:Y:S01]  /*3960*/  LDGSTS.E.BYPASS.LTC128B.128 [R215+0x100], [R22.64], !P6 ;  /* 0x0010000016d77fae */ /* 0x0007e2000f101d46 */
[----:B------:R-:W-:-:S03]  /*3970*/  ISETP.GE.AND P6, PT, R224, c[0x0][0x1d4], PT ;  /* 0x00007500e0007a0c */ /* 0x000fc60003fc6270 */
[----:B------:R4:W-:Y:S01]  /*3980*/  LDGSTS.E.BYPASS.LTC128B.128 [R215+0x2100], [R20.64], !P1 ;  /* 0x0210000014d77fae */ /* 0x0009e2000c901d46 */
[----:B------:R-:W-:Y:S01]  /*3990*/  ISETP.LT.OR P1, PT, R13, 0x1, P6 ;  /* 0x000000010d00780c */ /* 0x000fe20003721670 */
[----:B-1----:R-:W-:Y:S01]  /*39a0*/  HMMA.16816.F32 R28, R4, R36, RZ ;  /* 0x00000024041c723c */ /* 0x002fe200000018ff */
[----:B------:R-:W-:-:S07]  /*39b0*/  ISETP.GE.AND P6, PT, R225, c[0x0][0x1d4], PT ;  /* 0x00007500e1007a0c */ /* 0x000fce0003fc6270 */
[C---:B--2---:R-:W-:Y:S04]  /*39c0*/  HMMA.16816.F32 R40, R4.reuse, R32, RZ ;  /* 0x000000200428723c */ /* 0x044fe800000018ff */
[----:B------:R1:W-:Y:S01]  /*39d0*/  LDGSTS.E.BYPASS.LTC128B.128 [R215+0x4100], [R18.64], !P1 ;  /* 0x0410000012d77fae */ /* 0x0003e2000c901d46 */
[C---:B------:R-:W-:Y:S02]  /*39e0*/  ISETP.LT.OR P1, PT, R13.reuse, 0x1, P6 ;  /* 0x000000010d00780c */ /* 0x040fe40003721670 */
[----:B------:R-:W-:Y:S01]  /*39f0*/  ISETP.LT.OR P6, PT, R13, 0x21, P6 ;  /* 0x000000210d00780c */ /* 0x000fe200037c1670 */
[C---:B------:R-:W-:Y:S08]  /*3a00*/  HMMA.16816.F32 R32, R4.reuse, R34, RZ ;  /* 0x000000220420723c */ /* 0x040ff000000018ff */
[C---:B---3--:R-:W-:Y:S02]  /*3a10*/  HMMA.16816.F32 R60, R4.reuse, R56, RZ ;  /* 0x00000038043c723c */ /* 0x048fe400000018ff */
[----:B------:R2:W-:Y:S04]  /*3a20*/  LDGSTS.E.BYPASS.LTC128B.128 [R215+0x6100], [R16.64], !P1 ;  /* 0x0610000010d77fae */ /* 0x0005e8000c901d46 */
[----:B------:R3:W-:Y:S01]  /*3a30*/  LDGSTS.E.BYPASS.LTC128B.128 [R215+0x1100], [R14.64], !P5 ;  /* 0x011000000ed77fae */ /* 0x0007e2000e901d46 */
[----:B------:R-:W-:Y:S01]  /*3a40*/  IADD3 R2, P5, R12, R101, RZ ;  /* 0x000000650c027210 */ /* 0x000fe20007fbe0ff */
[----:B----4-:R-:W-:Y:S02]  /*3a50*/  HMMA.16816.F32 R20, R4, R38, RZ ;  /* 0x000000260414723c */ /* 0x010fe400000018ff */
[----:B------:R4:W-:Y:S01]  /*3a60*/  LDGSTS.E.BYPASS.LTC128B.128 [R215+0x3100], [R24.64], !P0 ;  /* 0x0310000018d77fae */ /* 0x0009e2000c101d46 */
[----:B------:R-:W-:-:S05]  /*3a70*/  ISETP.GT.AND P0, PT, R92, R226, PT ;  /* 0x000000e25c00720c */ /* 0x000fca0003f04270 */
[C---:B------:R-:W-:Y:S08]  /*3a80*/  HMMA.16816.F32 R36, R4.reuse, R44, RZ ;  /* 0x0000002c0424723c */ /* 0x040ff000000018ff */
[----:B------:R-:W-:Y:S01]  /*3a90*/  HMMA.16816.F32 R44, R4, R46, RZ ;  /* 0x0000002e042c723c */ /* 0x000fe200000018ff */
[----:B--2---:R-:W-:-:S07]  /*3aa0*/  IADD3 R16, P1, R12, R100, RZ ;  /* 0x000000640c107210 */ /* 0x004fce0007f3e0ff */
[----:B------:R-:W-:Y:S01]  /*3ab0*/  HMMA.16816.F32 R56, R4, R58, RZ ;  /* 0x0000003a0438723c */ /* 0x000fe200000018ff */
[C---:B------:R-:W-:Y:S01]  /*3ac0*/  IMAD.X R17, R3.reuse, 0x1, R95, P1 ;  /* 0x0000000103117824 */ /* 0x040fe200008e065f */
[----:B------:R-:W-:Y:S01]  /*3ad0*/  ISETP.GE.AND P1, PT, R224, c[0x0][0x1d4], PT ;  /* 0x00007500e0007a0c */ /* 0x000fe20003f26270 */
[----:B------:R-:W-:-:S03]  /*3ae0*/  IMAD.X R3, R3, 0x1, R96, P5 ;  /* 0x0000000103037824 */ /* 0x000fc600028e0660 */
[----:B------:R-:W-:Y:S02]  /*3af0*/  ISETP.LT.OR P1, PT, R13, 0x21, P1 ;  /* 0x000000210d00780c */ /* 0x000fe40000f21670 */
[C---:B------:R-:W-:Y:S08]  /*3b00*/  HMMA.16816.F32 R64, R8.reuse, R48, R28 ;  /* 0x000000300840723c */ /* 0x040ff0000000181c */
[----:B------:R-:W-:Y:S03]  /*3b10*/  HMMA.16816.F32 R48, R8, R50, R20 ;  /* 0x000000320830723c */ /* 0x000fe60000001814 */
[----:B------:R1:W-:Y:S01]  /*3b20*/  LDGSTS.E.BYPASS.LTC128B.128 [R215+0x5100], [R16.64], !P1 ;  /* 0x0510000010d77fae */ /* 0x0003e2000c901d46 */
[----:B------:R-:W-:-:S03]  /*3b30*/  ISETP.GT.AND P1, PT, R227, 0x3f, PT ;  /* 0x0000003fe300780c */ /* 0x000fc60003f24270 */
[----:B------:R2:W-:Y:S01]  /*3b40*/  LDGSTS.E.BYPASS.LTC128B.128 [R215+0x7100], [R2.64], !P6 ;  /* 0x0710000002d77fae */ /* 0x0005e2000f101d46 */
[C---:B------:R-:W-:Y:S03]  /*3b50*/  HMMA.16816.F32 R72, R8.reuse, R52, R40 ;  /* 0x000000340848723c */ /* 0x040fe60000001828 */
[----:B------:R-:W-:Y:S04]  /*3b60*/  LDSM.16.M88.4 R4, [R211] ;  /* 0x00000000d304783b */ /* 0x000fe80000000200 */
[----:B----4-:R-:W4:Y:S01]  /*3b70*/  LDSM.16.M88.4 R24, [R203] ;  /* 0x00000000cb18783b */ /* 0x010f220000000200 */
[C---:B-----5:R-:W-:Y:S03]  /*3b80*/  HMMA.16816.F32 R40, R8.reuse, R68, R36 ;  /* 0x000000440828723c */ /* 0x060fe60000001824 */
[----:B------:R-:W5:Y:S04]  /*3b90*/  LDSM.16.M88.4 R20, [R203+0x800] ;  /* 0x00080000cb14783b */ /* 0x000f680000000200 */
[----:B------:R-:W-:Y:S01]  /*3ba0*/  LDSM.16.M88.4 R36, [R203+0x1800] ;  /* 0x00180000cb24783b */ /* 0x000fe20000000200 */
[C---:B------:R-:W-:Y:S03]  /*3bb0*/  HMMA.16816.F32 R52, R8.reuse, R54, R32 ;  /* 0x000000360834723c */ /* 0x040fe60000001820 */
[----:B------:R-:W-:Y:S04]  /*3bc0*/  LDSM.16.M88.4 R84, [R201+0x3800] ;  /* 0x00380000c954783b */ /* 0x000fe80000000200 */
[----:B-1----:R-:W1:Y:S01]  /*3bd0*/  LDSM.16.M88.4 R16, [R203+0x1000] ;  /* 0x00100000cb10783b */ /* 0x002e620000000200 */
[----:B---3--:R-:W-:Y:S01]  /*3be0*/  HMMA.16816.F32 R12, R8, R70, R44 ;  /* 0x00000046080c723c */ /* 0x008fe2000000182c */
[----:B--2---:R-:W-:-:S02]  /*3bf0*/  IADD3 R2, R200, 0x6000, RZ ;  /* 0x00006000c8027810 */ /* 0x004fc40007ffe0ff */
[----:B------:R-:W-:Y:S03]  /*3c00*/  LDSM.16.M88.4 R68, [R201+0x3000] ;  /* 0x00300000c944783b */ /* 0x000fe60000000200 */
[----:B------:R-:W-:Y:S02]  /*3c10*/  IMAD.IADD R202, R2, 0x1, R0 ;  /* 0x0000000102ca7824 */ /* 0x000fe400078e0200 */
[C---:B------:R-:W-:Y:S01]  /*3c20*/  HMMA.16816.F32 R32, R8.reuse, R76, R60 ;  /* 0x0000004c0820723c */ /* 0x040fe2000000183c */
[----:B------:R-:W0:Y:S04]  /*3c30*/  LDGDEPBAR ;  /* 0x00000000000079af */ /* 0x000e280000000000 */
[----:B------:R-:W-:Y:S03]  /*3c40*/  LDSM.16.M88.4 R60, [R202+-0x6000] ;  /* 0xffa00000ca3c783b */ /* 0x000fe60000000200 */
[----:B------:R-:W-:Y:S01]  /*3c50*/  HMMA.16816.F32 R28, R8, R78, R56 ;  /* 0x0000004e081c723c */ /* 0x000fe20000001838 */
[----:B------:R-:W2:Y:S04]  /*3c60*/  LDSM.16.M88.4 R8, [R210] ;  /* 0x00000000d208783b */ /* 0x000ea80000000200 */
[----:B------:R-:W3:Y:S03]  /*3c70*/  LDSM.16.M88.4 R76, [R202+-0x5800] ;  /* 0xffa80000ca4c783b */ /* 0x000ee60000000200 */
[C---:B----4-:R-:W-:Y:S01]  /*3c80*/  HMMA.16816.F32 R44, R4.reuse, R24, R72 ;  /* 0x00000018042c723c */ /* 0x050fe20000001848 */
[----:B------:R-:W4:Y:S04]  /*3c90*/  LDSM.16.M88.4 R80, [R202+-0x5000] ;  /* 0xffb00000ca50783b */ /* 0x000f280000000200 */
[----:B------:R-:W2:Y:S03]  /*3ca0*/  LDSM.16.M88.4 R88, [R202+-0x4800] ;  /* 0xffb80000ca58783b */ /* 0x000ea60000000200 */
[C---:B------:R-:W-:Y:S01]  /*3cb0*/  HMMA.16816.F32 R52, R4.reuse, R26, R52 ;  /* 0x0000001a0434723c */ /* 0x040fe20000001834 */
[----:B------:R-:W-:Y:S07]  /*3cc0*/  LDSM.16.M88.4 R72, [R200+0x3000] ;  /* 0x00300000c848783b */ /* 0x000fee0000000200 */
[C---:B-----5:R-:W-:Y:S01]  /*3cd0*/  HMMA.16816.F32 R56, R4.reuse, R20, R64 ;  /* 0x000000140438723c */ /* 0x060fe20000001840 */
[----:B------:R-:W-:Y:S07]  /*3ce0*/  LDSM.16.M88.4 R64, [R201+0x2800] ;  /* 0x00280000c940783b */ /* 0x000fee0000000200 */
[C---:B------:R-:W-:Y:S08]  /*3cf0*/  HMMA.16816.F32 R48, R4.reuse, R22, R48 ;  /* 0x000000160430723c */ /* 0x040ff00000001830 */
[C---:B-1----:R-:W-:Y:S08]  /*3d00*/  HMMA.16816.F32 R40, R4.reuse, R16, R40 ;  /* 0x000000100428723c */ /* 0x042ff00000001828 */
[C---:B------:R-:W-:Y:S08]  /*3d10*/  HMMA.16816.F32 R20, R4.reuse, R18, R12 ;  /* 0x000000120414723c */ /* 0x040ff0000000180c */
[C---:B------:R-:W-:Y:S08]  /*3d20*/  HMMA.16816.F32 R16, R4.reuse, R36, R32 ;  /* 0x000000240410723c */ /* 0x040ff00000001820 */
[----:B------:R-:W-:Y:S01]  /*3d30*/  HMMA.16816.F32 R12, R4, R38, R28 ;  /* 0x00000026040c723c */ /* 0x000fe2000000181c */
[----:B------:R-:W-:Y:S04]  /*3d40*/  LDSM.16.M88.4 R4, [R208+0x4000] ;  /* 0x00400000d004783b */ /* 0x000fe80000000200 */
[----:B------:R-:W1:Y:S03]  /*3d50*/  LDSM.16.M88.4 R28, [R201+0x2000] ;  /* 0x00200000c91c783b */ /* 0x000e660000000200 */
[C---:B--2---:R-:W-:Y:S08]  /*3d60*/  HMMA.16816.F32 R24, R8.reuse, R60, R44 ;  /* 0x0000003c0818723c */ /* 0x044ff0000000182c */
[C---:B------:R-:W-:Y:S01]  /*3d70*/  HMMA.16816.F32 R32, R8.reuse, R62, R52 ;  /* 0x0000003e0820723c */ /* 0x040fe20000001834 */
[----:B------:R-:W-:Y:S07]  /*3d80*/  LDSM.16.M88.4 R60, [R200+0x2800] ;  /* 0x00280000c83c783b */ /* 0x000fee0000000200 */
[C---:B---3--:R-:W-:Y:S01]  /*3d90*/  HMMA.16816.F32 R44, R8.reuse, R76, R56 ;  /* 0x0000004c082c723c */ /* 0x048fe20000001838 */
[----:B------:R-:W-:Y:S07]  /*3da0*/  LDSM.16.M88.4 R56, [R200+0x2000] ;  /* 0x00200000c838783b */ /* 0x000fee0000000200 */
[C---:B------:R-:W-:Y:S01]  /*3db0*/  HMMA.16816.F32 R48, R8.reuse, R78, R48 ;  /* 0x0000004e0830723c */ /* 0x040fe20000001830 */
[----:B------:R-:W-:Y:S07]  /*3dc0*/  LDSM.16.M88.4 R76, [R203+0x3800] ;  /* 0x00380000cb4c783b */ /* 0x000fee0000000200 */
[C---:B----4-:R-:W-:Y:S08]  /*3dd0*/  HMMA.16816.F32 R40, R8.reuse, R80, R40 ;  /* 0x000000500828723c */ /* 0x050ff00000001828 */
[C---:B------:R-:W-:Y:S01]  /*3de0*/  HMMA.16816.F32 R36, R8.reuse, R82, R20 ;  /* 0x000000520824723c */ /* 0x040fe20000001814 */
[----:B------:R-:W-:Y:S07]  /*3df0*/  LDSM.16.M88.4 R80, [R200+0x3800] ;  /* 0x00380000c850783b */ /* 0x000fee0000000200 */
[C---:B------:R-:W-:Y:S08]  /*3e00*/  HMMA.16816.F32 R16, R8.reuse, R88, R16 ;  /* 0x000000580810723c */ /* 0x040ff00000001810 */
[----:B------:R-:W-:Y:S01]  /*3e10*/  HMMA.16816.F32 R12, R8, R90, R12 ;  /* 0x0000005a080c723c */ /* 0x000fe2000000180c */
[----:B------:R-:W2:Y:S07]  /*3e20*/  LDSM.16.M88.4 R8, [R209+0x4000] ;  /* 0x00400000d108783b */ /* 0x000eae0000000200 */
[C---:B-1----:R-:W-:Y:S01]  /*3e30*/  HMMA.16816.F32 R20, R4.reuse, R28, R24 ;  /* 0x0000001c0414723c */ /* 0x042fe20000001818 */
[----:B------:R-:W-:Y:S07]  /*3e40*/  LDSM.16.M88.4 R24, [R203+0x2000] ;  /* 0x00200000cb18783b */ /* 0x000fee0000000200 */
[C---:B------:R-:W-:Y:S08]  /*3e50*/  HMMA.16816.F32 R28, R4.reuse, R30, R32 ;  /* 0x0000001e041c723c */ /* 0x040ff00000001820 */
[C---:B------:R-:W-:Y:S08]  /*3e60*/  HMMA.16816.F32 R32, R4.reuse, R64, R44 ;  /* 0x000000400420723c */ /* 0x040ff0000000182c */
[C---:B------:R-:W-:Y:S01]  /*3e70*/  HMMA.16816.F32 R44, R4.reuse, R66, R48 ;  /* 0x00000042042c723c */ /* 0x040fe20000001830 */
[----:B------:R-:W-:Y:S04]  /*3e80*/  LDSM.16.M88.4 R48, [R203+0x2800] ;  /* 0x00280000cb30783b */ /* 0x000fe80000000200 */
[----:B------:R-:W-:Y:S03]  /*3e90*/  LDSM.16.M88.4 R64, [R203+0x3000] ;  /* 0x00300000cb40783b */ /* 0x000fe60000000200 */
[C---:B------:R-:W-:Y:S01]  /*3ea0*/  HMMA.16816.F32 R52, R4.reuse, R68, R40 ;  /* 0x000000440434723c */ /* 0x040fe20000001828 */
[----:B------:R-:W-:Y:S07]  /*3eb0*/  LDSM.16.M88.4 R40, [R202+-0x4000] ;  /* 0xffc00000ca28783b */ /* 0x000fee0000000200 */
[C---:B------:R-:W-:Y:S01]  /*3ec0*/  HMMA.16816.F32 R36, R4.reuse, R70, R36 ;  /* 0x000000460424723c */ /* 0x040fe20000001824 */
[----:B------:R-:W-:Y:S07]  /*3ed0*/  LDSM.16.M88.4 R68, [R202+-0x3000] ;  /* 0xffd00000ca44783b */ /* 0x000fee0000000200 */
[C---:B------:R-:W-:Y:S08]  /*3ee0*/  HMMA.16816.F32 R16, R4.reuse, R84, R16 ;  /* 0x000000540410723c */ /* 0x040ff00000001810 */
[----:B------:R-:W-:Y:S01]  /*3ef0*/  HMMA.16816.F32 R12, R4, R86, R12 ;  /* 0x00000056040c723c */ /* 0x000fe2000000180c */
[----:B------:R-:W1:Y:S04]  /*3f00*/  LDSM.16.M88.4 R4, [R211+0x4000] ;  /* 0x00400000d304783b */ /* 0x000e680000000200 */
[----:B------:R-:W-:Y:S03]  /*3f10*/  LDSM.16.M88.4 R84, [R202+-0x800] ;  /* 0xfff80000ca54783b */ /* 0x000fe60000000200 */
[C---:B--2---:R-:W-:Y:S08]  /*3f20*/  HMMA.16816.F32 R20, R8.reuse, R56, R20 ;  /* 0x000000380814723c */ /* 0x044ff00000001814 */
[C---:B------:R-:W-:Y:S01]  /*3f30*/  HMMA.16816.F32 R28, R8.reuse, R58, R28 ;  /* 0x0000003a081c723c */ /* 0x040fe2000000181c */
[----:B------:R-:W-:Y:S07]  /*3f40*/  LDSM.16.M88.4 R56, [R201+0x4800] ;  /* 0x00480000c938783b */ /* 0x000fee0000000200 */
[C---:B------:R-:W-:Y:S08]  /*3f50*/  HMMA.16816.F32 R32, R8.reuse, R60, R32 ;  /* 0x0000003c0820723c */ /* 0x040ff00000001820 */
[C---:B------:R-:W-:Y:S01]  /*3f60*/  HMMA.16816.F32 R44, R8.reuse, R62, R44 ;  /* 0x0000003e082c723c */ /* 0x040fe2000000182c */
[----:B------:R-:W-:Y:S07]  /*3f70*/  LDSM.16.M88.4 R60, [R202+-0x3800] ;  /* 0xffc80000ca3c783b */ /* 0x000fee0000000200 */
[C---:B------:R-:W-:Y:S08]  /*3f80*/  HMMA.16816.F32 R52, R8.reuse, R72, R52 ;  /* 0x000000480834723c */ /* 0x040ff00000001834 */
[C---:B------:R-:W-:Y:S01]  /*3f90*/  HMMA.16816.F32 R36, R8.reuse, R74, R36 ;  /* 0x0000004a0824723c */ /* 0x040fe20000001824 */
[----:B------:R-:W-:Y:S07]  /*3fa0*/  LDSM.16.M88.4 R72, [R202+-0x2800] ;  /* 0xffd80000ca48783b */ /* 0x000fee0000000200 */
        /* <DEDUP_REMOVED lines=29> */
[----:B------:R-:W4:Y:S03]  /*4180*/  LDSM.16.M88.4 R72, [R200+0x5000] ;  /* 0x00500000c848783b */ /* 0x000f260000000200 */
[C---:B-1----:R-:W-:Y:S08]  /*4190*/  HMMA.16816.F32 R20, R4.reuse, R24, R20 ;  /* 0x000000180414723c */ /* 0x042ff00000001814 */
[C---:B------:R-:W-:Y:S08]  /*41a0*/  HMMA.16816.F32 R28, R4.reuse, R26, R28 ;  /* 0x0000001a041c723c */ /* 0x040ff0000000181c */
[C---:B------:R-:W-:Y:S08]  /*41b0*/  HMMA.16816.F32 R32, R4.reuse, R56, R32 ;  /* 0x000000380420723c */ /* 0x040ff00000001820 */
[C---:B------:R-:W-:Y:S01]  /*41c0*/  HMMA.16816.F32 R44, R4.reuse, R58, R44 ;  /* 0x0000003a042c723c */ /* 0x040fe2000000182c */
[----:B------:R-:W-:Y:S07]  /*41d0*/  LDSM.16.M88.4 R56, [R203+0x4800] ;  /* 0x00480000cb38783b */ /* 0x000fee0000000200 */
[C---:B------:R-:W-:Y:S08]  /*41e0*/  HMMA.16816.F32 R52, R4.reuse, R64, R52 ;  /* 0x000000400434723c */ /* 0x040ff00000001834 */
[C---:B------:R-:W-:Y:S01]  /*41f0*/  HMMA.16816.F32 R36, R4.reuse, R66, R36 ;  /* 0x000000420424723c */ /* 0x040fe20000001824 */
[----:B------:R-:W-:Y:S07]  /*4200*/  LDSM.16.M88.4 R64, [R202+-0x1800] ;  /* 0xffe80000ca40783b */ /* 0x000fee0000000200 */
[C---:B---3--:R-:W-:Y:S08]  /*4210*/  HMMA.16816.F32 R24, R4.reuse, R76, R16 ;  /* 0x0000004c0418723c */ /* 0x048ff00000001810 */
[----:B------:R-:W-:Y:S01]  /*4220*/  HMMA.16816.F32 R12, R4, R78, R12 ;  /* 0x0000004e040c723c */ /* 0x000fe2000000180c */
[----:B------:R-:W1:Y:S04]  /*4230*/  LDSM.16.M88.4 R4, [R211+0x8000] ;  /* 0x00800000d304783b */ /* 0x000e680000000200 */
[----:B------:R-:W3:Y:S03]  /*4240*/  LDSM.16.M88.4 R76, [R203+0x5800] ;  /* 0x00580000cb4c783b */ /* 0x000ee60000000200 */
[C---:B--2---:R-:W-:Y:S08]  /*4250*/  HMMA.16816.F32 R20, R8.reuse, R48, R20 ;  /* 0x000000300814723c */ /* 0x044ff00000001814 */
[C---:B------:R-:W-:Y:S01]  /*4260*/  HMMA.16816.F32 R16, R8.reuse, R50, R28 ;  /* 0x000000320810723c */ /* 0x040fe2000000181c */
[----:B------:R-:W-:Y:S07]  /*4270*/  LDSM.16.M88.4 R48, [R202+-0x2000] ;  /* 0xffe00000ca30783b */ /* 0x000fee0000000200 */
[C---:B------:R-:W-:Y:S08]  /*4280*/  HMMA.16816.F32 R32, R8.reuse, R60, R32 ;  /* 0x0000003c0820723c */ /* 0x040ff00000001820 */
[C---:B------:R-:W-:Y:S01]  /*4290*/  HMMA.16816.F32 R44, R8.reuse, R62, R44 ;  /* 0x0000003e082c723c */ /* 0x040fe2000000182c */
[----:B------:R-:W-:Y:S07]  /*42a0*/  LDSM.16.M88.4 R60, [R201+0x6000] ;  /* 0x00600000c93c783b */ /* 0x000fee0000000200 */
[C---:B----4-:R-:W-:Y:S08]  /*42b0*/  HMMA.16816.F32 R52, R8.reuse, R72, R52 ;  /* 0x000000480834723c */ /* 0x050ff00000001834 */
[C---:B------:R-:W-:Y:S01]  /*42c0*/  HMMA.16816.F32 R28, R8.reuse, R74, R36 ;  /* 0x0000004a081c723c */ /* 0x040fe20000001824 */
[----:B------:R-:W-:Y:S07]  /*42d0*/  LDSM.16.M88.4 R72, [R202+-0x1000] ;  /* 0xfff00000ca48783b */ /* 0x000fee0000000200 */
        /* <DEDUP_REMOVED lines=30> */
[C---:B------:R-:W-:Y:S01]  /*44c0*/  HMMA.16816.F32 R36, R4.reuse, R62, R24 ;  /* 0x0000003e0424723c */ /* 0x040fe20000001818 */
[----:B------:R-:W-:Y:S07]  /*44d0*/  LDSM.16.M88.4 R60, [R203+0x6000] ;  /* 0x00600000cb3c783b */ /* 0x000fee0000000200 */
[C---:B------:R-:W-:Y:S01]  /*44e0*/  HMMA.16816.F32 R28, R4.reuse, R70, R16 ;  /* 0x00000046041c723c */ /* 0x040fe20000001810 */
[----:B------:R-:W-:Y:S07]  /*44f0*/  LDSM.16.M88.4 R68, [R203+0x6800] ;  /* 0x00680000cb44783b */ /* 0x000fee0000000200 */
[C---:B---3--:R-:W-:Y:S01]  /*4500*/  HMMA.16816.F32 R24, R4.reuse, R76, R52 ;  /* 0x0000004c0418723c */ /* 0x048fe20000001834 */
        /* <DEDUP_REMOVED lines=14> */
[----:B------:R-:W-:Y:S07]  /*45f0*/  LDSM.16.M88.4 R56, [R202] ;  /* 0x00000000ca38783b */ /* 0x000fee0000000200 */
[C---:B------:R-:W-:Y:S08]  /*4600*/  HMMA.16816.F32 R20, R12.reuse, R74, R20 ;  /* 0x0000004a0c14723c */ /* 0x040ff00000001814 */
[C---:B----4-:R-:W-:Y:S08]  /*4610*/  HMMA.16816.F32 R16, R12.reuse, R84, R16 ;  /* 0x000000540c10723c */ /* 0x050ff00000001810 */
        /* <DEDUP_REMOVED lines=22> */
[----:B------:R-:W-:Y:S01]  /*4780*/  IMAD R2, R92, 0x40, R229 ;  /* 0x000000405c027824 */ /* 0x000fe200078e02e5 */
[----:B------:R-:W-:-:S04]  /*4790*/  MOV R216, RZ ;  /* 0x000000ff00d87202 */ /* 0x000fc80000000f00 */
        /* <DEDUP_REMOVED lines=14> */
[----:B------:R-:W-:-:S05]  /*4880*/  IMAD R0, R219, c[0x0][0x1e4], R0 ;  /* 0x00007900db007a24 */ /* 0x000fca00078e0200 */
[----:B------:R-:W-:Y:S02]  /*4890*/  IADD3 R3, R3, R0, RZ ;  /* 0x0000000003037210 */ /* 0x000fe40007ffe0ff */
        /* <DEDUP_REMOVED lines=10> */
.L_x_2888:
[----:B------:R-:W-:Y:S05]  /*4940*/  BRA.DIV ~URZ, `(.L_x_2792) ;  /* 0x0000faa27f007947 */ /* 0x000fea000b800000 */
[----:B------:R-:W3:Y:S01]  /*4950*/  SHFL.IDX PT, R0, R15, RZ, 0x181f ;  /* 0x00181fff0f007589 */ /* 0x000ee200000e0000 */
[----:B------:R-:W-:Y:S02]  /*4960*/  ISETP.GE.AND P6, PT, R218, c[0x0][0x1d4], PT ;  /* 0x00007500da007a0c */ /* 0x000fe40003fc6270 */
[C---:B---3--:R-:W-:Y:S02]  /*4970*/  IADD3 R6, P0, R0.reuse, R99, RZ ;  /* 0x0000006300067210 */ /* 0x048fe40007f1e0ff */
[C---:B------:R-:W-:Y:S02]  /*4980*/  IADD3 R8, P5, R0.reuse, R98, RZ ;  /* 0x0000006200087210 */ /* 0x040fe40007fbe0ff */
[----:B------:R-:W-:Y:S01]  /*4990*/  IADD3 R2, P2, R0, R100, RZ ;  /* 0x0000006400027210 */ /* 0x000fe20007f5e0ff */
[----:B--2---:R-:W-:Y:S01]  /*49a0*/  IMAD.X R7, R4, 0x1, R94, P0 ;  /* 0x0000000104077824 */ /* 0x004fe200000e065e */
[----:B------:R-:W-:Y:S01]  /*49b0*/  IADD3 R10, P0, R0, R101, RZ ;  /* 0x00000065000a7210 */ /* 0x000fe20007f1e0ff */
[C---:B------:R-:W-:Y:S01]  /*49c0*/  IMAD.X R9, R4.reuse, 0x1, R93, P5 ;  /* 0x0000000104097824 */ /* 0x040fe200028e065d */
[----:B------:R-:W-:Y:S01]  /*49d0*/  ISETP.GE.AND P5, PT, R223, c[0x0][0x1d4], PT ;  /* 0x00007500df007a0c */ /* 0x000fe20003fa6270 */
[----:B------:R-:W-:Y:S01]  /*49e0*/  IMAD.X R3, R4, 0x1, R95, P2 ;  /* 0x0000000104037824 */ /* 0x000fe200010e065f */
[----:B------:R-:W-:Y:S01]  /*49f0*/  ISETP.GE.AND P2, PT, R224, c[0x0][0x1d4], PT ;  /* 0x00007500e0007a0c */ /* 0x000fe20003f46270 */
[----:B------:R-:W-:Y:S01]  /*4a00*/  IMAD.X R11, R4, 0x1, R96, P0 ;  /* 0x00000001040b7824 */ /* 0x000fe200000e0660 */
[----:B------:R-:W-:Y:S01]  /*4a10*/  ISETP.GE.AND P0, PT, R225, c[0x0][0x1d4], PT ;  /* 0x00007500e1007a0c */ /* 0x000fe20003f06270 */
[----:B------:R-:W-:Y:S01]  /*4a20*/  @!PT LDS RZ, [RZ] ;  /* 0x00000000fffff984 */ /* 0x000fe20000000800 */
[----:B------:R-:W-:Y:S01]  /*4a30*/  @!PT LDS RZ, [RZ] ;  /* 0x00000000fffff984 */ /* 0x000fe20000000800 */
[----:B------:R2:W-:Y:S01]  /*4a40*/  LDGSTS.E.BYPASS.LTC128B.128 [R215+0x8100], [R8.64], !P6 ;  /* 0x0810000008d77fae */ /* 0x0005e2000f101d46 */
[----:B------:R-:W-:-:S02]  /*4a50*/  SEL R14, RZ, 0x10, P5 ;  /* 0x00000010ff0e7807 */ /* 0x000fc40002800000 */
[----:B------:R-:W-:Y:S01]  /*4a60*/  SEL R13, RZ, 0x10, P2 ;  /* 0x00000010ff0d7807 */ /* 0x000fe20001000000 */
[----:B------:R-:W3:Y:S01]  /*4a70*/  SHFL.IDX PT, R0, R15, 0x1, 0x181f ;  /* 0x00381f000f007f89 */ /* 0x000ee200000e0000 */
[----:B------:R-:W-:-:S03]  /*4a80*/  SEL R12, RZ, 0x10, P0 ;  /* 0x00000010ff0c7807 */ /* 0x000fc60000000000 */
[----:B------:R2:W-:Y:S04]  /*4a90*/  LDGSTS.E.BYPASS.LTC128B.128 [R215+0xa100], [R6.64], !P5 ;  /* 0x0a10000006d77fae */ /* 0x0005e8000e901d46 */
[----:B------:R2:W-:Y:S04]  /*4aa0*/  LDGSTS.E.BYPASS.LTC128B.128 [R215+0xc100], [R2.64], !P2 ;  /* 0x0c10000002d77fae */ /* 0x0005e8000d101d46 */
[----:B------:R2:W-:Y:S04]  /*4ab0*/  LDGSTS.E.BYPASS.LTC128B.128 [R215+0xe100], [R10.64], !P0 ;  /* 0x0e1000000ad77fae */ /* 0x0005e8000c101d46 */
[----:B------:R4:W1:Y:S02]  /*4ac0*/  SHFL.IDX PT, R4, R5, 0x1, 0x181f ;  /* 0x00381f0005047f89 */ /* 0x00086400000e0000 */
[----:B-1--4-:R-:W-:-:S04]  /*4ad0*/  SEL R5, RZ, 0x10, P6 ;  /* 0x00000010ff057807 */ /* 0x012fc80003000000 */
.L_x_2889:
[----:B--23--:R-:W-:Y:S02]  /*4ae0*/  IADD3 R2, -R5, 0x10, RZ ;  /* 0x0000001005027810 */ /* 0x00cfe40007ffe1ff */
[----:B------:R-:W-:-:S02]  /*4af0*/  IADD3 R6, -R13, 0x10, RZ ;  /* 0x000000100d067810 */ /* 0x000fc40007ffe1ff */
[----:B------:R-:W-:Y:S02]  /*4b00*/  LOP3.LUT R2, R2, 0xf, RZ, 0xc0, !PT ;  /* 0x0000000f02027812 */ /* 0x000fe400078ec0ff */
[----:B------:R-:W-:Y:S02]  /*4b10*/  IADD3 R3, -R14, 0x10, RZ ;  /* 0x000000100e037810 */ /* 0x000fe40007ffe1ff */
[----:B------:R-:W-:Y:S02]  /*4b20*/  IADD3 R10, P2, P0, R2, R0, R98 ;  /* 0x00000000020a7210 */ /* 0x000fe4000785e062 */
[----:B------:R-:W-:Y:S02]  /*4b30*/  LOP3.LUT R2, R6, 0xf, RZ, 0xc0, !PT ;  /* 0x0000000f06027812 */ /* 0x000fe400078ec0ff */
[----:B------:R-:W-:Y:S02]  /*4b40*/  IADD3 R7, -R12, 0x10, RZ ;  /* 0x000000100c077810 */ /* 0x000fe40007ffe1ff */
[----:B------:R-:W-:-:S02]  /*4b50*/  LOP3.LUT R3, R3, 0xf, RZ, 0xc0, !PT ;  /* 0x0000000f03037812 */ /* 0x000fc400078ec0ff */
[----:B------:R-:W-:Y:S02]  /*4b60*/  IADD3.X R11, RZ, R4, R93, P2, P0 ;  /* 0x00000004ff0b7210 */ /* 0x000fe400017e045d */
[-C--:B------:R-:W-:Y:S02]  /*4b70*/  IADD3 R6, P2, P0, R2, R0.reuse, R100 ;  /* 0x0000000002067210 */ /* 0x080fe4000785e064 */
[----:B------:R-:W-:Y:S02]  /*4b80*/  LOP3.LUT R2, R7, 0xf, RZ, 0xc0, !PT ;  /* 0x0000000f07027812 */ /* 0x000fe400078ec0ff */
[----:B------:R-:W-:Y:S02]  /*4b90*/  IADD3 R8, P6, P5, R3, R0, R99 ;  /* 0x0000000003087210 */ /* 0x000fe40007dde063 */
[----:B------:R-:W-:Y:S02]  /*4ba0*/  IADD3.X R7, RZ, R4, R95, P2, P0 ;  /* 0x00000004ff077210 */ /* 0x000fe400017e045f */
[----:B------:R-:W-:-:S02]  /*4bb0*/  IADD3 R2, P2, P0, R2, R0, R101 ;  /* 0x0000000002027210 */ /* 0x000fc4000785e065 */
[-C--:B------:R-:W-:Y:S02]  /*4bc0*/  IADD3.X R9, RZ, R4.reuse, R94, P6, P5 ;  /* 0x00000004ff097210 */ /* 0x080fe400037ea45e */
[----:B------:R-:W-:Y:S02]  /*4bd0*/  ISETP.NE.U32.AND P5, PT, R5, RZ, PT ;  /* 0x000000ff0500720c */ /* 0x000fe40003fa5070 */
[----:B------:R-:W-:Y:S02]  /*4be0*/  ISETP.NE.U32.AND P6, PT, R14, RZ, PT ;  /* 0x000000ff0e00720c */ /* 0x000fe40003fc5070 */
[----:B------:R-:W-:Y:S02]  /*4bf0*/  IADD3.X R3, RZ, R4, R96, P2, P0 ;  /* 0x00000004ff037210 */ /* 0x000fe400017e0460 */
[----:B------:R-:W-:Y:S02]  /*4c00*/  ISETP.NE.U32.AND P2, PT, R13, RZ, PT ;  /* 0x000000ff0d00720c */ /* 0x000fe40003f45070 */
[----:B------:R-:W-:-:S05]  /*4c10*/  ISETP.NE.U32.AND P0, PT, R12, RZ, PT ;  /* 0x000000ff0c00720c */ /* 0x000fca0003f05070 */
[----:B------:R-:W-:Y:S01]  /*4c20*/  @!PT LDS RZ, [RZ] ;  /* 0x00000000fffff984 */ /* 0x000fe20000000800 */
[----:B------:R-:W-:Y:S01]  /*4c30*/  @!PT LDS RZ, [RZ] ;  /* 0x00000000fffff984 */ /* 0x000fe20000000800 */
[----:B------:R-:W-:Y:S01]  /*4c40*/  @!PT LDS RZ, [RZ] ;  /* 0x00000000fffff984 */ /* 0x000fe20000000800 */
[----:B------:R1:W-:Y:S04]  /*4c50*/  LDGSTS.E.BYPASS.LTC128B.128.ZFILL [R215+0x9100], [R10.64], P5 ;  /* 0x091000000ad77fae */ /* 0x0003e8000a941d46 */
[----:B------:R1:W-:Y:S04]  /*4c60*/  LDGSTS.E.BYPASS.LTC128B.128.ZFILL [R215+0xb100], [R8.64], P6 ;  /* 0x0b10000008d77fae */ /* 0x0003e8000b141d46 */
[----:B------:R1:W-:Y:S04]  /*4c70*/  LDGSTS.E.BYPASS.LTC128B.128.ZFILL [R215+0xd100], [R6.64], P2 ;  /* 0x0d10000006d77fae */ /* 0x0003e80009141d46 */
[----:B------:R1:W-:Y:S02]  /*4c80*/  LDGSTS.E.BYPASS.LTC128B.128.ZFILL [R215+0xf100], [R2.64], P0 ;  /* 0x0f10000002d77fae */ /* 0x0003e40008141d46 */
.L_x_2790:
[----:B------:R-:W-:Y:S05]  /*4c90*/  BSYNC B0 ;  /* 0x0000000000007941 */ /* 0x000fea0003800000 */
.L_x_2789:
[----:B-1----:R-:W-:Y:S01]  /*4ca0*/  MOV R2, 0x1 ;  /* 0x0000000100027802 */ /* 0x002fe20000000f00 */
[----:B------:R-:W0:Y:S01]  /*4cb0*/  LDGDEPBAR ;  /* 0x00000000000079af */ /* 0x000e220000000000 */
[----:B------:R-:W-:-:S02]  /*4cc0*/  IADD3 R0, R250, R239, RZ ;  /* 0x000000effa007210 */ /* 0x000fc40007ffe0ff */
[----:B------:R-:W-:Y:S01]  /*4cd0*/  IADD3 R6, -R248, R97, RZ ;  /* 0x00000061f8067210 */ /* 0x000fe20007ffe1ff */
[----:B------:R-:W-:Y:S02]  /*4ce0*/  IMAD R2, R92, -0x40, R2 ;  /* 0xffffffc05c027824 */ /* 0x000fe400078e0202 */
[----:B------:R-:W-:-:S04]  /*4cf0*/  @P4 IMAD.HI.U32 R3, R0, c[0x0][0x2c8], RZ ;  /* 0x0000b20000034a27 */ /* 0x000fc800078e00ff */
[----:B------:R-:W-:Y:S01]  /*4d00*/  IMAD.MOV.U32 R4, RZ, RZ, R0 ;  /* 0x000000ffff047224 */ /* 0x000fe200078e0000 */
[----:B------:R-:W-:Y:S02]  /*4d10*/  IADD3 R0, -R248, R2, R213 ;  /* 0x00000002f8007210 */ /* 0x000fe40007ffe1d5 */
[----:B------:R-:W-:-:S03]  /*4d20*/  @P4 SHF.R.U32.HI R4, RZ, c[0x0][0x2cc], R3 ;  /* 0x0000b300ff044a19 */ /* 0x000fc60000011603 */
[----:B------:R-:W-:Y:S01]  /*4d30*/  IMAD.IADD R5, R0, 0x1, -R214 ;  /* 0x0000000100057824 */ /* 0x000fe200078e0ad6 */
[----:B------:R-:W-:Y:S05]  /*4d40*/  BRA.DIV ~URZ, `(.L_x_2793) ;  /* 0x0000f9327f007947 */ /* 0x000fea000b800000 */
[----:B------:R1:W2:Y:S02]  /*4d50*/  SHFL.IDX PT, R0, R4, RZ, 0x1c1f ;  /* 0x001c1fff04007589 */ /* 0x0002a400000e0000 */
.L_x_2890:
        /* <DEDUP_REMOVED lines=30> */
[----:B------:R-:W-:Y:S02]  /*4f40*/  FSEL R95, R24, -INF , P6 ;  /* 0xff800000185f7808 */ /* 0x000fe40003000000 */
[----:B------:R-:W-:-:S02]  /*4f50*/  FSEL R94, R25, -INF , P5 ;  /* 0xff800000195e7808 */ /* 0x000fc40002800000 */
[----:B------:R-:W-:Y:S02]  /*4f60*/  FSEL R93, R44, -INF , P2 ;  /* 0xff8000002c5d7808 */ /* 0x000fe40001000000 */
[----:B------:R-:W-:Y:S01]  /*4f70*/  FSEL R92, R45, -INF , P0 ;  /* 0xff8000002d5c7808 */ /* 0x000fe20000000000 */
[----:B------:R-:W-:Y:S05]  /*4f80*/  BRA.DIV ~URZ, `(.L_x_2794) ;  /* 0x0000f7627f007947 */ /* 0x000fea000b800000 */
[----:B------:R-:W2:Y:S02]  /*4f90*/  SHFL.IDX PT, R0, R4, 0x1, 0x1c1f ;  /* 0x003c1f0004007f89 */ /* 0x000ea400000e0000 */
[----:B--2---:R-:W-:-:S05]  /*4fa0*/  IMAD.IADD R0, R5, 0x1, R0 ;  /* 0x0000000105007824 */ /* 0x004fca00078e0200 */
[----:B------:R-:W-:Y:S02]  /*4fb0*/  IMNMX R3, R6, R0, PT ;  /* 0x0000000006037217 */ /* 0x000fe40003800200 */
[----:B------:R-:W-:Y:S02]  /*4fc0*/  FMNMX.FTZ R0, R7, R8, !PT ;  /* 0x0000000807007209 */ /* 0x000fe40007810000 */
[C---:B------:R-:W-:Y:S02]  /*4fd0*/  ISETP.GT.AND P5, PT, R3.reuse, RZ, PT ;  /* 0x000000ff0300720c */ /* 0x040fe40003fa4270 */
[C---:B------:R-:W-:Y:S02]  /*4fe0*/  ISETP.GT.AND P2, PT, R3.reuse, 0x1, PT ;  /* 0x000000010300780c */ /* 0x040fe40003f44270 */
[----:B------:R-:W-:Y:S02]  /*4ff0*/  ISETP.GT.AND P0, PT, R3, 0x8, PT ;  /* 0x000000080300780c */ /* 0x000fe40003f04270 */
[----:B------:R-:W-:-:S02]  /*5000*/  FSEL R6, R42, -INF , P5 ;  /* 0xff8000002a067808 */ /* 0x000fc40002800000 */
[----:B------:R-:W-:Y:S02]  /*5010*/  FSEL R9, R43, -INF , P2 ;  /* 0xff8000002b097808 */ /* 0x000fe40001000000 */
[----:B------:R-:W-:Y:S02]  /*5020*/  ISETP.GT.AND P2, PT, R3, 0x9, PT ;  /* 0x000000090300780c */ /* 0x000fe40003f44270 */
[----:B------:R-:W-:Y:S02]  /*5030*/  FMNMX.FTZ R0, R10, R0, !PT ;  /* 0x000000000a007209 */ /* 0x000fe40007810000 */
[----:B------:R-:W-:Y:S02]  /*5040*/  FSEL R14, R38, -INF , P0 ;  /* 0xff800000260e7808 */ /* 0x000fe40000000000 */
[----:B------:R-:W-:Y:S02]  /*5050*/  FMNMX.FTZ R2, R6, R9, !PT ;  /* 0x0000000906027209 */ /* 0x000fe40007810000 */
[----:B------:R-:W-:-:S02]  /*5060*/  FSEL R13, R39, -INF , P2 ;  /* 0xff800000270d7808 */ /* 0x000fc40001000000 */
[----:B------:R-:W-:Y:S02]  /*5070*/  FMNMX.FTZ R0, R11, R0, !PT ;  /* 0x000000000b007209 */ /* 0x000fe40007810000 */
        /* <DEDUP_REMOVED lines=48> */
[----:B------:R-:W-:Y:S01]  /*5380*/  FMNMX.FTZ R2, R85, R2, !PT ;  /* 0x0000000255027209 */ /* 0x000fe20007810000 */
[----:B------:R-:W2:Y:S03]  /*5390*/  SHFL.BFLY PT, R3, R0, 0x2, 0x1f ;  /* 0x0c401f0000037f89 */ /* 0x000ea600000e0000 */
[----:B------:R-:W-:-:S05]  /*53a0*/  FMNMX.FTZ R2, R84, R2, !PT ;  /* 0x0000000254027209 */ /* 0x000fca0007810000 */
[----:B-1----:R-:W1:Y:S01]  /*53b0*/  SHFL.BFLY PT, R4, R2, 0x2, 0x1f ;  /* 0x0c401f0002047f89 */ /* 0x002e6200000e0000 */
[----:B--2---:R-:W-:-:S05]  /*53c0*/  FMNMX.FTZ R0, R3, R0, !PT ;  /* 0x0000000003007209 */ /* 0x004fca0007810000 */
[----:B------:R-:W2:Y:S01]  /*53d0*/  SHFL.BFLY PT, R3, R0, 0x1, 0x1f ;  /* 0x0c201f0000037f89 */ /* 0x000ea200000e0000 */
[----:B-1----:R-:W-:-:S05]  /*53e0*/  FMNMX.FTZ R4, R2, R4, !PT ;  /* 0x0000000402047209 */ /* 0x002fca0007810000 */
[----:B------:R1:W3:Y:S01]  /*53f0*/  SHFL.BFLY PT, R5, R4, 0x1, 0x1f ;  /* 0x0c201f0004057f89 */ /* 0x0002e200000e0000 */
[----:B--2---:R-:W-:-:S05]  /*5400*/  FMNMX.FTZ R133, R0, R3, !PT ;  /* 0x0000000300857209 */ /* 0x004fca0007810000 */
.L_x_2891:
[C---:B------:R-:W-:Y:S01]  /*5410*/  FMUL.FTZ R2, R133.reuse, c[0x0][0x2d0] ;  /* 0x0000b40085027a20 */ /* 0x040fe20000410000 */
[----:B------:R-:W-:Y:S01]  /*5420*/  FSETP.NEU.FTZ.AND P0, PT, R133, -INF , PT ;  /* 0xff8000008500780b */ /* 0x000fe20003f1d000 */
[----:B------:R-:W-:Y:S01]  /*5430*/  WARPSYNC 0xffffffff ;  /* 0xffffffff00007948 */ /* 0x000fe20003800000 */
[----:B------:R-:W-:Y:S01]  /*5440*/  LDSM.16.MT88.4 R36, [R204+0x800] ;  /* 0x00080000cc24783b */ /* 0x000fe20000004200 */
[----:B------:R-:W-:Y:S02]  /*5450*/  IADD3 R217, R217, -0x2, RZ ;  /* 0xfffffffed9d97810 */ /* 0x000fe40007ffe0ff */
[----:B------:R-:W-:Y:S01]  /*5460*/  FSEL R2, R2, RZ, P0 ;  /* 0x000000ff02027208 */ /* 0x000fe20000000000 */
[----:B------:R-:W-:Y:S04]  /*5470*/  LDSM.16.MT88.4 R44, [R207] ;  /* 0x00000000cf2c783b */ /* 0x000fe80000004200 */
[--C-:B------:R-:W-:Y:S01]  /*5480*/  FFMA.FTZ R0, R7, c[0x0][0x2d0], -R2.reuse ;  /* 0x0000b40007007a23 */ /* 0x100fe20000010802 */
[----:B------:R-:W-:Y:S01]  /*5490*/  LDSM.16.MT88.4 R40, [R205+0x800] ;  /* 0x00080000cd28783b */ /* 0x000fe20000004200 */
[----:B------:R-:W-:-:S02]  /*54a0*/  FFMA.FTZ R3, R19, c[0x0][0x2d0], -R2 ;  /* 0x0000b40013037a23 */ /* 0x000fc40000010802 */
[----:B------:R2:W-:Y:S01]  /*54b0*/  MUFU.EX2 R113, R0 ;  /* 0x0000000000717308 */ /* 0x0005e20000000800 */
[----:B------:R-:W-:Y:S04]  /*54c0*/  LDSM.16.MT88.4 R28, [R206] ;  /* 0x00000000ce1c783b */ /* 0x000fe80000004200 */
[----:B------:R-:W-:Y:S03]  /*54d0*/  LDSM.16.MT88.4 R68, [R205+0x2000] ;  /* 0x00200000cd44783b */ /* 0x000fe60000004200 */
[----:B------:R4:W-:Y:S01]  /*54e0*/  MUFU.EX2 R131, R3 ;  /* 0x0000000300837308 */ /* 0x0009e20000000800 */
[----:B------:R-:W-:Y:S04]  /*54f0*/  LDSM.16.MT88.4 R60, [R207+0x800] ;  /* 0x00080000cf3c783b */ /* 0x000fe80000004200 */
[----:B------:R-:W-:Y:S01]  /*5500*/  LDSM.16.MT88.4 R64, [R206+0x800] ;  /* 0x00080000ce40783b */ /* 0x000fe20000004200 */
[----:B--2---:R-:W-:-:S03]  /*5510*/  FFMA.FTZ R0, R8, c[0x0][0x2d0], -R2 ;  /* 0x0000b40008007a23 */ /* 0x004fc60000010802 */
[----:B------:R-:W-:Y:S01]  /*5520*/  LDSM.16.MT88.4 R72, [R207+0x2000] ;  /* 0x00200000cf48783b */ /* 0x000fe20000004200 */
[----:B------:R2:W-:Y:S03]  /*5530*/  MUFU.EX2 R112, R0 ;  /* 0x0000000000707308 */ /* 0x0005e60000000800 */
[----:B------:R-:W-:Y:S01]  /*5540*/  LDSM.16.MT88.4 R48, [R204+0x2800] ;  /* 0x00280000cc30783b */ /* 0x000fe20000004200 */
[----:B----4-:R-:W-:-:S03]  /*5550*/  FFMA.FTZ R3, R20, c[0x0][0x2d0], -R2 ;  /* 0x0000b40014037a23 */ /* 0x010fc60000010802 */
[----:B------:R-:W-:Y:S01]  /*5560*/  LDSM.16.MT88.4 R56, [R206+0x2000] ;  /* 0x00200000ce38783b */ /* 0x000fe20000004200 */
[----:B------:R-:W-:Y:S03]  /*5570*/  MUFU.EX2 R135, R3 ;  /* 0x0000000300877308 */ /* 0x000fe60000000800 */
[----:B------:R-:W-:Y:S04]  /*5580*/  LDSM.16.MT88.4 R20, [R205] ;  /* 0x00000000cd14783b */ /* 0x000fe80000004200 */
[----:B------:R-:W-:Y:S01]  /*5590*/  LDSM.16.MT88.4 R76, [R207+0x2800] ;  /* 0x00280000cf4c783b */ /* 0x000fe20000004200 */
[----:B--2---:R-:W-:-:S03]  /*55a0*/  FFMA.FTZ R0, R10, c[0x0][0x2d0], -R2 ;  /* 0x0000b4000a007a23 */ /* 0x004fc60000010802 */
[----:B------:R-:W-:Y:S01]  /*55b0*/  LDSM.16.MT88.4 R80, [R204+0x4000] ;  /* 0x00400000cc50783b */ /* 0x000fe20000004200 */
[----:B------:R2:W-:Y:S02]  /*55c0*/  MUFU.EX2 R117, R0 ;  /* 0x0000000000757308 */ /* 0x0005e40000000800 */
[----:B--2---:R-:W-:-:S06]  /*55d0*/  FFMA.FTZ R0, R11, c[0x0][0x2d0], -R2 ;  /* 0x0000b4000b007a23 */ /* 0x004fcc0000010802 */
[----:B------:R2:W4:Y:S02]  /*55e0*/  MUFU.EX2 R119, R0 ;  /* 0x0000000000777308 */ /* 0x0005240000000800 */
[----:B--2---:R-:W-:Y:S01]  /*55f0*/  FFMA.FTZ R0, R16, c[0x0][0x2d0], -R2 ;  /* 0x0000b40010007a23 */ /* 0x004fe20000010802 */
[----:B---3--:R-:W-:-:S05]  /*5600*/  FMNMX.FTZ R16, R5, R4, !PT ;  /* 0x0000000405107209 */ /* 0x008fca0007810000 */
[----:B------:R2:W-:Y:S01]  /*5610*/  MUFU.EX2 R129, R0 ;  /* 0x0000000000817308 */ /* 0x0005e20000000800 */
[----:B------:R-:W-:Y:S01]  /*5620*/  FSETP.NEU.FTZ.AND P0, PT, R16, -INF , PT ;  /* 0xff8000001000780b */ /* 0x000fe20003f1d000 */
[----:B--2---:R-:W-:-:S06]  /*5630*/  FFMA.FTZ R0, R17, c[0x0][0x2d0], -R2 ;  /* 0x0000b40011007a23 */ /* 0x004fcc0000010802 */
[----:B------:R2:W-:Y:S02]  /*5640*/  MUFU.EX2 R130, R0 ;  /* 0x0000000000827308 */ /* 0x0005e40000000800 */
[----:B--2---:R-:W-:-:S05]  /*5650*/  FMUL.FTZ R0, R16, c[0x0][0x2d0] ;  /* 0x0000b40010007a20 */ /* 0x004fca0000410000 */
[----:B------:R-:W-:-:S05]  /*5660*/  FSEL R0, R0, RZ, P0 ;  /* 0x000000ff00007208 */ /* 0x000fca0000000000 */
[----:B------:R-:W-:-:S04]  /*5670*/  FFMA.FTZ R3, R6, c[0x0][0x2d0], -R0 ;  /* 0x0000b40006037a23 */ /* 0x000fc80000010800 */
[----:B------:R2:W-:Y:S02]  /*5680*/  MUFU.EX2 R19, R3 ;  /* 0x0000000300137308 */ /* 0x0005e40000000800 */
[--C-:B--2---:R-:W-:Y:S02]  /*5690*/  FFMA.FTZ R3, R9, c[0x0][0x2d0], -R0.reuse ;  /* 0x0000b40009037a23 */ /* 0x104fe40000010800 */
[----:B------:R-:W2:Y:S04]  /*56a0*/  LDSM.16.MT88.4 R8, [R204] ;  /* 0x00000000cc08783b */ /* 0x000ea80000004200 */
[----:B------:R3:W5:Y:S02]  /*56b0*/  MUFU.EX2 R17, R3 ;  /* 0x0000000300117308 */ /* 0x0007640000000800 */
[----:B---3--:R-:W-:Y:S01]  /*56c0*/  FFMA.FTZ R3, R14, c[0x0][0x2d0], -R0 ;  /* 0x0000b4000e037a23 */ /* 0x008fe20000010800 */
[----:B----4-:R-:W-:-:S05]  /*56d0*/  F2FP.PACK_AB R14, R119, R117 ;  /* 0x00000075770e723e */ /* 0x010fca00000000ff */
[----:B------:R3:W4:Y:S02]  /*56e0*/  MUFU.EX2 R116, R3 ;  /* 0x0000000300747308 */ /* 0x0007240000000800 */
[----:B---3--:R-:W-:Y:S01]  /*56f0*/  FFMA.FTZ R3, R13, c[0x0][0x2d0], -R0 ;  /* 0x0000b4000d037a23 */ /* 0x008fe20000010800 */
[----:B-----5:R-:W-:Y:S01]  /*5700*/  F2FP.PACK_AB R13, R17, R19 ;  /* 0x00000013110d723e */ /* 0x020fe200000000ff */
[----:B------:R-:W-:-:S04]  /*5710*/  FADD.FTZ R17, R19, R17 ;  /* 0x0000001113117221 */ /* 0x000fc80000010000 */
[----:B------:R3:W5:Y:S01]  /*5720*/  MUFU.EX2 R118, R3 ;  /* 0x0000000300767308 */ /* 0x0007620000000800 */
[----:B------:R-:W-:Y:S02]  /*5730*/  FFMA.FTZ R19, R97, c[0x0][0x2d0], -R2 ;  /* 0x0000b40061137a23 */ /* 0x000fe40000010802 */
[----:B----4-:R-:W-:Y:S02]  /*5740*/  FADD.FTZ R17, R116, R17 ;  /* 0x0000001174117221 */ /* 0x010fe40000010000 */
[----:B---3--:R-:W-:Y:S01]  /*5750*/  FFMA.FTZ R3, R12, c[0x0][0x2d0], -R0 ;  /* 0x0000b4000c037a23 */ /* 0x008fe20000010800 */
[----:B------:R-:W-:-:S03]  /*5760*/  F2FP.PACK_AB R12, R112, R113 ;  /* 0x00000071700c723e */ /* 0x000fc600000000ff */
[----:B------:R3:W-:Y:S02]  /*5770*/  MUFU.EX2 R128, R3 ;  /* 0x0000000300807308 */ /* 0x0007e40000000800 */
[----:B---3--:R-:W-:Y:S01]  /*5780*/  FFMA.FTZ R3, R15, c[0x0][0x2d0], -R0 ;  /* 0x0000b4000f037a23 */ /* 0x008fe20000010800 */
[----:B-----5:R-:W-:-:S05]  /*5790*/  F2FP.PACK_AB R15, R118, R116 ;  /* 0x00000074760f723e */ /* 0x020fca00000000ff */
[----:B------:R3:W4:Y:S02]  /*57a0*/  MUFU.EX2 R132, R3 ;  /* 0x0000000300847308 */ /* 0x0007240000000800 */
[C---:B-12---:R-:W-:Y:S07]  /*57b0*/  HMMA.16816.F32 R4, R12.reuse, R8, RZ ;  /* 0x000000080c04723c */ /* 0x046fee00000018ff */
[----:B------:R-:W-:Y:S01]  /*57c0*/  F2FP.PACK_AB R8, R130, R129 ;  /* 0x000000818208723e */ /* 0x000fe200000000ff */
[----:B------:R-:W-:Y:S01]  /*57d0*/  HMMA.16816.F32 R32, R12, R20, RZ ;  /* 0x000000140c20723c */ /* 0x000fe200000018ff */
[----:B---3--:R-:W-:Y:S01]  /*57e0*/  FFMA.FTZ R3, R18, c[0x0][0x2d0], -R0 ;  /* 0x0000b40012037a23 */ /* 0x008fe20000010800 */
[----:B----4-:R-:W-:Y:S01]  /*57f0*/  F2FP.PACK_AB R9, R132, R128 ;  /* 0x000000808409723e */ /* 0x010fe200000000ff */
[----:B------:R-:W-:-:S02]  /*5800*/  FFMA.FTZ R18, R96, c[0x0][0x2d0], -R2 ;  /* 0x0000b40060127a23 */ /* 0x000fc40000010802 */
[----:B------:R1:W-:Y:S03]  /*5810*/  MUFU.EX2 R134, R3 ;  /* 0x0000000300867308 */ /* 0x0003e60000000800 */
[C---:B------:R-:W-:Y:S08]  /*5820*/  HMMA.16816.F32 R20, R12.reuse, R22, RZ ;  /* 0x000000160c14723c */ /* 0x040ff000000018ff */
        /* <DEDUP_REMOVED lines=150> */
[----:B------:R-:W-:-:S04]  /*6190*/  @P4 SHF.R.U32.HI R0, RZ, c[0x0][0x2cc], R2 ;  /* 0x0000b300ff004a19 */ /* 0x000fc80000011602 */
[----:B------:R-:W-:Y:S01]  /*61a0*/  IADD3 R0, R0, R213, -R214 ;  /* 0x000000d500007210 */ /* 0x000fe20007ffe8d6 */
[----:B----4-:R-:W-:Y:S03]  /*61b0*/  HMMA.16816.F32 R24, R12, R20, RZ ;  /* 0x000000140c18723c */ /* 0x010fe600000018ff */
[----:B------:R-:W-:-:S04]  /*61c0*/  SHF.R.S32.HI R2, RZ, 0x1f, R0 ;  /* 0x0000001fff027819 */ /* 0x000fc80000011400 */
[----:B------:R-:W-:Y:S01]  /*61d0*/  LEA.HI R0, R2, R0, RZ, 0x6 ;  /* 0x0000000002007211 */ /* 0x000fe200078f30ff */
[----:B------:R-:W-:Y:S01]  /*61e0*/  HMMA.16816.F32 R12, R12, R22, RZ ;  /* 0x000000160c0c723c */ /* 0x000fe200000018ff */
[----:B------:R-:W1:Y:S02]  /*61f0*/  LDSM.16.MT88.4 R20, [R206+0x6800] ;  /* 0x00680000ce14783b */ /* 0x000e640000004200 */
[----:B------:R-:W-:-:S04]  /*6200*/  SHF.R.S32.HI R0, RZ, 0x6, R0 ;  /* 0x00000006ff007819 */ /* 0x000fc80000011400 */
[----:B------:R-:W-:-:S04]  /*6210*/  IMNMX R212, R226, R0, !PT ;  /* 0x00000000e2d47217 */ /* 0x000fc80007800200 */
[----:B------:R-:W-:-:S05]  /*6220*/  ISETP.GE.AND P0, PT, R217, R212, PT ;  /* 0x000000d4d900720c */ /* 0x000fca0003f06270 */
        /* <DEDUP_REMOVED lines=98> */
[----:B------:R-:W-:Y:S03]  /*6850*/  @!UPT UIADD3 URZ, URZ, URZ, URZ ;  /* 0x0000003f3f3ff290 */ /* 0x000fe6000fffe03f */
[----:B------:R-:W-:Y:S11]  /*6860*/  @!P0 BRA `(.L_x_2795) ;  /* 0x00003cb000008947 */ /* 0x000ff60003800000 */
[----:B------:R-:W-:Y:S02]  /*6870*/  MOV R135, R16 ;  /* 0x0000001000877202 */ /* 0x000fe40000000f00 */
[----:B------:R-:W-:-:S07]  /*6880*/  MOV R134, R133 ;  /* 0x0000008500867202 */ /* 0x000fce0000000f00 */
.L_x_2806:
        /* <DEDUP_REMOVED lines=26> */
[C---:B------:R-:W-:Y:S01]  /*6a30*/  IMAD R4, R216.reuse, c[0x0][0x21c], R4 ;  /* 0x00008700d8047a24 */ /* 0x040fe200078e0204 */
[----:B------:R-:W-:Y:S01]  /*6a40*/  SHF.R.S32.HI R6, RZ, 0x1f, R218 ;  /* 0x0000001fff067819 */ /* 0x000fe200000114da */
[----:B------:R-:W-:Y:S01]  /*6a50*/  IMAD.IADD R3, R3, 0x1, R0 ;  /* 0x0000000103037824 */ /* 0x000fe200078e0200 */
[C---:B------:R-:W-:Y:S01]  /*6a60*/  SHF.L.U64.HI R29, R225.reuse, 0x1, R5 ;  /* 0x00000001e11d7819 */ /* 0x040fe20000010205 */
[----:B------:R-:W-:Y:S01]  /*6a70*/  IMAD.SHL.U32 R133, R225, 0x2, RZ ;  /* 0x00000002e1857824 */ /* 0x000fe200078e00ff */
[C---:B------:R-:W-:Y:S01]  /*6a80*/  SHF.L.U64.HI R23, R223.reuse, 0x1, R7 ;  /* 0x00000001df177819 */ /* 0x040fe20000010207 */
        /* <DEDUP_REMOVED lines=11> */
.L_x_2892:
[----:B------:R-:W-:-:S05]  /*6b40*/  BRA.DIV ~URZ, `(.L_x_2799) ;  /* 0x0000e1b27f007947 */ /* 0x000fca000b800000 */
[----:B------:R-:W5:Y:S01]  /*6b50*/  SHFL.IDX PT, R0, R21, RZ, 0x181f ;  /* 0x00181fff15007589 */ /* 0x000f6200000e0000 */
[----:B------:R-:W-:Y:S02]  /*6b60*/  ISETP.GE.AND P6, PT, R218, c[0x0][0x1d4], PT ;  /* 0x00007500da007a0c */ /* 0x000fe40003fc6270 */
[----:B------:R-:W-:Y:S04]  /*6b70*/  ISETP.GE.AND P5, PT, R223, c[0x0][0x1d4], PT ;  /* 0x00007500df007a0c */ /* 0x000fe80003fa6270 */
[----:B------:R-:W-:Y:S02]  /*6b80*/  SEL R20, RZ, 0x10, P5 ;  /* 0x00000010ff147807 */ /* 0x000fe40002800000 */
[----:B-----5:R-:W-:Y:S05]  /*6b90*/  IADD3 R2, P0, R0, R30, RZ ;  /* 0x0000001e00027210 */ /* 0x020fea0007f1e0ff */
[----:B---3--:R-:W-:Y:S01]  /*6ba0*/  IMAD.X R3, R4, 0x1, R22, P0 ;  /* 0x0000000104037824 */ /* 0x008fe200000e0616 */
[----:B------:R-:W-:Y:S04]  /*6bb0*/  IADD3 R12, P0, R0, R31, RZ ;  /* 0x0000001f000c7210 */ /* 0x000fe80007f1e0ff */
[----:B------:R-:W-:Y:S01]  /*6bc0*/  @!PT LDS RZ, [RZ] ;  /* 0x00000000fffff984 */ /* 0x000fe20000000800 */
[----:B------:R-:W-:Y:S01]  /*6bd0*/  @!PT LDS RZ, [RZ] ;  /* 0x00000000fffff984 */ /* 0x000fe20000000800 */
[----:B------:R3:W-:Y:S01]  /*6be0*/  LDGSTS.E.BYPASS.LTC128B.128 [R215+0x100], [R2.64], !P6 ;  /* 0x0010000002d77fae */ /* 0x0007e2000f101d46 */
[----:B------:R-:W-:Y:S01]  /*6bf0*/  IMAD.X R13, R4, 0x1, R23, P0 ;  /* 0x00000001040d7824 */ /* 0x000fe200000e0617 */
[----:B------:R-:W-:Y:S04]  /*6c00*/  IADD3 R6, P0, R0, R133, RZ ;  /* 0x0000008500067210 */ /* 0x000fe80007f1e0ff */
[----:B------:R4:W-:Y:S01]  /*6c10*/  LDGSTS.E.BYPASS.LTC128B.128 [R215+0x2100], [R12.64], !P5 ;  /* 0x021000000cd77fae */ /* 0x0009e2000e901d46 */
[----:B------:R-:W-:Y:S01]  /*6c20*/  IMAD.X R7, R4, 0x1, R29, P0 ;  /* 0x0000000104077824 */ /* 0x000fe200000e061d */
[----:B------:R-:W-:Y:S04]  /*6c30*/  ISETP.GE.AND P0, PT, R225, c[0x0][0x1d4], PT ;  /* 0x00007500e1007a0c */ /* 0x000fe80003f06270 */
[----:B------:R-:W-:Y:S02]  /*6c40*/  SEL R14, RZ, 0x10, P0 ;  /* 0x00000010ff0e7807 */ /* 0x000fe40000000000 */
[----:B---3--:R-:W-:Y:S02]  /*6c50*/  IADD3 R2, P2, R0, R132, RZ ;  /* 0x0000008400027210 */ /* 0x008fe40007f5e0ff */
[----:B------:R-:W3:Y:S03]  /*6c60*/  SHFL.IDX PT, R0, R21, 0x1, 0x181f ;  /* 0x00381f0015007f89 */ /* 0x000ee600000e0000 */
[----:B------:R-:W-:Y:S01]  /*6c70*/  IMAD.X R3, R4, 0x1, R28, P2 ;  /* 0x0000000104037824 */ /* 0x000fe200010e061c */
[----:B------:R-:W-:Y:S01]  /*6c80*/  ISETP.GE.AND P2, PT, R224, c[0x0][0x1d4], PT ;  /* 0x00007500e0007a0c */ /* 0x000fe20003f46270 */
[----:B------:R5:W2:Y:S03]  /*6c90*/  SHFL.IDX PT, R4, R5, 0x1, 0x181f ;  /* 0x00381f0005047f89 */ /* 0x000aa600000e0000 */
[----:B------:R-:W-:Y:S09]  /*6ca0*/  SEL R15, RZ, 0x10, P2 ;  /* 0x00000010ff0f7807 */ /* 0x000ff20001000000 */
[----:B------:R4:W-:Y:S04]  /*6cb0*/  LDGSTS.E.BYPASS.LTC128B.128 [R215+0x4100], [R2.64], !P2 ;  /* 0x0410000002d77fae */ /* 0x0009e8000d101d46 */
[----:B------:R4:W-:Y:S02]  /*6cc0*/  LDGSTS.E.BYPASS.LTC128B.128 [R215+0x6100], [R6.64], !P0 ;  /* 0x0610000006d77fae */ /* 0x0009e4000c101d46 */
[----:B----45:R-:W-:Y:S04]  /*6cd0*/  SEL R5, RZ, 0x10, P6 ;  /* 0x00000010ff057807 */ /* 0x030fe80003000000 */
.L_x_2893:
[C---:B---3--:R-:W-:Y:S02]  /*6ce0*/  IADD3 R2, -R5.reuse, 0x10, RZ ;  /* 0x0000001005027810 */ /* 0x048fe40007ffe1ff */
[----:B------:R-:W-:Y:S02]  /*6cf0*/  ISETP.NE.U32.AND P5, PT, R5, RZ, PT ;  /* 0x000000ff0500720c */ /* 0x000fe40003fa5070 */
[----:B------:R-:W-:Y:S04]  /*6d00*/  LOP3.LUT R2, R2, 0xf, RZ, 0xc0, !PT ;  /* 0x0000000f02027812 */ /* 0x000fe800078ec0ff */
[----:B------:R-:W-:Y:S04]  /*6d10*/  IADD3 R2, P2, P0, R2, R0, R30 ;  /* 0x0000000002027210 */ /* 0x000fe8000785e01e */
[----:B--2---:R-:W-:Y:S05]  /*6d20*/  IADD3.X R3, RZ, R4, R22, P2, P0 ;  /* 0x00000004ff037210 */ /* 0x004fea00017e0416 */
[----:B------:R-:W-:Y:S01]  /*6d30*/  @!PT LDS RZ, [RZ] ;  /* 0x00000000fffff984 */ /* 0x000fe20000000800 */
[----:B------:R-:W-:Y:S01]  /*6d40*/  @!PT LDS RZ, [RZ] ;  /* 0x00000000fffff984 */ /* 0x000fe20000000800 */
[----:B------:R-:W-:Y:S01]  /*6d50*/  @!PT LDS RZ, [RZ] ;  /* 0x00000000fffff984 */ /* 0x000fe20000000800 */
[----:B------:R2:W-:Y:S02]  /*6d60*/  LDGSTS.E.BYPASS.LTC128B.128.ZFILL [R215+0x1100], [R2.64], P5 ;  /* 0x0110000002d77fae */ /* 0x0005e4000a941d46 */
[----:B--2---:R-:W-:Y:S04]  /*6d70*/  IADD3 R2, -R20, 0x10, RZ ;  /* 0x0000001014027810 */ /* 0x004fe80007ffe1ff */
[----:B------:R-:W-:Y:S04]  /*6d80*/  LOP3.LUT R2, R2, 0xf, RZ, 0xc0, !PT ;  /* 0x0000000f02027812 */ /* 0x000fe800078ec0ff */
[----:B------:R-:W-:Y:S02]  /*6d90*/  IADD3 R12, P2, P0, R2, R0, R31 ;  /* 0x00000000020c7210 */ /* 0x000fe4000785e01f */
[C---:B------:R-:W-:Y:S02]  /*6da0*/  IADD3 R2, -R15.reuse, 0x10, RZ ;  /* 0x000000100f027810 */ /* 0x040fe40007ffe1ff */
[----:B------:R-:W-:Y:S02]  /*6db0*/  IADD3.X R13, RZ, R4, R23, P2, P0 ;  /* 0x00000004ff0d7210 */ /* 0x000fe400017e0417 */
[----:B------:R-:W-:Y:S04]  /*6dc0*/  LOP3.LUT R2, R2, 0xf, RZ, 0xc0, !PT ;  /* 0x0000000f02027812 */ /* 0x000fe800078ec0ff */
[----:B------:R-:W-:Y:S02]  /*6dd0*/  IADD3 R6, P6, P5, R2, R0, R132 ;  /* 0x0000000002067210 */ /* 0x000fe40007dde084 */
[----:B------:R-:W-:Y:S02]  /*6de0*/  IADD3 R2, -R14, 0x10, RZ ;  /* 0x000000100e027810 */ /* 0x000fe40007ffe1ff */
[----:B------:R-:W-:Y:S02]  /*6df0*/  IADD3.X R7, RZ, R4, R28, P6, P5 ;  /* 0x00000004ff077210 */ /* 0x000fe400037ea41c */
[----:B------:R-:W-:Y:S02]  /*6e00*/  ISETP.NE.U32.AND P6, PT, R20, RZ, PT ;  /* 0x000000ff1400720c */ /* 0x000fe40003fc5070 */
[----:B------:R-:W-:Y:S02]  /*6e10*/  LOP3.LUT R2, R2, 0xf, RZ, 0xc0, !PT ;  /* 0x0000000f02027812 */ /* 0x000fe400078ec0ff */
[----:B------:R-:W-:Y:S02]  /*6e20*/  ISETP.NE.U32.AND P5, PT, R15, RZ, PT ;  /* 0x000000ff0f00720c */ /* 0x000fe40003fa5070 */
[----:B------:R-:W-:Y:S04]  /*6e30*/  IADD3 R2, P2, P0, R2, R0, R133 ;  /* 0x0000000002027210 */ /* 0x000fe8000785e085 */
[----:B------:R-:W-:Y:S02]  /*6e40*/  IADD3.X R3, RZ, R4, R29, P2, P0 ;  /* 0x00000004ff037210 */ /* 0x000fe400017e041d */
[----:B------:R-:W-:Y:S01]  /*6e50*/  ISETP.NE.U32.AND P0, PT, R14, RZ, PT ;  /* 0x000000ff0e00720c */ /* 0x000fe20003f05070 */
[----:B------:R2:W-:Y:S04]  /*6e60*/  LDGSTS.E.BYPASS.LTC128B.128.ZFILL [R215+0x3100], [R12.64], P6 ;  /* 0x031000000cd77fae */ /* 0x0005e8000b141d46 */
[----:B------:R2:W-:Y:S08]  /*6e70*/  LDGSTS.E.BYPASS.LTC128B.128.ZFILL [R215+0x5100], [R6.64], P5 ;  /* 0x0510000006d77fae */ /* 0x0005f0000a941d46 */
[----:B------:R2:W-:Y:S02]  /*6e80*/  LDGSTS.E.BYPASS.LTC128B.128.ZFILL [R215+0x7100], [R2.64], P0 ;  /* 0x0710000002d77fae */ /* 0x0005e40008141d46 */
.L_x_2797:
[----:B------:R-:W-:Y:S05]  /*6e90*/  BSYNC B0 ;  /* 0x0000000000007941 */ /* 0x000fea0003800000 */
.L_x_2796:
        /* <DEDUP_REMOVED lines=207> */
[----:B------:R-:W-:Y:S01]  /*7b90*/  IMAD R2, R217, 0x40, R229 ;  /* 0x00000040d9027824 */ /* 0x000fe200078e02e5 */
[----:B------:R-:W-:Y:S01]  /*7ba0*/  SHF.R.S32.HI R193, RZ, 0x1f, R223 ;  /* 0x0000001fffc17819 */ /* 0x000fe200000114df */
[----:B------:R-:W-:Y:S01]  /*7bb0*/  IMAD.MOV.U32 R216, RZ, RZ, RZ ;  /* 0x000000ffffd87224 */ /* 0x000fe200078e00ff */
[C---:B------:R-:W-:Y:S01]  /*7bc0*/  SHF.L.U64.HI R176, R225.reuse, 0x1, R192 ;  /* 0x00000001e1b07819 */ /* 0x040fe200000102c0 */
[----:B------:R-:W-:Y:S01]  /*7bd0*/  IMAD.SHL.U32 R180, R225, 0x2, RZ ;  /* 0x00000002e1b47824 */ /* 0x000fe200078e00ff */
[----:B------:R-:W-:Y:S01]  /*7be0*/  IADD3 R2, R2, -0x40, R227 ;  /* 0xffffffc002027810 */ /* 0x000fe20007ffe0e3 */
[----:B------:R-:W-:Y:S01]  /*7bf0*/  IMAD.SHL.U32 R179, R224, 0x2, RZ ;  /* 0x00000002e0b37824 */ /* 0x000fe200078e00ff */
[----:B------:R-:W-:Y:S01]  /*7c00*/  SHF.R.S32.HI R192, RZ, 0x1f, R224 ;  /* 0x0000001fffc07819 */ /* 0x000fe200000114e0 */
[C---:B------:R-:W-:Y:S01]  /*7c10*/  IMAD.SHL.U32 R178, R223.reuse, 0x2, RZ ;  /* 0x00000002dfb27824 */ /* 0x040fe200078e00ff */
[----:B------:R-:W-:Y:S01]  /*7c20*/  SHF.L.U64.HI R174, R223, 0x1, R193 ;  /* 0x00000001dfae7819 */ /* 0x000fe200000102c1 */
[----:B------:R-:W-:Y:S01]  /*7c30*/  @P3 IMAD.HI.U32 R3, R2, c[0x0][0x2bc], RZ ;  /* 0x0000af0002033a27 */ /* 0x000fe200078e00ff */
[----:B------:R-:W-:Y:S02]  /*7c40*/  SHF.L.U64.HI R175, R224, 0x1, R192 ;  /* 0x00000001e0af7819 */ /* 0x000fe400000102c0 */
[----:B------:R-:W-:Y:S01]  /*7c50*/  SHF.R.S32.HI R192, RZ, 0x1f, R218 ;  /* 0x0000001fffc07819 */ /* 0x000fe200000114da */
[----:B------:R-:W-:Y:S01]  /*7c60*/  IMAD.MOV.U32 R0, RZ, RZ, R2 ;  /* 0x000000ffff007224 */ /* 0x000fe200078e0002 */
[----:B------:R-:W-:Y:S01]  /*7c70*/  @P3 SHF.R.U32.HI R0, RZ, c[0x0][0x2c0], R3 ;  /* 0x0000b000ff003a19 */ /* 0x000fe20000011603 */
[C---:B------:R-:W-:Y:S01]  /*7c80*/  IMAD.SHL.U32 R177, R218.reuse, 0x2, RZ ;  /* 0x00000002dab17824 */ /* 0x040fe200078e00ff */
[----:B------:R-:W-:Y:S02]  /*7c90*/  SHF.L.U64.HI R171, R218, 0x1, R192 ;  /* 0x00000001daab7819 */ /* 0x000fe400000102c0 */
        /* <DEDUP_REMOVED lines=22> */
.L_x_2894:
[----:B------:R-:W-:-:S05]  /*7e00*/  BRA.DIV ~URZ, `(.L_x_2803) ;  /* 0x0000d1f27f007947 */ /* 0x000fca000b800000 */
[----:B------:R-:W3:Y:S01]  /*7e10*/  SHFL.IDX PT, R0, R170, RZ, 0x181f ;  /* 0x00181fffaa007589 */ /* 0x000ee200000e0000 */
[----:B------:R-:W-:Y:S02]  /*7e20*/  ISETP.GE.AND P6, PT, R218, c[0x0][0x1d4], PT ;  /* 0x00007500da007a0c */ /* 0x000fe40003fc6270 */
[----:B------:R-:W-:Y:S02]  /*7e30*/  ISETP.GE.AND P5, PT, R223, c[0x0][0x1d4], PT ;  /* 0x00007500df007a0c */ /* 0x000fe40003fa6270 */
[----:B---3--:R-:W-:Y:S05]  /*7e40*/  IADD3 R2, P0, R0, R177, RZ ;  /* 0x000000b100027210 */ /* 0x008fea0007f1e0ff */
[----:B--2---:R-:W-:Y:S05]  /*7e50*/  IMAD.X R3, R132, 0x1, R171, P0 ;  /* 0x0000000184037824 */ /* 0x004fea00000e06ab */
        /* <DEDUP_REMOVED lines=8> */
[----:B------:R-:W-:Y:S04]  /*7ee0*/  ISETP.GE.AND P0, PT, R225, c[0x0][0x1d4], PT ;  /* 0x00007500e1007a0c */ /* 0x000fe80003f06270 */
[----:B------:R-:W-:Y:S02]  /*7ef0*/  SEL R172, RZ, 0x10, P0 ;  /* 0x00000010ffac7807 */ /* 0x000fe40000000000 */
[----:B--2---:R-:W-:Y:S02]  /*7f00*/  IADD3 R2, P2, R0, R179, RZ ;  /* 0x000000b300027210 */ /* 0x004fe40007f5e0ff */
[----:B------:R-:W2:Y:S03]  /*7f10*/  SHFL.IDX PT, R0, R170, 0x1, 0x181f ;  /* 0x00381f00aa007f89 */ /* 0x000ea600000e0000 */
[----:B------:R-:W-:Y:S01]  /*7f20*/  IMAD.X R3, R132, 0x1, R175, P2 ;  /* 0x0000000184037824 */ /* 0x000fe200010e06af */
[----:B------:R-:W-:Y:S01]  /*7f30*/  ISETP.GE.AND P2, PT, R224, c[0x0][0x1d4], PT ;  /* 0x00007500e0007a0c */ /* 0x000fe20003f46270 */
[----:B------:R3:W4:Y:S03]  /*7f40*/  SHFL.IDX PT, R132, R133, 0x1, 0x181f ;  /* 0x00381f0085847f89 */ /* 0x00072600000e0000 */
[----:B------:R-:W-:Y:S09]  /*7f50*/  SEL R173, RZ, 0x10, P2 ;  /* 0x00000010ffad7807 */ /* 0x000ff20001000000 */
[----:B------:R1:W-:Y:S04]  /*7f60*/  LDGSTS.E.BYPASS.LTC128B.128 [R215+0xc100], [R2.64], !P2 ;  /* 0x0c10000002d77fae */ /* 0x0003e8000d101d46 */
[----:B------:R5:W-:Y:S01]  /*7f70*/  LDGSTS.E.BYPASS.LTC128B.128 [R215+0xe100], [R168.64], !P0 ;  /* 0x0e100000a8d77fae */ /* 0x000be2000c101d46 */
[----:B-1-3--:R-:W-:Y:S02]  /*7f80*/  SEL R133, RZ, 0x10, P6 ;  /* 0x00000010ff857807 */ /* 0x00afe40003000000 */
[----:B-----5:R-:W-:Y:S02]  /*7f90*/  SEL R168, RZ, 0x10, P5 ;  /* 0x00000010ffa87807 */ /* 0x020fe40002800000 */
.L_x_2895:
[C---:B--2-4-:R-:W-:Y:S02]  /*7fa0*/  IADD3 R2, -R133.reuse, 0x10, RZ ;  /* 0x0000001085027810 */ /* 0x054fe40007ffe1ff */
[----:B------:R-:W-:Y:S02]  /*7fb0*/  ISETP.NE.U32.AND P5, PT, R133, RZ, PT ;  /* 0x000000ff8500720c */ /* 0x000fe40003fa5070 */
[----:B------:R-:W-:Y:S02]  /*7fc0*/  LOP3.LUT R2, R2, 0xf, RZ, 0xc0, !PT ;  /* 0x0000000f02027812 */ /* 0x000fe400078ec0ff */
[----:B------:R-:W-:Y:S02]  /*7fd0*/  ISETP.NE.U32.AND P6, PT, R168, RZ, PT ;  /* 0x000000ffa800720c */ /* 0x000fe40003fc5070 */
[----:B------:R-:W-:Y:S04]  /*7fe0*/  IADD3 R2, P2, P0, R2, R0, R177 ;  /* 0x0000000002027210 */ /* 0x000fe8000785e0b1 */
[----:B------:R-:W-:Y:S05]  /*7ff0*/  IADD3.X R3, RZ, R132, R171, P2, P0 ;  /* 0x00000084ff037210 */ /* 0x000fea00017e04ab */
        /* <DEDUP_REMOVED lines=8> */
[----:B------:R-:W-:Y:S02]  /*8080*/  IADD3 R2, -R173, 0x10, RZ ;  /* 0x00000010ad027810 */ /* 0x000fe40007ffe1ff */
[----:B------:R-:W-:Y:S02]  /*8090*/  IADD3.X R171, RZ, R132, R174, P2, P0 ;  /* 0x00000084ffab7210 */ /* 0x000fe400017e04ae */
[----:B------:R-:W-:Y:S03]  /*80a0*/  LOP3.LUT R2, R2, 0xf, RZ, 0xc0, !PT ;  /* 0x0000000f02027812 */ /* 0x000fe600078ec0ff */
[----:B------:R1:W-:Y:S01]  /*80b0*/  LDGSTS.E.BYPASS.LTC128B.128.ZFILL [R215+0xb100], [R170.64], P6 ;  /* 0x0b100000aad77fae */ /* 0x0003e2000b141d46 */
[----:B------:R-:W-:Y:S02]  /*80c0*/  IADD3 R168, P2, P0, R2, R0, R179 ;  /* 0x0000000002a87210 */ /* 0x000fe4000785e0b3 */
[----:B------:R-:W-:Y:S02]  /*80d0*/  IADD3 R2, -R172, 0x10, RZ ;  /* 0x00000010ac027810 */ /* 0x000fe40007ffe1ff */
[----:B------:R-:W-:Y:S02]  /*80e0*/  IADD3.X R169, RZ, R132, R175, P2, P0 ;  /* 0x00000084ffa97210 */ /* 0x000fe400017e04af */
[----:B------:R-:W-:Y:S03]  /*80f0*/  LOP3.LUT R2, R2, 0xf, RZ, 0xc0, !PT ;  /* 0x0000000f02027812 */ /* 0x000fe600078ec0ff */
[----:B------:R1:W-:Y:S01]  /*8100*/  LDGSTS.E.BYPASS.LTC128B.128.ZFILL [R215+0xd100], [R168.64], P5 ;  /* 0x0d100000a8d77fae */ /* 0x0003e2000a941d46 */
[----:B------:R-:W-:Y:S04]  /*8110*/  IADD3 R2, P2, P0, R2, R0, R180 ;  /* 0x0000000002027210 */ /* 0x000fe8000785e0b4 */
[----:B------:R-:W-:Y:S02]  /*8120*/  IADD3.X R3, RZ, R132, R176, P2, P0 ;  /* 0x00000084ff037210 */ /* 0x000fe400017e04b0 */
[----:B------:R-:W-:Y:S11]  /*8130*/  ISETP.NE.U32.AND P0, PT, R172, RZ, PT ;  /* 0x000000ffac00720c */ /* 0x000ff60003f05070 */
[----:B------:R-:W-:Y:S02]  /*8140*/  @!UPT UIADD3 URZ, URZ, URZ, URZ ;  /* 0x0000003f3f3ff290 */ /* 0x000fe4000fffe03f */
[----:B------:R1:W-:Y:S02]  /*8150*/  LDGSTS.E.BYPASS.LTC128B.128.ZFILL [R215+0xf100], [R2.64], P0 ;  /* 0x0f10000002d77fae */ /* 0x0003e40008141d46 */
.L_x_2801:
[----:B------:R-:W-:Y:S05]  /*8160*/  BSYNC B0 ;  /* 0x0000000000007941 */ /* 0x000fea0003800000 */
.L_x_2800:
[----:B------:R-:W-:Y:S01]  /*8170*/  IADD3 R132, R250, R239, RZ ;  /* 0x000000effa847210 */ /* 0x000fe20007ffe0ff */
[----:B------:R-:W0:Y:S04]  /*8180*/  LDGDEPBAR ;  /* 0x00000000000079af */ /* 0x000e280000000000 */
[----:B------:R-:W-:Y:S05]  /*8190*/  @P4 IMAD.HI.U32 R0, R132, c[0x0][0x2c8], RZ ;  /* 0x0000b20084004a27 */ /* 0x000fea00078e00ff */
[----:B------:R-:W-:Y:S02]  /*81a0*/  @P4 SHF.R.U32.HI R132, RZ, c[0x0][0x2cc], R0 ;  /* 0x0000b300ff844a19 */ /* 0x000fe40000011600 */
[----:B------:R-:W-:Y:S05]  /*81b0*/  MOV R0, 0x1 ;  /* 0x0000000100007802 */ /* 0x000fea0000000f00 */
[----:B------:R-:W-:Y:S05]  /*81c0*/  IMAD R0, R217, -0x40, R0 ;  /* 0xffffffc0d9007824 */ /* 0x000fea00078e0200 */
[----:B------:R-:W-:Y:S04]  /*81d0*/  IADD3 R0, R213, R0, -R248 ;  /* 0x00000000d5007210 */ /* 0x000fe80007ffe8f8 */
[----:B------:R-:W-:Y:S01]  /*81e0*/  IADD3 R133, R0, -R214, RZ ;  /* 0x800000d600857210 */ /* 0x000fe20007ffe0ff */
[----:B------:R-:W-:-:S05]  /*81f0*/  BRA.DIV ~URZ, `(.L_x_2804) ;  /* 0x0000d0927f007947 */ /* 0x000fca000b800000 */
[----:B------:R2:W3:Y:S02]  /*8200*/  SHFL.IDX PT, R0, R132, RZ, 0x1c1f ;  /* 0x001c1fff84007589 */ /* 0x0004e400000e0000 */
.L_x_2896:
        /* <DEDUP_REMOVED lines=21> */
[----:B-1----:R-:W-:Y:S02]  /*8360*/  FSEL R171, R20, -INF , P6 ;  /* 0xff80000014ab7808 */ /* 0x002fe40003000000 */
        /* <DEDUP_REMOVED lines=8> */
[----:B------:R-:W-:Y:S02]  /*83f0*/  FSEL R29, R29, -INF , P5 ;  /* 0xff8000001d1d7808 */ /* 0x000fe40002800000 */
[----:B------:R-:W-:Y:S02]  /*8400*/  FSEL R25, R32, -INF , P2 ;  /* 0xff80000020197808 */ /* 0x000fe40001000000 */
[----:B------:R-:W-:Y:S01]  /*8410*/  FSEL R4, R33, -INF , P0 ;  /* 0xff80000021047808 */ /* 0x000fe20000000000 */
[----:B------:R-:W-:-:S05]  /*8420*/  BRA.DIV ~URZ, `(.L_x_2805) ;  /* 0x0000ced27f007947 */ /* 0x000fca000b800000 */
[----:B------:R-:W1:Y:S02]  /*8430*/  SHFL.IDX PT, R0, R132, 0x1, 0x1c1f ;  /* 0x003c1f0084007f89 */ /* 0x000e6400000e0000 */
[----:B-1----:R-:W-:Y:S05]  /*8440*/  IMAD.IADD R0, R133, 0x1, R0 ;  /* 0x0000000185007824 */ /* 0x002fea00078e0200 */
        /* <DEDUP_REMOVED lines=51> */
[----:B-1----:R-:W-:Y:S02]  /*8780*/  FMNMX.FTZ R133, R0, R2, !PT ;  /* 0x0000000200857209 */ /* 0x002fe40007810000 */
        /* <DEDUP_REMOVED lines=17> */
[----:B-12---:R-:W-:Y:S06]  /*88a0*/  FMNMX.FTZ R132, R0, R2, !PT ;  /* 0x0000000200847209 */ /* 0x006fec0007810000 */
[----:B------:R1:W2:Y:S02]  /*88b0*/  SHFL.BFLY PT, R0, R132, 0x1, 0x1f ;  /* 0x0c201f0084007f89 */ /* 0x0002a400000e0000 */
.L_x_2897:
        /* <DEDUP_REMOVED lines=43> */
[C---:B------:R-:W-:Y:S01]  /*8b70*/  ISETP.GT.AND P0, PT, R217.reuse, R212, PT ;  /* 0x000000d4d900720c */ /* 0x040fe20003f04270 */
        /* <DEDUP_REMOVED lines=410> */
.L_x_2795:
[----:B------:R-:W-:-:S13]  /*a520*/  ISETP.GE.AND P0, PT, R217, R226, PT ;  /* 0x000000e2d900720c */ /* 0x000fda0003f06270 */
[----:B------:R-:W-:Y:S05]  /*a530*/  @!P0 BRA `(.L_x_2807) ;  /* 0x0000370000008947 */ /* 0x000fea0003800000 */
[----:B------:R-:W-:Y:S02]  /*a540*/  MOV R135, R16 ;  /* 0x0000001000877202 */ /* 0x000fe40000000f00 */
[----:B------:R-:W-:Y:S02]  /*a550*/  MOV R134, R133 ;  /* 0x0000008500867202 */ /* 0x000fe40000000f00 */
.L_x_2814:
        /* <DEDUP_REMOVED lines=9> */
[C---:B------:R-:W-:Y:S01]  /*a5f0*/  IMAD.WIDE.U32 R2, R219.reuse, c[0x0][0x208], RZ ;  /* 0x00008200db027a25 */ /* 0x040fe200078e00ff */
[----:B------:R-:W-:Y:S02]  /*a600*/  SHF.R.S32.HI R6, RZ, 0x1f, R223 ;  /* 0x0000001fff067819 */ /* 0x000fe400000114df */
[----:B------:R-:W-:Y:S01]  /*a610*/  SHF.L.U64.HI R21, R224, 0x1, R5 ;  /* 0x00000001e0157819 */ /* 0x000fe20000010205 */
[----:B------:R-:W-:Y:S01]  /*a620*/  IMAD R0, R219, c[0x0][0x20c], R0 ;  /* 0x00008300db007a24 */ /* 0x000fe200078e0200 */
[----:B------:R-:W-:Y:S01]  /*a630*/  SHF.R.S32.HI R5, RZ, 0x1f, R218 ;  /* 0x0000001fff057819 */ /* 0x000fe200000114da */
[----:B------:R-:W-:Y:S01]  /*a640*/  IMAD R4, R4, c[0x0][0x218], RZ ;  /* 0x0000860004047a24 */ /* 0x000fe200078e02ff */
[C---:B------:R-:W-:Y:S01]  /*a650*/  IADD3 R213, R200.reuse, 0x7800, RZ ;  /* 0x00007800c8d57810 */ /* 0x040fe20007ffe0ff */
[----:B------:R-:W-:Y:S01]  /*a660*/  IMAD.IADD R3, R3, 0x1, R0 ;  /* 0x0000000103037824 */ /* 0x000fe200078e0200 */
[----:B------:R-:W-:Y:S01]  /*a670*/  IADD3 R212, R200, 0x7000, RZ ;  /* 0x00007000c8d47810 */ /* 0x000fe20007ffe0ff */
[----:B------:R-:W-:Y:S01]  /*a680*/  IMAD R4, R216, c[0x0][0x21c], R4 ;  /* 0x00008700d8047a24 */ /* 0x000fe200078e0204 */
[----:B------:R-:W-:Y:S01]  /*a690*/  IADD3 R199, R200, 0x6800, RZ ;  /* 0x00006800c8c77810 */ /* 0x000fe20007ffe0ff */
        /* <DEDUP_REMOVED lines=9> */
[C---:B------:R-:W-:Y:S01]  /*a730*/  IMAD.SHL.U32 R28, R223.reuse, 0x2, RZ ;  /* 0x00000002df1c7824 */ /* 0x040fe200078e00ff */
        /* <DEDUP_REMOVED lines=22> */
.L_x_2898:
[----:B------:R-:W5:Y:S01]  /*a8a0*/  SHFL.IDX PT, R5, R14, RZ, 0x181f ;  /* 0x00181fff0e057589 */ /* 0x000f6200000e0000 */
[----:B------:R-:W-:Y:S01]  /*a8b0*/  ISETP.GE.AND P0, PT, R218, c[0x0][0x1d4], PT ;  /* 0x00007500da007a0c */ /* 0x000fe20003f06270 */
[----:B------:R-:W-:Y:S01]  /*a8c0*/  BSSY B0, `(.L_x_2809) ;  /* 0x000014c000007945 */ /* 0x000fe20003800000 */
[----:B------:R-:W-:Y:S02]  /*a8d0*/  ISETP.GE.AND P5, PT, R223, c[0x0][0x1d4], PT ;  /* 0x00007500df007a0c */ /* 0x000fe40003fa6270 */
[----:B------:R-:W-:Y:S01]  /*a8e0*/  ISETP.GE.AND P4, PT, R224, c[0x0][0x1d4], PT ;  /* 0x00007500e0007a0c */ /* 0x000fe20003f86270 */
[----:B------:R-:W4:Y:S01]  /*a8f0*/  SHFL.IDX PT, R3, R14, 0x1, 0x181f ;  /* 0x00381f000e037f89 */ /* 0x000f2200000e0000 */
[----:B------:R-:W-:Y:S04]  /*a900*/  SEL R214, RZ, 0x10, P0 ;  /* 0x00000010ffd67807 */ /* 0x000fe80000000000 */
[----:B----4-:R-:W4:Y:S01]  /*a910*/  SHFL.IDX PT, R4, R4, 0x1, 0x181f ;  /* 0x00381f0004047f89 */ /* 0x010f2200000e0000 */
[C---:B-----5:R-:W-:Y:S05]  /*a920*/  IADD3 R6, P2, R5.reuse, R23, RZ ;  /* 0x0000001705067210 */ /* 0x060fea0007f5e0ff */
[C---:B---3--:R-:W-:Y:S05]  /*a930*/  IMAD.X R7, R2.reuse, 0x1, R15, P2 ;  /* 0x0000000102077824 */ /* 0x048fea00010e060f */
[----:B------:R3:W-:Y:S02]  /*a940*/  LDGSTS.E.BYPASS.LTC128B.128 [R215+0x100], [R6.64], !P0 ;  /* 0x0010000006d77fae */ /* 0x0007e4000c101d46 */
[C---:B---3--:R-:W-:Y:S05]  /*a950*/  IADD3 R6, P2, R5.reuse, R28, RZ ;  /* 0x0000001c05067210 */ /* 0x048fea0007f5e0ff */
[C---:B------:R-:W-:Y:S01]  /*a960*/  IMAD.X R7, R2.reuse, 0x1, R20, P2 ;  /* 0x0000000102077824 */ /* 0x040fe200010e0614 */
[----:B------:R-:W-:Y:S04]  /*a970*/  IADD3 R12, P2, R5, R29, RZ ;  /* 0x0000001d050c7210 */ /* 0x000fe80007f5e0ff */
[----:B------:R3:W-:Y:S01]  /*a980*/  LDGSTS.E.BYPASS.LTC128B.128 [R215+0x2100], [R6.64], !P5 ;  /* 0x0210000006d77fae */ /* 0x0007e2000e901d46 */
[C---:B------:R-:W-:Y:S01]  /*a990*/  IMAD.X R13, R2.reuse, 0x1, R21, P2 ;  /* 0x00000001020d7824 */ /* 0x040fe200010e0615 */
[----:B------:R-:W-:Y:S04]  /*a9a0*/  ISETP.GE.AND P2, PT, R225, c[0x0][0x1d4], PT ;  /* 0x00007500e1007a0c */ /* 0x000fe80003f46270 */
[----:B------:R5:W-:Y:S01]  /*a9b0*/  LDGSTS.E.BYPASS.LTC128B.128 [R215+0x4100], [R12.64], !P4 ;  /* 0x041000000cd77fae */ /* 0x000be2000e101d46 */
[----:B---3--:R-:W-:Y:S05]  /*a9c0*/  IADD3 R6, P6, R5, R30, RZ ;  /* 0x0000001e05067210 */ /* 0x008fea0007fde0ff */
[----:B------:R-:W-:Y:S01]  /*a9d0*/  IMAD.X R7, R2, 0x1, R22, P6 ;  /* 0x0000000102077824 */ /* 0x000fe200030e0616 */
[----:B------:R-:W-:Y:S02]  /*a9e0*/  IADD3 R2, -R214, 0x10, RZ ;  /* 0x00000010d6027810 */ /* 0x000fe40007ffe1ff */
[----:B-----5:R-:W-:Y:S02]  /*a9f0*/  SEL R12, RZ, 0x10, P4 ;  /* 0x00000010ff0c7807 */ /* 0x020fe40002000000 */
[----:B------:R3:W-:Y:S01]  /*aa00*/  LDGSTS.E.BYPASS.LTC128B.128 [R215+0x6100], [R6.64], !P2 ;  /* 0x0610000006d77fae */ /* 0x0007e2000d101d46 */
[----:B------:R-:W-:Y:S02]  /*aa10*/  LOP3.LUT R2, R2, 0xf, RZ, 0xc0, !PT ;  /* 0x0000000f02027812 */ /* 0x000fe400078ec0ff */
[----:B------:R-:W-:Y:S02]  /*aa20*/  SEL R13, RZ, 0x10, P2 ;  /* 0x00000010ff0d7807 */ /* 0x000fe40001000000 */
[-C--:B---3--:R-:W-:Y:S02]  /*aa30*/  IADD3 R6, P6, P0, R2, R3.reuse, R23 ;  /* 0x0000000302067210 */ /* 0x088fe400078de017 */
[----:B------:R-:W-:Y:S02]  /*aa40*/  SEL R2, RZ, 0x10, P5 ;  /* 0x00000010ff027807 */ /* 0x000fe40002800000 */
[-C--:B----4-:R-:W-:Y:S02]  /*aa50*/  IADD3.X R7, RZ, R4.reuse, R15, P6, P0 ;  /* 0x00000004ff077210 */ /* 0x090fe400037e040f */
[----:B------:R-:W-:Y:S02]  /*aa60*/  ISETP.NE.U32.AND P0, PT, R214, RZ, PT ;  /* 0x000000ffd600720c */ /* 0x000fe40003f05070 */
[----:B------:R-:W-:Y:S04]  /*aa70*/  IADD3 R5, -R2, 0x10, RZ ;  /* 0x0000001002057810 */ /* 0x000fe80007ffe1ff */
[----:B------:R-:W-:Y:S07]  /*aa80*/  LOP3.LUT R5, R5, 0xf, RZ, 0xc0, !PT ;  /* 0x0000000f05057812 */ /* 0x000fee00078ec0ff */
[----:B------:R3:W-:Y:S01]  /*aa90*/  LDGSTS.E.BYPASS.LTC128B.128.ZFILL [R215+0x1100], [R6.64], P0 ;  /* 0x0110000006d77fae */ /* 0x0007e20008141d46 */
[-C--:B------:R-:W-:Y:S04]  /*aaa0*/  IADD3 R14, P6, P0, R5, R3.reuse, R28 ;  /* 0x00000003050e7210 */ /* 0x080fe800078de01c */
[-C--:B------:R-:W-:Y:S02]  /*aab0*/  IADD3.X R15, RZ, R4.reuse, R20, P6, P0 ;  /* 0x00000004ff0f7210 */ /* 0x080fe400037e0414 */
[----:B---3--:R-:W-:Y:S04]  /*aac0*/  IADD3 R6, -R12, 0x10, RZ ;  /* 0x000000100c067810 */ /* 0x008fe80007ffe1ff */
[----:B------:R-:W-:Y:S04]  /*aad0*/  LOP3.LUT R5, R6, 0xf, RZ, 0xc0, !PT ;  /* 0x0000000f06057812 */ /* 0x000fe800078ec0ff */
[-C--:B------:R-:W-:Y:S02]  /*aae0*/  IADD3 R20, P6, P0, R5, R3.reuse, R29 ;  /* 0x0000000305147210 */ /* 0x080fe400078de01d */
[----:B------:R-:W-:Y:S02]  /*aaf0*/  IADD3 R5, -R13, 0x10, RZ ;  /* 0x000000100d057810 */ /* 0x000fe40007ffe1ff */
[-C--:B------:R-:W-:Y:S02]  /*ab00*/  IADD3.X R21, RZ, R4.reuse, R21, P6, P0 ;  /* 0x00000004ff157210 */ /* 0x080fe400037e0415 */
[----:B------:R-:W-:Y:S04]  /*ab10*/  LOP3.LUT R5, R5, 0xf, RZ, 0xc0, !PT ;  /* 0x0000000f05057812 */ /* 0x000fe800078ec0ff */
[----:B------:R-:W-:Y:S04]  /*ab20*/  IADD3 R28, P6, P0, R5, R3, R30 ;  /* 0x00000003051c7210 */ /* 0x000fe800078de01e */
[----:B------:R-:W-:Y:S02]  /*ab30*/  IADD3.X R29, RZ, R4, R22, P6, P0 ;  /* 0x00000004ff1d7210 */ /* 0x000fe400037e0416 */
[C---:B--2---:R-:W-:Y:S03]  /*ab40*/  HMMA.16816.F32 R4, R32.reuse, R8, RZ ;  /* 0x000000082004723c */ /* 0x044fe600000018ff */
[----:B------:R-:W-:Y:S02]  /*ab50*/  ISETP.NE.U32.AND P0, PT, R2, RZ, PT ;  /* 0x000000ff0200720c */ /* 0x000fe40003f05070 */
[----:B------:R-:W-:Y:S03]  /*ab60*/  ISETP.NE.U32.AND P6, PT, R12, RZ, PT ;  /* 0x000000ff0c00720c */ /* 0x000fe60003fc5070 */
[C---:B------:R-:W-:Y:S08]  /*ab70*/  HMMA.16816.F32 R8, R32.reuse, R10, RZ ;  /* 0x0000000a2008723c */ /* 0x040ff000000018ff */
[----:B------:R2:W-:Y:S01]  /*ab80*/  LDGSTS.E.BYPASS.LTC128B.128.ZFILL [R215+0x3100], [R14.64], P0 ;  /* 0x031000000ed77fae */ /* 0x0005e20008141d46 */
[----:B------:R-:W-:Y:S04]  /*ab90*/  ISETP.NE.U32.AND P0, PT, R13, RZ, PT ;  /* 0x000000ff0d00720c */ /* 0x000fe80003f05070 */
[----:B------:R3:W-:Y:S09]  /*aba0*/  LDGSTS.E.BYPASS.LTC128B.128.ZFILL [R215+0x5100], [R20.64], P6 ;  /* 0x0510000014d77fae */ /* 0x0007f2000b141d46 */
[----:B------:R4:W-:Y:S01]  /*abb0*/  LDGSTS.E.BYPASS.LTC128B.128.ZFILL [R215+0x7100], [R28.64], P0 ;  /* 0x071000001cd77fae */ /* 0x0009e20008141d46 */
[----:B------:R-:W-:Y:S04]  /*abc0*/  ISETP.GT.AND P0, PT, R217, R226, PT ;  /* 0x000000e2d900720c */ /* 0x000fe80003f04270 */
[----:B------:R-:W0:Y:S01]  /*abd0*/  LDGDEPBAR ;  /* 0x00000000000079af */ /* 0x000e220000000000 */
[C---:B--2---:R-:W-:Y:S08]  /*abe0*/  HMMA.16816.F32 R12, R32.reuse, R16, RZ ;  /* 0x00000010200c723c */ /* 0x044ff000000018ff */
[C---:B------:R-:W-:Y:S08]  /*abf0*/  HMMA.16816.F32 R16, R32.reuse, R18, RZ ;  /* 0x000000122010723c */ /* 0x040ff000000018ff */
[C---:B-1-3--:R-:W-:Y:S08]  /*ac00*/  HMMA.16816.F32 R20, R32.reuse, R24, RZ ;  /* 0x000000182014723c */ /* 0x04aff000000018ff */
[C---:B------:R-:W-:Y:S08]  /*ac10*/  HMMA.16816.F32 R24, R32.reuse, R26, RZ ;  /* 0x0000001a2018723c */ /* 0x040ff000000018ff */
[C---:B----4-:R-:W-:Y:S08]  /*ac20*/  HMMA.16816.F32 R28, R32.reuse, R168, RZ ;  /* 0x000000a8201c723c */ /* 0x050ff000000018ff */
        /* <DEDUP_REMOVED lines=235> */
.L_x_2899:
        /* <DEDUP_REMOVED lines=22> */
.L_x_2900:
[C---:B---3--:R-:W-:Y:S02]  /*bc40*/  IADD3 R2, -R214.reuse, 0x10, RZ ;  /* 0x00000010d6027810 */ /* 0x048fe40007ffe1ff */
[----:B------:R-:W-:Y:S02]  /*bc50*/  ISETP.NE.U32.AND P0, PT, R214, RZ, PT ;  /* 0x000000ffd600720c */ /* 0x000fe40003f05070 */
[----:B------:R-:W-:Y:S02]  /*bc60*/  LOP3.LUT R2, R2, 0xf, RZ, 0xc0, !PT ;  /* 0x0000000f02027812 */ /* 0x000fe400078ec0ff */
[----:B-1----:R-:W-:Y:S02]  /*bc70*/  P2R R133, PR, RZ, 0x2 ;  /* 0x00000002ff857803 */ /* 0x002fe40000000000 */
[----:B--2---:R-:W-:Y:S04]  /*bc80*/  IADD3 R2, P1, P6, R2, R0, R175 ;  /* 0x0000000002027210 */ /* 0x004fe80007e3e0af */
[----:B----4-:R-:W-:Y:S02]  /*bc90*/  IADD3.X R3, RZ, R132, R171, P1, P6 ;  /* 0x00000084ff037210 */ /* 0x010fe40000fec4ab */
[C---:B------:R-:W-:Y:S02]  /*bca0*/  IADD3 R168, P6, R0.reuse, R177, RZ ;  /* 0x000000b100a87210 */ /* 0x040fe40007fde0ff */
[----:B------:R-:W-:Y:S01]  /*bcb0*/  ISETP.NE.AND P1, PT, R133, RZ, PT ;  /* 0x000000ff8500720c */ /* 0x000fe20003f25270 */
        /* <DEDUP_REMOVED lines=12> */
.L_x_2810:
[----:B------:R-:W-:Y:S05]  /*bd80*/  BSYNC B0 ;  /* 0x0000000000007941 */ /* 0x000fea0003800000 */
.L_x_2809:
        /* <DEDUP_REMOVED lines=41> */
.L_x_2901:
        /* <DEDUP_REMOVED lines=450> */
.L_x_2807:
[----:B------:R-:W-:Y:S05]  /*dc40*/  BRA.DIV ~URZ, `(.L_x_2815) ;  /* 0x000080627f007947 */ /* 0x000fea000b800000 */
[----:B------:R1:W2:Y:S02]  /*dc50*/  SHFL.BFLY PT, R0, R222, 0x2, 0x1f ;  /* 0x0c401f00de007f89 */ /* 0x0002a400000e0000 */
.L_x_2902:
[----:B--2---:R-:W-:Y:S01]  /*dc60*/  FADD.FTZ R4, R0, R222 ;  /* 0x000000de00047221 */ /* 0x004fe20000010000 */
[----:B------:R-:W-:Y:S05]  /*dc70*/  BRA.DIV ~URZ, `(.L_x_2816) ;  /* 0x000080827f007947 */ /* 0x000fea000b800000 */
[----:B------:R-:W2:Y:S02]  /*dc80*/  SHFL.BFLY PT, R0, R221, 0x2, 0x1f ;  /* 0x0c401f00dd007f89 */ /* 0x000ea400000e0000 */
[----:B--2---:R-:W-:-:S02]  /*dc90*/  FADD.FTZ R5, R0, R221 ;  /* 0x000000dd00057221 */ /* 0x004fc40000010000 */
[----:B------:R-:W2:Y:S04]  /*dca0*/  SHFL.BFLY PT, R0, R4, 0x1, 0x1f ;  /* 0x0c201f0004007f89 */ /* 0x000ea800000e0000 */
[----:B------:R3:W4:Y:S01]  /*dcb0*/  SHFL.BFLY PT, R3, R5, 0x1, 0x1f ;  /* 0x0c201f0005037f89 */ /* 0x00072200000e0000 */
[----:B--2---:R-:W-:-:S05]  /*dcc0*/  FADD.FTZ R4, R4, R0 ;  /* 0x0000000004047221 */ /* 0x004fca0000010000 */
.L_x_2903:
        /* <DEDUP_REMOVED lines=33> */
[C---:B--2---:R-:W-:Y:S02]  /*dee0*/  FMUL.FTZ R120, R0.reuse, R154 ;  /* 0x0000009a00787220 */ /* 0x044fe40000410000 */
[----:B------:R-:W-:Y:S02]  /*def0*/  FMUL.FTZ R121, R0, R155 ;  /* 0x0000009b00797220 */ /* 0x000fe40000410000 */
[----:B------:R-:W-:-:S02]  /*df00*/  FMUL.FTZ R34, R2, R140 ;  /* 0x0000008c02227220 */ /* 0x000fc40000410000 */
[C---:B------:R-:W-:Y:S02]  /*df10*/  FMUL.FTZ R35, R2.reuse, R141 ;  /* 0x0000008d02237220 */ /* 0x040fe40000410000 */
[C---:B------:R-:W-:Y:S02]  /*df20*/  FMUL.FTZ R112, R2.reuse, R124 ;  /* 0x0000007c02707220 */ /* 0x040fe40000410000 */
[----:B------:R-:W-:Y:S02]  /*df30*/  FMUL.FTZ R113, R2, R125 ;  /* 0x0000007d02717220 */ /* 0x000fe40000410000 */
[C---:B------:R-:W-:Y:S02]  /*df40*/  FMUL.FTZ R128, R0.reuse, R158 ;  /* 0x0000009e00807220 */ /* 0x040fe40000410000 */
[C---:B------:R-:W-:Y:S02]  /*df50*/  FMUL.FTZ R129, R0.reuse, R159 ;  /* 0x0000009f00817220 */ /* 0x040fe40000410000 */
[----:B------:R-:W-:-:S02]  /*df60*/  FMUL.FTZ R154, R0, R46 ;  /* 0x0000002e009a7220 */ /* 0x000fc40000410000 */
        /* <DEDUP_REMOVED lines=106> */
.L_x_2776:
        /* <DEDUP_REMOVED lines=17> */
.L_x_2818:
[----:B------:R-:W-:Y:S05]  /*e720*/  BSYNC B0 ;  /* 0x0000000000007941 */ /* 0x000fea0003800000 */
.L_x_2817:
        /* <DEDUP_REMOVED lines=17> */
[----:B--2---:R2:W-:Y:S04]  /*e840*/  STS [R4], R2 ;  /* 0x0000000204007388 */ /* 0x0045e80000000800 */
[----:B------:R1:W-:Y:S01]  /*e850*/  STS [R4+0x400], R0 ;  /* 0x0004000004007388 */ /* 0x0003e20000000800 */
[----:B--2---:R-:W-:Y:S02]  /*e860*/  F2FP.PACK_AB R2, R25, R24 ;  /* 0x000000181902723e */ /* 0x004fe400000000ff */
[----:B-1----:R-:W-:-:S03]  /*e870*/  F2FP.PACK_AB R0, R153, R152 ;  /* 0x000000989900723e */ /* 0x002fc600000000ff */
        /* <DEDUP_REMOVED lines=94> */
[----:B-1----:R-:W2:Y:S01]  /*ee60*/  LDL.LU R4, [R1] ;  /* 0x0000000001047983 */ /* 0x002ea20000300800 */
[----:B------:R-:W-:Y:S01]  /*ee70*/  F2FP.PACK_AB R2, R101, R100 ;  /* 0x000000646502723e */ /* 0x000fe200000000ff */
[----:B------:R-:W-:Y:S01]  /*ee80*/  IMAD.MOV.U32 R14, RZ, RZ, c[0x0][0x388] ;  /* 0x0000e200ff0e7624 */ /* 0x000fe200078e00ff */
[----:B------:R-:W-:-:S02]  /*ee90*/  F2FP.PACK_AB R0, R83, R82 ;  /* 0x000000525300723e */ /* 0x000fc400000000ff */
[----:B------:R-:W-:Y:S01]  /*eea0*/  ISETP.NE.U32.AND P2, PT, RZ, c[0x0][0x508], PT ;  /* 0x00014200ff007a0c */ /* 0x000fe20003f45070 */
[----:B------:R1:W-:Y:S03]  /*eeb0*/  STS [R10+0xc000], R2 ;  /* 0x00c000020a007388 */ /* 0x0003e60000000800 */
[----:B------:R-:W-:Y:S01]  /*eec0*/  ISETP.NE.AND.EX P2, PT, RZ, c[0x0][0x50c], PT, P2 ;  /* 0x00014300ff007a0c */ /* 0x000fe20003f45320 */
        /* <DEDUP_REMOVED lines=26> */
[----:B------:R-:W-:-:S04]  /*f070*/  ISETP.NE.U32.AND P1, PT, RZ, c[0x0][0x500], PT ;  /* 0x00014000ff007a0c */ /* 0x000fc80003f25070 */
        /* <DEDUP_REMOVED lines=15> */
.L_x_2821:
[----:B-1----:R-:W2:Y:S04]  /*f170*/  LDL.LU R2, [R1+0x28] ;  /* 0x0000280001027983 */ /* 0x002ea80000300800 */
[----:B------:R-:W3:Y:S01]  /*f180*/  LDL R9, [R1+0x24] ;  /* 0x0000240001097983 */ /* 0x000ee20000100800 */
[----:B------:R-:W-:Y:S01]  /*f190*/  IMAD.MOV.U32 R15, RZ, RZ, 0x368 ;  /* 0x00000368ff0f7424 */ /* 0x000fe200078e00ff */
[----:B------:R-:W-:-:S02]  /*f1a0*/  ISETP.GT.AND P3, PT, R5, 0x1, PT ;  /* 0x000000010500780c */ /* 0x000fc40003f64270 */
[----:B------:R-:W4:Y:S01]  /*f1b0*/  LDL R110, [R1+0x30] ;  /* 0x00003000016e7983 */ /* 0x000f220000100800 */
[----:B------:R-:W-:Y:S02]  /*f1c0*/  ISETP.NE.U32.AND P0, PT, RZ, c[0x0][0x500], PT ;  /* 0x00014000ff007a0c */ /* 0x000fe40003f05070 */
[----:B------:R-:W-:Y:S02]  /*f1d0*/  SEL R15, R15, 0x328, P3 ;  /* 0x000003280f0f7807 */ /* 0x000fe40001800000 */
[----:B------:R-:W-:Y:S02]  /*f1e0*/  ISETP.NE.AND.EX P0, PT, RZ, c[0x0][0x504], PT, P0 ;  /* 0x00014100ff007a0c */ /* 0x000fe40003f05300 */
[----:B------:R-:W1:Y:S01]  /*f1f0*/  LDC.64 R4, c[0x0][R15+0x170] ;  /* 0x00005c000f047b82 */ /* 0x000e620000000a00 */
[----:B------:R-:W-:Y:S02]  /*f200*/  LOP3.LUT R11, R242, 0xffff, RZ, 0xc0, !PT ;  /* 0x0000fffff20b7812 */ /* 0x000fe400078ec0ff */
[----:B------:R-:W-:-:S05]  /*f210*/  SEL R8, R251, RZ, !P0 ;  /* 0x000000fffb087207 */ /* 0x000fca0004000000 */
[----:B------:R-:W1:Y:S08]  /*f220*/  LDC.64 R12, c[0x0][R15+0x168] ;  /* 0x00005a000f0c7b82 */ /* 0x000e700000000a00 */
[----:B------:R-:W2:Y:S01]  /*f230*/  LDC.64 R16, c[0x0][R15+0x178] ;  /* 0x00005e000f107b82 */ /* 0x000ea20000000a00 */
[----:B-----5:R-:W-:Y:S01]  /*f240*/  SHF.R.S32.HI R10, RZ, 0x1f, R0 ;  /* 0x0000001fff0a7819 */ /* 0x020fe20000011400 */
[----:B-1----:R-:W-:-:S02]  /*f250*/  IMAD R6, R13, R11, RZ ;  /* 0x0000000b0d067224 */ /* 0x002fc400078e02ff */
[----:B------:R-:W1:Y:S02]  /*f260*/  S2R R13, SR_TID.X ;  /* 0x00000000000d7919 */ /* 0x000e640000002100 */
[----:B-1----:R-:W-:-:S04]  /*f270*/  SHF.R.S32.HI R107, RZ, 0x1f, R13 ;  /* 0x0000001fff6b7819 */ /* 0x002fc8000001140d */
[----:B------:R-:W-:-:S04]  /*f280*/  LEA.HI R107, R107, R13, RZ, 0x5 ;  /* 0x0000000d6b6b7211 */ /* 0x000fc800078f28ff */
[----:B------:R-:W-:-:S05]  /*f290*/  LOP3.LUT R107, R107, 0xffffffe0, RZ, 0xc0, !PT ;  /* 0xffffffe06b6b7812 */ /* 0x000fca00078ec0ff */
[----:B------:R-:W-:Y:S02]  /*f2a0*/  IMAD.IADD R107, R13, 0x1, -R107 ;  /* 0x000000010d6b7824 */ /* 0x000fe400078e0a6b */
[----:B------:R-:W-:Y:S01]  /*f2b0*/  IMAD R13, R14, c[0x0][0x4e8], RZ ;  /* 0x00013a000e0d7a24 */ /* 0x000fe200078e02ff */
[----:B--2---:R-:W-:Y:S01]  /*f2c0*/  SEL R3, R2, RZ, !P0 ;  /* 0x000000ff02037207 */ /* 0x004fe20004000000 */
[----:B------:R-:W-:-:S04]  /*f2d0*/  IMAD R2, R5, R8, RZ ;  /* 0x0000000805027224 */ /* 0x000fc800078e02ff */
[C---:B------:R-:W-:Y:S02]  /*f2e0*/  IMAD R7, R4.reuse, R3, R2 ;  /* 0x0000000304077224 */ /* 0x040fe400078e0202 */
[----:B------:R-:W-:-:S04]  /*f2f0*/  IMAD.WIDE.U32 R2, R4, R8, RZ ;  /* 0x0000000804027225 */ /* 0x000fc800078e00ff */
[----:B------:R-:W-:-:S04]  /*f300*/  IMAD.WIDE.U32 R4, R12, R11, RZ ;  /* 0x0000000b0c047225 */ /* 0x000fc800078e00ff */
[----:B------:R-:W-:Y:S01]  /*f310*/  IMAD.IADD R3, R3, 0x1, R7 ;  /* 0x0000000103037824 */ /* 0x000fe200078e0207 */
[----:B------:R-:W-:Y:S01]  /*f320*/  IADD3 R12, P1, P0, R2, R4, R0 ;  /* 0x00000004020c7210 */ /* 0x000fe2000783e000 */
[----:B------:R-:W-:Y:S02]  /*f330*/  IMAD.MOV.U32 R2, RZ, RZ, c[0x0][0x4e8] ;  /* 0x00013a00ff027624 */ /* 0x000fe400078e00ff */
[----:B------:R-:W-:-:S03]  /*f340*/  IMAD.IADD R6, R5, 0x1, R6 ;  /* 0x0000000105067824 */ /* 0x000fc600078e0206 */
[----:B------:R-:W-:Y:S02]  /*f350*/  ISETP.NE.AND P2, PT, R2, 0x1, PT ;  /* 0x000000010200780c */ /* 0x000fe40003f45270 */
[----:B---3--:R-:W-:-:S05]  /*f360*/  SEL R2, R9, RZ, P3 ;  /* 0x000000ff09027207 */ /* 0x008fca0001800000 */
[-C--:B------:R-:W-:Y:S02]  /*f370*/  IMAD R7, R17, R2.reuse, RZ ;  /* 0x0000000211077224 */ /* 0x080fe400078e02ff */
[----:B------:R-:W-:Y:S02]  /*f380*/  IMAD.WIDE.U32 R4, R16, R2, RZ ;  /* 0x0000000210047225 */ /* 0x000fe400078e00ff */
[----:B------:R-:W1:Y:S02]  /*f390*/  LDC.64 R16, c[0x0][R15+0x160] ;  /* 0x000058000f107b82 */ /* 0x000e640000000a00 */
[----:B------:R-:W-:Y:S01]  /*f3a0*/  IMAD.IADD R9, R250, 0x1, R239 ;  /* 0x00000001fa097824 */ /* 0x000fe200078e02ef */
[----:B------:R-:W-:-:S03]  /*f3b0*/  IADD3.X R6, R3, R6, R10, P1, P0 ;  /* 0x0000000603067210 */ /* 0x000fc60000fe040a */
[----:B------:R-:W-:-:S04]  /*f3c0*/  @P2 IMAD.HI.U32 R3, R9, c[0x0][0x4ec], RZ ;  /* 0x00013b0009032a27 */ /* 0x000fc800078e00ff */
[----:B------:R-:W-:Y:S01]  /*f3d0*/  IMAD.MOV.U32 R2, RZ, RZ, R9 ;  /* 0x000000ffff027224 */ /* 0x000fe200078e0009 */
[----:B------:R-:W-:-:S04]  /*f3e0*/  @P2 SHF.R.U32.HI R2, RZ, c[0x0][0x4f0], R3 ;  /* 0x00013c00ff022a19 */ /* 0x000fc80000011603 */
[----:B------:R-:W-:Y:S02]  /*f3f0*/  IADD3 R4, P1, P0, R2, R12, R4 ;  /* 0x0000000c02047210 */ /* 0x000fe4000783e004 */
        /* <DEDUP_REMOVED lines=17> */
[----:B------:R-:W1:Y:S04]  /*f510*/  SHFL.IDX PT, R7, R2, RZ, 0x1c1f ;  /* 0x001c1fff02077589 */ /* 0x000e6800000e0000 */
[----:B------:R-:W-:Y:S04]  /*f520*/  SHFL.IDX PT, R4, R4, 0x1, 0x1c1f ;  /* 0x003c1f0004047f89 */ /* 0x000fe800000e0000 */
[----:B------:R4:W2:Y:S01]  /*f530*/  SHFL.IDX PT, R5, R2, 0x1, 0x1c1f ;  /* 0x003c1f0002057f89 */ /* 0x0008a200000e0000 */
[----:B------:R-:W-:Y:S01]  /*f540*/  LOP3.LUT P0, RZ, R107, 0x3, RZ, 0xc0, !PT ;  /* 0x000000036bff7812 */ /* 0x000fe2000780c0ff */
[----:B----4-:R-:W-:-:S05]  /*f550*/  IMAD.IADD R2, R110, 0x1, R239 ;  /* 0x000000016e027824 */ /* 0x010fca00078e02ef */
[C---:B------:R-:W-:Y:S02]  /*f560*/  IADD3 R3, R2.reuse, 0x8, RZ ;  /* 0x0000000802037810 */ /* 0x040fe40007ffe0ff */
[-C--:B------:R-:W-:Y:S02]  /*f570*/  ISETP.GE.OR P1, PT, R2, R13.reuse, P0 ;  /* 0x0000000d0200720c */ /* 0x080fe40000726670 */
[----:B------:R-:W-:-:S11]  /*f580*/  ISETP.GE.OR P0, PT, R3, R13, P0 ;  /* 0x0000000d0300720c */ /* 0x000fd60000706670 */
[----:B-1----:R1:W-:Y:S01]  /*f590*/  @!P1 ST.E [R6.64], R18 ;  /* 0x0000001206009985 */ /* 0x0023e2000c101906 */
[----:B------:R-:W-:-:S03]  /*f5a0*/  ISETP.GE.AND P1, PT, R2, R13, PT ;  /* 0x0000000d0200720c */ /* 0x000fc60003f26270 */
[----:B--2---:R1:W-:Y:S01]  /*f5b0*/  @!P0 ST.E [R4.64], R19 ;  /* 0x0000001304008985 */ /* 0x0043e2000c101906 */
[----:B------:R-:W-:Y:S01]  /*f5c0*/  ISETP.GE.AND P0, PT, R3, R13, PT ;  /* 0x0000000d0300720c */ /* 0x000fe20003f06270 */
        /* <DEDUP_REMOVED lines=48> */
.L_x_2904:
[----:B------:R-:W-:Y:S05]  /*f8d0*/  BRA.DIV ~URZ, `(.L_x_2824) ;  /* 0x000065927f007947 */ /* 0x000fea000b800000 */
[----:B------:R4:W2:Y:S02]  /*f8e0*/  SHFL.IDX PT, R0, R14, RZ, 0x181f ;  /* 0x00181fff0e007589 */ /* 0x0008a400000e0000 */
.L_x_2905:
        /* <DEDUP_REMOVED lines=24> */
.L_x_2826:
[----:B------:R-:W-:Y:S05]  /*fa70*/  BSYNC B0 ;  /* 0x0000000000007941 */ /* 0x000fea0003800000 */
.L_x_2825:
[----:B------:R-:W-:Y:S05]  /*fa80*/  BRA.DIV ~URZ, `(.L_x_2827) ;  /* 0x000064527f007947 */ /* 0x000fea000b800000 */
[----:B---3--:R3:W4:Y:S04]  /*fa90*/  SHFL.IDX PT, R4, R5, 0x1, 0x181f ;  /* 0x00381f0005047f89 */ /* 0x00872800000e0000 */
[----:B--2---:R3:W2:Y:S02]  /*faa0*/  SHFL.IDX PT, R0, R14, 0x1, 0x181f ;  /* 0x00381f000e007f89 */ /* 0x0046a400000e0000 */
.L_x_2906:
        /* <DEDUP_REMOVED lines=24> */
.L_x_2829:
[----:B------:R-:W-:Y:S05]  /*fc30*/  BSYNC B0 ;  /* 0x0000000000007941 */ /* 0x000fea0003800000 */
.L_x_2828:
[----:B------:R-:W-:Y:S05]  /*fc40*/  BRA.DIV ~URZ, `(.L_x_2830) ;  /* 0x000063627f007947 */ /* 0x000fea000b800000 */
[----:B----4-:R4:W3:Y:S02]  /*fc50*/  SHFL.IDX PT, R4, R5, 0x2, 0x181f ;  /* 0x00581f0005047f89 */ /* 0x0108e400000e0000 */
.L_x_2907:
[----:B------:R-:W-:Y:S05]  /*fc60*/  BRA.DIV ~URZ, `(.L_x_2831) ;  /* 0x000063b27f007947 */ /* 0x000fea000b800000 */
[----:B--2---:R2:W4:Y:S02]  /*fc70*/  SHFL.IDX PT, R0, R14, 0x2, 0x181f ;  /* 0x00581f000e007f89 */ /* 0x00452400000e0000 */
.L_x_2908:
        /* <DEDUP_REMOVED lines=24> */
.L_x_2833:
[----:B------:R-:W-:Y:S05]  /*fe00*/  BSYNC B0 ;  /* 0x0000000000007941 */ /* 0x000fea0003800000 */
.L_x_2832:
[----:B------:R-:W-:Y:S05]  /*fe10*/  BRA.DIV ~URZ, `(.L_x_2834) ;  /* 0x000062727f007947 */ /* 0x000fea000b800000 */
[----:B---3--:R3:W1:Y:S04]  /*fe20*/  SHFL.IDX PT, R4, R5, 0x3, 0x181f ;  /* 0x00781f0005047f89 */ /* 0x00866800000e0000 */
[----:B----4-:R3:W4:Y:S02]  /*fe30*/  SHFL.IDX PT, R0, R14, 0x3, 0x181f ;  /* 0x00781f000e007f89 */ /* 0x01072400000e0000 */
.L_x_2909:
        /* <DEDUP_REMOVED lines=25> */
.L_x_2822:
        /* <DEDUP_REMOVED lines=33> */
.L_x_2910:
[----:B------:R-:W-:Y:S05]  /*101e0*/  BRA.DIV ~URZ, `(.L_x_2837) ;  /* 0x00005fe27f007947 */ /* 0x000fea000b800000 */
[----:B------:R3:W4:Y:S02]  /*101f0*/  SHFL.IDX PT, R0, R12, RZ, 0x1c1f ;  /* 0x001c1fff0c007589 */ /* 0x00072400000e0000 */
.L_x_2911:
[----:B------:R-:W-:Y:S01]  /*10200*/  BSSY B0, `(.L_x_2838) ;  /* 0x00000e0000007945 */ /* 0x000fe20003800000 */
[----:B------:R-:W-:Y:S05]  /*10210*/  @P1 BRA `(.L_x_2839) ;  /* 0x00000de000001947 */ /* 0x000fea0003800000 */
[C---:B------:R-:W-:Y:S02]  /*10220*/  ISETP.GE.AND P1, PT, R248.reuse, c[0x0][0x3c8], PT ;  /* 0x0000f200f8007a0c */ /* 0x040fe40003f26270 */
[C---:B------:R-:W-:Y:S02]  /*10230*/  IADD3 R7, R248.reuse, 0x8, RZ ;  /* 0x00000008f8077810 */ /* 0x040fe40007ffe0ff */
[C---:B------:R-:W-:Y:S02]  /*10240*/  IADD3 R6, R248.reuse, 0x10, RZ ;  /* 0x00000010f8067810 */ /* 0x040fe40007ffe0ff */
[----:B------:R-:W-:Y:S02]  /*10250*/  ISETP.GE.AND P3, PT, R7, c[0x0][0x3c8], PT ;  /* 0x0000f20007007a0c */ /* 0x000fe40003f66270 */
[----:B------:R-:W-:-:S02]  /*10260*/  IADD3 R9, R248, 0x8, RZ ;  /* 0x00000008f8097810 */ /* 0x000fc40007ffe0ff */
[----:B------:R-:W-:Y:S02]  /*10270*/  ISETP.GE.AND P4, PT, R6, c[0x0][0x3c8], PT ;  /* 0x0000f20006007a0c */ /* 0x000fe40003f86270 */
[C---:B------:R-:W-:Y:S01]  /*10280*/  IADD3 R8, R248.reuse, 0x18, RZ ;  /* 0x00000018f8087810 */ /* 0x040fe20007ffe0ff */
[----:B----4-:R-:W-:Y:S01]  /*10290*/  @!P1 IMAD.MOV.U32 R2, RZ, RZ, R0 ;  /* 0x000000ffff029224 */ /* 0x010fe200078e0000 */
[----:B------:R-:W-:Y:S01]  /*102a0*/  SHF.R.S32.HI R9, RZ, 0x1f, R9 ;  /* 0x0000001fff097819 */ /* 0x000fe20000011409 */
[----:B--2---:R-:W-:Y:S01]  /*102b0*/  @!P1 IMAD.MOV.U32 R3, RZ, RZ, R4 ;  /* 0x000000ffff039224 */ /* 0x004fe200078e0004 */
[C---:B------:R-:W-:Y:S02]  /*102c0*/  IADD3 R13, R248.reuse, 0x20, RZ ;  /* 0x00000020f80d7810 */ /* 0x040fe40007ffe0ff */
[C---:B------:R-:W-:Y:S01]  /*102d0*/  IADD3 R11, R248.reuse, 0x18, RZ ;  /* 0x00000018f80b7810 */ /* 0x040fe20007ffe0ff */
[----:B------:R-:W-:Y:S01]  /*102e0*/  @!P1 IMAD.WIDE R2, R248, 0x4, R2 ;  /* 0x00000004f8029825 */ /* 0x000fe200078e0202 */
[----:B------:R-:W-:-:S02]  /*102f0*/  ISETP.GE.AND P6, PT, R13, c[0x0][0x3c8], PT ;  /* 0x0000f2000d007a0c */ /* 0x000fc40003fc6270 */
[----:B------:R-:W-:Y:S02]  /*10300*/  SHF.R.S32.HI R11, RZ, 0x1f, R11 ;  /* 0x0000001fff0b7819 */ /* 0x000fe4000001140b */
[----:B------:R2:W-:Y:S01]  /*10310*/  @!P1 ST.E.64 [R2.64], R22 ;  /* 0x0000001602009985 */ /* 0x0005e2000c101b06 */
[----:B------:R-:W-:Y:S02]  /*10320*/  ISETP.GE.AND P1, PT, R8, c[0x0][0x3c8], PT ;  /* 0x0000f20008007a0c */ /* 0x000fe40003f26270 */
[C---:B------:R-:W-:Y:S02]  /*10330*/  IADD3 R10, R248.reuse, 0x30, RZ ;  /* 0x00000030f80a7810 */ /* 0x040fe40007ffe0ff */
[----:B------:R-:W-:Y:S02]  /*10340*/  IADD3 R14, R248, 0x20, RZ ;  /* 0x00000020f80e7810 */ /* 0x000fe40007ffe0ff */
[----:B------:R-:W-:Y:S02]  /*10350*/  ISETP.GE.AND P5, PT, R10, c[0x0][0x3c8], PT ;  /* 0x0000f2000a007a0c */ /* 0x000fe40003fa6270 */
[----:B------:R-:W-:-:S02]  /*10360*/  SHF.R.S32.HI R14, RZ, 0x1f, R14 ;  /* 0x0000001fff0e7819 */ /* 0x000fc4000001140e */
[C---:B------:R-:W-:Y:S02]  /*10370*/  IADD3 R15, R248.reuse, 0xa0, RZ ;  /* 0x000000a0f80f7810 */ /* 0x040fe40007ffe0ff */
[C---:B------:R-:W-:Y:S02]  /*10380*/  IADD3 R16, R248.reuse, 0xb0, RZ ;  /* 0x000000b0f8107810 */ /* 0x040fe40007ffe0ff */
[C---:B------:R-:W-:Y:S02]  /*10390*/  IADD3 R17, R248.reuse, 0xa0, RZ ;  /* 0x000000a0f8117810 */ /* 0x040fe40007ffe0ff */
[----:B------:R-:W-:Y:S02]  /*103a0*/  IADD3 R18, R248, 0xe8, RZ ;  /* 0x000000e8f8127810 */ /* 0x000fe40007ffe0ff */
[----:B------:R-:W-:Y:S02]  /*103b0*/  SHF.R.S32.HI R17, RZ, 0x1f, R17 ;  /* 0x0000001fff117819 */ /* 0x000fe40000011411 */
[----:B------:R-:W-:-:S02]  /*103c0*/  SHF.R.S32.HI R18, RZ, 0x1f, R18 ;  /* 0x0000001fff127819 */ /* 0x000fc40000011412 */
[----:B--2---:R-:W-:-:S04]  /*103d0*/  @!P3 LEA R2, P2, R7, R0, 0x2 ;  /* 0x000000000702b211 */ /* 0x004fc800078410ff */
[----:B------:R-:W-:Y:S02]  /*103e0*/  @!P3 LEA.HI.X R3, R7, R4, R9, 0x2, P2 ;  /* 0x000000040703b211 */ /* 0x000fe400010f1409 */
[C---:B------:R-:W-:Y:S02]  /*103f0*/  IADD3 R7, R248.reuse, 0x10, RZ ;  /* 0x00000010f8077810 */ /* 0x040fe40007ffe0ff */
[----:B------:R-:W-:Y:S01]  /*10400*/  IADD3 R9, R248, 0x28, RZ ;  /* 0x00000028f8097810 */ /* 0x000fe20007ffe0ff */
[----:B------:R2:W-:Y:S01]  /*10410*/  @!P3 ST.E.64 [R2.64], R24 ;  /* 0x000000180200b985 */ /* 0x0005e2000c101b06 */
[----:B------:R-:W-:Y:S02]  /*10420*/  SHF.R.S32.HI R7, RZ, 0x1f, R7 ;  /* 0x0000001fff077819 */ /* 0x000fe40000011407 */
[----:B--2---:R-:W-:-:S04]  /*10430*/  @!P4 LEA R2, P2, R6, R0, 0x2 ;  /* 0x000000000602c211 */ /* 0x004fc800078410ff */
[----:B------:R-:W-:Y:S02]  /*10440*/  @!P4 LEA.HI.X R3, R6, R4, R7, 0x2, P2 ;  /* 0x000000040603c211 */ /* 0x000fe400010f1407 */
[----:B------:R-:W-:Y:S02]  /*10450*/  ISETP.GE.AND P2, PT, R9, c[0x0][0x3c8], PT ;  /* 0x0000f20009007a0c */ /* 0x000fe40003f46270 */
[C---:B------:R-:W-:Y:S01]  /*10460*/  @!P1 LEA R6, P3, R8.reuse, R0, 0x2 ;  /* 0x0000000008069211 */ /* 0x040fe200078610ff */
[----:B------:R2:W-:Y:S03]  /*10470*/  @!P4 ST.E.64 [R2.64], R26 ;  /* 0x0000001a0200c985 */ /* 0x0005e6000c101b06 */
        /* <DEDUP_REMOVED lines=9> */
[C---:B----4-:R-:W-:Y:S01]  /*10510*/  @!P2 LEA R6, P3, R9.reuse, R0, 0x2 ;  /* 0x000000000906a211 */ /* 0x050fe200078610ff */
[----:B------:R2:W-:Y:S01]  /*10520*/  @!P6 ST.E.64 [R2.64], R30 ;  /* 0x0000001e0200e985 */ /* 0x0005e2000c101b06 */
[C---:B------:R-:W-:Y:S02]  /*10530*/  IADD3 R14, R248.reuse, 0x30, RZ ;  /* 0x00000030f80e7810 */ /* 0x040fe40007ffe0ff */
[----:B------:R-:W-:Y:S02]  /*10540*/  @!P2 LEA.HI.X R7, R9, R4, R11, 0x2, P3 ;  /* 0x000000040907a211 */ /* 0x000fe400018f140b */
[----:B------:R-:W-:-:S02]  /*10550*/  IADD3 R9, R248, 0x48, RZ ;  /* 0x00000048f8097810 */ /* 0x000fc40007ffe0ff */
[----:B------:R-:W-:Y:S01]  /*10560*/  IADD3 R11, R248, 0x38, RZ ;  /* 0x00000038f80b7810 */ /* 0x000fe20007ffe0ff */
[----:B------:R4:W-:Y:S01]  /*10570*/  @!P2 ST.E.64 [R6.64], R32 ;  /* 0x000000200600a985 */ /* 0x0009e2000c101b06 */
[----:B------:R-:W-:Y:S02]  /*10580*/  ISETP.GE.AND P6, PT, R13, c[0x0][0x3c8], PT ;  /* 0x0000f2000d007a0c */ /* 0x000fe40003fc6270 */
[----:B------:R-:W-:Y:S02]  /*10590*/  ISETP.GE.AND P2, PT, R9, c[0x0][0x3c8], PT ;  /* 0x0000f20009007a0c */ /* 0x000fe40003f46270 */
[----:B------:R-:W-:Y:S02]  /*105a0*/  SHF.R.S32.HI R14, RZ, 0x1f, R14 ;  /* 0x0000001fff0e7819 */ /* 0x000fe4000001140e */
        /* <DEDUP_REMOVED lines=74> */
[----:B----4-:R-:W-:Y:S01]  /*10a50*/  @!P2 LEA R6, P3, R9, R0, 0x2 ;  /* 0x000000000906a211 */ /* 0x010fe200078610ff */
[----:B------:R2:W-:Y:S01]  /*10a60*/  @!P6 ST.E.64 [R2.64], R68 ;  /* 0x000000440200e985 */ /* 0x0005e2000c101b06 */
[----:B------:R-:W-:Y:S02]  /*10a70*/  ISETP.GE.AND P6, PT, R15, c[0x0][0x3c8], PT ;  /* 0x0000f2000f007a0c */ /* 0x000fe40003fc6270 */
[----:B------:R-:W-:Y:S02]  /*10a80*/  @!P2 LEA.HI.X R7, R9, R4, R11, 0x2, P3 ;  /* 0x000000040907a211 */ /* 0x000fe400018f140b */
[----:B------:R-:W-:-:S02]  /*10a90*/  IADD3 R11, R248, 0xa8, RZ ;  /* 0x000000a8f80b7810 */ /* 0x000fc40007ffe0ff */
[C---:B------:R-:W-:Y:S01]  /*10aa0*/  IADD3 R9, R248.reuse, 0x98, RZ ;  /* 0x00000098f8097810 */ /* 0x040fe20007ffe0ff */
[----:B------:R4:W-:Y:S01]  /*10ab0*/  @!P2 ST.E.64 [R6.64], R72 ;  /* 0x000000480600a985 */ /* 0x0009e2000c101b06 */
[----:B------:R-:W-:Y:S02]  /*10ac0*/  ISETP.GE.AND P2, PT, R11, c[0x0][0x3c8], PT ;  /* 0x0000f2000b007a0c */ /* 0x000fe40003f46270 */
[----:B------:R-:W-:Y:S02]  /*10ad0*/  SHF.R.S32.HI R13, RZ, 0x1f, R13 ;  /* 0x0000001fff0d7819 */ /* 0x000fe4000001140d */
[----:B------:R-:W-:Y:S02]  /*10ae0*/  SHF.R.S32.HI R9, RZ, 0x1f, R9 ;  /* 0x0000001fff097819 */ /* 0x000fe40000011409 */
[----:B------:R-:W-:Y:S02]  /*10af0*/  IADD3 R14, R248, 0xc0, RZ ;  /* 0x000000c0f80e7810 */ /* 0x000fe40007ffe0ff */
        /* <DEDUP_REMOVED lines=11> */
[----:B------:R-:W-:-:S04]  /*10bb0*/  @!P2 LEA R8, P3, R11, R0, 0x2 ;  /* 0x000000000b08a211 */ /* 0x000fc800078610ff */
[----:B------:R-:W-:Y:S02]  /*10bc0*/  @!P2 LEA.HI.X R9, R11, R4, R13, 0x2, P3 ;  /* 0x000000040b09a211 */ /* 0x000fe400018f140d */
[C---:B------:R-:W-:Y:S02]  /*10bd0*/  IADD3 R13, R248.reuse, 0xc8, RZ ;  /* 0x000000c8f80d7810 */ /* 0x040fe40007ffe0ff */
[----:B------:R-:W-:Y:S02]  /*10be0*/  IADD3 R11, R248, 0xd0, RZ ;  /* 0x000000d0f80b7810 */ /* 0x000fe40007ffe0ff */
[----:B--2---:R-:W-:-:S04]  /*10bf0*/  @!P6 LEA R2, P4, R15, R0, 0x2 ;  /* 0x000000000f02e211 */ /* 0x004fc800078810ff */
[----:B------:R-:W-:Y:S02]  /*10c00*/  @!P6 LEA.HI.X R3, R15, R4, R17, 0x2, P4 ;  /* 0x000000040f03e211 */ /* 0x000fe400020f1411 */
[C---:B------:R-:W-:Y:S02]  /*10c10*/  IADD3 R17, R248.reuse, 0xb0, RZ ;  /* 0x000000b0f8117810 */ /* 0x040fe40007ffe0ff */
[----:B------:R-:W-:Y:S01]  /*10c20*/  IADD3 R15, R248, 0xb8, RZ ;  /* 0x000000b8f80f7810 */ /* 0x000fe20007ffe0ff */
[----:B------:R2:W-:Y:S01]  /*10c30*/  @!P6 ST.E.64 [R2.64], R84 ;  /* 0x000000540200e985 */ /* 0x0005e2000c101b06 */
[----:B------:R-:W-:Y:S02]  /*10c40*/  ISETP.GE.AND P6, PT, R14, c[0x0][0x3c8], PT ;  /* 0x0000f2000e007a0c */ /* 0x000fe40003fc6270 */
[----:B------:R-:W-:Y:S01]  /*10c50*/  ISETP.GE.AND P4, PT, R13, c[0x0][0x3c8], PT ;  /* 0x0000f2000d007a0c */ /* 0x000fe20003f86270 */
[----:B------:R5:W-:Y:S01]  /*10c60*/  @!P2 ST.E.64 [R8.64], R88 ;  /* 0x000000580800a985 */ /* 0x000be2000c101b06 */
[----:B----4-:R-:W-:-:S02]  /*10c70*/  @!P5 LEA R6, P3, R16, R0, 0x2 ;  /* 0x000000001006d211 */ /* 0x010fc400078610ff */
[----:B------:R-:W-:Y:S02]  /*10c80*/  SHF.R.S32.HI R17, RZ, 0x1f, R17 ;  /* 0x0000001fff117819 */ /* 0x000fe40000011411 */
[----:B------:R-:W-:Y:S02]  /*10c90*/  SHF.R.S32.HI R15, RZ, 0x1f, R15 ;  /* 0x0000001fff0f7819 */ /* 0x000fe4000001140f */
[----:B------:R-:W-:Y:S02]  /*10ca0*/  @!P5 LEA.HI.X R7, R16, R4, R17, 0x2, P3 ;  /* 0x000000041007d211 */ /* 0x000fe400018f1411 */
[----:B------:R-:W-:Y:S02]  /*10cb0*/  ISETP.GE.AND P3, PT, R11, c[0x0][0x3c8], PT ;  /* 0x0000f2000b007a0c */ /* 0x000fe40003f66270 */
[C---:B------:R-:W-:Y:S01]  /*10cc0*/  IADD3 R16, R248.reuse, 0xc0, RZ ;  /* 0x000000c0f8107810 */ /* 0x040fe20007ffe0ff */
[----:B------:R4:W-:Y:S01]  /*10cd0*/  @!P5 ST.E.64 [R6.64], R92 ;  /* 0x0000005c0600d985 */ /* 0x0009e2000c101b06 */
[----:B------:R-:W-:-:S02]  /*10ce0*/  IADD3 R17, R248, 0xe8, RZ ;  /* 0x000000e8f8117810 */ /* 0x000fc40007ffe0ff */
[----:B------:R-:W-:Y:S02]  /*10cf0*/  SHF.R.S32.HI R16, RZ, 0x1f, R16 ;  /* 0x0000001fff107819 */ /* 0x000fe40000011410 */
[----:B--2---:R-:W-:-:S04]  /*10d00*/  @!P1 LEA R2, P2, R10, R0, 0x2 ;  /* 0x000000000a029211 */ /* 0x004fc800078410ff */
[----:B------:R-:W-:Y:S02]  /*10d10*/  @!P1 LEA.HI.X R3, R10, R4, R15, 0x2, P2 ;  /* 0x000000040a039211 */ /* 0x000fe400010f140f */
[----:B------:R-:W-:Y:S02]  /*10d20*/  IADD3 R15, R248, 0xc8, RZ ;  /* 0x000000c8f80f7810 */ /* 0x000fe40007ffe0ff */
[----:B-----5:R-:W-:Y:S01]  /*10d30*/  @!P6 LEA R8, P2, R14, R0, 0x2 ;  /* 0x000000000e08e211 */ /* 0x020fe200078410ff */
[----:B------:R2:W-:Y:S01]  /*10d40*/  @!P1 ST.E.64 [R2.64], R96 ;  /* 0x0000006002009985 */ /* 0x0005e2000c101b06 */
[----:B------:R-:W-:Y:S02]  /*10d50*/  SHF.R.S32.HI R15, RZ, 0x1f, R15 ;  /* 0x0000001fff0f7819 */ /* 0x000fe4000001140f */
[----:B------:R-:W-:Y:S02]  /*10d60*/  IADD3 R10, R248, 0xd8, RZ ;  /* 0x000000d8f80a7810 */ /* 0x000fe40007ffe0ff */
[----:B------:R-:W-:-:S02]  /*10d70*/  @!P6 LEA.HI.X R9, R14, R4, R16, 0x2, P2 ;  /* 0x000000040e09e211 */ /* 0x000fc400010f1410 */
[----:B------:R-:W-:Y:S02]  /*10d80*/  ISETP.GE.AND P1, PT, R10, c[0x0][0x3c8], PT ;  /* 0x0000f2000a007a0c */ /* 0x000fe40003f26270 */
[----:B------:R-:W-:Y:S01]  /*10d90*/  IADD3 R14, R248, 0xe0, RZ ;  /* 0x000000e0f80e7810 */ /* 0x000fe20007ffe0ff */
[----:B------:R-:W-:Y:S01]  /*10da0*/  @!P6 ST.E.64 [R8.64], R134 ;  /* 0x000000860800e985 */ /* 0x000fe2000c101b06 */
[----:B----4-:R-:W-:Y:S02]  /*10db0*/  @!P3 LEA R6, P2, R11, R0, 0x2 ;  /* 0x000000000b06b211 */ /* 0x010fe400078410ff */
        /* <DEDUP_REMOVED lines=19> */
[----:B------:R-:W-:-:S03]  /*10ef0*/  @!P6 LEA R10, P2, R14, R0, 0x2 ;  /* 0x000000000e0ae211 */ /* 0x000fc600078410ff */
[----:B------:R2:W-:Y:S01]  /*10f00*/  @!P1 ST.E.64 [R2.64], R108 ;  /* 0x0000006c02009985 */ /* 0x0005e2000c101b06 */
[----:B------:R-:W-:Y:S02]  /*10f10*/  @!P6 LEA.HI.X R11, R14, R4, R16, 0x2, P2 ;  /* 0x000000040e0be211 */ /* 0x000fe400010f1410 */
[-C--:B------:R-:W-:Y:S02]  /*10f20*/  @!P5 LEA R8, P1, R17, R0.reuse, 0x2 ;  /* 0x000000001108d211 */ /* 0x080fe400078210ff */
[C---:B------:R-:W-:Y:S01]  /*10f30*/  IADD3 R16, R248.reuse, 0xf0, RZ ;  /* 0x000000f0f8107810 */ /* 0x040fe20007ffe0ff */
[----:B------:R1:W-:Y:S01]  /*10f40*/  @!P6 ST.E.64 [R10.64], R148 ;  /* 0x000000940a00e985 */ /* 0x0003e2000c101b06 */
[----:B------:R-:W-:Y:S02]  /*10f50*/  IADD3 R14, R248, 0xf8, RZ ;  /* 0x000000f8f80e7810 */ /* 0x000fe40007ffe0ff */
[----:B----4-:R-:W-:Y:S02]  /*10f60*/  @!P4 LEA R6, P2, R15, R0, 0x2 ;  /* 0x000000000f06c211 */ /* 0x010fe400078410ff */
[----:B------:R-:W-:-:S02]  /*10f70*/  SHF.R.S32.HI R16, RZ, 0x1f, R16 ;  /* 0x0000001fff107819 */ /* 0x000fc40000011410 */
        /* <DEDUP_REMOVED lines=8> */
.L_x_2839:
[----:B------:R-:W-:Y:S05]  /*11000*/  BSYNC B0 ;  /* 0x0000000000007941 */ /* 0x000fea0003800000 */
.L_x_2838:
[----:B------:R-:W-:Y:S05]  /*11010*/  BRA.DIV ~URZ, `(.L_x_2840) ;  /* 0x000052227f007947 */ /* 0x000fea000b800000 */
[----:B--2---:R2:W1:Y:S04]  /*11020*/  SHFL.IDX PT, R4, R5, 0x1, 0x1c1f ;  /* 0x003c1f0005047f89 */ /* 0x00446800000e0000 */
[----:B----4-:R2:W4:Y:S02]  /*11030*/  SHFL.IDX PT, R0, R12, 0x1, 0x1c1f ;  /* 0x003c1f000c007f89 */ /* 0x01052400000e0000 */
.L_x_2912:
[----:B------:R-:W-:Y:S05]  /*11040*/  @P0 BRA `(.L_x_2835) ;  /* 0x00001bf000000947 */ /* 0x000fea0003800000 */
[C---:B-1----:R-:W-:Y:S02]  /*11050*/  IADD3 R11, R248.reuse, 0x8, RZ ;  /* 0x00000008f80b7810 */ /* 0x042fe40007ffe0ff */
[C---:B------:R-:W-:Y:S02]  /*11060*/  ISETP.GE.AND P0, PT, R248.reuse, c[0x0][0x3c8], PT ;  /* 0x0000f200f8007a0c */ /* 0x040fe40003f06270 */
[----:B------:R-:W-:Y:S02]  /*11070*/  ISETP.GE.AND P5, PT, R11, c[0x0][0x3c8], PT ;  /* 0x0000f2000b007a0c */ /* 0x000fe40003fa6270 */
[----:B------:R-:W-:-:S02]  /*11080*/  IADD3 R13, R248, 0x10, RZ ;  /* 0x00000010f80d7810 */ /* 0x000fc40007ffe0ff */
[C---:B------:R-:W-:Y:S02]  /*11090*/  IADD3 R15, R248.reuse, 0x8, RZ ;  /* 0x00000008f80f7810 */ /* 0x040fe40007ffe0ff */
[----:B------:R-:W-:Y:S02]  /*110a0*/  ISETP.GE.AND P4, PT, R13, c[0x0][0x3c8], PT ;  /* 0x0000f2000d007a0c */ /* 0x000fe40003f86270 */
[----:B------:R-:W-:Y:S02]  /*110b0*/  IADD3 R10, R248, 0x18, RZ ;  /* 0x00000018f80a7810 */ /* 0x000fe40007ffe0ff */
[----:B------:R-:W-:Y:S01]  /*110c0*/  SHF.R.S32.HI R15, RZ, 0x1f, R15 ;  /* 0x0000001fff0f7819 */ /* 0x000fe2000001140f */
[----:B----4-:R-:W-:Y:S01]  /*110d0*/  @!P0 IMAD.MOV.U32 R2, RZ, RZ, R0 ;  /* 0x000000ffff028224 */ /* 0x010fe200078e0000 */
[----:B------:R-:W-:Y:S01]  /*110e0*/  ISETP.GE.AND P3, PT, R10, c[0x0][0x3c8], PT ;  /* 0x0000f2000a007a0c */ /* 0x000fe20003f66270 */
[----:B------:R-:W-:Y:S01]  /*110f0*/  @!P0 IMAD.MOV.U32 R3, RZ, RZ, R4 ;  /* 0x000000ffff038224 */ /* 0x000fe200078e0004 */
[----:B------:R-:W-:-:S02]  /*11100*/  @!P5 LEA R8, P6, R11, R0, 0x2 ;  /* 0x000000000b08d211 */ /* 0x000fc400078c10ff */
[C---:B--23--:R-:W-:Y:S01]  /*11110*/  IADD3 R12, R248.reuse, 0x20, RZ ;  /* 0x00000020f80c7810 */ /* 0x04cfe20007ffe0ff */
[C---:B------:R-:W-:Y:S01]  /*11120*/  @!P0 IMAD.WIDE R2, R248.reuse, 0x4, R2 ;  /* 0x00000004f8028825 */ /* 0x040fe200078e0202 */
[----:B------:R-:W-:Y:S02]  /*11130*/  @!P5 LEA.HI.X R9, R11, R4, R15, 0x2, P6 ;  /* 0x000000040b09d211 */ /* 0x000fe400030f140f */
[----:B------:R-:W-:Y:S02]  /*11140*/  IADD3 R15, R248, 0x10, RZ ;  /* 0x00000010f80f7810 */ /* 0x000fe40007ffe0ff */
[----:B------:R-:W-:Y:S01]  /*11150*/  ISETP.GE.AND P2, PT, R12, c[0x0][0x3c8], PT ;  /* 0x0000f2000c007a0c */ /* 0x000fe20003f46270 */
[----:B------:R1:W-:Y:S01]  /*11160*/  @!P0 ST.E.64 [R2.64], R116 ;  /* 0x0000007402008985 */ /* 0x0003e2000c101b06 */
[----:B------:R-:W-:Y:S02]  /*11170*/  @!P4 LEA R6, P0, R13, R0, 0x2 ;  /* 0x000000000d06c211 */ /* 0x000fe400078010ff */
[----:B------:R-:W-:Y:S01]  /*11180*/  SHF.R.S32.HI R15, RZ, 0x1f, R15 ;  /* 0x0000001fff0f7819 */ /* 0x000fe2000001140f */
[----:B------:R2:W-:Y:S01]  /*11190*/  @!P5 ST.E.64 [R8.64], R152 ;  /* 0x000000980800d985 */ /* 0x0005e2000c101b06 */
[----:B------:R-:W-:-:S02]  /*111a0*/  IADD3 R14, R248, 0x28, RZ ;  /* 0x00000028f80e7810 */ /* 0x000fc40007ffe0ff */
[----:B------:R-:W-:Y:S02]  /*111b0*/  IADD3 R11, R248, 0x18, RZ ;  /* 0x00000018f80b7810 */ /* 0x000fe40007ffe0ff */
[----:B------:R-:W-:Y:S02]  /*111c0*/  @!P4 LEA.HI.X R7, R13, R4, R15, 0x2, P0 ;  /* 0x000000040d07c211 */ /* 0x000fe400000f140f */
[----:B------:R-:W-:Y:S02]  /*111d0*/  ISETP.GE.AND P1, PT, R14, c[0x0][0x3c8], PT ;  /* 0x0000f2000e007a0c */ /* 0x000fe40003f26270 */
[C---:B------:R-:W-:Y:S01]  /*111e0*/  IADD3 R5, R248.reuse, 0x30, RZ ;  /* 0x00000030f8057810 */ /* 0x040fe20007ffe0ff */
[----:B------:R3:W-:Y:S01]  /*111f0*/  @!P4 ST.E.64 [R6.64], R128 ;  /* 0x000000800600c985 */ /* 0x0007e2000c101b06 */
[----:B------:R-:W-:Y:S02]  /*11200*/  SHF.R.S32.HI R11, RZ, 0x1f, R11 ;  /* 0x0000001fff0b7819 */ /* 0x000fe4000001140b */
[----:B------:R-:W-:-:S02]  /*11210*/  IADD3 R15, R248, 0x20, RZ ;  /* 0x00000020f80f7810 */ /* 0x000fc40007ffe0ff */
[----:B------:R-:W-:Y:S02]  /*11220*/  ISETP.GE.AND P0, PT, R5, c[0x0][0x3c8], PT ;  /* 0x0000f20005007a0c */ /* 0x000fe40003f06270 */
[----:B------:R-:W-:Y:S02]  /*11230*/  SHF.R.S32.HI R15, RZ, 0x1f, R15 ;  /* 0x0000001fff0f7819 */ /* 0x000fe4000001140f */
[C---:B------:R-:W-:Y:S02]  /*11240*/  IADD3 R13, R248.reuse, 0x40, RZ ;  /* 0x00000040f80d7810 */ /* 0x040fe40007ffe0ff */
[----:B------:R-:W-:Y:S02]  /*11250*/  IADD3 R16, R248, 0xb0, RZ ;  /* 0x000000b0f8107810 */ /* 0x000fe40007ffe0ff */
[----:B-1----:R-:W-:Y:S02]  /*11260*/  @!P3 LEA R2, P6, R10, R0, 0x2 ;  /* 0x000000000a02b211 */ /* 0x002fe400078c10ff */
[----:B------:R-:W-:-:S02]  /*11270*/  SHF.R.S32.HI R16, RZ, 0x1f, R16 ;  /* 0x0000001fff107819 */ /* 0x000fc40000011410 */
[----:B------:R-:W-:Y:S02]  /*11280*/  @!P3 LEA.HI.X R3, R10, R4, R11, 0x2, P6 ;  /* 0x000000040a03b211 */ /* 0x000fe400030f140b */
[----:B--2---:R-:W-:Y:S02]  /*11290*/  @!P2 LEA R8, P4, R12, R0, 0x2 ;  /* 0x000000000c08a211 */ /* 0x004fe400078810ff */
[----:B------:R-:W-:Y:S01]  /*112a0*/  IADD3 R11, R248, 0x38, RZ ;  /* 0x00000038f80b7810 */ /* 0x000fe20007ffe0ff */
[----:B------:R1:W-:Y:S01]  /*112b0*/  @!P3 ST.E.64 [R2.64], R120 ;  /* 0x000000780200b985 */ /* 0x0003e2000c101b06 */
[----:B------:R-:W-:Y:S02]  /*112c0*/  @!P2 LEA.HI.X R9, R12, R4, R15, 0x2, P4 ;  /* 0x000000040c09a211 */ /* 0x000fe400020f140f */
[----:B------:R-:W-:Y:S02]  /*112d0*/  ISETP.GE.AND P5, PT, R11, c[0x0][0x3c8], PT ;  /* 0x0000f2000b007a0c */ /* 0x000fe40003fa6270 */
[----:B------:R-:W-:Y:S01]  /*112e0*/  IADD3 R15, R248, 0x28, RZ ;  /* 0x00000028f80f7810 */ /* 0x000fe20007ffe0ff */
[----:B------:R2:W-:Y:S01]  /*112f0*/  @!P2 ST.E.64 [R8.64], R150 ;  /* 0x000000960800a985 */ /* 0x0005e2000c101b06 */
[----:B---3--:R-:W-:-:S02]  /*11300*/  @!P1 LEA R6, P3, R14, R0, 0x2 ;  /* 0x000000000e069211 */ /* 0x008fc400078610ff */
[----:B------:R-:W-:Y:S02]  /*11310*/  SHF.R.S32.HI R15, RZ, 0x1f, R15 ;  /* 0x0000001fff0f7819 */ /* 0x000fe4000001140f */
[----:B------:R-:W-:Y:S02]  /*11320*/  IADD3 R12, R248, 0x30, RZ ;  /* 0x00000030f80c7810 */ /* 0x000fe40007ffe0ff */
[----:B------:R-:W-:Y:S02]  /*11330*/  @!P1 LEA.HI.X R7, R14, R4, R15, 0x2, P3 ;  /* 0x000000040e079211 */ /* 0x000fe400018f140f */
[----:B------:R-:W-:Y:S02]  /*11340*/  SHF.R.S32.HI R12, RZ, 0x1f, R12 ;  /* 0x0000001fff0c7819 */ /* 0x000fe4000001140c */
[----:B------:R-:W-:Y:S01]  /*11350*/  IADD3 R10, R248, 0x48, RZ ;  /* 0x00000048f80a7810 */ /* 0x000fe20007ffe0ff */
[----:B------:R3:W-:Y:S01]  /*11360*/  @!P1 ST.E.64 [R6.64], R140 ;  /* 0x0000008c06009985 */ /* 0x0007e2000c101b06 */
[----:B------:R-:W-:-:S02]  /*11370*/  ISETP.GE.AND P4, PT, R13, c[0x0][0x3c8], PT ;  /* 0x0000f2000d007a0c */ /* 0x000fc40003f86270 */
[----:B------:R-:W-:Y:S02]  /*11380*/  IADD3 R15, R248, 0x38, RZ ;  /* 0x00000038f80f7810 */ /* 0x000fe40007ffe0ff */
[----:B------:R-:W-:Y:S02]  /*11390*/  ISETP.GE.AND P3, PT, R10, c[0x0][0x3c8], PT ;  /* 0x0000f2000a007a0c */ /* 0x000fe40003f66270 */
[----:B------:R-:W-:Y:S02]  /*113a0*/  SHF.R.S32.HI R15, RZ, 0x1f, R15 ;  /* 0x0000001fff0f7819 */ /* 0x000fe4000001140f */
[----:B------:R-:W-:Y:S02]  /*113b0*/  IADD3 R14, R248, 0x58, RZ ;  /* 0x00000058f80e7810 */ /* 0x000fe40007ffe0ff */
[----:B-1----:R-:W-:Y:S02]  /*113c0*/  @!P0 LEA R2, P6, R5, R0, 0x2 ;  /* 0x0000000005028211 */ /* 0x002fe400078c10ff */
[----:B------:R-:W-:-:S02]  /*113d0*/  ISETP.GE.AND P1, PT, R14, c[0x0][0x3c8], PT ;  /* 0x0000f2000e007a0c */ /* 0x000fc40003f26270 */
[----:B------:R-:W-:Y:S02]  /*113e0*/  @!P0 LEA.HI.X R3, R5, R4, R12, 0x2, P6 ;  /* 0x0000000405038211 */ /* 0x000fe400030f140c */
[C---:B--2---:R-:W-:Y:S02]  /*113f0*/  @!P5 LEA R8, P6, R11.reuse, R0, 0x2 ;  /* 0x000000000b08d211 */ /* 0x044fe400078c10ff */
[----:B------:R-:W-:Y:S01]  /*11400*/  IADD3 R12, R248, 0x50, RZ ;  /* 0x00000050f80c7810 */ /* 0x000fe20007ffe0ff */
[----:B------:R1:W-:Y:S01]  /*11410*/  @!P0 ST.E.64 [R2.64], R124 ;  /* 0x0000007c02008985 */ /* 0x0003e2000c101b06 */
[----:B------:R-:W-:Y:S02]  /*11420*/  @!P5 LEA.HI.X R9, R11, R4, R15, 0x2, P6 ;  /* 0x000000040b09d211 */ /* 0x000fe400030f140f */
[----:B------:R-:W-:Y:S02]  /*11430*/  ISETP.GE.AND P2, PT, R12, c[0x0][0x3c8], PT ;  /* 0x0000f2000c007a0c */ /* 0x000fe40003f46270 */
[C---:B------:R-:W-:Y:S01]  /*11440*/  IADD3 R15, R248.reuse, 0x40, RZ ;  /* 0x00000040f80f7810 */ /* 0x040fe20007ffe0ff */
[----:B------:R2:W-:Y:S01]  /*11450*/  @!P5 ST.E.64 [R8.64], R146 ;  /* 0x000000920800d985 */ /* 0x0005e2000c101b06 */
[----:B------:R-:W-:-:S02]  /*11460*/  IADD3 R11, R248, 0x48, RZ ;  /* 0x00000048f80b7810 */ /* 0x000fc40007ffe0ff */
[C---:B---3--:R-:W-:Y:S02]  /*11470*/  @!P4 LEA R6, P0, R13.reuse, R0, 0x2 ;  /* 0x000000000d06c211 */ /* 0x048fe400078010ff */
[----:B------:R-:W-:Y:S02]  /*11480*/  SHF.R.S32.HI R15, RZ, 0x1f, R15 ;  /* 0x0000001fff0f7819 */ /* 0x000fe4000001140f */
[----:B------:R-:W-:Y:S02]  /*11490*/  SHF.R.S32.HI R11, RZ, 0x1f, R11 ;  /* 0x0000001fff0b7819 */ /* 0x000fe4000001140b */
[----:B------:R-:W-:Y:S02]  /*114a0*/  @!P4 LEA.HI.X R7, R13, R4, R15, 0x2, P0 ;  /* 0x000000040d07c211 */ /* 0x000fe400000f140f */
[C---:B------:R-:W-:Y:S02]  /*114b0*/  IADD3 R15, R248.reuse, 0x50, RZ ;  /* 0x00000050f80f7810 */ /* 0x040fe40007ffe0ff */
[----:B------:R-:W-:Y:S01]  /*114c0*/  IADD3 R5, R248, 0x60, RZ ;  /* 0x00000060f8057810 */ /* 0x000fe20007ffe0ff */
[----:B------:R3:W-:Y:S01]  /*114d0*/  @!P4 ST.E.64 [R6.64], R138 ;  /* 0x0000008a0600c985 */ /* 0x0007e2000c101b06 */
[----:B------:R-:W-:-:S02]  /*114e0*/  SHF.R.S32.HI R15, RZ, 0x1f, R15 ;  /* 0x0000001fff0f7819 */ /* 0x000fc4000001140f */
[----:B------:R-:W-:Y:S02]  /*114f0*/  ISETP.GE.AND P0, PT, R5, c[0x0][0x3c8], PT ;  /* 0x0000f20005007a0c */ /* 0x000fe40003f06270 */
[----:B------:R-:W-:Y:S02]  /*11500*/  IADD3 R13, R248, 0x70, RZ ;  /* 0x00000070f80d7810 */ /* 0x000fe40007ffe0ff */
[C---:B-1----:R-:W-:Y:S02]  /*11510*/  @!P3 LEA R2, P6, R10.reuse, R0, 0x2 ;  /* 0x000000000a02b211 */ /* 0x042fe400078c10ff */
[----:B------:R-:W-:Y:S02]  /*11520*/  ISETP.GE.AND P4, PT, R13, c[0x0][0x3c8], PT ;  /* 0x0000f2000d007a0c */ /* 0x000fe40003f86270 */
[----:B------:R-:W-:Y:S02]  /*11530*/  @!P3 LEA.HI.X R3, R10, R4, R11, 0x2, P6 ;  /* 0x000000040a03b211 */ /* 0x000fe400030f140b */
[----:B--2---:R-:W-:-:S02]  /*11540*/  @!P2 LEA R8, P6, R12, R0, 0x2 ;  /* 0x000000000c08a211 */ /* 0x004fc400078c10ff */
[----:B------:R-:W-:Y:S01]  /*11550*/  IADD3 R11, R248, 0x68, RZ ;  /* 0x00000068f80b7810 */ /* 0x000fe20007ffe0ff */
[----:B------:R1:W-:Y:S01]  /*11560*/  @!P3 ST.E.64 [R2.64], R42 ;  /* 0x0000002a0200b985 */ /* 0x0003e2000c101b06 */
[----:B------:R-:W-:Y:S02]  /*11570*/  @!P2 LEA.HI.X R9, R12, R4, R15, 0x2, P6 ;  /* 0x000000040c09a211 */ /* 0x000fe400030f140f */
[C---:B------:R-:W-:Y:S02]  /*11580*/  IADD3 R15, R248.reuse, 0x58, RZ ;  /* 0x00000058f80f7810 */ /* 0x040fe40007ffe0ff */
[----:B------:R-:W-:Y:S01]  /*11590*/  ISETP.GE.AND P5, PT, R11, c[0x0][0x3c8], PT ;  /* 0x0000f2000b007a0c */ /* 0x000fe20003fa6270 */
[----:B------:R2:W-:Y:S01]  /*115a0*/  @!P2 ST.E.64 [R8.64], R154 ;  /* 0x0000009a0800a985 */ /* 0x0005e2000c101b06 */
[----:B------:R-:W-:Y:S02]  /*115b0*/  SHF.R.S32.HI R15, RZ, 0x1f, R15 ;  /* 0x0000001fff0f7819 */ /* 0x000fe4000001140f */
[----:B------:R-:W-:-:S02]  /*115c0*/  IADD3 R12, R248, 0x60, RZ ;  /* 0x00000060f80c7810 */ /* 0x000fc40007ffe0ff */
[----:B---3--:R-:W-:Y:S02]  /*115d0*/  @!P1 LEA R6, P3, R14, R0, 0x2 ;  /* 0x000000000e069211 */ /* 0x008fe400078610ff */
[----:B------:R-:W-:Y:S02]  /*115e0*/  IADD3 R10, R248, 0x78, RZ ;  /* 0x00000078f80a7810 */ /* 0x000fe40007ffe0ff */
[----:B------:R-:W-:Y:S02]  /*115f0*/  @!P1 LEA.HI.X R7, R14, R4, R15, 0x2, P3 ;  /* 0x000000040e079211 */ /* 0x000fe400018f140f */
[----:B------:R-:W-:Y:S02]  /*11600*/  SHF.R.S32.HI R12, RZ, 0x1f, R12 ;  /* 0x0000001fff0c7819 */ /* 0x000fe4000001140c */
[----:B------:R-:W-:Y:S01]  /*11610*/  IADD3 R15, R248, 0x68, RZ ;  /* 0x00000068f80f7810 */ /* 0x000fe20007ffe0ff */
[----:B------:R3:W-:Y:S01]  /*11620*/  @!P1 ST.E.64 [R6.64], R142 ;  /* 0x0000008e06009985 */ /* 0x0007e2000c101b06 */
[----:B------:R-:W-:-:S02]  /*11630*/  ISETP.GE.AND P3, PT, R10, c[0x0][0x3c8], PT ;  /* 0x0000f2000a007a0c */ /* 0x000fc40003f66270 */
[----:B------:R-:W-:Y:S02]  /*11640*/  SHF.R.S32.HI R15, RZ, 0x1f, R15 ;  /* 0x0000001fff0f7819 */ /* 0x000fe4000001140f */
[----:B------:R-:W-:Y:S02]  /*11650*/  IADD3 R14, R248, 0x88, RZ ;  /* 0x00000088f80e7810 */ /* 0x000fe40007ffe0ff */
[----:B-1----:R-:W-:-:S04]  /*11660*/  @!P0 LEA R2, P6, R5, R0, 0x2 ;  /* 0x0000000005028211 */ /* 0x002fc800078c10ff */
        /* <DEDUP_REMOVED lines=9> */
[----:B------:R-:W-:Y:S02]  /*11700*/  SHF.R.S32.HI R15, RZ, 0x1f, R15 ;  /* 0x0000001fff0f7819 */ /* 0x000fe4000001140f */
[C---:B---3--:R-:W-:Y:S02]  /*11710*/  @!P4 LEA R6, P0, R13.reuse, R0, 0x2 ;  /* 0x000000000d06c211 */ /* 0x048fe400078010ff */
[----:B------:R-:W-:Y:S02]  /*11720*/  SHF.R.S32.HI R11, RZ, 0x1f, R11 ;  /* 0x0000001fff0b7819 */ /* 0x000fe4000001140b */
[----:B------:R-:W-:Y:S02]  /*11730*/  @!P4 LEA.HI.X R7, R13, R4, R15, 0x2, P0 ;  /* 0x000000040d07c211 */ /* 0x000fe400000f140f */
[----:B------:R-:W-:Y:S02]  /*11740*/  IADD3 R5, R248, 0x90, RZ ;  /* 0x00000090f8057810 */ /* 0x000fe40007ffe0ff */
[----:B------:R-:W-:Y:S01]  /*11750*/  ISETP.GE.AND P1, PT, R14, c[0x0][0x3c8], PT ;  /* 0x0000f2000e007a0c */ /* 0x000fe20003f26270 */
[----:B------:R3:W-:Y:S01]  /*11760*/  @!P4 ST.E.64 [R6.64], R144 ;  /* 0x000000900600c985 */ /* 0x0007e2000c101b06 */
[----:B------:R-:W-:-:S02]  /*11770*/  IADD3 R15, R248, 0x80, RZ ;  /* 0x00000080f80f7810 */ /* 0x000fc40007ffe0ff */
[----:B------:R-:W-:Y:S02]  /*11780*/  ISETP.GE.AND P0, PT, R5, c[0x0][0x3c8], PT ;  /* 0x0000f20005007a0c */ /* 0x000fe40003f06270 */
[----:B------:R-:W-:Y:S02]  /*11790*/  SHF.R.S32.HI R15, RZ, 0x1f, R15 ;  /* 0x0000001fff0f7819 */ /* 0x000fe4000001140f */
[----:B------:R-:W-:Y:S02]  /*117a0*/  IADD3 R13, R248, 0xa0, RZ ;  /* 0x000000a0f80d7810 */ /* 0x000fe40007ffe0ff */
[C---:B-1----:R-:W-:Y:S02]  /*117b0*/  @!P3 LEA R2, P6, R10.reuse, R0, 0x2 ;  /* 0x000000000a02b211 */ /* 0x042fe400078c10ff */
[----:B------:R-:W-:Y:S02]  /*117c0*/  ISETP.GE.AND P4, PT, R13, c[0x0][0x3c8], PT ;  /* 0x0000f2000d007a0c */ /* 0x000fe40003f86270 */
[----:B------:R-:W-:-:S02]  /*117d0*/  @!P3 LEA.HI.X R3, R10, R4, R11, 0x2, P6 ;  /* 0x000000040a03b211 */ /* 0x000fc400030f140b */
[----:B--2---:R-:W-:Y:S02]  /*117e0*/  @!P2 LEA R8, P6, R12, R0, 0x2 ;  /* 0x000000000c08a211 */ /* 0x004fe400078c10ff */
        /* <DEDUP_REMOVED lines=17> */
[----:B-1----:R-:W-:Y:S02]  /*11900*/  @!P0 LEA R2, P6, R5, R0, 0x2 ;  /* 0x0000000005028211 */ /* 0x002fe400078c10ff */
[----:B------:R-:W-:Y:S02]  /*11910*/  ISETP.GE.AND P2, PT, R15, c[0x0][0x3c8], PT ;  /* 0x0000f2000f007a0c */ /* 0x000fe40003f46270 */
[----:B------:R-:W-:Y:S02]  /*11920*/  @!P0 LEA.HI.X R3, R5, R4, R12, 0x2, P6 ;  /* 0x0000000405038211 */ /* 0x000fe400030f140c */
[----:B--2---:R-:W-:-:S02]  /*11930*/  @!P5 LEA R8, P6, R11, R0, 0x2 ;  /* 0x000000000b08d211 */ /* 0x004fc400078c10ff */
[C---:B------:R-:W-:Y:S01]  /*11940*/  IADD3 R12, R248.reuse, 0xb8, RZ ;  /* 0x000000b8f80c7810 */ /* 0x040fe20007ffe0ff */
[----:B------:R1:W-:Y:S01]  /*11950*/  @!P0 ST.E.64 [R2.64], R54 ;  /* 0x0000003602008985 */ /* 0x0003e2000c101b06 */
[----:B------:R-:W-:Y:S02]  /*11960*/  @!P5 LEA.HI.X R9, R11, R4, R14, 0x2, P6 ;  /* 0x000000040b09d211 */ /* 0x000fe400030f140e */
[C---:B------:R-:W-:Y:S02]  /*11970*/  IADD3 R14, R248.reuse, 0xa0, RZ ;  /* 0x000000a0f80e7810 */ /* 0x040fe40007ffe0ff */
[----:B------:R-:W-:Y:S01]  /*11980*/  IADD3 R5, R248, 0xc0, RZ ;  /* 0x000000c0f8057810 */ /* 0x000fe20007ffe0ff */
[----:B------:R2:W-:Y:S01]  /*11990*/  @!P5 ST.E.64 [R8.64], R160 ;  /* 0x000000a00800d985 */ /* 0x0005e2000c101b06 */
[----:B------:R-:W-:Y:S02]  /*119a0*/  SHF.R.S32.HI R14, RZ, 0x1f, R14 ;  /* 0x0000001fff0e7819 */ /* 0x000fe4000001140e */
[----:B------:R-:W-:-:S02]  /*119b0*/  ISETP.GE.AND P1, PT, R12, c[0x0][0x3c8], PT ;  /* 0x0000f2000c007a0c */ /* 0x000fc40003f26270 */
[C---:B---3--:R-:W-:Y:S02]  /*119c0*/  @!P4 LEA R6, P0, R13.reuse, R0, 0x2 ;  /* 0x000000000d06c211 */ /* 0x048fe400078010ff */
[C---:B------:R-:W-:Y:S02]  /*119d0*/  IADD3 R11, R248.reuse, 0xa8, RZ ;  /* 0x000000a8f80b7810 */ /* 0x040fe40007ffe0ff */
[----:B------:R-:W-:Y:S02]  /*119e0*/  @!P4 LEA.HI.X R7, R13, R4, R14, 0x2, P0 ;  /* 0x000000040d07c211 */ /* 0x000fe400000f140e */
[----:B------:R-:W-:Y:S02]  /*119f0*/  ISETP.GE.AND P0, PT, R5, c[0x0][0x3c8], PT ;  /* 0x0000f20005007a0c */ /* 0x000fe40003f06270 */
[----:B------:R-:W-:Y:S01]  /*11a00*/  SHF.R.S32.HI R11, RZ, 0x1f, R11 ;  /* 0x0000001fff0b7819 */ /* 0x000fe2000001140b */
[----:B------:R3:W-:Y:S01]  /*11a10*/  @!P4 ST.E.64 [R6.64], R74 ;  /* 0x0000004a0600c985 */ /* 0x0007e2000c101b06 */
[----:B------:R-:W-:-:S02]  /*11a20*/  IADD3 R14, R248, 0xc8, RZ ;  /* 0x000000c8f80e7810 */ /* 0x000fc40007ffe0ff */
[----:B------:R-:W-:Y:S02]  /*11a30*/  IADD3 R13, R248, 0xb8, RZ ;  /* 0x000000b8f80d7810 */ /* 0x000fe40007ffe0ff */
[----:B------:R-:W-:Y:S02]  /*11a40*/  ISETP.GE.AND P4, PT, R14, c[0x0][0x3c8], PT ;  /* 0x0000f2000e007a0c */ /* 0x000fe40003f86270 */
[----:B------:R-:W-:Y:S02]  /*11a50*/  SHF.R.S32.HI R13, RZ, 0x1f, R13 ;  /* 0x0000001fff0d7819 */ /* 0x000fe4000001140d */
[----:B-1----:R-:W-:-:S04]  /*11a60*/  @!P3 LEA R2, P6, R10, R0, 0x2 ;  /* 0x000000000a02b211 */ /* 0x002fc800078c10ff */
[----:B------:R-:W-:Y:S02]  /*11a70*/  @!P3 LEA.HI.X R3, R10, R4, R11, 0x2, P6 ;  /* 0x000000040a03b211 */ /* 0x000fe400030f140b */
[C---:B------:R-:W-:Y:S02]  /*11a80*/  IADD3 R11, R248.reuse, 0xc0, RZ ;  /* 0x000000c0f80b7810 */ /* 0x040fe40007ffe0ff */
[C---:B--2---:R-:W-:Y:S01]  /*11a90*/  @!P2 LEA R8, P5, R15.reuse, R0, 0x2 ;  /* 0x000000000f08a211 */ /* 0x044fe200078a10ff */
[----:B------:R1:W-:Y:S01]  /*11aa0*/  @!P3 ST.E.64 [R2.64], R58 ;  /* 0x0000003a0200b985 */ /* 0x0003e2000c101b06 */
[----:B------:R-:W-:Y:S02]  /*11ab0*/  IADD3 R10, R248, 0xd0, RZ ;  /* 0x000000d0f80a7810 */ /* 0x000fe40007ffe0ff */
[----:B------:R-:W-:Y:S02]  /*11ac0*/  SHF.R.S32.HI R11, RZ, 0x1f, R11 ;  /* 0x0000001fff0b7819 */ /* 0x000fe4000001140b */
[----:B------:R-:W-:-:S02]  /*11ad0*/  @!P2 LEA.HI.X R9, R15, R4, R16, 0x2, P5 ;  /* 0x000000040f09a211 */ /* 0x000fc400028f1410 */
[----:B------:R-:W-:Y:S02]  /*11ae0*/  ISETP.GE.AND P5, PT, R10, c[0x0][0x3c8], PT ;  /* 0x0000f2000a007a0c */ /* 0x000fe40003fa6270 */
[----:B------:R-:W-:Y:S01]  /*11af0*/  IADD3 R16, R248, 0xc8, RZ ;  /* 0x000000c8f8107810 */ /* 0x000fe20007ffe0ff */
[----:B------:R-:W-:Y:S01]  /*11b00*/  @!P2 ST.E.64 [R8.64], R94 ;  /* 0x0000005e0800a985 */ /* 0x000fe2000c101b06 */
[C---:B---3--:R-:W-:Y:S02]  /*11b10*/  @!P1 LEA R6, P6, R12.reuse, R0, 0x2 ;  /* 0x000000000c069211 */ /* 0x048fe400078c10ff */
[----:B------:R-:W-:Y:S02]  /*11b20*/  SHF.R.S32.HI R16, RZ, 0x1f, R16 ;  /* 0x0000001fff107819 */ /* 0x000fe40000011410 */
[----:B------:R-:W-:Y:S02]  /*11b30*/  @!P1 LEA.HI.X R7, R12, R4, R13, 0x2, P6 ;  /* 0x000000040c079211 */ /* 0x000fe400030f140d */
[----:B------:R-:W-:-:S02]  /*11b40*/  IADD3 R12, R248, 0xd8, RZ ;  /* 0x000000d8f80c7810 */ /* 0x000fc40007ffe0ff */
[C---:B------:R-:W-:Y:S01]  /*11b50*/  IADD3 R15, R248.reuse, 0xe0, RZ ;  /* 0x000000e0f80f7810 */ /* 0x040fe20007ffe0ff */
[----:B------:R2:W-:Y:S01]  /*11b60*/  @!P1 ST.E.64 [R6.64], R78 ;  /* 0x0000004e06009985 */ /* 0x0005e2000c101b06 */
[----:B------:R-:W-:Y:S02]  /*11b70*/  IADD3 R13, R248, 0xe8, RZ ;  /* 0x000000e8f80d7810 */ /* 0x000fe40007ffe0ff */
[----:B------:R-:W-:Y:S02]  /*11b80*/  ISETP.GE.AND P2, PT, R15, c[0x0][0x3c8], PT ;  /* 0x0000f2000f007a0c */ /* 0x000fe40003f46270 */
[----:B------:R-:W-:Y:S02]  /*11b90*/  ISETP.GE.AND P1, PT, R13, c[0x0][0x3c8], PT ;  /* 0x0000f2000d007a0c */ /* 0x000fe40003f26270 */
[----:B-1----:R-:W-:-:S04]  /*11ba0*/  @!P0 LEA R2, P3, R5, R0, 0x2 ;  /* 0x0000000005028211 */ /* 0x002fc800078610ff */
[----:B------:R-:W-:Y:S02]  /*11bb0*/  @!P0 LEA.HI.X R3, R5, R4, R11, 0x2, P3 ;  /* 0x0000000405038211 */ /* 0x000fe400018f140b */
[----:B------:R-:W-:Y:S02]  /*11bc0*/  ISETP.GE.AND P3, PT, R12, c[0x0][0x3c8], PT ;  /* 0x0000f2000c007a0c */ /* 0x000fe40003f66270 */
[C---:B------:R-:W-:Y:S01]  /*11bd0*/  IADD3 R11, R248.reuse, 0xd0, RZ ;  /* 0x000000d0f80b7810 */ /* 0x040fe20007ffe0ff */
[----:B------:R1:W-:Y:S01]  /*11be0*/  @!P0 ST.E.64 [R2.64], R62 ;  /* 0x0000003e02008985 */ /* 0x0003e2000c101b06 */
[----:B------:R-:W-:Y:S02]  /*11bf0*/  IADD3 R5, R248, 0xf0, RZ ;  /* 0x000000f0f8057810 */ /* 0x000fe40007ffe0ff */
        /* <DEDUP_REMOVED lines=8> */
[----:B------:R-:W-:Y:S02]  /*11c80*/  SHF.R.S32.HI R16, RZ, 0x1f, R16 ;  /* 0x0000001fff107819 */ /* 0x000fe40000011410 */
[----:B-1----:R-:W-:-:S04]  /*11c90*/  @!P5 LEA R2, P6, R10, R0, 0x2 ;  /* 0x000000000a02d211 */ /* 0x002fc800078c10ff */
        /* <DEDUP_REMOVED lines=8> */
[----:B------:R-:W-:-:S02]  /*11d20*/  SHF.R.S32.HI R14, RZ, 0x1f, R14 ;  /* 0x0000001fff0e7819 */ /* 0x000fc4000001140e */
[----:B------:R-:W-:Y:S02]  /*11d30*/  SHF.R.S32.HI R12, RZ, 0x1f, R12 ;  /* 0x0000001fff0c7819 */ /* 0x000fe4000001140c */
[----:B--2---:R-:W-:Y:S02]  /*11d40*/  @!P1 LEA R6, P5, R13, R0, 0x2 ;  /* 0x000000000d069211 */ /* 0x004fe400078a10ff */
[-C--:B------:R-:W-:Y:S02]  /*11d50*/  @!P2 LEA.HI.X R9, R15, R4.reuse, R16, 0x2, P6 ;  /* 0x000000040f09a211 */ /* 0x080fe400030f1410 */
[----:B------:R-:W-:-:S03]  /*11d60*/  @!P1 LEA.HI.X R7, R13, R4, R14, 0x2, P5 ;  /* 0x000000040d079211 */ /* 0x000fc600028f140e */
[----:B------:R3:W-:Y:S04]  /*11d70*/  @!P2 ST.E.64 [R8.64], R98 ;  /* 0x000000620800a985 */ /* 0x0007e8000c101b06 */
[----:B------:R3:W-:Y:S01]  /*11d80*/  @!P1 ST.E.64 [R6.64], R90 ;  /* 0x0000005a06009985 */ /* 0x0007e2000c101b06 */
[----:B-1----:R-:W-:-:S04]  /*11d90*/  @!P0 LEA R2, P4, R5, R0, 0x2 ;  /* 0x0000000005028211 */ /* 0x002fc800078810ff */
[----:B------:R-:W-:Y:S02]  /*11da0*/  @!P0 LEA.HI.X R3, R5, R4, R12, 0x2, P4 ;  /* 0x0000000405038211 */ /* 0x000fe400020f140c */
[----:B------:R-:W-:-:S03]  /*11db0*/  IADD3 R5, R248, 0xf8, RZ ;  /* 0x000000f8f8057810 */ /* 0x000fc60007ffe0ff */
[----:B------:R3:W-:Y:S01]  /*11dc0*/  @!P0 ST.E.64 [R2.64], R66 ;  /* 0x0000004202008985 */ /* 0x0007e2000c101b06 */
[----:B------:R-:W-:-:S13]  /*11dd0*/  ISETP.GE.AND P0, PT, R5, c[0x0][0x3c8], PT ;  /* 0x0000f20005007a0c */ /* 0x000fda0003f06270 */
[----:B------:R-:W-:Y:S05]  /*11de0*/  @P0 BRA `(.L_x_2835) ;  /* 0x00000e5000000947 */ /* 0x000fea0003800000 */
[----:B------:R-:W-:Y:S02]  /*11df0*/  IADD3 R12, R248, 0xf8, RZ ;  /* 0x000000f8f80c7810 */ /* 0x000fe40007ffe0ff */
[----:B---3--:R-:W-:Y:S02]  /*11e00*/  LEA R2, P0, R5, R0, 0x2 ;  /* 0x0000000005027211 */ /* 0x008fe400078010ff */
[----:B------:R-:W-:-:S04]  /*11e10*/  SHF.R.S32.HI R12, RZ, 0x1f, R12 ;  /* 0x0000001fff0c7819 */ /* 0x000fc8000001140c */
[----:B------:R-:W-:-:S05]  /*11e20*/  LEA.HI.X R3, R5, R4, R12, 0x2, P0 ;  /* 0x0000000405037211 */ /* 0x000fca00000f140c */
[----:B------:R1:W-:Y:S01]  /*11e30*/  ST.E.64 [R2.64], R38 ;  /* 0x0000002602007985 */ /* 0x0003e2000c101b06 */
[----:B------:R-:W-:Y:S05]  /*11e40*/  BRA `(.L_x_2835) ;  /* 0x00000df000007947 */ /* 0x000fea0003800000 */
.L_x_2820:
[----:B------:R-:W2:Y:S01]  /*11e50*/  LDL.LU R0, [R1] ;  /* 0x0000000001007983 */ /* 0x000ea20000300800 */
[----:B------:R-:W-:Y:S01]  /*11e60*/  ISETP.NE.U32.AND P1, PT, RZ, c[0x0][0x508], PT ;  /* 0x00014200ff007a0c */ /* 0x000fe20003f25070 */
[----:B------:R-:W-:Y:S01]  /*11e70*/  IMAD.MOV.U32 R8, RZ, RZ, RZ ;  /* 0x000000ffff087224 */ /* 0x000fe200078e00ff */
[----:B------:R-:W-:Y:S01]  /*11e80*/  ISETP.NE.U32.AND P3, PT, RZ, c[0x0][0x500], PT ;  /* 0x00014000ff007a0c */ /* 0x000fe20003f65070 */
[----:B------:R-:W-:Y:S01]  /*11e90*/  IMAD.MOV.U32 R20, RZ, RZ, c[0x0][0x388] ;  /* 0x0000e200ff147624 */ /* 0x000fe200078e00ff */
[----:B------:R-:W-:Y:S02]  /*11ea0*/  ISETP.NE.AND.EX P1, PT, RZ, c[0x0][0x50c], PT, P1 ;  /* 0x00014300ff007a0c */ /* 0x000fe40003f25310 */
[----:B------:R-:W-:Y:S02]  /*11eb0*/  ISETP.NE.AND.EX P3, PT, RZ, c[0x0][0x504], PT, P3 ;  /* 0x00014100ff007a0c */ /* 0x000fe40003f65330 */
[----:B------:R-:W-:-:S09]  /*11ec0*/  IADD3 R2, P2, R252, c[0x0][0x500], RZ ;  /* 0x00014000fc027a10 */ /* 0x000fd20007f5e0ff */
[----:B------:R-:W-:Y:S02]  /*11ed0*/  @P1 IADD3 R4, P0, R252, c[0x0][0x508], RZ ;  /* 0x00014200fc041a10 */ /* 0x000fe40007f1e0ff */
[C---:B--2---:R-:W-:Y:S02]  /*11ee0*/  IADD3.X R3, R0.reuse, c[0x0][0x504], RZ, P2, !PT ;  /* 0x0001410000037a10 */ /* 0x044fe400017fe4ff */
[----:B---3--:R-:W-:-:S03]  /*11ef0*/  @P1 IADD3.X R5, R0, c[0x0][0x50c], RZ, P0, !PT ;  /* 0x0001430000051a10 */ /* 0x008fc600007fe4ff */
        /* <DEDUP_REMOVED lines=9> */
.L_x_2841:
[----:B------:R-:W3:Y:S01]  /*11f90*/  LDL.LU R0, [R1+0x28] ;  /* 0x0000280001007983 */ /* 0x000ee20000300800 */
[----:B------:R-:W-:Y:S01]  /*11fa0*/  BSSY B0, `(.L_x_2842) ;  /* 0x0000038000007945 */ /* 0x000fe20003800000 */
[----:B-1----:R-:W-:Y:S02]  /*11fb0*/  LOP3.LUT R14, R242, 0xffff, RZ, 0xc0, !PT ;  /* 0x0000fffff20e7812 */ /* 0x002fe400078ec0ff */
[----:B--2---:R-:W1:Y:S01]  /*11fc0*/  S2R R2, SR_TID.X ;  /* 0x0000000000027919 */ /* 0x004e620000002100 */
[----:B------:R-:W-:-:S02]  /*11fd0*/  SEL R15, R251, RZ, !P3 ;  /* 0x000000fffb0f7207 */ /* 0x000fc40005800000 */
[----:B-----5:R-:W-:Y:S02]  /*11fe0*/  SHF.R.S32.HI R18, RZ, 0x1f, R8 ;  /* 0x0000001fff127819 */ /* 0x020fe40000011408 */
[----:B-1----:R-:W-:Y:S02]  /*11ff0*/  ISETP.GT.AND P0, PT, R2, 0x7f, PT ;  /* 0x0000007f0200780c */ /* 0x002fe40003f04270 */
[----:B---3--:R-:W-:-:S11]  /*12000*/  SEL R21, R0, RZ, !P3 ;  /* 0x000000ff00157207 */ /* 0x008fd60005800000 */
        /* <DEDUP_REMOVED lines=49> */
.L_x_2843:
[----:B------:R-:W-:Y:S05]  /*12320*/  BSYNC B0 ;  /* 0x0000000000007941 */ /* 0x000fea0003800000 */
.L_x_2842:
        /* <DEDUP_REMOVED lines=34> */
.L_x_2913:
[----:B------:R-:W-:Y:S05]  /*12550*/  BRA.DIV ~URZ, `(.L_x_2845) ;  /* 0x00003e227f007947 */ /* 0x000fea000b800000 */
[----:B------:R3:W4:Y:S02]  /*12560*/  SHFL.IDX PT, R0, R14, RZ, 0x181f ;  /* 0x00181fff0e007589 */ /* 0x00072400000e0000 */
.L_x_2914:
        /* <DEDUP_REMOVED lines=25> */
.L_x_2847:
[----:B------:R-:W-:Y:S05]  /*12700*/  BSYNC B0 ;  /* 0x0000000000007941 */ /* 0x000fea0003800000 */
.L_x_2846:
[----:B------:R-:W-:Y:S05]  /*12710*/  BRA.DIV ~URZ, `(.L_x_2848) ;  /* 0x00003cd27f007947 */ /* 0x000fea000b800000 */
[----:B--2---:R2:W1:Y:S04]  /*12720*/  SHFL.IDX PT, R4, R5, 0x1, 0x181f ;  /* 0x00381f0005047f89 */ /* 0x00446800000e0000 */
[----:B----4-:R2:W4:Y:S02]  /*12730*/  SHFL.IDX PT, R0, R14, 0x1, 0x181f ;  /* 0x00381f000e007f89 */ /* 0x01052400000e0000 */
.L_x_2915:
        /* <DEDUP_REMOVED lines=24> */
.L_x_2850:
[----:B------:R-:W-:Y:S05]  /*128c0*/  BSYNC B0 ;  /* 0x0000000000007941 */ /* 0x000fea0003800000 */
.L_x_2849:
[----:B------:R-:W-:Y:S05]  /*128d0*/  BRA.DIV ~URZ, `(.L_x_2851) ;  /* 0x00003be27f007947 */ /* 0x000fea000b800000 */
[----:B-1----:R1:W2:Y:S02]  /*128e0*/  SHFL.IDX PT, R4, R5, 0x2, 0x181f ;  /* 0x00581f0005047f89 */ /* 0x0022a400000e0000 */
.L_x_2916:
[----:B------:R-:W-:Y:S05]  /*128f0*/  BRA.DIV ~URZ, `(.L_x_2852) ;  /* 0x00003c327f007947 */ /* 0x000fea000b800000 */
[----:B----4-:R4:W1:Y:S02]  /*12900*/  SHFL.IDX PT, R0, R14, 0x2, 0x181f ;  /* 0x00581f000e007f89 */ /* 0x01086400000e0000 */
.L_x_2917:
        /* <DEDUP_REMOVED lines=24> */
.L_x_2854:
[----:B------:R-:W-:Y:S05]  /*12a90*/  BSYNC B0 ;  /* 0x0000000000007941 */ /* 0x000fea0003800000 */
.L_x_2853:
[----:B------:R-:W-:Y:S05]  /*12aa0*/  BRA.DIV ~URZ, `(.L_x_2855) ;  /* 0x00003af27f007947 */ /* 0x000fea000b800000 */
[----:B--2---:R2:W3:Y:S04]  /*12ab0*/  SHFL.IDX PT, R4, R5, 0x3, 0x181f ;  /* 0x00781f0005047f89 */ /* 0x0044e800000e0000 */
[----:B-1----:R2:W1:Y:S02]  /*12ac0*/  SHFL.IDX PT, R0, R14, 0x3, 0x181f ;  /* 0x00781f000e007f89 */ /* 0x00246400000e0000 */
.L_x_2918:
        /* <DEDUP_REMOVED lines=23> */
.L_x_2835:
[----:B------:R-:W-:Y:S05]  /*12c40*/  BSYNC B1 ;  /* 0x0000000000017941 */ /* 0x000fea0003800000 */
.L_x_2819:
        /* <DEDUP_REMOVED lines=8> */
[----:B---3--:R-:W-:Y:S01]  /*12cd0*/  IMAD.MOV.U32 R7, RZ, RZ, RZ ;  /* 0x000000ffff077224 */ /* 0x008fe200078e00ff */
[----:B--2-4-:R-:W-:-:S04]  /*12ce0*/  LOP3.LUT R12, R0, 0x1f, RZ, 0xc0, !PT ;  /* 0x0000001f000c7812 */ /* 0x014fc800078ec0ff */
[----:B------:R-:W-:Y:S01]  /*12cf0*/  ISETP.NE.AND P5, PT, R12, 0x1f, PT ;  /* 0x0000001f0c00780c */ /* 0x000fe20003fa5270 */
[----:B------:R-:W-:Y:S10]  /*12d00*/  BRA.DIV ~URZ, `(.L_x_2857) ;  /* 0x000039627f007947 */ /* 0x000ff4000b800000 */
[----:B------:R2:W3:Y:S02]  /*12d10*/  SHFL.IDX PT, R9, R106, RZ, 0x1f ;  /* 0x00001fff6a097589 */ /* 0x0004e400000e0000 */
.L_x_2919:
[----:B------:R-:W-:Y:S05]  /*12d20*/  BRA.DIV ~URZ, `(.L_x_2858) ;  /* 0x000039b27f007947 */ /* 0x000fea000b800000 */
[----:B------:R4:W2:Y:S02]  /*12d30*/  SHFL.IDX PT, R8, R106, 0x1, 0x1f ;  /* 0x00201f006a087f89 */ /* 0x0008a400000e0000 */
.L_x_2920:
        /* <DEDUP_REMOVED lines=18> */
.L_x_2921:
        /* <DEDUP_REMOVED lines=16> */
.L_x_2922:
[----:B----4-:R-:W-:Y:S01]  /*12f60*/  IMAD R0, R0, c[0x0][0x538], RZ ;  /* 0x00014e0000007a24 */ /* 0x010fe200078e02ff */
[----:B------:R-:W-:Y:S04]  /*12f70*/  BSSY B1, `(.L_x_2861) ;  /* 0x00000c5000017945 */ /* 0x000fe80003800000 */
[----:B--2---:R-:W-:-:S04]  /*12f80*/  IADD3 R8, R0, R8, RZ ;  /* 0x0000000800087210 */ /* 0x004fc80007ffe0ff */
[----:B---3--:R-:W-:-:S13]  /*12f90*/  ISETP.GT.AND P6, PT, R8, R9, PT ;  /* 0x000000090800720c */ /* 0x008fda0003fc4270 */
[----:B------:R-:W-:Y:S05]  /*12fa0*/  @P6 BRA `(.L_x_2862) ;  /* 0x0000024000006947 */ /* 0x000fea0003800000 */
.L_x_2866:
        /* <DEDUP_REMOVED lines=16> */
.L_x_2923:
        /* <DEDUP_REMOVED lines=16> */
.L_x_2924:
[----:B--2---:R-:W-:-:S05]  /*131b0*/  IMAD R0, R0, c[0x0][0x538], RZ ;  /* 0x00014e0000007a24 */ /* 0x004fca00078e02ff */
[----:B------:R-:W-:-:S04]  /*131c0*/  IADD3 R8, R0, R8, RZ ;  /* 0x0000000800087210 */ /* 0x000fc80007ffe0ff */
[----:B------:R-:W-:-:S13]  /*131d0*/  ISETP.GT.AND P6, PT, R8, R9, PT ;  /* 0x000000090800720c */ /* 0x000fda0003fc4270 */
[----:B-1----:R-:W-:Y:S05]  /*131e0*/  @!P6 BRA `(.L_x_2866) ;  /* 0xfffffdc00000e947 */ /* 0x002fea000383ffff */
.L_x_2862:
[----:B------:R-:W-:-:S05]  /*131f0*/  IADD3 R8, -R0, R8, RZ ;  /* 0x0000000800087210 */ /* 0x000fca0007ffe1ff */
[----:B------:R-:W-:-:S05]  /*13200*/  IMAD R0, R4, c[0x0][0x538], R8 ;  /* 0x00014e0004007a24 */ /* 0x000fca00078e0208 */
[----:B------:R-:W-:Y:S01]  /*13210*/  ISETP.GT.AND P0, PT, R0, R9, PT ;  /* 0x000000090000720c */ /* 0x000fe20003f04270 */
[----:B------:R-:W-:-:S12]  /*13220*/  BRA.DIV ~URZ, `(.L_x_2867) ;  /* 0x000039127f007947 */ /* 0x000fd8000b800000 */
[----:B------:R-:W-:-:S04]  /*13230*/  VOTE.ANY R5, PT, !P0 ;  /* 0x0000000000057806 */ /* 0x000fc800040e0100 */
.L_x_2925:
[----:B------:R-:W2:Y:S02]  /*13240*/  POPC R0, R5 ;  /* 0x0000000500007309 */ /* 0x000ea40000000000 */
[----:B--2---:R-:W-:Y:S01]  /*13250*/  IADD3 R243, R0, R243, RZ ;  /* 0x000000f300f37210 */ /* 0x004fe20007ffe0ff */
[----:B------:R-:W-:Y:S05]  /*13260*/  BRA.DIV ~URZ, `(.L_x_2868) ;  /* 0x000039227f007947 */ /* 0x000fea000b800000 */
[----:B------:R2:W3:Y:S04]  /*13270*/  SHFL.IDX PT, R10, R6, R0, 0x1f ;  /* 0x00001f00060a7589 */ /* 0x0004e800000e0000 */
[----:B------:R2:W4:Y:S02]  /*13280*/  SHFL.IDX PT, R7, R7, R0, 0x1f ;  /* 0x00001f0007077589 */ /* 0x00052400000e0000 */
.L_x_2926:
[----:B------:R-:W-:Y:S01]  /*13290*/  ISETP.NE.AND P0, PT, R5, RZ, PT ;  /* 0x000000ff0500720c */ /* 0x000fe20003f05270 */
[----:B------:R-:W-:-:S12]  /*132a0*/  BSSY B0, `(.L_x_2869) ;  /* 0x0000005000007945 */ /* 0x000fd80003800000 */
[----:B------:R-:W-:Y:S05]  /*132b0*/  @!P0 BRA `(.L_x_2870) ;  /* 0x0000003000008947 */ /* 0x000fea0003800000 */
[----:B--2---:R-:W-:Y:S01]  /*132c0*/  IADD3 R0, R0, -0x1, RZ ;  /* 0xffffffff00007810 */ /* 0x004fe20007ffe0ff */
[----:B------:R-:W-:Y:S05]  /*132d0*/  BRA.DIV ~URZ, `(.L_x_2871) ;  /* 0x000039827f007947 */ /* 0x000fea000b800000 */
[----:B------:R2:W1:Y:S02]  /*132e0*/  SHFL.IDX PT, R11, R4, R0, 0x1f ;  /* 0x00001f00040b7589 */ /* 0x00046400000e0000 */
.L_x_2870:
[----:B------:R-:W-:Y:S05]  /*132f0*/  BSYNC B0 ;  /* 0x0000000000007941 */ /* 0x000fea0003800000 */
.L_x_2869:
        /* <DEDUP_REMOVED lines=66> */
.L_x_2873:
        /* <DEDUP_REMOVED lines=66> */
.L_x_2874:
[----:B------:R-:W-:Y:S05]  /*13b40*/  BSYNC B0 ;  /* 0x0000000000007941 */ /* 0x000fea0003800000 */
.L_x_2872:
[----:B------:R-:W-:-:S04]  /*13b50*/  LOP3.LUT R0, RZ, R0, RZ, 0x33, !PT ;  /* 0x00000000ff007212 */ /* 0x000fc800078e33ff */
[----:B------:R-:W-:Y:S01]  /*13b60*/  IADD3 R241, R0, R10, RZ ;  /* 0x0000000a00f17210 */ /* 0x000fe20007ffe0ff */
[----:B------:R-:W-:Y:S05]  /*13b70*/  BRA `(.L_x_2875) ;  /* 0x0000004000007947 */ /* 0x000fea0003800000 */
.L_x_2863:
[----:B------:R-:W-:Y:S01]  /*13b80*/  IMAD.MOV.U32 R240, RZ, RZ, R9 ;  /* 0x000000fffff07224 */ /* 0x000fe200078e0009 */
[----:B------:R-:W-:Y:S01]  /*13b90*/  MOV R242, RZ ;  /* 0x000000ff00f27202 */ /* 0x000fe20000000f00 */
[----:B------:R-:W-:Y:S01]  /*13ba0*/  IMAD.MOV.U32 R241, RZ, RZ, RZ ;  /* 0x000000fffff17224 */ /* 0x000fe200078e00ff */
[----:B------:R-:W-:Y:S02]  /*13bb0*/  MOV R243, c[0x0][0x53c] ;  /* 0x00014f0000f37a02 */ /* 0x000fe40000000f00 */
.L_x_2875:
[----:B------:R-:W-:Y:S05]  /*13bc0*/  BSYNC B1 ;  /* 0x0000000000017941 */ /* 0x000fea0003800000 */
.L_x_2861:
[----:B------:R-:W-:Y:S01]  /*13bd0*/  WARPSYNC 0xffffffff ;  /* 0xffffffff00007948 */ /* 0x000fe20003800000 */
[----:B------:R-:W-:Y:S01]  /*13be0*/  BAR.SYNC.DEFER_BLOCKING 0x4, 0x100 ;  /* 0x0104000000007b1d */ /* 0x000fe20000010000 */
[----:B------:R-:W-:-:S13]  /*13bf0*/  ISETP.NE.AND P0, PT, R12, RZ, PT ;  /* 0x000000ff0c00720c */ /* 0x000fda0003f05270 */
[----:B------:R2:W-:Y:S04]  /*13c00*/  @!P0 STS.128 [0x20100], R240 ;  /* 0x020100f0ff008388 */ /* 0x0005e80000000c00 */
[----:B------:R-:W-:Y:S06]  /*13c10*/  BAR.ARV 0x5, 0x100 ;  /* 0x0144000000007b1d */ /* 0x000fec0000002000 */
.L_x_2856:
[----:B-1----:R-:W-:-:S13]  /*13c20*/  ISETP.GE.AND P0, PT, R243, c[0x0][0x53c], PT ;  /* 0x00014f00f3007a0c */ /* 0x002fda0003f06270 */
[----:B--23--:R-:W-:Y:S01]  /*13c30*/  @P0 CALL.REL.NOINC `(.L_x_2876) ;  /* 0x0000001000000944 */ /* 0x00cfe20003c00000 */
[----:B------:R-:W-:Y:S05]  /*13c40*/  BRA `(.L_x_2877) ;  /* 0xfffedf5000007947 */ /* 0x000fea000383ffff */
.L_x_2876:
[----:B------:R-:W-:Y:S05]  /*13c50*/  EXIT ;  /* 0x000000000000794d */ /* 0x000fea0003800000 */
.L_x_2759:
[----:B------:R-:W-:Y:S01]  /*13c60*/  IMAD.MOV.U32 R0, RZ, RZ, R5 ;  /* 0x000000ffff007224 */ /* 0x000fe200078e0005 */
[----:B------:R-:W-:Y:S02]  /*13c70*/  MOV R3, 0x1 ;  /* 0x0000000100037802 */ /* 0x000fe40000000f00 */
[----:B------:R-:W-:Y:S02]  /*13c80*/  MOV R2, 0x13ca0 ;  /* 0x00013ca000027802 */ /* 0x000fe40000000f00 */
[----:B--2---:R-:W-:Y:S05]  /*13c90*/  CALL.REL.NOINC `($__internal_47_$__cuda_sm70_shflsync_up_p) ;  /* 0x000030f000007944 */ /* 0x004fea0003c00000 */
[----:B------:R-:W-:Y:S01]  /*13ca0*/  MOV R0, R4 ;  /* 0x0000000400007202 */ /* 0x000fe20000000f00 */
[----:B------:R-:W-:Y:S05]  /*13cb0*/  BRA `(.L_x_2878) ;  /* 0xfffec78000007947 */ /* 0x000fea000383ffff */
.L_x_2760:
[----:B------:R-:W-:Y:S01]  /*13cc0*/  IMAD.MOV.U32 R0, RZ, RZ, R5 ;  /* 0x000000ffff007224 */ /* 0x000fe200078e0005 */
[----:B------:R-:W-:Y:S02]  /*13cd0*/  MOV R3, 0x2 ;  /* 0x0000000200037802 */ /* 0x000fe40000000f00 */
[----:B------:R-:W-:Y:S02]  /*13ce0*/  MOV R2, 0x13d00 ;  /* 0x00013d0000027802 */ /* 0x000fe40000000f00 */
[----:B--2---:R-:W-:Y:S05]  /*13cf0*/  CALL.REL.NOINC `($__internal_47_$__cuda_sm70_shflsync_up_p) ;  /* 0x0000309000007944 */ /* 0x004fea0003c00000 */
[----:B------:R-:W-:Y:S01]  /*13d00*/  SEL R4, R4, RZ, P4 ;  /* 0x000000ff04047207 */ /* 0x000fe20002000000 */
[----:B------:R-:W-:Y:S01]  /*13d10*/  IMAD.MOV.U32 R3, RZ, RZ, 0x4 ;  /* 0x00000004ff037424 */ /* 0x000fe200078e00ff */
[----:B------:R-:W-:-:S03]  /*13d20*/  MOV R2, 0x13d50 ;  /* 0x00013d5000027802 */ /* 0x000fc60000000f00 */
[----:B------:R-:W-:Y:S02]  /*13d30*/  IMAD.IADD R0, R5, 0x1, R4 ;  /* 0x0000000105007824 */ /* 0x000fe400078e0204 */
[----:B------:R-:W-:Y:S05]  /*13d40*/  CALL.REL.NOINC `($__internal_47_$__cuda_sm70_shflsync_up_p) ;  /* 0x0000304000007944 */ /* 0x000fea0003c00000 */
        /* <DEDUP_REMOVED lines=12> */
[----:B------:R-:W-:Y:S02]  /*13e10*/  MOV R220, 0x1f ;  /* 0x0000001f00dc7802 */ /* 0x000fe40000000f00 */
[----:B------:R-:W-:Y:S01]  /*13e20*/  MOV R3, 0x13e60 ;  /* 0x00013e6000037802 */ /* 0x000fe20000000f00 */
[----:B------:R-:W-:-:S04]  /*13e30*/  IMAD.IADD R4, R0, 0x1, R4 ;  /* 0x0000000100047824 */ /* 0x000fc800078e0204 */
[----:B------:R-:W-:Y:S02]  /*13e40*/  IMAD.MOV.U32 R195, RZ, RZ, R4 ;  /* 0x000000ffffc37224 */ /* 0x000fe400078e0004 */
[----:B------:R-:W-:Y:S05]  /*13e50*/  CALL.REL.NOINC `($__internal_46_$__cuda_sm70_shflsync_idx_p) ;  /* 0x00002ed000007944 */ /* 0x000fea0003c00000 */
[----:B------:R-:W-:Y:S01]  /*13e60*/  MOV R0, R220 ;  /* 0x000000dc00007202 */ /* 0x000fe20000000f00 */
[----:B------:R-:W-:Y:S05]  /*13e70*/  BRA `(.L_x_2879) ;  /* 0xfffec6c000007947 */ /* 0x000fea000383ffff */
.L_x_2762:
[----:B------:R-:W-:Y:S02]  /*13e80*/  SEL R0, RZ, 0x1, P0 ;  /* 0x00000001ff007807 */ /* 0x000fe40000000000 */
[----:B------:R-:W-:Y:S02]  /*13e90*/  MOV R2, 0x13eb0 ;  /* 0x00013eb000027802 */ /* 0x000fe40000000f00 */
[----:B--2---:R-:W-:Y:S05]  /*13ea0*/  CALL.REL.NOINC `($__internal_48_$__cuda_sm70_votesync_ballot) ;  /* 0x00002f4000007944 */ /* 0x004fea0003c00000 */
[----:B------:R-:W-:Y:S01]  /*13eb0*/  MOV R6, R0 ;  /* 0x0000000000067202 */ /* 0x000fe20000000f00 */
[----:B------:R-:W-:Y:S05]  /*13ec0*/  BRA `(.L_x_2880) ;  /* 0xfffec70000007947 */ /* 0x000fea000383ffff */
.L_x_2763:
[----:B------:R-:W-:Y:S01]  /*13ed0*/  IMAD.MOV.U32 R195, RZ, RZ, R9 ;  /* 0x000000ffffc37224 */ /* 0x000fe200078e0009 */
[----:B------:R-:W-:Y:S01]  /*13ee0*/  MOV R2, R0 ;  /* 0x0000000000027202 */ /* 0x000fe20000000f00 */
[----:B------:R-:W-:Y:S01]  /*13ef0*/  IMAD.MOV.U32 R220, RZ, RZ, 0x1f ;  /* 0x0000001fffdc7424 */ /* 0x000fe200078e00ff */
[----:B------:R-:W-:Y:S02]  /*13f00*/  MOV R3, 0x13f20 ;  /* 0x00013f2000037802 */ /* 0x000fe40000000f00 */
[----:B------:R-:W-:Y:S05]  /*13f10*/  CALL.REL.NOINC `($__internal_46_$__cuda_sm70_shflsync_idx_p) ;  /* 0x00002e1000007944 */ /* 0x000fea0003c00000 */
[----:B------:R-:W-:Y:S01]  /*13f20*/  IMAD.MOV.U32 R12, RZ, RZ, R220 ;  /* 0x000000ffff0c7224 */ /* 0x000fe200078e00dc */
[----:B------:R-:W-:Y:S01]  /*13f30*/  MOV R195, R8 ;  /* 0x0000000800c37202 */ /* 0x000fe20000000f00 */
[----:B------:R-:W-:Y:S01]  /*13f40*/  IMAD.MOV.U32 R5, RZ, RZ, RZ ;  /* 0x000000ffff057224 */ /* 0x000fe200078e00ff */
[----:B------:R-:W-:Y:S01]  /*13f50*/  MOV R2, R0 ;  /* 0x0000000000027202 */ /* 0x000fe20000000f00 */
[----:B------:R-:W-:Y:S01]  /*13f60*/  IMAD.MOV.U32 R220, RZ, RZ, 0x1f ;  /* 0x0000001fffdc7424 */ /* 0x000fe200078e00ff */
[----:B------:R-:W-:-:S02]  /*13f70*/  MOV R3, 0x13f90 ;  /* 0x00013f9000037802 */ /* 0x000fc40000000f00 */
[----:B------:R-:W-:Y:S05]  /*13f80*/  CALL.REL.NOINC `($__internal_46_$__cuda_sm70_shflsync_idx_p) ;  /* 0x00002da000007944 */ /* 0x000fea0003c00000 */
[----:B------:R-:W-:Y:S01]  /*13f90*/  MOV R9, R220 ;  /* 0x000000dc00097202 */ /* 0x000fe20000000f00 */
[----:B------:R-:W-:Y:S05]  /*13fa0*/  BRA `(.L_x_2881) ;  /* 0xfffec68000007947 */ /* 0x000fea000383ffff */
.L_x_2766:
[----:B------:R-:W-:Y:S01]  /*13fb0*/  IMAD.MOV.U32 R195, RZ, RZ, R4 ;  /* 0x000000ffffc37224 */ /* 0x000fe200078e0004 */
[----:B------:R-:W-:Y:S01]  /*13fc0*/  MOV R2, R0 ;  /* 0x0000000000027202 */ /* 0x000fe20000000f00 */
[----:B------:R-:W-:Y:S01]  /*13fd0*/  IMAD.MOV.U32 R220, RZ, RZ, 0x1f ;  /* 0x0000001fffdc7424 */ /* 0x000fe200078e00ff */
[----:B------:R-:W-:-:S02]  /*13fe0*/  MOV R3, 0x14000 ;  /* 0x0001400000037802 */ /* 0x000fc40000000f00 */
[----:B--23--:R-:W-:Y:S05]  /*13ff0*/  CALL.REL.NOINC `($__internal_46_$__cuda_sm70_shflsync_idx_p) ;  /* 0x00002d3000007944 */ /* 0x00cfea0003c00000 */
[----:B------:R-:W-:Y:S01]  /*14000*/  MOV R5, R220 ;  /* 0x000000dc00057202 */ /* 0x000fe20000000f00 */
[----:B------:R-:W-:Y:S05]  /*14010*/  BRA `(.L_x_2765) ;  /* 0xfffec67000007947 */ /* 0x000fea000383ffff */
.L_x_2777:
[----:B------:R-:W-:Y:S01]  /*14020*/  IMAD.MOV.U32 R195, RZ, RZ, R5 ;  /* 0x000000ffffc37224 */ /* 0x000fe200078e0005 */
[----:B------:R-:W-:Y:S01]  /*14030*/  MOV R2, RZ ;  /* 0x000000ff00027202 */ /* 0x000fe20000000f00 */
[----:B------:R-:W-:Y:S01]  /*14040*/  IMAD.MOV.U32 R220, RZ, RZ, 0x181f ;  /* 0x0000181fffdc7424 */ /* 0x000fe200078e00ff */
[----:B------:R-:W-:-:S02]  /*14050*/  MOV R3, 0x14070 ;  /* 0x0001407000037802 */ /* 0x000fc40000000f00 */
[----:B-----5:R-:W-:Y:S05]  /*14060*/  CALL.REL.NOINC `($__internal_46_$__cuda_sm70_shflsync_idx_p) ;  /* 0x00002cc000007944 */ /* 0x020fea0003c00000 */
[----:B------:R-:W-:Y:S01]  /*14070*/  MOV R4, R220 ;  /* 0x000000dc00047202 */ /* 0x000fe20000000f00 */
[----:B------:R-:W-:Y:S05]  /*14080*/  BRA `(.L_x_2882) ;  /* 0xfffee90000007947 */ /* 0x000fea000383ffff */
.L_x_2778:
[----:B------:R-:W-:Y:S01]  /*14090*/  IMAD.MOV.U32 R195, RZ, RZ, R14 ;  /* 0x000000ffffc37224 */ /* 0x000fe200078e000e */
[----:B------:R-:W-:Y:S01]  /*140a0*/  MOV R2, RZ ;  /* 0x000000ff00027202 */ /* 0x000fe20000000f00 */
[----:B------:R-:W-:Y:S01]  /*140b0*/  IMAD.MOV.U32 R220, RZ, RZ, 0x181f ;  /* 0x0000181fffdc7424 */ /* 0x000fe200078e00ff */
[----:B------:R-:W-:-:S02]  /*140c0*/  MOV R3, 0x140e0 ;  /* 0x000140e000037802 */ /* 0x000fc40000000f00 */
[----:B-12--5:R-:W-:Y:S05]  /*140d0*/  CALL.REL.NOINC `($__internal_46_$__cuda_sm70_shflsync_idx_p) ;  /* 0x00002c5000007944 */ /* 0x026fea0003c00000 */
[----:B------:R-:W-:Y:S01]  /*140e0*/  MOV R0, R220 ;  /* 0x000000dc00007202 */ /* 0x000fe20000000f00 */
[----:B------:R-:W-:Y:S05]  /*140f0*/  BRA `(.L_x_2883) ;  /* 0xfffee8b000007947 */ /* 0x000fea000383ffff */
.L_x_2781:
[----:B------:R-:W-:Y:S01]  /*14100*/  IMAD.MOV.U32 R195, RZ, RZ, R5 ;  /* 0x000000ffffc37224 */ /* 0x000fe200078e0005 */
[----:B--2---:R-:W-:Y:S01]  /*14110*/  MOV R2, 0x1 ;  /* 0x0000000100027802 */ /* 0x004fe20000000f00 */
[----:B------:R-:W-:Y:S01]  /*14120*/  IMAD.MOV.U32 R220, RZ, RZ, 0x181f ;  /* 0x0000181fffdc7424 */ /* 0x000fe200078e00ff */
[----:B------:R-:W-:-:S02]  /*14130*/  MOV R3, 0x14150 ;  /* 0x0001415000037802 */ /* 0x000fc40000000f00 */
[----:B-1-345:R-:W-:Y:S05]  /*14140*/  CALL.REL.NOINC `($__internal_46_$__cuda_sm70_shflsync_idx_p) ;  /* 0x00002be000007944 */ /* 0x03afea0003c00000 */
[----:B------:R-:W-:Y:S01]  /*14150*/  IMAD.MOV.U32 R4, RZ, RZ, R220 ;  /* 0x000000ffff047224 */ /* 0x000fe200078e00dc */
[----:B------:R-:W-:Y:S01]  /*14160*/  MOV R2, 0x1 ;  /* 0x0000000100027802 */ /* 0x000fe20000000f00 */
[----:B------:R-:W-:Y:S01]  /*14170*/  IMAD.MOV.U32 R195, RZ, RZ, R14 ;  /* 0x000000ffffc37224 */ /* 0x000fe200078e000e */
[----:B------:R-:W-:-:S02]  /*14180*/  MOV R220, 0x181f ;  /* 0x0000181f00dc7802 */ /* 0x000fc40000000f00 */
[----:B------:R-:W-:Y:S02]  /*14190*/  MOV R3, 0x141b0 ;  /* 0x000141b000037802 */ /* 0x000fe40000000f00 */
[----:B------:R-:W-:Y:S05]  /*141a0*/  CALL.REL.NOINC `($__internal_46_$__cuda_sm70_shflsync_idx_p) ;  /* 0x00002b8000007944 */ /* 0x000fea0003c00000 */
[----:B------:R-:W-:Y:S01]  /*141b0*/  MOV R0, R220 ;  /* 0x000000dc00007202 */ /* 0x000fe20000000f00 */
[----:B------:R-:W-:Y:S05]  /*141c0*/  BRA `(.L_x_2884) ;  /* 0xfffee9a000007947 */ /* 0x000fea000383ffff */
.L_x_2784:
[----:B------:R-:W-:Y:S01]  /*141d0*/  IMAD.MOV.U32 R195, RZ, RZ, R5 ;  /* 0x000000ffffc37224 */ /* 0x000fe200078e0005 */
[----:B-1----:R-:W-:Y:S01]  /*141e0*/  MOV R2, 0x2 ;  /* 0x0000000200027802 */ /* 0x002fe20000000f00 */
[----:B------:R-:W-:Y:S01]  /*141f0*/  IMAD.MOV.U32 R220, RZ, RZ, 0x181f ;  /* 0x0000181fffdc7424 */ /* 0x000fe200078e00ff */
[----:B------:R-:W-:Y:S02]  /*14200*/  MOV R3, 0x14220 ;  /* 0x0001422000037802 */ /* 0x000fe40000000f00 */
[----:B--2345:R-:W-:Y:S05]  /*14210*/  CALL.REL.NOINC `($__internal_46_$__cuda_sm70_shflsync_idx_p) ;  /* 0x00002b1000007944 */ /* 0x03cfea0003c00000 */
[----:B------:R-:W-:Y:S01]  /*14220*/  MOV R4, R220 ;  /* 0x000000dc00047202 */ /* 0x000fe20000000f00 */
[----:B------:R-:W-:Y:S05]  /*14230*/  BRA `(.L_x_2885) ;  /* 0xfffeead000007947 */ /* 0x000fea000383ffff */
.L_x_2785:
[----:B------:R-:W-:Y:S01]  /*14240*/  IMAD.MOV.U32 R195, RZ, RZ, R14 ;  /* 0x000000ffffc37224 */ /* 0x000fe200078e000e */
[----:B------:R-:W-:Y:S01]  /*14250*/  MOV R2, 0x2 ;  /* 0x0000000200027802 */ /* 0x000fe20000000f00 */
[----:B------:R-:W-:Y:S01]  /*14260*/  IMAD.MOV.U32 R220, RZ, RZ, 0x181f ;  /* 0x0000181fffdc7424 */ /* 0x000fe200078e00ff */
[----:B------:R-:W-:Y:S02]  /*14270*/  MOV R3, 0x14290 ;  /* 0x0001429000037802 */ /* 0x000fe40000000f00 */
[----:B-12345:R-:W-:Y:S05]  /*14280*/  CALL.REL.NOINC `($__internal_46_$__cuda_sm70_shflsync_idx_p) ;  /* 0x00002aa000007944 */ /* 0x03efea0003c00000 */
[----:B------:R-:W-:Y:S01]  /*14290*/  MOV R0, R220 ;  /* 0x000000dc00007202 */ /* 0x000fe20000000f00 */
[----:B------:R-:W-:Y:S05]  /*142a0*/  BRA `(.L_x_2886) ;  /* 0xfffeea8000007947 */ /* 0x000fea000383ffff */
.L_x_2788:
[----:B------:R-:W-:Y:S01]  /*142b0*/  IMAD.MOV.U32 R195, RZ, RZ, R5 ;  /* 0x000000ffffc37224 */ /* 0x000fe200078e0005 */
[----:B-1----:R-:W-:Y:S01]  /*142c0*/  MOV R2, 0x3 ;  /* 0x0000000300027802 */ /* 0x002fe20000000f00 */
[----:B------:R-:W-:Y:S01]  /*142d0*/  IMAD.MOV.U32 R220, RZ, RZ, 0x181f ;  /* 0x0000181fffdc7424 */ /* 0x000fe200078e00ff */
[----:B------:R-:W-:-:S02]  /*142e0*/  MOV R3, 0x14300 ;  /* 0x0001430000037802 */ /* 0x000fc40000000f00 */
[----:B--2345:R-:W-:Y:S05]  /*142f0*/  CALL.REL.NOINC `($__internal_46_$__cuda_sm70_shflsync_idx_p) ;  /* 0x00002a3000007944 */ /* 0x03cfea0003c00000 */
        /* <DEDUP_REMOVED lines=8> */
.L_x_2791:
[----:B------:R-:W-:Y:S01]  /*14380*/  IMAD.MOV.U32 R195, RZ, RZ, R5 ;  /* 0x000000ffffc37224 */ /* 0x000fe200078e0005 */
[----:B------:R-:W-:Y:S01]  /*14390*/  MOV R2, RZ ;  /* 0x000000ff00027202 */ /* 0x000fe20000000f00 */
[----:B------:R-:W-:Y:S01]  /*143a0*/  IMAD.MOV.U32 R220, RZ, RZ, 0x181f ;  /* 0x0000181fffdc7424 */ /* 0x000fe200078e00ff */
[----:B------:R-:W-:Y:S02]  /*143b0*/  MOV R3, 0x143d0 ;  /* 0x000143d000037802 */ /* 0x000fe40000000f00 */
[----:B------:R-:W-:Y:S05]  /*143c0*/  CALL.REL.NOINC `($__internal_46_$__cuda_sm70_shflsync_idx_p) ;  /* 0x0000296000007944 */ /* 0x000fea0003c00000 */
[----:B------:R-:W-:Y:S01]  /*143d0*/  MOV R4, R220 ;  /* 0x000000dc00047202 */ /* 0x000fe20000000f00 */
[----:B------:R-:W-:Y:S05]  /*143e0*/  BRA `(.L_x_2888) ;  /* 0xffff055000007947 */ /* 0x000fea000383ffff */
.L_x_2792:
[----:B------:R-:W-:Y:S01]  /*143f0*/  IMAD.MOV.U32 R195, RZ, RZ, R15 ;  /* 0x000000ffffc37224 */ /* 0x000fe200078e000f */
[----:B------:R-:W-:Y:S01]  /*14400*/  MOV R2, RZ ;  /* 0x000000ff00027202 */ /* 0x000fe20000000f00 */
[----:B------:R-:W-:Y:S01]  /*14410*/  IMAD.MOV.U32 R220, RZ, RZ, 0x181f ;  /* 0x0000181fffdc7424 */ /* 0x000fe200078e00ff */
[----:B------:R-:W-:Y:S02]  /*14420*/  MOV R3, 0x14440 ;  /* 0x0001444000037802 */ /* 0x000fe40000000f00 */
[----:B-12---:R-:W-:Y:S05]  /*14430*/  CALL.REL.NOINC `($__internal_46_$__cuda_sm70_shflsync_idx_p) ;  /* 0x000028f000007944 */ /* 0x006fea0003c00000 */
[C---:B------:R-:W-:Y:S01]  /*14440*/  IADD3 R10, P0, R220.reuse, R98, RZ ;  /* 0x00000062dc0a7210 */ /* 0x040fe20007f1e0ff */
[----:B------:R-:W-:Y:S01]  /*14450*/  IMAD.MOV.U32 R195, RZ, RZ, R5 ;  /* 0x000000ffffc37224 */ /* 0x000fe200078e0005 */
[----:B------:R-:W-:-:S02]  /*14460*/  IADD3 R8, P5, R220, R99, RZ ;  /* 0x00000063dc087210 */ /* 0x000fc40007fbe0ff */
[----:B------:R-:W-:Y:S01]  /*14470*/  IADD3 R6, P2, R220, R100, RZ ;  /* 0x00000064dc067210 */ /* 0x000fe20007f5e0ff */
[----:B------:R-:W-:Y:S01]  /*14480*/  IMAD.X R11, R4, 0x1, R93, P0 ;  /* 0x00000001040b7824 */ /* 0x000fe200000e065d */
[----:B------:R-:W-:Y:S01]  /*14490*/  IADD3 R2, P0, R220, R101, RZ ;  /* 0x00000065dc027210 */ /* 0x000fe20007f1e0ff */
[----:B------:R-:W-:Y:S01]  /*144a0*/  IMAD.X R9, R4, 0x1, R94, P5 ;  /* 0x0000000104097824 */ /* 0x000fe200028e065e */
[----:B------:R-:W-:Y:S01]  /*144b0*/  ISETP.GE.AND P6, PT, R218, c[0x0][0x1d4], PT ;  /* 0x00007500da007a0c */ /* 0x000fe20003fc6270 */
[C---:B------:R-:W-:Y:S01]  /*144c0*/  IMAD.X R7, R4.reuse, 0x1, R95, P2 ;  /* 0x0000000104077824 */ /* 0x040fe200010e065f */
[----:B------:R-:W-:Y:S01]  /*144d0*/  ISETP.GE.AND P5, PT, R223, c[0x0][0x1d4], PT ;  /* 0x00007500df007a0c */ /* 0x000fe20003fa6270 */
[----:B------:R-:W-:Y:S01]  /*144e0*/  IMAD.X R3, R4, 0x1, R96, P0 ;  /* 0x0000000104037824 */ /* 0x000fe200000e0660 */
[----:B------:R-:W-:Y:S01]  /*144f0*/  ISETP.GE.AND P2, PT, R224, c[0x0][0x1d4], PT ;  /* 0x00007500e0007a0c */ /* 0x000fe20003f46270 */
[----:B------:R-:W-:Y:S01]  /*14500*/  IMAD.MOV.U32 R220, RZ, RZ, 0x181f ;  /* 0x0000181fffdc7424 */ /* 0x000fe200078e00ff */
[----:B------:R-:W-:-:S02]  /*14510*/  ISETP.GE.AND P0, PT, R225, c[0x0][0x1d4], PT ;  /* 0x00007500e1007a0c */ /* 0x000fc40003f06270 */
[----:B------:R-:W-:Y:S02]  /*14520*/  SEL R5, RZ, 0x10, P6 ;  /* 0x00000010ff057807 */ /* 0x000fe40003000000 */
[----:B------:R-:W-:Y:S02]  /*14530*/  SEL R14, RZ, 0x10, P5 ;  /* 0x00000010ff0e7807 */ /* 0x000fe40002800000 */
[----:B------:R-:W-:Y:S01]  /*14540*/  SEL R13, RZ, 0x10, P2 ;  /* 0x00000010ff0d7807 */ /* 0x000fe20001000000 */
[----:B------:R-:W-:Y:S01]  /*14550*/  @!PT LDS RZ, [RZ] ;  /* 0x00000000fffff984 */ /* 0x000fe20000000800 */
[----:B------:R-:W-:Y:S01]  /*14560*/  @!PT LDS RZ, [RZ] ;  /* 0x00000000fffff984 */ /* 0x000fe20000000800 */
[----:B------:R-:W-:Y:S01]  /*14570*/  @!PT LDS RZ, [RZ] ;  /* 0x00000000fffff984 */ /* 0x000fe20000000800 */
[----:B------:R1:W-:Y:S01]  /*14580*/  LDGSTS.E.BYPASS.LTC128B.128 [R215+0x8100], [R10.64], !P6 ;  /* 0x081000000ad77fae */ /* 0x0003e2000f101d46 */
[----:B------:R-:W-:-:S03]  /*14590*/  SEL R12, RZ, 0x10, P0 ;  /* 0x00000010ff0c7807 */ /* 0x000fc60000000000 */
[----:B------:R1:W-:Y:S04]  /*145a0*/  LDGSTS.E.BYPASS.LTC128B.128 [R215+0xa100], [R8.64], !P5 ;  /* 0x0a10000008d77fae */ /* 0x0003e8000e901d46 */
[----:B------:R1:W-:Y:S04]  /*145b0*/  LDGSTS.E.BYPASS.LTC128B.128 [R215+0xc100], [R6.64], !P2 ;  /* 0x0c10000006d77fae */ /* 0x0003e8000d101d46 */
[----:B------:R2:W-:Y:S02]  /*145c0*/  LDGSTS.E.BYPASS.LTC128B.128 [R215+0xe100], [R2.64], !P0 ;  /* 0x0e10000002d77fae */ /* 0x0005e4000c101d46 */
[----:B--2---:R-:W-:Y:S01]  /*145d0*/  IMAD.MOV.U32 R2, RZ, RZ, 0x1 ;  /* 0x00000001ff027424 */ /* 0x004fe200078e00ff */
[----:B------:R-:W-:-:S02]  /*145e0*/  MOV R3, 0x14600 ;  /* 0x0001460000037802 */ /* 0x000fc40000000f00 */
[----:B-1----:R-:W-:Y:S05]  /*145f0*/  CALL.REL.NOINC `($__internal_46_$__cuda_sm70_shflsync_idx_p) ;  /* 0x0000273000007944 */ /* 0x002fea0003c00000 */
        /* <DEDUP_REMOVED lines=8> */
.L_x_2793:
[----:B------:R-:W-:Y:S01]  /*14680*/  IMAD.MOV.U32 R195, RZ, RZ, R4 ;  /* 0x000000ffffc37224 */ /* 0x000fe200078e0004 */
[----:B------:R-:W-:Y:S01]  /*14690*/  MOV R2, RZ ;  /* 0x000000ff00027202 */ /* 0x000fe20000000f00 */
[----:B------:R-:W-:Y:S01]  /*146a0*/  IMAD.MOV.U32 R220, RZ, RZ, 0x1c1f ;  /* 0x00001c1fffdc7424 */ /* 0x000fe200078e00ff */
[----:B------:R-:W-:Y:S02]  /*146b0*/  MOV R3, 0x146d0 ;  /* 0x000146d000037802 */ /* 0x000fe40000000f00 */
[----:B------:R-:W-:Y:S05]  /*146c0*/  CALL.REL.NOINC `($__internal_46_$__cuda_sm70_shflsync_idx_p) ;  /* 0x0000266000007944 */ /* 0x000fea0003c00000 */
[----:B------:R-:W-:Y:S01]  /*146d0*/  MOV R0, R220 ;  /* 0x000000dc00007202 */ /* 0x000fe20000000f00 */
[----:B------:R-:W-:Y:S05]  /*146e0*/  BRA `(.L_x_2890) ;  /* 0xffff067000007947 */ /* 0x000fea000383ffff */
.L_x_2794:
[----:B------:R-:W-:Y:S01]  /*146f0*/  IMAD.MOV.U32 R195, RZ, RZ, R4 ;  /* 0x000000ffffc37224 */ /* 0x000fe200078e0004 */
[----:B------:R-:W-:Y:S01]  /*14700*/  MOV R2, 0x1 ;  /* 0x0000000100027802 */ /* 0x000fe20000000f00 */
[----:B------:R-:W-:Y:S01]  /*14710*/  IMAD.MOV.U32 R220, RZ, RZ, 0x1c1f ;  /* 0x00001c1fffdc7424 */ /* 0x000fe200078e00ff */
[----:B------:R-:W-:Y:S02]  /*14720*/  MOV R3, 0x14740 ;  /* 0x0001474000037802 */ /* 0x000fe40000000f00 */
[----:B-1----:R-:W-:Y:S05]  /*14730*/  CALL.REL.NOINC `($__internal_46_$__cuda_sm70_shflsync_idx_p) ;  /* 0x000025f000007944 */ /* 0x002fea0003c00000 */
[----:B------:R-:W-:Y:S01]  /*14740*/  IMAD.IADD R0, R5, 0x1, R220 ;  /* 0x0000000105007824 */ /* 0x000fe200078e02dc */
[----:B------:R-:W-:Y:S02]  /*14750*/  FMNMX.FTZ R133, R7, R8, !PT ;  /* 0x0000000807857209 */ /* 0x000fe40007810000 */
[----:B------:R-:W-:-:S02]  /*14760*/  MOV R2, 0x14b80 ;  /* 0x00014b8000027802 */ /* 0x000fc40000000f00 */
        /* <DEDUP_REMOVED lines=55> */
[----:B------:R-:W-:Y:S01]  /*14ae0*/  ISETP.GT.AND P0, PT, R0, 0x39, PT ;  /* 0x000000390000780c */ /* 0x000fe20003f04270 */
[----:B------:R-:W-:Y:S01]  /*14af0*/  IMAD.MOV.U32 R0, RZ, RZ, 0x2 ;  /* 0x00000002ff007424 */ /* 0x000fe200078e00ff */
[----:B------:R-:W-:Y:S02]  /*14b00*/  FSEL R85, R46, -INF , P2 ;  /* 0xff8000002e557808 */ /* 0x000fe40001000000 */
[----:B------:R-:W-:Y:S02]  /*14b10*/  FMNMX.FTZ R4, R86, R4, !PT ;  /* 0x0000000456047209 */ /* 0x000fe40007810000 */
[----:B------:R-:W-:Y:S02]  /*14b20*/  FMNMX.FTZ R133, R92, R133, !PT ;  /* 0x000000855c857209 */ /* 0x000fe40007810000 */
[----:B------:R-:W-:-:S02]  /*14b30*/  FSEL R84, R47, -INF , P0 ;  /* 0xff8000002f547808 */ /* 0x000fc40000000000 */
[----:B------:R-:W-:Y:S01]  /*14b40*/  FMNMX.FTZ R4, R85, R4, !PT ;  /* 0x0000000455047209 */ /* 0x000fe20007810000 */
[----:B------:R-:W-:-:S03]  /*14b50*/  IMAD.MOV.U32 R132, RZ, RZ, R133 ;  /* 0x000000ffff847224 */ /* 0x000fc600078e0085 */
[----:B------:R-:W-:Y:S02]  /*14b60*/  FMNMX.FTZ R4, R84, R4, !PT ;  /* 0x0000000454047209 */ /* 0x000fe40007810000 */
[----:B------:R-:W-:Y:S05]  /*14b70*/  CALL.REL.NOINC `($__internal_45_$__cuda_sm70_shflsync_bfly_p) ;  /* 0x0000215000007944 */ /* 0x000fea0003c00000 */
[----:B------:R-:W-:Y:S01]  /*14b80*/  FMNMX.FTZ R133, R133, R0, !PT ;  /* 0x0000000085857209 */ /* 0x000fe20007810000 */
[----:B------:R-:W-:Y:S01]  /*14b90*/  IMAD.MOV.U32 R0, RZ, RZ, 0x1 ;  /* 0x00000001ff007424 */ /* 0x000fe200078e00ff */
[----:B------:R-:W-:-:S03]  /*14ba0*/  MOV R2, 0x14bd0 ;  /* 0x00014bd000027802 */ /* 0x000fc60000000f00 */
[----:B------:R-:W-:Y:S02]  /*14bb0*/  IMAD.MOV.U32 R132, RZ, RZ, R133 ;  /* 0x000000ffff847224 */ /* 0x000fe400078e0085 */
[----:B------:R-:W-:Y:S05]  /*14bc0*/  CALL.REL.NOINC `($__internal_45_$__cuda_sm70_shflsync_bfly_p) ;  /* 0x0000210000007944 */ /* 0x000fea0003c00000 */
[----:B------:R-:W-:Y:S01]  /*14bd0*/  FMNMX.FTZ R133, R133, R0, !PT ;  /* 0x0000000085857209 */ /* 0x000fe20007810000 */
[----:B------:R-:W-:Y:S01]  /*14be0*/  IMAD.MOV.U32 R132, RZ, RZ, R4 ;  /* 0x000000ffff847224 */ /* 0x000fe200078e0004 */
[----:B------:R-:W-:Y:S01]  /*14bf0*/  MOV R2, 0x14c20 ;  /* 0x00014c2000027802 */ /* 0x000fe20000000f00 */
[----:B------:R-:W-:Y:S02]  /*14c00*/  IMAD.MOV.U32 R0, RZ, RZ, 0x2 ;  /* 0x00000002ff007424 */ /* 0x000fe400078e00ff */
[----:B------:R-:W-:Y:S05]  /*14c10*/  CALL.REL.NOINC `($__internal_45_$__cuda_sm70_shflsync_bfly_p) ;  /* 0x000020b000007944 */ /* 0x000fea0003c00000 */
[----:B------:R-:W-:Y:S01]  /*14c20*/  FMNMX.FTZ R4, R4, R0, !PT ;  /* 0x0000000004047209 */ /* 0x000fe20007810000 */
[----:B------:R-:W-:Y:S01]  /*14c30*/  IMAD.MOV.U32 R0, RZ, RZ, 0x1 ;  /* 0x00000001ff007424 */ /* 0x000fe200078e00ff */
[----:B------:R-:W-:-:S03]  /*14c40*/  MOV R2, 0x14c70 ;  /* 0x00014c7000027802 */ /* 0x000fc60000000f00 */
[----:B------:R-:W-:Y:S02]  /*14c50*/  IMAD.MOV.U32 R132, RZ, RZ, R4 ;  /* 0x000000ffff847224 */ /* 0x000fe400078e0004 */
[----:B------:R-:W-:Y:S05]  /*14c60*/  CALL.REL.NOINC `($__internal_45_$__cuda_sm70_shflsync_bfly_p) ;  /* 0x0000206000007944 */ /* 0x000fea0003c00000 */
[----:B------:R-:W-:Y:S01]  /*14c70*/  MOV R5, R0 ;  /* 0x0000000000057202 */ /* 0x000fe20000000f00 */
[----:B------:R-:W-:Y:S05]  /*14c80*/  BRA `(.L_x_2891) ;  /* 0xffff078000007947 */ /* 0x000fea000383ffff */
.L_x_2798:
[----:B------:R-:W-:Y:S01]  /*14c90*/  MOV R2, RZ ;  /* 0x000000ff00027202 */ /* 0x000fe20000000f00 */
[----:B------:R-:W-:Y:S01]  /*14ca0*/  IMAD.MOV.U32 R195, RZ, RZ, R5 ;  /* 0x000000ffffc37224 */ /* 0x000fe200078e0005 */
[----:B------:R-:W-:Y:S01]  /*14cb0*/  MOV R3, 0x14ce0 ;  /* 0x00014ce000037802 */ /* 0x000fe20000000f00 */
[----:B------:R-:W-:Y:S02]  /*14cc0*/  IMAD.MOV.U32 R220, RZ, RZ, 0x181f ;  /* 0x0000181fffdc7424 */ /* 0x000fe400078e00ff */
[----:B-1234-:R-:W-:Y:S05]  /*14cd0*/  CALL.REL.NOINC `($__internal_46_$__cuda_sm70_shflsync_idx_p) ;  /* 0x0000205000007944 */ /* 0x01efea0003c00000 */
[----:B------:R-:W-:Y:S01]  /*14ce0*/  MOV R4, R220 ;  /* 0x000000dc00047202 */ /* 0x000fe20000000f00 */
[----:B------:R-:W-:-:S05]  /*14cf0*/  BRA `(.L_x_2892) ;  /* 0xffff1e4000007947 */ /* 0x000fca000383ffff */
.L_x_2799:
[----:B------:R-:W-:Y:S01]  /*14d00*/  MOV R2, RZ ;  /* 0x000000ff00027202 */ /* 0x000fe20000000f00 */
[----:B------:R-:W-:Y:S01]  /*14d10*/  IMAD.MOV.U32 R195, RZ, RZ, R21 ;  /* 0x000000ffffc37224 */ /* 0x000fe200078e0015 */
[----:B------:R-:W-:Y:S01]  /*14d20*/  MOV R3, 0x14d50 ;  /* 0x00014d5000037802 */ /* 0x000fe20000000f00 */
[----:B------:R-:W-:Y:S02]  /*14d30*/  IMAD.MOV.U32 R220, RZ, RZ, 0x181f ;  /* 0x0000181fffdc7424 */ /* 0x000fe400078e00ff */
[----:B-1234-:R-:W-:Y:S05]  /*14d40*/  CALL.REL.NOINC `($__internal_46_$__cuda_sm70_shflsync_idx_p) ;  /* 0x00001fe000007944 */ /* 0x01efea0003c00000 */
[----:B------:R-:W-:Y:S01]  /*14d50*/  ISETP.GE.AND P6, PT, R218, c[0x0][0x1d4], PT ;  /* 0x00007500da007a0c */ /* 0x000fe20003fc6270 */
[----:B------:R-:W-:Y:S01]  /*14d60*/  IMAD.MOV.U32 R195, RZ, RZ, R5 ;  /* 0x000000ffffc37224 */ /* 0x000fe200078e0005 */
[----:B------:R-:W-:Y:S02]  /*14d70*/  IADD3 R2, P0, R220, R30, RZ ;  /* 0x0000001edc027210 */ /* 0x000fe40007f1e0ff */
[----:B------:R-:W-:Y:S02]  /*14d80*/  ISETP.GE.AND P5, PT, R223, c[0x0][0x1d4], PT ;  /* 0x00007500df007a0c */ /* 0x000fe40003fa6270 */
[----:B------:R-:W-:Y:S01]  /*14d90*/  ISETP.GE.AND P2, PT, R224, c[0x0][0x1d4], PT ;  /* 0x00007500e0007a0c */ /* 0x000fe20003f46270 */
[----:B------:R-:W-:Y:S01]  /*14da0*/  IMAD.X R3, R4, 0x1, R22, P0 ;  /* 0x0000000104037824 */ /* 0x000fe200000e0616 */
[----:B------:R-:W-:Y:S02]  /*14db0*/  IADD3 R6, P0, R220, R31, RZ ;  /* 0x0000001fdc067210 */ /* 0x000fe40007f1e0ff */
[----:B------:R-:W-:Y:S02]  /*14dc0*/  SEL R5, RZ, 0x10, P6 ;  /* 0x00000010ff057807 */ /* 0x000fe40003000000 */
[----:B------:R-:W-:Y:S01]  /*14dd0*/  SEL R20, RZ, 0x10, P5 ;  /* 0x00000010ff147807 */ /* 0x000fe20002800000 */
[----:B------:R-:W-:Y:S01]  /*14de0*/  @!PT LDS RZ, [RZ] ;  /* 0x00000000fffff984 */ /* 0x000fe20000000800 */
[----:B------:R-:W-:Y:S01]  /*14df0*/  @!PT LDS RZ, [RZ] ;  /* 0x00000000fffff984 */ /* 0x000fe20000000800 */
[----:B------:R-:W-:Y:S01]  /*14e00*/  @!PT LDS RZ, [RZ] ;  /* 0x00000000fffff984 */ /* 0x000fe20000000800 */
[----:B------:R1:W-:Y:S01]  /*14e10*/  LDGSTS.E.BYPASS.LTC128B.128 [R215+0x100], [R2.64], !P6 ;  /* 0x0010000002d77fae */ /* 0x0003e2000f101d46 */
[----:B------:R-:W-:Y:S01]  /*14e20*/  IMAD.X R7, R4, 0x1, R23, P0 ;  /* 0x0000000104077824 */ /* 0x000fe200000e0617 */
[----:B------:R-:W-:Y:S04]  /*14e30*/  SEL R15, RZ, 0x10, P2 ;  /* 0x00000010ff0f7807 */ /* 0x000fe80001000000 */
[----:B------:R2:W-:Y:S01]  /*14e40*/  LDGSTS.E.BYPASS.LTC128B.128 [R215+0x2100], [R6.64], !P5 ;  /* 0x0210000006d77fae */ /* 0x0005e2000e901d46 */
[----:B-1----:R-:W-:Y:S05]  /*14e50*/  IADD3 R2, P0, R220, R132, RZ ;  /* 0x00000084dc027210 */ /* 0x002fea0007f1e0ff */
[----:B------:R-:W-:Y:S05]  /*14e60*/  IMAD.X R3, R4, 0x1, R28, P0 ;  /* 0x0000000104037824 */ /* 0x000fea00000e061c */
[----:B------:R1:W-:Y:S02]  /*14e70*/  LDGSTS.E.BYPASS.LTC128B.128 [R215+0x4100], [R2.64], !P2 ;  /* 0x0410000002d77fae */ /* 0x0003e4000d101d46 */
[----:B-1----:R-:W-:Y:S01]  /*14e80*/  IADD3 R2, P0, R220, R133, RZ ;  /* 0x00000085dc027210 */ /* 0x002fe20007f1e0ff */
[----:B------:R-:W-:Y:S04]  /*14e90*/  IMAD.MOV.U32 R220, RZ, RZ, 0x181f ;  /* 0x0000181fffdc7424 */ /* 0x000fe800078e00ff */
[----:B------:R-:W-:Y:S01]  /*14ea0*/  IMAD.X R3, R4, 0x1, R29, P0 ;  /* 0x0000000104037824 */ /* 0x000fe200000e061d */
[----:B------:R-:W-:Y:S04]  /*14eb0*/  ISETP.GE.AND P0, PT, R225, c[0x0][0x1d4], PT ;  /* 0x00007500e1007a0c */ /* 0x000fe80003f06270 */
[----:B------:R-:W-:Y:S09]  /*14ec0*/  SEL R14, RZ, 0x10, P0 ;  /* 0x00000010ff0e7807 */ /* 0x000ff20000000000 */
[----:B------:R1:W-:Y:S02]  /*14ed0*/  LDGSTS.E.BYPASS.LTC128B.128 [R215+0x6100], [R2.64], !P0 ;  /* 0x0610000002d77fae */ /* 0x0003e4000c101d46 */
[----:B-1----:R-:W-:Y:S01]  /*14ee0*/  MOV R3, 0x14f10 ;  /* 0x00014f1000037802 */ /* 0x002fe20000000f00 */
[----:B------:R-:W-:Y:S02]  /*14ef0*/  IMAD.MOV.U32 R2, RZ, RZ, 0x1 ;  /* 0x00000001ff027424 */ /* 0x000fe400078e00ff */
[----:B--2---:R-:W-:Y:S05]  /*14f00*/  CALL.REL.NOINC `($__internal_46_$__cuda_sm70_shflsync_idx_p) ;  /* 0x00001e2000007944 */ /* 0x004fea0003c00000 */
[----:B------:R-:W-:Y:S01]  /*14f10*/  MOV R2, 0x1 ;  /* 0x0000000100027802 */ /* 0x000fe20000000f00 */
[----:B------:R-:W-:Y:S01]  /*14f20*/  IMAD.MOV.U32 R4, RZ, RZ, R220 ;  /* 0x000000ffff047224 */ /* 0x000fe200078e00dc */
[----:B------:R-:W-:Y:S01]  /*14f30*/  MOV R220, 0x181f ;  /* 0x0000181f00dc7802 */ /* 0x000fe20000000f00 */
[----:B------:R-:W-:Y:S01]  /*14f40*/  IMAD.MOV.U32 R195, RZ, RZ, R21 ;  /* 0x000000ffffc37224 */ /* 0x000fe200078e0015 */
[----:B------:R-:W-:Y:S02]  /*14f50*/  MOV R3, 0x14f70 ;  /* 0x00014f7000037802 */ /* 0x000fe40000000f00 */
[----:B------:R-:W-:Y:S05]  /*14f60*/  CALL.REL.NOINC `($__internal_46_$__cuda_sm70_shflsync_idx_p) ;  /* 0x00001dc000007944 */ /* 0x000fea0003c00000 */
[----:B------:R-:W-:Y:S01]  /*14f70*/  MOV R0, R220 ;  /* 0x000000dc00007202 */ /* 0x000fe20000000f00 */
[----:B------:R-:W-:-:S05]  /*14f80*/  BRA `(.L_x_2893) ;  /* 0xffff1d5000007947 */ /* 0x000fca000383ffff */
.L_x_2802:
[----:B------:R-:W-:Y:S01]  /*14f90*/  MOV R2, RZ ;  /* 0x000000ff00027202 */ /* 0x000fe20000000f00 */
[----:B------:R-:W-:Y:S01]  /*14fa0*/  IMAD.MOV.U32 R195, RZ, RZ, R133 ;  /* 0x000000ffffc37224 */ /* 0x000fe200078e0085 */
[----:B------:R-:W-:Y:S01]  /*14fb0*/  MOV R3, 0x14fe0 ;  /* 0x00014fe000037802 */ /* 0x000fe20000000f00 */
[----:B------:R-:W-:Y:S02]  /*14fc0*/  IMAD.MOV.U32 R220, RZ, RZ, 0x181f ;  /* 0x0000181fffdc7424 */ /* 0x000fe400078e00ff */
[----:B------:R-:W-:Y:S05]  /*14fd0*/  CALL.REL.NOINC `($__internal_46_$__cuda_sm70_shflsync_idx_p) ;  /* 0x00001d5000007944 */ /* 0x000fea0003c00000 */
[----:B------:R-:W-:Y:S01]  /*14fe0*/  MOV R132, R220 ;  /* 0x000000dc00847202 */ /* 0x000fe20000000f00 */
[----:B------:R-:W-:-:S05]  /*14ff0*/  BRA `(.L_x_2894) ;  /* 0xffff2e0000007947 */ /* 0x000fca000383ffff */
.L_x_2803:
[----:B------:R-:W-:Y:S01]  /*15000*/  MOV R2, RZ ;  /* 0x000000ff00027202 */ /* 0x000fe20000000f00 */
[----:B------:R-:W-:Y:S01]  /*15010*/  IMAD.MOV.U32 R195, RZ, RZ, R170 ;  /* 0x000000ffffc37224 */ /* 0x000fe200078e00aa */
[----:B------:R-:W-:Y:S01]  /*15020*/  MOV R3, 0x15050 ;  /* 0x0001505000037802 */ /* 0x000fe20000000f00 */
[----:B------:R-:W-:Y:S02]  /*15030*/  IMAD.MOV.U32 R220, RZ, RZ, 0x181f ;  /* 0x0000181fffdc7424 */ /* 0x000fe400078e00ff */
[----:B-12---:R-:W-:Y:S05]  /*15040*/  CALL.REL.NOINC `($__internal_46_$__cuda_sm70_shflsync_idx_p) ;  /* 0x00001ce000007944 */ /* 0x006fea0003c00000 */
        /* <DEDUP_REMOVED lines=13> */
[----:B------:R-:W-:Y:S05]  /*15120*/  IMAD.X R169, R132, 0x1, R174, P0 ;  /* 0x0000000184a97824 */ /* 0x000fea00000e06ae */
[----:B------:R2:W-:Y:S01]  /*15130*/  LDGSTS.E.BYPASS.LTC128B.128 [R215+0xa100], [R168.64], !P5 ;  /* 0x0a100000a8d77fae */ /* 0x0005e2000e901d46 */
[----:B-1----:R-:W-:Y:S05]  /*15140*/  IADD3 R2, P0, R220, R179, RZ ;  /* 0x000000b3dc027210 */ /* 0x002fea0007f1e0ff */
[----:B------:R-:W-:Y:S01]  /*15150*/  IMAD.X R3, R132, 0x1, R175, P0 ;  /* 0x0000000184037824 */ /* 0x000fe200000e06af */
[----:B--2---:R-:W-:Y:S04]  /*15160*/  SEL R168, RZ, 0x10, P5 ;  /* 0x00000010ffa87807 */ /* 0x004fe80002800000 */
        /* <DEDUP_REMOVED lines=9> */
[----:B------:R-:W-:Y:S05]  /*15200*/  CALL.REL.NOINC `($__internal_46_$__cuda_sm70_shflsync_idx_p) ;  /* 0x00001b2000007944 */ /* 0x000fea0003c00000 */
        /* <DEDUP_REMOVED lines=8> */
.L_x_2804:
[----:B-1----:R-:W-:Y:S01]  /*15290*/  MOV R2, RZ ;  /* 0x000000ff00027202 */ /* 0x002fe20000000f00 */
[----:B------:R-:W-:Y:S01]  /*152a0*/  IMAD.MOV.U32 R195, RZ, RZ, R132 ;  /* 0x000000ffffc37224 */ /* 0x000fe200078e0084 */
[----:B------:R-:W-:Y:S01]  /*152b0*/  MOV R3, 0x152e0 ;  /* 0x000152e000037802 */ /* 0x000fe20000000f00 */
[----:B------:R-:W-:Y:S02]  /*152c0*/  IMAD.MOV.U32 R220, RZ, RZ, 0x1c1f ;  /* 0x00001c1fffdc7424 */ /* 0x000fe400078e00ff */
[----:B------:R-:W-:Y:S05]  /*152d0*/  CALL.REL.NOINC `($__internal_46_$__cuda_sm70_shflsync_idx_p) ;  /* 0x00001a5000007944 */ /* 0x000fea0003c00000 */
[----:B------:R-:W-:Y:S01]  /*152e0*/  MOV R0, R220 ;  /* 0x000000dc00007202 */ /* 0x000fe20000000f00 */
[----:B------:R-:W-:-:S05]  /*152f0*/  BRA `(.L_x_2896) ;  /* 0xffff2f1000007947 */ /* 0x000fca000383ffff */
.L_x_2805:
[----:B------:R-:W-:Y:S01]  /*15300*/  MOV R2, 0x1 ;  /* 0x0000000100027802 */ /* 0x000fe20000000f00 */
[----:B------:R-:W-:Y:S01]  /*15310*/  IMAD.MOV.U32 R195, RZ, RZ, R132 ;  /* 0x000000ffffc37224 */ /* 0x000fe200078e0084 */
[----:B------:R-:W-:Y:S01]  /*15320*/  MOV R3, 0x15350 ;  /* 0x0001535000037802 */ /* 0x000fe20000000f00 */
[----:B------:R-:W-:Y:S02]  /*15330*/  IMAD.MOV.U32 R220, RZ, RZ, 0x1c1f ;  /* 0x00001c1fffdc7424 */ /* 0x000fe400078e00ff */
[----:B--2---:R-:W-:Y:S05]  /*15340*/  CALL.REL.NOINC `($__internal_46_$__cuda_sm70_shflsync_idx_p) ;  /* 0x000019e000007944 */ /* 0x004fea0003c00000 */
[----:B------:R-:W-:Y:S01]  /*15350*/  FMNMX.FTZ R0, R175, R134, !PT ;  /* 0x00000086af007209 */ /* 0x000fe20007810000 */
[----:B------:R-:W-:Y:S03]  /*15360*/  IMAD.IADD R133, R133, 0x1, R220 ;  /* 0x0000000185857824 */ /* 0x000fe600078e02dc */
[----:B------:R-:W-:Y:S02]  /*15370*/  FMNMX.FTZ R0, R179, R0, !PT ;  /* 0x00000000b3007209 */ /* 0x000fe40007810000 */
[C---:B------:R-:W-:Y:S02]  /*15380*/  ISETP.GT.AND P6, PT, R133.reuse, RZ, PT ;  /* 0x000000ff8500720c */ /* 0x040fe40003fc4270 */
[C---:B------:R-:W-:Y:S02]  /*15390*/  ISETP.GT.AND P5, PT, R133.reuse, 0x1, PT ;  /* 0x000000018500780c */ /* 0x040fe40003fa4270 */
[----:B------:R-:W-:Y:S02]  /*153a0*/  FSEL R16, R6, -INF , P6 ;  /* 0xff80000006107808 */ /* 0x000fe40003000000 */
[----:B------:R-:W-:Y:S02]  /*153b0*/  ISETP.GT.AND P2, PT, R133, 0x8, PT ;  /* 0x000000088500780c */ /* 0x000fe40003f44270 */
[----:B------:R-:W-:Y:S02]  /*153c0*/  FSEL R24, R7, -INF , P5 ;  /* 0xff80000007187808 */ /* 0x000fe40002800000 */
[----:B------:R-:W-:Y:S02]  /*153d0*/  FMNMX.FTZ R2, R16, R135, !PT ;  /* 0x0000008710027209 */ /* 0x000fe40007810000 */
[----:B------:R-:W-:Y:S02]  /*153e0*/  ISETP.GT.AND P0, PT, R133, 0x9, PT ;  /* 0x000000098500780c */ /* 0x000fe40003f04270 */
[----:B------:R-:W-:Y:S02]  /*153f0*/  FSEL R21, R10, -INF , P2 ;  /* 0xff8000000a157808 */ /* 0x000fe40001000000 */
[----:B------:R-:W-:Y:S02]  /*15400*/  FMNMX.FTZ R2, R24, R2, !PT ;  /* 0x0000000218027209 */ /* 0x000fe40007810000 */
[----:B------:R-:W-:Y:S02]  /*15410*/  FSEL R20, R11, -INF , P0 ;  /* 0xff8000000b147808 */ /* 0x000fe40000000000 */
[----:B------:R-:W-:Y:S02]  /*15420*/  ISETP.GT.AND P6, PT, R133, 0x10, PT ;  /* 0x000000108500780c */ /* 0x000fe40003fc4270 */
[----:B------:R-:W-:Y:S02]  /*15430*/  FMNMX.FTZ R0, R178, R0, !PT ;  /* 0x00000000b2007209 */ /* 0x000fe40007810000 */
[----:B------:R-:W-:Y:S02]  /*15440*/  FMNMX.FTZ R2, R21, R2, !PT ;  /* 0x0000000215027209 */ /* 0x000fe40007810000 */
[----:B------:R-:W-:Y:S02]  /*15450*/  ISETP.GT.AND P5, PT, R133, 0x11, PT ;  /* 0x000000118500780c */ /* 0x000fe40003fa4270 */
[----:B------:R-:W-:Y:S02]  /*15460*/  FSEL R17, R14, -INF , P6 ;  /* 0xff8000000e117808 */ /* 0x000fe40003000000 */
        /* <DEDUP_REMOVED lines=31> */
[----:B------:R-:W-:Y:S02]  /*15660*/  FMNMX.FTZ R0, R168, R0, !PT ;  /* 0x00000000a8007209 */ /* 0x000fe40007810000 */
[----:B------:R-:W-:Y:S02]  /*15670*/  FSEL R8, R30, -INF , P6 ;  /* 0xff8000001e087808 */ /* 0x000fe40003000000 */
[----:B------:R-:W-:Y:S02]  /*15680*/  FMNMX.FTZ R18, R9, R2, !PT ;  /* 0x0000000209127209 */ /* 0x000fe40007810000 */
[----:B------:R-:W-:Y:S02]  /*15690*/  ISETP.GT.AND P2, PT, R133, 0x38, PT ;  /* 0x000000388500780c */ /* 0x000fe40003f44270 */
[----:B------:R-:W-:Y:S01]  /*156a0*/  FMNMX.FTZ R132, R28, R0, !PT ;  /* 0x000000001c847209 */ /* 0x000fe20007810000 */
[----:B------:R-:W-:Y:S01]  /*156b0*/  IMAD.MOV.U32 R0, RZ, RZ, 0x2 ;  /* 0x00000002ff007424 */ /* 0x000fe200078e00ff */
[----:B------:R-:W-:Y:S02]  /*156c0*/  FSEL R7, R31, -INF , P5 ;  /* 0xff8000001f077808 */ /* 0x000fe40002800000 */
[----:B------:R-:W-:Y:S02]  /*156d0*/  FMNMX.FTZ R18, R8, R18, !PT ;  /* 0x0000001208127209 */ /* 0x000fe40007810000 */
[----:B------:R-:W-:Y:S02]  /*156e0*/  ISETP.GT.AND P0, PT, R133, 0x39, PT ;  /* 0x000000398500780c */ /* 0x000fe40003f04270 */
        /* <DEDUP_REMOVED lines=9> */
[----:B------:R-:W-:Y:S05]  /*15780*/  CALL.REL.NOINC `($__internal_45_$__cuda_sm70_shflsync_bfly_p) ;  /* 0x0000154000007944 */ /* 0x000fea0003c00000 */
[----:B------:R-:W-:Y:S01]  /*15790*/  FMNMX.FTZ R132, R132, R0, !PT ;  /* 0x0000000084847209 */ /* 0x000fe20007810000 */
[----:B------:R-:W-:Y:S01]  /*157a0*/  IMAD.MOV.U32 R0, RZ, RZ, 0x1 ;  /* 0x00000001ff007424 */ /* 0x000fe200078e00ff */
[----:B------:R-:W-:Y:S02]  /*157b0*/  MOV R2, 0x157d0 ;  /* 0x000157d000027802 */ /* 0x000fe40000000f00 */
        /* <DEDUP_REMOVED lines=8> */
[----:B------:R-:W-:Y:S02]  /*15840*/  MOV R2, 0x15860 ;  /* 0x0001586000027802 */ /* 0x000fe40000000f00 */
[----:B------:R-:W-:Y:S05]  /*15850*/  CALL.REL.NOINC `($__internal_45_$__cuda_sm70_shflsync_bfly_p) ;  /* 0x0000147000007944 */ /* 0x000fea0003c00000 */
[----:B------:R-:W-:-:S05]  /*15860*/  BRA `(.L_x_2897) ;  /* 0xffff305000007947 */ /* 0x000fca000383ffff */
.L_x_2808:
[----:B------:R-:W-:Y:S01]  /*15870*/  MOV R2, RZ ;  /* 0x000000ff00027202 */ /* 0x000fe20000000f00 */
[----:B------:R-:W-:Y:S01]  /*15880*/  IMAD.MOV.U32 R195, RZ, RZ, R4 ;  /* 0x000000ffffc37224 */ /* 0x000fe200078e0004 */
[----:B------:R-:W-:Y:S01]  /*15890*/  MOV R3, 0x158c0 ;  /* 0x000158c000037802 */ /* 0x000fe20000000f00 */
[----:B------:R-:W-:Y:S02]  /*158a0*/  IMAD.MOV.U32 R220, RZ, RZ, 0x181f ;  /* 0x0000181fffdc7424 */ /* 0x000fe400078e00ff */
[----:B-1234-:R-:W-:Y:S05]  /*158b0*/  CALL.REL.NOINC `($__internal_46_$__cuda_sm70_shflsync_idx_p) ;  /* 0x0000147000007944 */ /* 0x01efea0003c00000 */
[----:B------:R-:W-:Y:S01]  /*158c0*/  MOV R2, R220 ;  /* 0x000000dc00027202 */ /* 0x000fe20000000f00 */
[----:B------:R-:W-:-:S05]  /*158d0*/  BRA `(.L_x_2898) ;  /* 0xffff4fc000007947 */ /* 0x000fca000383ffff */
.L_x_2811:
[----:B------:R-:W-:Y:S01]  /*158e0*/  MOV R2, RZ ;  /* 0x000000ff00027202 */ /* 0x000fe20000000f00 */
[----:B------:R-:W-:Y:S01]  /*158f0*/  IMAD.MOV.U32 R195, RZ, RZ, R133 ;  /* 0x000000ffffc37224 */ /* 0x000fe200078e0085 */
[----:B------:R-:W-:Y:S01]  /*15900*/  MOV R3, 0x15930 ;  /* 0x0001593000037802 */ /* 0x000fe20000000f00 */
[----:B------:R-:W-:Y:S02]  /*15910*/  IMAD.MOV.U32 R220, RZ, RZ, 0x181f ;  /* 0x0000181fffdc7424 */ /* 0x000fe400078e00ff */
[----:B------:R-:W-:Y:S05]  /*15920*/  CALL.REL.NOINC `($__internal_46_$__cuda_sm70_shflsync_idx_p) ;  /* 0x0000140000007944 */ /* 0x000fea0003c00000 */
[----:B------:R-:W-:Y:S01]  /*15930*/  MOV R132, R220 ;  /* 0x000000dc00847202 */ /* 0x000fe20000000f00 */
[----:B------:R-:W-:-:S05]  /*15940*/  BRA `(.L_x_2899) ;  /* 0xffff619000007947 */ /* 0x000fca000383ffff */
.L_x_2812:
[----:B------:R-:W-:Y:S01]  /*15950*/  MOV R2, RZ ;  /* 0x000000ff00027202 */ /* 0x000fe20000000f00 */
[----:B------:R-:W-:Y:S01]  /*15960*/  IMAD.MOV.U32 R195, RZ, RZ, R170 ;  /* 0x000000ffffc37224 */ /* 0x000fe200078e00aa */
[----:B------:R-:W-:Y:S01]  /*15970*/  MOV R3, 0x159a0 ;  /* 0x000159a000037802 */ /* 0x000fe20000000f00 */
[----:B------:R-:W-:Y:S02]  /*15980*/  IMAD.MOV.U32 R220, RZ, RZ, 0x181f ;  /* 0x0000181fffdc7424 */ /* 0x000fe400078e00ff */
[----:B-12---:R-:W-:Y:S05]  /*15990*/  CALL.REL.NOINC `($__internal_46_$__cuda_sm70_shflsync_idx_p) ;  /* 0x0000139000007944 */ /* 0x006fea0003c00000 */
[----:B------:R-:W-:Y:S01]  /*159a0*/  IADD3 R2, -R214, 0x10, RZ ;  /* 0x00000010d6027810 */ /* 0x000fe20007ffe1ff */
        /* <DEDUP_REMOVED lines=10> */
[----:B-1----:R-:W-:Y:S05]  /*15a50*/  IADD3 R2, P0, R220, R176, RZ ;  /* 0x000000b0dc027210 */ /* 0x002fea0007f1e0ff */
[----:B------:R-:W-:Y:S01]  /*15a60*/  IMAD.X R3, R132, 0x1, R172, P0 ;  /* 0x0000000184037824 */ /* 0x000fe200000e06ac */
[----:B------:R-:W-:Y:S04]  /*15a70*/  IADD3 R168, P0, R220, R177, RZ ;  /* 0x000000b1dca87210 */ /* 0x000fe80007f1e0ff */
[----:B------:R1:W-:Y:S01]  /*15a80*/  LDGSTS.E.BYPASS.LTC128B.128 [R215+0xa100], [R2.64], !P5 ;  /* 0x0a10000002d77fae */ /* 0x0003e2000e901d46 */
[----:B------:R-:W-:Y:S05]  /*15a90*/  IMAD.X R169, R132, 0x1, R173, P0 ;  /* 0x0000000184a97824 */ /* 0x000fea00000e06ad */
[----:B------:R2:W-:Y:S01]  /*15aa0*/  LDGSTS.E.BYPASS.LTC128B.128 [R215+0xc100], [R168.64], !P4 ;  /* 0x0c100000a8d77fae */ /* 0x0005e2000e101d46 */
[----:B-1----:R-:W-:Y:S01]  /*15ab0*/  IADD3 R2, P0, R220, R178, RZ ;  /* 0x000000b2dc027210 */ /* 0x002fe20007f1e0ff */
[----:B------:R-:W-:Y:S04]  /*15ac0*/  IMAD.MOV.U32 R220, RZ, RZ, 0x181f ;  /* 0x0000181fffdc7424 */ /* 0x000fe800078e00ff */
[----:B------:R-:W-:Y:S05]  /*15ad0*/  IMAD.X R3, R132, 0x1, R174, P0 ;  /* 0x0000000184037824 */ /* 0x000fea00000e06ae */
        /* <DEDUP_REMOVED lines=12> */
.L_x_2813:
[----:B------:R-:W-:Y:S02]  /*15ba0*/  MOV R0, 0x2 ;  /* 0x0000000200007802 */ /* 0x000fe40000000f00 */
        /* <DEDUP_REMOVED lines=16> */
.L_x_2815:
[----:B------:R-:W-:Y:S01]  /*15cb0*/  IMAD.MOV.U32 R132, RZ, RZ, R222 ;  /* 0x000000ffff847224 */ /* 0x000fe200078e00de */
[----:B------:R-:W-:-:S02]  /*15cc0*/  MOV R0, 0x2 ;  /* 0x0000000200007802 */ /* 0x000fc40000000f00 */
[----:B------:R-:W-:Y:S02]  /*15cd0*/  MOV R2, 0x15cf0 ;  /* 0x00015cf000027802 */ /* 0x000fe40000000f00 */
[----:B------:R-:W-:Y:S05]  /*15ce0*/  CALL.REL.NOINC `($__internal_45_$__cuda_sm70_shflsync_bfly_p) ;  /* 0x00000fe000007944 */ /* 0x000fea0003c00000 */
[----:B------:R-:W-:Y:S05]  /*15cf0*/  BRA `(.L_x_2902) ;  /* 0xffff7f6000007947 */ /* 0x000fea000383ffff */
.L_x_2816:
[----:B------:R-:W-:Y:S01]  /*15d00*/  IMAD.MOV.U32 R132, RZ, RZ, R4 ;  /* 0x000000ffff847224 */ /* 0x000fe200078e0004 */
[----:B------:R-:W-:Y:S02]  /*15d10*/  MOV R0, 0x1 ;  /* 0x0000000100007802 */ /* 0x000fe40000000f00 */
[----:B------:R-:W-:Y:S02]  /*15d20*/  MOV R2, 0x15d40 ;  /* 0x00015d4000027802 */ /* 0x000fe40000000f00 */
[----:B-1----:R-:W-:Y:S05]  /*15d30*/  CALL.REL.NOINC `($__internal_45_$__cuda_sm70_shflsync_bfly_p) ;  /* 0x00000f9000007944 */ /* 0x002fea0003c00000 */
[----:B------:R-:W-:Y:S01]  /*15d40*/  FADD.FTZ R4, R4, R0 ;  /* 0x0000000004047221 */ /* 0x000fe20000010000 */
[----:B------:R-:W-:Y:S02]  /*15d50*/  MOV R132, R221 ;  /* 0x000000dd00847202 */ /* 0x000fe40000000f00 */
[----:B------:R-:W-:Y:S02]  /*15d60*/  MOV R0, 0x2 ;  /* 0x0000000200007802 */ /* 0x000fe40000000f00 */
[----:B------:R-:W-:Y:S02]  /*15d70*/  MOV R2, 0x15d90 ;  /* 0x00015d9000027802 */ /* 0x000fe40000000f00 */
[----:B------:R-:W-:Y:S05]  /*15d80*/  CALL.REL.NOINC `($__internal_45_$__cuda_sm70_shflsync_bfly_p) ;  /* 0x00000f4000007944 */ /* 0x000fea0003c00000 */
[----:B------:R-:W-:Y:S01]  /*15d90*/  FADD.FTZ R5, R221, R0 ;  /* 0x00000000dd057221 */ /* 0x000fe20000010000 */
[----:B------:R-:W-:Y:S02]  /*15da0*/  MOV R0, 0x1 ;  /* 0x0000000100007802 */ /* 0x000fe40000000f00 */
[----:B------:R-:W-:-:S02]  /*15db0*/  MOV R2, 0x15de0 ;  /* 0x00015de000027802 */ /* 0x000fc40000000f00 */
[----:B------:R-:W-:Y:S02]  /*15dc0*/  MOV R132, R5 ;  /* 0x0000000500847202 */ /* 0x000fe40000000f00 */
[----:B------:R-:W-:Y:S05]  /*15dd0*/  CALL.REL.NOINC `($__internal_45_$__cuda_sm70_shflsync_bfly_p) ;  /* 0x00000ef000007944 */ /* 0x000fea0003c00000 */
[----:B------:R-:W-:Y:S01]  /*15de0*/  MOV R3, R0 ;  /* 0x0000000000037202 */ /* 0x000fe20000000f00 */
[----:B------:R-:W-:Y:S05]  /*15df0*/  BRA `(.L_x_2903) ;  /* 0xffff7ed000007947 */ /* 0x000fea000383ffff */
.L_x_2823:
[----:B--234-:R-:W-:Y:S01]  /*15e00*/  IMAD.MOV.U32 R195, RZ, RZ, R5 ;  /* 0x000000ffffc37224 */ /* 0x01cfe200078e0005 */
[----:B------:R-:W-:Y:S01]  /*15e10*/  MOV R2, RZ ;  /* 0x000000ff00027202 */ /* 0x000fe20000000f00 */
[----:B------:R-:W-:Y:S01]  /*15e20*/  IMAD.MOV.U32 R220, RZ, RZ, 0x181f ;  /* 0x0000181fffdc7424 */ /* 0x000fe200078e00ff */
[----:B------:R-:W-:Y:S02]  /*15e30*/  MOV R3, 0x15e50 ;  /* 0x00015e5000037802 */ /* 0x000fe40000000f00 */
[----:B-1----:R-:W-:Y:S05]  /*15e40*/  CALL.REL.NOINC `($__internal_46_$__cuda_sm70_shflsync_idx_p) ;  /* 0x00000ee000007944 */ /* 0x002fea0003c00000 */
[----:B------:R-:W-:Y:S01]  /*15e50*/  MOV R4, R220 ;  /* 0x000000dc00047202 */ /* 0x000fe20000000f00 */
[----:B------:R-:W-:Y:S05]  /*15e60*/  BRA `(.L_x_2904) ;  /* 0xffff9a6000007947 */ /* 0x000fea000383ffff */
.L_x_2824:
[----:B------:R-:W-:Y:S01]  /*15e70*/  IMAD.MOV.U32 R195, RZ, RZ, R14 ;  /* 0x000000ffffc37224 */ /* 0x000fe200078e000e */
[----:B------:R-:W-:Y:S01]  /*15e80*/  MOV R2, RZ ;  /* 0x000000ff00027202 */ /* 0x000fe20000000f00 */
[----:B------:R-:W-:Y:S01]  /*15e90*/  IMAD.MOV.U32 R220, RZ, RZ, 0x181f ;  /* 0x0000181fffdc7424 */ /* 0x000fe200078e00ff */
[----:B------:R-:W-:Y:S02]  /*15ea0*/  MOV R3, 0x15ec0 ;  /* 0x00015ec000037802 */ /* 0x000fe40000000f00 */
[----:B-123--:R-:W-:Y:S05]  /*15eb0*/  CALL.REL.NOINC `($__internal_46_$__cuda_sm70_shflsync_idx_p) ;  /* 0x00000e7000007944 */ /* 0x00efea0003c00000 */
[----:B------:R-:W-:Y:S01]  /*15ec0*/  MOV R0, R220 ;  /* 0x000000dc00007202 */ /* 0x000fe20000000f00 */
[----:B------:R-:W-:Y:S05]  /*15ed0*/  BRA `(.L_x_2905) ;  /* 0xffff9a1000007947 */ /* 0x000fea000383ffff */
.L_x_2827:
[----:B------:R-:W-:Y:S01]  /*15ee0*/  IMAD.MOV.U32 R195, RZ, RZ, R5 ;  /* 0x000000ffffc37224 */ /* 0x000fe200078e0005 */
[----:B--2---:R-:W-:Y:S01]  /*15ef0*/  MOV R2, 0x1 ;  /* 0x0000000100027802 */ /* 0x004fe20000000f00 */
[----:B------:R-:W-:Y:S01]  /*15f00*/  IMAD.MOV.U32 R220, RZ, RZ, 0x181f ;  /* 0x0000181fffdc7424 */ /* 0x000fe200078e00ff */
[----:B------:R-:W-:-:S02]  /*15f10*/  MOV R3, 0x15f30 ;  /* 0x00015f3000037802 */ /* 0x000fc40000000f00 */
[----:B-1-34-:R-:W-:Y:S05]  /*15f20*/  CALL.REL.NOINC `($__internal_46_$__cuda_sm70_shflsync_idx_p) ;  /* 0x00000e0000007944 */ /* 0x01afea0003c00000 */
        /* <DEDUP_REMOVED lines=8> */
.L_x_2830:
[----:B------:R-:W-:Y:S01]  /*15fb0*/  IMAD.MOV.U32 R195, RZ, RZ, R5 ;  /* 0x000000ffffc37224 */ /* 0x000fe200078e0005 */
[----:B-1----:R-:W-:Y:S01]  /*15fc0*/  MOV R2, 0x2 ;  /* 0x0000000200027802 */ /* 0x002fe20000000f00 */
[----:B------:R-:W-:Y:S01]  /*15fd0*/  IMAD.MOV.U32 R220, RZ, RZ, 0x181f ;  /* 0x0000181fffdc7424 */ /* 0x000fe200078e00ff */
[----:B------:R-:W-:Y:S02]  /*15fe0*/  MOV R3, 0x16000 ;  /* 0x0001600000037802 */ /* 0x000fe40000000f00 */
[----:B--234-:R-:W-:Y:S05]  /*15ff0*/  CALL.REL.NOINC `($__internal_46_$__cuda_sm70_shflsync_idx_p) ;  /* 0x00000d3000007944 */ /* 0x01cfea0003c00000 */
[----:B------:R-:W-:Y:S01]  /*16000*/  MOV R4, R220 ;  /* 0x000000dc00047202 */ /* 0x000fe20000000f00 */
[----:B------:R-:W-:Y:S05]  /*16010*/  BRA `(.L_x_2907) ;  /* 0xffff9c4000007947 */ /* 0x000fea000383ffff */
.L_x_2831:
[----:B------:R-:W-:Y:S01]  /*16020*/  IMAD.MOV.U32 R195, RZ, RZ, R14 ;  /* 0x000000ffffc37224 */ /* 0x000fe200078e000e */
[----:B-1----:R-:W-:Y:S01]  /*16030*/  MOV R2, 0x2 ;  /* 0x0000000200027802 */ /* 0x002fe20000000f00 */
[----:B------:R-:W-:Y:S01]  /*16040*/  IMAD.MOV.U32 R220, RZ, RZ, 0x181f ;  /* 0x0000181fffdc7424 */ /* 0x000fe200078e00ff */
[----:B------:R-:W-:Y:S02]  /*16050*/  MOV R3, 0x16070 ;  /* 0x0001607000037802 */ /* 0x000fe40000000f00 */
[----:B--234-:R-:W-:Y:S05]  /*16060*/  CALL.REL.NOINC `($__internal_46_$__cuda_sm70_shflsync_idx_p) ;  /* 0x00000cc000007944 */ /* 0x01cfea0003c00000 */
[----:B------:R-:W-:Y:S01]  /*16070*/  MOV R0, R220 ;  /* 0x000000dc00007202 */ /* 0x000fe20000000f00 */
[----:B------:R-:W-:Y:S05]  /*16080*/  BRA `(.L_x_2908) ;  /* 0xffff9bf000007947 */ /* 0x000fea000383ffff */
.L_x_2834:
[----:B------:R-:W-:Y:S01]  /*16090*/  IMAD.MOV.U32 R195, RZ, RZ, R5 ;  /* 0x000000ffffc37224 */ /* 0x000fe200078e0005 */
[----:B-1----:R-:W-:Y:S01]  /*160a0*/  MOV R2, 0x3 ;  /* 0x0000000300027802 */ /* 0x002fe20000000f00 */
[----:B------:R-:W-:Y:S01]  /*160b0*/  IMAD.MOV.U32 R220, RZ, RZ, 0x181f ;  /* 0x0000181fffdc7424 */ /* 0x000fe200078e00ff */
[----:B------:R-:W-:-:S02]  /*160c0*/  MOV R3, 0x160e0 ;  /* 0x000160e000037802 */ /* 0x000fc40000000f00 */
[----:B--234-:R-:W-:Y:S05]  /*160d0*/  CALL.REL.NOINC `($__internal_46_$__cuda_sm70_shflsync_idx_p) ;  /* 0x00000c5000007944 */ /* 0x01cfea0003c00000 */
        /* <DEDUP_REMOVED lines=8> */
.L_x_2836:
[----:B------:R-:W-:Y:S01]  /*16160*/  IMAD.MOV.U32 R195, RZ, RZ, R5 ;  /* 0x000000ffffc37224 */ /* 0x000fe200078e0005 */
[----:B------:R-:W-:Y:S01]  /*16170*/  MOV R2, RZ ;  /* 0x000000ff00027202 */ /* 0x000fe20000000f00 */
[----:B------:R-:W-:Y:S01]  /*16180*/  IMAD.MOV.U32 R220, RZ, RZ, 0x1c1f ;  /* 0x00001c1fffdc7424 */ /* 0x000fe200078e00ff */
[----:B------:R-:W-:Y:S02]  /*16190*/  MOV R3, 0x161b0 ;  /* 0x000161b000037802 */ /* 0x000fe40000000f00 */
[----:B------:R-:W-:Y:S05]  /*161a0*/  CALL.REL.NOINC `($__internal_46_$__cuda_sm70_shflsync_idx_p) ;  /* 0x00000b8000007944 */ /* 0x000fea0003c00000 */
[----:B------:R-:W-:Y:S01]  /*161b0*/  MOV R4, R220 ;  /* 0x000000dc00047202 */ /* 0x000fe20000000f00 */
[----:B------:R-:W-:Y:S05]  /*161c0*/  BRA `(.L_x_2910) ;  /* 0xffffa01000007947 */ /* 0x000fea000383ffff */
.L_x_2837:
[----:B------:R-:W-:Y:S01]  /*161d0*/  IMAD.MOV.U32 R195, RZ, RZ, R12 ;  /* 0x000000ffffc37224 */ /* 0x000fe200078e000c */
[----:B------:R-:W-:Y:S01]  /*161e0*/  MOV R2, RZ ;  /* 0x000000ff00027202 */ /* 0x000fe20000000f00 */
[----:B------:R-:W-:Y:S01]  /*161f0*/  IMAD.MOV.U32 R220, RZ, RZ, 0x1c1f ;  /* 0x00001c1fffdc7424 */ /* 0x000fe200078e00ff */
[----:B------:R-:W-:Y:S02]  /*16200*/  MOV R3, 0x16220 ;  /* 0x0001622000037802 */ /* 0x000fe40000000f00 */
[----:B-12---:R-:W-:Y:S05]  /*16210*/  CALL.REL.NOINC `($__internal_46_$__cuda_sm70_shflsync_idx_p) ;  /* 0x00000b1000007944 */ /* 0x006fea0003c00000 */
[----:B------:R-:W-:Y:S01]  /*16220*/  MOV R0, R220 ;  /* 0x000000dc00007202 */ /* 0x000fe20000000f00 */
[----:B------:R-:W-:Y:S05]  /*16230*/  BRA `(.L_x_2911) ;  /* 0xffff9fc000007947 */ /* 0x000fea000383ffff */
.L_x_2840:
        /* <DEDUP_REMOVED lines=13> */
.L_x_2844:
[----:B------:R-:W-:Y:S01]  /*16310*/  IMAD.MOV.U32 R195, RZ, RZ, R5 ;  /* 0x000000ffffc37224 */ /* 0x000fe200078e0005 */
[----:B------:R-:W-:Y:S01]  /*16320*/  MOV R2, RZ ;  /* 0x000000ff00027202 */ /* 0x000fe20000000f00 */
[----:B------:R-:W-:Y:S01]  /*16330*/  IMAD.MOV.U32 R220, RZ, RZ, 0x181f ;  /* 0x0000181fffdc7424 */ /* 0x000fe200078e00ff */
[----:B------:R-:W-:Y:S02]  /*16340*/  MOV R3, 0x16360 ;  /* 0x0001636000037802 */ /* 0x000fe40000000f00 */
[----:B------:R-:W-:Y:S05]  /*16350*/  CALL.REL.NOINC `($__internal_46_$__cuda_sm70_shflsync_idx_p) ;  /* 0x000009d000007944 */ /* 0x000fea0003c00000 */
[----:B------:R-:W-:Y:S01]  /*16360*/  MOV R4, R220 ;  /* 0x000000dc00047202 */ /* 0x000fe20000000f00 */
[----:B------:R-:W-:Y:S05]  /*16370*/  BRA `(.L_x_2913) ;  /* 0xffffc1d000007947 */ /* 0x000fea000383ffff */
.L_x_2845:
[----:B------:R-:W-:Y:S01]  /*16380*/  IMAD.MOV.U32 R195, RZ, RZ, R14 ;  /* 0x000000ffffc37224 */ /* 0x000fe200078e000e */
[----:B------:R-:W-:Y:S01]  /*16390*/  MOV R2, RZ ;  /* 0x000000ff00027202 */ /* 0x000fe20000000f00 */
[----:B------:R-:W-:Y:S01]  /*163a0*/  IMAD.MOV.U32 R220, RZ, RZ, 0x181f ;  /* 0x0000181fffdc7424 */ /* 0x000fe200078e00ff */
[----:B------:R-:W-:Y:S02]  /*163b0*/  MOV R3, 0x163d0 ;  /* 0x000163d000037802 */ /* 0x000fe40000000f00 */
[----:B-12---:R-:W-:Y:S05]  /*163c0*/  CALL.REL.NOINC `($__internal_46_$__cuda_sm70_shflsync_idx_p) ;  /* 0x0000096000007944 */ /* 0x006fea0003c00000 */
[----:B------:R-:W-:Y:S01]  /*163d0*/  MOV R0, R220 ;  /* 0x000000dc00007202 */ /* 0x000fe20000000f00 */
[----:B------:R-:W-:Y:S05]  /*163e0*/  BRA `(.L_x_2914) ;  /* 0xffffc18000007947 */ /* 0x000fea000383ffff */
.L_x_2848:
        /* <DEDUP_REMOVED lines=13> */
.L_x_2851:
[----:B------:R-:W-:Y:S01]  /*164c0*/  IMAD.MOV.U32 R195, RZ, RZ, R5 ;  /* 0x000000ffffc37224 */ /* 0x000fe200078e0005 */
[----:B-1----:R-:W-:Y:S01]  /*164d0*/  MOV R2, 0x2 ;  /* 0x0000000200027802 */ /* 0x002fe20000000f00 */
[----:B------:R-:W-:Y:S01]  /*164e0*/  IMAD.MOV.U32 R220, RZ, RZ, 0x181f ;  /* 0x0000181fffdc7424 */ /* 0x000fe200078e00ff */
[----:B------:R-:W-:Y:S02]  /*164f0*/  MOV R3, 0x16510 ;  /* 0x0001651000037802 */ /* 0x000fe40000000f00 */
[----:B--234-:R-:W-:Y:S05]  /*16500*/  CALL.REL.NOINC `($__internal_46_$__cuda_sm70_shflsync_idx_p) ;  /* 0x0000082000007944 */ /* 0x01cfea0003c00000 */
[----:B------:R-:W-:Y:S01]  /*16510*/  MOV R4, R220 ;  /* 0x000000dc00047202 */ /* 0x000fe20000000f00 */
[----:B------:R-:W-:Y:S05]  /*16520*/  BRA `(.L_x_2916) ;  /* 0xffffc3c000007947 */ /* 0x000fea000383ffff */
.L_x_2852:
[----:B------:R-:W-:Y:S01]  /*16530*/  IMAD.MOV.U32 R195, RZ, RZ, R14 ;  /* 0x000000ffffc37224 */ /* 0x000fe200078e000e */
[----:B------:R-:W-:Y:S01]  /*16540*/  MOV R2, 0x2 ;  /* 0x0000000200027802 */ /* 0x000fe20000000f00 */
[----:B------:R-:W-:Y:S01]  /*16550*/  IMAD.MOV.U32 R220, RZ, RZ, 0x181f ;  /* 0x0000181fffdc7424 */ /* 0x000fe200078e00ff */
[----:B------:R-:W-:Y:S02]  /*16560*/  MOV R3, 0x16580 ;  /* 0x0001658000037802 */ /* 0x000fe40000000f00 */
[----:B-1234-:R-:W-:Y:S05]  /*16570*/  CALL.REL.NOINC `($__internal_46_$__cuda_sm70_shflsync_idx_p) ;  /* 0x000007b000007944 */ /* 0x01efea0003c00000 */
[----:B------:R-:W-:Y:S01]  /*16580*/  MOV R0, R220 ;  /* 0x000000dc00007202 */ /* 0x000fe20000000f00 */
[----:B------:R-:W-:Y:S05]  /*16590*/  BRA `(.L_x_2917) ;  /* 0xffffc37000007947 */ /* 0x000fea000383ffff */
.L_x_2855:
        /* <DEDUP_REMOVED lines=13> */
.L_x_2857:
[----:B------:R-:W-:Y:S01]  /*16670*/  IMAD.MOV.U32 R195, RZ, RZ, R106 ;  /* 0x000000ffffc37224 */ /* 0x000fe200078e006a */
[----:B------:R-:W-:Y:S01]  /*16680*/  MOV R2, RZ ;  /* 0x000000ff00027202 */ /* 0x000fe20000000f00 */
[----:B------:R-:W-:Y:S01]  /*16690*/  IMAD.MOV.U32 R220, RZ, RZ, 0x1f ;  /* 0x0000001fffdc7424 */ /* 0x000fe200078e00ff */
[----:B------:R-:W-:Y:S02]  /*166a0*/  MOV R3, 0x166c0 ;  /* 0x000166c000037802 */ /* 0x000fe40000000f00 */
[----:B-1----:R-:W-:Y:S05]  /*166b0*/  CALL.REL.NOINC `($__internal_46_$__cuda_sm70_shflsync_idx_p) ;  /* 0x0000067000007944 */ /* 0x002fea0003c00000 */
[----:B------:R-:W-:Y:S01]  /*166c0*/  MOV R9, R220 ;  /* 0x000000dc00097202 */ /* 0x000fe20000000f00 */
[----:B------:R-:W-:Y:S05]  /*166d0*/  BRA `(.L_x_2919) ;  /* 0xffffc64000007947 */ /* 0x000fea000383ffff */
.L_x_2858:
[----:B------:R-:W-:Y:S01]  /*166e0*/  IMAD.MOV.U32 R195, RZ, RZ, R106 ;  /* 0x000000ffffc37224 */ /* 0x000fe200078e006a */
[----:B------:R-:W-:Y:S01]  /*166f0*/  MOV R2, 0x1 ;  /* 0x0000000100027802 */ /* 0x000fe20000000f00 */
[----:B------:R-:W-:Y:S01]  /*16700*/  IMAD.MOV.U32 R220, RZ, RZ, 0x1f ;  /* 0x0000001fffdc7424 */ /* 0x000fe200078e00ff */
[----:B------:R-:W-:Y:S02]  /*16710*/  MOV R3, 0x16730 ;  /* 0x0001673000037802 */ /* 0x000fe40000000f00 */
[----:B-123--:R-:W-:Y:S05]  /*16720*/  CALL.REL.NOINC `($__internal_46_$__cuda_sm70_shflsync_idx_p) ;  /* 0x0000060000007944 */ /* 0x00efea0003c00000 */
[----:B------:R-:W-:Y:S01]  /*16730*/  MOV R8, R220 ;  /* 0x000000dc00087202 */ /* 0x000fe20000000f00 */
[----:B------:R-:W-:Y:S05]  /*16740*/  BRA `(.L_x_2920) ;  /* 0xffffc5f000007947 */ /* 0x000fea000383ffff */
.L_x_2859:
[----:B------:R-:W-:Y:S02]  /*16750*/  MOV R3, 0x1 ;  /* 0x0000000100037802 */ /* 0x000fe40000000f00 */
[----:B------:R-:W-:-:S02]  /*16760*/  MOV R2, 0x16780 ;  /* 0x0001678000027802 */ /* 0x000fc40000000f00 */
[----:B--234-:R-:W-:Y:S05]  /*16770*/  CALL.REL.NOINC `($__internal_47_$__cuda_sm70_shflsync_up_p) ;  /* 0x0000061000007944 */ /* 0x01cfea0003c00000 */
[----:B------:R-:W-:Y:S05]  /*16780*/  BRA `(.L_x_2921) ;  /* 0xffffc6d000007947 */ /* 0x000fea000383ffff */
.L_x_2860:
[----:B------:R-:W-:Y:S02]  /*16790*/  MOV R3, 0x2 ;  /* 0x0000000200037802 */ /* 0x000fe40000000f00 */
[----:B------:R-:W-:-:S02]  /*167a0*/  MOV R2, 0x167c0 ;  /* 0x000167c000027802 */ /* 0x000fc40000000f00 */
[----:B--23--:R-:W-:Y:S05]  /*167b0*/  CALL.REL.NOINC `($__internal_47_$__cuda_sm70_shflsync_up_p) ;  /* 0x000005d000007944 */ /* 0x00cfea0003c00000 */
        /* <DEDUP_REMOVED lines=24> */
.L_x_2864:
[----:B------:R-:W-:Y:S02]  /*16940*/  MOV R3, 0x1 ;  /* 0x0000000100037802 */ /* 0x000fe40000000f00 */
[----:B------:R-:W-:Y:S02]  /*16950*/  MOV R2, 0x16970 ;  /* 0x0001697000027802 */ /* 0x000fe40000000f00 */
[----:B------:R-:W-:Y:S05]  /*16960*/  CALL.REL.NOINC `($__internal_47_$__cuda_sm70_shflsync_up_p) ;  /* 0x0000042000007944 */ /* 0x000fea0003c00000 */
[----:B------:R-:W-:Y:S01]  /*16970*/  MOV R2, R4 ;  /* 0x0000000400027202 */ /* 0x000fe20000000f00 */
[----:B------:R-:W-:Y:S05]  /*16980*/  BRA `(.L_x_2923) ;  /* 0xffffc72000007947 */ /* 0x000fea000383ffff */
.L_x_2865:
[----:B------:R-:W-:Y:S02]  /*16990*/  MOV R3, 0x2 ;  /* 0x0000000200037802 */ /* 0x000fe40000000f00 */
[----:B------:R-:W-:Y:S02]  /*169a0*/  MOV R2, 0x169c0 ;  /* 0x000169c000027802 */ /* 0x000fe40000000f00 */
        /* <DEDUP_REMOVED lines=25> */
.L_x_2867:
[----:B------:R-:W-:Y:S02]  /*16b40*/  SEL R0, RZ, 0x1, P0 ;  /* 0x00000001ff007807 */ /* 0x000fe40000000000 */
[----:B------:R-:W-:Y:S02]  /*16b50*/  MOV R2, 0x16b70 ;  /* 0x00016b7000027802 */ /* 0x000fe40000000f00 */
[----:B-1----:R-:W-:Y:S05]  /*16b60*/  CALL.REL.NOINC `($__internal_48_$__cuda_sm70_votesync_ballot) ;  /* 0x0000028000007944 */ /* 0x002fea0003c00000 */
[----:B------:R-:W-:Y:S01]  /*16b70*/  MOV R5, R0 ;  /* 0x0000000000057202 */ /* 0x000fe20000000f00 */
[----:B------:R-:W-:Y:S05]  /*16b80*/  BRA `(.L_x_2925) ;  /* 0xffffc6b000007947 */ /* 0x000fea000383ffff */
.L_x_2868:
[----:B------:R-:W-:Y:S01]  /*16b90*/  IMAD.MOV.U32 R195, RZ, RZ, R6 ;  /* 0x000000ffffc37224 */ /* 0x000fe200078e0006 */
[----:B------:R-:W-:Y:S01]  /*16ba0*/  MOV R2, R0 ;  /* 0x0000000000027202 */ /* 0x000fe20000000f00 */
[----:B------:R-:W-:Y:S01]  /*16bb0*/  IMAD.MOV.U32 R220, RZ, RZ, 0x1f ;  /* 0x0000001fffdc7424 */ /* 0x000fe200078e00ff */
[----:B------:R-:W-:Y:S02]  /*16bc0*/  MOV R3, 0x16be0 ;  /* 0x00016be000037802 */ /* 0x000fe40000000f00 */
[----:B-1----:R-:W-:Y:S05]  /*16bd0*/  CALL.REL.NOINC `($__internal_46_$__cuda_sm70_shflsync_idx_p) ;  /* 0x0000015000007944 */ /* 0x002fea0003c00000 */
[----:B------:R-:W-:Y:S01]  /*16be0*/  IMAD.MOV.U32 R10, RZ, RZ, R220 ;  /* 0x000000ffff0a7224 */ /* 0x000fe200078e00dc */
[----:B------:R-:W-:Y:S01]  /*16bf0*/  MOV R2, R0 ;  /* 0x0000000000027202 */ /* 0x000fe20000000f00 */
[----:B------:R-:W-:Y:S01]  /*16c00*/  IMAD.MOV.U32 R195, RZ, RZ, R7 ;  /* 0x000000ffffc37224 */ /* 0x000fe200078e0007 */
[----:B------:R-:W-:-:S02]  /*16c10*/  MOV R220, 0x1f ;  /* 0x0000001f00dc7802 */ /* 0x000fc40000000f00 */
[----:B------:R-:W-:Y:S02]  /*16c20*/  MOV R3, 0x16c40 ;  /* 0x00016c4000037802 */ /* 0x000fe40000000f00 */
[----:B------:R-:W-:Y:S05]  /*16c30*/  CALL.REL.NOINC `($__internal_46_$__cuda_sm70_shflsync_idx_p) ;  /* 0x000000f000007944 */ /* 0x000fea0003c00000 */
[----:B------:R-:W-:Y:S01]  /*16c40*/  MOV R7, R220 ;  /* 0x000000dc00077202 */ /* 0x000fe20000000f00 */
[----:B------:R-:W-:Y:S05]  /*16c50*/  BRA `(.L_x_2926) ;  /* 0xffffc63000007947 */ /* 0x000fea000383ffff */
.L_x_2871:
[----:B------:R-:W-:Y:S01]  /*16c60*/  IMAD.MOV.U32 R195, RZ, RZ, R4 ;  /* 0x000000ffffc37224 */ /* 0x000fe200078e0004 */
[----:B------:R-:W-:Y:S01]  /*16c70*/  MOV R2, R0 ;  /* 0x0000000000027202 */ /* 0x000fe20000000f00 */
[----:B------:R-:W-:Y:S01]  /*16c80*/  IMAD.MOV.U32 R220, RZ, RZ, 0x1f ;  /* 0x0000001fffdc7424 */ /* 0x000fe200078e00ff */
[----:B------:R-:W-:Y:S02]  /*16c90*/  MOV R3, 0x16cb0 ;  /* 0x00016cb000037802 */ /* 0x000fe40000000f00 */
[----:B-1-34-:R-:W-:Y:S05]  /*16ca0*/  CALL.REL.NOINC `($__internal_46_$__cuda_sm70_shflsync_idx_p) ;  /* 0x0000008000007944 */ /* 0x01afea0003c00000 */
[----:B------:R-:W-:Y:S01]  /*16cb0*/  MOV R11, R220 ;  /* 0x000000dc000b7202 */ /* 0x000fe20000000f00 */
[----:B------:R-:W-:Y:S05]  /*16cc0*/  BRA `(.L_x_2870) ;  /* 0xffffc62000007947 */ /* 0x000fea000383ffff */
        .weak           $__internal_45_$__cuda_sm70_shflsync_bfly_p
        .type           $__internal_45_$__cuda_sm70_shflsync_bfly_p,@function
        .size           $__internal_45_$__cuda_sm70_shflsync_bfly_p,($__internal_46_$__cuda_sm70_shflsync_idx_p - $__internal_45_$__cuda_sm70_shflsync_bfly_p)
$__internal_45_$__cuda_sm70_shflsync_bfly_p:
[----:B------:R-:W-:Y:S02]  /*16cd0*/  MOV R180, 0xffffffff ;  /* 0xffffffff00b47802 */ /* 0x000fe40000000f00 */
[----:B------:R-:W-:Y:S02]  /*16ce0*/  MOV R3, 0x1f ;  /* 0x0000001f00037802 */ /* 0x000fe40000000f00 */
[----:B------:R-:W-:Y:S04]  /*16cf0*/  WARPSYNC R180 ;  /* 0x000000b400007348 */ /* 0x000fe80003800000 */
[----:B------:R1:W2:Y:S02]  /*16d00*/  SHFL.BFLY PT, R0, R132, R0, R3 ;  /* 0x0c00000084007389 */ /* 0x0002a400000e0003 */
[----:B-1----:R-:W-:-:S04]  /*16d10*/  MOV R3, 0x0 ;  /* 0x0000000000037802 */ /* 0x002fc80000000f00 */
[----:B--2---:R-:W-:Y:S05]  /*16d20*/  RET.REL.NODEC R2 `(_ZN7cutlass13device_kernelIN5flash19enable_sm80_to_sm89INS1_16FlashAttnFwdSm80INS1_25CollectiveMainloopFwdSm80ILi8ELi1ELb0EN4cute5tupleIJNS5_1CILi128EEENS7_ILi64EEENS7_ILi256EEEEEELi256ENS_6half_tEfNS_4arch4Sm80ELb1ELb0ELb0ELb1ELb1ELb0ELb1ELb1EEENS1_21CollectiveEpilogueFwdINS6_IJS8_SA_S9_EEENS6_IJNS7_ILi1EEESI_SI_EEESC_SE_Li256ELb1ELb1ELb1ELb0EEENS1_36VarlenDynamicPersistentTileSchedulerILi128ELi64ELi256ELi256ELb1ELb1ELb0ELb1ELb1ELb1EEEEEEEEEvNT_6ParamsE) ;  /* 0xfffe92d002007950 */ /* 0x004fea0003c3ffff */
        .weak           $__internal_46_$__cuda_sm70_shflsync_idx_p
        .type           $__internal_46_$__cuda_sm70_shflsync_idx_p,@function
        .size           $__internal_46_$__cuda_sm70_shflsync_idx_p,($__internal_47_$__cuda_sm70_shflsync_up_p - $__internal_46_$__cuda_sm70_shflsync_idx_p)
$__internal_46_$__cuda_sm70_shflsync_idx_p:
[----:B------:R-:W-:-:S04]  /*16d30*/  MOV R244, 0xffffffff ;  /* 0xffffffff00f47802 */ /* 0x000fc80000000f00 */
[----:B------:R-:W-:Y:S04]  /*16d40*/  WARPSYNC R244 ;  /* 0x000000f400007348 */ /* 0x000fe80003800000 */
[----:B------:R1:W2:Y:S02]  /*16d50*/  SHFL.IDX PT, R220, R195, R2, R220 ;  /* 0x00000002c3dc7389 */ /* 0x0002a400000e00dc */
[----:B-1----:R-:W-:Y:S02]  /*16d60*/  MOV R2, R3 ;  /* 0x0000000300027202 */ /* 0x002fe40000000f00 */
[----:B------:R-:W-:-:S04]  /*16d70*/  MOV R3, 0x0 ;  /* 0x0000000000037802 */ /* 0x000fc80000000f00 */
[----:B--2---:R-:W-:Y:S05]  /*16d80*/  RET.REL.NODEC R2 `(_ZN7cutlass13device_kernelIN5flash19enable_sm80_to_sm89INS1_16FlashAttnFwdSm80INS1_25CollectiveMainloopFwdSm80ILi8ELi1ELb0EN4cute5tupleIJNS5_1CILi128EEENS7_ILi64EEENS7_ILi256EEEEEELi256ENS_6half_tEfNS_4arch4Sm80ELb1ELb0ELb0ELb1ELb1ELb0ELb1ELb1EEENS1_21CollectiveEpilogueFwdINS6_IJS8_SA_S9_EEENS6_IJNS7_ILi1EEESI_SI_EEESC_SE_Li256ELb1ELb1ELb1ELb0EEENS1_36VarlenDynamicPersistentTileSchedulerILi128ELi64ELi256ELi256ELb1ELb1ELb0ELb1ELb1ELb1EEEEEEEEEvNT_6ParamsE) ;  /* 0xfffe927002007950 */ /* 0x004fea0003c3ffff */
        .weak           $__internal_47_$__cuda_sm70_shflsync_up_p
        .type           $__internal_47_$__cuda_sm70_shflsync_up_p,@function
        .size           $__internal_47_$__cuda_sm70_shflsync_up_p,($__internal_48_$__cuda_sm70_votesync_ballot - $__internal_47_$__cuda_sm70_shflsync_up_p)
$__internal_47_$__cuda_sm70_shflsync_up_p:
[----:B------:R-:W-:Y:S02]  /*16d90*/  MOV R4, RZ ;  /* 0x000000ff00047202 */ /* 0x000fe40000000f00 */
[----:B------:R-:W-:-:S04]  /*16da0*/  MOV R10, 0xffffffff ;  /* 0xffffffff000a7802 */ /* 0x000fc80000000f00 */
[----:B------:R-:W-:Y:S04]  /*16db0*/  WARPSYNC R10 ;  /* 0x0000000a00007348 */ /* 0x000fe80003800000 */
[----:B------:R1:W2:Y:S02]  /*16dc0*/  SHFL.UP PT, R4, R0, R3, R4 ;  /* 0x0400000300047389 */ /* 0x0002a400000e0004 */
[----:B-1----:R-:W-:-:S04]  /*16dd0*/  MOV R3, 0x0 ;  /* 0x0000000000037802 */ /* 0x002fc80000000f00 */
[----:B--2---:R-:W-:Y:S05]  /*16de0*/  RET.REL.NODEC R2 `(_ZN7cutlass13device_kernelIN5flash19enable_sm80_to_sm89INS1_16FlashAttnFwdSm80INS1_25CollectiveMainloopFwdSm80ILi8ELi1ELb0EN4cute5tupleIJNS5_1CILi128EEENS7_ILi64EEENS7_ILi256EEEEEELi256ENS_6half_tEfNS_4arch4Sm80ELb1ELb0ELb0ELb1ELb1ELb0ELb1ELb1EEENS1_21CollectiveEpilogueFwdINS6_IJS8_SA_S9_EEENS6_IJNS7_ILi1EEESI_SI_EEESC_SE_Li256ELb1ELb1ELb1ELb0EEENS1_36VarlenDynamicPersistentTileSchedulerILi128ELi64ELi256ELi256ELb1ELb1ELb0ELb1ELb1ELb1EEEEEEEEEvNT_6ParamsE) ;  /* 0xfffe921002007950 */ /* 0x004fea0003c3ffff */
        .weak           $__internal_48_$__cuda_sm70_votesync_ballot
        .type           $__internal_48_$__cuda_sm70_votesync_ballot,@function
        .size           $__internal_48_$__cuda_sm70_votesync_ballot,(.L_x_3290 - $__internal_48_$__cuda_sm70_votesync_ballot)
$__internal_48_$__cuda_sm70_votesync_ballot:
[----:B------:R-:W-:Y:S01]  /*16df0*/  ISETP.NE.U32.AND P0, PT, R0, 0x1, PT ;  /* 0x000000010000780c */ /* 0x000fe20003f05070 */
[----:B------:R-:W-:-:S04]  /*16e00*/  IMAD.MOV.U32 R3, RZ, RZ, -0x1 ;  /* 0xffffffffff037424 */ /* 0x000fc800078e00ff */
[----:B------:R-:W-:Y:S08]  /*16e10*/  WARPSYNC R3 ;  /* 0x0000000300007348 */ /* 0x000ff00003800000 */
[----:B------:R-:W-:-:S04]  /*16e20*/  VOTE.ANY R0, PT, !P0 ;  /* 0x0000000000007806 */ /* 0x000fc800040e0100 */
[----:B------:R-:W-:Y:S01]  /*16e30*/  LOP3.LUT R0, R0, R3, RZ, 0xc0, !PT ;  /* 0x0000000300007212 */ /* 0x000fe200078ec0ff */
[----:B------:R-:W-:-:S04]  /*16e40*/  IMAD.MOV.U32 R3, RZ, RZ, 0x0 ;  /* 0x00000000ff037424 */ /* 0x000fc800078e00ff */
[----:B------:R-:W-:Y:S05]  /*16e50*/  RET.REL.NODEC R2 `(_ZN7cutlass13device_kernelIN5flash19enable_sm80_to_sm89INS1_16FlashAttnFwdSm80INS1_25CollectiveMainloopFwdSm80ILi8ELi1ELb0EN4cute5tupleIJNS5_1CILi128EEENS7_ILi64EEENS7_ILi256EEEEEELi256ENS_6half_tEfNS_4arch4Sm80ELb1ELb0ELb0ELb1ELb1ELb0ELb1ELb1EEENS1_21CollectiveEpilogueFwdINS6_IJS8_SA_S9_EEENS6_IJNS7_ILi1EEESI_SI_EEESC_SE_Li256ELb1ELb1ELb1ELb0EEENS1_36VarlenDynamicPersistentTileSchedulerILi128ELi64ELi256ELi256ELb1ELb1ELb0ELb1ELb1ELb1EEEEEEEEEvNT_6ParamsE) ;  /* 0xfffe91a002007950 */ /* 0x000fea0003c3ffff */
.L_x_2927:
        /* <DEDUP_REMOVED lines=10> */
.L_x_3290:


//--------------------- .text._ZN7cutlass13device_kernelIN5flash19enable_sm80_to_sm89INS1_16FlashAttnFwdSm80INS1_25CollectiveMainloopFwdSm80ILi8ELi1ELb0EN4cute5tupleIJNS5_1CILi128EEENS7_ILi48EEENS7_ILi256EEEEEELi256ENS_6half_tEfNS_4arch4Sm80ELb1ELb0ELb0ELb1ELb1ELb1ELb1ELb1EEENS1_21CollectiveEpilogueFwdINS6_IJS8_SA_S9_EEENS6_IJNS7_ILi1EEESI_SI_EEESC_SE_Li256ELb1ELb1ELb1ELb0EEENS1_36VarlenDynamicPersistentTileSchedulerILi128ELi48ELi256ELi256ELb1ELb1ELb0ELb1ELb1ELb1EEEEEEEEEvNT_6ParamsE --------------------------
	.section	.text._ZN7cutlass13device_kernelIN5flash19enable_sm80_to_sm89INS1_16FlashAttnFwdSm80INS1_25CollectiveMainloopFwdSm80ILi8ELi1ELb0EN4cute5tupleIJNS5_1CILi128EEENS7_ILi48EEENS7_ILi256EEEEEELi256ENS_6half_tEfNS_4arch4Sm80ELb1ELb0ELb0ELb1ELb1ELb1ELb1ELb1EEENS1_21CollectiveEpilogueFwdINS6_IJS8_SA_S9_EEENS6_IJNS7_ILi1EEESI_SI_EEESC_SE_Li256ELb1ELb1ELb1ELb0EEENS1_36VarlenDynamicPersistentTileSchedulerILi128ELi48ELi256ELi256ELb1ELb1ELb0ELb1ELb1ELb1EEEEEEEEEvNT_6ParamsE,"ax",@progbits
	.sectioninfo	@"SHI_REGISTERS=255"
	.align	128
.text._ZN7cutlass13device_kernelIN5flash19enable_sm80_to_sm89INS1_16FlashAttnFwdSm80INS1_25CollectiveMainloopFwdSm80ILi8ELi1ELb0EN4cute5tupleIJNS5_1CILi128EEENS7_ILi48EEENS7_ILi256EEEEEELi256ENS_6half_tEfNS_4arch4Sm80ELb1ELb0ELb0ELb1ELb1ELb1ELb1ELb1EEENS1_21CollectiveEpilogueFwdINS6_IJS8_SA_S9_EEENS6_IJNS7_ILi1EEESI_SI_EEESC_SE_Li256ELb1ELb1ELb1ELb0EEENS1_36VarlenDynamicPersistentTileSchedulerILi128ELi48ELi256ELi256ELb1ELb1ELb0ELb1ELb1ELb1EEEEEEEEEvNT_6ParamsE:
        .type           _ZN7cutlass13device_kernelIN5flash19enable_sm80_to_sm89INS1_16FlashAttnFwdSm80INS1_25CollectiveMainloopFwdSm80ILi8ELi1ELb0EN4cute5tupleIJNS5_1CILi128EEENS7_ILi48EEENS7_ILi256EEEEEELi256ENS_6half_tEfNS_4arch4Sm80ELb1ELb0ELb0ELb1ELb1ELb1ELb1ELb1EEENS1_21CollectiveEpilogueFwdINS6_IJS8_SA_S9_EEENS6_IJNS7_ILi1EEESI_SI_EEESC_SE_Li256ELb1ELb1ELb1ELb0EEENS1_36VarlenDynamicPersistentTileSchedulerILi128ELi48ELi256ELi256ELb1ELb1ELb0ELb1ELb1ELb1EEEEEEEEEvNT_6ParamsE,@function
        .size           _ZN7cutlass13device_kernelIN5flash19enable_sm80_to_sm89INS1_16FlashAttnFwdSm80INS1_25CollectiveMainloopFwdSm80ILi8ELi1ELb0EN4cute5tupleIJNS5_1CILi128EEENS7_ILi48EEENS7_ILi256EEEEEELi256ENS_6half_tEfNS_4arch4Sm80ELb1ELb0ELb0ELb1ELb1ELb1ELb1ELb1EEENS1_21CollectiveEpilogueFwdINS6_IJS8_SA_S9_EEENS6_IJNS7_ILi1EEESI_SI_EEESC_SE_Li256ELb1ELb1ELb1ELb0EEENS1_36VarlenDynamicPersistentTileSchedulerILi128ELi48ELi256ELi256ELb1ELb1ELb0ELb1ELb1ELb1EEEEEEEEEvNT_6ParamsE,(.L_x_3295 - _ZN7cutlass13device_kernelIN5flash19enable_sm80_to_sm89INS1_16FlashAttnFwdSm80INS1_25CollectiveMainloopFwdSm80ILi8ELi1ELb0EN4cute5tupleIJNS5_1CILi128EEENS7_ILi48EEENS7_ILi256EEEEEELi256ENS_6half_tEfNS_4arch4Sm80ELb1ELb0ELb0ELb1ELb1ELb1ELb1ELb1EEENS1_21CollectiveEpilogueFwdINS6_IJS8_SA_S9_EEENS6_IJNS7_ILi1EEESI_SI_EEESC_SE_Li256ELb1ELb1ELb1ELb0EEENS1_36VarlenDynamicPersistentTileSchedulerILi128ELi48ELi256ELi256ELb1ELb1ELb0ELb1ELb1ELb1EEEEEEEEEvNT_6ParamsE)
        .other          _ZN7cutlass13device_kernelIN5flash19enable_sm80_to_sm89INS1_16FlashAttnFwdSm80INS1_25CollectiveMainloopFwdSm80ILi8ELi1ELb0EN4cute5tupleIJNS5_1CILi128EEENS7_ILi48EEENS7_ILi256EEEEEELi256ENS_6half_tEfNS_4arch4Sm80ELb1ELb0ELb0ELb1ELb1ELb1ELb1ELb1EEENS1_21CollectiveEpilogueFwdINS6_IJS8_SA_S9_EEENS6_IJNS7_ILi1EEESI_SI_EEESC_SE_Li256ELb1ELb1ELb1ELb0EEENS1_36VarlenDynamicPersistentTileSchedulerILi128ELi48ELi256ELi256ELb1ELb1ELb0ELb1ELb1ELb1EEEEEEEEEvNT_6ParamsE,@"STO_CUDA_ENTRY STV_DEFAULT"
_ZN7cutlass13device_kernelIN5flash19enable_sm80_to_sm89INS1_16FlashAttnFwdSm80INS1_25CollectiveMainloopFwdSm80ILi8ELi1ELb0EN4cute5tupleIJNS5_1CILi128EEENS7_ILi48EEENS7_ILi256EEEEEELi256ENS_6half_tEfNS_4arch4Sm80ELb1ELb0ELb0ELb1ELb1ELb1ELb1ELb1EEENS1_21CollectiveEpilogueFwdINS6_IJS8_SA_S9_EEENS6_IJNS7_ILi1EEESI_SI_EEESC_SE_Li256ELb1ELb1ELb1ELb0EEENS1_36VarlenDynamicPersistentTileSchedulerILi128ELi48ELi256ELi256ELb1ELb1ELb0ELb1ELb1ELb1EEEEEEEEEvNT_6ParamsE:
        /* <DEDUP_REMOVED lines=54> */
.L_x_2933:
        /* <DEDUP_REMOVED lines=16> */
.L_x_3171:
        /* <DEDUP_REMOVED lines=16> */
.L_x_3172:
[----:B--2---:R-:W-:-:S05]  /*0560*/  IMAD R0, R0, c[0x0][0x538], RZ ;  /* 0x00014e0000007a24 */ /* 0x004fca00078e02ff */
[----:B------:R-:W-:-:S04]  /*0570*/  IADD3 R6, R0, R6, RZ ;  /* 0x0000000600067210 */ /* 0x000fc80007ffe0ff */
[----:B------:R-:W-:-:S13]  /*0580*/  ISETP.GT.AND P0, PT, R6, UR4, PT ;  /* 0x0000000406007c0c */ /* 0x000fda000bf04270 */
[----:B-1----:R-:W-:Y:S05]  /*0590*/  @!P0 BRA `(.L_x_2933) ;  /* 0xfffffdc000008947 */ /* 0x002fea000383ffff */
.L_x_2929:
[----:B------:R-:W-:-:S05]  /*05a0*/  IADD3 R6, -R0, R6, RZ ;  /* 0x0000000600067210 */ /* 0x000fca0007ffe1ff */
[----:B------:R-:W-:-:S05]  /*05b0*/  IMAD R0, R4, c[0x0][0x538], R6 ;  /* 0x00014e0004007a24 */ /* 0x000fca00078e0206 */
[----:B------:R-:W-:Y:S01]  /*05c0*/  ISETP.GT.AND P0, PT, R0, UR4, PT ;  /* 0x0000000400007c0c */ /* 0x000fe2000bf04270 */
[----:B------:R-:W-:-:S12]  /*05d0*/  BRA.DIV ~URZ, `(.L_x_2934) ;  /* 0x000224f27f007947 */ /* 0x000fd8000b800000 */
[----:B------:R-:W-:-:S04]  /*05e0*/  VOTE.ANY R13, PT, !P0 ;  /* 0x00000000000d7806 */ /* 0x000fc800040e0100 */
.L_x_3173:
[----:B------:R-:W1:Y:S02]  /*05f0*/  POPC R0, R13 ;  /* 0x0000000d00007309 */ /* 0x000e640000000000 */
[----:B-1----:R-:W-:-:S05]  /*0600*/  IADD3 R2, R0, R7, RZ ;  /* 0x0000000700027210 */ /* 0x002fca0007ffe0ff */
[----:B------:R1:W-:Y:S01]  /*0610*/  STL [R1+0x1c], R2 ;  /* 0x00001c0201007387 */ /* 0x0003e20000100800 */
[----:B------:R-:W-:Y:S05]  /*0620*/  BRA.DIV ~URZ, `(.L_x_2935) ;  /* 0x000224e27f007947 */ /* 0x000fea000b800000 */
[----:B------:R2:W3:Y:S01]  /*0630*/  SHFL.IDX PT, R12, R9, R0, 0x1f ;  /* 0x00001f00090c7589 */ /* 0x0004e200000e0000 */
[----:B------:R-:W-:-:S03]  /*0640*/  MOV R5, RZ ;  /* 0x000000ff00057202 */ /* 0x000fc60000000f00 */
[----:B------:R2:W4:Y:S04]  /*0650*/  SHFL.IDX PT, R9, R8, R0, 0x1f ;  /* 0x00001f0008097589 */ /* 0x00052800000e0000 */
.L_x_3174:
[----:B------:R-:W-:Y:S01]  /*0660*/  ISETP.NE.AND P0, PT, R13, RZ, PT ;  /* 0x000000ff0d00720c */ /* 0x000fe20003f05270 */
[----:B------:R-:W-:-:S12]  /*0670*/  BSSY B0, `(.L_x_2936) ;  /* 0x0000005000007945 */ /* 0x000fd80003800000 */
[----:B------:R-:W-:Y:S05]  /*0680*/  @!P0 BRA `(.L_x_2937) ;  /* 0x0000003000008947 */ /* 0x000fea0003800000 */
[----:B--2---:R-:W-:Y:S01]  /*0690*/  IADD3 R0, R0, -0x1, RZ ;  /* 0xffffffff00007810 */ /* 0x004fe20007ffe0ff */
[----:B------:R-:W-:Y:S05]  /*06a0*/  BRA.DIV ~URZ, `(.L_x_2938) ;  /* 0x000225427f007947 */ /* 0x000fea000b800000 */
[----:B------:R2:W1:Y:S02]  /*06b0*/  SHFL.IDX PT, R5, R4, R0, 0x1f ;  /* 0x00001f0004057589 */ /* 0x00046400000e0000 */
.L_x_2937:
[----:B------:R-:W-:Y:S05]  /*06c0*/  BSYNC B0 ;  /* 0x0000000000007941 */ /* 0x000fea0003800000 */
.L_x_2936:
        /* <DEDUP_REMOVED lines=69> */
.L_x_2940:
        /* <DEDUP_REMOVED lines=70> */
.L_x_2941:
[----:B------:R-:W-:Y:S05]  /*0f80*/  BSYNC B0 ;  /* 0x0000000000007941 */ /* 0x000fea0003800000 */
.L_x_2939:
[----:B------:R-:W-:-:S04]  /*0f90*/  LOP3.LUT R0, RZ, R0, RZ, 0x33, !PT ;  /* 0x00000000ff007212 */ /* 0x000fc800078e33ff */
[----:B------:R-:W-:-:S05]  /*0fa0*/  IADD3 R0, R0, R12, RZ ;  /* 0x0000000c00007210 */ /* 0x000fca0007ffe0ff */
[----:B------:R2:W-:Y:S01]  /*0fb0*/  STL [R1+0x14], R0 ;  /* 0x0000140001007387 */ /* 0x0005e20000100800 */
[----:B------:R-:W-:Y:S05]  /*0fc0*/  BRA `(.L_x_2942) ;  /* 0x0000006000007947 */ /* 0x000fea0003800000 */
.L_x_2930:
[----:B------:R-:W-:Y:S01]  /*0fd0*/  MOV R0, UR4 ;  /* 0x0000000400007c02 */ /* 0x000fe20008000f00 */
[----:B------:R-:W-:Y:S04]  /*0fe0*/  STL [R1+0x14], RZ ;  /* 0x000014ff01007387 */ /* 0x000fe80000100800 */
[----:B------:R-:W-:Y:S04]  /*0ff0*/  STL [R1+0x18], RZ ;  /* 0x000018ff01007387 */ /* 0x000fe80000100800 */
[----:B------:R1:W-:Y:S02]  /*1000*/  STL [R1+0x10], R0 ;  /* 0x0000100001007387 */ /* 0x0003e40000100800 */
[----:B-1----:R-:W-:-:S05]  /*1010*/  MOV R0, c[0x0][0x53c] ;  /* 0x00014f0000007a02 */ /* 0x002fca0000000f00 */
[----:B------:R1:W-:Y:S02]  /*1020*/  STL [R1+0x1c], R0 ;  /* 0x00001c0001007387 */ /* 0x0003e40000100800 */
.L_x_2942:
        /* <DEDUP_REMOVED lines=8> */
.L_x_2928:
[----:B-12---:R-:W2:Y:S02]  /*10b0*/  LDL R0, [R1+0x1c] ;  /* 0x00001c0001007983 */ /* 0x006ea40000100800 */
[----:B--2---:R-:W-:-:S13]  /*10c0*/  ISETP.GE.AND P0, PT, R0, c[0x0][0x53c], PT ;  /* 0x00014f0000007a0c */ /* 0x004fda0003f06270 */
[----:B------:R-:W-:Y:S05]  /*10d0*/  @P0 EXIT ;  /* 0x000000000000094d */ /* 0x000fea0003800000 */
[----:B------:R-:W1:Y:S01]  /*10e0*/  S2R R13, SR_TID.X ;  /* 0x00000000000d7919 */ /* 0x000e620000002100 */
[----:B------:R-:W-:Y:S01]  /*10f0*/  IMAD.MOV.U32 R22, RZ, RZ, 0x40 ;  /* 0x00000040ff167424 */ /* 0x000fe200078e00ff */
[----:B------:R-:W-:Y:S01]  /*1100*/  ULDC UR4, c[0x0][0x2ac] ;  /* 0x0000ab0000047ab9 */ /* 0x000fe20000000800 */
[----:B------:R-:W-:Y:S01]  /*1110*/  IMAD.MOV.U32 R21, RZ, RZ, 0x20 ;  /* 0x00000020ff157424 */ /* 0x000fe200078e00ff */
[----:B------:R-:W-:Y:S02]  /*1120*/  ULDC UR5, c[0x0][0x1d0] ;  /* 0x0000740000057ab9 */ /* 0x000fe40000000800 */
[----:B------:R-:W-:Y:S01]  /*1130*/  UIMAD UR5, UR4, UR5, URZ ;  /* 0x00000005040572a4 */ /* 0x000fe2000f8e023f */
[----:B-1----:R-:W-:-:S04]  /*1140*/  SHF.R.S32.HI R12, RZ, 0x1f, R13 ;  /* 0x0000001fff0c7819 */ /* 0x002fc8000001140d */
[CC--:B------:R-:W-:Y:S02]  /*1150*/  LEA.HI R3, R12.reuse, R13.reuse, RZ, 0x4 ;  /* 0x0000000d0c037211 */ /* 0x0c0fe400078f20ff */
[----:B------:R-:W-:Y:S02]  /*1160*/  LEA.HI R8, R12, R13, RZ, 0x2 ;  /* 0x0000000d0c087211 */ /* 0x000fe400078f10ff */
[----:B------:R-:W-:Y:S02]  /*1170*/  LOP3.LUT R0, R3, 0xfffffff0, RZ, 0xc0, !PT ;  /* 0xfffffff003007812 */ /* 0x000fe400078ec0ff */
[----:B---3--:R-:W-:Y:S02]  /*1180*/  SHF.R.S32.HI R4, RZ, 0x4, R3 ;  /* 0x00000004ff047819 */ /* 0x008fe40000011403 */
        /* <DEDUP_REMOVED lines=64> */
[----:B------:R-:W-:Y:S01]  /*1590*/  IADD3 R17, R143, 0x20, RZ ;  /* 0x000000208f117810 */ /* 0x000fe20007ffe0ff */
        /* <DEDUP_REMOVED lines=30> */
[----:B------:R-:W-:Y:S02]  /*1780*/  LOP3.LUT R10, R8, 0xfffffe00, RZ, 0xc0, !PT ;  /* 0xfffffe00080a7812 */ /* 0x000fe400078ec0ff */
[--C-:B------:R-:W-:Y:S02]  /*1790*/  LOP3.LUT R5, R252, 0x38, R3.reuse, 0xf8, !PT ;  /* 0x00000038fc057812 */ /* 0x100fe400078ef803 */
[----:B------:R-:W-:Y:S02]  /*17a0*/  LOP3.LUT R4, R251, 0x38, R3, 0xf8, !PT ;  /* 0x00000038fb047812 */ /* 0x000fe400078ef803 */
[----:B------:R-:W-:Y:S02]  /*17b0*/  SHF.R.U32.HI R28, RZ, 0x3, R33 ;  /* 0x00000003ff1c7819 */ /* 0x000fe40000011621 */
[----:B------:R-:W-:Y:S02]  /*17c0*/  SHF.R.U32.HI R26, RZ, 0x3, R32 ;  /* 0x00000003ff1a7819 */ /* 0x000fe40000011620 */
[----:B------:R-:W-:-:S02]  /*17d0*/  LOP3.LUT R8, R33, 0x38, R3, 0xf8, !PT ;  /* 0x0000003821087812 */ /* 0x000fc400078ef803 */
[----:B------:R-:W-:Y:S02]  /*17e0*/  LOP3.LUT R11, R32, 0x38, R3, 0xf8, !PT ;  /* 0x00000038200b7812 */ /* 0x000fe400078ef803 */
        /* <DEDUP_REMOVED lines=17> */
[CC--:B------:R-:W-:Y:S02]  /*1900*/  IADD3 R4, R13.reuse, R10.reuse, R14 ;  /* 0x0000000a0d047210 */ /* 0x0c0fe40007ffe00e */
[----:B------:R-:W-:Y:S02]  /*1910*/  LOP3.LUT R5, R13, R10, RZ, 0xfc, !PT ;  /* 0x0000000a0d057212 */ /* 0x000fe400078efcff */
[----:B------:R-:W-:Y:S01]  /*1920*/  @P0 IADD3 R23, R0, 0x10, RZ ;  /* 0x0000001000170810 */ /* 0x000fe20007ffe0ff */
[--C-:B------:R-:W-:Y:S01]  /*1930*/  IMAD R0, R149, 0x20, R143.reuse ;  /* 0x0000002095007824 */ /* 0x100fe200078e028f */
[----:B------:R-:W-:-:S02]  /*1940*/  SHF.R.S32.HI R8, RZ, 0x1f, R143 ;  /* 0x0000001fff087819 */ /* 0x000fc4000001148f */
[----:B------:R-:W-:Y:S01]  /*1950*/  LOP3.LUT R8, R19, 0x7ffffffc, RZ, 0xc0, !PT ;  /* 0x7ffffffc13087812 */ /* 0x000fe200078ec0ff */
[----:B------:R-:W-:Y:S01]  /*1960*/  STL [R1+0x3c], R23 ;  /* 0x00003c1701007387 */ /* 0x000fe20000100800 */
[----:B------:R-:W-:Y:S02]  /*1970*/  LOP3.LUT R10, R6, R34, RZ, 0x3c, !PT ;  /* 0x00000022060a7212 */ /* 0x000fe400078e3cff */
[----:B------:R-:W-:Y:S02]  /*1980*/  SHF.R.S32.HI R19, RZ, 0x1f, R148 ;  /* 0x0000001fff137819 */ /* 0x000fe40000011494 */
[----:B------:R-:W-:Y:S01]  /*1990*/  SHF.R.S32.HI R9, RZ, 0x1f, R146 ;  /* 0x0000001fff097819 */ /* 0x000fe20000011492 */
[----:B------:R1:W-:Y:S01]  /*19a0*/  STL [R1+0x18c], R10 ;  /* 0x00018c0a01007387 */ /* 0x0003e20000100800 */
[----:B------:R-:W-:Y:S02]  /*19b0*/  IADD3 R147, R144, 0x60, RZ ;  /* 0x0000006090937810 */ /* 0x000fe40007ffe0ff */
[--C-:B------:R-:W-:Y:S01]  /*19c0*/  LOP3.LUT R14, R251, 0x38, R140.reuse, 0xf8, !PT ;  /* 0x00000038fb0e7812 */ /* 0x100fe200078ef88c */
[----:B------:R2:W-:Y:S01]  /*19d0*/  STL [R1+0xe0], R19 ;  /* 0x0000e01301007387 */ /* 0x0005e20000100800 */
[----:B------:R-:W-:-:S02]  /*19e0*/  LOP3.LUT R13, R33, 0x38, R140, 0xf8, !PT ;  /* 0x00000038210d7812 */ /* 0x000fc400078ef88c */
[----:B------:R-:W-:Y:S01]  /*19f0*/  LOP3.LUT R11, R32, 0x38, R140, 0xf8, !PT ;  /* 0x00000038200b7812 */ /* 0x000fe200078ef88c */
[----:B------:R3:W-:Y:S01]  /*1a00*/  STL [R1+0xdc], R9 ;  /* 0x0000dc0901007387 */ /* 0x0007e20000100800 */
[----:B------:R-:W-:Y:S02]  /*1a10*/  SHF.R.S32.HI R6, RZ, 0x1f, R147 ;  /* 0x0000001fff067819 */ /* 0x000fe40000011493 */
[----:B------:R-:W-:Y:S02]  /*1a20*/  LOP3.LUT R14, R12, R14, R29, 0xf6, !PT ;  /* 0x0000000e0c0e7212 */ /* 0x000fe400078ef61d */
[----:B------:R-:W-:Y:S01]  /*1a30*/  LOP3.LUT R11, R25, R11, R26, 0xf6, !PT ;  /* 0x0000000b190b7212 */ /* 0x000fe200078ef61a */
[----:B------:R4:W-:Y:S01]  /*1a40*/  STL [R1+0xd8], R6 ;  /* 0x0000d80601007387 */ /* 0x0009e20000100800 */
[----:B------:R-:W-:Y:S02]  /*1a50*/  LEA R151, R2, 0xa080, 0x1 ;  /* 0x0000a08002977811 */ /* 0x000fe400078e08ff */
[----:B------:R-:W-:-:S02]  /*1a60*/  SHF.R.S32.HI R2, RZ, 0x3, R3 ;  /* 0x00000003ff027819 */ /* 0x000fc40000011403 */
[----:B------:R-:W-:Y:S02]  /*1a70*/  LOP3.LUT R234, R3, 0xfffffff8, RZ, 0xc0, !PT ;  /* 0xfffffff803ea7812 */ /* 0x000fe400078ec0ff */
[----:B------:R-:W-:Y:S02]  /*1a80*/  SEL R3, R21, 0xffffffe0, !P4 ;  /* 0xffffffe015037807 */ /* 0x000fe40006000000 */
[----:B------:R-:W-:Y:S02]  /*1a90*/  LEA R200, R4, 0x10080, 0x1 ;  /* 0x0001008004c87811 */ /* 0x000fe400078e08ff */
[----:B-1----:R-:W-:Y:S02]  /*1aa0*/  LOP3.LUT R10, R10, R7, RZ, 0xfc, !PT ;  /* 0x000000070a0a7212 */ /* 0x002fe400078efcff */
[----:B------:R-:W-:Y:S01]  /*1ab0*/  LEA R196, R5, 0x4080, 0x1 ;  /* 0x0000408005c47811 */ /* 0x000fe200078e08ff */
[----:B------:R-:W-:Y:S01]  /*1ac0*/  IMAD.IADD R201, R200, 0x1, R3 ;  /* 0x00000001c8c97824 */ /* 0x000fe200078e0203 */
[----:B------:R-:W-:Y:S01]  /*1ad0*/  IADD3 R219, R140, 0x80, RZ ;  /* 0x000000808cdb7810 */ /* 0x000fe20007ffe0ff */
[----:B--2---:R-:W-:Y:S01]  /*1ae0*/  IMAD R19, R20, 0x8, R30 ;  /* 0x0000000814137824 */ /* 0x004fe200078e021e */
[----:B------:R-:W-:Y:S01]  /*1af0*/  IADD3 R220, R140, 0xc0, RZ ;  /* 0x000000c08cdc7810 */ /* 0x000fe20007ffe0ff */
[----:B------:R-:W-:Y:S01]  /*1b00*/  IMAD.SHL.U32 R217, R10, 0x2, RZ ;  /* 0x000000020ad97824 */ /* 0x000fe200078e00ff */
[----:B------:R-:W-:Y:S01]  /*1b10*/  SHF.R.S32.HI R141, RZ, 0x1f, R140 ;  /* 0x0000001fff8d7819 */ /* 0x000fe2000001148c */
[----:B---3--:R-:W-:Y:S01]  /*1b20*/  IMAD.IADD R9, R31, 0x1, -R8 ;  /* 0x000000011f097824 */ /* 0x008fe200078e0a08 */
[----:B------:R-:W-:Y:S01]  /*1b30*/  STL [R1+0x24], R19 ;  /* 0x0000241301007387 */ /* 0x000fe20000100800 */
[----:B------:R-:W-:Y:S01]  /*1b40*/  SEL R8, R21, 0xffffffe0, !P1 ;  /* 0xffffffe015087807 */ /* 0x000fe20004800000 */
[----:B------:R-:W-:Y:S01]  /*1b50*/  IMAD.IADD R197, R3, 0x1, R196 ;  /* 0x0000000103c57824 */ /* 0x000fe200078e02c4 */
[----:B------:R-:W-:Y:S01]  /*1b60*/  SHF.R.S32.HI R145, RZ, 0x1f, R144 ;  /* 0x0000001fff917819 */ /* 0x000fe20000011490 */
[----:B------:R-:W-:Y:S01]  /*1b70*/  IMAD.SHL.U32 R48, R9, 0x2, RZ ;  /* 0x0000000209307824 */ /* 0x000fe200078e00ff */
[----:B------:R-:W-:-:S02]  /*1b80*/  LOP3.LUT R9, R27, R13, R28, 0xf6, !PT ;  /* 0x0000000d1b097212 */ /* 0x000fc400078ef61c */
[----:B------:R-:W-:Y:S02]  /*1b90*/  LEA R13, R14, 0x10080, 0x1 ;  /* 0x000100800e0d7811 */ /* 0x000fe400078e08ff */
[----:B------:R-:W-:Y:S01]  /*1ba0*/  LEA R10, R9, 0x10080, 0x1 ;  /* 0x00010080090a7811 */ /* 0x000fe200078e08ff */
[----:B------:R-:W-:Y:S01]  /*1bb0*/  STL [R1+0x20], R48 ;  /* 0x0000203001007387 */ /* 0x000fe20000100800 */
[----:B------:R-:W-:Y:S02]  /*1bc0*/  LEA R9, R11, 0x10080, 0x1 ;  /* 0x000100800b097811 */ /* 0x000fe400078e08ff */
        /* <DEDUP_REMOVED lines=33> */
[C---:B----4-:R-:W-:Y:S01]  /*1de0*/  SEL R6, R22.reuse, 0xffffffc0, !P2 ;  /* 0xffffffc016067807 */ /* 0x050fe20005000000 */
[----:B------:R4:W-:Y:S01]  /*1df0*/  STL [R1+0xc0], R40 ;  /* 0x0000c02801007387 */ /* 0x0009e20000100800 */
[----:B-1----:R-:W-:Y:S02]  /*1e00*/  SEL R2, R22, 0xffffffc0, !P3 ;  /* 0xffffffc016027807 */ /* 0x002fe40005800000 */
[C---:B------:R-:W-:Y:S01]  /*1e10*/  IADD3 R25, R48.reuse, 0xb8, RZ ;  /* 0x000000b830197810 */ /* 0x040fe20007ffe0ff */
[----:B------:R-:W-:Y:S01]  /*1e20*/  STL [R1+0xbc], R39 ;  /* 0x0000bc2701007387 */ /* 0x000fe20000100800 */
[----:B------:R-:W-:Y:S01]  /*1e30*/  IADD3 R22, R48, 0xc0, RZ ;  /* 0x000000c030167810 */ /* 0x000fe20007ffe0ff */
[----:B------:R-:W-:Y:S01]  /*1e40*/  IMAD.IADD R4, R6, 0x1, R23 ;  /* 0x0000000106047824 */ /* 0x000fe200078e0217 */
[C---:B------:R-:W-:Y:S01]  /*1e50*/  IADD3 R21, R48.reuse, 0xc8, RZ ;  /* 0x000000c830157810 */ /* 0x040fe20007ffe0ff */
[----:B------:R1:W-:Y:S01]  /*1e60*/  STL [R1+0xb8], R38 ;  /* 0x0000b82601007387 */ /* 0x0003e20000100800 */
[----:B------:R-:W-:Y:S01]  /*1e70*/  IADD3 R20, R48, 0xd0, RZ ;  /* 0x000000d030147810 */ /* 0x000fe20007ffe0ff */
[----:B------:R-:W-:Y:S01]  /*1e80*/  IMAD.IADD R203, R200, 0x1, R2 ;  /* 0x00000001c8cb7824 */ /* 0x000fe200078e0202 */
[C---:B------:R-:W-:Y:S01]  /*1e90*/  IADD3 R19, R48.reuse, 0xd8, RZ ;  /* 0x000000d830137810 */ /* 0x040fe20007ffe0ff */
[----:B------:R1:W-:Y:S01]  /*1ea0*/  STL [R1+0xb4], R37 ;  /* 0x0000b42501007387 */ /* 0x0003e20000100800 */
[----:B------:R-:W-:Y:S01]  /*1eb0*/  IADD3 R14, R48, 0xe0, RZ ;  /* 0x000000e0300e7810 */ /* 0x000fe20007ffe0ff */
[----:B------:R-:W-:Y:S01]  /*1ec0*/  IMAD.IADD R199, R2, 0x1, R196 ;  /* 0x0000000102c77824 */ /* 0x000fe200078e02c4 */
[C---:B--2---:R-:W-:Y:S01]  /*1ed0*/  IADD3 R13, R48.reuse, 0xe8, RZ ;  /* 0x000000e8300d7810 */ /* 0x044fe20007ffe0ff */
[----:B------:R-:W-:Y:S01]  /*1ee0*/  STL [R1+0xb0], R36 ;  /* 0x0000b02401007387 */ /* 0x000fe20000100800 */
[C---:B---3--:R-:W-:Y:S01]  /*1ef0*/  IADD3 R10, R48.reuse, 0xf0, RZ ;  /* 0x000000f0300a7810 */ /* 0x048fe20007ffe0ff */
[----:B------:R-:W-:Y:S01]  /*1f00*/  IMAD.IADD R202, R201, 0x1, R2 ;  /* 0x00000001c9ca7824 */ /* 0x000fe200078e0202 */
[----:B------:R-:W-:Y:S01]  /*1f10*/  SHF.R.S32.HI R11, RZ, 0x1f, R47 ;  /* 0x0000001fff0b7819 */ /* 0x000fe2000001142f */
[----:B------:R2:W-:Y:S01]  /*1f20*/  STL [R1+0xac], R35 ;  /* 0x0000ac2301007387 */ /* 0x0005e20000100800 */
[----:B-----5:R-:W-:Y:S01]  /*1f30*/  IADD3 R9, R48, 0xf8, RZ ;  /* 0x000000f830097810 */ /* 0x020fe20007ffe0ff */
[----:B------:R-:W-:Y:S01]  /*1f40*/  IMAD.IADD R198, R2, 0x1, R197 ;  /* 0x0000000102c67824 */ /* 0x000fe200078e02c5 */
[----:B------:R-:W-:Y:S01]  /*1f50*/  SHF.R.S32.HI R46, RZ, 0x1f, R46 ;  /* 0x0000001fff2e7819 */ /* 0x000fe2000001142e */
[----:B------:R3:W-:Y:S01]  /*1f60*/  STL [R1+0xa8], R34 ;  /* 0x0000a82201007387 */ /* 0x0007e20000100800 */
[----:B------:R-:W-:-:S02]  /*1f70*/  SHF.R.S32.HI R44, RZ, 0x1f, R44 ;  /* 0x0000001fff2c7819 */ /* 0x000fc4000001142c */
[----:B------:R-:W-:Y:S01]  /*1f80*/  SHF.R.S32.HI R43, RZ, 0x1f, R43 ;  /* 0x0000001fff2b7819 */ /* 0x000fe2000001142b */
[----:B------:R-:W-:Y:S01]  /*1f90*/  STL [R1+0xa4], R33 ;  /* 0x0000a42101007387 */ /* 0x000fe20000100800 */
[----:B------:R-:W-:Y:S02]  /*1fa0*/  SHF.R.S32.HI R41, RZ, 0x1f, R41 ;  /* 0x0000001fff297819 */ /* 0x000fe40000011429 */
[----:B----4-:R-:W-:Y:S01]  /*1fb0*/  SHF.R.S32.HI R40, RZ, 0x1f, R40 ;  /* 0x0000001fff287819 */ /* 0x010fe20000011428 */
[----:B------:R4:W-:Y:S01]  /*1fc0*/  STL [R1+0xa0], R32 ;  /* 0x0000a02001007387 */ /* 0x0009e20000100800 */
[----:B-1----:R-:W-:Y:S02]  /*1fd0*/  SHF.R.S32.HI R38, RZ, 0x1f, R38 ;  /* 0x0000001fff267819 */ /* 0x002fe40000011426 */
[----:B------:R-:W-:Y:S01]  /*1fe0*/  SHF.R.S32.HI R239, RZ, 0x1f, R219 ;  /* 0x0000001fffef7819 */ /* 0x000fe200000114db */
[----:B------:R1:W-:Y:S01]  /*1ff0*/  STL [R1+0x9c], R31 ;  /* 0x00009c1f01007387 */ /* 0x0003e20000100800 */
[----:B------:R-:W-:-:S02]  /*2000*/  SHF.R.S32.HI R37, RZ, 0x1f, R37 ;  /* 0x0000001fff257819 */ /* 0x000fc40000011425 */
[----:B------:R-:W-:Y:S01]  /*2010*/  SHF.R.S32.HI R238, RZ, 0x1f, R220 ;  /* 0x0000001fffee7819 */ /* 0x000fe200000114dc */
[----:B------:R-:W-:Y:S01]  /*2020*/  STL [R1+0x98], R30 ;  /* 0x0000981e01007387 */ /* 0x000fe20000100800 */
[----:B------:R-:W-:-:S03]  /*2030*/  SHF.R.S32.HI R237, RZ, 0x1f, R234 ;  /* 0x0000001fffed7819 */ /* 0x000fc600000114ea */
        /* <DEDUP_REMOVED lines=8> */
[----:B-1----:R-:W-:-:S03]  /*20c0*/  SHF.R.S32.HI R31, RZ, 0x1f, R31 ;  /* 0x0000001fff1f7819 */ /* 0x002fc6000001141f */
[----:B------:R-:W-:Y:S04]  /*20d0*/  STL [R1+0x80], R22 ;  /* 0x0000801601007387 */ /* 0x000fe80000100800 */
[----:B------:R1:W-:Y:S01]  /*20e0*/  STL [R1+0x7c], R21 ;  /* 0x00007c1501007387 */ /* 0x0003e20000100800 */
[----:B-----5:R-:W-:-:S03]  /*20f0*/  SHF.R.S32.HI R29, RZ, 0x1f, R29 ;  /* 0x0000001fff1d7819 */ /* 0x020fc6000001141d */
        /* <DEDUP_REMOVED lines=9> */
[----:B-1----:R-:W-:-:S03]  /*2190*/  SHF.R.S32.HI R21, RZ, 0x1f, R21 ;  /* 0x0000001fff157819 */ /* 0x002fc60000011415 */
[----:B------:R-:W-:Y:S01]  /*21a0*/  STL [R1+0x64], R9 ;  /* 0x0000640901007387 */ /* 0x000fe20000100800 */
[----:B-----5:R-:W-:-:S03]  /*21b0*/  SHF.R.S32.HI R20, RZ, 0x1f, R20 ;  /* 0x0000001fff147819 */ /* 0x020fc60000011414 */
[----:B------:R-:W-:Y:S01]  /*21c0*/  STL [R1+0x174], R46 ;  /* 0x0001742e01007387 */ /* 0x000fe20000100800 */
[----:B--2---:R-:W-:Y:S02]  /*21d0*/  SHF.R.S32.HI R14, RZ, 0x1f, R14 ;  /* 0x0000001fff0e7819 */ /* 0x004fe4000001140e */
[----:B---3--:R-:W-:Y:S02]  /*21e0*/  SHF.R.S32.HI R13, RZ, 0x1f, R13 ;  /* 0x0000001fff0d7819 */ /* 0x008fe4000001140d */
[----:B----4-:R-:W-:-:S05]  /*21f0*/  SHF.R.S32.HI R11, RZ, 0x1f, R45 ;  /* 0x0000001fff0b7819 */ /* 0x010fca000001142d */
        /* <DEDUP_REMOVED lines=34> */
[----:B------:R2:W-:Y:S01]  /*2420*/  STL [R1+0x108], R13 ;  /* 0x0001080d01007387 */ /* 0x0005e20000100800 */
[----:B-1----:R-:W-:Y:S02]  /*2430*/  SHF.R.S32.HI R11, RZ, 0x1f, R10 ;  /* 0x0000001fff0b7819 */ /* 0x002fe4000001140a */
[----:B------:R-:W-:Y:S01]  /*2440*/  SHF.R.S32.HI R10, RZ, 0x1f, R9 ;  /* 0x0000001fff0a7819 */ /* 0x000fe20000011409 */
[----:B------:R-:W-:-:S02]  /*2450*/  IMAD.IADD R9, R24, 0x1, R8 ;  /* 0x0000000118097824 */ /* 0x000fc400078e0208 */
[----:B------:R1:W-:Y:S01]  /*2460*/  STL [R1+0x104], R11 ;  /* 0x0001040b01007387 */ /* 0x0003e20000100800 */
[----:B------:R-:W-:Y:S02]  /*2470*/  IMAD.IADD R8, R8, 0x1, R23 ;  /* 0x0000000108087824 */ /* 0x000fe400078e0217 */
[--C-:B--2---:R-:W-:Y:S01]  /*2480*/  IMAD.IADD R13, R24, 0x1, R6.reuse ;  /* 0x00000001180d7824 */ /* 0x104fe200078e0206 */
[----:B------:R2:W-:Y:S01]  /*2490*/  STL [R1+0x100], R10 ;  /* 0x0001000a01007387 */ /* 0x0005e20000100800 */
[----:B------:R-:W-:-:S03]  /*24a0*/  IMAD.IADD R3, R8, 0x1, R6 ;  /* 0x0000000108037824 */ /* 0x000fc600078e0206 */
[----:B------:R-:W-:Y:S04]  /*24b0*/  STL [R1+0x54], R13 ;  /* 0x0000540d01007387 */ /* 0x000fe80000100800 */
[----:B------:R3:W-:Y:S01]  /*24c0*/  STL [R1+0x44], R9 ;  /* 0x0000440901007387 */ /* 0x0007e20000100800 */
[----:B-1----:R-:W-:Y:S02]  /*24d0*/  LEA R11, R18, 0x10080, 0x1 ;  /* 0x00010080120b7811 */ /* 0x002fe400078e08ff */
[----:B--2---:R-:W-:-:S03]  /*24e0*/  LEA R10, R17, 0x10080, 0x1 ;  /* 0x00010080110a7811 */ /* 0x004fc600078e08ff */
[----:B------:R1:W-:Y:S04]  /*24f0*/  STL [R1+0xfc], R11 ;  /* 0x0000fc0b01007387 */ /* 0x0003e80000100800 */
[----:B------:R2:W-:Y:S01]  /*2500*/  STL [R1+0xf8], R10 ;  /* 0x0000f80a01007387 */ /* 0x0005e20000100800 */
[----:B---3--:R-:W-:Y:S01]  /*2510*/  IMAD.IADD R9, R6, 0x1, R9 ;  /* 0x0000000106097824 */ /* 0x008fe200078e0209 */
[----:B-1----:R-:W-:Y:S02]  /*2520*/  LEA R11, R16, 0x10080, 0x1 ;  /* 0x00010080100b7811 */ /* 0x002fe400078e08ff */
[----:B--2---:R-:W-:-:S03]  /*2530*/  LEA R10, R15, 0x10080, 0x1 ;  /* 0x000100800f0a7811 */ /* 0x004fc600078e08ff */
[----:B------:R1:W-:Y:S04]  /*2540*/  STL [R1+0xf4], R11 ;  /* 0x0000f40b01007387 */ /* 0x0003e80000100800 */
[----:B------:R1:W-:Y:S04]  /*2550*/  STL [R1+0xf0], R10 ;  /* 0x0000f00a01007387 */ /* 0x0003e80000100800 */
[----:B------:R1:W-:Y:S04]  /*2560*/  STL [R1+0x50], R9 ;  /* 0x0000500901007387 */ /* 0x0003e80000100800 */
[----:B------:R1:W-:Y:S04]  /*2570*/  STL [R1+0x4c], R4 ;  /* 0x00004c0401007387 */ /* 0x0003e80000100800 */
[----:B------:R1:W-:Y:S04]  /*2580*/  STL [R1+0x40], R8 ;  /* 0x0000400801007387 */ /* 0x0003e80000100800 */
[----:B------:R1:W-:Y:S02]  /*2590*/  STL [R1+0x48], R3 ;  /* 0x0000480301007387 */ /* 0x0003e40000100800 */
.L_x_3170:
[----:B-1----:R-:W2:Y:S01]  /*25a0*/  LDL R3, [R1+0x1c] ;  /* 0x00001c0001037983 */ /* 0x002ea20000100800 */
        /* <DEDUP_REMOVED lines=24> */
[----:B------:R-:W-:-:S03]  /*2730*/  @P4 IADD3 R2, P0, R24, c[0x0][0x360], RZ ;  /* 0x0000d80018024a10 */ /* 0x000fc60007f1e0ff */
[----:B------:R2:W3:Y:S01]  /*2740*/  @P1 LDG.E R11, [R4.64] ;  /* 0x00000006040b1981 */ /* 0x0004e2000c1e1900 */
[C---:B------:R-:W-:Y:S02]  /*2750*/  @P4 IADD3.X R3, R17.reuse, c[0x0][0x364], RZ, P0, !PT ;  /* 0x0000d90011034a10 */ /* 0x040fe400007fe4ff */
[----:B------:R-:W-:Y:S01]  /*2760*/  IADD3 R8, P2, R24, c[0x0][0x348], RZ ;  /* 0x0000d20018087a10 */ /* 0x000fe20007f5e0ff */
[----:B------:R1:W-:Y:S04]  /*2770*/  STL [R1+0x28], R24 ;  /* 0x0000281801007387 */ /* 0x0003e80000100800 */
[----:B------:R4:W3:Y:S01]  /*2780*/  @P4 LDG.E R6, [R2.64] ;  /* 0x0000000602064981 */ /* 0x0008e2000c1e1900 */
[----:B------:R-:W-:-:S03]  /*2790*/  IADD3.X R9, R17, c[0x0][0x34c], RZ, P2, !PT ;  /* 0x0000d30011097a10 */ /* 0x000fc600017fe4ff */
[----:B------:R1:W-:Y:S04]  /*27a0*/  STL [R1+0x2c], R17 ;  /* 0x00002c1101007387 */ /* 0x0003e80000100800 */
[----:B------:R1:W5:Y:S01]  /*27b0*/  @P3 LDG.E R138, [R8.64] ;  /* 0x00000006088a3981 */ /* 0x000362000c1e1900 */
[----:B--2---:R-:W-:-:S04]  /*27c0*/  IADD3 R4, P1, R24, c[0x0][0x350], RZ ;  /* 0x0000d40018047a10 */ /* 0x004fc80007f3e0ff */
[----:B------:R-:W-:Y:S02]  /*27d0*/  IADD3.X R5, R17, c[0x0][0x354], RZ, P1, !PT ;  /* 0x0000d50011057a10 */ /* 0x000fe40000ffe4ff */
[----:B----4-:R-:W-:-:S03]  /*27e0*/  IADD3 R2, P0, R24, c[0x0][0x358], RZ ;  /* 0x0000d60018027a10 */ /* 0x010fc60007f1e0ff */
[----:B------:R1:W5:Y:S01]  /*27f0*/  @P5 LDG.E R18, [R4.64] ;  /* 0x0000000604125981 */ /* 0x000362000c1e1900 */
[----:B------:R-:W-:-:S05]  /*2800*/  IADD3.X R3, R17, c[0x0][0x35c], RZ, P0, !PT ;  /* 0x0000d70011037a10 */ /* 0x000fca00007fe4ff */
[----:B------:R1:W5:Y:S01]  /*2810*/  @P6 LDG.E R15, [R2.64] ;  /* 0x00000006020f6981 */ /* 0x000362000c1e1900 */
[----:B------:R-:W-:Y:S03]  /*2820*/  YIELD ;  /* 0x0000000000007946 */ /* 0x000fe60003800000 */
[----:B---3--:R1:W-:Y:S04]  /*2830*/  STL [R1], R11 ;  /* 0x0000000b01007387 */ /* 0x0083e80000100800 */
[----:B------:R1:W-:Y:S01]  /*2840*/  @P4 STL [R1+0x8], R6 ;  /* 0x0000080601004387 */ /* 0x0003e20000100800 */
[----:B------:R-:W-:Y:S05]  /*2850*/  @P4 BRA `(.L_x_2943) ;  /* 0x0000007000004947 */ /* 0x000fea0003800000 */
[----:B-1----:R-:W-:-:S05]  /*2860*/  MOV R6, c[0x0][0x168] ;  /* 0x00005a0000067a02 */ /* 0x002fca0000000f00 */
[----:B------:R1:W-:Y:S01]  /*2870*/  STL [R1+0x8], R6 ;  /* 0x0000080601007387 */ /* 0x0003e20000100800 */
[----:B------:R-:W-:Y:S05]  /*2880*/  @!P3 BRA `(.L_x_2943) ;  /* 0x000000400000b947 */ /* 0x000fea0003800000 */
[----:B------:R-:W2:Y:S04]  /*2890*/  LDG.E R10, [R8.64] ;  /* 0x00000006080a7981 */ /* 0x000ea8000c1e1900 */
[----:B-1----:R-:W2:Y:S02]  /*28a0*/  LDG.E R6, [R8.64+0x4] ;  /* 0x0000040608067981 */ /* 0x002ea4000c1e1900 */
[----:B--2---:R-:W-:-:S05]  /*28b0*/  IADD3 R6, -R10, R6, RZ ;  /* 0x000000060a067210 */ /* 0x004fca0007ffe1ff */
[----:B------:R1:W-:Y:S02]  /*28c0*/  STL [R1+0x8], R6 ;  /* 0x0000080601007387 */ /* 0x0003e40000100800 */
.L_x_2943:
[----:B------:R-:W-:-:S04]  /*28d0*/  ISETP.NE.U32.AND P0, PT, RZ, c[0x0][0x368], PT ;  /* 0x0000da00ff007a0c */ /* 0x000fc80003f05070 */
[----:B------:R-:W-:-:S13]  /*28e0*/  ISETP.NE.AND.EX P0, PT, RZ, c[0x0][0x36c], PT, P0 ;  /* 0x0000db00ff007a0c */ /* 0x000fda0003f05300 */
[----:B------:R-:W-:Y:S05]  /*28f0*/  @!P0 BRA `(.L_x_2944) ;  /* 0x0000004000008947 */ /* 0x000fea0003800000 */
[----:B-1----:R-:W-:-:S04]  /*2900*/  IADD3 R4, P0, R24, c[0x0][0x368], RZ ;  /* 0x0000da0018047a10 */ /* 0x002fc80007f1e0ff */
[----:B------:R-:W-:-:S05]  /*2910*/  IADD3.X R5, R17, c[0x0][0x36c], RZ, P0, !PT ;  /* 0x0000db0011057a10 */ /* 0x000fca00007fe4ff */
[----:B------:R1:W5:Y:S01]  /*2920*/  LDG.E R16, [R4.64] ;  /* 0x0000000604107981 */ /* 0x000362000c1e1900 */
[----:B------:R-:W-:Y:S05]  /*2930*/  BRA `(.L_x_2945) ;  /* 0x0000005000007947 */ /* 0x000fea0003800000 */
.L_x_2944:
[----:B------:R-:W-:Y:S01]  /*2940*/  MOV R16, UR5 ;  /* 0x0000000500107c02 */ /* 0x000fe20008000f00 */
[----:B------:R-:W-:Y:S05]  /*2950*/  @!P5 BRA `(.L_x_2945) ;  /* 0x000000300000d947 */ /* 0x000fea0003800000 */
[----:B-1----:R1:W2:Y:S04]  /*2960*/  LDG.E R6, [R4.64] ;  /* 0x0000000604067981 */ /* 0x0022a8000c1e1900 */
[----:B-1----:R-:W2:Y:S02]  /*2970*/  LDG.E R4, [R4.64+0x4] ;  /* 0x0000040604047981 */ /* 0x002ea4000c1e1900 */
[----:B--2---:R-:W-:Y:S02]  /*2980*/  IADD3 R16, -R6, R4, RZ ;  /* 0x0000000406107210 */ /* 0x004fe40007ffe1ff */
.L_x_2945:
[----:B-1----:R-:W2:Y:S04]  /*2990*/  LDL R4, [R1+0x8] ;  /* 0x0000080001047983 */ /* 0x002ea80000100800 */
[----:B------:R-:W3:Y:S04]  /*29a0*/  LDL.LU R8, [R1+0x14] ;  /* 0x0000140001087983 */ /* 0x000ee80000300800 */
[----:B------:R1:W4:Y:S04]  /*29b0*/  @P6 LDG.E R5, [R2.64] ;  /* 0x0000000602056981 */ /* 0x000328000c1e1900 */
[----:B------:R-:W3:Y:S01]  /*29c0*/  LDL R19, [R1+0x18] ;  /* 0x0000180001137983 */ /* 0x000ee20000100800 */
[----:B------:R-:W-:-:S04]  /*29d0*/  ISETP.NE.U32.AND P0, PT, RZ, c[0x0][0x378], PT ;  /* 0x0000de00ff007a0c */ /* 0x000fc80003f05070 */
[----:B------:R-:W-:Y:S01]  /*29e0*/  ISETP.NE.AND.EX P1, PT, RZ, c[0x0][0x37c], PT, P0 ;  /* 0x0000df00ff007a0c */ /* 0x000fe20003f25300 */
[----:B--2---:R-:W-:Y:S02]  /*29f0*/  IMAD.MOV.U32 R6, RZ, RZ, R4 ;  /* 0x000000ffff067224 */ /* 0x004fe400078e0004 */
[----:B------:R1:W4:Y:S01]  /*2a00*/  @P6 LDG.E R4, [R2.64+0x4] ;  /* 0x0000040602046981 */ /* 0x000322000c1e1900 */
[----:B-----5:R-:W-:Y:S02]  /*2a10*/  IMAD.MOV.U32 R130, RZ, RZ, R16 ;  /* 0x000000ffff827224 */ /* 0x020fe400078e0010 */
[----:B------:R-:W-:-:S05]  /*2a20*/  IMAD.MOV.U32 R9, RZ, RZ, c[0x0][0x2c4] ;  /* 0x0000b100ff097624 */ /* 0x000fca00078e00ff */
[----:B------:R-:W-:Y:S02]  /*2a30*/  ISETP.NE.AND P2, PT, R9, 0x1, PT ;  /* 0x000000010900780c */ /* 0x000fe40003f45270 */
[----:B-1----:R-:W-:-:S04]  /*2a40*/  @P1 IADD3 R2, P0, R24, c[0x0][0x378], RZ ;  /* 0x0000de0018021a10 */ /* 0x002fc80007f1e0ff */
[----:B------:R-:W-:-:S05]  /*2a50*/  @P1 IADD3.X R3, R17, c[0x0][0x37c], RZ, P0, !PT ;  /* 0x0000df0011031a10 */ /* 0x000fca00007fe4ff */
[----:B------:R3:W5:Y:S01]  /*2a60*/  @P1 LDG.E R130, [R2.64] ;  /* 0x0000000602821981 */ /* 0x000762000c1e1900 */
[----:B------:R-:W-:Y:S02]  /*2a70*/  IMAD.IADD R10, R16, 0x1, -R11 ;  /* 0x00000001100a7824 */ /* 0x000fe400078e0a0b */
[----:B---3--:R-:W-:Y:S02]  /*2a80*/  IMAD.SHL.U32 R3, R8, 0x80, RZ ;  /* 0x0000008008037824 */ /* 0x008fe400078e00ff */
[----:B------:R-:W-:-:S03]  /*2a90*/  IMAD.MOV.U32 R2, RZ, RZ, c[0x0][0x228] ;  /* 0x00008a00ff027624 */ /* 0x000fc600078e00ff */
[----:B------:R1:W-:Y:S02]  /*2aa0*/  STL [R1+0x4], R3 ;  /* 0x0000040301007387 */ /* 0x0003e40000100800 */
[----:B-1----:R-:W-:Y:S01]  /*2ab0*/  IADD3 R3, R3, 0x7f, RZ ;  /* 0x0000007f03037810 */ /* 0x002fe20007ffe0ff */
[----:B------:R-:W-:Y:S01]  /*2ac0*/  BSSY B0, `(.L_x_2946) ;  /* 0x000003c000007945 */ /* 0x000fe20003800000 */
[----:B------:R-:W-:-:S04]  /*2ad0*/  LOP3.LUT R236, R236, 0xffffffdf, RZ, 0xc0, !PT ;  /* 0xffffffdfecec7812 */ /* 0x000fc800078ec0ff */
[----:B------:R-:W-:Y:S01]  /*2ae0*/  @P2 LOP3.LUT R236, R236, 0x20, RZ, 0xfc, !PT ;  /* 0x00000020ecec2812 */ /* 0x000fe200078efcff */
[----:B----4-:R-:W-:Y:S02]  /*2af0*/  @P6 IMAD.IADD R2, R4, 0x1, -R5 ;  /* 0x0000000104026824 */ /* 0x010fe400078e0a05 */
[----:B------:R-:W-:-:S04]  /*2b00*/  @P2 IMAD.HI.U32 R4, R3, c[0x0][0x2c8], RZ ;  /* 0x0000b20003042a27 */ /* 0x000fc800078e00ff */
[----:B------:R-:W-:Y:S01]  /*2b10*/  IMAD.IADD R5, R10, 0x1, R2 ;  /* 0x000000010a057824 */ /* 0x000fe200078e0202 */
[----:B------:R-:W-:-:S04]  /*2b20*/  @P2 SHF.R.U32.HI R3, RZ, c[0x0][0x2cc], R4 ;  /* 0x0000b300ff032a19 */ /* 0x000fc80000011604 */
[----:B------:R-:W-:Y:S01]  /*2b30*/  IADD3 R139, R5, 0x30, -R6 ;  /* 0x00000030058b7810 */ /* 0x000fe20007ffe806 */
[----:B------:R1:W-:Y:S01]  /*2b40*/  STL [R1+0xc], R5 ;  /* 0x00000c0501007387 */ /* 0x0003e20000100800 */
[----:B------:R-:W-:-:S03]  /*2b50*/  LOP3.LUT R6, R19, 0xff000000, RZ, 0xc0, !PT ;  /* 0xff00000013067812 */ /* 0x000fc600078ec0ff */
[----:B------:R-:W-:-:S04]  /*2b60*/  IMAD.IADD R4, R139, 0x1, R3 ;  /* 0x000000018b047824 */ /* 0x000fc800078e0203 */
[----:B------:R-:W-:Y:S01]  /*2b70*/  IMAD.HI R8, R4, 0x2aaaaaab, RZ ;  /* 0x2aaaaaab04087827 */ /* 0x000fe200078e02ff */
[----:B------:R-:W-:Y:S02]  /*2b80*/  LOP3.LUT R4, R19, 0xff0000, RZ, 0xc0, !PT ;  /* 0x00ff000013047812 */ /* 0x000fe400078ec0ff */
[----:B-1----:R-:W-:-:S05]  /*2b90*/  IADD3 R5, R5, 0x2f, RZ ;  /* 0x0000002f05057810 */ /* 0x002fca0007ffe0ff */
[----:B------:R-:W-:Y:S01]  /*2ba0*/  IMAD.HI R3, R5, 0x2aaaaaab, RZ ;  /* 0x2aaaaaab05037827 */ /* 0x000fe200078e02ff */
[----:B------:R-:W-:-:S04]  /*2bb0*/  SHF.R.U32.HI R5, RZ, 0x8, R6 ;  /* 0x00000008ff057819 */ /* 0x000fc80000011606 */
[----:B------:R-:W-:Y:S02]  /*2bc0*/  LEA.HI R4, R4, R5, RZ, 0x10 ;  /* 0x0000000504047211 */ /* 0x000fe400078f80ff */
[----:B------:R-:W-:Y:S02]  /*2bd0*/  SHF.R.U32.HI R6, RZ, 0x1f, R3 ;  /* 0x0000001fff067819 */ /* 0x000fe40000011603 */
[----:B------:R-:W-:Y:S02]  /*2be0*/  SHF.R.U32.HI R9, RZ, 0x1f, R8 ;  /* 0x0000001fff097819 */ /* 0x000fe40000011608 */
[----:B------:R-:W-:Y:S02]  /*2bf0*/  SHF.R.U32.HI R11, RZ, 0x10, R4 ;  /* 0x00000010ff0b7819 */ /* 0x000fe40000011604 */
[----:B------:R-:W-:Y:S02]  /*2c00*/  LOP3.LUT R21, R4, 0xff, RZ, 0xc0, !PT ;  /* 0x000000ff04157812 */ /* 0x000fe400078ec0ff */
[----:B------:R-:W-:-:S02]  /*2c10*/  LEA.HI.SX32 R137, R3, R6, 0x1d ;  /* 0x0000000603897211 */ /* 0x000fc400078feaff */
[----:B------:R-:W-:Y:S01]  /*2c20*/  LEA.HI.SX32 R3, R8, R9, 0x1d ;  /* 0x0000000908037211 */ /* 0x000fe200078feaff */
[----:B------:R1:W-:Y:S03]  /*2c30*/  STL [R1+0x14], R11 ;  /* 0x0000140b01007387 */ /* 0x0003e60000100800 */
[----:B------:R-:W-:Y:S01]  /*2c40*/  IMNMX R6, R137, R3, PT ;  /* 0x0000000389067217 */ /* 0x000fe20003800200 */
[----:B------:R1:W-:Y:S03]  /*2c50*/  STL [R1+0x58], R21 ;  /* 0x0000581501007387 */ /* 0x0003e60000100800 */
[----:B------:R-:W-:Y:S02]  /*2c60*/  ISETP.GE.AND P0, PT, R6, 0x1, PT ;  /* 0x000000010600780c */ /* 0x000fe40003f06270 */
[----:B------:R-:W-:Y:S01]  /*2c70*/  ISETP.NE.AND P1, PT, R11, RZ, PT ;  /* 0x000000ff0b00720c */ /* 0x000fe20003f25270 */
[----:B------:R-:W-:-:S03]  /*2c80*/  IMAD.MOV.U32 R3, RZ, RZ, RZ ;  /* 0x000000ffff037224 */ /* 0x000fc600078e00ff */
[----:B------:R-:W-:-:S07]  /*2c90*/  SEL R127, R11, c[0x0][0x338], P1 ;  /* 0x0000ce000b7f7a07 */ /* 0x000fce0000800000 */
[----:B------:R-:W-:Y:S05]  /*2ca0*/  @!P0 BRA `(.L_x_2947) ;  /* 0x000001d000008947 */ /* 0x000fea0003800000 */
[----:B------:R-:W-:Y:S01]  /*2cb0*/  IABS R3, R127 ;  /* 0x0000007f00037213 */ /* 0x000fe20000000000 */
[----:B------:R-:W-:Y:S01]  /*2cc0*/  IMAD.MOV.U32 R8, RZ, RZ, RZ ;  /* 0x000000ffff087224 */ /* 0x000fe200078e00ff */
        /* <DEDUP_REMOVED lines=27> */
.L_x_2947:
[----:B------:R-:W-:Y:S05]  /*2e80*/  BSYNC B0 ;  /* 0x0000000000007941 */ /* 0x000fea0003800000 */
.L_x_2946:
        /* <DEDUP_REMOVED lines=20> */
[----:B------:R-:W-:Y:S01]  /*2fd0*/  SHF.R.S32.HI R23, RZ, 0x1f, R143 ;  /* 0x0000001fff177819 */ /* 0x000fe2000001148f */
[----:B------:R-:W-:Y:S01]  /*2fe0*/  IMAD.MOV.U32 R132, RZ, RZ, 0x30 ;  /* 0x00000030ff847424 */ /* 0x000fe200078e00ff */
[----:B------:R-:W-:Y:S01]  /*2ff0*/  IADD3 R106, P0, R143, R15, RZ ;  /* 0x0000000f8f6a7210 */ /* 0x000fe20007f1e0ff */
[----:B------:R-:W-:Y:S01]  /*3000*/  IMAD.MOV.U32 R154, RZ, RZ, c[0x0][0x238] ;  /* 0x00008e00ff9a7624 */ /* 0x000fe200078e00ff */
[----:B------:R-:W-:Y:S01]  /*3010*/  IADD3 R39, R3, -0x1, RZ ;  /* 0xffffffff03277810 */ /* 0x000fe20007ffe0ff */
[----:B------:R-:W-:Y:S01]  /*3020*/  IMAD R153, R132, c[0x0][0x23c], RZ ;  /* 0x00008f0084997a24 */ /* 0x000fe200078e02ff */
[----:B------:R-:W-:Y:S01]  /*3030*/  LEA.HI.X.SX32 R107, R15, R23, 0x1, P0 ;  /* 0x000000170f6b7211 */ /* 0x000fe200000f0eff */
[----:B------:R-:W-:Y:S01]  /*3040*/  IMAD.WIDE.U32 R4, R106, c[0x0][0x238], R140 ;  /* 0x00008e006a047a25 */ /* 0x000fe200078e008c */
[----:B------:R-:W-:Y:S02]  /*3050*/  LOP3.LUT R28, R19, 0xffff, RZ, 0xc0, !PT ;  /* 0x0000ffff131c7812 */ /* 0x000fe400078ec0ff */
[----:B------:R-:W-:Y:S01]  /*3060*/  SEL R19, R20, RZ, !P6 ;  /* 0x000000ff14137207 */ /* 0x000fe20007000000 */
[----:B------:R-:W-:Y:S01]  /*3070*/  IMAD R6, R107, c[0x0][0x238], RZ ;  /* 0x00008e006b067a24 */ /* 0x000fe200078e02ff */
[----:B-1----:R-:W-:Y:S01]  /*3080*/  SEL R21, R22, RZ, !P6 ;  /* 0x000000ff16157207 */ /* 0x002fe20007000000 */
[----:B------:R-:W-:Y:S01]  /*3090*/  IMAD.WIDE.U32 R128, R132, c[0x0][0x238], RZ ;  /* 0x00008e0084807a25 */ /* 0x000fe200078e00ff */
[----:B------:R-:W-:-:S02]  /*30a0*/  ISETP.NE.U32.AND P4, PT, RZ, c[0x0][0x340], PT ;  /* 0x0000d000ff007a0c */ /* 0x000fc40003f85070 */
[----:B------:R-:W-:Y:S01]  /*30b0*/  SHF.R.S32.HI R9, RZ, 0x1f, R39 ;  /* 0x0000001fff097819 */ /* 0x000fe20000011427 */
[----:B------:R-:W-:Y:S01]  /*30c0*/  IMAD R6, R106, c[0x0][0x23c], R6 ;  /* 0x00008f006a067a24 */ /* 0x000fe200078e0206 */
[----:B------:R-:W-:Y:S01]  /*30d0*/  IADD3 R153, R129, R153, RZ ;  /* 0x0000009981997210 */ /* 0x000fe20007ffe0ff */
[----:B------:R-:W-:Y:S01]  /*30e0*/  IMAD R3, R19, c[0x0][0x248], RZ ;  /* 0x0000920013037a24 */ /* 0x000fe200078e02ff */
[----:B------:R-:W-:Y:S01]  /*30f0*/  ISETP.NE.AND.EX P4, PT, RZ, c[0x0][0x344], PT, P4 ;  /* 0x0000d100ff007a0c */ /* 0x000fe20003f85340 */
[----:B------:R-:W-:Y:S01]  /*3100*/  IMAD.IADD R5, R5, 0x1, R6 ;  /* 0x0000000105057824 */ /* 0x000fe200078e0206 */
[----:B------:R-:W-:Y:S01]  /*3110*/  SHF.L.U32 R157, R154, 0x5, RZ ;  /* 0x000000059a9d7819 */ /* 0x000fe200000006ff */
[----:B------:R-:W-:Y:S01]  /*3120*/  IMAD R6, R39, -0x30, R2 ;  /* 0xffffffd027067824 */ /* 0x000fe200078e0202 */
[----:B------:R-:W-:Y:S01]  /*3130*/  ISETP.GE.AND P5, PT, R140, c[0x0][0x1d4], PT ;  /* 0x000075008c007a0c */ /* 0x000fe20003fa6270 */
[----:B------:R-:W-:Y:S01]  /*3140*/  IMAD.WIDE.U32 R4, R28, c[0x0][0x240], R4 ;  /* 0x000090001c047a25 */ /* 0x000fe200078e0004 */
[----:B------:R-:W-:-:S02]  /*3150*/  MOV R136, 0x5 ;  /* 0x0000000500887802 */ /* 0x000fc40000000f00 */
[----:B------:R-:W-:Y:S01]  /*3160*/  IMNMX R6, R6, 0x30, PT ;  /* 0x0000003006067817 */ /* 0x000fe20003800200 */
[----:B------:R-:W-:Y:S01]  /*3170*/  IMAD R8, R21, c[0x0][0x24c], R3 ;  /* 0x0000930015087a24 */ /* 0x000fe200078e0203 */
[----:B------:R-:W-:Y:S01]  /*3180*/  SHF.L.U64.HI R154, R154, R136, c[0x0][0x23c] ;  /* 0x00008f009a9a7619 */ /* 0x000fe20000010288 */
[----:B------:R-:W-:Y:S01]  /*3190*/  IMAD R5, R28, c[0x0][0x244], R5 ;  /* 0x000091001c057a24 */ /* 0x000fe200078e0205 */
[----:B------:R-:W-:Y:S01]  /*31a0*/  LOP3.LUT R236, R236, 0xfffffff7, RZ, 0xc0, !PT ;  /* 0xfffffff7ecec7812 */ /* 0x000fe200078ec0ff */
[----:B------:R-:W-:Y:S01]  /*31b0*/  IMAD.IADD R3, R6, 0x1, -R143 ;  /* 0x0000000106037824 */ /* 0x000fe200078e0a8f */
[----:B------:R-:W-:Y:S01]  /*31c0*/  ISETP.GE.AND P6, PT, R219, c[0x0][0x1d4], PT ;  /* 0x00007500db007a0c */ /* 0x000fe20003fc6270 */
[----:B------:R-:W-:Y:S02]  /*31d0*/  IMAD.WIDE.U32 R110, R21, c[0x0][0x248], R4 ;  /* 0x00009200156e7a25 */ /* 0x000fe400078e0004 */
[----:B------:R-:W-:Y:S02]  /*31e0*/  @P5 LOP3.LUT R236, R236, 0x8, RZ, 0xfc, !PT ;  /* 0x00000008ecec5812 */ /* 0x000fe400078efcff */
[----:B------:R-:W-:Y:S01]  /*31f0*/  ISETP.GE.AND P1, PT, R3, 0x1, PT ;  /* 0x000000010300780c */ /* 0x000fe20003f26270 */
[----:B------:R-:W-:Y:S01]  /*3200*/  IMAD R6, R153, R39, RZ ;  /* 0x0000002799067224 */ /* 0x000fe200078e02ff */
[----:B------:R-:W-:Y:S01]  /*3210*/  ISETP.GT.AND P0, PT, R3, 0x20, PT ;  /* 0x000000200300780c */ /* 0x000fe20003f04270 */
[----:B------:R-:W-:Y:S01]  /*3220*/  IMAD.IADD R109, R111, 0x1, R8 ;  /* 0x000000016f6d7824 */ /* 0x000fe200078e0208 */
[----:B------:R-:W-:Y:S01]  /*3230*/  ISETP.GE.AND P5, PT, R220, c[0x0][0x1d4], PT ;  /* 0x00007500dc007a0c */ /* 0x000fe20003fa6270 */
[----:B------:R-:W-:-:S02]  /*3240*/  IMAD.MOV.U32 R108, RZ, RZ, R110 ;  /* 0x000000ffff6c7224 */ /* 0x000fc400078e006e */
[-C--:B------:R-:W-:Y:S02]  /*3250*/  IMAD R4, R9, R128.reuse, R6 ;  /* 0x0000008009047224 */ /* 0x080fe400078e0206 */
[----:B------:R-:W-:-:S04]  /*3260*/  IMAD.WIDE.U32 R10, R39, R128, R108 ;  /* 0x00000080270a7225 */ /* 0x000fc800078e006c */
[----:B------:R-:W-:Y:S01]  /*3270*/  IMAD.IADD R3, R11, 0x1, R4 ;  /* 0x000000010b037824 */ /* 0x000fe200078e0204 */
[C---:B------:R-:W-:Y:S02]  /*3280*/  @P1 LEA R8, P3, R10.reuse, c[0x0][0x220], 0x1 ;  /* 0x000088000a081a11 */ /* 0x040fe400078608ff */
[----:B------:R-:W-:Y:S02]  /*3290*/  @P0 IADD3 R5, P2, R157, R10, RZ ;  /* 0x0000000a9d050210 */ /* 0x000fe40007f5e0ff */
[----:B------:R-:W-:Y:S02]  /*32a0*/  @P1 LEA.HI.X R9, R10, c[0x0][0x224], R3, 0x1, P3 ;  /* 0x000089000a091a11 */ /* 0x000fe400018f0c03 */
[----:B------:R-:W-:Y:S01]  /*32b0*/  @P4 IADD3 R10, P3, R24, c[0x0][0x340], RZ ;  /* 0x0000d000180a4a10 */ /* 0x000fe20007f7e0ff */
[----:B------:R-:W-:Y:S01]  /*32c0*/  @P0 IMAD.X R6, R3, 0x1, R154, P2 ;  /* 0x0000000103060824 */ /* 0x000fe200010e069a */
[----:B------:R-:W-:Y:S02]  /*32d0*/  @P0 LEA R4, P2, R5, c[0x0][0x220], 0x1 ;  /* 0x0000880005040a11 */ /* 0x000fe400078408ff */
[----:B------:R-:W-:-:S02]  /*32e0*/  @P4 IADD3.X R11, R17, c[0x0][0x344], RZ, P3, !PT ;  /* 0x0000d100110b4a10 */ /* 0x000fc40001ffe4ff */
[----:B------:R-:W-:Y:S02]  /*32f0*/  @P0 LEA.HI.X R5, R5, c[0x0][0x224], R6, 0x1, P2 ;  /* 0x0000890005050a11 */ /* 0x000fe400010f0c06 */
[----:B------:R-:W-:Y:S01]  /*3300*/  ISETP.GE.AND P2, PT, R142, c[0x0][0x1d4], PT ;  /* 0x000075008e007a0c */ /* 0x000fe20003f46270 */
[----:B------:R1:W2:Y:S01]  /*3310*/  @P4 LDG.E R13, [R10.64] ;  /* 0x000000060a0d4981 */ /* 0x0002a2000c1e1900 */
[C---:B------:R-:W-:Y:S01]  /*3320*/  LOP3.LUT P3, RZ, R236.reuse, 0x8, RZ, 0xc0, !PT ;  /* 0x00000008ecff7812 */ /* 0x040fe2000786c0ff */
[----:B------:R-:W-:Y:S01]  /*3330*/  IMAD R3, R23, c[0x0][0x280], RZ ;  /* 0x0000a00017037a24 */ /* 0x000fe200078e02ff */
[----:B------:R-:W-:-:S03]  /*3340*/  LOP3.LUT R236, R236, 0xfffffffb, RZ, 0xc0, !PT ;  /* 0xfffffffbecec7812 */ /* 0x000fc600078ec0ff */
[----:B------:R-:W-:Y:S02]  /*3350*/  IMAD R3, R143, c[0x0][0x284], R3 ;  /* 0x0000a1008f037a24 */ /* 0x000fe400078e0203 */
[----:B------:R-:W-:-:S04]  /*3360*/  IMAD.IADD R126, R16, 0x1, R18 ;  /* 0x00000001107e7824 */ /* 0x000fc800078e0212 */
[----:B------:R-:W-:Y:S02]  /*3370*/  @P2 LOP3.LUT R236, R236, 0x4, RZ, 0xfc, !PT ;  /* 0x00000004ecec2812 */ /* 0x000fe400078efcff */
[----:B------:R-:W-:Y:S01]  /*3380*/  @!PT LDS RZ, [RZ] ;  /* 0x00000000fffff984 */ /* 0x000fe20000000800 */
[----:B------:R-:W-:Y:S01]  /*3390*/  @!PT LDS RZ, [RZ] ;  /* 0x00000000fffff984 */ /* 0x000fe20000000800 */
[----:B------:R-:W-:Y:S01]  /*33a0*/  @!PT LDS RZ, [RZ] ;  /* 0x00000000fffff984 */ /* 0x000fe20000000800 */
[----:B------:R3:W-:Y:S01]  /*33b0*/  @P1 LDGSTS.E.BYPASS.LTC128B.128 [R216+0xa080], [R8.64], !P3 ;  /* 0x0a08000008d81fae */ /* 0x0007e2000d901d46 */
[----:B------:R-:W-:Y:S02]  /*33c0*/  SHF.R.U32.HI R30, RZ, 0x3, R252 ;  /* 0x00000003ff1e7819 */ /* 0x000fe400000116fc */
[----:B------:R-:W-:Y:S01]  /*33d0*/  SHF.R.U32.HI R29, RZ, 0x3, R251 ;  /* 0x00000003ff1d7819 */ /* 0x000fe200000116fb */
[----:B------:R3:W-:Y:S01]  /*33e0*/  @P1 LDGSTS.E.BYPASS.LTC128B.128 [R216+0xb880], [R8.64+0x80], !P2 ;  /* 0x0b88008008d81fae */ /* 0x0007e2000d101d46 */
[----:B------:R-:W-:-:S03]  /*33f0*/  LOP3.LUT R236, R236, 0xfffffffd, RZ, 0xc0, !PT ;  /* 0xfffffffdecec7812 */ /* 0x000fc600078ec0ff */
[----:B------:R3:W-:Y:S01]  /*3400*/  @P1 LDGSTS.E.BYPASS.LTC128B.128 [R216+0xd080], [R8.64+0x100], !P6 ;  /* 0x0d08010008d81fae */ /* 0x0007e2000f101d46 */
[----:B------:R-:W-:-:S03]  /*3410*/  @P6 LOP3.LUT R236, R236, 0x2, RZ, 0xfc, !PT ;  /* 0x00000002ecec6812 */ /* 0x000fc600078efcff */
[----:B------:R3:W-:Y:S01]  /*3420*/  @P1 LDGSTS.E.BYPASS.LTC128B.128 [R216+0xe880], [R8.64+0x180], !P5 ;  /* 0x0e88018008d81fae */ /* 0x0007e2000e901d46 */
[----:B-1----:R-:W-:Y:S01]  /*3430*/  IMAD.WIDE.U32 R10, R143, c[0x0][0x280], R140 ;  /* 0x0000a0008f0a7a25 */ /* 0x002fe200078e008c */
[----:B------:R-:W-:Y:S02]  /*3440*/  ISETP.GE.AND P1, PT, R140, c[0x0][0x27c], PT ;  /* 0x00009f008c007a0c */ /* 0x000fe40003f26270 */
[----:B------:R1:W-:Y:S01]  /*3450*/  @P0 LDGSTS.E.BYPASS.LTC128B.128 [R217+0xb080], [R4.64], !P3 ;  /* 0x0b08000004d90fae */ /* 0x0003e2000d901d46 */
[----:B------:R-:W-:Y:S01]  /*3460*/  IMAD.IADD R15, R3, 0x1, R11 ;  /* 0x00000001030f7824 */ /* 0x000fe200078e020b */
[----:B------:R-:W-:Y:S02]  /*3470*/  MOV R131, c[0x0][0x280] ;  /* 0x0000a00000837a02 */ /* 0x000fe40000000f00 */
[----:B------:R1:W-:Y:S01]  /*3480*/  @P0 LDGSTS.E.BYPASS.LTC128B.128 [R217+0xc880], [R4.64+0x80], !P2 ;  /* 0x0c88008004d90fae */ /* 0x0003e2000d101d46 */
[----:B------:R-:W-:Y:S01]  /*3490*/  ISETP.GE.AND P2, PT, R142, c[0x0][0x27c], PT ;  /* 0x00009f008e007a0c */ /* 0x000fe20003f46270 */
[----:B------:R-:W-:Y:S01]  /*34a0*/  IMAD.MOV.U32 R14, RZ, RZ, R10 ;  /* 0x000000ffff0e7224 */ /* 0x000fe200078e000a */
[----:B------:R-:W-:Y:S01]  /*34b0*/  SEL R6, RZ, c[0x0][0x27c], !P1 ;  /* 0x00009f00ff067a07 */ /* 0x000fe20004800000 */
[----:B------:R-:W-:Y:S01]  /*34c0*/  IMAD.WIDE.U32 R10, R143, c[0x0][0x290], R144 ;  /* 0x0000a4008f0a7a25 */ /* 0x000fe200078e0090 */
[----:B------:R-:W-:Y:S01]  /*34d0*/  SEL R18, RZ, c[0x0][0x27c], !P2 ;  /* 0x00009f00ff127a07 */ /* 0x000fe20005000000 */
[----:B------:R1:W-:Y:S01]  /*34e0*/  @P0 LDGSTS.E.BYPASS.LTC128B.128 [R217+0xe080], [R4.64+0x100], !P6 ;  /* 0x0e08010004d90fae */ /* 0x0003e2000f101d46 */
[----:B------:R-:W-:-:S03]  /*34f0*/  LOP3.LUT R236, R236, 0xfffffffe, RZ, 0xc0, !PT ;  /* 0xfffffffeecec7812 */ /* 0x000fc600078ec0ff */
[----:B------:R1:W-:Y:S01]  /*3500*/  @P0 LDGSTS.E.BYPASS.LTC128B.128 [R217+0xf880], [R4.64+0x180], !P5 ;  /* 0x0f88018004d90fae */ /* 0x0003e2000e901d46 */
[----:B---3--:R-:W-:-:S03]  /*3510*/  IMAD.WIDE.U32 R8, R143, c[0x0][0x280], R144 ;  /* 0x0000a0008f087a25 */ /* 0x008fc600078e0090 */
[----:B------:R-:W0:Y:S01]  /*3520*/  LDGDEPBAR ;  /* 0x00000000000079af */ /* 0x000e220000000000 */
[----:B------:R-:W-:Y:S01]  /*3530*/  IMAD.MOV.U32 R156, RZ, RZ, c[0x0][0x290] ;  /* 0x0000a400ff9c7624 */ /* 0x000fe200078e00ff */
[----:B------:R-:W-:Y:S01]  /*3540*/  IADD3 R17, R9, R3, RZ ;  /* 0x0000000309117210 */ /* 0x000fe20007ffe0ff */
[----:B------:R-:W-:Y:S01]  /*3550*/  IMAD R3, R23, c[0x0][0x290], RZ ;  /* 0x0000a40017037a24 */ /* 0x000fe200078e02ff */
[----:B------:R-:W-:Y:S01]  /*3560*/  MOV R16, R8 ;  /* 0x0000000800107202 */ /* 0x000fe20000000f00 */
[----:B------:R-:W-:Y:S01]  /*3570*/  IMAD.WIDE.U32 R8, R143, c[0x0][0x290], R140 ;  /* 0x0000a4008f087a25 */ /* 0x000fe200078e008c */
[----:B------:R-:W-:Y:S02]  /*3580*/  SHF.L.U32 R155, R131, 0x5, RZ ;  /* 0x00000005839b7819 */ /* 0x000fe400000006ff */
[----:B------:R-:W-:Y:S01]  /*3590*/  @P5 LOP3.LUT R236, R236, 0x1, RZ, 0xfc, !PT ;  /* 0x00000001ecec5812 */ /* 0x000fe200078efcff */
[----:B------:R-:W-:-:S04]  /*35a0*/  IMAD R3, R143, c[0x0][0x294], R3 ;  /* 0x0000a5008f037a24 */ /* 0x000fc800078e0203 */
[----:B------:R-:W-:Y:S02]  /*35b0*/  IMAD.IADD R11, R11, 0x1, R3 ;  /* 0x000000010b0b7824 */ /* 0x000fe400078e0203 */
[----:B------:R-:W-:Y:S01]  /*35c0*/  IMAD.IADD R9, R3, 0x1, R9 ;  /* 0x0000000103097824 */ /* 0x000fe200078e0209 */
[----:B------:R-:W-:Y:S01]  /*35d0*/  IADD3 R3, R140, R6, RZ ;  /* 0x000000068c037210 */ /* 0x000fe20007ffe0ff */
[----:B-1----:R-:W-:-:S04]  /*35e0*/  IMAD.WIDE.U32 R4, R28, c[0x0][0x260], R140 ;  /* 0x000098001c047a25 */ /* 0x002fc800078e008c */
[----:B------:R-:W-:Y:S01]  /*35f0*/  IMAD.IADD R6, R142, 0x1, R18 ;  /* 0x000000018e067824 */ /* 0x000fe200078e0212 */
[----:B------:R-:W-:Y:S01]  /*3600*/  SHF.R.S32.HI R18, RZ, 0x1f, R3 ;  /* 0x0000001fff127819 */ /* 0x000fe20000011403 */
[----:B------:R-:W-:-:S04]  /*3610*/  IMAD R5, R28, c[0x0][0x264], R5 ;  /* 0x000099001c057a24 */ /* 0x000fc800078e0205 */
[----:B------:R-:W-:Y:S01]  /*3620*/  IMAD.WIDE.U32 R90, R21, c[0x0][0x268], R4 ;  /* 0x00009a00155a7a25 */ /* 0x000fe200078e0004 */
[CC--:B------:R-:W-:Y:S02]  /*3630*/  LEA.HI R5, R18.reuse, R3.reuse, RZ, 0x6 ;  /* 0x0000000312057211 */ /* 0x0c0fe400078f30ff */
[----:B------:R-:W-:-:S04]  /*3640*/  LEA.HI R4, R18, R3, RZ, 0x3 ;  /* 0x0000000312047211 */ /* 0x000fc800078f18ff */
[----:B------:R-:W-:Y:S01]  /*3650*/  LOP3.LUT R18, R251, 0x38, R4, 0xf8, !PT ;  /* 0x00000038fb127812 */ /* 0x000fe200078ef804 */
[----:B------:R-:W-:Y:S01]  /*3660*/  WARPSYNC 0xffffffff ;  /* 0xffffffff00007948 */ /* 0x000fe20003800000 */
[----:B------:R-:W-:Y:S01]  /*3670*/  IMAD R150, R132, c[0x0][0x284], RZ ;  /* 0x0000a10084967a24 */ /* 0x000fe200078e02ff */
[----:B------:R-:W-:Y:S01]  /*3680*/  LOP3.LUT R86, R4, 0xfffffff8, RZ, 0xc0, !PT ;  /* 0xfffffff804567812 */ /* 0x000fe200078ec0ff */
[C---:B------:R-:W-:Y:S02]  /*3690*/  IMAD R152, R132.reuse, c[0x0][0x294], RZ ;  /* 0x0000a50084987a24 */ /* 0x040fe400078e02ff */
[----:B------:R-:W-:Y:S01]  /*36a0*/  IMAD.WIDE.U32 R134, R132, c[0x0][0x280], RZ ;  /* 0x0000a00084867a25 */ /* 0x000fe200078e00ff */
[----:B------:R-:W-:-:S03]  /*36b0*/  SHF.L.U64.HI R131, R131, R136, c[0x0][0x284] ;  /* 0x0000a10083837619 */ /* 0x000fc60000010288 */
[----:B-----5:R-:W-:-:S04]  /*36c0*/  IMAD.WIDE.U32 R98, R130, c[0x0][0x280], R16 ;  /* 0x0000a00082627a25 */ /* 0x020fc800078e0010 */
[----:B------:R-:W-:Y:S01]  /*36d0*/  IMAD.WIDE.U32 R92, R130, c[0x0][0x290], R8 ;  /* 0x0000a400825c7a25 */ /* 0x000fe200078e0008 */
[----:B------:R-:W-:-:S03]  /*36e0*/  SHF.L.U64.HI R136, R156, R136, c[0x0][0x294] ;  /* 0x0000a5009c887619 */ /* 0x000fc60000010288 */
[----:B------:R-:W-:-:S04]  /*36f0*/  IMAD.WIDE.U32 R132, R132, c[0x0][0x290], RZ ;  /* 0x0000a40084847a25 */ /* 0x000fc800078e00ff */
[----:B------:R-:W-:-:S04]  /*3700*/  IMAD.WIDE.U32 R116, R28, c[0x0][0x1e8], RZ ;  /* 0x00007a001c747a25 */ /* 0x000fc800078e00ff */
[----:B------:R-:W-:-:S04]  /*3710*/  IMAD.WIDE.U32 R114, R28, c[0x0][0x210], RZ ;  /* 0x000084001c727a25 */ /* 0x000fc800078e00ff */
[----:B------:R-:W-:-:S04]  /*3720*/  IMAD.WIDE.U32 R96, R130, c[0x0][0x280], R14 ;  /* 0x0000a00082607a25 */ /* 0x000fc800078e000e */
[----:B------:R-:W-:Y:S01]  /*3730*/  IMAD.WIDE.U32 R94, R130, c[0x0][0x290], R10 ;  /* 0x0000a400825e7a25 */ /* 0x000fe200078e000a */
[----:B------:R-:W-:Y:S02]  /*3740*/  IADD3 R150, R135, R150, RZ ;  /* 0x0000009687967210 */ /* 0x000fe40007ffe0ff */
[----:B------:R-:W-:Y:S01]  /*3750*/  SHF.R.S32.HI R73, RZ, 0x3, R4 ;  /* 0x00000003ff497819 */ /* 0x000fe20000011404 */
[----:B------:R-:W-:Y:S01]  /*3760*/  IMAD.SHL.U32 R156, R156, 0x20, RZ ;  /* 0x000000209c9c7824 */ /* 0x000fe200078e00ff */
[----:B------:R-:W-:Y:S01]  /*3770*/  SHF.R.S32.HI R102, RZ, 0x1f, R86 ;  /* 0x0000001fff667819 */ /* 0x000fe20000011456 */
[----:B------:R-:W-:Y:S02]  /*3780*/  IMAD.IADD R152, R133, 0x1, R152 ;  /* 0x0000000185987824 */ /* 0x000fe400078e0298 */
[C---:B------:R-:W-:Y:S02]  /*3790*/  IMAD R125, R28.reuse, c[0x0][0x1ec], R117 ;  /* 0x00007b001c7d7a24 */ /* 0x040fe400078e0275 */
[----:B------:R-:W-:Y:S01]  /*37a0*/  IMAD R124, R28, c[0x0][0x214], R115 ;  /* 0x000085001c7c7a24 */ /* 0x000fe200078e0273 */
[----:B--2---:R-:W-:-:S02]  /*37b0*/  @P4 SHF.R.S32.HI R26, RZ, 0x1f, R13 ;  /* 0x0000001fff1a4819 */ /* 0x004fc4000001140d */
[----:B------:R-:W-:Y:S01]  /*37c0*/  @!P4 MOV R26, R20 ;  /* 0x00000014001ac202 */ /* 0x000fe20000000f00 */
[----:B------:R-:W-:Y:S01]  /*37d0*/  IMAD R20, R19, c[0x0][0x268], RZ ;  /* 0x00009a0013147a24 */ /* 0x000fe200078e02ff */
[----:B------:R-:W-:-:S03]  /*37e0*/  SHF.R.S32.HI R19, RZ, 0x1f, R6 ;  /* 0x0000001fff137819 */ /* 0x000fc60000011406 */
[----:B------:R-:W-:Y:S01]  /*37f0*/  IMAD R27, R21, c[0x0][0x26c], R20 ;  /* 0x00009b00151b7a24 */ /* 0x000fe200078e0214 */
[CC--:B------:R-:W-:Y:S02]  /*3800*/  LEA.HI R20, R19.reuse, R6.reuse, RZ, 0x6 ;  /* 0x0000000613147211 */ /* 0x0c0fe400078f30ff */
[----:B------:R-:W-:Y:S02]  /*3810*/  LEA.HI R3, R19, R6, RZ, 0x3 ;  /* 0x0000000613037211 */ /* 0x000fe400078f18ff */
[----:B------:R-:W-:Y:S02]  /*3820*/  SHF.R.S32.HI R6, RZ, 0x6, R5 ;  /* 0x00000006ff067819 */ /* 0x000fe40000011405 */
[C---:B------:R-:W-:Y:S02]  /*3830*/  LOP3.LUT R19, R252.reuse, 0x38, R4, 0xf8, !PT ;  /* 0x00000038fc137812 */ /* 0x040fe400078ef804 */
[----:B------:R-:W-:Y:S01]  /*3840*/  SHF.R.S32.HI R5, RZ, 0x6, R20 ;  /* 0x00000006ff057819 */ /* 0x000fe20000011414 */
[----:B------:R-:W-:Y:S01]  /*3850*/  @!P4 IMAD.MOV.U32 R13, RZ, RZ, R22 ;  /* 0x000000ffff0dc224 */ /* 0x000fe200078e0016 */
[----:B------:R-:W-:-:S02]  /*3860*/  LOP3.LUT R21, R252, 0x38, R3, 0xf8, !PT ;  /* 0x00000038fc157812 */ /* 0x000fc400078ef803 */
[----:B------:R-:W-:Y:S01]  /*3870*/  LOP3.LUT R23, R251, 0x38, R3, 0xf8, !PT ;  /* 0x00000038fb177812 */ /* 0x000fe200078ef803 */
[C-C-:B------:R-:W-:Y:S01]  /*3880*/  IMAD R25, R6.reuse, 0xc00, R7.reuse ;  /* 0x00000c0006197824 */ /* 0x140fe200078e0207 */
[-C--:B------:R-:W-:Y:S01]  /*3890*/  LOP3.LUT R22, R19, R30.reuse, RZ, 0x3c, !PT ;  /* 0x0000001e13167212 */ /* 0x080fe200078e3cff */
[--C-:B------:R-:W-:Y:S01]  /*38a0*/  IMAD R24, R6, 0xc00, R12.reuse ;  /* 0x00000c0006187824 */ /* 0x100fe200078e020c */
[-C--:B------:R-:W-:Y:S01]  /*38b0*/  LOP3.LUT R19, R18, R29.reuse, RZ, 0x3c, !PT ;  /* 0x0000001d12137212 */ /* 0x080fe200078e3cff */
[----:B------:R-:W-:Y:S01]  /*38c0*/  IMAD R20, R5, 0xc00, R7 ;  /* 0x00000c0005147824 */ /* 0x000fe200078e0207 */
[----:B------:R-:W-:Y:S01]  /*38d0*/  LOP3.LUT R18, R21, R30, RZ, 0x3c, !PT ;  /* 0x0000001e15127212 */ /* 0x000fe200078e3cff */
[----:B------:R-:W-:Y:S01]  /*38e0*/  IMAD R6, R5, 0xc00, R12 ;  /* 0x00000c0005067824 */ /* 0x000fe200078e020c */
[----:B------:R-:W-:-:S03]  /*38f0*/  LOP3.LUT R5, R23, R29, RZ, 0x3c, !PT ;  /* 0x0000001d17057212 */ /* 0x000fc600078e3cff */
[----:B------:R-:W-:Y:S02]  /*3900*/  IMAD.IADD R21, R20, 0x1, R18 ;  /* 0x0000000114157824 */ /* 0x000fe400078e0212 */
[----:B------:R-:W-:Y:S01]  /*3910*/  IMAD.IADD R20, R6, 0x1, R5 ;  /* 0x0000000106147824 */ /* 0x000fe200078e0205 */
[----:B------:R-:W-:Y:S01]  /*3920*/  SHF.R.S32.HI R6, RZ, 0x1f, R130 ;  /* 0x0000001fff067819 */ /* 0x000fe20000011482 */
[----:B------:R-:W-:Y:S01]  /*3930*/  IMAD.IADD R23, R25, 0x1, R22 ;  /* 0x0000000119177824 */ /* 0x000fe200078e0216 */
[----:B------:R-:W-:Y:S01]  /*3940*/  IADD3 R22, R24, R19, RZ ;  /* 0x0000001318167210 */ /* 0x000fe20007ffe0ff */
[----:B------:R-:W-:Y:S01]  /*3950*/  IMAD.MOV.U32 R5, RZ, RZ, c[0x0][0x27c] ;  /* 0x00009f00ff057624 */ /* 0x000fe200078e00ff */
[----:B------:R-:W-:Y:S01]  /*3960*/  SHF.R.S32.HI R72, RZ, 0x3, R3 ;  /* 0x00000003ff487819 */ /* 0x000fe20000011403 */
[C---:B------:R-:W-:Y:S01]  /*3970*/  IMAD R19, R6.reuse, c[0x0][0x280], RZ ;  /* 0x0000a00006137a24 */ /* 0x040fe200078e02ff */
[----:B------:R-:W-:Y:S01]  /*3980*/  LOP3.LUT R85, R3, 0xfffffff8, RZ, 0xc0, !PT ;  /* 0xfffffff803557812 */ /* 0x000fe200078ec0ff */
[----:B------:R-:W-:-:S02]  /*3990*/  IMAD R18, R6, c[0x0][0x290], RZ ;  /* 0x0000a40006127a24 */ /* 0x000fc400078e02ff */
[----:B------:R-:W-:Y:S02]  /*39a0*/  IMAD R3, R26, c[0x0][0x2b0], RZ ;  /* 0x0000ac001a037a24 */ /* 0x000fe400078e02ff */
[----:B------:R-:W-:Y:S02]  /*39b0*/  IMAD.SHL.U32 R75, R5, 0x2, RZ ;  /* 0x00000002054b7824 */ /* 0x000fe400078e00ff */
[C---:B------:R-:W-:Y:S02]  /*39c0*/  IMAD R6, R130.reuse, c[0x0][0x284], R19 ;  /* 0x0000a10082067a24 */ /* 0x040fe400078e0213 */
[----:B------:R-:W-:Y:S02]  /*39d0*/  IMAD R5, R130, c[0x0][0x294], R18 ;  /* 0x0000a50082057a24 */ /* 0x000fe400078e0212 */
[C---:B------:R-:W-:Y:S02]  /*39e0*/  IMAD R3, R13.reuse, c[0x0][0x2b4], R3 ;  /* 0x0000ad000d037a24 */ /* 0x040fe400078e0203 */
[----:B------:R-:W-:Y:S01]  /*39f0*/  IMAD.WIDE.U32 R112, R13, c[0x0][0x2b0], RZ ;  /* 0x0000ac000d707a25 */ /* 0x000fe200078e00ff */
[----:B------:R-:W-:-:S02]  /*3a00*/  IADD3 R105, R99, R6, RZ ;  /* 0x0000000663697210 */ /* 0x000fc40007ffe0ff */
[----:B------:R-:W-:Y:S01]  /*3a10*/  IADD3 R100, R5, R93, RZ ;  /* 0x0000005d05647210 */ /* 0x000fe20007ffe0ff */
[----:B------:R-:W-:Y:S01]  /*3a20*/  IMAD.IADD R89, R91, 0x1, R27 ;  /* 0x000000015b597824 */ /* 0x000fe200078e021b */
[----:B------:R-:W-:Y:S01]  /*3a30*/  SHF.R.S32.HI R101, RZ, 0x1f, R85 ;  /* 0x0000001fff657819 */ /* 0x000fe20000011455 */
[----:B------:R-:W-:Y:S01]  /*3a40*/  IMAD.IADD R103, R6, 0x1, R97 ;  /* 0x0000000106677824 */ /* 0x000fe200078e0261 */
[----:B------:R-:W-:Y:S01]  /*3a50*/  SHF.L.U32 R121, R21, 0x1, RZ ;  /* 0x0000000115797819 */ /* 0x000fe200000006ff */
[----:B------:R-:W-:Y:S01]  /*3a60*/  IMAD.IADD R104, R95, 0x1, R5 ;  /* 0x000000015f687824 */ /* 0x000fe200078e0205 */
[----:B------:R-:W-:Y:S01]  /*3a70*/  IADD3 R119, R113, R3, RZ ;  /* 0x0000000371777210 */ /* 0x000fe20007ffe0ff */
[----:B------:R-:W-:Y:S02]  /*3a80*/  IMAD.SHL.U32 R123, R23, 0x2, RZ ;  /* 0x00000002177b7824 */ /* 0x000fe400078e00ff */
[----:B------:R-:W-:Y:S02]  /*3a90*/  IMAD.SHL.U32 R122, R22, 0x2, RZ ;  /* 0x00000002167a7824 */ /* 0x000fe400078e00ff */
[----:B------:R-:W-:Y:S01]  /*3aa0*/  IMAD.SHL.U32 R120, R20, 0x2, RZ ;  /* 0x0000000214787824 */ /* 0x000fe200078e00ff */
[----:B------:R-:W-:Y:S06]  /*3ab0*/  BAR.SYNC.DEFER_BLOCKING 0x0 ;  /* 0x0000000000007b1d */ /* 0x000fec0000010000 */
.L_x_2989:
[----:B------:R-:W-:Y:S01]  /*3ac0*/  MOV R83, RZ ;  /* 0x000000ff00537202 */ /* 0x000fe20000000f00 */
[----:B-1--4-:R-:W-:Y:S01]  /*3ad0*/  IMAD.MOV.U32 R4, RZ, RZ, c[0x0][0x2b8] ;  /* 0x0000ae00ff047624 */ /* 0x012fe200078e00ff */
[----:B------:R-:W-:Y:S04]  /*3ae0*/  DEPBAR.LE SB0, 0x0 ;  /* 0x000080000000791a */ /* 0x000fe80000000000 */
[----:B------:R-:W-:Y:S01]  /*3af0*/  ISETP.NE.AND P0, PT, R4, 0x1, PT ;  /* 0x000000010400780c */ /* 0x000fe20003f05270 */
[----:B------:R-:W-:Y:S01]  /*3b00*/  IMAD R3, R39, 0x30, R0 ;  /* 0x0000003027037824 */ /* 0x000fe200078e0200 */
[----:B------:R-:W-:Y:S01]  /*3b10*/  WARPSYNC 0xffffffff ;  /* 0xffffffff00007948 */ /* 0x000fe20003800000 */
[----:B------:R-:W-:Y:S02]  /*3b20*/  BSSY B2, `(.L_x_2949) ;  /* 0x0000545000027945 */ /* 0x000fe40003800000 */
[----:B------:R-:W-:Y:S04]  /*3b30*/  IMAD.IADD R5, R126, 0x1, R3 ;  /* 0x000000017e057824 */ /* 0x000fe800078e0203 */
[--C-:B------:R-:W-:Y:S04]  /*3b40*/  IMAD.MOV.U32 R4, RZ, RZ, R5.reuse ;  /* 0x000000ffff047224 */ /* 0x100fe800078e0005 */
        /* <DEDUP_REMOVED lines=26> */
[----:B------:R-:W-:Y:S04]  /*3cf0*/  MOV R3, c[0x0][0x27c] ;  /* 0x00009f0000037a02 */ /* 0x000fe80000000f00 */
[----:B------:R-:W-:Y:S11]  /*3d00*/  ISETP.GE.AND P0, PT, R3, 0x1, PT ;  /* 0x000000010300780c */ /* 0x000ff60003f06270 */
[----:B------:R-:W-:Y:S02]  /*3d10*/  @!UPT UIADD3 URZ, URZ, URZ, URZ ;  /* 0x0000003f3f3ff290 */ /* 0x000fe4000fffe03f */
[----:B------:R-:W-:-:S05]  /*3d20*/  @!P0 BRA `(.L_x_2950) ;  /* 0x00004ec000008947 */ /* 0x000fca0003800000 */
[-C--:B------:R-:W-:Y:S01]  /*3d30*/  IMAD R6, R150, R39.reuse, RZ ;  /* 0x0000002796067224 */ /* 0x080fe200078e02ff */
[----:B------:R-:W-:Y:S01]  /*3d40*/  ULDC.U8 UR4, c[0x0][0x298] ;  /* 0x0000a60000047ab9 */ /* 0x000fe20000000000 */
[-C--:B------:R-:W-:Y:S01]  /*3d50*/  IMAD R5, R152, R39.reuse, RZ ;  /* 0x0000002798057224 */ /* 0x080fe200078e02ff */
[----:B------:R-:W-:Y:S01]  /*3d60*/  ISETP.NE.AND P0, PT, RZ, UR4, PT ;  /* 0x00000004ff007c0c */ /* 0x000fe2000bf05270 */
[----:B------:R-:W-:Y:S01]  /*3d70*/  IMAD R3, R39, -0x30, R2 ;  /* 0xffffffd027037824 */ /* 0x000fe200078e0202 */
[----:B------:R-:W-:Y:S01]  /*3d80*/  SHF.R.S32.HI R4, RZ, 0x1f, R39 ;  /* 0x0000001fff047819 */ /* 0x000fe20000011427 */
[-C--:B------:R-:W-:Y:S03]  /*3d90*/  IMAD.WIDE.U32 R68, R134, R39.reuse, RZ ;  /* 0x0000002786447225 */ /* 0x080fe600078e00ff */
[----:B------:R-:W-:Y:S01]  /*3da0*/  IMNMX R82, R3, 0x30, PT ;  /* 0x0000003003527817 */ /* 0x000fe20003800200 */
[C---:B------:R-:W-:Y:S02]  /*3db0*/  IMAD R6, R4.reuse, R134, R6 ;  /* 0x0000008604067224 */ /* 0x040fe400078e0206 */
        /* <DEDUP_REMOVED lines=49> */
.L_x_2953:
[----:B------:R-:W-:Y:S05]  /*40d0*/  BSYNC B0 ;  /* 0x0000000000007941 */ /* 0x000fea0003800000 */
.L_x_2952:
        /* <DEDUP_REMOVED lines=70> */
.L_x_2955:
[----:B------:R-:W-:Y:S05]  /*4540*/  BSYNC B0 ;  /* 0x0000000000007941 */ /* 0x000fea0003800000 */
.L_x_2954:
        /* <DEDUP_REMOVED lines=91> */
.L_x_2959:
[----:B------:R-:W-:Y:S05]  /*4b00*/  BSYNC B0 ;  /* 0x0000000000007941 */ /* 0x000fea0003800000 */
.L_x_2958:
        /* <DEDUP_REMOVED lines=58> */
.L_x_2961:
[----:B------:R-:W-:Y:S05]  /*4eb0*/  BSYNC B0 ;  /* 0x0000000000007941 */ /* 0x000fea0003800000 */
.L_x_2960:
        /* <DEDUP_REMOVED lines=58> */
.L_x_2963:
[----:B------:R-:W-:Y:S05]  /*5260*/  BSYNC B0 ;  /* 0x0000000000007941 */ /* 0x000fea0003800000 */
.L_x_2962:
        /* <DEDUP_REMOVED lines=56> */
.L_x_2957:
[----:B-123--:R-:W-:Y:S05]  /*55f0*/  BSYNC B1 ;  /* 0x0000000000017941 */ /* 0x00efea0003800000 */
.L_x_2956:
        /* <DEDUP_REMOVED lines=61> */
.L_x_2966:
[----:B------:R-:W-:Y:S05]  /*59d0*/  BSYNC B0 ;  /* 0x0000000000007941 */ /* 0x000fea0003800000 */
.L_x_2965:
        /* <DEDUP_REMOVED lines=10> */
[----:B------:R-:W-:Y:S01]  /*5a80*/  @!P0 SHF.R.U32.HI R9, RZ, 0x10, R23 ;  /* 0x00000010ff098819 */ /* 0x000fe20000011617 */
[----:B------:R-:W-:Y:S01]  /*5a90*/  @!P0 HADD2.F32 R8, -RZ, R58.H1_H1 ;  /* 0x3000003aff088230 */ /* 0x000fe20000004100 */
[----:B------:R-:W-:Y:S03]  /*5aa0*/  @!P0 SHF.R.U32.HI R11, RZ, 0x10, R51 ;  /* 0x00000010ff0b8819 */ /* 0x000fe60000011633 */
[----:B------:R-:W-:Y:S02]  /*5ab0*/  @!P0 HADD2.F32 R9, -RZ, R9.H0_H0 ;  /* 0x20000009ff098230 */ /* 0x000fe40000004100 */
[----:B------:R-:W-:Y:S01]  /*5ac0*/  @!P0 HADD2.F32 R11, -RZ, R11.H0_H0 ;  /* 0x2000000bff0b8230 */ /* 0x000fe20000004100 */
[----:B--2---:R-:W-:Y:S05]  /*5ad0*/  @!P0 MOV R4, R16 ;  /* 0x0000001000048202 */ /* 0x004fea0000000f00 */
[--C-:B------:R-:W-:Y:S02]  /*5ae0*/  @!P0 HADD2.F32 R6, -RZ, R4.reuse.H1_H1 ;  /* 0x30000004ff068230 */ /* 0x100fe40000004100 */
[----:B------:R-:W-:Y:S03]  /*5af0*/  @!P0 HADD2.F32 R4, -RZ, R4.H0_H0 ;  /* 0x20000004ff048230 */ /* 0x000fe60000004100 */
[-C--:B------:R-:W-:Y:S02]  /*5b00*/  @!P0 FMUL.FTZ R5, R6, R3.reuse ;  /* 0x0000000306058220 */ /* 0x080fe40000410000 */
[C---:B------:R-:W-:Y:S02]  /*5b10*/  @!P0 FMUL.FTZ R3, R4.reuse, R3 ;  /* 0x0000000304038220 */ /* 0x040fe40000410000 */
[-C--:B------:R-:W-:Y:S01]  /*5b20*/  @!P0 FFMA.FTZ R28, R4, R8.reuse, -R5 ;  /* 0x00000008041c8223 */ /* 0x080fe20000010805 */
[----:B------:R-:W-:Y:S01]  /*5b30*/  @!P0 SHF.R.U64 R4, R22, 0x10, R23 ;  /* 0x0000001016048819 */ /* 0x000fe20000001217 */
[----:B------:R-:W-:Y:S01]  /*5b40*/  @!P0 FFMA.FTZ R3, R6, R8, R3 ;  /* 0x0000000806038223 */ /* 0x000fe20000010003 */
[----:B------:R-:W-:Y:S02]  /*5b50*/  @!P0 MOV R5, R17 ;  /* 0x0000001100058202 */ /* 0x000fe40000000f00 */
[----:B------:R-:W-:Y:S01]  /*5b60*/  @!P0 SHF.R.U64 R6, R50, 0x10, R51 ;  /* 0x0000001032068819 */ /* 0x000fe20000001233 */
[----:B------:R-:W-:Y:S02]  /*5b70*/  @!P0 HADD2.F32 R4, -RZ, R4.H0_H0 ;  /* 0x20000004ff048230 */ /* 0x000fe40000004100 */
[--C-:B------:R-:W-:Y:S02]  /*5b80*/  @!P0 HADD2.F32 R8, -RZ, R5.reuse.H1_H1 ;  /* 0x30000005ff088230 */ /* 0x100fe40000004100 */
[----:B------:R-:W-:Y:S02]  /*5b90*/  @!P0 HADD2.F32 R5, -RZ, R5.H0_H0 ;  /* 0x20000005ff058230 */ /* 0x000fe40000004100 */
[----:B------:R-:W-:Y:S01]  /*5ba0*/  @!P0 HADD2.F32 R10, -RZ, R6.H0_H0 ;  /* 0x20000006ff0a8230 */ /* 0x000fe20000004100 */
[CC--:B------:R-:W-:Y:S02]  /*5bb0*/  @!P0 FMUL.FTZ R6, R8.reuse, R4.reuse ;  /* 0x0000000408068220 */ /* 0x0c0fe40000410000 */
[C---:B------:R-:W-:Y:S02]  /*5bc0*/  @!P0 FMUL.FTZ R4, R5.reuse, R4 ;  /* 0x0000000405048220 */ /* 0x040fe40000410000 */
[----:B------:R-:W-:Y:S01]  /*5bd0*/  @!P0 FFMA.FTZ R21, R5, R10, -R6 ;  /* 0x0000000a05158223 */ /* 0x000fe20000010806 */
        /* <DEDUP_REMOVED lines=10> */
[-C--:B------:R-:W-:Y:S01]  /*5c80*/  @!P0 FFMA.FTZ R20, R6, R10.reuse, -R13 ;  /* 0x0000000a06148223 */ /* 0x080fe2000001080d */
[----:B------:R-:W-:Y:S01]  /*5c90*/  @!P0 MOV R6, R19 ;  /* 0x0000001300068202 */ /* 0x000fe20000000f00 */
[----:B------:R-:W-:Y:S04]  /*5ca0*/  @!P0 FFMA.FTZ R5, R8, R10, R5 ;  /* 0x0000000a08058223 */ /* 0x000fe80000010005 */
[--C-:B------:R-:W-:Y:S01]  /*5cb0*/  @!P0 HADD2.F32 R8, -RZ, R6.reuse.H0_H0 ;  /* 0x20000006ff088230 */ /* 0x100fe20000004100 */
[----:B------:R-:W-:Y:S01]  /*5cc0*/  @!P0 F2FP.PACK_AB R5, R5, R20 ;  /* 0x000000140505823e */ /* 0x000fe200000000ff */
[----:B------:R-:W-:Y:S03]  /*5cd0*/  @!P0 HADD2.F32 R10, -RZ, R6.H1_H1 ;  /* 0x30000006ff0a8230 */ /* 0x000fe60000004100 */
[----:B------:R-:W-:Y:S01]  /*5ce0*/  @!P0 MOV R18, R5 ;  /* 0x0000000500128202 */ /* 0x000fe20000000f00 */
        /* <DEDUP_REMOVED lines=9> */
.L_x_2968:
[----:B------:R-:W-:Y:S05]  /*5d80*/  BSYNC B0 ;  /* 0x0000000000007941 */ /* 0x000fea0003800000 */
.L_x_2967:
        /* <DEDUP_REMOVED lines=58> */
.L_x_2970:
[----:B------:R-:W-:Y:S05]  /*6130*/  BSYNC B0 ;  /* 0x0000000000007941 */ /* 0x000fea0003800000 */
.L_x_2969:
        /* <DEDUP_REMOVED lines=58> */
.L_x_2951:
        /* <DEDUP_REMOVED lines=36> */
.L_x_2972:
[----:B------:R-:W-:Y:S05]  /*6720*/  BSYNC B0 ;  /* 0x0000000000007941 */ /* 0x000fea0003800000 */
.L_x_2971:
        /* <DEDUP_REMOVED lines=61> */
.L_x_2974:
[----:B------:R-:W-:Y:S05]  /*6b00*/  BSYNC B0 ;  /* 0x0000000000007941 */ /* 0x000fea0003800000 */
.L_x_2973:
        /* <DEDUP_REMOVED lines=152> */
.L_x_2978:
[----:B------:R-:W-:Y:S05]  /*7490*/  BSYNC B0 ;  /* 0x0000000000007941 */ /* 0x000fea0003800000 */
.L_x_2977:
        /* <DEDUP_REMOVED lines=121> */
.L_x_2976:
[----:B-123--:R-:W-:Y:S05]  /*7c30*/  BSYNC B1 ;  /* 0x0000000000017941 */ /* 0x00efea0003800000 */
.L_x_2975:
        /* <DEDUP_REMOVED lines=125> */
.L_x_2980:
[----:B------:R-:W-:Y:S05]  /*8410*/  BSYNC B0 ;  /* 0x0000000000007941 */ /* 0x000fea0003800000 */
.L_x_2979:
        /* <DEDUP_REMOVED lines=20> */
[--C-:B------:R-:W-:Y:S01]  /*8560*/  @!P0 SHF.R.U64 R22, R64, 0x10, R65.reuse ;  /* 0x0000001040168819 */ /* 0x100fe20000001241 */
[----:B------:R-:W-:Y:S01]  /*8570*/  IMAD R3, R3, 0xc00, R12 ;  /* 0x00000c0003037824 */ /* 0x000fe200078e020c */
[----:B------:R-:W-:Y:S02]  /*8580*/  LOP3.LUT R4, R4, R30, RZ, 0x3c, !PT ;  /* 0x0000001e04047212 */ /* 0x000fe400078e3cff */
[----:B------:R-:W-:Y:S03]  /*8590*/  @!P0 SHF.R.U32.HI R20, RZ, 0x10, R65 ;  /* 0x00000010ff148819 */ /* 0x000fe60000011641 */
[----:B------:R-:W-:Y:S01]  /*85a0*/  IMAD.IADD R3, R3, 0x1, R4 ;  /* 0x0000000103037824 */ /* 0x000fe200078e0204 */
[----:B------:R-:W-:Y:S02]  /*85b0*/  @!P0 HADD2.F32 R4, -RZ, R37.H0_H0 ;  /* 0x20000025ff048230 */ /* 0x000fe40000004100 */
[----:B------:R-:W-:Y:S01]  /*85c0*/  @!P0 HADD2.F32 R20, -RZ, R20.H0_H0 ;  /* 0x20000014ff148230 */ /* 0x000fe20000004100 */
[----:B--2---:R-:W-:Y:S01]  /*85d0*/  @!P0 IMAD.MOV.U32 R8, RZ, RZ, R16 ;  /* 0x000000ffff088224 */ /* 0x004fe200078e0010 */
[----:B------:R-:W-:Y:S04]  /*85e0*/  SHF.L.U32 R3, R3, 0x1, RZ ;  /* 0x0000000103037819 */ /* 0x000fe800000006ff */
[----:B------:R-:W-:Y:S01]  /*85f0*/  @!P0 HADD2.F32 R5, -RZ, R8.H0_H0 ;  /* 0x20000008ff058230 */ /* 0x000fe20000004100 */
[----:B------:R2:W4:Y:S04]  /*8600*/  LDS.128 R28, [R3+0xa080] ;  /* 0x00a08000031c7984 */ /* 0x0005280000000c00 */
[C---:B--2---:R-:W-:Y:S02]  /*8610*/  @!P0 FMUL.FTZ R3, R5.reuse, R4 ;  /* 0x0000000405038220 */ /* 0x044fe40000410000 */
[----:B----4-:R-:W-:Y:S01]  /*8620*/  @!P0 IMAD.MOV.U32 R15, RZ, RZ, R29 ;  /* 0x000000ffff0f8224 */ /* 0x010fe200078e001d */
        /* <DEDUP_REMOVED lines=23> */
[----:B------:R-:W-:Y:S01]  /*87a0*/  @!P0 HADD2.F32 R22, -RZ, R71.H1_H1 ;  /* 0x30000047ff168230 */ /* 0x000fe20000004100 */
[----:B------:R-:W-:Y:S02]  /*87b0*/  @!P0 MOV R17, R24 ;  /* 0x0000001800118202 */ /* 0x000fe40000000f00 */
[C---:B------:R-:W-:Y:S01]  /*87c0*/  @!P0 FFMA.FTZ R8, R4.reuse, R9, -R8 ;  /* 0x0000000904088223 */ /* 0x040fe20000010808 */
[----:B------:R-:W-:Y:S01]  /*87d0*/  @!P0 MOV R23, R31 ;  /* 0x0000001f00178202 */ /* 0x000fe20000000f00 */
[----:B------:R-:W-:Y:S01]  /*87e0*/  @!P0 FMUL.FTZ R4, R4, R10 ;  /* 0x0000000a04048220 */ /* 0x000fe20000410000 */
[----:B------:R-:W-:Y:S01]  /*87f0*/  @!P0 HADD2.F32 R10, -RZ, R25.H0_H0 ;  /* 0x20000019ff0a8230 */ /* 0x000fe20000004100 */
[----:B------:R-:W-:Y:S02]  /*8800*/  @!P0 SHF.R.U32.HI R24, RZ, 0x10, R67 ;  /* 0x00000010ff188819 */ /* 0x000fe40000011643 */
        /* <DEDUP_REMOVED lines=8> */
[----:B------:R-:W-:Y:S01]  /*8890*/  @!P0 SHF.R.U64 R26, R66, 0x10, R67 ;  /* 0x00000010421a8819 */ /* 0x000fe20000001243 */
[----:B------:R-:W-:Y:S01]  /*88a0*/  @!P0 HADD2.F32 R9, -RZ, R13.H0_H0 ;  /* 0x2000000dff098230 */ /* 0x000fe20000004100 */
[-C--:B------:R-:W-:Y:S01]  /*88b0*/  @!P0 FMUL.FTZ R20, R10, R8.reuse ;  /* 0x000000080a148220 */ /* 0x080fe20000410000 */
[--C-:B------:R-:W-:Y:S01]  /*88c0*/  @!P0 HADD2.F32 R21, -RZ, R23.reuse.H0_H0 ;  /* 0x20000017ff158230 */ /* 0x100fe20000004100 */
[--C-:B------:R-:W-:Y:S01]  /*88d0*/  @!P0 SHF.R.U32.HI R14, RZ, 0x10, R35.reuse ;  /* 0x00000010ff0e8819 */ /* 0x100fe20000011623 */
[----:B------:R-:W-:Y:S01]  /*88e0*/  @!P0 HADD2.F32 R23, -RZ, R23.H1_H1 ;  /* 0x30000017ff178230 */ /* 0x000fe20000004100 */
[C---:B------:R-:W-:Y:S01]  /*88f0*/  @!P0 FMUL.FTZ R8, R9.reuse, R8 ;  /* 0x0000000809088220 */ /* 0x040fe20000410000 */
[----:B------:R-:W-:Y:S01]  /*8900*/  @!P0 SHF.R.U64 R15, R34, 0x10, R35 ;  /* 0x00000010220f8819 */ /* 0x000fe20000001223 */
        /* <DEDUP_REMOVED lines=9> */
[----:B------:R-:W-:Y:S01]  /*89a0*/  @!P0 HADD2.F32 R24, -RZ, R24.H0_H0 ;  /* 0x20000018ff188230 */ /* 0x000fe20000004100 */
[----:B------:R-:W-:Y:S01]  /*89b0*/  @!P0 IMAD.MOV.U32 R29, RZ, RZ, R5 ;  /* 0x000000ffff1d8224 */ /* 0x000fe200078e0005 */
[----:B------:R-:W-:Y:S01]  /*89c0*/  @!P0 HADD2.F32 R11, -RZ, R11.H1_H1 ;  /* 0x3000000bff0b8230 */ /* 0x000fe20000004100 */
[C---:B------:R-:W-:Y:S01]  /*89d0*/  @!P0 FFMA.FTZ R32, R9.reuse, R22, -R27 ;  /* 0x0000001609208223 */ /* 0x040fe2000001081b */
[----:B------:R-:W-:Y:S01]  /*89e0*/  @!P0 HADD2.F32 R15, -RZ, R25.H1_H1 ;  /* 0x30000019ff0f8230 */ /* 0x000fe20000004100 */
[----:B------:R-:W-:Y:S02]  /*89f0*/  @!P0 FMUL.FTZ R10, R9, R10 ;  /* 0x0000000a090a8220 */ /* 0x000fe40000410000 */
[----:B------:R-:W-:Y:S04]  /*8a00*/  @!P0 FMUL.FTZ R9, R23, R20 ;  /* 0x0000001417098220 */ /* 0x000fe80000410000 */
[C---:B------:R-:W-:Y:S01]  /*8a10*/  @!P0 FFMA.FTZ R25, R11.reuse, R24, -R9 ;  /* 0x000000180b198223 */ /* 0x040fe20000010809 */
[----:B------:R-:W-:Y:S01]  /*8a20*/  @!P0 HADD2.F32 R9, -RZ, R13.H1_H1 ;  /* 0x3000000dff098230 */ /* 0x000fe20000004100 */
[----:B------:R-:W-:Y:S01]  /*8a30*/  @!P0 FMUL.FTZ R11, R11, R20 ;  /* 0x000000140b0b8220 */ /* 0x000fe20000410000 */
[----:B------:R-:W-:Y:S01]  /*8a40*/  @!P0 HADD2.F32 R20, -RZ, R26.H0_H0 ;  /* 0x2000001aff148230 */ /* 0x000fe20000004100 */
[----:B---3--:R-:W-:Y:S01]  /*8a50*/  LEA R26, P3, R85, R44, 0x1 ;  /* 0x0000002c551a7211 */ /* 0x008fe200078608ff */
[----:B------:R-:W-:Y:S01]  /*8a60*/  @!P0 FMUL.FTZ R13, R15, R14 ;  /* 0x0000000e0f0d8220 */ /* 0x000fe20000410000 */
[----:B------:R-:W-:Y:S02]  /*8a70*/  @!P0 F2FP.PACK_AB R25, R25, R32 ;  /* 0x000000201919823e */ /* 0x000fe400000000ff */
[----:B------:R-:W-:Y:S01]  /*8a80*/  LEA.HI.X R27, R85, R45, R101, 0x1, P3 ;  /* 0x0000002d551b7211 */ /* 0x000fe200018f0c65 */
[C---:B------:R-:W-:Y:S01]  /*8a90*/  @!P0 FFMA.FTZ R13, R9.reuse, R20, -R13 ;  /* 0x00000014090d8223 */ /* 0x040fe2000001080d */
[----:B------:R-:W-:Y:S01]  /*8aa0*/  @!P0 MOV R19, R25 ;  /* 0x0000001900138202 */ /* 0x000fe20000000f00 */
[----:B------:R-:W-:Y:S03]  /*8ab0*/  @!P0 FMUL.FTZ R9, R9, R14 ;  /* 0x0000000e09098220 */ /* 0x000fe60000410000 */
[----:B------:R-:W-:Y:S01]  /*8ac0*/  @!P0 F2FP.PACK_AB R14, R13, R33 ;  /* 0x000000210d0e823e */ /* 0x000fe200000000ff */
[----:B------:R-:W-:Y:S01]  /*8ad0*/  @!P0 FFMA.FTZ R9, R15, R20, R9 ;  /* 0x000000140f098223 */ /* 0x000fe20000010009 */
[----:B------:R-:W-:Y:S01]  /*8ae0*/  @!P0 F2FP.PACK_AB R13, R4, R3 ;  /* 0x00000003040d823e */ /* 0x000fe200000000ff */
[----:B------:R-:W-:Y:S02]  /*8af0*/  @!P0 FFMA.FTZ R10, R21, R22, R10 ;  /* 0x00000016150a8223 */ /* 0x000fe4000001000a */
[----:B------:R-:W-:Y:S01]  /*8b00*/  @!P0 IMAD.MOV.U32 R18, RZ, RZ, R14 ;  /* 0x000000ffff128224 */ /* 0x000fe200078e000e */
[----:B------:R-:W-:Y:S01]  /*8b10*/  @!P0 F2FP.PACK_AB R4, R9, R8 ;  /* 0x000000080904823e */ /* 0x000fe200000000ff */
[----:B------:R-:W-:Y:S01]  /*8b20*/  @!P0 FFMA.FTZ R11, R23, R24, R11 ;  /* 0x00000018170b8223 */ /* 0x000fe2000001000b */
[----:B------:R-:W-:Y:S02]  /*8b30*/  @!P0 MOV R28, R13 ;  /* 0x0000000d001c8202 */ /* 0x000fe40000000f00 */
[----:B------:R2:W-:Y:S01]  /*8b40*/  ST.E.128 [R26.64], R16 ;  /* 0x000000101a007985 */ /* 0x0005e2000c101d06 */
[----:B------:R-:W-:Y:S02]  /*8b50*/  @!P0 MOV R30, R4 ;  /* 0x00000004001e8202 */ /* 0x000fe40000000f00 */
[----:B------:R-:W-:Y:S04]  /*8b60*/  @!P0 F2FP.PACK_AB R3, R11, R10 ;  /* 0x0000000a0b03823e */ /* 0x000fe800000000ff */
        /* <DEDUP_REMOVED lines=8> */
.L_x_2950:
        /* <DEDUP_REMOVED lines=30> */
.L_x_2982:
[----:B-12---:R-:W-:Y:S05]  /*8dd0*/  BSYNC B0 ;  /* 0x0000000000007941 */ /* 0x006fea0003800000 */
.L_x_2981:
        /* <DEDUP_REMOVED lines=25> */
.L_x_2964:
[----:B------:R-:W-:Y:S05]  /*8f70*/  BSYNC B2 ;  /* 0x0000000000027941 */ /* 0x000fea0003800000 */
.L_x_2949:
        /* <DEDUP_REMOVED lines=80> */
.L_x_2984:
[----:B---3--:R-:W-:Y:S05]  /*9480*/  BSYNC B0 ;  /* 0x0000000000007941 */ /* 0x008fea0003800000 */
.L_x_2983:
        /* <DEDUP_REMOVED lines=25> */
.L_x_2986:
[----:B------:R-:W-:Y:S05]  /*9620*/  BSYNC B0 ;  /* 0x0000000000007941 */ /* 0x000fea0003800000 */
.L_x_2985:
[----:B------:R-:W-:Y:S01]  /*9630*/  ISETP.GT.AND P5, PT, R39, R118, PT ;  /* 0x000000762700720c */ /* 0x000fe20003fa4270 */
[----:B------:R-:W-:Y:S01]  /*9640*/  @!UPT UIADD3 URZ, URZ, URZ, URZ ;  /* 0x0000003f3f3ff290 */ /* 0x000fe2000fffe03f */
[----:B------:R-:W-:Y:S11]  /*9650*/  BSSY B0, `(.L_x_2987) ;  /* 0x000002a000007945 */ /* 0x000ff60003800000 */
[----:B------:R-:W-:-:S05]  /*9660*/  @!P5 BRA `(.L_x_2988) ;  /* 0x000002800000d947 */ /* 0x000fca0003800000 */
[----:B-1----:R-:W-:Y:S01]  /*9670*/  IADD3 R3, R39, -0x1, RZ ;  /* 0xffffffff27037810 */ /* 0x002fe20007ffe0ff */
[----:B----4-:R-:W-:Y:S01]  /*9680*/  IMAD.MOV.U32 R4, RZ, RZ, R110 ;  /* 0x000000ffff047224 */ /* 0x010fe200078e006e */
[----:B--2---:R-:W-:Y:S01]  /*9690*/  P2R R11, PR, RZ, 0x4 ;  /* 0x00000004ff0b7803 */ /* 0x004fe20000000000 */
[----:B------:R-:W-:Y:S01]  /*96a0*/  IMAD.MOV.U32 R5, RZ, RZ, R109 ;  /* 0x000000ffff057224 */ /* 0x000fe200078e006d */
[----:B------:R-:W-:Y:S01]  /*96b0*/  SHF.R.S32.HI R8, RZ, 0x1f, R3 ;  /* 0x0000001fff087819 */ /* 0x000fe20000011403 */
[----:B---3--:R-:W-:Y:S01]  /*96c0*/  IMAD R6, R153, R3, RZ ;  /* 0x0000000399067224 */ /* 0x008fe200078e02ff */
[C---:B------:R-:W-:Y:S01]  /*96d0*/  LOP3.LUT P2, RZ, R236.reuse, 0x8, RZ, 0xc0, !PT ;  /* 0x00000008ecff7812 */ /* 0x040fe2000784c0ff */
        /* <DEDUP_REMOVED lines=33> */
.L_x_2988:
[----:B------:R-:W-:Y:S05]  /*98f0*/  BSYNC B0 ;  /* 0x0000000000007941 */ /* 0x000fea0003800000 */
.L_x_2987:
[----:B------:R-:W0:Y:S01]  /*9900*/  LDGDEPBAR ;  /* 0x00000000000079af */ /* 0x000e220000000000 */
[----:B------:R-:W-:Y:S01]  /*9910*/  IADD3 R39, R39, -0x1, RZ ;  /* 0xffffffff27277810 */ /* 0x000fe20007ffe0ff */
[----:B------:R-:W-:-:S05]  /*9920*/  @P5 BRA `(.L_x_2989) ;  /* 0xffffa19000005947 */ /* 0x000fca000383ffff */
[----:B------:R-:W-:Y:S01]  /*9930*/  WARPSYNC 0xffffffff ;  /* 0xffffffff00007948 */ /* 0x000fe20003800000 */
[----:B------:R-:W-:Y:S06]  /*9940*/  BAR.SYNC.DEFER_BLOCKING 0x0 ;  /* 0x0000000000007b1d */ /* 0x000fec0000010000 */
.L_x_2948:
[----:B--2---:R-:W2:Y:S01]  /*9950*/  LDL R14, [R1+0x4] ;  /* 0x00000400010e7983 */ /* 0x004ea20000100800 */
[----:B------:R-:W-:-:S05]  /*9960*/  IMAD.MOV.U32 R2, RZ, RZ, c[0x0][0x2c4] ;  /* 0x0000b100ff027624 */ /* 0x000fca00078e00ff */
[----:B------:R-:W-:Y:S01]  /*9970*/  ISETP.NE.AND P3, PT, R2, 0x1, PT ;  /* 0x000000010200780c */ /* 0x000fe20003f65270 */
[----:B------:R-:W-:Y:S01]  /*9980*/  BSSY B0, `(.L_x_2990) ;  /* 0x0000028000007945 */ /* 0x000fe20003800000 */
[----:B--2---:R-:W-:-:S11]  /*9990*/  IADD3 R2, R14, 0x7f, RZ ;  /* 0x0000007f0e027810 */ /* 0x004fd60007ffe0ff */
[----:B-1----:R-:W-:-:S05]  /*99a0*/  @P3 IMAD.HI.U32 R3, R2, c[0x0][0x2c8], RZ ;  /* 0x0000b20002033a27 */ /* 0x002fca00078e00ff */
[----:B------:R-:W-:-:S05]  /*99b0*/  @P3 SHF.R.U32.HI R2, RZ, c[0x0][0x2cc], R3 ;  /* 0x0000b300ff023a19 */ /* 0x000fca0000011603 */
[----:B------:R-:W-:-:S04]  /*99c0*/  IMAD.IADD R2, R139, 0x1, R2 ;  /* 0x000000018b027824 */ /* 0x000fc800078e0202 */
[----:B------:R-:W-:-:S05]  /*99d0*/  IMAD.HI R2, R2, 0x2aaaaaab, RZ ;  /* 0x2aaaaaab02027827 */ /* 0x000fca00078e02ff */
[----:B------:R-:W-:-:S04]  /*99e0*/  SHF.R.U32.HI R3, RZ, 0x1f, R2 ;  /* 0x0000001fff037819 */ /* 0x000fc80000011602 */
[----:B------:R-:W-:-:S04]  /*99f0*/  LEA.HI.SX32 R2, R2, R3, 0x1d ;  /* 0x0000000302027211 */ /* 0x000fc800078feaff */
[----:B---3--:R-:W-:-:S04]  /*9a00*/  IMNMX R6, R137, R2, PT ;  /* 0x0000000289067217 */ /* 0x008fc80003800200 */
[----:B------:R-:W-:Y:S01]  /*9a10*/  ISETP.GE.AND P0, PT, R6, 0x1, PT ;  /* 0x000000010600780c */ /* 0x000fe20003f06270 */
[----:B------:R-:W-:-:S12]  /*9a20*/  IMAD.MOV.U32 R2, RZ, RZ, RZ ;  /* 0x000000ffff027224 */ /* 0x000fd800078e00ff */
[----:B------:R-:W-:Y:S05]  /*9a30*/  @!P0 BRA `(.L_x_2991) ;  /* 0x000001c000008947 */ /* 0x000fea0003800000 */
[----:B------:R-:W-:Y:S02]  /*9a40*/  IABS R3, R127 ;  /* 0x0000007f00037213 */ /* 0x000fe40000000000 */
[----:B------:R-:W-:Y:S02]  /*9a50*/  IADD3 R8, R127, -0x1, R6 ;  /* 0xffffffff7f087810 */ /* 0x000fe40007ffe006 */
        /* <DEDUP_REMOVED lines=26> */
.L_x_2991:
[----:B------:R-:W-:Y:S05]  /*9c00*/  BSYNC B0 ;  /* 0x0000000000007941 */ /* 0x000fea0003800000 */
.L_x_2990:
[----:B------:R-:W2:Y:S01]  /*9c10*/  LDL R3, [R1+0x58] ;  /* 0x0000580001037983 */ /* 0x000ea20000100800 */
        /* <DEDUP_REMOVED lines=68> */
[----:B------:R-:W-:-:S04]  /*a060*/  IMNMX R218, R6, R3, PT ;  /* 0x0000000306da7217 */ /* 0x000fc80003800200 */
[----:B------:R-:W-:-:S13]  /*a070*/  ISETP.GT.AND P0, PT, R218, R240, PT ;  /* 0x000000f0da00720c */ /* 0x000fda0003f04270 */
[----:B------:R-:W-:Y:S05]  /*a080*/  @!P0 BRA `(.L_x_2992) ;  /* 0x0001343000008947 */ /* 0x000fea0003800000 */
[----:B------:R-:W2:Y:S04]  /*a090*/  LDL R9, [R1+0x28] ;  /* 0x0000280001097983 */ /* 0x000ea80000100800 */
[----:B----4-:R-:W3:Y:S04]  /*a0a0*/  LDL R4, [R1+0x2c] ;  /* 0x00002c0001047983 */ /* 0x010ee80000100800 */
[----:B------:R-:W4:Y:S04]  /*a0b0*/  LDL R5, [R1+0x18] ;  /* 0x0000180001057983 */ /* 0x000f280000100800 */
[----:B------:R-:W4:Y:S04]  /*a0c0*/  LDL R8, [R1+0x34] ;  /* 0x0000340001087983 */ /* 0x000f280000100800 */
[----:B------:R-:W4:Y:S01]  /*a0d0*/  LDL R10, [R1+0x30] ;  /* 0x00003000010a7983 */ /* 0x000f220000100800 */
[----:B------:R-:W-:-:S04]  /*a0e0*/  ISETP.NE.U32.AND P0, PT, RZ, c[0x0][0x340], PT ;  /* 0x0000d000ff007a0c */ /* 0x000fc80003f05070 */
[----:B------:R-:W-:Y:S01]  /*a0f0*/  ISETP.NE.AND.EX P1, PT, RZ, c[0x0][0x344], PT, P0 ;  /* 0x0000d100ff007a0c */ /* 0x000fe20003f25300 */
[----:B------:R-:W-:-:S12]  /*a100*/  IMAD.IADD R6, R0, 0x1, R14 ;  /* 0x0000000100067824 */ /* 0x000fd800078e020e */
[----:B--2---:R-:W-:-:S04]  /*a110*/  @P1 IADD3 R2, P0, R9, c[0x0][0x340], RZ ;  /* 0x0000d00009021a10 */ /* 0x004fc80007f1e0ff */
[----:B---3--:R-:W-:-:S05]  /*a120*/  @P1 IADD3.X R3, R4, c[0x0][0x344], RZ, P0, !PT ;  /* 0x0000d10004031a10 */ /* 0x008fca00007fe4ff */
[----:B------:R1:W5:Y:S01]  /*a130*/  @P1 LDG.E R13, [R2.64] ;  /* 0x00000006020d1981 */ /* 0x000362000c1e1900 */
[----:B------:R-:W-:Y:S01]  /*a140*/  ISETP.NE.U32.AND P0, PT, RZ, c[0x0][0x348], PT ;  /* 0x0000d200ff007a0c */ /* 0x000fe20003f05070 */
[----:B------:R-:W-:Y:S01]  /*a150*/  @P3 IMAD.HI.U32 R9, R6, c[0x0][0x2c8], RZ ;  /* 0x0000b20006093a27 */ /* 0x000fe200078e00ff */
[----:B----4-:R-:W-:Y:S02]  /*a160*/  LOP3.LUT R244, R5, 0xffff, RZ, 0xc0, !PT ;  /* 0x0000ffff05f47812 */ /* 0x010fe400078ec0ff */
[----:B------:R-:W-:Y:S01]  /*a170*/  ISETP.NE.AND.EX P0, PT, RZ, c[0x0][0x34c], PT, P0 ;  /* 0x0000d300ff007a0c */ /* 0x000fe20003f05300 */
[----:B------:R-:W-:Y:S01]  /*a180*/  IMAD.IADD R16, R143, 0x1, R14 ;  /* 0x000000018f107824 */ /* 0x000fe200078e020e */
[----:B------:R-:W-:Y:S02]  /*a190*/  ISETP.GE.AND P5, PT, R140, c[0x0][0x198], PT ;  /* 0x000066008c007a0c */ /* 0x000fe40003fa6270 */
[----:B------:R-:W-:Y:S02]  /*a1a0*/  SEL R8, R8, RZ, !P0 ;  /* 0x000000ff08087207 */ /* 0x000fe40004000000 */
[----:B------:R-:W-:-:S02]  /*a1b0*/  ISETP.GE.AND P4, PT, R142, c[0x0][0x198], PT ;  /* 0x000066008e007a0c */ /* 0x000fc40003f86270 */
[----:B------:R-:W-:Y:S01]  /*a1c0*/  ISETP.GE.AND P2, PT, R220, c[0x0][0x198], PT ;  /* 0x00006600dc007a0c */ /* 0x000fe20003f46270 */
[----:B------:R-:W-:Y:S01]  /*a1d0*/  IMAD R8, R8, c[0x0][0x1c0], RZ ;  /* 0x0000700008087a24 */ /* 0x000fe200078e02ff */
[----:B------:R-:W-:Y:S02]  /*a1e0*/  IADD3 R125, R218, -0x1, RZ ;  /* 0xffffffffda7d7810 */ /* 0x000fe40007ffe0ff */
[----:B-1----:R-:W-:-:S05]  /*a1f0*/  SHF.R.S32.HI R2, RZ, 0x1f, R138 ;  /* 0x0000001fff027819 */ /* 0x002fca000001148a */
[----:B------:R-:W-:Y:S02]  /*a200*/  IMAD R4, R2, c[0x0][0x178], RZ ;  /* 0x00005e0002047a24 */ /* 0x000fe400078e02ff */
[----:B------:R-:W-:-:S04]  /*a210*/  IMAD.WIDE.U32 R2, R138, c[0x0][0x178], RZ ;  /* 0x00005e008a027a25 */ /* 0x000fc800078e00ff */
[----:B------:R-:W-:-:S04]  /*a220*/  IMAD R4, R138, c[0x0][0x17c], R4 ;  /* 0x00005f008a047a24 */ /* 0x000fc800078e0204 */
[----:B------:R-:W-:-:S04]  /*a230*/  IMAD.IADD R3, R3, 0x1, R4 ;  /* 0x0000000103037824 */ /* 0x000fc800078e0204 */
[----:B------:R-:W-:Y:S01]  /*a240*/  IMAD.WIDE.U32 R4, R244, c[0x0][0x1b8], R2 ;  /* 0x00006e00f4047a25 */ /* 0x000fe200078e0002 */
[----:B------:R-:W-:Y:S02]  /*a250*/  MOV R2, R6 ;  /* 0x0000000600027202 */ /* 0x000fe40000000f00 */
[----:B------:R-:W-:Y:S01]  /*a260*/  SEL R3, R10, RZ, !P0 ;  /* 0x000000ff0a037207 */ /* 0x000fe20004000000 */
[----:B------:R-:W-:Y:S01]  /*a270*/  IMAD R5, R244, c[0x0][0x1bc], R5 ;  /* 0x00006f00f4057a24 */ /* 0x000fe200078e0205 */
[----:B------:R-:W-:Y:S02]  /*a280*/  @P3 SHF.R.U32.HI R2, RZ, c[0x0][0x2cc], R9 ;  /* 0x0000b300ff023a19 */ /* 0x000fe40000011609 */
[----:B------:R-:W-:Y:S01]  /*a290*/  ISETP.GE.AND P3, PT, R219, c[0x0][0x198], PT ;  /* 0x00006600db007a0c */ /* 0x000fe20003f66270 */
[C---:B------:R-:W-:Y:S01]  /*a2a0*/  IMAD R8, R3.reuse, c[0x0][0x1c4], R8 ;  /* 0x0000710003087a24 */ /* 0x040fe200078e0208 */
[----:B------:R-:W-:Y:S01]  /*a2b0*/  SHF.R.S32.HI R9, RZ, 0x1f, R2 ;  /* 0x0000001fff097819 */ /* 0x000fe20000011402 */
[----:B------:R-:W-:-:S04]  /*a2c0*/  IMAD.WIDE.U32 R4, R3, c[0x0][0x1c0], R4 ;  /* 0x0000700003047a25 */ /* 0x000fc800078e0004 */
[----:B------:R-:W-:Y:S01]  /*a2d0*/  IMAD.MOV R3, RZ, RZ, -R2 ;  /* 0x000000ffff037224 */ /* 0x000fe200078e0a02 */
[----:B------:R-:W-:-:S03]  /*a2e0*/  IADD3 R5, R5, R8, RZ ;  /* 0x0000000805057210 */ /* 0x000fc60007ffe0ff */
[----:B------:R-:W-:Y:S02]  /*a2f0*/  IMAD R6, R3, c[0x0][0x2c4], R6 ;  /* 0x0000b10003067a24 */ /* 0x000fe400078e0206 */
[----:B------:R-:W-:-:S03]  /*a300*/  IMAD R3, R9, c[0x0][0x1b0], RZ ;  /* 0x00006c0009037a24 */ /* 0x000fc600078e02ff */
[----:B------:R-:W-:Y:S01]  /*a310*/  SHF.R.S32.HI R8, RZ, 0x1f, R6 ;  /* 0x0000001fff087819 */ /* 0x000fe20000011406 */
[C---:B------:R-:W-:Y:S02]  /*a320*/  IMAD R9, R2.reuse, c[0x0][0x1b4], R3 ;  /* 0x00006d0002097a24 */ /* 0x040fe400078e0203 */
[----:B------:R-:W-:-:S04]  /*a330*/  IMAD.WIDE.U32 R2, R2, c[0x0][0x1b0], R4 ;  /* 0x00006c0002027a25 */ /* 0x000fc800078e0004 */
[----:B------:R-:W-:Y:S02]  /*a340*/  IMAD R4, R8, c[0x0][0x1a8], RZ ;  /* 0x00006a0008047a24 */ /* 0x000fe400078e02ff */
[----:B------:R-:W-:Y:S02]  /*a350*/  IMAD.IADD R3, R3, 0x1, R9 ;  /* 0x0000000103037824 */ /* 0x000fe400078e0209 */
[C---:B------:R-:W-:Y:S02]  /*a360*/  IMAD R4, R6.reuse, c[0x0][0x1ac], R4 ;  /* 0x00006b0006047a24 */ /* 0x040fe400078e0204 */
[----:B------:R-:W-:-:S05]  /*a370*/  IMAD.WIDE.U32 R2, R6, c[0x0][0x1a8], R2 ;  /* 0x00006a0006027a25 */ /* 0x000fca00078e0002 */
[----:B------:R-:W-:Y:S02]  /*a380*/  IADD3 R3, R3, R4, RZ ;  /* 0x0000000403037210 */ /* 0x000fe40007ffe0ff */
[----:B------:R-:W-:-:S04]  /*a390*/  LEA R6, P0, R2, c[0x0][0x160], 0x1 ;  /* 0x0000580002067a11 */ /* 0x000fc800078008ff */
[----:B------:R-:W-:Y:S02]  /*a3a0*/  LEA.HI.X R5, R2, c[0x0][0x164], R3, 0x1, P0 ;  /* 0x0000590002057a11 */ /* 0x000fe400000f0c03 */
[----:B------:R-:W-:Y:S01]  /*a3b0*/  @!P1 MOV R13, R10 ;  /* 0x0000000a000d9202 */ /* 0x000fe20000000f00 */
[----:B------:R-:W-:Y:S05]  /*a3c0*/  BRA.DIV ~URZ, `(.L_x_2993) ;  /* 0x000188927f007947 */ /* 0x000fea000b800000 */
[----:B------:R1:W2:Y:S02]  /*a3d0*/  SHFL.IDX PT, R4, R5, RZ, 0x181f ;  /* 0x00181fff05047589 */ /* 0x0002a400000e0000 */
.L_x_3175:
[----:B------:R-:W-:Y:S05]  /*a3e0*/  BRA.DIV ~URZ, `(.L_x_2994) ;  /* 0x000188e27f007947 */ /* 0x000fea000b800000 */
[----:B------:R3:W4:Y:S02]  /*a3f0*/  SHFL.IDX PT, R2, R6, RZ, 0x181f ;  /* 0x00181fff06027589 */ /* 0x00072400000e0000 */
.L_x_3176:
[----:B---3--:R-:W3:Y:S01]  /*a400*/  LDL R3, [R1+0x8] ;  /* 0x0000080001037983 */ /* 0x008ee20000100800 */
[----:B------:R-:W-:Y:S01]  /*a410*/  LOP3.LUT R236, R236, 0xfffffffb, RZ, 0xc0, !PT ;  /* 0xfffffffbecec7812 */ /* 0x000fe200078ec0ff */
[----:B------:R-:W-:Y:S01]  /*a420*/  BSSY B0, `(.L_x_2995) ;  /* 0x0000014000007945 */ /* 0x000fe20003800000 */
[----:B---3--:R-:W-:-:S05]  /*a430*/  IMAD R68, R3, c[0x0][0x2c4], RZ ;  /* 0x0000b10003447a24 */ /* 0x008fca00078e02ff */
        /* <DEDUP_REMOVED lines=18> */
.L_x_2996:
[----:B------:R-:W-:Y:S05]  /*a560*/  BSYNC B0 ;  /* 0x0000000000007941 */ /* 0x000fea0003800000 */
.L_x_2995:
[----:B------:R-:W-:Y:S05]  /*a570*/  BRA.DIV ~URZ, `(.L_x_2997) ;  /* 0x000187c27f007947 */ /* 0x000fea000b800000 */
[----:B--2---:R2:W3:Y:S04]  /*a580*/  SHFL.IDX PT, R4, R5, 0x1, 0x181f ;  /* 0x00381f0005047f89 */ /* 0x0044e800000e0000 */
[----:B----4-:R2:W4:Y:S02]  /*a590*/  SHFL.IDX PT, R2, R6, 0x1, 0x181f ;  /* 0x00381f0006027f89 */ /* 0x01052400000e0000 */
.L_x_3177:
[----:B------:R-:W-:Y:S01]  /*a5a0*/  IADD3 R3, R16, 0x20, RZ ;  /* 0x0000002010037810 */ /* 0x000fe20007ffe0ff */
[----:B------:R-:W-:Y:S01]  /*a5b0*/  BSSY B0, `(.L_x_2998) ;  /* 0x0000014000007945 */ /* 0x000fe20003800000 */
[----:B------:R-:W-:Y:S02]  /*a5c0*/  LOP3.LUT R236, R236, 0xfffffff7, RZ, 0xc0, !PT ;  /* 0xfffffff7ecec7812 */ /* 0x000fe400078ec0ff */
[----:B------:R-:W-:-:S13]  /*a5d0*/  ISETP.GE.AND P0, PT, R3, R68, PT ;  /* 0x000000440300720c */ /* 0x000fda0003f06270 */
[----:B------:R-:W-:Y:S01]  /*a5e0*/  @P0 LOP3.LUT R236, R236, 0x8, RZ, 0xfc, !PT ;  /* 0x00000008ecec0812 */ /* 0x000fe200078efcff */
[----:B------:R-:W-:Y:S05]  /*a5f0*/  @P0 BRA `(.L_x_2999) ;  /* 0x000000f000000947 */ /* 0x000fea0003800000 */
[----:B----4-:R-:W-:-:S04]  /*a600*/  LEA R14, P0, R140, R2, 0x1 ;  /* 0x000000028c0e7211 */ /* 0x010fc800078008ff */
[----:B---3--:R-:W-:Y:S02]  /*a610*/  LEA.HI.X R15, R140, R4, R141, 0x1, P0 ;  /* 0x000000048c0f7211 */ /* 0x008fe400000f0c8d */
        /* <DEDUP_REMOVED lines=13> */
.L_x_2999:
[----:B------:R-:W-:Y:S05]  /*a6f0*/  BSYNC B0 ;  /* 0x0000000000007941 */ /* 0x000fea0003800000 */
.L_x_2998:
[----:B------:R-:W-:Y:S05]  /*a700*/  BRA.DIV ~URZ, `(.L_x_3000) ;  /* 0x000187027f007947 */ /* 0x000fea000b800000 */
[----:B---3--:R3:W1:Y:S02]  /*a710*/  SHFL.IDX PT, R4, R5, 0x2, 0x181f ;  /* 0x00581f0005047f89 */ /* 0x00866400000e0000 */
.L_x_3178:
[----:B------:R-:W-:Y:S05]  /*a720*/  BRA.DIV ~URZ, `(.L_x_3001) ;  /* 0x000187527f007947 */ /* 0x000fea000b800000 */
[----:B----4-:R4:W2:Y:S02]  /*a730*/  SHFL.IDX PT, R2, R6, 0x2, 0x181f ;  /* 0x00581f0006027f89 */ /* 0x0108a400000e0000 */
.L_x_3179:
[----:B------:R-:W-:Y:S01]  /*a740*/  IADD3 R3, R16, 0x40, RZ ;  /* 0x0000004010037810 */ /* 0x000fe20007ffe0ff */
[----:B------:R-:W-:Y:S01]  /*a750*/  BSSY B0, `(.L_x_3002) ;  /* 0x0000014000007945 */ /* 0x000fe20003800000 */
[----:B------:R-:W-:Y:S02]  /*a760*/  LOP3.LUT R236, R236, 0xffffffef, RZ, 0xc0, !PT ;  /* 0xffffffefecec7812 */ /* 0x000fe400078ec0ff */
[----:B------:R-:W-:-:S13]  /*a770*/  ISETP.GE.AND P0, PT, R3, R68, PT ;  /* 0x000000440300720c */ /* 0x000fda0003f06270 */
[----:B------:R-:W-:Y:S01]  /*a780*/  @P0 LOP3.LUT R236, R236, 0x10, RZ, 0xfc, !PT ;  /* 0x00000010ecec0812 */ /* 0x000fe200078efcff */
[----:B------:R-:W-:Y:S05]  /*a790*/  @P0 BRA `(.L_x_3003) ;  /* 0x000000f000000947 */ /* 0x000fea0003800000 */
[----:B--2---:R-:W-:-:S04]  /*a7a0*/  LEA R14, P0, R140, R2, 0x1 ;  /* 0x000000028c0e7211 */ /* 0x004fc800078008ff */
        /* <DEDUP_REMOVED lines=14> */
.L_x_3003:
[----:B------:R-:W-:Y:S05]  /*a890*/  BSYNC B0 ;  /* 0x0000000000007941 */ /* 0x000fea0003800000 */
.L_x_3002:
[----:B------:R-:W-:Y:S05]  /*a8a0*/  BRA.DIV ~URZ, `(.L_x_3004) ;  /* 0x000186427f007947 */ /* 0x000fea000b800000 */
[----:B-1----:R1:W3:Y:S04]  /*a8b0*/  SHFL.IDX PT, R4, R5, 0x3, 0x181f ;  /* 0x00781f0005047f89 */ /* 0x0022e800000e0000 */
[----:B--2---:R1:W2:Y:S02]  /*a8c0*/  SHFL.IDX PT, R2, R6, 0x3, 0x181f ;  /* 0x00781f0006027f89 */ /* 0x0042a400000e0000 */
.L_x_3180:
[----:B------:R-:W-:Y:S01]  /*a8d0*/  IADD3 R3, R16, 0x60, RZ ;  /* 0x0000006010037810 */ /* 0x000fe20007ffe0ff */
[----:B-----5:R-:W-:Y:S01]  /*a8e0*/  IMAD.WIDE.U32 R248, R13, c[0x0][0x2b0], RZ ;  /* 0x0000ac000df87a25 */ /* 0x020fe200078e00ff */
[----:B------:R-:W-:Y:S02]  /*a8f0*/  LOP3.LUT R236, R236, 0xfffffffe, RZ, 0xc0, !PT ;  /* 0xfffffffeecec7812 */ /* 0x000fe400078ec0ff */
[----:B------:R-:W-:-:S13]  /*a900*/  ISETP.GE.AND P1, PT, R3, R68, PT ;  /* 0x000000440300720c */ /* 0x000fda0003f26270 */
[----:B--2---:R-:W-:Y:S02]  /*a910*/  @!P1 LEA R14, P0, R140, R2, 0x1 ;  /* 0x000000028c0e9211 */ /* 0x004fe400078008ff */
        /* <DEDUP_REMOVED lines=13> */
[----:B------:R-:W-:-:S05]  /*a9f0*/  @!P1 LEA.HI.X R3, R220, R4, R238, 0x1, P0 ;  /* 0x00000004dc039211 */ /* 0x000fca00000f0cee */
[----:B------:R3:W-:Y:S04]  /*aa00*/  @!P1 LDGSTS.E.BYPASS.LTC128B.128 [R217+0x1f080], [R2.64], !P2 ;  /* 0x1f08000002d99fae */ /* 0x0007e8000d101d46 */
[----:B------:R-:W0:Y:S01]  /*aa10*/  LDGDEPBAR ;  /* 0x00000000000079af */ /* 0x000e220000000000 */
[----:B------:R-:W-:Y:S01]  /*aa20*/  WARPSYNC 0xffffffff ;  /* 0xffffffff00007948 */ /* 0x000fe20003800000 */
[----:B---3--:R-:W-:-:S05]  /*aa30*/  SHF.R.S32.HI R2, RZ, 0x1f, R13 ;  /* 0x0000001fff027819 */ /* 0x008fca000001140d */
[----:B------:R-:W-:-:S04]  /*aa40*/  IMAD R2, R2, c[0x0][0x2b0], RZ ;  /* 0x0000ac0002027a24 */ /* 0x000fc800078e02ff */
[----:B------:R-:W-:-:S04]  /*aa50*/  IMAD R2, R13, c[0x0][0x2b4], R2 ;  /* 0x0000ad000d027a24 */ /* 0x000fc800078e0202 */
[----:B------:R-:W-:Y:S02]  /*aa60*/  IMAD.IADD R250, R249, 0x1, R2 ;  /* 0x00000001f9fa7824 */ /* 0x000fe400078e0202 */
[----:B--2---:R-:W2:Y:S04]  /*aa70*/  LDL R17, [R1+0xc] ;  /* 0x00000c0001117983 */ /* 0x004ea80000100800 */
[----:B-1----:R-:W3:Y:S01]  /*aa80*/  LDL R5, [R1] ;  /* 0x0000000001057983 */ /* 0x002ee20000100800 */
[----:B------:R-:W-:Y:S02]  /*aa90*/  IMAD.MOV.U32 R124, RZ, RZ, 0x30 ;  /* 0x00000030ff7c7424 */ /* 0x000fe400078e00ff */
[----:B------:R-:W-:Y:S02]  /*aaa0*/  IMAD.MOV.U32 R2, RZ, RZ, c[0x0][0x2b8] ;  /* 0x0000ae00ff027624 */ /* 0x000fe400078e00ff */
[----:B------:R-:W-:Y:S01]  /*aab0*/  IMAD R124, R218, R124, -0x30 ;  /* 0xffffffd0da7c7424 */ /* 0x000fe200078e027c */
[----:B------:R-:W-:Y:S02]  /*aac0*/  BAR.SYNC.DEFER_BLOCKING 0x0 ;  /* 0x0000000000007b1d */ /* 0x000fe40000010000 */
[----:B------:R-:W-:Y:S01]  /*aad0*/  ISETP.NE.AND P1, PT, R2, 0x1, PT ;  /* 0x000000010200780c */ /* 0x000fe20003f25270 */
[----:B------:R-:W-:Y:S01]  /*aae0*/  IMAD.IADD R3, R0, 0x1, R124 ;  /* 0x0000000100037824 */ /* 0x000fe200078e027c */
[----:B------:R-:W-:Y:S01]  /*aaf0*/  LOP3.LUT R236, R236, 0xfffffffd, RZ, 0xc0, !PT ;  /* 0xfffffffdecec7812 */ /* 0x000fe200078ec0ff */
[----:B------:R-:W-:-:S10]  /*ab00*/  IMAD.MOV.U32 R221, RZ, RZ, RZ ;  /* 0x000000ffffdd7224 */ /* 0x000fd400078e00ff */
[----:B------:R-:W-:Y:S02]  /*ab10*/  @P1 LOP3.LUT R236, R236, 0x2, RZ, 0xfc, !PT ;  /* 0x00000002ecec1812 */ /* 0x000fe400078efcff */
[C---:B--2---:R-:W-:Y:S01]  /*ab20*/  ISETP.GE.AND P0, PT, R3.reuse, R17, PT ;  /* 0x000000110300720c */ /* 0x044fe20003f06270 */
[----:B---3--:R-:W-:-:S03]  /*ab30*/  IMAD.IADD R3, R3, 0x1, R5 ;  /* 0x0000000103037824 */ /* 0x008fc600078e0205 */
[----:B------:R-:W-:Y:S01]  /*ab40*/  ISETP.GT.OR P0, PT, R0, 0x2f, P0 ;  /* 0x0000002f0000780c */ /* 0x000fe20000704670 */
[----:B------:R-:W-:-:S04]  /*ab50*/  @P1 IMAD.HI.U32 R4, R3, c[0x0][0x2bc], RZ ;  /* 0x0000af0003041a27 */ /* 0x000fc800078e00ff */
[----:B------:R-:W-:Y:S01]  /*ab60*/  IMAD.MOV.U32 R2, RZ, RZ, R3 ;  /* 0x000000ffff027224 */ /* 0x000fe200078e0003 */
[----:B------:R-:W-:-:S07]  /*ab70*/  @P1 SHF.R.U32.HI R2, RZ, c[0x0][0x2c0], R4 ;  /* 0x0000b000ff021a19 */ /* 0x000fce0000011604 */
[----:B------:R-:W-:-:S04]  /*ab80*/  @!P0 IADD3 R5, P1, R2, R248, RZ ;  /* 0x000000f802058210 */ /* 0x000fc80007f3e0ff */
[----:B----4-:R-:W-:Y:S02]  /*ab90*/  @!P0 LEA.HI.X.SX32 R6, R2, R250, 0x1, P1 ;  /* 0x000000fa02068211 */ /* 0x010fe400008f0eff */
[----:B------:R-:W-:-:S04]  /*aba0*/  @!P0 LEA R4, P1, R5, c[0x0][0x2a0], 0x2 ;  /* 0x0000a80005048a11 */ /* 0x000fc800078210ff */
[----:B------:R-:W-:-:S05]  /*abb0*/  @!P0 LEA.HI.X R5, R5, c[0x0][0x2a4], R6, 0x2, P1 ;  /* 0x0000a90005058a11 */ /* 0x000fca00008f1406 */
[----:B------:R1:W2:Y:S01]  /*abc0*/  @!P0 LDG.E R221, [R4.64] ;  /* 0x0000000604dd8981 */ /* 0x0002a2000c1e1900 */
[----:B------:R-:W-:-:S04]  /*abd0*/  IMAD.MOV R2, RZ, RZ, -R2 ;  /* 0x000000ffff027224 */ /* 0x000fc800078e0a02 */
[----:B------:R-:W-:-:S05]  /*abe0*/  IMAD R222, R2, c[0x0][0x2b8], R3 ;  /* 0x0000ae0002de7a24 */ /* 0x000fca00078e0203 */
[----:B------:R-:W-:Y:S01]  /*abf0*/  SHF.R.S32.HI R122, RZ, 0x1f, R222 ;  /* 0x0000001fff7a7819 */ /* 0x000fe200000114de */
[----:B------:R-:W-:-:S04]  /*ac00*/  IMAD.WIDE.U32 R2, R222, c[0x0][0x1e0], RZ ;  /* 0x00007800de027a25 */ /* 0x000fc800078e00ff */
[----:B-1----:R-:W-:-:S04]  /*ac10*/  IMAD R4, R122, c[0x0][0x1e0], RZ ;  /* 0x000078007a047a24 */ /* 0x002fc800078e02ff */
[----:B------:R-:W-:-:S04]  /*ac20*/  IMAD R4, R222, c[0x0][0x1e4], R4 ;  /* 0x00007900de047a24 */ /* 0x000fc800078e0204 */
[----:B------:R-:W-:Y:S02]  /*ac30*/  IMAD.IADD R3, R3, 0x1, R4 ;  /* 0x0000000103037824 */ /* 0x000fe400078e0204 */
[----:B------:R-:W-:-:S04]  /*ac40*/  IMAD.WIDE.U32 R246, R244, c[0x0][0x1e8], RZ ;  /* 0x00007a00f4f67a25 */ /* 0x000fc800078e00ff */
[----:B------:R-:W-:Y:S02]  /*ac50*/  IMAD R245, R244, c[0x0][0x1ec], R247 ;  /* 0x00007b00f4f57a24 */ /* 0x000fe400078e02f7 */
[----:B------:R-:W-:Y:S01]  /*ac60*/  IMAD R121, R125, -0x30, R17 ;  /* 0xffffffd07d797824 */ /* 0x000fe200078e0211 */
[----:B------:R-:W-:Y:S02]  /*ac70*/  ISETP.GT.AND P6, PT, R0, 0x2f, PT ;  /* 0x0000002f0000780c */ /* 0x000fe40003fc4270 */
[----:B--2---:R-:W-:Y:S01]  /*ac80*/  SHF.R.S32.HI R123, RZ, 0x1f, R221 ;  /* 0x0000001fff7b7819 */ /* 0x004fe200000114dd */
[----:B------:R-:W-:-:S04]  /*ac90*/  IMAD.WIDE.U32 R2, R221, c[0x0][0x1f0], R2 ;  /* 0x00007c00dd027a25 */ /* 0x000fc800078e0002 */
[----:B------:R-:W-:Y:S01]  /*aca0*/  IMAD R4, R123, c[0x0][0x1f0], RZ ;  /* 0x00007c007b047a24 */ /* 0x000fe200078e02ff */
[----:B------:R-:W-:-:S03]  /*acb0*/  IADD3 R2, P0, R2, R246, RZ ;  /* 0x000000f602027210 */ /* 0x000fc60007f1e0ff */
[----:B------:R-:W-:-:S05]  /*acc0*/  IMAD R4, R221, c[0x0][0x1f4], R4 ;  /* 0x00007d00dd047a24 */ /* 0x000fca00078e0204 */
[----:B------:R-:W-:Y:S02]  /*acd0*/  IADD3.X R3, R245, R3, R4, P0, !PT ;  /* 0x00000003f5037210 */ /* 0x000fe400007fe404 */
[C---:B------:R-:W-:Y:S02]  /*ace0*/  LEA R6, P0, R2.reuse, c[0x0][0x1c8], 0x1 ;  /* 0x0000720002067a11 */ /* 0x040fe400078008ff */
[----:B------:R-:W-:Y:S02]  /*acf0*/  IMNMX R4, R121, 0x30, PT ;  /* 0x0000003079047817 */ /* 0x000fe40003800200 */
[----:B------:R-:W-:Y:S02]  /*ad00*/  LEA.HI.X R14, R2, c[0x0][0x1cc], R3, 0x1, P0 ;  /* 0x00007300020e7a11 */ /* 0x000fe400000f0c03 */
[----:B------:R-:W1:Y:S01]  /*ad10*/  SHFL.IDX PT, R2, R6, RZ, 0x181f ;  /* 0x00181fff06027589 */ /* 0x000e6200000e0000 */
[----:B------:R-:W-:-:S03]  /*ad20*/  IMAD.IADD R13, R4, 0x1, -R143 ;  /* 0x00000001040d7824 */ /* 0x000fc600078e0a8f */
[----:B------:R-:W2:Y:S02]  /*ad30*/  SHFL.IDX PT, R3, R14, RZ, 0x181f ;  /* 0x00181fff0e037589 */ /* 0x000ea400000e0000 */
[----:B------:R-:W-:-:S13]  /*ad40*/  ISETP.GE.AND P0, PT, R13, 0x1, PT ;  /* 0x000000010d00780c */ /* 0x000fda0003f06270 */
[----:B-1----:R-:W-:-:S04]  /*ad50*/  @P0 LEA R4, P1, R140, R2, 0x1 ;  /* 0x000000028c040211 */ /* 0x002fc800078208ff */
[----:B--2---:R-:W-:Y:S02]  /*ad60*/  @P0 LEA.HI.X R5, R140, R3, R141, 0x1, P1 ;  /* 0x000000038c050211 */ /* 0x004fe400008f0c8d */
[----:B------:R-:W-:-:S04]  /*ad70*/  @P0 LEA R10, P1, R234, R2, 0x1 ;  /* 0x00000002ea0a0211 */ /* 0x000fc800078208ff */
[----:B------:R-:W-:Y:S02]  /*ad80*/  @P0 LEA.HI.X R11, R234, R3, R237, 0x1, P1 ;  /* 0x00000003ea0b0211 */ /* 0x000fe400008f0ced */
[----:B------:R-:W-:-:S04]  /*ad90*/  @P0 LEA R8, P1, R219, R2, 0x1 ;  /* 0x00000002db080211 */ /* 0x000fc800078208ff */
[----:B------:R-:W-:Y:S02]  /*ada0*/  @P0 LEA.HI.X R9, R219, R3, R239, 0x1, P1 ;  /* 0x00000003db090211 */ /* 0x000fe400008f0cef */
[----:B------:R-:W-:-:S13]  /*adb0*/  @P0 ISETP.GE.AND P1, PT, R140, c[0x0][0x1d4], PT ;  /* 0x000075008c000a0c */ /* 0x000fda0003f26270 */
[----:B------:R-:W-:Y:S01]  /*adc0*/  @!PT LDS RZ, [RZ] ;  /* 0x00000000fffff984 */ /* 0x000fe20000000800 */
[----:B------:R1:W-:Y:S01]  /*add0*/  @P0 LDGSTS.E.BYPASS.LTC128B.128 [R216+0xa080], [R4.64], !P1 ;  /* 0x0a08000004d80fae */ /* 0x0003e2000c901d46 */
[----:B------:R-:W-:-:S04]  /*ade0*/  @P0 LEA R2, P1, R220, R2, 0x1 ;  /* 0x00000002dc020211 */ /* 0x000fc800078208ff */
[----:B------:R-:W-:Y:S02]  /*adf0*/  @P0 LEA.HI.X R3, R220, R3, R238, 0x1, P1 ;  /* 0x00000003dc030211 */ /* 0x000fe400008f0cee */
[----:B------:R-:W-:-:S13]  /*ae00*/  @P0 ISETP.GE.AND P1, PT, R142, c[0x0][0x1d4], PT ;  /* 0x000075008e000a0c */ /* 0x000fda0003f26270 */
[----:B------:R2:W-:Y:S01]  /*ae10*/  @P0 LDGSTS.E.BYPASS.LTC128B.128 [R216+0xb880], [R10.64], !P1 ;  /* 0x0b8800000ad80fae */ /* 0x0005e2000c901d46 */
[----:B------:R-:W-:-:S13]  /*ae20*/  @P0 ISETP.GE.AND P1, PT, R219, c[0x0][0x1d4], PT ;  /* 0x00007500db000a0c */ /* 0x000fda0003f26270 */
[----:B------:R3:W-:Y:S01]  /*ae30*/  @P0 LDGSTS.E.BYPASS.LTC128B.128 [R216+0xd080], [R8.64], !P1 ;  /* 0x0d08000008d80fae */ /* 0x0007e2000c901d46 */
[----:B------:R-:W-:-:S13]  /*ae40*/  @P0 ISETP.GE.AND P1, PT, R220, c[0x0][0x1d4], PT ;  /* 0x00007500dc000a0c */ /* 0x000fda0003f26270 */
[----:B------:R4:W-:Y:S01]  /*ae50*/  @P0 LDGSTS.E.BYPASS.LTC128B.128 [R216+0xe880], [R2.64], !P1 ;  /* 0x0e88000002d80fae */ /* 0x0009e2000c901d46 */
[----:B------:R-:W-:-:S03]  /*ae60*/  ISETP.GE.AND P0, PT, R13, 0x21, PT ;  /* 0x000000210d00780c */ /* 0x000fc60003f06270 */
[----:B----4-:R-:W1:Y:S04]  /*ae70*/  SHFL.IDX PT, R2, R6, 0x1, 0x181f ;  /* 0x00381f0006027f89 */ /* 0x010e6800000e0000 */
[----:B------:R-:W4:Y:S06]  /*ae80*/  SHFL.IDX PT, R3, R14, 0x1, 0x181f ;  /* 0x00381f000e037f89 */ /* 0x000f2c00000e0000 */
[----:B-1----:R-:W-:-:S04]  /*ae90*/  @P0 LEA R4, P1, R140, R2, 0x1 ;  /* 0x000000028c040211 */ /* 0x002fc800078208ff */
[----:B----4-:R-:W-:Y:S02]  /*aea0*/  @P0 LEA.HI.X R5, R140, R3, R141, 0x1, P1 ;  /* 0x000000038c050211 */ /* 0x010fe400008f0c8d */
[----:B--2---:R-:W-:-:S04]  /*aeb0*/  @P0 LEA R10, P1, R234, R2, 0x1 ;  /* 0x00000002ea0a0211 */ /* 0x004fc800078208ff */
[----:B------:R-:W-:Y:S02]  /*aec0*/  @P0 LEA.HI.X R11, R234, R3, R237, 0x1, P1 ;  /* 0x00000003ea0b0211 */ /* 0x000fe400008f0ced */
[----:B---3--:R-:W-:-:S04]  /*aed0*/  @P0 LEA R8, P1, R219, R2, 0x1 ;  /* 0x00000002db080211 */ /* 0x008fc800078208ff */
[----:B------:R-:W-:Y:S02]  /*aee0*/  @P0 LEA.HI.X R9, R219, R3, R239, 0x1, P1 ;  /* 0x00000003db090211 */ /* 0x000fe400008f0cef */
[----:B------:R-:W-:-:S13]  /*aef0*/  @P0 ISETP.GE.AND P1, PT, R140, c[0x0][0x1d4], PT ;  /* 0x000075008c000a0c */ /* 0x000fda0003f26270 */
        /* <DEDUP_REMOVED lines=14> */
.L_x_3005:
[----:B------:R-:W-:Y:S01]  /*afe0*/  ULDC.U8 UR4, c[0x0][0x298] ;  /* 0x0000a60000047ab9 */ /* 0x000fe20000000000 */
[----:B-1----:R-:W-:Y:S01]  /*aff0*/  SHF.R.S32.HI R2, RZ, 0x1f, R130 ;  /* 0x0000001fff027819 */ /* 0x002fe20000011482 */
[----:B------:R-:W-:Y:S01]  /*b000*/  IMAD.WIDE.U32 R8, R130, c[0x0][0x280], RZ ;  /* 0x0000a00082087a25 */ /* 0x000fe200078e00ff */
[----:B------:R-:W-:Y:S01]  /*b010*/  ISETP.NE.AND P0, PT, RZ, UR4, PT ;  /* 0x00000004ff007c0c */ /* 0x000fe2000bf05270 */
[----:B------:R-:W-:Y:S02]  /*b020*/  BSSY B2, `(.L_x_3006) ;  /* 0x00008e5000027945 */ /* 0x000fe40003800000 */
[C---:B------:R-:W-:Y:S02]  /*b030*/  IMAD R3, R2.reuse, c[0x0][0x280], RZ ;  /* 0x0000a00002037a24 */ /* 0x040fe400078e02ff */
[----:B------:R-:W-:Y:S02]  /*b040*/  IMAD R2, R2, c[0x0][0x290], RZ ;  /* 0x0000a40002027a24 */ /* 0x000fe400078e02ff */
[----:B------:R-:W-:-:S02]  /*b050*/  IMAD R3, R130, c[0x0][0x284], R3 ;  /* 0x0000a10082037a24 */ /* 0x000fc400078e0203 */
[C---:B------:R-:W-:Y:S01]  /*b060*/  IMAD R6, R130.reuse, c[0x0][0x294], R2 ;  /* 0x0000a50082067a24 */ /* 0x040fe200078e0202 */
        /* <DEDUP_REMOVED lines=9> */
[----:B------:R1:W5:Y:S11]  /*b100*/  LDL R103, [R1+0xd8] ;  /* 0x0000d80001677983 */ /* 0x0003760000100800 */
        /* <DEDUP_REMOVED lines=39> */
[----:B------:R-:W-:-:S03]  /*b380*/  @!P3 SHF.L.U64.HI R6, R144, 0x1, R145 ;  /* 0x000000019006b819 */ /* 0x000fc60000010291 */
[----:B-----5:R-:W-:Y:S02]  /*b390*/  @!P1 SHF.L.U64.HI R9, R146, 0x1, R107 ;  /* 0x0000000192099819 */ /* 0x020fe4000001026b */
[----:B---3--:R-:W-:-:S05]  /*b3a0*/  @!P3 IADD3 R20, P0, R4, R8, RZ ;  /* 0x000000080414b210 */ /* 0x008fca0007f1e0ff */
[----:B--2---:R-:W-:Y:S01]  /*b3b0*/  @!P3 IMAD.X R21, R5, 0x1, R6, P0 ;  /* 0x000000010515b824 */ /* 0x004fe200000e0606 */
[----:B----4-:R-:W-:Y:S02]  /*b3c0*/  @!P3 IADD3 R18, P0, R2, R8, RZ ;  /* 0x000000080212b210 */ /* 0x010fe40007f1e0ff */
[C---:B------:R-:W-:Y:S01]  /*b3d0*/  @!P2 SHF.L.U64.HI R8, R148.reuse, 0x1, R108 ;  /* 0x000000019408a819 */ /* 0x040fe2000001026c */
[----:B------:R-:W-:Y:S01]  /*b3e0*/  CS2R R28, SRZ ;  /* 0x00000000001c7805 */ /* 0x000fe2000001ff00 */
[----:B------:R2:W5:Y:S01]  /*b3f0*/  @!P3 LD.E.64 R22, [R20.64] ;  /* 0x000000061416b980 */ /* 0x000562000c101b00 */
        /* <DEDUP_REMOVED lines=30> */
.L_x_3009:
[----:B------:R-:W-:Y:S05]  /*b5e0*/  BSYNC B0 ;  /* 0x0000000000007941 */ /* 0x000fea0003800000 */
.L_x_3008:
[----:B-1--45:R-:W-:Y:S01]  /*b5f0*/  IMAD.MOV.U32 R2, RZ, RZ, R33 ;  /* 0x000000ffff027224 */ /* 0x032fe200078e0021 */
[----:B------:R-:W-:Y:S01]  /*b600*/  LOP3.LUT P0, RZ, R236, 0x8, RZ, 0xc0, !PT ;  /* 0x00000008ecff7812 */ /* 0x000fe2000780c0ff */
[----:B------:R-:W-:Y:S01]  /*b610*/  IMAD.MOV.U32 R3, RZ, RZ, R32 ;  /* 0x000000ffff037224 */ /* 0x000fe200078e0020 */
[----:B------:R-:W-:Y:S01]  /*b620*/  MOV R6, R29 ;  /* 0x0000001d00067202 */ /* 0x000fe20000000f00 */
[----:B--2---:R-:W-:Y:S01]  /*b630*/  IMAD.MOV.U32 R5, RZ, RZ, R16 ;  /* 0x000000ffff057224 */ /* 0x004fe200078e0010 */
[----:B------:R-:W-:Y:S01]  /*b640*/  PRMT R90, R90, 0x5410, R2 ;  /* 0x000054105a5a7816 */ /* 0x000fe20000000002 */
[----:B---3--:R-:W-:Y:S01]  /*b650*/  IMAD.MOV.U32 R4, RZ, RZ, R17 ;  /* 0x000000ffff047224 */ /* 0x008fe200078e0011 */
        /* <DEDUP_REMOVED lines=57> */
[----:B-1----:R-:W-:Y:S02]  /*b9f0*/  @!P1 IADD3 R10, P0, R4, R6, RZ ;  /* 0x00000006040a9210 */ /* 0x002fe40007f1e0ff */
[----:B--2---:R-:W-:-:S05]  /*ba00*/  @!P1 SHF.L.U64.HI R9, R146, 0x1, R107 ;  /* 0x0000000192099819 */ /* 0x004fca000001026b */
[----:B------:R-:W-:Y:S01]  /*ba10*/  @!P1 IMAD.X R11, R5, 0x1, R9, P0 ;  /* 0x00000001050b9824 */ /* 0x000fe200000e0609 */
[----:B------:R-:W-:-:S05]  /*ba20*/  @!P1 IADD3 R8, P0, R2, R6, RZ ;  /* 0x0000000602089210 */ /* 0x000fca0007f1e0ff */
[----:B------:R-:W-:Y:S01]  /*ba30*/  @!P1 IMAD.X R9, R3, 0x1, R9, P0 ;  /* 0x0000000103099824 */ /* 0x000fe200000e0609 */
[----:B------:R-:W-:Y:S01]  /*ba40*/  ISETP.GE.AND P0, PT, R147, c[0x0][0x27c], PT ;  /* 0x00009f0093007a0c */ /* 0x000fe20003f06270 */
[----:B------:R-:W-:Y:S01]  /*ba50*/  CS2R R44, SRZ ;  /* 0x00000000002c7805 */ /* 0x000fe2000001ff00 */
[----:B------:R-:W-:-:S05]  /*ba60*/  CS2R R46, SRZ ;  /* 0x00000000002e7805 */ /* 0x000fca000001ff00 */
[----:B------:R1:W5:Y:S04]  /*ba70*/  @!P1 LD.E.64 R44, [R10.64] ;  /* 0x000000060a2c9980 */ /* 0x000368000c101b00 */
[----:B------:R2:W5:Y:S02]  /*ba80*/  @!P1 LD.E.64 R46, [R8.64] ;  /* 0x00000006082e9980 */ /* 0x000564000c101b00 */
[----:B------:R-:W-:-:S05]  /*ba90*/  @!P0 IMAD.SHL.U32 R6, R147, 0x2, RZ ;  /* 0x0000000293068824 */ /* 0x000fca00078e00ff */
[----:B------:R-:W-:Y:S01]  /*baa0*/  @!P0 IADD3 R4, P1, R4, R6, RZ ;  /* 0x0000000604048210 */ /* 0x000fe20007f3e0ff */
[----:B------:R-:W-:Y:S01]  /*bab0*/  CS2R R54, SRZ ;  /* 0x0000000000367805 */ /* 0x000fe2000001ff00 */
[----:B------:R-:W-:Y:S01]  /*bac0*/  CS2R R48, SRZ ;  /* 0x0000000000307805 */ /* 0x000fe2000001ff00 */
[----:B--2---:R-:W-:-:S05]  /*bad0*/  @!P0 SHF.L.U64.HI R8, R147, 0x1, R103 ;  /* 0x0000000193088819 */ /* 0x004fca0000010267 */
[----:B------:R-:W-:Y:S01]  /*bae0*/  @!P0 IMAD.X R5, R5, 0x1, R8, P1 ;  /* 0x0000000105058824 */ /* 0x000fe200008e0608 */
[----:B------:R-:W-:-:S04]  /*baf0*/  @!P0 IADD3 R2, P1, R2, R6, RZ ;  /* 0x0000000602028210 */ /* 0x000fc80007f3e0ff */
[----:B------:R1:W5:Y:S01]  /*bb00*/  @!P0 LD.E.64 R54, [R4.64] ;  /* 0x0000000604368980 */ /* 0x000362000c101b00 */
[----:B------:R-:W-:-:S05]  /*bb10*/  @!P0 IMAD.X R3, R3, 0x1, R8, P1 ;  /* 0x0000000103038824 */ /* 0x000fca00008e0608 */
[----:B------:R1:W5:Y:S03]  /*bb20*/  @!P0 LD.E.64 R48, [R2.64] ;  /* 0x0000000602308980 */ /* 0x000366000c101b00 */
.L_x_3011:
[----:B------:R-:W-:Y:S05]  /*bb30*/  BSYNC B0 ;  /* 0x0000000000007941 */ /* 0x000fea0003800000 */
.L_x_3010:
[----:B-12--5:R-:W-:Y:S01]  /*bb40*/  IMAD.MOV.U32 R5, RZ, RZ, R54 ;  /* 0x000000ffff057224 */ /* 0x026fe200078e0036 */
[----:B------:R-:W-:Y:S01]  /*bb50*/  LOP3.LUT P0, RZ, R236, 0x10, RZ, 0xc0, !PT ;  /* 0x00000010ecff7812 */ /* 0x000fe2000780c0ff */
[----:B----4-:R-:W-:Y:S01]  /*bb60*/  IMAD.MOV.U32 R3, RZ, RZ, R44 ;  /* 0x000000ffff037224 */ /* 0x010fe200078e002c */
[----:B------:R-:W-:Y:S01]  /*bb70*/  MOV R9, R41 ;  /* 0x0000002900097202 */ /* 0x000fe20000000f00 */
[----:B------:R-:W-:Y:S01]  /*bb80*/  IMAD.MOV.U32 R2, RZ, RZ, R45 ;  /* 0x000000ffff027224 */ /* 0x000fe200078e002d */
[----:B------:R-:W-:Y:S01]  /*bb90*/  PRMT R97, R97, 0x5410, R5 ;  /* 0x0000541061617816 */ /* 0x000fe20000000005 */
[----:B---3--:R-:W-:Y:S01]  /*bba0*/  IMAD.MOV.U32 R4, RZ, RZ, R55 ;  /* 0x000000ffff047224 */ /* 0x008fe200078e0037 */
        /* <DEDUP_REMOVED lines=19> */
[----:B------:R1:W2:Y:S01]  /*bce0*/  SHFL.IDX PT, R5, R30, 0x2, 0x181f ;  /* 0x00581f001e057f89 */ /* 0x0002a200000e0000 */
[----:B------:R-:W-:Y:S01]  /*bcf0*/  PRMT R93, R3, 0x5410, R2 ;  /* 0x00005410035d7816 */ /* 0x000fe20000000002 */
[----:B------:R-:W-:Y:S01]  /*bd00*/  CS2R R80, SRZ ;  /* 0x0000000000507805 */ /* 0x000fe2000001ff00 */
[----:B------:R-:W-:Y:S01]  /*bd10*/  PRMT R91, R10, 0x5410, R9 ;  /* 0x000054100a5b7816 */ /* 0x000fe20000000009 */
        /* <DEDUP_REMOVED lines=21> */
[----:B---3--:R-:W-:-:S05]  /*be70*/  @!P0 IADD3 R8, P1, R4, R6, RZ ;  /* 0x0000000604088210 */ /* 0x008fca0007f3e0ff */
[----:B--2---:R-:W-:Y:S01]  /*be80*/  @!P0 IMAD.X R9, R5, 0x1, R10, P1 ;  /* 0x0000000105098824 */ /* 0x004fe200008e060a */
[----:B-1----:R-:W-:-:S04]  /*be90*/  @!P0 IADD3 R14, P1, R2, R6, RZ ;  /* 0x00000006020e8210 */ /* 0x002fc80007f3e0ff */
[----:B------:R1:W5:Y:S01]  /*bea0*/  @!P0 LD.E.64 R50, [R8.64] ;  /* 0x0000000608328980 */ /* 0x000362000c101b00 */
[----:B----4-:R-:W-:Y:S01]  /*beb0*/  @!P0 IMAD.X R15, R3, 0x1, R10, P1 ;  /* 0x00000001030f8824 */ /* 0x010fe200008e060a */
        /* <DEDUP_REMOVED lines=21> */
[----:B-1----:R-:W-:-:S06]  /*c010*/  @!P1 IADD3 R8, P2, R2, R6, RZ ;  /* 0x0000000602089210 */ /* 0x002fcc0007f5e0ff */
[----:B------:R-:W-:Y:S02]  /*c020*/  @!P0 IMAD.SHL.U32 R6, R147, 0x2, RZ ;  /* 0x0000000293068824 */ /* 0x000fe400078e00ff */
[----:B------:R-:W-:-:S03]  /*c030*/  @!P1 IMAD.X R9, R3, 0x1, R10, P2 ;  /* 0x0000000103099824 */ /* 0x000fc600010e060a */
[-C--:B------:R-:W-:Y:S02]  /*c040*/  @!P0 IADD3 R4, P2, R4, R6.reuse, RZ ;  /* 0x0000000604048210 */ /* 0x080fe40007f5e0ff */
[----:B------:R2:W5:Y:S01]  /*c050*/  @!P1 LD.E.64 R60, [R8.64] ;  /* 0x00000006083c9980 */ /* 0x000562000c101b00 */
[----:B------:R-:W-:Y:S02]  /*c060*/  @!P0 IADD3 R2, P1, R2, R6, RZ ;  /* 0x0000000602028210 */ /* 0x000fe40007f3e0ff */
[----:B------:R-:W-:-:S05]  /*c070*/  @!P0 SHF.L.U64.HI R6, R147, 0x1, R103 ;  /* 0x0000000193068819 */ /* 0x000fca0000010267 */
[--C-:B------:R-:W-:Y:S02]  /*c080*/  @!P0 IMAD.X R5, R5, 0x1, R6.reuse, P2 ;  /* 0x0000000105058824 */ /* 0x100fe400010e0606 */
[----:B------:R-:W-:-:S03]  /*c090*/  @!P0 IMAD.X R3, R3, 0x1, R6, P1 ;  /* 0x0000000103038824 */ /* 0x000fc600008e0606 */
[----:B------:R2:W5:Y:S04]  /*c0a0*/  @!P0 LD.E.64 R66, [R4.64] ;  /* 0x0000000604428980 */ /* 0x000568000c101b00 */
[----:B------:R2:W5:Y:S02]  /*c0b0*/  @!P0 LD.E.64 R64, [R2.64] ;  /* 0x0000000602408980 */ /* 0x000564000c101b00 */
.L_x_3013:
[----:B------:R-:W-:Y:S05]  /*c0c0*/  BSYNC B0 ;  /* 0x0000000000007941 */ /* 0x000fea0003800000 */
.L_x_3012:
[----:B--2-45:R-:W-:Y:S01]  /*c0d0*/  IMAD.MOV.U32 R3, RZ, RZ, R66 ;  /* 0x000000ffff037224 */ /* 0x034fe200078e0042 */
[----:B------:R-:W-:Y:S01]  /*c0e0*/  LOP3.LUT P0, RZ, R236, 0x1, RZ, 0xc0, !PT ;  /* 0x00000001ecff7812 */ /* 0x000fe2000780c0ff */
[----:B-1----:R-:W-:Y:S01]  /*c0f0*/  IMAD.MOV.U32 R2, RZ, RZ, R67 ;  /* 0x000000ffff027224 */ /* 0x002fe200078e0043 */
[----:B------:R-:W1:Y:S01]  /*c100*/  SHFL.IDX PT, R5, R30, 0x3, 0x181f ;  /* 0x00781f001e057f89 */ /* 0x000e6200000e0000 */
[----:B------:R-:W-:Y:S01]  /*c110*/  IMAD.MOV.U32 R8, RZ, RZ, R56 ;  /* 0x000000ffff087224 */ /* 0x000fe200078e0038 */
[----:B------:R-:W-:Y:S01]  /*c120*/  BSSY B0, `(.L_x_3014) ;  /* 0x000004f000007945 */ /* 0x000fe20003800000 */
[----:B------:R-:W-:Y:S01]  /*c130*/  IMAD.MOV.U32 R6, RZ, RZ, R57 ;  /* 0x000000ffff067224 */ /* 0x000fe200078e0039 */
[----:B------:R-:W-:Y:S01]  /*c140*/  PRMT R106, R3, 0x5410, R2 ;  /* 0x00005410036a7816 */ /* 0x000fe20000000002 */
[----:B------:R-:W-:Y:S01]  /*c150*/  IMAD.MOV.U32 R3, RZ, RZ, R62 ;  /* 0x000000ffff037224 */ /* 0x000fe200078e003e */
[----:B---3--:R2:W3:Y:S01]  /*c160*/  SHFL.IDX PT, R4, R31, 0x3, 0x181f ;  /* 0x00781f001f047f89 */ /* 0x0084e200000e0000 */
[----:B------:R-:W-:Y:S01]  /*c170*/  IMAD.MOV.U32 R2, RZ, RZ, R63 ;  /* 0x000000ffff027224 */ /* 0x000fe200078e003f */
[----:B------:R-:W-:Y:S01]  /*c180*/  PRMT R99, R8, 0x5410, R6 ;  /* 0x0000541008637816 */ /* 0x000fe20000000006 */
[----:B------:R-:W-:Y:S01]  /*c190*/  IMAD.MOV.U32 R6, RZ, RZ, R53 ;  /* 0x000000ffff067224 */ /* 0x000fe200078e0035 */
[----:B------:R-:W-:Y:S01]  /*c1a0*/  MOV R8, R52 ;  /* 0x0000003400087202 */ /* 0x000fe20000000f00 */
[----:B------:R-:W-:Y:S01]  /*c1b0*/  CS2R R76, SRZ ;  /* 0x00000000004c7805 */ /* 0x000fe2000001ff00 */
[----:B------:R-:W-:Y:S01]  /*c1c0*/  PRMT R102, R3, 0x5410, R2 ;  /* 0x0000541003667816 */ /* 0x000fe20000000002 */
[----:B------:R-:W-:Y:S01]  /*c1d0*/  IMAD.MOV.U32 R2, RZ, RZ, R59 ;  /* 0x000000ffff027224 */ /* 0x000fe200078e003b */
[----:B------:R-:W-:Y:S01]  /*c1e0*/  MOV R3, R58 ;  /* 0x0000003a00037202 */ /* 0x000fe20000000f00 */
[----:B------:R-:W-:Y:S01]  /*c1f0*/  CS2R R72, SRZ ;  /* 0x0000000000487805 */ /* 0x000fe2000001ff00 */
[----:B------:R-:W-:Y:S01]  /*c200*/  PRMT R95, R8, 0x5410, R6 ;  /* 0x00005410085f7816 */ /* 0x000fe20000000006 */
[----:B------:R-:W-:Y:S01]  /*c210*/  CS2R R78, SRZ ;  /* 0x00000000004e7805 */ /* 0x000fe2000001ff00 */
[----:B------:R-:W-:Y:S01]  /*c220*/  PRMT R100, R3, 0x5410, R2 ;  /* 0x0000541003647816 */ /* 0x000fe20000000002 */
[----:B------:R-:W-:Y:S01]  /*c230*/  IMAD.MOV.U32 R2, RZ, RZ, R51 ;  /* 0x000000ffff027224 */ /* 0x000fe200078e0033 */
[----:B------:R-:W-:Y:S01]  /*c240*/  CS2R R74, SRZ ;  /* 0x00000000004a7805 */ /* 0x000fe2000001ff00 */
[----:B------:R-:W-:Y:S01]  /*c250*/  IMAD.MOV.U32 R3, RZ, RZ, R50 ;  /* 0x000000ffff037224 */ /* 0x000fe200078e0032 */
[----:B------:R-:W-:-:S02]  /*c260*/  CS2R R70, SRZ ;  /* 0x0000000000467805 */ /* 0x000fc4000001ff00 */
[----:B------:R-:W-:Y:S01]  /*c270*/  PRMT R98, R2, 0x7610, R98 ;  /* 0x0000761002627816 */ /* 0x000fe20000000062 */
[----:B------:R-:W-:Y:S01]  /*c280*/  IMAD.MOV.U32 R2, RZ, RZ, R65 ;  /* 0x000000ffff027224 */ /* 0x000fe200078e0041 */
[----:B------:R-:W-:Y:S02]  /*c290*/  PRMT R96, R96, 0x5410, R3 ;  /* 0x0000541060607816 */ /* 0x000fe40000000003 */
[----:B------:R-:W-:Y:S01]  /*c2a0*/  MOV R3, R64 ;  /* 0x0000004000037202 */ /* 0x000fe20000000f00 */
[----:B--2---:R-:W-:Y:S01]  /*c2b0*/  CS2R R30, SRZ ;  /* 0x00000000001e7805 */ /* 0x004fe2000001ff00 */
[----:B------:R-:W-:Y:S02]  /*c2c0*/  PRMT R105, R2, 0x7610, R105 ;  /* 0x0000761002697816 */ /* 0x000fe40000000069 */
[----:B------:R-:W-:Y:S01]  /*c2d0*/  PRMT R104, R3, 0x7610, R104 ;  /* 0x0000761003687816 */ /* 0x000fe20000000068 */
[----:B------:R-:W-:Y:S01]  /*c2e0*/  IMAD.MOV.U32 R3, RZ, RZ, R60 ;  /* 0x000000ffff037224 */ /* 0x000fe200078e003c */
[----:B------:R-:W-:-:S04]  /*c2f0*/  MOV R2, R61 ;  /* 0x0000003d00027202 */ /* 0x000fc80000000f00 */
[----:B------:R-:W-:Y:S02]  /*c300*/  PRMT R101, R3, 0x5410, R2 ;  /* 0x0000541003657816 */ /* 0x000fe40000000002 */
[----:B------:R-:W2:Y:S04]  /*c310*/  SHFL.IDX PT, R3, R26, 0x3, 0x181f ;  /* 0x00781f001a037f89 */ /* 0x000ea800000e0000 */
[----:B------:R4:W1:Y:S02]  /*c320*/  SHFL.IDX PT, R2, R27, 0x3, 0x181f ;  /* 0x00781f001b027f89 */ /* 0x00086400000e0000 */
        /* <DEDUP_REMOVED lines=46> */
.L_x_3015:
[----:B-123--:R-:W-:Y:S05]  /*c610*/  BSYNC B0 ;  /* 0x0000000000007941 */ /* 0x00efea0003800000 */
.L_x_3014:
[----:B------:R-:W2:Y:S01]  /*c620*/  LDL R4, [R1+0x4] ;  /* 0x0000040001047983 */ /* 0x000ea20000100800 */
        /* <DEDUP_REMOVED lines=17> */
[----:B------:R-:W-:Y:S02]  /*c740*/  PRMT R111, R3, 0x5410, R2 ;  /* 0x00005410036f7816 */ /* 0x000fe40000000002 */
[----:B------:R-:W-:-:S04]  /*c750*/  MOV R2, R74 ;  /* 0x0000004a00027202 */ /* 0x000fc80000000f00 */
[----:B------:R-:W-:Y:S01]  /*c760*/  PRMT R109, R2, 0x7610, R109 ;  /* 0x00007610026d7816 */ /* 0x000fe2000000006d */
[----:B------:R-:W-:-:S05]  /*c770*/  IMAD.MOV.U32 R2, RZ, RZ, R75 ;  /* 0x000000ffff027224 */ /* 0x000fca00078e004b */
        /* <DEDUP_REMOVED lines=8> */
[----:B------:R-:W-:Y:S01]  /*c800*/  PRMT R103, R103, 0x5410, R2 ;  /* 0x0000541067677816 */ /* 0x000fe20000000002 */
[----:B------:R-:W-:Y:S01]  /*c810*/  BAR.SYNC.DEFER_BLOCKING 0x0 ;  /* 0x0000000000007b1d */ /* 0x000fe20000010000 */
[----:B--2---:R-:W-:-:S05]  /*c820*/  IMAD.IADD R3, R68, 0x1, -R4 ;  /* 0x0000000144037824 */ /* 0x004fca00078e0a04 */
[----:B------:R-:W-:-:S04]  /*c830*/  IMNMX R68, R3, 0x80, PT ;  /* 0x0000008003447817 */ /* 0x000fc80003800200 */
[----:B------:R-:W-:-:S13]  /*c840*/  ISETP.GE.AND P0, PT, R143, R68, PT ;  /* 0x000000448f00720c */ /* 0x000fda0003f06270 */
        /* <DEDUP_REMOVED lines=10> */
[----:B------:R-:W-:Y:S02]  /*c8f0*/  HADD2.F32 R5, -RZ, R4.H0_H0 ;  /* 0x20000004ff057230 */ /* 0x000fe40000004100 */
[----:B-1----:R-:W-:-:S02]  /*c900*/  HADD2.F32 R2, -RZ, R11.H1_H1 ;  /* 0x3000000bff027230 */ /* 0x002fc40000004100 */
[----:B------:R-:W-:-:S03]  /*c910*/  HADD2.F32 R3, -RZ, R11.H0_H0 ;  /* 0x2000000bff037230 */ /* 0x000fc60000004100 */
[----:B------:R-:W-:-:S04]  /*c920*/  FMUL.FTZ R4, R2, R6 ;  /* 0x0000000602047220 */ /* 0x000fc80000410000 */
[C---:B------:R-:W-:Y:S02]  /*c930*/  FFMA.FTZ R4, R3.reuse, R5, -R4 ;  /* 0x0000000503047223 */ /* 0x040fe40000010804 */
[----:B------:R-:W-:-:S04]  /*c940*/  FMUL.FTZ R3, R3, R6 ;  /* 0x0000000603037220 */ /* 0x000fc80000410000 */
[----:B------:R-:W-:Y:S01]  /*c950*/  FFMA.FTZ R2, R2, R5, R3 ;  /* 0x0000000502027223 */ /* 0x000fe20000010003 */
[----:B------:R-:W-:Y:S02]  /*c960*/  HADD2.F32 R5, -RZ, R8.H0_H0 ;  /* 0x20000008ff057230 */ /* 0x000fe40000004100 */
[----:B------:R-:W-:Y:S02]  /*c970*/  HADD2.F32 R3, -RZ, R82.H0_H0 ;  /* 0x20000052ff037230 */ /* 0x000fe40000004100 */
[----:B------:R-:W-:Y:S01]  /*c980*/  F2FP.PACK_AB R11, R2, R4 ;  /* 0x00000004020b723e */ /* 0x000fe200000000ff */
[----:B------:R-:W-:Y:S02]  /*c990*/  HADD2.F32 R2, -RZ, R69.H0_H0 ;  /* 0x20000045ff027230 */ /* 0x000fe40000004100 */
[----:B------:R-:W-:-:S05]  /*c9a0*/  HADD2.F32 R4, -RZ, R8.H1_H1 ;  /* 0x30000008ff047230 */ /* 0x000fca0000004100 */
[CC--:B------:R-:W-:Y:S02]  /*c9b0*/  FMUL.FTZ R6, R4.reuse, R2.reuse ;  /* 0x0000000204067220 */ /* 0x0c0fe40000410000 */
[C---:B------:R-:W-:Y:S02]  /*c9c0*/  FMUL.FTZ R2, R5.reuse, R2 ;  /* 0x0000000205027220 */ /* 0x040fe40000410000 */
[-C--:B------:R-:W-:Y:S01]  /*c9d0*/  FFMA.FTZ R13, R5, R3.reuse, -R6 ;  /* 0x00000003050d7223 */ /* 0x080fe20000010806 */
[--C-:B------:R-:W-:Y:S01]  /*c9e0*/  HADD2.F32 R5, -RZ, R10.reuse.H0_H0 ;  /* 0x2000000aff057230 */ /* 0x100fe20000004100 */
[----:B------:R-:W-:Y:S01]  /*c9f0*/  FFMA.FTZ R8, R4, R3, R2 ;  /* 0x0000000304087223 */ /* 0x000fe20000010002 */
[----:B------:R-:W-:Y:S02]  /*ca00*/  HADD2.F32 R2, -RZ, R69.H1_H1 ;  /* 0x30000045ff027230 */ /* 0x000fe40000004100 */
[----:B------:R-:W-:Y:S02]  /*ca10*/  HADD2.F32 R4, -RZ, R10.H1_H1 ;  /* 0x3000000aff047230 */ /* 0x000fe40000004100 */
[----:B------:R-:W-:Y:S01]  /*ca20*/  HADD2.F32 R3, -RZ, R82.H1_H1 ;  /* 0x30000052ff037230 */ /* 0x000fe20000004100 */
[----:B------:R-:W-:Y:S01]  /*ca30*/  F2FP.PACK_AB R8, R8, R13 ;  /* 0x0000000d0808723e */ /* 0x000fe200000000ff */
[----:B------:R-:W-:Y:S01]  /*ca40*/  HADD2.F32 R10, -RZ, R14.H0_H0 ;  /* 0x2000000eff0a7230 */ /* 0x000fe20000004100 */
[----:B------:R-:W-:-:S02]  /*ca50*/  FMUL.FTZ R6, R4, R2 ;  /* 0x0000000204067220 */ /* 0x000fc40000410000 */
[C---:B------:R-:W-:Y:S02]  /*ca60*/  FMUL.FTZ R2, R5.reuse, R2 ;  /* 0x0000000205027220 */ /* 0x040fe40000410000 */
[-C--:B------:R-:W-:Y:S02]  /*ca70*/  FFMA.FTZ R6, R5, R3.reuse, -R6 ;  /* 0x0000000305067223 */ /* 0x080fe40000010806 */
[----:B------:R-:W-:Y:S01]  /*ca80*/  FFMA.FTZ R5, R4, R3, R2 ;  /* 0x0000000304057223 */ /* 0x000fe20000010002 */
[--C-:B------:R-:W-:Y:S02]  /*ca90*/  HADD2.F32 R2, -RZ, R9.reuse.H1_H1 ;  /* 0x30000009ff027230 */ /* 0x100fe40000004100 */
[----:B------:R-:W-:Y:S02]  /*caa0*/  HADD2.F32 R3, -RZ, R9.H0_H0 ;  /* 0x20000009ff037230 */ /* 0x000fe40000004100 */
[----:B------:R-:W-:Y:S01]  /*cab0*/  HADD2.F32 R9, -RZ, R15.H0_H0 ;  /* 0x2000000fff097230 */ /* 0x000fe20000004100 */
[----:B------:R-:W-:-:S04]  /*cac0*/  FMUL.FTZ R4, R2, R10 ;  /* 0x0000000a02047220 */ /* 0x000fc80000410000 */
[C---:B------:R-:W-:Y:S02]  /*cad0*/  FFMA.FTZ R4, R3.reuse, R9, -R4 ;  /* 0x0000000903047223 */ /* 0x040fe40000010804 */
[----:B------:R-:W-:Y:S01]  /*cae0*/  FMUL.FTZ R3, R3, R10 ;  /* 0x0000000a03037220 */ /* 0x000fe20000410000 */
[----:B------:R-:W-:-:S03]  /*caf0*/  F2FP.PACK_AB R10, R5, R6 ;  /* 0x00000006050a723e */ /* 0x000fc600000000ff */
[----:B------:R-:W-:-:S05]  /*cb00*/  FFMA.FTZ R3, R2, R9, R3 ;  /* 0x0000000902037223 */ /* 0x000fca0000010003 */
[----:B------:R-:W-:-:S05]  /*cb10*/  F2FP.PACK_AB R9, R3, R4 ;  /* 0x000000040309723e */ /* 0x000fca00000000ff */
[----:B------:R1:W-:Y:S02]  /*cb20*/  STS.128 [R216+0x10080], R8 ;  /* 0x01008008d8007388 */ /* 0x0003e40000000c00 */
.L_x_3019:
[----:B------:R-:W-:Y:S05]  /*cb30*/  BSYNC B0 ;  /* 0x0000000000007941 */ /* 0x000fea0003800000 */
.L_x_3018:
        /* <DEDUP_REMOVED lines=45> */
.L_x_3021:
[----:B------:R-:W-:Y:S05]  /*ce10*/  BSYNC B0 ;  /* 0x0000000000007941 */ /* 0x000fea0003800000 */
.L_x_3020:
        /* <DEDUP_REMOVED lines=45> */
.L_x_3023:
[----:B------:R-:W-:Y:S05]  /*d0f0*/  BSYNC B0 ;  /* 0x0000000000007941 */ /* 0x000fea0003800000 */
.L_x_3022:
        /* <DEDUP_REMOVED lines=12> */
[C---:B------:R-:W-:Y:S01]  /*d1c0*/  FFMA.FTZ R16, R3.reuse, R5, -R4 ;  /* 0x0000000503107223 */ /* 0x040fe20000010804 */
[----:B------:R-:W-:Y:S01]  /*d1d0*/  HADD2.F32 R4, -RZ, R8.H1_H1 ;  /* 0x30000008ff047230 */ /* 0x000fe20000004100 */
[----:B------:R-:W-:-:S04]  /*d1e0*/  FMUL.FTZ R3, R3, R6 ;  /* 0x0000000603037220 */ /* 0x000fc80000410000 */
[----:B------:R-:W-:Y:S01]  /*d1f0*/  FFMA.FTZ R11, R2, R5, R3 ;  /* 0x00000005020b7223 */ /* 0x000fe20000010003 */
[----:B------:R-:W-:Y:S02]  /*d200*/  HADD2.F32 R2, -RZ, R87.H1_H1 ;  /* 0x30000057ff027230 */ /* 0x000fe40000004100 */
[----:B------:R-:W-:Y:S02]  /*d210*/  HADD2.F32 R5, -RZ, R8.H0_H0 ;  /* 0x20000008ff057230 */ /* 0x000fe40000004100 */
[--C-:B------:R-:W-:Y:S01]  /*d220*/  HADD2.F32 R3, -RZ, R89.reuse.H1_H1 ;  /* 0x30000059ff037230 */ /* 0x100fe20000004100 */
[C---:B------:R-:W-:Y:S01]  /*d230*/  FMUL.FTZ R6, R4.reuse, R2 ;  /* 0x0000000204067220 */ /* 0x040fe20000410000 */
[----:B------:R-:W-:Y:S01]  /*d240*/  F2FP.PACK_AB R11, R11, R16 ;  /* 0x000000100b0b723e */ /* 0x000fe200000000ff */
[C---:B------:R-:W-:Y:S02]  /*d250*/  FMUL.FTZ R2, R5.reuse, R2 ;  /* 0x0000000205027220 */ /* 0x040fe40000410000 */
[-C--:B------:R-:W-:Y:S01]  /*d260*/  FFMA.FTZ R13, R5, R3.reuse, -R6 ;  /* 0x00000003050d7223 */ /* 0x080fe20000010806 */
[----:B------:R-:W-:Y:S01]  /*d270*/  HADD2.F32 R5, -RZ, R10.H0_H0 ;  /* 0x2000000aff057230 */ /* 0x000fe20000004100 */
[----:B------:R-:W-:Y:S01]  /*d280*/  FFMA.FTZ R8, R4, R3, R2 ;  /* 0x0000000304087223 */ /* 0x000fe20000010002 */
[----:B------:R-:W-:-:S02]  /*d290*/  HADD2.F32 R2, -RZ, R89.H0_H0 ;  /* 0x20000059ff027230 */ /* 0x000fc40000004100 */
[----:B------:R-:W-:Y:S02]  /*d2a0*/  HADD2.F32 R4, -RZ, R10.H1_H1 ;  /* 0x3000000aff047230 */ /* 0x000fe40000004100 */
[----:B------:R-:W-:Y:S01]  /*d2b0*/  HADD2.F32 R3, -RZ, R90.H1_H1 ;  /* 0x3000005aff037230 */ /* 0x000fe20000004100 */
[----:B------:R-:W-:Y:S02]  /*d2c0*/  F2FP.PACK_AB R8, R8, R13 ;  /* 0x0000000d0808723e */ /* 0x000fe400000000ff */
[CC--:B------:R-:W-:Y:S02]  /*d2d0*/  FMUL.FTZ R6, R4.reuse, R2.reuse ;  /* 0x0000000204067220 */ /* 0x0c0fe40000410000 */
[C---:B------:R-:W-:Y:S02]  /*d2e0*/  FMUL.FTZ R2, R5.reuse, R2 ;  /* 0x0000000205027220 */ /* 0x040fe40000410000 */
[-C--:B------:R-:W-:Y:S02]  /*d2f0*/  FFMA.FTZ R10, R5, R3.reuse, -R6 ;  /* 0x00000003050a7223 */ /* 0x080fe40000010806 */
[----:B------:R-:W-:Y:S01]  /*d300*/  FFMA.FTZ R6, R4, R3, R2 ;  /* 0x0000000304067223 */ /* 0x000fe20000010002 */
[----:B------:R-:W-:-:S02]  /*d310*/  HADD2.F32 R4, -RZ, R14.H0_H0 ;  /* 0x2000000eff047230 */ /* 0x000fc40000004100 */
[--C-:B------:R-:W-:Y:S02]  /*d320*/  HADD2.F32 R2, -RZ, R9.reuse.H1_H1 ;  /* 0x30000009ff027230 */ /* 0x100fe40000004100 */
[----:B------:R-:W-:Y:S01]  /*d330*/  HADD2.F32 R3, -RZ, R9.H0_H0 ;  /* 0x20000009ff037230 */ /* 0x000fe20000004100 */
[----:B------:R-:W-:Y:S01]  /*d340*/  F2FP.PACK_AB R10, R6, R10 ;  /* 0x0000000a060a723e */ /* 0x000fe200000000ff */
[----:B------:R-:W-:Y:S01]  /*d350*/  HADD2.F32 R9, -RZ, R15.H0_H0 ;  /* 0x2000000fff097230 */ /* 0x000fe20000004100 */
[CC--:B------:R-:W-:Y:S02]  /*d360*/  FMUL.FTZ R5, R2.reuse, R4.reuse ;  /* 0x0000000402057220 */ /* 0x0c0fe40000410000 */
[C---:B------:R-:W-:Y:S02]  /*d370*/  FMUL.FTZ R4, R3.reuse, R4 ;  /* 0x0000000403047220 */ /* 0x040fe40000410000 */
[-C--:B------:R-:W-:Y:S02]  /*d380*/  FFMA.FTZ R3, R3, R9.reuse, -R5 ;  /* 0x0000000903037223 */ /* 0x080fe40000010805 */
[----:B------:R-:W-:-:S05]  /*d390*/  FFMA.FTZ R2, R2, R9, R4 ;  /* 0x0000000902027223 */ /* 0x000fca0000010004 */
[----:B------:R-:W-:-:S05]  /*d3a0*/  F2FP.PACK_AB R9, R2, R3 ;  /* 0x000000030209723e */ /* 0x000fca00000000ff */
[----:B------:R1:W-:Y:S02]  /*d3b0*/  STS.128 [R216+0x1c080], R8 ;  /* 0x01c08008d8007388 */ /* 0x0003e40000000c00 */
.L_x_3017:
[----:B------:R-:W-:Y:S05]  /*d3c0*/  BSYNC B1 ;  /* 0x0000000000017941 */ /* 0x000fea0003800000 */
.L_x_3016:
        /* <DEDUP_REMOVED lines=9> */
[----:B------:R-:W-:-:S03]  /*d460*/  SHF.R.U32.HI R3, RZ, 0x10, R39 ;  /* 0x00000010ff037819 */ /* 0x000fc60000011627 */
[----:B------:R-:W-:Y:S02]  /*d470*/  HADD2.F32 R2, -RZ, R2.H0_H0 ;  /* 0x20000002ff027230 */ /* 0x000fe40000004100 */
[----:B------:R-:W-:Y:S02]  /*d480*/  HADD2.F32 R3, -RZ, R3.H0_H0 ;  /* 0x20000003ff037230 */ /* 0x000fe40000004100 */
[--C-:B-1----:R-:W-:Y:S02]  /*d490*/  HADD2.F32 R4, -RZ, R11.reuse.H1_H1 ;  /* 0x3000000bff047230 */ /* 0x102fe40000004100 */
[----:B------:R-:W-:-:S03]  /*d4a0*/  HADD2.F32 R5, -RZ, R11.H0_H0 ;  /* 0x2000000bff057230 */ /* 0x000fc60000004100 */
[CC--:B------:R-:W-:Y:S02]  /*d4b0*/  FMUL.FTZ R6, R4.reuse, R2.reuse ;  /* 0x0000000204067220 */ /* 0x0c0fe40000410000 */
[C---:B------:R-:W-:Y:S02]  /*d4c0*/  FMUL.FTZ R2, R5.reuse, R2 ;  /* 0x0000000205027220 */ /* 0x040fe40000410000 */
[-C--:B------:R-:W-:Y:S01]  /*d4d0*/  FFMA.FTZ R15, R5, R3.reuse, -R6 ;  /* 0x00000003050f7223 */ /* 0x080fe20000010806 */
[--C-:B------:R-:W-:Y:S01]  /*d4e0*/  HADD2.F32 R5, -RZ, R8.reuse.H0_H0 ;  /* 0x20000008ff057230 */ /* 0x100fe20000004100 */
[----:B------:R-:W-:Y:S01]  /*d4f0*/  FFMA.FTZ R11, R4, R3, R2 ;  /* 0x00000003040b7223 */ /* 0x000fe20000010002 */
[----:B------:R-:W-:Y:S01]  /*d500*/  HADD2.F32 R4, -RZ, R8.H1_H1 ;  /* 0x30000008ff047230 */ /* 0x000fe20000004100 */
[----:B------:R-:W-:Y:S01]  /*d510*/  SHF.R.U64 R8, R36, 0x10, R37 ;  /* 0x0000001024087819 */ /* 0x000fe20000001225 */
[----:B------:R-:W-:Y:S02]  /*d520*/  HADD2.F32 R2, -RZ, R87.H0_H0 ;  /* 0x20000057ff027230 */ /* 0x000fe40000004100 */
[----:B------:R-:W-:Y:S01]  /*d530*/  HADD2.F32 R3, -RZ, R88.H1_H1 ;  /* 0x30000058ff037230 */ /* 0x000fe20000004100 */
[----:B------:R-:W-:Y:S01]  /*d540*/  F2FP.PACK_AB R11, R11, R15 ;  /* 0x0000000f0b0b723e */ /* 0x000fe200000000ff */
[----:B------:R-:W-:Y:S01]  /*d550*/  HADD2.F32 R8, -RZ, R8.H0_H0 ;  /* 0x20000008ff087230 */ /* 0x000fe20000004100 */
[----:B------:R-:W-:-:S02]  /*d560*/  FMUL.FTZ R6, R4, R2 ;  /* 0x0000000204067220 */ /* 0x000fc40000410000 */
        /* <DEDUP_REMOVED lines=17> */
[----:B------:R-:W-:Y:S01]  /*d680*/  FMUL.FTZ R4, R3, R8 ;  /* 0x0000000803047220 */ /* 0x000fe20000410000 */
[----:B------:R-:W-:Y:S01]  /*d690*/  F2FP.PACK_AB R8, R13, R14 ;  /* 0x0000000e0d08723e */ /* 0x000fe200000000ff */
[-C--:B------:R-:W-:Y:S02]  /*d6a0*/  FFMA.FTZ R3, R3, R9.reuse, -R5 ;  /* 0x0000000903037223 */ /* 0x080fe40000010805 */
[----:B------:R-:W-:-:S05]  /*d6b0*/  FFMA.FTZ R2, R2, R9, R4 ;  /* 0x0000000902027223 */ /* 0x000fca0000010004 */
[----:B------:R-:W-:-:S05]  /*d6c0*/  F2FP.PACK_AB R9, R2, R3 ;  /* 0x000000030209723e */ /* 0x000fca00000000ff */
[----:B------:R1:W-:Y:S02]  /*d6d0*/  STS.128 [R216+0x11080], R8 ;  /* 0x01108008d8007388 */ /* 0x0003e40000000c00 */
.L_x_3027:
[----:B------:R-:W-:Y:S05]  /*d6e0*/  BSYNC B0 ;  /* 0x0000000000007941 */ /* 0x000fea0003800000 */
.L_x_3026:
        /* <DEDUP_REMOVED lines=18> */
[----:B------:R-:W-:Y:S01]  /*d810*/  HADD2.F32 R3, -RZ, R92.H0_H0 ;  /* 0x2000005cff037230 */ /* 0x000fe20000004100 */
        /* <DEDUP_REMOVED lines=26> */
.L_x_3029:
[----:B------:R-:W-:Y:S05]  /*d9c0*/  BSYNC B0 ;  /* 0x0000000000007941 */ /* 0x000fea0003800000 */
.L_x_3028:
[----:B------:R-:W-:Y:S01]  /*d9d0*/  ISETP.GE.AND P0, PT, R146, c[0x0][0x27c], PT ;  /* 0x00009f0092007a0c */ /* 0x000fe20003f06270 */
[----:B------:R-:W-:-:S12]  /*d9e0*/  BSSY B0, `(.L_x_3030) ;  /* 0x000002c000007945 */ /* 0x000fd80003800000 */
[----:B------:R-:W-:Y:S05]  /*d9f0*/  @P0 BRA `(.L_x_3031) ;  /* 0x000002a000000947 */ /* 0x000fea0003800000 */
[----:B-1----:R-:W1:Y:S01]  /*da00*/  LDS.128 R8, [R216+0x19080] ;  /* 0x01908000d8087984 */ /* 0x002e620000000c00 */
[----:B------:R-:W-:Y:S02]  /*da10*/  SHF.R.U32.HI R2, RZ, 0x10, R47 ;  /* 0x00000010ff027819 */ /* 0x000fe4000001162f */
[--C-:B------:R-:W-:Y:S02]  /*da20*/  SHF.R.U32.HI R3, RZ, 0x10, R45.reuse ;  /* 0x00000010ff037819 */ /* 0x100fe4000001162d */
[----:B------:R-:W-:Y:S01]  /*da30*/  SHF.R.U64 R13, R44, 0x10, R45 ;  /* 0x000000102c0d7819 */ /* 0x000fe2000000122d */
[----:B------:R-:W-:Y:S02]  /*da40*/  HADD2.F32 R2, -RZ, R2.H0_H0 ;  /* 0x20000002ff027230 */ /* 0x000fe40000004100 */
[----:B------:R-:W-:Y:S02]  /*da50*/  HADD2.F32 R3, -RZ, R3.H0_H0 ;  /* 0x20000003ff037230 */ /* 0x000fe40000004100 */
[----:B-1----:R-:W-:-:S02]  /*da60*/  HADD2.F32 R4, -RZ, R11.H1_H1 ;  /* 0x3000000bff047230 */ /* 0x002fc40000004100 */
[----:B------:R-:W-:Y:S01]  /*da70*/  HADD2.F32 R5, -RZ, R11.H0_H0 ;  /* 0x2000000bff057230 */ /* 0x000fe20000004100 */
[----:B------:R-:W-:Y:S02]  /*da80*/  SHF.R.U64 R11, R46, 0x10, R47 ;  /* 0x000000102e0b7819 */ /* 0x000fe4000000122f */
[CC--:B------:R-:W-:Y:S02]  /*da90*/  FMUL.FTZ R6, R4.reuse, R2.reuse ;  /* 0x0000000204067220 */ /* 0x0c0fe40000410000 */
[C---:B------:R-:W-:Y:S01]  /*daa0*/  FMUL.FTZ R2, R5.reuse, R2 ;  /* 0x0000000205027220 */ /* 0x040fe20000410000 */
[----:B------:R-:W-:Y:S01]  /*dab0*/  HADD2.F32 R18, -RZ, R11.H0_H0 ;  /* 0x2000000bff127230 */ /* 0x000fe20000004100 */
[-C--:B------:R-:W-:Y:S01]  /*dac0*/  FFMA.FTZ R17, R5, R3.reuse, -R6 ;  /* 0x0000000305117223 */ /* 0x080fe20000010806 */
[----:B------:R-:W-:Y:S01]  /*dad0*/  HADD2.F32 R5, -RZ, R8.H0_H0 ;  /* 0x20000008ff057230 */ /* 0x000fe20000004100 */
[----:B------:R-:W-:Y:S01]  /*dae0*/  FFMA.FTZ R16, R4, R3, R2 ;  /* 0x0000000304107223 */ /* 0x000fe20000010002 */
[----:B------:R-:W-:-:S02]  /*daf0*/  HADD2.F32 R2, -RZ, R93.H0_H0 ;  /* 0x2000005dff027230 */ /* 0x000fc40000004100 */
[----:B------:R-:W-:Y:S02]  /*db00*/  HADD2.F32 R4, -RZ, R8.H1_H1 ;  /* 0x30000008ff047230 */ /* 0x000fe40000004100 */
[----:B------:R-:W-:Y:S02]  /*db10*/  HADD2.F32 R3, -RZ, R94.H0_H0 ;  /* 0x2000005eff037230 */ /* 0x000fe40000004100 */
[----:B------:R-:W-:Y:S01]  /*db20*/  HADD2.F32 R8, -RZ, R10.H1_H1 ;  /* 0x3000000aff087230 */ /* 0x000fe20000004100 */
[CC--:B------:R-:W-:Y:S01]  /*db30*/  FMUL.FTZ R6, R4.reuse, R2.reuse ;  /* 0x0000000204067220 */ /* 0x0c0fe20000410000 */
[----:B------:R-:W-:Y:S01]  /*db40*/  HADD2.F32 R11, -RZ, R13.H0_H0 ;  /* 0x2000000dff0b7230 */ /* 0x000fe20000004100 */
[C---:B------:R-:W-:Y:S02]  /*db50*/  FMUL.FTZ R2, R5.reuse, R2 ;  /* 0x0000000205027220 */ /* 0x040fe40000410000 */
[-C--:B------:R-:W-:Y:S01]  /*db60*/  FFMA.FTZ R15, R5, R3.reuse, -R6 ;  /* 0x00000003050f7223 */ /* 0x080fe20000010806 */
[----:B------:R-:W-:Y:S01]  /*db70*/  HADD2.F32 R6, -RZ, R93.H1_H1 ;  /* 0x3000005dff067230 */ /* 0x000fe20000004100 */
[----:B------:R-:W-:Y:S01]  /*db80*/  FFMA.FTZ R14, R4, R3, R2 ;  /* 0x00000003040e7223 */ /* 0x000fe20000010002 */
[----:B------:R-:W-:-:S02]  /*db90*/  HADD2.F32 R2, -RZ, R94.H1_H1 ;  /* 0x3000005eff027230 */ /* 0x000fc40000004100 */
[----:B------:R-:W-:Y:S01]  /*dba0*/  HADD2.F32 R3, -RZ, R10.H0_H0 ;  /* 0x2000000aff037230 */ /* 0x000fe20000004100 */
[-C--:B------:R-:W-:Y:S01]  /*dbb0*/  FMUL.FTZ R10, R8, R6.reuse ;  /* 0x00000006080a7220 */ /* 0x080fe20000410000 */
[--C-:B------:R-:W-:Y:S02]  /*dbc0*/  HADD2.F32 R4, -RZ, R9.reuse.H1_H1 ;  /* 0x30000009ff047230 */ /* 0x100fe40000004100 */
[----:B------:R-:W-:Y:S01]  /*dbd0*/  HADD2.F32 R5, -RZ, R9.H0_H0 ;  /* 0x20000009ff057230 */ /* 0x000fe20000004100 */
[C---:B------:R-:W-:Y:S02]  /*dbe0*/  FMUL.FTZ R6, R3.reuse, R6 ;  /* 0x0000000603067220 */ /* 0x040fe40000410000 */
[----:B------:R-:W-:Y:S02]  /*dbf0*/  FFMA.FTZ R10, R3, R2, -R10 ;  /* 0x00000002030a7223 */ /* 0x000fe4000001080a */
[-C--:B------:R-:W-:Y:S02]  /*dc00*/  FMUL.FTZ R3, R4, R18.reuse ;  /* 0x0000001204037220 */ /* 0x080fe40000410000 */
[----:B------:R-:W-:-:S02]  /*dc10*/  FMUL.FTZ R9, R5, R18 ;  /* 0x0000001205097220 */ /* 0x000fc40000410000 */
[----:B------:R-:W-:Y:S02]  /*dc20*/  FFMA.FTZ R5, R5, R11, -R3 ;  /* 0x0000000b05057223 */ /* 0x000fe40000010803 */
[----:B------:R-:W-:Y:S01]  /*dc30*/  FFMA.FTZ R2, R8, R2, R6 ;  /* 0x0000000208027223 */ /* 0x000fe20000010006 */
[----:B------:R-:W-:Y:S01]  /*dc40*/  F2FP.PACK_AB R8, R14, R15 ;  /* 0x0000000f0e08723e */ /* 0x000fe200000000ff */
[----:B------:R-:W-:Y:S01]  /*dc50*/  FFMA.FTZ R3, R4, R11, R9 ;  /* 0x0000000b04037223 */ /* 0x000fe20000010009 */
[----:B------:R-:W-:Y:S02]  /*dc60*/  F2FP.PACK_AB R11, R16, R17 ;  /* 0x00000011100b723e */ /* 0x000fe400000000ff */
[----:B------:R-:W-:Y:S02]  /*dc70*/  F2FP.PACK_AB R10, R2, R10 ;  /* 0x0000000a020a723e */ /* 0x000fe400000000ff */
[----:B------:R-:W-:-:S05]  /*dc80*/  F2FP.PACK_AB R9, R3, R5 ;  /* 0x000000050309723e */ /* 0x000fca00000000ff */
[----:B------:R1:W-:Y:S02]  /*dc90*/  STS.128 [R216+0x19080], R8 ;  /* 0x01908008d8007388 */ /* 0x0003e40000000c00 */
.L_x_3031:
[----:B------:R-:W-:Y:S05]  /*dca0*/  BSYNC B0 ;  /* 0x0000000000007941 */ /* 0x000fea0003800000 */
.L_x_3030:
[----:B------:R-:W-:-:S13]  /*dcb0*/  ISETP.GE.AND P0, PT, R147, c[0x0][0x27c], PT ;  /* 0x00009f0093007a0c */ /* 0x000fda0003f06270 */
[----:B------:R-:W-:Y:S05]  /*dcc0*/  @P0 BRA `(.L_x_3025) ;  /* 0x000002a000000947 */ /* 0x000fea0003800000 */
[----:B-1----:R-:W1:Y:S01]  /*dcd0*/  LDS.128 R8, [R216+0x1d080] ;  /* 0x01d08000d8087984 */ /* 0x002e620000000c00 */
[----:B------:R-:W-:Y:S02]  /*dce0*/  SHF.R.U32.HI R2, RZ, 0x10, R49 ;  /* 0x00000010ff027819 */ /* 0x000fe40000011631 */
[----:B------:R-:W-:Y:S02]  /*dcf0*/  SHF.R.U32.HI R3, RZ, 0x10, R55 ;  /* 0x00000010ff037819 */ /* 0x000fe40000011637 */
[----:B------:R-:W-:Y:S02]  /*dd00*/  SHF.R.U64 R17, R48, 0x10, R49 ;  /* 0x0000001030117819 */ /* 0x000fe40000001231 */
[----:B------:R-:W-:Y:S01]  /*dd10*/  SHF.R.U64 R18, R54, 0x10, R55 ;  /* 0x0000001036127819 */ /* 0x000fe20000001237 */
[----:B------:R-:W-:Y:S02]  /*dd20*/  HADD2.F32 R20, -RZ, R3.H0_H0 ;  /* 0x20000003ff147230 */ /* 0x000fe40000004100 */
[----:B------:R-:W-:-:S02]  /*dd30*/  HADD2.F32 R3, -RZ, R97.H1_H1 ;  /* 0x30000061ff037230 */ /* 0x000fc40000004100 */
[----:B------:R-:W-:Y:S02]  /*dd40*/  HADD2.F32 R18, -RZ, R18.H0_H0 ;  /* 0x20000012ff127230 */ /* 0x000fe40000004100 */
[--C-:B-1----:R-:W-:Y:S02]  /*dd50*/  HADD2.F32 R15, -RZ, R10.reuse.H0_H0 ;  /* 0x2000000aff0f7230 */ /* 0x102fe40000004100 */
[----:B------:R-:W-:Y:S02]  /*dd60*/  HADD2.F32 R6, -RZ, R10.H1_H1 ;  /* 0x3000000aff067230 */ /* 0x000fe40000004100 */
[--C-:B------:R-:W-:Y:S02]  /*dd70*/  HADD2.F32 R5, -RZ, R11.reuse.H1_H1 ;  /* 0x3000000bff057230 */ /* 0x100fe40000004100 */
[----:B------:R-:W-:Y:S02]  /*dd80*/  HADD2.F32 R10, -RZ, R2.H0_H0 ;  /* 0x20000002ff0a7230 */ /* 0x000fe40000004100 */
[----:B------:R-:W-:-:S02]  /*dd90*/  HADD2.F32 R14, -RZ, R11.H0_H0 ;  /* 0x2000000bff0e7230 */ /* 0x000fc40000004100 */
[--C-:B------:R-:W-:Y:S02]  /*dda0*/  HADD2.F32 R13, -RZ, R8.reuse.H0_H0 ;  /* 0x20000008ff0d7230 */ /* 0x100fe40000004100 */
[----:B------:R-:W-:Y:S02]  /*ddb0*/  HADD2.F32 R11, -RZ, R8.H1_H1 ;  /* 0x30000008ff0b7230 */ /* 0x000fe40000004100 */
[--C-:B------:R-:W-:Y:S02]  /*ddc0*/  HADD2.F32 R8, -RZ, R9.reuse.H0_H0 ;  /* 0x20000009ff087230 */ /* 0x100fe40000004100 */
[----:B------:R-:W-:Y:S01]  /*ddd0*/  HADD2.F32 R4, -RZ, R9.H1_H1 ;  /* 0x30000009ff047230 */ /* 0x000fe20000004100 */
[-C--:B------:R-:W-:Y:S01]  /*dde0*/  FMUL.FTZ R9, R5, R10.reuse ;  /* 0x0000000a05097220 */ /* 0x080fe20000410000 */
[----:B------:R-:W-:Y:S01]  /*ddf0*/  HADD2.F32 R2, -RZ, R96.H0_H0 ;  /* 0x20000060ff027230 */ /* 0x000fe20000004100 */
[C---:B------:R-:W-:Y:S02]  /*de00*/  FMUL.FTZ R10, R14.reuse, R10 ;  /* 0x0000000a0e0a7220 */ /* 0x040fe40000410000 */
[----:B------:R-:W-:-:S02]  /*de10*/  FFMA.FTZ R19, R14, R20, -R9 ;  /* 0x000000140e137223 */ /* 0x000fc40000010809 */
[-C--:B------:R-:W-:Y:S02]  /*de20*/  FMUL.FTZ R16, R11, R2.reuse ;  /* 0x000000020b107220 */ /* 0x080fe40000410000 */
[C---:B------:R-:W-:Y:S01]  /*de30*/  FMUL.FTZ R9, R13.reuse, R2 ;  /* 0x000000020d097220 */ /* 0x040fe20000410000 */
[----:B------:R-:W-:Y:S01]  /*de40*/  HADD2.F32 R2, -RZ, R97.H0_H0 ;  /* 0x20000061ff027230 */ /* 0x000fe20000004100 */
[-C--:B------:R-:W-:Y:S02]  /*de50*/  FFMA.FTZ R16, R13, R3.reuse, -R16 ;  /* 0x000000030d107223 */ /* 0x080fe40000010810 */
[----:B------:R-:W-:Y:S01]  /*de60*/  FFMA.FTZ R13, R11, R3, R9 ;  /* 0x000000030b0d7223 */ /* 0x000fe20000010009 */
[----:B------:R-:W-:Y:S01]  /*de70*/  HADD2.F32 R11, -RZ, R17.H0_H0 ;  /* 0x20000011ff0b7230 */ /* 0x000fe20000004100 */
[----:B------:R-:W-:Y:S01]  /*de80*/  FFMA.FTZ R14, R5, R20, R10 ;  /* 0x00000014050e7223 */ /* 0x000fe2000001000a */
[----:B------:R-:W-:Y:S01]  /*de90*/  HADD2.F32 R3, -RZ, R98.H1_H1 ;  /* 0x30000062ff037230 */ /* 0x000fe20000004100 */
[----:B------:R-:W-:-:S02]  /*dea0*/  FMUL.FTZ R5, R6, R2 ;  /* 0x0000000206057220 */ /* 0x000fc40000410000 */
[C---:B------:R-:W-:Y:S02]  /*deb0*/  FMUL.FTZ R2, R15.reuse, R2 ;  /* 0x000000020f027220 */ /* 0x040fe40000410000 */
[-C--:B------:R-:W-:Y:S02]  /*dec0*/  FMUL.FTZ R9, R4, R11.reuse ;  /* 0x0000000b04097220 */ /* 0x080fe40000410000 */
[----:B------:R-:W-:Y:S02]  /*ded0*/  FMUL.FTZ R11, R8, R11 ;  /* 0x0000000b080b7220 */ /* 0x000fe40000410000 */
[-C--:B------:R-:W-:Y:S02]  /*dee0*/  FFMA.FTZ R10, R15, R3.reuse, -R5 ;  /* 0x000000030f0a7223 */ /* 0x080fe40000010805 */
[----:B------:R-:W-:Y:S02]  /*def0*/  FFMA.FTZ R3, R6, R3, R2 ;  /* 0x0000000306037223 */ /* 0x000fe40000010002 */
[----:B------:R-:W-:Y:S01]  /*df00*/  FFMA.FTZ R5, R8, R18, -R9 ;  /* 0x0000001208057223 */ /* 0x000fe20000010809 */
[----:B------:R-:W-:Y:S01]  /*df10*/  F2FP.PACK_AB R8, R13, R16 ;  /* 0x000000100d08723e */ /* 0x000fe200000000ff */
[----:B------:R-:W-:Y:S01]  /*df20*/  FFMA.FTZ R2, R4, R18, R11 ;  /* 0x0000001204027223 */ /* 0x000fe2000001000b */
[----:B------:R-:W-:-:S02]  /*df30*/  F2FP.PACK_AB R11, R14, R19 ;  /* 0x000000130e0b723e */ /* 0x000fc400000000ff */
[----:B------:R-:W-:Y:S02]  /*df40*/  F2FP.PACK_AB R10, R3, R10 ;  /* 0x0000000a030a723e */ /* 0x000fe400000000ff */
[----:B------:R-:W-:-:S05]  /*df50*/  F2FP.PACK_AB R9, R2, R5 ;  /* 0x000000050209723e */ /* 0x000fca00000000ff */
[----:B------:R1:W-:Y:S02]  /*df60*/  STS.128 [R216+0x1d080], R8 ;  /* 0x01d08008d8007388 */ /* 0x0003e40000000c00 */
.L_x_3025:
[----:B------:R-:W-:Y:S05]  /*df70*/  BSYNC B1 ;  /* 0x0000000000017941 */ /* 0x000fea0003800000 */
.L_x_3024:
        /* <DEDUP_REMOVED lines=30> */
[----:B------:R-:W-:Y:S01]  /*e160*/  HADD2.F32 R2, -RZ, R95.H1_H1 ;  /* 0x3000005fff027230 */ /* 0x000fe20000004100 */
[-C--:B------:R-:W-:Y:S02]  /*e170*/  FFMA.FTZ R16, R13, R3.reuse, -R16 ;  /* 0x000000030d107223 */ /* 0x080fe40000010810 */
[----:B------:R-:W-:Y:S01]  /*e180*/  FFMA.FTZ R13, R11, R3, R9 ;  /* 0x000000030b0d7223 */ /* 0x000fe20000010009 */
[----:B------:R-:W-:Y:S01]  /*e190*/  HADD2.F32 R11, -RZ, R17.H0_H0 ;  /* 0x20000011ff0b7230 */ /* 0x000fe20000004100 */
[----:B------:R-:W-:Y:S01]  /*e1a0*/  FFMA.FTZ R14, R5, R20, R10 ;  /* 0x00000014050e7223 */ /* 0x000fe2000001000a */
[----:B------:R-:W-:Y:S01]  /*e1b0*/  HADD2.F32 R3, -RZ, R98.H0_H0 ;  /* 0x20000062ff037230 */ /* 0x000fe20000004100 */
        /* <DEDUP_REMOVED lines=13> */
.L_x_3035:
[----:B------:R-:W-:Y:S05]  /*e290*/  BSYNC B0 ;  /* 0x0000000000007941 */ /* 0x000fea0003800000 */
.L_x_3034:
        /* <DEDUP_REMOVED lines=9> */
[----:B------:R-:W-:-:S02]  /*e330*/  HADD2.F32 R3, -RZ, R100.H0_H0 ;  /* 0x20000064ff037230 */ /* 0x000fc40000004100 */
        /* <DEDUP_REMOVED lines=35> */
.L_x_3037:
[----:B------:R-:W-:Y:S05]  /*e570*/  BSYNC B0 ;  /* 0x0000000000007941 */ /* 0x000fea0003800000 */
.L_x_3036:
        /* <DEDUP_REMOVED lines=45> */
.L_x_3039:
[----:B------:R-:W-:Y:S05]  /*e850*/  BSYNC B0 ;  /* 0x0000000000007941 */ /* 0x000fea0003800000 */
.L_x_3038:
        /* <DEDUP_REMOVED lines=44> */
.L_x_3033:
[----:B------:R-:W-:Y:S05]  /*eb20*/  BSYNC B1 ;  /* 0x0000000000017941 */ /* 0x000fea0003800000 */
.L_x_3032:
        /* <DEDUP_REMOVED lines=48> */
.L_x_3042:
[----:B------:R-:W-:Y:S05]  /*ee30*/  BSYNC B0 ;  /* 0x0000000000007941 */ /* 0x000fea0003800000 */
.L_x_3041:
        /* <DEDUP_REMOVED lines=45> */
.L_x_3044:
[----:B------:R-:W-:Y:S05]  /*f110*/  BSYNC B0 ;  /* 0x0000000000007941 */ /* 0x000fea0003800000 */
.L_x_3043:
        /* <DEDUP_REMOVED lines=45> */
.L_x_3046:
[----:B------:R-:W-:Y:S05]  /*f3f0*/  BSYNC B0 ;  /* 0x0000000000007941 */ /* 0x000fea0003800000 */
.L_x_3045:
        /* <DEDUP_REMOVED lines=43> */
[----:B------:R1:W-:Y:S01]  /*f6b0*/  STS.128 [R216+0x1f080], R8 ;  /* 0x01f08008d8007388 */ /* 0x0003e20000000c00 */
[----:B------:R-:W-:Y:S05]  /*f6c0*/  BRA `(.L_x_3040) ;  /* 0x000047a000007947 */ /* 0x000fea0003800000 */
.L_x_3007:
        /* <DEDUP_REMOVED lines=24> */
[----:B------:R-:W-:-:S05]  /*f850*/  MOV R5, R6 ;  /* 0x0000000600057202 */ /* 0x000fca0000000f00 */
[----:B------:R-:W-:-:S04]  /*f860*/  IMAD.WIDE.U32 R4, R2, c[0x0][0x290], R4 ;  /* 0x0000a40002047a25 */ /* 0x000fc800078e0004 */
[----:B------:R-:W-:Y:S01]  /*f870*/  IMAD R2, R2, c[0x0][0x294], R3 ;  /* 0x0000a50002027a24 */ /* 0x000fe200078e0203 */
[C---:B------:R-:W-:Y:S01]  /*f880*/  LEA R16, P0, R4.reuse, c[0x0][0x288], 0x1 ;  /* 0x0000a20004107a11 */ /* 0x040fe200078008ff */
[----:B------:R1:W2:Y:S02]  /*f890*/  SHFL.IDX PT, R3, R18, RZ, 0x181f ;  /* 0x00181fff12037589 */ /* 0x0002a400000e0000 */
[----:B------:R-:W-:Y:S02]  /*f8a0*/  IMAD.IADD R2, R5, 0x1, R2 ;  /* 0x0000000105027824 */ /* 0x000fe400078e0202 */
[----:B------:R1:W3:Y:S03]  /*f8b0*/  SHFL.IDX PT, R6, R16, RZ, 0x181f ;  /* 0x00181fff10067589 */ /* 0x0002e600000e0000 */
[----:B------:R-:W-:Y:S01]  /*f8c0*/  LEA.HI.X R15, R4, c[0x0][0x28c], R2, 0x1, P0 ;  /* 0x0000a300040f7a11 */ /* 0x000fe200000f0c02 */
        /* <DEDUP_REMOVED lines=10> */
[----:B--2---:R-:W-:-:S05]  /*f970*/  @!P1 IADD3 R10, P0, R3, R2, RZ ;  /* 0x00000002030a9210 */ /* 0x004fca0007f1e0ff */
[--C-:B----4-:R-:W-:Y:S01]  /*f980*/  @!P1 IMAD.X R11, R5, 0x1, R4.reuse, P0 ;  /* 0x00000001050b9824 */ /* 0x110fe200000e0604 */
        /* <DEDUP_REMOVED lines=17> */
.L_x_3048:
[----:B------:R-:W-:Y:S05]  /*faa0*/  BSYNC B0 ;  /* 0x0000000000007941 */ /* 0x000fea0003800000 */
.L_x_3047:
[----:B-12--5:R-:W-:Y:S01]  /*fab0*/  IMAD.MOV.U32 R3, RZ, RZ, R30 ;  /* 0x000000ffff037224 */ /* 0x026fe200078e001e */
[----:B------:R-:W-:Y:S01]  /*fac0*/  LOP3.LUT P0, RZ, R236, 0x8, RZ, 0xc0, !PT ;  /* 0x00000008ecff7812 */ /* 0x000fe2000780c0ff */
[----:B------:R-:W-:Y:S01]  /*fad0*/  IMAD.MOV.U32 R2, RZ, RZ, R31 ;  /* 0x000000ffff027224 */ /* 0x000fe200078e001f */
[----:B------:R1:W2:Y:S01]  /*fae0*/  SHFL.IDX PT, R10, R17, 0x1, 0x181f ;  /* 0x00381f00110a7f89 */ /* 0x0002a200000e0000 */
[----:B----4-:R-:W-:Y:S01]  /*faf0*/  IMAD.MOV.U32 R5, RZ, RZ, R28 ;  /* 0x000000ffff057224 */ /* 0x010fe200078e001c */
        /* <DEDUP_REMOVED lines=26> */
[----:B------:R-:W-:Y:S01]  /*fca0*/  BSSY B0, `(.L_x_3049) ;  /* 0x0000028000007945 */ /* 0x000fe20003800000 */
[----:B------:R-:W-:Y:S01]  /*fcb0*/  PRMT R50, R4, 0x7610, R50 ;  /* 0x0000761004327816 */ /* 0x000fe20000000032 */
[----:B------:R1:W3:Y:S01]  /*fcc0*/  SHFL.IDX PT, R11, R15, 0x1, 0x181f ;  /* 0x00381f000f0b7f89 */ /* 0x0002e200000e0000 */
[----:B------:R-:W-:Y:S01]  /*fcd0*/  PRMT R14, R3, 0x5410, R5 ;  /* 0x00005410030e7816 */ /* 0x000fe20000000005 */
[----:B------:R-:W-:Y:S01]  /*fce0*/  CS2R R56, SRZ ;  /* 0x0000000000387805 */ /* 0x000fe2000001ff00 */
[----:B------:R-:W-:Y:S01]  /*fcf0*/  PRMT R13, R2, 0x7610, R13 ;  /* 0x00007610020d7816 */ /* 0x000fe2000000000d */
[----:B------:R1:W1:Y:S01]  /*fd00*/  SHFL.IDX PT, R9, R16, 0x1, 0x181f ;  /* 0x00381f0010097f89 */ /* 0x00026200000e0000 */
[----:B------:R-:W-:Y:S01]  /*fd10*/  CS2R R42, SRZ ;  /* 0x00000000002a7805 */ /* 0x000fe2000001ff00 */
[----:B------:R-:W-:Y:S01]  /*fd20*/  CS2R R40, SRZ ;  /* 0x0000000000287805 */ /* 0x000fe2000001ff00 */
[----:B------:R-:W-:Y:S01]  /*fd30*/  CS2R R54, SRZ ;  /* 0x0000000000367805 */ /* 0x000fe2000001ff00 */
[----:B------:R-:W-:Y:S01]  /*fd40*/  CS2R R52, SRZ ;  /* 0x0000000000347805 */ /* 0x000fe2000001ff00 */
[----:B------:R-:W-:Y:S01]  /*fd50*/  CS2R R46, SRZ ;  /* 0x00000000002e7805 */ /* 0x000fe2000001ff00 */
[----:B------:R-:W-:Y:S01]  /*fd60*/  CS2R R44, SRZ ;  /* 0x00000000002c7805 */ /* 0x000fe2000001ff00 */
[----:B------:R-:W-:Y:S05]  /*fd70*/  @P0 BRA `(.L_x_3050) ;  /* 0x000001a000000947 */ /* 0x000fea0003800000 */
[----:B--2---:R-:W-:Y:S01]  /*fd80*/  ISETP.GE.AND P1, PT, R140, c[0x0][0x27c], PT ;  /* 0x00009f008c007a0c */ /* 0x004fe20003f26270 */
[----:B------:R-:W-:Y:S01]  /*fd90*/  CS2R R42, SRZ ;  /* 0x00000000002a7805 */ /* 0x000fe2000001ff00 */
[----:B------:R-:W-:Y:S01]  /*fda0*/  CS2R R40, SRZ ;  /* 0x0000000000287805 */ /* 0x000fe2000001ff00 */
[----:B------:R-:W-:Y:S01]  /*fdb0*/  CS2R R46, SRZ ;  /* 0x00000000002e7805 */ /* 0x000fe2000001ff00 */
[----:B------:R-:W-:-:S09]  /*fdc0*/  CS2R R44, SRZ ;  /* 0x00000000002c7805 */ /* 0x000fd2000001ff00 */
[C---:B------:R-:W-:Y:S01]  /*fdd0*/  @!P1 IMAD.SHL.U32 R2, R140.reuse, 0x2, RZ ;  /* 0x000000028c029824 */ /* 0x040fe200078e00ff */
[----:B------:R-:W-:-:S04]  /*fde0*/  @!P1 SHF.L.U64.HI R3, R140, 0x1, R141 ;  /* 0x000000018c039819 */ /* 0x000fc8000001028d */
[----:B----4-:R-:W-:-:S05]  /*fdf0*/  @!P1 IADD3 R4, P0, R8, R2, RZ ;  /* 0x0000000208049210 */ /* 0x010fca0007f1e0ff */
        /* <DEDUP_REMOVED lines=18> */
.L_x_3050:
[----:B--2---:R-:W-:Y:S05]  /*ff20*/  BSYNC B0 ;  /* 0x0000000000007941 */ /* 0x004fea0003800000 */
.L_x_3049:
[----:B-1---5:R-:W-:Y:S01]  /*ff30*/  IMAD.MOV.U32 R5, RZ, RZ, R58 ;  /* 0x000000ffff057224 */ /* 0x022fe200078e003a */
[----:B------:R-:W-:Y:S01]  /*ff40*/  LOP3.LUT P0, RZ, R236, 0x10, RZ, 0xc0, !PT ;  /* 0x00000010ecff7812 */ /* 0x000fe2000780c0ff */
[----:B------:R-:W-:Y:S01]  /*ff50*/  IMAD.MOV.U32 R4, RZ, RZ, R59 ;  /* 0x000000ffff047224 */ /* 0x000fe200078e003b */
[----:B------:R1:W2:Y:S01]  /*ff60*/  SHFL.IDX PT, R10, R17, 0x2, 0x181f ;  /* 0x00581f00110a7f89 */ /* 0x0002a200000e0000 */
        /* <DEDUP_REMOVED lines=25> */
[----:B---3--:R1:W3:Y:S01]  /*10100*/  SHFL.IDX PT, R6, R18, 0x2, 0x181f ;  /* 0x00581f0012067f89 */ /* 0x0082e200000e0000 */
[----:B------:R-:W-:Y:S01]  /*10110*/  IMAD.MOV.U32 R2, RZ, RZ, R45 ;  /* 0x000000ffff027224 */ /* 0x000fe200078e002d */
[----:B------:R-:W-:Y:S01]  /*10120*/  BSSY B0, `(.L_x_3051) ;  /* 0x000002b000007945 */ /* 0x000fe20003800000 */
[----:B------:R-:W-:Y:S01]  /*10130*/  PRMT R99, R5, 0x7610, R99 ;  /* 0x0000761005637816 */ /* 0x000fe20000000063 */
[----:B------:R1:W4:Y:S01]  /*10140*/  SHFL.IDX PT, R9, R15, 0x2, 0x181f ;  /* 0x00581f000f097f89 */ /* 0x00032200000e0000 */
[----:B------:R-:W-:Y:S01]  /*10150*/  PRMT R100, R4, 0x7610, R100 ;  /* 0x0000761004647816 */ /* 0x000fe20000000064 */
[----:B------:R-:W-:Y:S01]  /*10160*/  CS2R R94, SRZ ;  /* 0x00000000005e7805 */ /* 0x000fe2000001ff00 */
[----:B------:R-:W-:Y:S01]  /*10170*/  PRMT R98, R98, 0x5410, R3 ;  /* 0x0000541062627816 */ /* 0x000fe20000000003 */
[----:B----4-:R1:W4:Y:S01]  /*10180*/  SHFL.IDX PT, R8, R16, 0x2, 0x181f ;  /* 0x00581f0010087f89 */ /* 0x01032200000e0000 */
        /* <DEDUP_REMOVED lines=12> */
[----:B------:R-:W-:-:S11]  /*10250*/  CS2R R60, SRZ ;  /* 0x00000000003c7805 */ /* 0x000fd6000001ff00 */
[C---:B------:R-:W-:Y:S01]  /*10260*/  @!P1 IMAD.SHL.U32 R2, R140.reuse, 0x2, RZ ;  /* 0x000000028c029824 */ /* 0x040fe200078e00ff */
[----:B------:R-:W-:-:S04]  /*10270*/  @!P1 SHF.L.U64.HI R3, R140, 0x1, R141 ;  /* 0x000000018c039819 */ /* 0x000fc8000001028d */
[-C--:B---3--:R-:W-:Y:S02]  /*10280*/  @!P1 IADD3 R4, P0, R6, R2.reuse, RZ ;  /* 0x0000000206049210 */ /* 0x088fe40007f1e0ff */
[----:B----4-:R-:W-:-:S03]  /*10290*/  @!P1 IADD3 R2, P2, R8, R2, RZ ;  /* 0x0000000208029210 */ /* 0x010fc60007f5e0ff */
[--C-:B------:R-:W-:Y:S01]  /*102a0*/  @!P1 IMAD.X R5, R10, 0x1, R3.reuse, P0 ;  /* 0x000000010a059824 */ /* 0x100fe200000e0603 */
[----:B------:R-:W-:Y:S01]  /*102b0*/  ISETP.GE.AND P0, PT, R142, c[0x0][0x27c], PT ;  /* 0x00009f008e007a0c */ /* 0x000fe20003f06270 */
[----:B------:R-:W-:Y:S01]  /*102c0*/  CS2R R66, SRZ ;  /* 0x0000000000427805 */ /* 0x000fe2000001ff00 */
[----:B------:R-:W-:Y:S01]  /*102d0*/  CS2R R64, SRZ ;  /* 0x0000000000407805 */ /* 0x000fe2000001ff00 */
[----:B------:R-:W-:Y:S01]  /*102e0*/  @!P1 IMAD.X R3, R9, 0x1, R3, P2 ;  /* 0x0000000109039824 */ /* 0x000fe200010e0603 */
[----:B------:R2:W5:Y:S04]  /*102f0*/  @!P1 LD.E.128 R60, [R4.64] ;  /* 0x00000006043c9980 */ /* 0x000568000c101d00 */
[----:B------:R3:W5:Y:S01]  /*10300*/  @!P1 LD.E.128 R64, [R2.64] ;  /* 0x0000000602409980 */ /* 0x000762000c101d00 */
[----:B------:R-:W-:Y:S01]  /*10310*/  CS2R R78, SRZ ;  /* 0x00000000004e7805 */ /* 0x000fe2000001ff00 */
[----:B------:R-:W-:Y:S01]  /*10320*/  CS2R R76, SRZ ;  /* 0x00000000004c7805 */ /* 0x000fe2000001ff00 */
[----:B------:R-:W-:Y:S01]  /*10330*/  CS2R R74, SRZ ;  /* 0x00000000004a7805 */ /* 0x000fe2000001ff00 */
[----:B------:R-:W-:Y:S01]  /*10340*/  CS2R R72, SRZ ;  /* 0x0000000000487805 */ /* 0x000fe2000001ff00 */
[C---:B---3--:R-:W-:Y:S01]  /*10350*/  @!P0 IMAD.SHL.U32 R2, R234.reuse, 0x2, RZ ;  /* 0x00000002ea028824 */ /* 0x048fe200078e00ff */
[----:B------:R-:W-:-:S04]  /*10360*/  @!P0 SHF.L.U64.HI R3, R234, 0x1, R237 ;  /* 0x00000001ea038819 */ /* 0x000fc800000102ed */
[-C--:B--2---:R-:W-:Y:S02]  /*10370*/  @!P0 IADD3 R4, P2, R6, R2.reuse, RZ ;  /* 0x0000000206048210 */ /* 0x084fe40007f5e0ff */
[----:B------:R-:W-:-:S03]  /*10380*/  @!P0 IADD3 R2, P1, R8, R2, RZ ;  /* 0x0000000208028210 */ /* 0x000fc60007f3e0ff */
[--C-:B------:R-:W-:Y:S02]  /*10390*/  @!P0 IMAD.X R5, R10, 0x1, R3.reuse, P2 ;  /* 0x000000010a058824 */ /* 0x100fe400010e0603 */
[----:B------:R-:W-:-:S03]  /*103a0*/  @!P0 IMAD.X R3, R9, 0x1, R3, P1 ;  /* 0x0000000109038824 */ /* 0x000fc600008e0603 */
[----:B------:R2:W5:Y:S04]  /*103b0*/  @!P0 LD.E.128 R76, [R4.64] ;  /* 0x00000006044c8980 */ /* 0x000568000c101d00 */
[----:B------:R2:W5:Y:S02]  /*103c0*/  @!P0 LD.E.128 R72, [R2.64] ;  /* 0x0000000602488980 */ /* 0x000564000c101d00 */
.L_x_3052:
[----:B--2---:R-:W-:Y:S05]  /*103d0*/  BSYNC B0 ;  /* 0x0000000000007941 */ /* 0x004fea0003800000 */
.L_x_3051:
[----:B-----5:R-:W-:Y:S01]  /*103e0*/  IMAD.MOV.U32 R2, RZ, RZ, R79 ;  /* 0x000000ffff027224 */ /* 0x020fe200078e004f */
[----:B------:R-:W-:Y:S01]  /*103f0*/  LOP3.LUT P0, RZ, R236, 0x1, RZ, 0xc0, !PT ;  /* 0x00000001ecff7812 */ /* 0x000fe2000780c0ff */
[----:B------:R-:W-:Y:S01]  /*10400*/  IMAD.MOV.U32 R3, RZ, RZ, R78 ;  /* 0x000000ffff037224 */ /* 0x000fe200078e004e */
[----:B------:R2:W1:Y:S01]  /*10410*/  SHFL.IDX PT, R10, R17, 0x3, 0x181f ;  /* 0x00781f00110a7f89 */ /* 0x00046200000e0000 */
[----:B------:R-:W-:Y:S01]  /*10420*/  BSSY B0, `(.L_x_3053) ;  /* 0x0000042000007945 */ /* 0x000fe20003800000 */
[----:B------:R-:W-:Y:S01]  /*10430*/  PRMT R112, R112, 0x5410, R2 ;  /* 0x0000541070707816 */ /* 0x000fe20000000002 */
[----:B------:R-:W-:Y:S01]  /*10440*/  IMAD.MOV.U32 R2, RZ, RZ, R77 ;  /* 0x000000ffff027224 */ /* 0x000fe200078e004d */
[----:B------:R-:W-:Y:S01]  /*10450*/  PRMT R113, R3, 0x7610, R113 ;  /* 0x0000761003717816 */ /* 0x000fe20000000071 */
[----:B------:R-:W-:Y:S01]  /*10460*/  IMAD.MOV.U32 R3, RZ, RZ, R76 ;  /* 0x000000ffff037224 */ /* 0x000fe200078e004c */
[----:B---3--:R2:W3:Y:S01]  /*10470*/  SHFL.IDX PT, R6, R18, 0x3, 0x181f ;  /* 0x00781f0012067f89 */ /* 0x0084e200000e0000 */
[----:B------:R-:W-:Y:S01]  /*10480*/  CS2R R92, SRZ ;  /* 0x00000000005c7805 */ /* 0x000fe2000001ff00 */
[----:B------:R-:W-:Y:S01]  /*10490*/  PRMT R110, R110, 0x5410, R2 ;  /* 0x000054106e6e7816 */ /* 0x000fe20000000002 */
[----:B------:R-:W-:Y:S01]  /*104a0*/  IMAD.MOV.U32 R2, RZ, RZ, R63 ;  /* 0x000000ffff027224 */ /* 0x000fe200078e003f */
[----:B------:R-:W-:Y:S01]  /*104b0*/  PRMT R112, R3, 0x7610, R112 ;  /* 0x0000761003707816 */ /* 0x000fe20000000070 */
[----:B------:R-:W-:Y:S01]  /*104c0*/  IMAD.MOV.U32 R3, RZ, RZ, R62 ;  /* 0x000000ffff037224 */ /* 0x000fe200078e003e */
[----:B------:R2:W4:Y:S01]  /*104d0*/  SHFL.IDX PT, R9, R15, 0x3, 0x181f ;  /* 0x00781f000f097f89 */ /* 0x00052200000e0000 */
[----:B------:R-:W-:Y:S01]  /*104e0*/  CS2R R86, SRZ ;  /* 0x0000000000567805 */ /* 0x000fe2000001ff00 */
[----:B------:R-:W-:Y:S01]  /*104f0*/  PRMT R109, R2, 0x7610, R109 ;  /* 0x00007610026d7816 */ /* 0x000fe2000000006d */
[----:B------:R-:W-:Y:S01]  /*10500*/  IMAD.MOV.U32 R2, RZ, RZ, R61 ;  /* 0x000000ffff027224 */ /* 0x000fe200078e003d */
[----:B------:R-:W-:Y:S01]  /*10510*/  PRMT R108, R108, 0x5410, R3 ;  /* 0x000054106c6c7816 */ /* 0x000fe20000000003 */
[----:B------:R-:W-:Y:S01]  /*10520*/  IMAD.MOV.U32 R3, RZ, RZ, R60 ;  /* 0x000000ffff037224 */ /* 0x000fe200078e003c */
[----:B----4-:R2:W4:Y:S01]  /*10530*/  SHFL.IDX PT, R8, R16, 0x3, 0x181f ;  /* 0x00781f0010087f89 */ /* 0x01052200000e0000 */
[----:B------:R-:W-:Y:S01]  /*10540*/  CS2R R84, SRZ ;  /* 0x0000000000547805 */ /* 0x000fe2000001ff00 */
[----:B------:R-:W-:Y:S01]  /*10550*/  PRMT R106, R106, 0x5410, R2 ;  /* 0x000054106a6a7816 */ /* 0x000fe20000000002 */
[----:B------:R-:W-:Y:S01]  /*10560*/  IMAD.MOV.U32 R2, RZ, RZ, R75 ;  /* 0x000000ffff027224 */ /* 0x000fe200078e004b */
[----:B------:R-:W-:Y:S01]  /*10570*/  PRMT R108, R3, 0x7610, R108 ;  /* 0x00007610036c7816 */ /* 0x000fe2000000006c */
[----:B------:R-:W-:Y:S01]  /*10580*/  CS2R R90, SRZ ;  /* 0x00000000005a7805 */ /* 0x000fe2000001ff00 */
        /* <DEDUP_REMOVED lines=10> */
[----:B------:R-:W-:-:S04]  /*10630*/  MOV R2, R67 ;  /* 0x0000004300027202 */ /* 0x000fc80000000f00 */
[----:B------:R-:W-:Y:S01]  /*10640*/  PRMT R107, R3, 0x5410, R2 ;  /* 0x00005410036b7816 */ /* 0x000fe20000000002 */
[----:B------:R-:W-:Y:S02]  /*10650*/  IMAD.MOV.U32 R3, RZ, RZ, R64 ;  /* 0x000000ffff037224 */ /* 0x000fe400078e0040 */
[----:B------:R-:W-:-:S03]  /*10660*/  IMAD.MOV.U32 R2, RZ, RZ, R65 ;  /* 0x000000ffff027224 */ /* 0x000fc600078e0041 */
[----:B------:R-:W-:Y:S02]  /*10670*/  PRMT R106, R3, 0x7610, R106 ;  /* 0x00007610036a7816 */ /* 0x000fe4000000006a */
        /* <DEDUP_REMOVED lines=18> */
[----:B------:R-:W-:Y:S01]  /*107a0*/  CS2R R90, SRZ ;  /* 0x00000000005a7805 */ /* 0x000fe2000001ff00 */
[----:B------:R-:W-:Y:S01]  /*107b0*/  CS2R R88, SRZ ;  /* 0x0000000000587805 */ /* 0x000fe2000001ff00 */
[C---:B-1----:R-:W-:Y:S01]  /*107c0*/  @!P0 IMAD.SHL.U32 R2, R234.reuse, 0x2, RZ ;  /* 0x00000002ea028824 */ /* 0x042fe200078e00ff */
[----:B------:R-:W-:-:S04]  /*107d0*/  @!P0 SHF.L.U64.HI R3, R234, 0x1, R237 ;  /* 0x00000001ea038819 */ /* 0x000fc800000102ed */
[-C--:B------:R-:W-:Y:S02]  /*107e0*/  @!P0 IADD3 R4, P2, R6, R2.reuse, RZ ;  /* 0x0000000206048210 */ /* 0x080fe40007f5e0ff */
[----:B------:R-:W-:-:S03]  /*107f0*/  @!P0 IADD3 R2, P1, R8, R2, RZ ;  /* 0x0000000208028210 */ /* 0x000fc60007f3e0ff */
[--C-:B------:R-:W-:Y:S02]  /*10800*/  @!P0 IMAD.X R5, R10, 0x1, R3.reuse, P2 ;  /* 0x000000010a058824 */ /* 0x100fe400010e0603 */
[----:B------:R-:W-:-:S03]  /*10810*/  @!P0 IMAD.X R3, R9, 0x1, R3, P1 ;  /* 0x0000000109038824 */ /* 0x000fc600008e0603 */
[----:B------:R1:W5:Y:S04]  /*10820*/  @!P0 LD.E.128 R92, [R4.64] ;  /* 0x00000006045c8980 */ /* 0x000368000c101d00 */
[----:B------:R1:W5:Y:S02]  /*10830*/  @!P0 LD.E.128 R88, [R2.64] ;  /* 0x0000000602588980 */ /* 0x000364000c101d00 */
.L_x_3054:
[----:B-1234-:R-:W-:Y:S05]  /*10840*/  BSYNC B0 ;  /* 0x0000000000007941 */ /* 0x01efea0003800000 */
.L_x_3053:
[----:B------:R-:W2:Y:S01]  /*10850*/  LDL R4, [R1+0x4] ;  /* 0x0000040001047983 */ /* 0x000ea20000100800 */
[----:B-----5:R-:W-:Y:S01]  /*10860*/  IMAD.MOV.U32 R3, RZ, RZ, R94 ;  /* 0x000000ffff037224 */ /* 0x020fe200078e005e */
[----:B------:R-:W-:-:S04]  /*10870*/  DEPBAR.LE SB0, 0x1 ;  /* 0x000080400000791a */ /* 0x000fc80000000000 */
[----:B------:R-:W-:Y:S01]  /*10880*/  IMAD.MOV.U32 R2, RZ, RZ, R95 ;  /* 0x000000ffff027224 */ /* 0x000fe200078e005f */
[----:B------:R-:W-:Y:S01]  /*10890*/  PRMT R120, R3, 0x7610, R120 ;  /* 0x0000761003787816 */ /* 0x000fe20000000078 */
[----:B------:R-:W-:Y:S01]  /*108a0*/  IMAD.MOV.U32 R3, RZ, RZ, R92 ;  /* 0x000000ffff037224 */ /* 0x000fe200078e005c */
[----:B------:R-:W-:Y:S02]  /*108b0*/  BSSY B1, `(.L_x_3055) ;  /* 0x00000e8000017945 */ /* 0x000fe40003800000 */
        /* <DEDUP_REMOVED lines=23> */
[----:B------:R-:W-:Y:S01]  /*10a30*/  IMAD.MOV.U32 R2, RZ, RZ, R80 ;  /* 0x000000ffff027224 */ /* 0x000fe200078e0050 */
[----:B------:R-:W-:Y:S01]  /*10a40*/  BAR.SYNC.DEFER_BLOCKING 0x0 ;  /* 0x0000000000007b1d */ /* 0x000fe20000010000 */
[----:B--2---:R-:W-:-:S03]  /*10a50*/  IMAD.IADD R3, R68, 0x1, -R4 ;  /* 0x0000000144037824 */ /* 0x004fc600078e0a04 */
[----:B------:R-:W-:Y:S01]  /*10a60*/  PRMT R68, R68, 0x5410, R2 ;  /* 0x0000541044447816 */ /* 0x000fe20000000002 */
[----:B------:R-:W-:Y:S01]  /*10a70*/  IMAD.MOV.U32 R2, RZ, RZ, R81 ;  /* 0x000000ffff027224 */ /* 0x000fe200078e0051 */
[----:B------:R-:W-:-:S04]  /*10a80*/  IMNMX R51, R3, 0x80, PT ;  /* 0x0000008003337817 */ /* 0x000fc80003800200 */
[----:B------:R-:W-:Y:S02]  /*10a90*/  PRMT R68, R2, 0x7610, R68 ;  /* 0x0000761002447816 */ /* 0x000fe40000000044 */
        /* <DEDUP_REMOVED lines=22> */
[----:B------:R-:W2:Y:S02]  /*10c00*/  LDS.128 R8, [R36+0x10080] ;  /* 0x0100800024087984 */ /* 0x000ea40000000c00 */
[----:B------:R-:W-:Y:S02]  /*10c10*/  HADD2.F32 R13, -RZ, R13.H0_H0 ;  /* 0x2000000dff0d7230 */ /* 0x000fe40000004100 */
        /* <DEDUP_REMOVED lines=11> */
[----:B------:R-:W-:Y:S01]  /*10cd0*/  HADD2.F32 R2, -RZ, R9.H1_H1 ;  /* 0x30000009ff027230 */ /* 0x000fe20000004100 */
[----:B------:R-:W-:Y:S01]  /*10ce0*/  SHF.R.U64 R9, R26, 0x10, R27 ;  /* 0x000000101a097819 */ /* 0x000fe2000000121b */
[----:B------:R-:W-:Y:S01]  /*10cf0*/  HADD2.F32 R6, -RZ, R4.H0_H0 ;  /* 0x20000004ff067230 */ /* 0x000fe20000004100 */
[CC--:B------:R-:W-:Y:S01]  /*10d00*/  FMUL.FTZ R4, R3.reuse, R5.reuse ;  /* 0x0000000503047220 */ /* 0x0c0fe20000410000 */
        /* <DEDUP_REMOVED lines=8> */
[CC--:B------:R-:W-:Y:S01]  /*10d90*/  FMUL.FTZ R6, R4.reuse, R2.reuse ;  /* 0x0000000204067220 */ /* 0x0c0fe20000410000 */
[----:B------:R-:W-:Y:S01]  /*10da0*/  F2FP.PACK_AB R17, R15, R39 ;  /* 0x000000270f11723e */ /* 0x000fe200000000ff */
[C---:B------:R-:W-:Y:S01]  /*10db0*/  FMUL.FTZ R2, R5.reuse, R2 ;  /* 0x0000000205027220 */ /* 0x040fe20000410000 */
[----:B------:R-:W-:Y:S01]  /*10dc0*/  HADD2.F32 R15, -RZ, R38.H0_H0 ;  /* 0x20000026ff0f7230 */ /* 0x000fe20000004100 */
        /* <DEDUP_REMOVED lines=9> */
[----:B------:R-:W-:Y:S01]  /*10e60*/  HADD2.F32 R5, -RZ, R19.H0_H0 ;  /* 0x20000013ff057230 */ /* 0x000fe20000004100 */
[----:B------:R-:W-:Y:S01]  /*10e70*/  FFMA.FTZ R24, R4, R3, R2 ;  /* 0x0000000304187223 */ /* 0x000fe20000010002 */
[----:B------:R-:W-:Y:S02]  /*10e80*/  HADD2.F32 R2, -RZ, R50.H0_H0 ;  /* 0x20000032ff027230 */ /* 0x000fe40000004100 */
[----:B------:R-:W-:Y:S02]  /*10e90*/  HADD2.F32 R4, -RZ, R11.H0_H0 ;  /* 0x2000000bff047230 */ /* 0x000fe40000004100 */
[----:B------:R-:W-:-:S03]  /*10ea0*/  HADD2.F32 R3, -RZ, R69.H0_H0 ;  /* 0x20000045ff037230 */ /* 0x000fc60000004100 */
        /* <DEDUP_REMOVED lines=8> */
[----:B------:R-:W-:-:S02]  /*10f30*/  HADD2.F32 R8, -RZ, R16.H1_H1 ;  /* 0x30000010ff087230 */ /* 0x000fc40000004100 */
        /* <DEDUP_REMOVED lines=10> */
[C---:B------:R-:W-:Y:S02]  /*10fe0*/  FFMA.FTZ R3, R8.reuse, R15, -R3 ;  /* 0x0000000f08037223 */ /* 0x040fe40000010803 */
[----:B------:R-:W-:Y:S01]  /*10ff0*/  FMUL.FTZ R5, R8, R22 ;  /* 0x0000001608057220 */ /* 0x000fe20000410000 */
[----:B------:R-:W-:Y:S02]  /*11000*/  F2FP.PACK_AB R11, R11, R14 ;  /* 0x0000000e0b0b723e */ /* 0x000fe400000000ff */
[----:B------:R-:W-:Y:S01]  /*11010*/  F2FP.PACK_AB R16, R3, R21 ;  /* 0x000000150310723e */ /* 0x000fe200000000ff */
[----:B------:R-:W-:Y:S01]  /*11020*/  HADD2.F32 R3, -RZ, R10.H1_H1 ;  /* 0x3000000aff037230 */ /* 0x000fe20000004100 */
[----:B------:R-:W-:Y:S01]  /*11030*/  FFMA.FTZ R5, R4, R15, R5 ;  /* 0x0000000f04057223 */ /* 0x000fe20000010005 */
[----:B------:R-:W-:-:S04]  /*11040*/  HADD2.F32 R10, -RZ, R9.H0_H0 ;  /* 0x20000009ff0a7230 */ /* 0x000fc80000004100 */
[----:B------:R-:W-:Y:S01]  /*11050*/  F2FP.PACK_AB R8, R5, R37 ;  /* 0x000000250508723e */ /* 0x000fe200000000ff */
[CC--:B------:R-:W-:Y:S02]  /*11060*/  FMUL.FTZ R9, R3.reuse, R10.reuse ;  /* 0x0000000a03097220 */ /* 0x0c0fe40000410000 */
[C---:B------:R-:W-:Y:S02]  /*11070*/  FMUL.FTZ R2, R6.reuse, R10 ;  /* 0x0000000a06027220 */ /* 0x040fe40000410000 */
[-C--:B------:R-:W-:Y:S02]  /*11080*/  FFMA.FTZ R9, R6, R13.reuse, -R9 ;  /* 0x0000000d06097223 */ /* 0x080fe40000010809 */
[----:B------:R-:W-:-:S03]  /*11090*/  FFMA.FTZ R2, R3, R13, R2 ;  /* 0x0000000d03027223 */ /* 0x000fc60000010002 */
[----:B------:R-:W-:Y:S02]  /*110a0*/  F2FP.PACK_AB R18, R9, R20 ;  /* 0x000000140912723e */ /* 0x000fe400000000ff */
[----:B------:R-:W-:Y:S02]  /*110b0*/  F2FP.PACK_AB R9, R48, R49 ;  /* 0x000000313009723e */ /* 0x000fe400000000ff */
[----:B------:R-:W-:Y:S01]  /*110c0*/  F2FP.PACK_AB R10, R2, R24 ;  /* 0x00000018020a723e */ /* 0x000fe200000000ff */
[----:B------:R1:W-:Y:S04]  /*110d0*/  STS.128 [R216+0x10080], R16 ;  /* 0x01008010d8007388 */ /* 0x0003e80000000c00 */
[----:B------:R1:W-:Y:S02]  /*110e0*/  STS.128 [R36+0x10080], R8 ;  /* 0x0100800824007388 */ /* 0x0003e40000000c00 */
.L_x_3058:
[----:B------:R-:W-:Y:S05]  /*110f0*/  BSYNC B0 ;  /* 0x0000000000007941 */ /* 0x000fea0003800000 */
.L_x_3057:
[----:B------:R-:W-:-:S13]  /*11100*/  ISETP.GE.AND P0, PT, R142, c[0x0][0x27c], PT ;  /* 0x00009f008e007a0c */ /* 0x000fda0003f06270 */
[----:B------:R-:W-:Y:S05]  /*11110*/  @P0 BRA `(.L_x_3056) ;  /* 0x0000061000000947 */ /* 0x000fea0003800000 */
[----:B------:R-:W2:Y:S04]  /*11120*/  LDL R3, [R1+0xe4] ;  /* 0x0000e40001037983 */ /* 0x000ea80000100800 */
[----:B------:R-:W3:Y:S01]  /*11130*/  LDL R37, [R1+0xfc] ;  /* 0x0000fc0001257983 */ /* 0x000ee20000100800 */
[----:B------:R-:W-:Y:S02]  /*11140*/  MOV R2, c[0x0][0x27c] ;  /* 0x00009f0000027a02 */ /* 0x000fe40000000f00 */
[----:B------:R-:W-:Y:S02]  /*11150*/  SHF.R.U64 R26, R28, 0x10, R29 ;  /* 0x000000101c1a7819 */ /* 0x000fe4000000121d */
[----:B------:R-:W-:Y:S02]  /*11160*/  SHF.R.U64 R24, R32, 0x10, R33 ;  /* 0x0000001020187819 */ /* 0x000fe40000001221 */
[----:B------:R-:W-:-:S03]  /*11170*/  SHF.R.U64 R13, R30, 0x10, R31 ;  /* 0x000000101e0d7819 */ /* 0x000fc6000000121f */
[----:B------:R-:W-:Y:S02]  /*11180*/  HADD2.F32 R24, -RZ, R24.H0_H0 ;  /* 0x20000018ff187230 */ /* 0x000fe40000004100 */
[----:B------:R-:W-:Y:S01]  /*11190*/  HADD2.F32 R13, -RZ, R13.H0_H0 ;  /* 0x2000000dff0d7230 */ /* 0x000fe20000004100 */
[----:B--2---:R-:W-:-:S04]  /*111a0*/  LEA.HI R2, R2, R3, RZ, 0x1d ;  /* 0x0000000302027211 */ /* 0x004fc800078fe8ff */
[----:B------:R-:W-:Y:S01]  /*111b0*/  SHF.R.S32.HI R3, RZ, 0x1f, R2 ;  /* 0x0000001fff037819 */ /* 0x000fe20000011402 */
[----:B-1-3--:R-:W1:Y:S03]  /*111c0*/  LDS.128 R16, [R37] ;  /* 0x0000000025107984 */ /* 0x00ae660000000c00 */
[----:B------:R-:W-:Y:S02]  /*111d0*/  LEA.HI R3, R3, R2, RZ, 0x3 ;  /* 0x0000000203037211 */ /* 0x000fe400078f18ff */
[----:B------:R-:W-:-:S04]  /*111e0*/  SHF.L.U32 R2, R2, 0x3, RZ ;  /* 0x0000000302027819 */ /* 0x000fc800000006ff */
        /* <DEDUP_REMOVED lines=17> */
[----:B------:R-:W-:-:S03]  /*11300*/  SHF.R.U32.HI R4, RZ, 0x10, R29 ;  /* 0x00000010ff047819 */ /* 0x000fc6000001161d */
[----:B------:R-:W-:Y:S02]  /*11310*/  HADD2.F32 R5, -RZ, R2.H0_H0 ;  /* 0x20000002ff057230 */ /* 0x000fe40000004100 */
[----:B------:R-:W-:Y:S01]  /*11320*/  HADD2.F32 R2, -RZ, R9.H1_H1 ;  /* 0x30000009ff027230 */ /* 0x000fe20000004100 */
[----:B------:R-:W-:Y:S01]  /*11330*/  SHF.R.U64 R9, R34, 0x10, R35 ;  /* 0x0000001022097819 */ /* 0x000fe20000001223 */
[----:B------:R-:W-:Y:S01]  /*11340*/  HADD2.F32 R6, -RZ, R4.H0_H0 ;  /* 0x20000004ff067230 */ /* 0x000fe20000004100 */
[CC--:B------:R-:W-:Y:S02]  /*11350*/  FMUL.FTZ R4, R3.reuse, R5.reuse ;  /* 0x0000000503047220 */ /* 0x0c0fe40000410000 */
[C---:B------:R-:W-:Y:S02]  /*11360*/  FMUL.FTZ R5, R2.reuse, R5 ;  /* 0x0000000502057220 */ /* 0x040fe40000410000 */
[-C--:B------:R-:W-:Y:S01]  /*11370*/  FFMA.FTZ R28, R2, R6.reuse, R4 ;  /* 0x00000006021c7223 */ /* 0x080fe20000010004 */
[----:B------:R-:W-:Y:S01]  /*11380*/  HADD2.F32 R2, -RZ, R70.H1_H1 ;  /* 0x30000046ff027230 */ /* 0x000fe20000004100 */
[----:B------:R-:W-:Y:S01]  /*11390*/  FFMA.FTZ R15, R3, R6, -R5 ;  /* 0x00000006030f7223 */ /* 0x000fe20000010805 */
[----:B------:R-:W-:-:S02]  /*113a0*/  HADD2.F32 R4, -RZ, R8.H0_H0 ;  /* 0x20000008ff047230 */ /* 0x000fc40000004100 */
[----:B------:R-:W-:Y:S02]  /*113b0*/  HADD2.F32 R5, -RZ, R16.H0_H0 ;  /* 0x20000010ff057230 */ /* 0x000fe40000004100 */
[--C-:B------:R-:W-:Y:S01]  /*113c0*/  HADD2.F32 R3, -RZ, R71.reuse.H1_H1 ;  /* 0x30000047ff037230 */ /* 0x100fe20000004100 */
[CC--:B------:R-:W-:Y:S01]  /*113d0*/  FMUL.FTZ R6, R4.reuse, R2.reuse ;  /* 0x0000000204067220 */ /* 0x0c0fe20000410000 */
[----:B------:R-:W-:Y:S01]  /*113e0*/  F2FP.PACK_AB R17, R15, R27 ;  /* 0x0000001b0f11723e */ /* 0x000fe200000000ff */
[C---:B------:R-:W-:Y:S01]  /*113f0*/  FMUL.FTZ R2, R5.reuse, R2 ;  /* 0x0000000205027220 */ /* 0x040fe20000410000 */
[----:B------:R-:W-:Y:S01]  /*11400*/  HADD2.F32 R15, -RZ, R26.H0_H0 ;  /* 0x2000001aff0f7230 */ /* 0x000fe20000004100 */
[-C--:B------:R-:W-:Y:S01]  /*11410*/  FFMA.FTZ R22, R5, R3.reuse, -R6 ;  /* 0x0000000305167223 */ /* 0x080fe20000010806 */
[----:B------:R-:W-:Y:S01]  /*11420*/  HADD2.F32 R5, -RZ, R18.H0_H0 ;  /* 0x20000012ff057230 */ /* 0x000fe20000004100 */
[----:B------:R-:W-:Y:S01]  /*11430*/  FFMA.FTZ R25, R4, R3, R2 ;  /* 0x0000000304197223 */ /* 0x000fe20000010002 */
[----:B------:R-:W-:-:S02]  /*11440*/  HADD2.F32 R2, -RZ, R71.H0_H0 ;  /* 0x20000047ff027230 */ /* 0x000fc40000004100 */
        /* <DEDUP_REMOVED lines=44> */
[----:B------:R1:W-:Y:S04]  /*11710*/  STS.128 [R37], R16 ;  /* 0x0000001025007388 */ /* 0x0003e80000000c00 */
[----:B------:R1:W-:Y:S02]  /*11720*/  STS.128 [R21+0x10080], R8 ;  /* 0x0100800815007388 */ /* 0x0003e40000000c00 */
.L_x_3056:
[----:B------:R-:W-:Y:S05]  /*11730*/  BSYNC B1 ;  /* 0x0000000000017941 */ /* 0x000fea0003800000 */
.L_x_3055:
        /* <DEDUP_REMOVED lines=8> */
[----:B------:R-:W2:Y:S01]  /*117c0*/  LDL R32, [R1+0x184] ;  /* 0x0001840001207983 */ /* 0x000ea20000100800 */
[----:B------:R-:W-:Y:S02]  /*117d0*/  MOV R3, c[0x0][0x27c] ;  /* 0x00009f0000037a02 */ /* 0x000fe40000000f00 */
[----:B------:R-:W-:Y:S02]  /*117e0*/  SHF.R.U64 R13, R44, 0x10, R45 ;  /* 0x000000102c0d7819 */ /* 0x000fe4000000122d */
[----:B------:R-:W-:Y:S02]  /*117f0*/  LEA.HI R3, R3, R149, RZ, 0x1d ;  /* 0x0000009503037211 */ /* 0x000fe400078fe8ff */
[----:B------:R-:W-:Y:S02]  /*11800*/  SHF.R.U64 R24, R40, 0x10, R41 ;  /* 0x0000001028187819 */ /* 0x000fe40000001229 */
[----:B------:R-:W-:Y:S02]  /*11810*/  SHF.R.S32.HI R2, RZ, 0x1f, R3 ;  /* 0x0000001fff027819 */ /* 0x000fe40000011403 */
[----:B------:R-:W-:-:S02]  /*11820*/  SHF.R.U64 R14, R42, 0x10, R43 ;  /* 0x000000102a0e7819 */ /* 0x000fc4000000122b */
[----:B------:R-:W-:Y:S02]  /*11830*/  LEA.HI R2, R2, R3, RZ, 0x3 ;  /* 0x0000000302027211 */ /* 0x000fe400078f18ff */
[----:B------:R-:W-:Y:S02]  /*11840*/  SHF.L.U32 R3, R3, 0x3, RZ ;  /* 0x0000000303037819 */ /* 0x000fe400000006ff */
[----:B------:R-:W-:Y:S02]  /*11850*/  SHF.L.U32 R2, R2, 0xa, RZ ;  /* 0x0000000a02027819 */ /* 0x000fe400000006ff */
[----:B------:R-:W-:Y:S02]  /*11860*/  LOP3.LUT R3, R251, 0x38, R3, 0xf8, !PT ;  /* 0x00000038fb037812 */ /* 0x000fe400078ef803 */
[----:B------:R-:W-:Y:S02]  /*11870*/  LOP3.LUT R2, R2, 0x7fffe000, RZ, 0xc0, !PT ;  /* 0x7fffe00002027812 */ /* 0x000fe400078ec0ff */
[----:B------:R-:W-:-:S04]  /*11880*/  LOP3.LUT R3, R3, R31, RZ, 0x3c, !PT ;  /* 0x0000001f03037212 */ /* 0x000fc800078e3cff */
[----:B------:R-:W-:Y:S01]  /*11890*/  IADD3 R2, R3, R2, R12 ;  /* 0x0000000203027210 */ /* 0x000fe20007ffe00c */
[----:B------:R-:W-:-:S03]  /*118a0*/  HADD2.F32 R3, -RZ, R98.H0_H0 ;  /* 0x20000062ff037230 */ /* 0x000fc60000004100 */
[----:B------:R-:W-:Y:S01]  /*118b0*/  SHF.L.U32 R20, R2, 0x1, RZ ;  /* 0x0000000102147819 */ /* 0x000fe200000006ff */
[----:B------:R-:W-:-:S04]  /*118c0*/  HADD2.F32 R2, -RZ, R97.H1_H1 ;  /* 0x30000061ff027230 */ /* 0x000fc80000004100 */
[----:B-1----:R-:W1:Y:S02]  /*118d0*/  LDS.128 R16, [R20+0x10080] ;  /* 0x0100800014107984 */ /* 0x002e640000000c00 */
[----:B-1----:R-:W-:-:S05]  /*118e0*/  HADD2.F32 R4, -RZ, R17.H0_H0 ;  /* 0x20000011ff047230 */ /* 0x002fca0000004100 */
[----:B------:R-:W-:Y:S01]  /*118f0*/  FMUL.FTZ R6, R4, R2 ;  /* 0x0000000204067220 */ /* 0x000fe20000410000 */
[----:B--2---:R-:W1:Y:S02]  /*11900*/  LDS.128 R8, [R32] ;  /* 0x0000000020087984 */ /* 0x004e640000000c00 */
[----:B-1----:R-:W-:-:S05]  /*11910*/  HADD2.F32 R5, -RZ, R9.H0_H0 ;  /* 0x20000009ff057230 */ /* 0x002fca0000004100 */
        /* <DEDUP_REMOVED lines=18> */
[CC--:B------:R-:W-:Y:S02]  /*11a40*/  FMUL.FTZ R6, R4.reuse, R2.reuse ;  /* 0x0000000204067220 */ /* 0x0c0fe40000410000 */
[C---:B------:R-:W-:Y:S02]  /*11a50*/  FMUL.FTZ R2, R5.reuse, R2 ;  /* 0x0000000205027220 */ /* 0x040fe40000410000 */
        /* <DEDUP_REMOVED lines=22> */
[----:B------:R-:W-:Y:S02]  /*11bc0*/  HADD2.F32 R2, -RZ, R19.H1_H1 ;  /* 0x30000013ff027230 */ /* 0x000fe40000004100 */
[----:B------:R-:W-:-:S03]  /*11bd0*/  HADD2.F32 R5, -RZ, R4.H0_H0 ;  /* 0x20000004ff057230 */ /* 0x000fc60000004100 */
[----:B------:R-:W-:-:S04]  /*11be0*/  FMUL.FTZ R4, R2, R6 ;  /* 0x0000000602047220 */ /* 0x000fc80000410000 */
[C---:B------:R-:W-:Y:S02]  /*11bf0*/  FFMA.FTZ R15, R3.reuse, R5, -R4 ;  /* 0x00000005030f7223 */ /* 0x040fe40000010804 */
[----:B------:R-:W-:-:S03]  /*11c00*/  FMUL.FTZ R3, R3, R6 ;  /* 0x0000000603037220 */ /* 0x000fc60000410000 */
[----:B------:R-:W-:Y:S01]  /*11c10*/  F2FP.PACK_AB R19, R15, R21 ;  /* 0x000000150f13723e */ /* 0x000fe200000000ff */
[----:B------:R-:W-:Y:S01]  /*11c20*/  FFMA.FTZ R11, R2, R5, R3 ;  /* 0x00000005020b7223 */ /* 0x000fe20000010003 */
[----:B------:R-:W-:Y:S02]  /*11c30*/  HADD2.F32 R3, -RZ, R8.H1_H1 ;  /* 0x30000008ff037230 */ /* 0x000fe40000004100 */
[----:B------:R-:W-:Y:S02]  /*11c40*/  HADD2.F32 R5, -RZ, R13.H0_H0 ;  /* 0x2000000dff057230 */ /* 0x000fe40000004100 */
[----:B------:R-:W-:Y:S01]  /*11c50*/  HADD2.F32 R2, -RZ, R16.H1_H1 ;  /* 0x30000010ff027230 */ /* 0x000fe20000004100 */
[----:B------:R-:W-:Y:S01]  /*11c60*/  F2FP.PACK_AB R11, R11, R17 ;  /* 0x000000110b0b723e */ /* 0x000fe200000000ff */
[----:B------:R-:W-:Y:S01]  /*11c70*/  HADD2.F32 R8, -RZ, R24.H0_H0 ;  /* 0x20000018ff087230 */ /* 0x000fe20000004100 */
[-C--:B------:R-:W-:Y:S01]  /*11c80*/  FMUL.FTZ R4, R3, R5.reuse ;  /* 0x0000000503047220 */ /* 0x080fe20000410000 */
[----:B------:R-:W-:Y:S01]  /*11c90*/  F2FP.PACK_AB R17, R27, R30 ;  /* 0x0000001e1b11723e */ /* 0x000fe200000000ff */
[----:B------:R-:W-:-:S02]  /*11ca0*/  FMUL.FTZ R5, R2, R5 ;  /* 0x0000000502057220 */ /* 0x000fc40000410000 */
[-C--:B------:R-:W-:Y:S01]  /*11cb0*/  FFMA.FTZ R6, R2, R8.reuse, R4 ;  /* 0x0000000802067223 */ /* 0x080fe20000010004 */
[----:B------:R-:W-:Y:S01]  /*11cc0*/  HADD2.F32 R2, -RZ, R18.H1_H1 ;  /* 0x30000012ff027230 */ /* 0x000fe20000004100 */
[----:B------:R-:W-:Y:S01]  /*11cd0*/  FFMA.FTZ R13, R3, R8, -R5 ;  /* 0x00000008030d7223 */ /* 0x000fe20000010805 */
[----:B------:R-:W-:Y:S02]  /*11ce0*/  HADD2.F32 R3, -RZ, R10.H1_H1 ;  /* 0x3000000aff037230 */ /* 0x000fe40000004100 */
[----:B------:R-:W-:Y:S01]  /*11cf0*/  HADD2.F32 R5, -RZ, R9.H0_H0 ;  /* 0x20000009ff057230 */ /* 0x000fe20000004100 */
[----:B------:R-:W-:Y:S01]  /*11d00*/  F2FP.PACK_AB R9, R26, R29 ;  /* 0x0000001d1a09723e */ /* 0x000fe200000000ff */
[----:B------:R-:W-:Y:S01]  /*11d10*/  HADD2.F32 R8, -RZ, R14.H0_H0 ;  /* 0x2000000eff087230 */ /* 0x000fe20000004100 */
[----:B------:R-:W-:Y:S02]  /*11d20*/  F2FP.PACK_AB R16, R13, R28 ;  /* 0x0000001c0d10723e */ /* 0x000fe400000000ff */
[----:B------:R-:W-:-:S02]  /*11d30*/  FMUL.FTZ R4, R3, R5 ;  /* 0x0000000503047220 */ /* 0x000fc40000410000 */
[C---:B------:R-:W-:Y:S02]  /*11d40*/  FMUL.FTZ R5, R2.reuse, R5 ;  /* 0x0000000502057220 */ /* 0x040fe40000410000 */
[-C--:B------:R-:W-:Y:S02]  /*11d50*/  FFMA.FTZ R2, R2, R8.reuse, R4 ;  /* 0x0000000802027223 */ /* 0x080fe40000010004 */
[----:B------:R-:W-:Y:S01]  /*11d60*/  FFMA.FTZ R3, R3, R8, -R5 ;  /* 0x0000000803037223 */ /* 0x000fe20000010805 */
[----:B------:R-:W-:Y:S02]  /*11d70*/  F2FP.PACK_AB R8, R6, R23 ;  /* 0x000000170608723e */ /* 0x000fe400000000ff */
[----:B------:R-:W-:Y:S02]  /*11d80*/  F2FP.PACK_AB R10, R2, R22 ;  /* 0x00000016020a723e */ /* 0x000fe400000000ff */
[----:B------:R-:W-:-:S05]  /*11d90*/  F2FP.PACK_AB R18, R3, R25 ;  /* 0x000000190312723e */ /* 0x000fca00000000ff */
[----:B------:R1:W-:Y:S04]  /*11da0*/  STS.128 [R32], R16 ;  /* 0x0000001020007388 */ /* 0x0003e80000000c00 */
[----:B------:R1:W-:Y:S02]  /*11db0*/  STS.128 [R20+0x10080], R8 ;  /* 0x0100800814007388 */ /* 0x0003e40000000c00 */
.L_x_3062:
[----:B------:R-:W-:Y:S05]  /*11dc0*/  BSYNC B0 ;  /* 0x0000000000007941 */ /* 0x000fea0003800000 */
.L_x_3061:
[----:B------:R-:W-:-:S13]  /*11dd0*/  ISETP.GE.AND P0, PT, R142, c[0x0][0x27c], PT ;  /* 0x00009f008e007a0c */ /* 0x000fda0003f06270 */
[----:B------:R-:W-:Y:S05]  /*11de0*/  @P0 BRA `(.L_x_3060) ;  /* 0x0000061000000947 */ /* 0x000fea0003800000 */
[----:B------:R-:W2:Y:S04]  /*11df0*/  LDL R3, [R1+0xe4] ;  /* 0x0000e40001037983 */ /* 0x000ea80000100800 */
[----:B------:R-:W3:Y:S01]  /*11e00*/  LDL R29, [R1+0xf8] ;  /* 0x0000f800011d7983 */ /* 0x000ee20000100800 */
[----:B------:R-:W-:-:S04]  /*11e10*/  MOV R2, c[0x0][0x27c] ;  /* 0x00009f0000027a02 */ /* 0x000fc80000000f00 */
        /* <DEDUP_REMOVED lines=14> */
[----:B-1----:R-:W-:-:S05]  /*11f00*/  HADD2.F32 R5, -RZ, R9.H0_H0 ;  /* 0x20000009ff057230 */ /* 0x002fca0000004100 */
[----:B------:R-:W-:Y:S01]  /*11f10*/  FMUL.FTZ R6, R5, R2 ;  /* 0x0000000205067220 */ /* 0x000fe20000410000 */
[----:B--2---:R-:W-:-:S05]  /*11f20*/  HADD2.F32 R4, -RZ, R17.H0_H0 ;  /* 0x20000011ff047230 */ /* 0x004fca0000004100 */
        /* <DEDUP_REMOVED lines=20> */
[----:B------:R-:W-:Y:S01]  /*12070*/  HADD2.F32 R4, -RZ, R18.H0_H0 ;  /* 0x20000012ff047230 */ /* 0x000fe20000004100 */
[----:B------:R-:W-:Y:S01]  /*12080*/  FFMA.FTZ R24, R5, R3, -R2 ;  /* 0x0000000305187223 */ /* 0x000fe20000010802 */
[----:B------:R-:W-:Y:S02]  /*12090*/  HADD2.F32 R2, -RZ, R103.H0_H0 ;  /* 0x20000067ff027230 */ /* 0x000fe40000004100 */
        /* <DEDUP_REMOVED lines=23> */
[----:B------:R-:W-:Y:S01]  /*12210*/  SHF.R.U64 R4, R56, 0x10, R57 ;  /* 0x0000001038047819 */ /* 0x000fe20000001239 */
[----:B------:R-:W-:Y:S01]  /*12220*/  FFMA.FTZ R14, R5, R3, -R2 ;  /* 0x00000003050e7223 */ /* 0x000fe20000010802 */
[----:B------:R-:W-:Y:S01]  /*12230*/  SHF.R.U64 R2, R52, 0x10, R53 ;  /* 0x0000001034027819 */ /* 0x000fe20000001235 */
[----:B------:R-:W-:Y:S01]  /*12240*/  HADD2.F32 R3, -RZ, R8.H1_H1 ;  /* 0x30000008ff037230 */ /* 0x000fe20000004100 */
[----:B------:R-:W-:Y:S01]  /*12250*/  SHF.R.U64 R6, R54, 0x10, R55 ;  /* 0x0000001036067819 */ /* 0x000fe20000001237 */
[----:B------:R-:W-:Y:S01]  /*12260*/  HADD2.F32 R9, -RZ, R4.H0_H0 ;  /* 0x20000004ff097230 */ /* 0x000fe20000004100 */
[----:B------:R-:W-:Y:S01]  /*12270*/  F2FP.PACK_AB R19, R14, R17 ;  /* 0x000000110e13723e */ /* 0x000fe200000000ff */
[----:B------:R-:W-:Y:S01]  /*12280*/  HADD2.F32 R5, -RZ, R2.H0_H0 ;  /* 0x20000002ff057230 */ /* 0x000fe20000004100 */
[----:B------:R-:W-:Y:S01]  /*12290*/  F2FP.PACK_AB R17, R26, R28 ;  /* 0x0000001c1a11723e */ /* 0x000fe200000000ff */
[----:B------:R-:W-:Y:S01]  /*122a0*/  HADD2.F32 R2, -RZ, R16.H1_H1 ;  /* 0x30000010ff027230 */ /* 0x000fe20000004100 */
[----:B------:R-:W-:Y:S01]  /*122b0*/  F2FP.PACK_AB R11, R11, R15 ;  /* 0x0000000f0b0b723e */ /* 0x000fe200000000ff */
[----:B------:R-:W-:Y:S01]  /*122c0*/  HADD2.F32 R6, -RZ, R6.H0_H0 ;  /* 0x20000006ff067230 */ /* 0x000fe20000004100 */
[----:B------:R-:W-:-:S02]  /*122d0*/  FMUL.FTZ R4, R3, R5 ;  /* 0x0000000503047220 */ /* 0x000fc40000410000 */
[C---:B------:R-:W-:Y:S02]  /*122e0*/  FMUL.FTZ R5, R2.reuse, R5 ;  /* 0x0000000502057220 */ /* 0x040fe40000410000 */
[-C--:B------:R-:W-:Y:S01]  /*122f0*/  FFMA.FTZ R8, R2, R9.reuse, R4 ;  /* 0x0000000902087223 */ /* 0x080fe20000010004 */
[----:B------:R-:W-:Y:S01]  /*12300*/  SHF.R.U64 R4, R58, 0x10, R59 ;  /* 0x000000103a047819 */ /* 0x000fe2000000123b */
[----:B------:R-:W-:Y:S01]  /*12310*/  FFMA.FTZ R13, R3, R9, -R5 ;  /* 0x00000009030d7223 */ /* 0x000fe20000010805 */
[----:B------:R-:W-:Y:S02]  /*12320*/  HADD2.F32 R2, -RZ, R18.H1_H1 ;  /* 0x30000012ff027230 */ /* 0x000fe40000004100 */
[----:B------:R-:W-:Y:S01]  /*12330*/  HADD2.F32 R3, -RZ, R10.H1_H1 ;  /* 0x3000000aff037230 */ /* 0x000fe20000004100 */
[----:B------:R-:W-:Y:S01]  /*12340*/  F2FP.PACK_AB R8, R8, R23 ;  /* 0x000000170808723e */ /* 0x000fe200000000ff */
[----:B------:R-:W-:Y:S01]  /*12350*/  HADD2.F32 R9, -RZ, R4.H0_H0 ;  /* 0x20000004ff097230 */ /* 0x000fe20000004100 */
[----:B------:R-:W-:Y:S01]  /*12360*/  FMUL.FTZ R5, R2, R6 ;  /* 0x0000000602057220 */ /* 0x000fe20000410000 */
[----:B------:R-:W-:Y:S01]  /*12370*/  F2FP.PACK_AB R16, R13, R24 ;  /* 0x000000180d10723e */ /* 0x000fe200000000ff */
[----:B------:R-:W-:-:S02]  /*12380*/  FMUL.FTZ R4, R3, R6 ;  /* 0x0000000603047220 */ /* 0x000fc40000410000 */
[-C--:B------:R-:W-:Y:S02]  /*12390*/  FFMA.FTZ R3, R3, R9.reuse, -R5 ;  /* 0x0000000903037223 */ /* 0x080fe40000010805 */
[----:B------:R-:W-:Y:S01]  /*123a0*/  FFMA.FTZ R2, R2, R9, R4 ;  /* 0x0000000902027223 */ /* 0x000fe20000010004 */
[----:B------:R-:W-:Y:S02]  /*123b0*/  F2FP.PACK_AB R9, R25, R27 ;  /* 0x0000001b1909723e */ /* 0x000fe400000000ff */
[----:B------:R-:W-:Y:S02]  /*123c0*/  F2FP.PACK_AB R18, R3, R21 ;  /* 0x000000150312723e */ /* 0x000fe400000000ff */
[----:B------:R-:W-:-:S03]  /*123d0*/  F2FP.PACK_AB R10, R2, R22 ;  /* 0x00000016020a723e */ /* 0x000fc600000000ff */
[----:B------:R1:W-:Y:S04]  /*123e0*/  STS.128 [R29], R16 ;  /* 0x000000101d007388 */ /* 0x0003e80000000c00 */
[----:B------:R1:W-:Y:S02]  /*123f0*/  STS.128 [R20+0x10080], R8 ;  /* 0x0100800814007388 */ /* 0x0003e40000000c00 */
.L_x_3060:
[----:B------:R-:W-:Y:S05]  /*12400*/  BSYNC B1 ;  /* 0x0000000000017941 */ /* 0x000fea0003800000 */
.L_x_3059:
        /* <DEDUP_REMOVED lines=17> */
[----:B------:R-:W-:Y:S01]  /*12520*/  HADD2.F32 R5, -RZ, R106.H1_H1 ;  /* 0x3000006aff057230 */ /* 0x000fe20000004100 */
[----:B-1----:R-:W-:Y:S02]  /*12530*/  SHF.R.U32.HI R9, RZ, 0x10, R61 ;  /* 0x00000010ff097819 */ /* 0x002fe4000001163d */
[----:B------:R-:W-:-:S02]  /*12540*/  LEA.HI R2, R2, R149, RZ, 0x1d ;  /* 0x0000009502027211 */ /* 0x000fc400078fe8ff */
[----:B------:R-:W-:Y:S01]  /*12550*/  SHF.R.U32.HI R15, RZ, 0x10, R67 ;  /* 0x00000010ff0f7819 */ /* 0x000fe20000011643 */
[----:B------:R-:W-:Y:S01]  /*12560*/  HADD2.F32 R40, -RZ, R9.H0_H0 ;  /* 0x20000009ff287230 */ /* 0x000fe20000004100 */
        /* <DEDUP_REMOVED lines=13> */
[----:B------:R-:W-:Y:S01]  /*12640*/  HADD2.F32 R2, -RZ, R105.H1_H1 ;  /* 0x30000069ff027230 */ /* 0x000fe20000004100 */
[----:B------:R-:W-:Y:S01]  /*12650*/  SHF.R.U64 R28, R64, 0x10, R65 ;  /* 0x00000010401c7819 */ /* 0x000fe20000001241 */
[----:B------:R-:W-:Y:S01]  /*12660*/  HADD2.F32 R39, -RZ, R27.H0_H0 ;  /* 0x2000001bff277230 */ /* 0x000fe20000004100 */
[----:B------:R-:W-:Y:S01]  /*12670*/  SHF.R.U64 R30, R60, 0x10, R61 ;  /* 0x000000103c1e7819 */ /* 0x000fe2000000123d */
[----:B------:R-:W1:Y:S01]  /*12680*/  LDS.128 R16, [R24+0x10080] ;  /* 0x0100800018107984 */ /* 0x000e620000000c00 */
[----:B------:R-:W-:-:S02]  /*12690*/  SHF.R.U64 R32, R66, 0x10, R67 ;  /* 0x0000001042207819 */ /* 0x000fc40000001243 */
[----:B------:R-:W-:Y:S01]  /*126a0*/  SHF.R.U64 R36, R62, 0x10, R63 ;  /* 0x000000103e247819 */ /* 0x000fe2000000123f */
[----:B------:R-:W-:Y:S02]  /*126b0*/  HADD2.F32 R27, -RZ, R30.H0_H0 ;  /* 0x2000001eff1b7230 */ /* 0x000fe40000004100 */
[----:B-1----:R-:W-:-:S05]  /*126c0*/  HADD2.F32 R3, -RZ, R17.H0_H0 ;  /* 0x20000011ff037230 */ /* 0x002fca0000004100 */
[-C--:B------:R-:W-:Y:S01]  /*126d0*/  FMUL.FTZ R14, R3, R2.reuse ;  /* 0x00000002030e7220 */ /* 0x080fe20000410000 */
[----:B---3--:R-:W1:Y:S02]  /*126e0*/  LDS.128 R20, [R44] ;  /* 0x000000002c147984 */ /* 0x008e640000000c00 */
[--C-:B-1----:R-:W-:Y:S02]  /*126f0*/  HADD2.F32 R6, -RZ, R21.reuse.H0_H0 ;  /* 0x20000015ff067230 */ /* 0x102fe40000004100 */
[----:B------:R-:W-:Y:S02]  /*12700*/  HADD2.F32 R21, -RZ, R21.H1_H1 ;  /* 0x30000015ff157230 */ /* 0x000fe40000004100 */
[----:B------:R-:W-:Y:S01]  /*12710*/  HADD2.F32 R13, -RZ, R20.H0_H0 ;  /* 0x20000014ff0d7230 */ /* 0x000fe20000004100 */
[----:B------:R-:W-:Y:S01]  /*12720*/  FMUL.FTZ R8, R6, R2 ;  /* 0x0000000206087220 */ /* 0x000fe20000410000 */
[----:B------:R-:W-:Y:S01]  /*12730*/  HADD2.F32 R2, -RZ, R17.H1_H1 ;  /* 0x30000011ff027230 */ /* 0x000fe20000004100 */
[-C--:B------:R-:W-:Y:S01]  /*12740*/  FMUL.FTZ R4, R21, R10.reuse ;  /* 0x0000000a15047220 */ /* 0x080fe20000410000 */
[----:B------:R-:W-:Y:S01]  /*12750*/  HADD2.F32 R11, -RZ, R22.H0_H0 ;  /* 0x20000016ff0b7230 */ /* 0x000fe20000004100 */
        /* <DEDUP_REMOVED lines=8> */
[----:B------:R-:W-:Y:S01]  /*127e0*/  FFMA.FTZ R34, R6, R5, -R14 ;  /* 0x0000000506227223 */ /* 0x000fe2000001080e */
[----:B------:R-:W-:Y:S01]  /*127f0*/  HADD2.F32 R9, -RZ, R23.H0_H0 ;  /* 0x20000017ff097230 */ /* 0x000fe20000004100 */
[C---:B------:R-:W-:Y:S01]  /*12800*/  FMUL.FTZ R29, R2.reuse, R3 ;  /* 0x00000003021d7220 */ /* 0x040fe20000410000 */
[----:B------:R-:W-:Y:S01]  /*12810*/  HADD2.F32 R3, -RZ, R107.H1_H1 ;  /* 0x3000006bff037230 */ /* 0x000fe20000004100 */
[----:B------:R-:W-:Y:S01]  /*12820*/  FFMA.FTZ R35, R2, R10, R8 ;  /* 0x0000000a02237223 */ /* 0x000fe20000010008 */
[----:B------:R-:W-:Y:S01]  /*12830*/  HADD2.F32 R2, -RZ, R18.H0_H0 ;  /* 0x20000012ff027230 */ /* 0x000fe20000004100 */
[----:B------:R-:W-:Y:S01]  /*12840*/  FMUL.FTZ R5, R11, R4 ;  /* 0x000000040b057220 */ /* 0x000fe20000410000 */
[----:B------:R-:W-:Y:S01]  /*12850*/  HADD2.F32 R8, -RZ, R108.H1_H1 ;  /* 0x3000006cff087230 */ /* 0x000fe20000004100 */
[----:B------:R-:W-:Y:S01]  /*12860*/  FFMA.FTZ R13, R13, R10, -R29 ;  /* 0x0000000a0d0d7223 */ /* 0x000fe2000001081d */
[----:B------:R-:W-:Y:S01]  /*12870*/  HADD2.F32 R6, -RZ, R23.H1_H1 ;  /* 0x30000017ff067230 */ /* 0x000fe20000004100 */
[C---:B------:R-:W-:Y:S01]  /*12880*/  FMUL.FTZ R26, R2.reuse, R4 ;  /* 0x00000004021a7220 */ /* 0x040fe20000410000 */
[----:B------:R-:W-:Y:S01]  /*12890*/  HADD2.F32 R17, -RZ, R28.H0_H0 ;  /* 0x2000001cff117230 */ /* 0x000fe20000004100 */
[-C--:B------:R-:W-:Y:S01]  /*128a0*/  FFMA.FTZ R33, R2, R8.reuse, R5 ;  /* 0x0000000802217223 */ /* 0x080fe20000010005 */
[----:B------:R-:W-:Y:S01]  /*128b0*/  HADD2.F32 R2, -RZ, R19.H0_H0 ;  /* 0x20000013ff027230 */ /* 0x000fe20000004100 */
[----:B------:R-:W-:Y:S01]  /*128c0*/  FMUL.FTZ R4, R9, R3 ;  /* 0x0000000309047220 */ /* 0x000fe20000410000 */
[----:B------:R-:W-:Y:S01]  /*128d0*/  HADD2.F32 R5, -RZ, R109.H0_H0 ;  /* 0x2000006dff057230 */ /* 0x000fe20000004100 */
[----:B------:R-:W-:-:S02]  /*128e0*/  FFMA.FTZ R10, R11, R8, -R26 ;  /* 0x000000080b0a7223 */ /* 0x000fc4000001081a */
[C---:B------:R-:W-:Y:S02]  /*128f0*/  FMUL.FTZ R23, R2.reuse, R3 ;  /* 0x0000000302177220 */ /* 0x040fe40000410000 */
[----:B------:R-:W-:Y:S01]  /*12900*/  FFMA.FTZ R25, R2, R5, R4 ;  /* 0x0000000502197223 */ /* 0x000fe20000010004 */
[----:B------:R-:W-:Y:S01]  /*12910*/  HADD2.F32 R2, -RZ, R19.H1_H1 ;  /* 0x30000013ff027230 */ /* 0x000fe20000004100 */
[----:B------:R-:W-:Y:S01]  /*12920*/  FMUL.FTZ R3, R6, R15 ;  /* 0x0000000f06037220 */ /* 0x000fe20000410000 */
[----:B------:R-:W-:Y:S01]  /*12930*/  HADD2.F32 R4, -RZ, R20.H1_H1 ;  /* 0x30000014ff047230 */ /* 0x000fe20000004100 */
[----:B------:R-:W-:Y:S01]  /*12940*/  FFMA.FTZ R5, R9, R5, -R23 ;  /* 0x0000000509057223 */ /* 0x000fe20000010817 */
[----:B------:R-:W-:Y:S01]  /*12950*/  F2FP.PACK_AB R9, R37, R38 ;  /* 0x000000262509723e */ /* 0x000fe200000000ff */
[C---:B------:R-:W-:Y:S01]  /*12960*/  FMUL.FTZ R19, R2.reuse, R15 ;  /* 0x0000000f02137220 */ /* 0x040fe20000410000 */
[----:B------:R-:W-:Y:S01]  /*12970*/  HADD2.F32 R15, -RZ, R32.H0_H0 ;  /* 0x20000020ff0f7230 */ /* 0x000fe20000004100 */
[----:B------:R-:W-:Y:S01]  /*12980*/  FFMA.FTZ R20, R2, R39, R3 ;  /* 0x0000002702147223 */ /* 0x000fe20000010003 */
[----:B------:R-:W-:Y:S01]  /*12990*/  HADD2.F32 R2, -RZ, R16.H1_H1 ;  /* 0x30000010ff027230 */ /* 0x000fe20000004100 */
[----:B------:R-:W-:Y:S01]  /*129a0*/  FMUL.FTZ R14, R4, R17 ;  /* 0x00000011040e7220 */ /* 0x000fe20000410000 */
[----:B------:R-:W-:-:S02]  /*129b0*/  HADD2.F32 R3, -RZ, R22.H1_H1 ;  /* 0x30000016ff037230 */ /* 0x000fc40000004100 */
[----:B------:R-:W-:Y:S01]  /*129c0*/  F2FP.PACK_AB R11, R20, R25 ;  /* 0x00000019140b723e */ /* 0x000fe200000000ff */
[C---:B------:R-:W-:Y:S02]  /*129d0*/  FMUL.FTZ R16, R2.reuse, R17 ;  /* 0x0000001102107220 */ /* 0x040fe40000410000 */
[----:B------:R-:W-:Y:S01]  /*129e0*/  FFMA.FTZ R17, R2, R27, R14 ;  /* 0x0000001b02117223 */ /* 0x000fe2000001000e */
[----:B------:R-:W-:Y:S01]  /*129f0*/  HADD2.F32 R2, -RZ, R18.H1_H1 ;  /* 0x30000012ff027230 */ /* 0x000fe20000004100 */
[----:B------:R-:W-:Y:S01]  /*12a00*/  FMUL.FTZ R14, R3, R15 ;  /* 0x0000000f030e7220 */ /* 0x000fe20000410000 */
[----:B------:R-:W-:Y:S01]  /*12a10*/  HADD2.F32 R18, -RZ, R36.H0_H0 ;  /* 0x20000024ff127230 */ /* 0x000fe20000004100 */
[----:B------:R-:W-:Y:S01]  /*12a20*/  FFMA.FTZ R4, R4, R27, -R16 ;  /* 0x0000001b04047223 */ /* 0x000fe20000010810 */
[----:B------:R-:W-:Y:S01]  /*12a30*/  F2FP.PACK_AB R8, R17, R35 ;  /* 0x000000231108723e */ /* 0x000fe200000000ff */
[C---:B------:R-:W-:Y:S02]  /*12a40*/  FMUL.FTZ R15, R2.reuse, R15 ;  /* 0x0000000f020f7220 */ /* 0x040fe40000410000 */
[----:B------:R-:W-:Y:S01]  /*12a50*/  FFMA.FTZ R22, R2, R18, R14 ;  /* 0x0000001202167223 */ /* 0x000fe2000001000e */
[----:B------:R-:W-:Y:S01]  /*12a60*/  F2FP.PACK_AB R16, R4, R13 ;  /* 0x0000000d0410723e */ /* 0x000fe200000000ff */
[----:B------:R-:W-:-:S02]  /*12a70*/  FFMA.FTZ R14, R21, R40, -R31 ;  /* 0x00000028150e7223 */ /* 0x000fc4000001081f */
[----:B------:R-:W-:Y:S02]  /*12a80*/  FFMA.FTZ R2, R6, R39, -R19 ;  /* 0x0000002706027223 */ /* 0x000fe40000010813 */
[----:B------:R-:W-:Y:S01]  /*12a90*/  FFMA.FTZ R3, R3, R18, -R15 ;  /* 0x0000001203037223 */ /* 0x000fe2000001080f */
[----:B------:R-:W-:Y:S02]  /*12aa0*/  F2FP.PACK_AB R17, R14, R34 ;  /* 0x000000220e11723e */ /* 0x000fe400000000ff */
[----:B------:R-:W-:Y:S02]  /*12ab0*/  F2FP.PACK_AB R19, R2, R5 ;  /* 0x000000050213723e */ /* 0x000fe400000000ff */
[----:B------:R-:W-:Y:S02]  /*12ac0*/  F2FP.PACK_AB R18, R3, R10 ;  /* 0x0000000a0312723e */ /* 0x000fe400000000ff */
[----:B------:R-:W-:-:S03]  /*12ad0*/  F2FP.PACK_AB R10, R22, R33 ;  /* 0x00000021160a723e */ /* 0x000fc600000000ff */
[----:B------:R1:W-:Y:S04]  /*12ae0*/  STS.128 [R44], R16 ;  /* 0x000000102c007388 */ /* 0x0003e80000000c00 */
[----:B------:R1:W-:Y:S02]  /*12af0*/  STS.128 [R24+0x10080], R8 ;  /* 0x0100800818007388 */ /* 0x0003e40000000c00 */
.L_x_3066:
[----:B------:R-:W-:Y:S05]  /*12b00*/  BSYNC B0 ;  /* 0x0000000000007941 */ /* 0x000fea0003800000 */
.L_x_3065:
[----:B------:R-:W-:-:S13]  /*12b10*/  ISETP.GE.AND P0, PT, R142, c[0x0][0x27c], PT ;  /* 0x00009f008e007a0c */ /* 0x000fda0003f06270 */
[----:B------:R-:W-:Y:S05]  /*12b20*/  @P0 BRA `(.L_x_3064) ;  /* 0x0000061000000947 */ /* 0x000fea0003800000 */
[----:B------:R-:W3:Y:S04]  /*12b30*/  LDL R3, [R1+0xe4] ;  /* 0x0000e40001037983 */ /* 0x000ee80000100800 */
[----:B------:R-:W4:Y:S01]  /*12b40*/  LDL R45, [R1+0xf4] ;  /* 0x0000f400012d7983 */ /* 0x000f220000100800 */
[----:B------:R-:W-:Y:S02]  /*12b50*/  MOV R2, c[0x0][0x27c] ;  /* 0x00009f0000027a02 */ /* 0x000fe40000000f00 */
[----:B------:R-:W-:Y:S02]  /*12b60*/  SHF.R.U32.HI R5, RZ, 0x10, R73 ;  /* 0x00000010ff057819 */ /* 0x000fe40000011649 */
[----:B------:R-:W-:Y:S02]  /*12b70*/  SHF.R.U32.HI R28, RZ, 0x10, R77 ;  /* 0x00000010ff1c7819 */ /* 0x000fe4000001164d */
[----:B------:R-:W-:-:S02]  /*12b80*/  SHF.R.U32.HI R30, RZ, 0x10, R75 ;  /* 0x00000010ff1e7819 */ /* 0x000fc4000001164b */
[----:B------:R-:W-:Y:S01]  /*12b90*/  SHF.R.U64 R35, R72, 0x10, R73 ;  /* 0x0000001048237819 */ /* 0x000fe20000001249 */
[----:B-1----:R-:W-:Y:S01]  /*12ba0*/  HADD2.F32 R44, -RZ, R28.H0_H0 ;  /* 0x2000001cff2c7230 */ /* 0x002fe20000004100 */
[----:B------:R-:W-:Y:S02]  /*12bb0*/  SHF.R.U32.HI R34, RZ, 0x10, R79 ;  /* 0x00000010ff227819 */ /* 0x000fe4000001164f */
[----:B------:R-:W-:Y:S02]  /*12bc0*/  SHF.R.U64 R36, R74, 0x10, R75 ;  /* 0x000000104a247819 */ /* 0x000fe4000000124b */
[----:B------:R-:W-:Y:S02]  /*12bd0*/  SHF.R.U64 R39, R76, 0x10, R77 ;  /* 0x000000104c277819 */ /* 0x000fe4000000124d */
[----:B---3--:R-:W-:-:S04]  /*12be0*/  LEA.HI R2, R2, R3, RZ, 0x1d ;  /* 0x0000000302027211 */ /* 0x008fc800078fe8ff */
[----:B------:R-:W-:Y:S01]  /*12bf0*/  SHF.R.S32.HI R3, RZ, 0x1f, R2 ;  /* 0x0000001fff037819 */ /* 0x000fe20000011402 */
[----:B----4-:R-:W1:Y:S01]  /*12c00*/  LDS.128 R8, [R45] ;  /* 0x000000002d087984 */ /* 0x010e620000000c00 */
[----:B------:R-:W-:Y:S02]  /*12c10*/  SHF.L.U32 R4, R2, 0x3, RZ ;  /* 0x0000000302047819 */ /* 0x000fe400000006ff */
[----:B------:R-:W-:Y:S02]  /*12c20*/  LEA.HI R2, R3, R2, RZ, 0x3 ;  /* 0x0000000203027211 */ /* 0x000fe400078f18ff */
[----:B------:R-:W-:Y:S01]  /*12c30*/  LOP3.LUT R3, R43, 0x38, R4, 0xf8, !PT ;  /* 0x000000382b037812 */ /* 0x000fe200078ef804 */
[----:B------:R-:W-:Y:S01]  /*12c40*/  HADD2.F32 R43, -RZ, R34.H0_H0 ;  /* 0x20000022ff2b7230 */ /* 0x000fe20000004100 */
[----:B------:R-:W-:Y:S02]  /*12c50*/  SHF.L.U32 R2, R2, 0xa, RZ ;  /* 0x0000000a02027819 */ /* 0x000fe400000006ff */
[----:B------:R-:W-:-:S02]  /*12c60*/  LOP3.LUT R3, R3, R42, RZ, 0x3c, !PT ;  /* 0x0000002a03037212 */ /* 0x000fc400078e3cff */
[----:B------:R-:W-:-:S04]  /*12c70*/  LOP3.LUT R2, R2, 0x7fffe000, RZ, 0xc0, !PT ;  /* 0x7fffe00002027812 */ /* 0x000fc800078ec0ff */
[----:B-----5:R-:W-:Y:S02]  /*12c80*/  IADD3 R2, R3, R2, R41 ;  /* 0x0000000203027210 */ /* 0x020fe40007ffe029 */
[----:B------:R-:W-:Y:S02]  /*12c90*/  SHF.R.U64 R41, R78, 0x10, R79 ;  /* 0x000000104e297819 */ /* 0x000fe4000000124f */
[----:B------:R-:W-:Y:S01]  /*12ca0*/  SHF.L.U32 R29, R2, 0x1, RZ ;  /* 0x00000001021d7819 */ /* 0x000fe200000006ff */
[----:B------:R-:W-:Y:S02]  /*12cb0*/  HADD2.F32 R2, -RZ, R109.H1_H1 ;  /* 0x3000006dff027230 */ /* 0x000fe40000004100 */
[----:B------:R-:W-:Y:S02]  /*12cc0*/  HADD2.F32 R34, -RZ, R41.H0_H0 ;  /* 0x20000029ff227230 */ /* 0x000fe40000004100 */
[----:B------:R-:W3:Y:S01]  /*12cd0*/  LDS.128 R16, [R29+0x10080] ;  /* 0x010080001d107984 */ /* 0x000ee20000000c00 */
[----:B-1----:R-:W-:-:S02]  /*12ce0*/  HADD2.F32 R26, -RZ, R9.H0_H0 ;  /* 0x20000009ff1a7230 */ /* 0x002fc40000004100 */
[--C-:B------:R-:W-:Y:S02]  /*12cf0*/  HADD2.F32 R22, -RZ, R10.reuse.H0_H0 ;  /* 0x2000000aff167230 */ /* 0x100fe40000004100 */
[----:B------:R-:W-:Y:S01]  /*12d00*/  HADD2.F32 R25, -RZ, R10.H1_H1 ;  /* 0x3000000aff197230 */ /* 0x000fe20000004100 */
[----:B------:R-:W-:Y:S01]  /*12d10*/  FMUL.FTZ R6, R26, R2 ;  /* 0x000000021a067220 */ /* 0x000fe20000410000 */
[----:B------:R-:W-:Y:S02]  /*12d20*/  HADD2.F32 R23, -RZ, R9.H1_H1 ;  /* 0x30000009ff177230 */ /* 0x000fe40000004100 */
[--C-:B------:R-:W-:Y:S02]  /*12d30*/  HADD2.F32 R24, -RZ, R8.reuse.H0_H0 ;  /* 0x20000008ff187230 */ /* 0x100fe40000004100 */
[----:B------:R-:W-:Y:S02]  /*12d40*/  HADD2.F32 R27, -RZ, R8.H1_H1 ;  /* 0x30000008ff1b7230 */ /* 0x000fe40000004100 */
[----:B------:R-:W-:-:S02]  /*12d50*/  HADD2.F32 R8, -RZ, R110.H1_H1 ;  /* 0x3000006eff087230 */ /* 0x000fc40000004100 */
[--C-:B------:R-:W-:Y:S02]  /*12d60*/  HADD2.F32 R21, -RZ, R11.reuse.H0_H0 ;  /* 0x2000000bff157230 */ /* 0x100fe40000004100 */
[----:B------:R-:W-:Y:S02]  /*12d70*/  HADD2.F32 R20, -RZ, R11.H1_H1 ;  /* 0x3000000bff147230 */ /* 0x000fe40000004100 */
[----:B---3--:R-:W-:Y:S02]  /*12d80*/  HADD2.F32 R4, -RZ, R17.H0_H0 ;  /* 0x20000011ff047230 */ /* 0x008fe40000004100 */
[--C-:B------:R-:W-:Y:S02]  /*12d90*/  HADD2.F32 R10, -RZ, R16.reuse.H0_H0 ;  /* 0x20000010ff0a7230 */ /* 0x100fe40000004100 */
[----:B------:R-:W-:Y:S01]  /*12da0*/  HADD2.F32 R15, -RZ, R16.H1_H1 ;  /* 0x30000010ff0f7230 */ /* 0x000fe20000004100 */
[C---:B------:R-:W-:Y:S01]  /*12db0*/  FMUL.FTZ R33, R4.reuse, R2 ;  /* 0x0000000204217220 */ /* 0x040fe20000410000 */
[----:B------:R-:W-:Y:S01]  /*12dc0*/  HADD2.F32 R16, -RZ, R5.H0_H0 ;  /* 0x20000005ff107230 */ /* 0x000fe20000004100 */
[----:B------:R-:W-:Y:S01]  /*12dd0*/  FFMA.FTZ R42, R4, R8, R6 ;  /* 0x00000008042a7223 */ /* 0x000fe20000010006 */
[----:B------:R-:W-:-:S02]  /*12de0*/  HADD2.F32 R3, -RZ, R17.H1_H1 ;  /* 0x30000011ff037230 */ /* 0x000fc40000004100 */
[----:B------:R-:W-:Y:S01]  /*12df0*/  HADD2.F32 R5, -RZ, R110.H0_H0 ;  /* 0x2000006eff057230 */ /* 0x000fe20000004100 */
[-C--:B------:R-:W-:Y:S01]  /*12e00*/  FMUL.FTZ R2, R23, R16.reuse ;  /* 0x0000001017027220 */ /* 0x080fe20000410000 */
[----:B------:R-:W-:Y:S01]  /*12e10*/  HADD2.F32 R6, -RZ, R112.H0_H0 ;  /* 0x20000070ff067230 */ /* 0x000fe20000004100 */
[C---:B------:R-:W-:Y:S01]  /*12e20*/  FMUL.FTZ R32, R3.reuse, R16 ;  /* 0x0000001003207220 */ /* 0x040fe20000410000 */
[----:B------:R-:W-:Y:S01]  /*12e30*/  HADD2.F32 R11, -RZ, R19.H0_H0 ;  /* 0x20000013ff0b7230 */ /* 0x000fe20000004100 */
[-C--:B------:R-:W-:Y:S01]  /*12e40*/  FMUL.FTZ R4, R24, R5.reuse ;  /* 0x0000000518047220 */ /* 0x080fe20000410000 */
[----:B------:R-:W-:Y:S01]  /*12e50*/  HADD2.F32 R17, -RZ, R30.H0_H0 ;  /* 0x2000001eff117230 */ /* 0x000fe20000004100 */
[----:B------:R-:W-:Y:S01]  /*12e60*/  FFMA.FTZ R40, R3, R44, R2 ;  /* 0x0000002c03287223 */ /* 0x000fe20000010002 */
[--C-:B------:R-:W-:Y:S01]  /*12e70*/  HADD2.F32 R2, -RZ, R111.reuse.H1_H1 ;  /* 0x3000006fff027230 */ /* 0x100fe20000004100 */
[C---:B------:R-:W-:Y:S01]  /*12e80*/  FFMA.FTZ R37, R10.reuse, R6, R4 ;  /* 0x000000060a257223 */ /* 0x040fe20000010004 */
[----:B------:R-:W-:Y:S01]  /*12e90*/  HADD2.F32 R3, -RZ, R111.H0_H0 ;  /* 0x2000006fff037230 */ /* 0x000fe20000004100 */
[----:B------:R-:W-:Y:S01]  /*12ea0*/  FMUL.FTZ R31, R10, R5 ;  /* 0x000000050a1f7220 */ /* 0x000fe20000410000 */
[----:B------:R-:W-:Y:S01]  /*12eb0*/  HADD2.F32 R4, -RZ, R112.H1_H1 ;  /* 0x30000070ff047230 */ /* 0x000fe20000004100 */
[-C--:B------:R-:W-:Y:S01]  /*12ec0*/  FMUL.FTZ R10, R21, R2.reuse ;  /* 0x00000002150a7220 */ /* 0x080fe20000410000 */
[--C-:B------:R-:W-:Y:S01]  /*12ed0*/  HADD2.F32 R14, -RZ, R18.reuse.H0_H0 ;  /* 0x20000012ff0e7230 */ /* 0x100fe20000004100 */
[----:B------:R-:W-:Y:S01]  /*12ee0*/  FMUL.FTZ R16, R22, R3 ;  /* 0x0000000316107220 */ /* 0x000fe20000410000 */
[----:B------:R-:W-:Y:S01]  /*12ef0*/  HADD2.F32 R13, -RZ, R18.H1_H1 ;  /* 0x30000012ff0d7230 */ /* 0x000fe20000004100 */
[C---:B------:R-:W-:Y:S01]  /*12f00*/  FMUL.FTZ R18, R11.reuse, R2 ;  /* 0x000000020b127220 */ /* 0x040fe20000410000 */
[----:B------:R-:W-:Y:S01]  /*12f10*/  HADD2.F32 R9, -RZ, R19.H1_H1 ;  /* 0x30000013ff097230 */ /* 0x000fe20000004100 */
[----:B------:R-:W-:Y:S01]  /*12f20*/  FFMA.FTZ R19, R11, R4, R10 ;  /* 0x000000040b137223 */ /* 0x000fe2000001000a */
[----:B------:R-:W-:Y:S01]  /*12f30*/  HADD2.F32 R5, -RZ, R113.H0_H0 ;  /* 0x20000071ff057230 */ /* 0x000fe20000004100 */
[----:B------:R-:W-:Y:S01]  /*12f40*/  FMUL.FTZ R2, R20, R17 ;  /* 0x0000001114027220 */ /* 0x000fe20000410000 */
[----:B------:R-:W-:Y:S01]  /*12f50*/  HADD2.F32 R11, -RZ, R35.H0_H0 ;  /* 0x20000023ff0b7230 */ /* 0x000fe20000004100 */
[C---:B------:R-:W-:Y:S01]  /*12f60*/  FMUL.FTZ R28, R14.reuse, R3 ;  /* 0x000000030e1c7220 */ /* 0x040fe20000410000 */
[----:B------:R-:W-:Y:S01]  /*12f70*/  HADD2.F32 R10, -RZ, R36.H0_H0 ;  /* 0x20000024ff0a7230 */ /* 0x000fe20000004100 */
[----:B------:R-:W-:Y:S01]  /*12f80*/  FFMA.FTZ R38, R14, R5, R16 ;  /* 0x000000050e267223 */ /* 0x000fe20000010010 */
[----:B------:R-:W-:Y:S01]  /*12f90*/  HADD2.F32 R35, -RZ, R39.H0_H0 ;  /* 0x20000027ff237230 */ /* 0x000fe20000004100 */
[----:B------:R-:W-:-:S02]  /*12fa0*/  FMUL.FTZ R16, R9, R17 ;  /* 0x0000001109107220 */ /* 0x000fc40000410000 */
[----:B------:R-:W-:Y:S02]  /*12fb0*/  FFMA.FTZ R17, R9, R43, R2 ;  /* 0x0000002b09117223 */ /* 0x000fe40000010002 */
[-C--:B------:R-:W-:Y:S02]  /*12fc0*/  FMUL.FTZ R3, R27, R11.reuse ;  /* 0x0000000b1b037220 */ /* 0x080fe40000410000 */
[-C--:B------:R-:W-:Y:S02]  /*12fd0*/  FMUL.FTZ R2, R25, R10.reuse ;  /* 0x0000000a19027220 */ /* 0x080fe40000410000 */
[----:B------:R-:W-:Y:S02]  /*12fe0*/  FMUL.FTZ R11, R15, R11 ;  /* 0x0000000b0f0b7220 */ /* 0x000fe40000410000 */
[----:B------:R-:W-:Y:S02]  /*12ff0*/  FMUL.FTZ R9, R13, R10 ;  /* 0x0000000a0d097220 */ /* 0x000fe40000410000 */
[----:B------:R-:W-:-:S02]  /*13000*/  FFMA.FTZ R15, R15, R35, R3 ;  /* 0x000000230f0f7223 */ /* 0x000fc40000010003 */
[----:B------:R-:W-:Y:S02]  /*13010*/  FFMA.FTZ R10, R24, R6, -R31 ;  /* 0x00000006180a7223 */ /* 0x000fe4000001081f */
[----:B------:R-:W-:Y:S02]  /*13020*/  FFMA.FTZ R30, R13, R34, R2 ;  /* 0x000000220d1e7223 */ /* 0x000fe40000010002 */
[----:B------:R-:W-:Y:S02]  /*13030*/  FFMA.FTZ R6, R22, R5, -R28 ;  /* 0x0000000516067223 */ /* 0x000fe4000001081c */
[----:B------:R-:W-:Y:S02]  /*13040*/  FFMA.FTZ R3, R21, R4, -R18 ;  /* 0x0000000415037223 */ /* 0x000fe40000010812 */
[----:B------:R-:W-:Y:S01]  /*13050*/  FFMA.FTZ R14, R26, R8, -R33 ;  /* 0x000000081a0e7223 */ /* 0x000fe20000010821 */
[----:B------:R-:W-:Y:S01]  /*13060*/  F2FP.PACK_AB R8, R15, R37 ;  /* 0x000000250f08723e */ /* 0x000fe200000000ff */
        /* <DEDUP_REMOVED lines=9> */
[----:B------:R-:W-:Y:S02]  /*13100*/  F2FP.PACK_AB R9, R40, R42 ;  /* 0x0000002a2809723e */ /* 0x000fe400000000ff */
[----:B------:R-:W-:Y:S01]  /*13110*/  F2FP.PACK_AB R10, R30, R38 ;  /* 0x000000261e0a723e */ /* 0x000fe200000000ff */
[----:B------:R1:W-:Y:S04]  /*13120*/  STS.128 [R45], R16 ;  /* 0x000000102d007388 */ /* 0x0003e80000000c00 */
[----:B------:R1:W-:Y:S02]  /*13130*/  STS.128 [R29+0x10080], R8 ;  /* 0x010080081d007388 */ /* 0x0003e40000000c00 */
.L_x_3064:
[----:B------:R-:W-:Y:S05]  /*13140*/  BSYNC B1 ;  /* 0x0000000000017941 */ /* 0x000fea0003800000 */
.L_x_3063:
        /* <DEDUP_REMOVED lines=29> */
[----:B------:R-:W-:Y:S02]  /*13320*/  SHF.R.U64 R35, R80, 0x10, R81 ;  /* 0x0000001050237819 */ /* 0x000fe40000001251 */
[----:B------:R-:W-:Y:S01]  /*13330*/  SHF.L.U32 R29, R2, 0x1, RZ ;  /* 0x00000001021d7819 */ /* 0x000fe200000006ff */
[----:B------:R-:W-:Y:S01]  /*13340*/  HADD2.F32 R2, -RZ, R68.H0_H0 ;  /* 0x20000044ff027230 */ /* 0x000fe20000004100 */
[----:B------:R-:W-:-:S02]  /*13350*/  SHF.R.U32.HI R34, RZ, 0x10, R87 ;  /* 0x00000010ff227819 */ /* 0x000fc40000011657 */
[----:B------:R-:W-:Y:S01]  /*13360*/  SHF.R.U64 R36, R82, 0x10, R83 ;  /* 0x0000001052247819 */ /* 0x000fe20000001253 */
[----:B------:R-:W1:Y:S01]  /*13370*/  LDS.128 R16, [R29+0x10080] ;  /* 0x010080001d107984 */ /* 0x000e620000000c00 */
[----:B------:R-:W-:Y:S01]  /*13380*/  SHF.R.U64 R39, R84, 0x10, R85 ;  /* 0x0000001054277819 */ /* 0x000fe20000001255 */
[----:B------:R-:W-:Y:S01]  /*13390*/  HADD2.F32 R43, -RZ, R34.H0_H0 ;  /* 0x20000022ff2b7230 */ /* 0x000fe20000004100 */
[----:B------:R-:W-:-:S05]  /*133a0*/  SHF.R.U64 R41, R86, 0x10, R87 ;  /* 0x0000001056297819 */ /* 0x000fca0000001257 */
[----:B------:R-:W-:Y:S02]  /*133b0*/  HADD2.F32 R34, -RZ, R41.H0_H0 ;  /* 0x20000029ff227230 */ /* 0x000fe40000004100 */
[--C-:B-1----:R-:W-:Y:S02]  /*133c0*/  HADD2.F32 R4, -RZ, R17.reuse.H0_H0 ;  /* 0x20000011ff047230 */ /* 0x102fe40000004100 */
[----:B------:R-:W-:Y:S02]  /*133d0*/  HADD2.F32 R15, -RZ, R16.H1_H1 ;  /* 0x30000010ff0f7230 */ /* 0x000fe40000004100 */
[----:B------:R-:W-:Y:S01]  /*133e0*/  HADD2.F32 R3, -RZ, R17.H1_H1 ;  /* 0x30000011ff037230 */ /* 0x000fe20000004100 */
[----:B------:R-:W-:Y:S01]  /*133f0*/  FMUL.FTZ R33, R4, R2 ;  /* 0x0000000204217220 */ /* 0x000fe20000410000 */
[----:B------:R-:W-:Y:S02]  /*13400*/  HADD2.F32 R17, -RZ, R30.H0_H0 ;  /* 0x2000001eff117230 */ /* 0x000fe40000004100 */
[----:B------:R-:W-:-:S02]  /*13410*/  HADD2.F32 R14, -RZ, R18.H0_H0 ;  /* 0x20000012ff0e7230 */ /* 0x000fc40000004100 */
[----:B------:R-:W-:Y:S01]  /*13420*/  HADD2.F32 R13, -RZ, R18.H1_H1 ;  /* 0x30000012ff0d7230 */ /* 0x000fe20000004100 */
[----:B----4-:R-:W1:Y:S02]  /*13430*/  LDS.128 R8, [R45] ;  /* 0x000000002d087984 */ /* 0x010e640000000c00 */
[--C-:B-1----:R-:W-:Y:S02]  /*13440*/  HADD2.F32 R26, -RZ, R9.reuse.H0_H0 ;  /* 0x20000009ff1a7230 */ /* 0x102fe40000004100 */
[--C-:B------:R-:W-:Y:S02]  /*13450*/  HADD2.F32 R22, -RZ, R10.reuse.H0_H0 ;  /* 0x2000000aff167230 */ /* 0x100fe40000004100 */
[----:B------:R-:W-:Y:S01]  /*13460*/  HADD2.F32 R25, -RZ, R10.H1_H1 ;  /* 0x3000000aff197230 */ /* 0x000fe20000004100 */
[----:B------:R-:W-:Y:S01]  /*13470*/  FMUL.FTZ R6, R26, R2 ;  /* 0x000000021a067220 */ /* 0x000fe20000410000 */
[----:B------:R-:W-:Y:S02]  /*13480*/  HADD2.F32 R10, -RZ, R16.H0_H0 ;  /* 0x20000010ff0a7230 */ /* 0x000fe40000004100 */
[----:B------:R-:W-:-:S02]  /*13490*/  HADD2.F32 R23, -RZ, R9.H1_H1 ;  /* 0x30000009ff177230 */ /* 0x000fc40000004100 */
[----:B------:R-:W-:Y:S02]  /*134a0*/  HADD2.F32 R16, -RZ, R5.H0_H0 ;  /* 0x20000005ff107230 */ /* 0x000fe40000004100 */
[--C-:B------:R-:W-:Y:S02]  /*134b0*/  HADD2.F32 R24, -RZ, R8.reuse.H0_H0 ;  /* 0x20000008ff187230 */ /* 0x100fe40000004100 */
[----:B------:R-:W-:Y:S01]  /*134c0*/  HADD2.F32 R27, -RZ, R8.H1_H1 ;  /* 0x30000008ff1b7230 */ /* 0x000fe20000004100 */
[-C--:B------:R-:W-:Y:S01]  /*134d0*/  FMUL.FTZ R2, R23, R16.reuse ;  /* 0x0000001017027220 */ /* 0x080fe20000410000 */
        /* <DEDUP_REMOVED lines=8> */
[--C-:B------:R-:W-:Y:S01]  /*13560*/  HADD2.F32 R2, -RZ, R114.reuse.H1_H1 ;  /* 0x30000072ff027230 */ /* 0x100fe20000004100 */
[C---:B------:R-:W-:Y:S01]  /*13570*/  FMUL.FTZ R31, R10.reuse, R5 ;  /* 0x000000050a1f7220 */ /* 0x040fe20000410000 */
[----:B------:R-:W-:Y:S01]  /*13580*/  HADD2.F32 R20, -RZ, R11.H1_H1 ;  /* 0x3000000bff147230 */ /* 0x000fe20000004100 */
[----:B------:R-:W-:Y:S01]  /*13590*/  FFMA.FTZ R37, R10, R6, R4 ;  /* 0x000000060a257223 */ /* 0x000fe20000010004 */
[----:B------:R-:W-:Y:S01]  /*135a0*/  HADD2.F32 R11, -RZ, R19.H0_H0 ;  /* 0x20000013ff0b7230 */ /* 0x000fe20000004100 */
[----:B------:R-:W-:Y:S01]  /*135b0*/  FMUL.FTZ R10, R21, R2 ;  /* 0x00000002150a7220 */ /* 0x000fe20000410000 */
[----:B------:R-:W-:-:S02]  /*135c0*/  HADD2.F32 R3, -RZ, R114.H0_H0 ;  /* 0x20000072ff037230 */ /* 0x000fc40000004100 */
[----:B------:R-:W-:Y:S01]  /*135d0*/  HADD2.F32 R4, -RZ, R115.H1_H1 ;  /* 0x30000073ff047230 */ /* 0x000fe20000004100 */
[C---:B------:R-:W-:Y:S01]  /*135e0*/  FMUL.FTZ R18, R11.reuse, R2 ;  /* 0x000000020b127220 */ /* 0x040fe20000410000 */
[----:B------:R-:W-:Y:S01]  /*135f0*/  HADD2.F32 R9, -RZ, R19.H1_H1 ;  /* 0x30000013ff097230 */ /* 0x000fe20000004100 */
[----:B------:R-:W-:Y:S01]  /*13600*/  FMUL.FTZ R16, R22, R3 ;  /* 0x0000000316107220 */ /* 0x000fe20000410000 */
[----:B------:R-:W-:Y:S01]  /*13610*/  HADD2.F32 R5, -RZ, R116.H0_H0 ;  /* 0x20000074ff057230 */ /* 0x000fe20000004100 */
[----:B------:R-:W-:Y:S01]  /*13620*/  FFMA.FTZ R19, R11, R4, R10 ;  /* 0x000000040b137223 */ /* 0x000fe2000001000a */
[----:B------:R-:W-:Y:S01]  /*13630*/  HADD2.F32 R11, -RZ, R35.H0_H0 ;  /* 0x20000023ff0b7230 */ /* 0x000fe20000004100 */
[----:B------:R-:W-:Y:S01]  /*13640*/  FMUL.FTZ R2, R20, R17 ;  /* 0x0000001114027220 */ /* 0x000fe20000410000 */
[----:B------:R-:W-:Y:S01]  /*13650*/  HADD2.F32 R10, -RZ, R36.H0_H0 ;  /* 0x20000024ff0a7230 */ /* 0x000fe20000004100 */
[C---:B------:R-:W-:Y:S01]  /*13660*/  FFMA.FTZ R38, R14.reuse, R5, R16 ;  /* 0x000000050e267223 */ /* 0x040fe20000010010 */
[----:B------:R-:W-:Y:S01]  /*13670*/  HADD2.F32 R35, -RZ, R39.H0_H0 ;  /* 0x20000027ff237230 */ /* 0x000fe20000004100 */
[----:B------:R-:W-:-:S02]  /*13680*/  FMUL.FTZ R28, R14, R3 ;  /* 0x000000030e1c7220 */ /* 0x000fc40000410000 */
[C---:B------:R-:W-:Y:S02]  /*13690*/  FMUL.FTZ R16, R9.reuse, R17 ;  /* 0x0000001109107220 */ /* 0x040fe40000410000 */
[----:B------:R-:W-:Y:S02]  /*136a0*/  FFMA.FTZ R17, R9, R43, R2 ;  /* 0x0000002b09117223 */ /* 0x000fe40000010002 */
[-C--:B------:R-:W-:Y:S02]  /*136b0*/  FMUL.FTZ R3, R27, R11.reuse ;  /* 0x0000000b1b037220 */ /* 0x080fe40000410000 */
[-C--:B------:R-:W-:Y:S02]  /*136c0*/  FMUL.FTZ R2, R25, R10.reuse ;  /* 0x0000000a19027220 */ /* 0x080fe40000410000 */
[----:B------:R-:W-:Y:S02]  /*136d0*/  FMUL.FTZ R11, R15, R11 ;  /* 0x0000000b0f0b7220 */ /* 0x000fe40000410000 */
[----:B------:R-:W-:-:S02]  /*136e0*/  FMUL.FTZ R9, R13, R10 ;  /* 0x0000000a0d097220 */ /* 0x000fc40000410000 */
[----:B------:R-:W-:Y:S02]  /*136f0*/  FFMA.FTZ R15, R15, R35, R3 ;  /* 0x000000230f0f7223 */ /* 0x000fe40000010003 */
        /* <DEDUP_REMOVED lines=19> */
.L_x_3068:
[----:B------:R-:W-:Y:S05]  /*13830*/  BSYNC B0 ;  /* 0x0000000000007941 */ /* 0x000fea0003800000 */
.L_x_3067:
        /* <DEDUP_REMOVED lines=8> */
[----:B------:R-:W-:Y:S01]  /*138c0*/  SHF.R.U64 R35, R88, 0x10, R89 ;  /* 0x0000001058237819 */ /* 0x000fe20000001259 */
[----:B------:R-:W-:Y:S01]  /*138d0*/  HADD2.F32 R44, -RZ, R28.H0_H0 ;  /* 0x2000001cff2c7230 */ /* 0x000fe20000004100 */
[----:B------:R-:W-:Y:S02]  /*138e0*/  SHF.R.U32.HI R34, RZ, 0x10, R95 ;  /* 0x00000010ff227819 */ /* 0x000fe4000001165f */
[----:B------:R-:W-:Y:S02]  /*138f0*/  SHF.R.U64 R36, R90, 0x10, R91 ;  /* 0x000000105a247819 */ /* 0x000fe4000000125b */
[----:B------:R-:W-:Y:S01]  /*13900*/  SHF.R.U64 R39, R92, 0x10, R93 ;  /* 0x000000105c277819 */ /* 0x000fe2000000125d */
[----:B------:R-:W-:Y:S01]  /*13910*/  HADD2.F32 R43, -RZ, R34.H0_H0 ;  /* 0x20000022ff2b7230 */ /* 0x000fe20000004100 */
[----:B-----5:R-:W-:-:S05]  /*13920*/  SHF.R.U64 R41, R94, 0x10, R95 ;  /* 0x000000105e297819 */ /* 0x020fca000000125f */
[----:B------:R-:W-:Y:S01]  /*13930*/  HADD2.F32 R34, -RZ, R41.H0_H0 ;  /* 0x20000029ff227230 */ /* 0x000fe20000004100 */
        /* <DEDUP_REMOVED lines=11> */
[----:B------:R-:W-:-:S04]  /*139f0*/  HADD2.F32 R2, -RZ, R116.H1_H1 ;  /* 0x30000074ff027230 */ /* 0x000fc80000004100 */
[----:B------:R-:W2:Y:S01]  /*13a00*/  LDS.128 R16, [R29+0x10080] ;  /* 0x010080001d107984 */ /* 0x000ea20000000c00 */
[--C-:B-1----:R-:W-:Y:S02]  /*13a10*/  HADD2.F32 R26, -RZ, R9.reuse.H0_H0 ;  /* 0x20000009ff1a7230 */ /* 0x102fe40000004100 */
[--C-:B------:R-:W-:Y:S02]  /*13a20*/  HADD2.F32 R22, -RZ, R10.reuse.H0_H0 ;  /* 0x2000000aff167230 */ /* 0x100fe40000004100 */
[----:B------:R-:W-:Y:S01]  /*13a30*/  HADD2.F32 R25, -RZ, R10.H1_H1 ;  /* 0x3000000aff197230 */ /* 0x000fe20000004100 */
[----:B------:R-:W-:Y:S01]  /*13a40*/  FMUL.FTZ R6, R26, R2 ;  /* 0x000000021a067220 */ /* 0x000fe20000410000 */
[----:B------:R-:W-:Y:S02]  /*13a50*/  HADD2.F32 R23, -RZ, R9.H1_H1 ;  /* 0x30000009ff177230 */ /* 0x000fe40000004100 */
[--C-:B------:R-:W-:Y:S02]  /*13a60*/  HADD2.F32 R24, -RZ, R8.reuse.H0_H0 ;  /* 0x20000008ff187230 */ /* 0x100fe40000004100 */
[----:B------:R-:W-:-:S02]  /*13a70*/  HADD2.F32 R27, -RZ, R8.H1_H1 ;  /* 0x30000008ff1b7230 */ /* 0x000fc40000004100 */
[----:B------:R-:W-:Y:S02]  /*13a80*/  HADD2.F32 R8, -RZ, R117.H1_H1 ;  /* 0x30000075ff087230 */ /* 0x000fe40000004100 */
[--C-:B------:R-:W-:Y:S02]  /*13a90*/  HADD2.F32 R21, -RZ, R11.reuse.H0_H0 ;  /* 0x2000000bff157230 */ /* 0x100fe40000004100 */
[----:B------:R-:W-:Y:S02]  /*13aa0*/  HADD2.F32 R20, -RZ, R11.H1_H1 ;  /* 0x3000000bff147230 */ /* 0x000fe40000004100 */
[----:B--2---:R-:W-:Y:S02]  /*13ab0*/  HADD2.F32 R4, -RZ, R17.H0_H0 ;  /* 0x20000011ff047230 */ /* 0x004fe40000004100 */
        /* <DEDUP_REMOVED lines=59> */
.L_x_3040:
[----:B------:R-:W-:Y:S05]  /*13e70*/  BSYNC B2 ;  /* 0x0000000000027941 */ /* 0x000fea0003800000 */
.L_x_3006:
[----:B-1----:R-:W-:Y:S01]  /*13e80*/  IMAD R4, R122, c[0x0][0x208], RZ ;  /* 0x000082007a047a24 */ /* 0x002fe200078e02ff */
[----:B------:R-:W-:-:S04]  /*13e90*/  DEPBAR.LE SB0, 0x0 ;  /* 0x000080000000791a */ /* 0x000fc80000000000 */
[----:B------:R-:W-:Y:S01]  /*13ea0*/  IMAD.WIDE.U32 R2, R222, c[0x0][0x208], RZ ;  /* 0x00008200de027a25 */ /* 0x000fe200078e00ff */
[----:B------:R-:W-:Y:S01]  /*13eb0*/  BAR.SYNC.DEFER_BLOCKING 0x0 ;  /* 0x0000000000007b1d */ /* 0x000fe20000010000 */
[----:B------:R-:W-:Y:S02]  /*13ec0*/  ISETP.GE.AND P3, PT, R140, c[0x0][0x1d4], PT ;  /* 0x000075008c007a0c */ /* 0x000fe40003f66270 */
[----:B------:R-:W-:Y:S01]  /*13ed0*/  IMAD R4, R222, c[0x0][0x20c], R4 ;  /* 0x00008300de047a24 */ /* 0x000fe200078e0204 */
[----:B------:R-:W-:Y:S01]  /*13ee0*/  IADD3 R204, R151, 0x20, RZ ;  /* 0x0000002097cc7810 */ /* 0x000fe20007ffe0ff */
[----:B------:R-:W-:Y:S01]  /*13ef0*/  IMAD.WIDE.U32 R242, R244, c[0x0][0x210], RZ ;  /* 0x00008400f4f27a25 */ /* 0x000fe200078e00ff */
[----:B------:R-:W-:Y:S01]  /*13f00*/  SHF.L.U64.HI R230, R140, 0x1, R141 ;  /* 0x000000018ce67819 */ /* 0x000fe2000001028d */
[----:B------:R-:W1:Y:S01]  /*13f10*/  S2R R13, SR_TID.X ;  /* 0x00000000000d7919 */ /* 0x000e620000002100 */
[----:B------:R-:W-:Y:S01]  /*13f20*/  SHF.L.U64.HI R225, R234, 0x1, R237 ;  /* 0x00000001eae17819 */ /* 0x000fe200000102ed */
[----:B------:R-:W-:Y:S01]  /*13f30*/  IMAD.IADD R3, R3, 0x1, R4 ;  /* 0x0000000103037824 */ /* 0x000fe200078e0204 */
[----:B------:R-:W-:Y:S01]  /*13f40*/  SHF.L.U64.HI R226, R219, 0x1, R239 ;  /* 0x00000001dbe27819 */ /* 0x000fe200000102ef */
[----:B------:R-:W-:Y:S01]  /*13f50*/  IMAD R4, R123, c[0x0][0x218], RZ ;  /* 0x000086007b047a24 */ /* 0x000fe200078e02ff */
[----:B------:R-:W-:Y:S01]  /*13f60*/  ISETP.GE.AND P4, PT, R142, c[0x0][0x1d4], PT ;  /* 0x000075008e007a0c */ /* 0x000fe20003f86270 */
[----:B------:R-:W-:Y:S01]  /*13f70*/  IMAD.WIDE.U32 R2, R221, c[0x0][0x218], R2 ;  /* 0x00008600dd027a25 */ /* 0x000fe200078e0002 */
[----:B------:R-:W-:Y:S01]  /*13f80*/  ISETP.GE.AND P2, PT, R219, c[0x0][0x1d4], PT ;  /* 0x00007500db007a0c */ /* 0x000fe20003f46270 */
[----:B------:R-:W-:Y:S01]  /*13f90*/  BSSY B0, `(.L_x_3069) ;  /* 0x0000047000007945 */ /* 0x000fe20003800000 */
[----:B------:R-:W-:Y:S01]  /*13fa0*/  SHF.L.U64.HI R223, R220, 0x1, R238 ;  /* 0x00000001dcdf7819 */ /* 0x000fe200000102ee */
[----:B------:R-:W-:Y:S01]  /*13fb0*/  IMAD R4, R221, c[0x0][0x21c], R4 ;  /* 0x00008700dd047a24 */ /* 0x000fe200078e0204 */
[----:B------:R-:W-:Y:S01]  /*13fc0*/  IADD3 R2, P0, R2, R242, RZ ;  /* 0x000000f202027210 */ /* 0x000fe20007f1e0ff */
[----:B------:R-:W-:-:S02]  /*13fd0*/  IMAD R244, R244, c[0x0][0x214], R243 ;  /* 0x00008500f4f47a24 */ /* 0x000fc400078e02f3 */
[----:B------:R-:W-:Y:S02]  /*13fe0*/  IMAD.SHL.U32 R229, R140, 0x2, RZ ;  /* 0x000000028ce57824 */ /* 0x000fe400078e00ff */
[----:B------:R-:W-:Y:S01]  /*13ff0*/  IMAD.SHL.U32 R228, R234, 0x2, RZ ;  /* 0x00000002eae47824 */ /* 0x000fe200078e00ff */
[----:B------:R-:W-:Y:S01]  /*14000*/  IADD3.X R3, R244, R3, R4, P0, !PT ;  /* 0x00000003f4037210 */ /* 0x000fe200007fe404 */
[----:B------:R-:W-:Y:S01]  /*14010*/  IMAD.IADD R4, R121, 0x1, -R143 ;  /* 0x0000000179047824 */ /* 0x000fe200078e0a8f */
[C---:B------:R-:W-:Y:S01]  /*14020*/  LEA R6, P0, R2.reuse, c[0x0][0x1f8], 0x1 ;  /* 0x00007e0002067a11 */ /* 0x040fe200078008ff */
[----:B------:R-:W-:Y:S01]  /*14030*/  LDSM.16.M88.4 R8, [R200] ;  /* 0x00000000c808783b */ /* 0x000fe20000000200 */
[----:B------:R-:W-:Y:S02]  /*14040*/  IMAD.SHL.U32 R227, R219, 0x2, RZ ;  /* 0x00000002dbe37824 */ /* 0x000fe400078e00ff */
[----:B------:R-:W-:Y:S01]  /*14050*/  LEA.HI.X R5, R2, c[0x0][0x1fc], R3, 0x1, P0 ;  /* 0x00007f0002057a11 */ /* 0x000fe200000f0c03 */
[----:B------:R-:W-:Y:S01]  /*14060*/  LDSM.16.M88.4 R28, [R151] ;  /* 0x00000000971c783b */ /* 0x000fe20000000200 */
[----:B------:R-:W-:Y:S01]  /*14070*/  LOP3.LUT P0, RZ, R149, 0x2, RZ, 0xc0, !PT ;  /* 0x0000000295ff7812 */ /* 0x000fe2000780c0ff */
[----:B------:R-:W-:-:S02]  /*14080*/  IMAD.SHL.U32 R224, R220, 0x2, RZ ;  /* 0x00000002dce07824 */ /* 0x000fc400078e00ff */
[----:B------:R-:W4:Y:S04]  /*14090*/  SHFL.IDX PT, R2, R6, RZ, 0x181f ;  /* 0x00181fff06027589 */ /* 0x000f2800000e0000 */
[----:B------:R-:W2:Y:S04]  /*140a0*/  SHFL.IDX PT, R3, R5, RZ, 0x181f ;  /* 0x00181fff05037589 */ /* 0x000ea800000e0000 */
[----:B------:R3:W1:Y:S02]  /*140b0*/  LDSM.16.M88.4 R36, [R151+0x800] ;  /* 0x000800009724783b */ /* 0x0006640000000200 */
[----:B------:R-:W-:-:S02]  /*140c0*/  @P0 IADD3 R204, R151, -0x20, RZ ;  /* 0xffffffe097cc0810 */ /* 0x000fc40007ffe0ff */
[----:B------:R-:W-:Y:S01]  /*140d0*/  ISETP.LT.OR P0, PT, R4, 0x1, P3 ;  /* 0x000000010400780c */ /* 0x000fe20001f01670 */
[----:B-----5:R3:W1:Y:S01]  /*140e0*/  LDSM.16.M88.4 R44, [R151+0x1000] ;  /* 0x00100000972c783b */ /* 0x0206620000000200 */
[C---:B------:R-:W-:Y:S02]  /*140f0*/  IADD3 R215, R204.reuse, 0x1000, RZ ;  /* 0x00001000ccd77810 */ /* 0x040fe40007ffe0ff */
[----:B------:R-:W-:Y:S01]  /*14100*/  IADD3 R214, R204, 0x800, RZ ;  /* 0x00000800ccd67810 */ /* 0x000fe20007ffe0ff */
[----:B------:R3:W1:Y:S04]  /*14110*/  LDSM.16.M88.4 R16, [R201] ;  /* 0x00000000c910783b */ /* 0x0006680000000200 */
[----:B------:R3:W1:Y:S01]  /*14120*/  LDSM.16.M88.4 R40, [R204] ;  /* 0x00000000cc28783b */ /* 0x0006620000000200 */
[----:B----4-:R-:W-:-:S03]  /*14130*/  IADD3 R14, P1, R2, R229, RZ ;  /* 0x000000e5020e7210 */ /* 0x010fc60007f3e0ff */
[----:B------:R3:W4:Y:S02]  /*14140*/  LDSM.16.M88.4 R56, [R204+0x800] ;  /* 0x00080000cc38783b */ /* 0x0007240000000200 */
[----:B--2---:R-:W-:Y:S02]  /*14150*/  IMAD.X R15, R3, 0x1, R230, P1 ;  /* 0x00000001030f7824 */ /* 0x004fe400008e06e6 */
[----:B------:R3:W2:Y:S01]  /*14160*/  LDSM.16.M88.4 R64, [R204+0x1000] ;  /* 0x00100000cc40783b */ /* 0x0006a20000000200 */
[----:B------:R-:W-:-:S03]  /*14170*/  ISETP.LT.OR P1, PT, R4, 0x1, P4 ;  /* 0x000000010400780c */ /* 0x000fc60002721670 */
[----:B------:R-:W-:Y:S01]  /*14180*/  @!PT LDS RZ, [RZ] ;  /* 0x00000000fffff984 */ /* 0x000fe20000000800 */
[----:B------:R-:W-:Y:S01]  /*14190*/  @!PT LDS RZ, [RZ] ;  /* 0x00000000fffff984 */ /* 0x000fe20000000800 */
[----:B------:R-:W-:Y:S01]  /*141a0*/  @!PT LDS RZ, [RZ] ;  /* 0x00000000fffff984 */ /* 0x000fe20000000800 */
[----:B------:R1:W-:Y:S01]  /*141b0*/  LDGSTS.E.BYPASS.LTC128B.128 [R216+0x4080], [R14.64], !P0 ;  /* 0x040800000ed87fae */ /* 0x0003e2000c101d46 */
[----:B------:R-:W-:-:S05]  /*141c0*/  IADD3 R20, P0, R2, R228, RZ ;  /* 0x000000e402147210 */ /* 0x000fca0007f1e0ff */
[----:B------:R-:W-:-:S05]  /*141d0*/  IMAD.X R21, R3, 0x1, R225, P0 ;  /* 0x0000000103157824 */ /* 0x000fca00000e06e1 */
[----:B------:R3:W-:Y:S01]  /*141e0*/  LDGSTS.E.BYPASS.LTC128B.128 [R216+0x5880], [R20.64], !P1 ;  /* 0x0588000014d87fae */ /* 0x0007e2000c901d46 */
[----:B------:R-:W-:Y:S02]  /*141f0*/  ISETP.GE.AND P1, PT, R220, c[0x0][0x1d4], PT ;  /* 0x00007500dc007a0c */ /* 0x000fe40003f26270 */
[----:B-1----:R-:W-:-:S05]  /*14200*/  IADD3 R14, P0, R2, R227, RZ ;  /* 0x000000e3020e7210 */ /* 0x002fca0007f1e0ff */
[----:B------:R-:W-:Y:S01]  /*14210*/  IMAD.X R15, R3, 0x1, R226, P0 ;  /* 0x00000001030f7824 */ /* 0x000fe200000e06e2 */
[----:B------:R-:W-:-:S13]  /*14220*/  ISETP.LT.OR P0, PT, R4, 0x1, P2 ;  /* 0x000000010400780c */ /* 0x000fda0001701670 */
[----:B------:R3:W-:Y:S01]  /*14230*/  LDGSTS.E.BYPASS.LTC128B.128 [R216+0x7080], [R14.64], !P0 ;  /* 0x070800000ed87fae */ /* 0x0007e2000c101d46 */
[----:B------:R-:W-:-:S05]  /*14240*/  IADD3 R2, P0, R2, R224, RZ ;  /* 0x000000e002027210 */ /* 0x000fca0007f1e0ff */
[----:B------:R-:W-:Y:S01]  /*14250*/  IMAD.X R3, R3, 0x1, R223, P0 ;  /* 0x0000000103037824 */ /* 0x000fe200000e06df */
[----:B------:R-:W-:-:S13]  /*14260*/  ISETP.LT.OR P0, PT, R4, 0x1, P1 ;  /* 0x000000010400780c */ /* 0x000fda0000f01670 */
[----:B------:R3:W-:Y:S01]  /*14270*/  LDGSTS.E.BYPASS.LTC128B.128 [R216+0x8880], [R2.64], !P0 ;  /* 0x0888000002d87fae */ /* 0x0007e2000c101d46 */
[----:B------:R-:W-:-:S13]  /*14280*/  ISETP.GT.AND P0, PT, R13, 0x7f, PT ;  /* 0x0000007f0d00780c */ /* 0x000fda0003f04270 */
[----:B------:R-:W-:Y:S05]  /*14290*/  @P0 BRA `(.L_x_3070) ;  /* 0x0000016000000947 */ /* 0x000fea0003800000 */
[----:B--2-4-:R-:W-:Y:S05]  /*142a0*/  BRA.DIV ~URZ, `(.L_x_3071) ;  /* 0x0000ed127f007947 */ /* 0x014fea000b800000 */
[----:B------:R-:W1:Y:S04]  /*142b0*/  SHFL.IDX PT, R5, R5, 0x1, 0x181f ;  /* 0x00381f0005057f89 */ /* 0x000e6800000e0000 */
[----:B---3--:R2:W3:Y:S02]  /*142c0*/  SHFL.IDX PT, R2, R6, 0x1, 0x181f ;  /* 0x00381f0006027f89 */ /* 0x0084e400000e0000 */
.L_x_3181:
[----:B---3--:R-:W-:Y:S02]  /*142d0*/  IADD3 R22, P0, R2, R228, RZ ;  /* 0x000000e402167210 */ /* 0x008fe40007f1e0ff */
[C---:B------:R-:W-:Y:S02]  /*142e0*/  ISETP.LT.OR P2, PT, R4.reuse, 0x21, P2 ;  /* 0x000000210400780c */ /* 0x040fe40001741670 */
[----:B------:R-:W-:Y:S01]  /*142f0*/  ISETP.LT.OR P1, PT, R4, 0x21, P1 ;  /* 0x000000210400780c */ /* 0x000fe20000f21670 */
[----:B-1----:R-:W-:Y:S01]  /*14300*/  IMAD.X R23, R5, 0x1, R225, P0 ;  /* 0x0000000105177824 */ /* 0x002fe200000e06e1 */
[----:B------:R-:W-:-:S05]  /*14310*/  IADD3 R20, P0, R2, R227, RZ ;  /* 0x000000e302147210 */ /* 0x000fca0007f1e0ff */
[----:B------:R-:W-:Y:S01]  /*14320*/  IMAD.X R21, R5, 0x1, R226, P0 ;  /* 0x0000000105157824 */ /* 0x000fe200000e06e2 */
[----:B------:R-:W-:-:S05]  /*14330*/  IADD3 R14, P0, R2, R229, RZ ;  /* 0x000000e5020e7210 */ /* 0x000fca0007f1e0ff */
[----:B------:R-:W-:Y:S01]  /*14340*/  IMAD.X R15, R5, 0x1, R230, P0 ;  /* 0x00000001050f7824 */ /* 0x000fe200000e06e6 */
[C---:B------:R-:W-:Y:S02]  /*14350*/  ISETP.LT.OR P0, PT, R4.reuse, 0x21, P3 ;  /* 0x000000210400780c */ /* 0x040fe40001f01670 */
[----:B------:R-:W-:-:S11]  /*14360*/  ISETP.LT.OR P3, PT, R4, 0x21, P4 ;  /* 0x000000210400780c */ /* 0x000fd60002761670 */
[----:B------:R-:W-:Y:S01]  /*14370*/  @!PT LDS RZ, [RZ] ;  /* 0x00000000fffff984 */ /* 0x000fe20000000800 */
[----:B------:R-:W-:Y:S01]  /*14380*/  @!PT LDS RZ, [RZ] ;  /* 0x00000000fffff984 */ /* 0x000fe20000000800 */
[----:B------:R-:W-:Y:S01]  /*14390*/  @!PT LDS RZ, [RZ] ;  /* 0x00000000fffff984 */ /* 0x000fe20000000800 */
[----:B------:R1:W-:Y:S01]  /*143a0*/  LDGSTS.E.BYPASS.LTC128B.128 [R217+0x5080], [R14.64], !P0 ;  /* 0x050800000ed97fae */ /* 0x0003e2000c101d46 */
[----:B------:R-:W-:-:S03]  /*143b0*/  IADD3 R2, P0, R2, R224, RZ ;  /* 0x000000e002027210 */ /* 0x000fc60007f1e0ff */
[----:B------:R1:W-:Y:S02]  /*143c0*/  LDGSTS.E.BYPASS.LTC128B.128 [R217+0x6880], [R22.64], !P3 ;  /* 0x0688000016d97fae */ /* 0x0003e4000d901d46 */
[----:B------:R-:W-:Y:S02]  /*143d0*/  IMAD.X R3, R5, 0x1, R223, P0 ;  /* 0x0000000105037824 */ /* 0x000fe400000e06df */
[----:B------:R1:W-:Y:S04]  /*143e0*/  LDGSTS.E.BYPASS.LTC128B.128 [R217+0x8080], [R20.64], !P2 ;  /* 0x0808000014d97fae */ /* 0x0003e8000d101d46 */
[----:B------:R1:W-:Y:S02]  /*143f0*/  LDGSTS.E.BYPASS.LTC128B.128 [R217+0x9880], [R2.64], !P1 ;  /* 0x0988000002d97fae */ /* 0x0003e4000c901d46 */
.L_x_3070:
[----:B--2-4-:R-:W-:Y:S05]  /*14400*/  BSYNC B0 ;  /* 0x0000000000007941 */ /* 0x014fea0003800000 */
.L_x_3069:
[----:B-1-3--:R-:W-:Y:S01]  /*14410*/  IMAD.MOV.U32 R2, RZ, RZ, 0x40 ;  /* 0x00000040ff027424 */ /* 0x00afe200078e00ff */
[----:B------:R-:W-:Y:S01]  /*14420*/  LOP3.LUT P0, RZ, R149, 0x4, RZ, 0xc0, !PT ;  /* 0x0000000495ff7812 */ /* 0x000fe2000780c0ff */
[----:B------:R-:W0:Y:S01]  /*14430*/  LDGDEPBAR ;  /* 0x00000000000079af */ /* 0x000e220000000000 */
[----:B------:R-:W-:Y:S01]  /*14440*/  WARPSYNC 0xffffffff ;  /* 0xffffffff00007948 */ /* 0x000fe20003800000 */
[----:B------:R-:W-:Y:S01]  /*14450*/  HMMA.16816.F32 R32, R8, R28, RZ ;  /* 0x0000001c0820723c */ /* 0x000fe200000018ff */
[----:B------:R-:W-:Y:S01]  /*14460*/  SEL R2, R2, 0xffffffc0, !P0 ;  /* 0xffffffc002027807 */ /* 0x000fe20004000000 */
[----:B------:R-:W-:Y:S01]  /*14470*/  BSSY B1, `(.L_x_3072) ;  /* 0x00000f9000017945 */ /* 0x000fe20003800000 */
[----:B------:R-:W-:-:S02]  /*14480*/  ISETP.GT.AND P0, PT, R125, R240, PT ;  /* 0x000000f07d00720c */ /* 0x000fc40003f04270 */
[C---:B------:R-:W-:Y:S01]  /*14490*/  IADD3 R213, R204.reuse, 0x4800, RZ ;  /* 0x00004800ccd57810 */ /* 0x040fe20007ffe0ff */
[--C-:B------:R-:W-:Y:S01]  /*144a0*/  IMAD.IADD R150, R151, 0x1, R2.reuse ;  /* 0x0000000197967824 */ /* 0x100fe200078e0202 */
[C---:B------:R-:W-:Y:S01]  /*144b0*/  IADD3 R212, R204.reuse, 0x5800, RZ ;  /* 0x00005800ccd47810 */ /* 0x040fe20007ffe0ff */
[C---:B------:R-:W-:Y:S01]  /*144c0*/  HMMA.16816.F32 R28, R8.reuse, R30, RZ ;  /* 0x0000001e081c723c */ /* 0x040fe200000018ff */
[C---:B------:R-:W-:Y:S01]  /*144d0*/  IMAD.IADD R15, R204.reuse, 0x1, R2 ;  /* 0x00000001cc0f7824 */ /* 0x040fe200078e0202 */
[C---:B------:R-:W-:Y:S01]  /*144e0*/  IADD3 R211, R204.reuse, 0x5000, RZ ;  /* 0x00005000ccd37810 */ /* 0x040fe20007ffe0ff */
[----:B------:R-:W-:Y:S01]  /*144f0*/  LDSM.16.M88.4 R52, [R150] ;  /* 0x000000009634783b */ /* 0x000fe20000000200 */
[C---:B------:R-:W-:Y:S02]  /*14500*/  IADD3 R210, R204.reuse, 0x3000, RZ ;  /* 0x00003000ccd27810 */ /* 0x040fe40007ffe0ff */
[C---:B------:R-:W-:Y:S01]  /*14510*/  IADD3 R209, R204.reuse, 0x4000, RZ ;  /* 0x00004000ccd17810 */ /* 0x040fe20007ffe0ff */
[----:B------:R-:W-:Y:S01]  /*14520*/  LDSM.16.M88.4 R60, [R150+0x800] ;  /* 0x00080000963c783b */ /* 0x000fe20000000200 */
[----:B------:R-:W-:Y:S01]  /*14530*/  HMMA.16816.F32 R24, R8, R36, RZ ;  /* 0x000000240818723c */ /* 0x000fe200000018ff */
[----:B------:R-:W-:-:S02]  /*14540*/  IADD3 R208, R204, 0x3800, RZ ;  /* 0x00003800ccd07810 */ /* 0x000fc40007ffe0ff */
        /* <DEDUP_REMOVED lines=115> */
[C---:B----4-:R-:W-:Y:S08]  /*14c80*/  HMMA.16816.F32 R24, R16.reuse, R68, R24 ;  /* 0x000000441018723c */ /* 0x050ff00000001818 */
[----:B------:R-:W-:Y:S01]  /*14c90*/  HMMA.16816.F32 R16, R16, R70, R20 ;  /* 0x000000461010723c */ /* 0x000fe20000001814 */
[----:B------:R-:W2:Y:S04]  /*14ca0*/  LDSM.16.M88.4 R20, [R201+0xc000] ;  /* 0x00c00000c914783b */ /* 0x000ea80000000200 */
[----:B------:R-:W4:Y:S03]  /*14cb0*/  LDSM.16.M88.4 R68, [R204+0x5800] ;  /* 0x00580000cc44783b */ /* 0x000f260000000200 */
        /* <DEDUP_REMOVED lines=35> */
[----:B------:R-:W2:Y:S01]  /*14ef0*/  LDL R3, [R1] ;  /* 0x0000000001037983 */ /* 0x000ea20000100800 */
[----:B------:R-:W-:-:S05]  /*14f00*/  IMAD.MOV.U32 R4, RZ, RZ, c[0x0][0x2b8] ;  /* 0x0000ae00ff047624 */ /* 0x000fca00078e00ff */
[----:B------:R-:W-:Y:S01]  /*14f10*/  ISETP.NE.AND P1, PT, R4, 0x1, PT ;  /* 0x000000010400780c */ /* 0x000fe20003f25270 */
[----:B------:R-:W-:Y:S01]  /*14f20*/  IMAD.MOV.U32 R221, RZ, RZ, RZ ;  /* 0x000000ffffdd7224 */ /* 0x000fe200078e00ff */
[----:B--2---:R-:W-:-:S04]  /*14f30*/  IADD3 R3, R0, R124, R3 ;  /* 0x0000007c00037210 */ /* 0x004fc80007ffe003 */
[----:B------:R-:W-:-:S07]  /*14f40*/  IADD3 R3, R3, -0x30, RZ ;  /* 0xffffffd003037810 */ /* 0x000fce0007ffe0ff */
[----:B------:R-:W-:-:S04]  /*14f50*/  @P1 IMAD.HI.U32 R4, R3, c[0x0][0x2bc], RZ ;  /* 0x0000af0003041a27 */ /* 0x000fc800078e00ff */
[----:B------:R-:W-:Y:S01]  /*14f60*/  IMAD.MOV.U32 R2, RZ, RZ, R3 ;  /* 0x000000ffff027224 */ /* 0x000fe200078e0003 */
[----:B------:R-:W-:-:S04]  /*14f70*/  @P1 SHF.R.U32.HI R2, RZ, c[0x0][0x2c0], R4 ;  /* 0x0000b000ff021a19 */ /* 0x000fc80000011604 */
[----:B------:R-:W-:-:S04]  /*14f80*/  @!P6 IADD3 R5, P0, R2, R248, RZ ;  /* 0x000000f80205e210 */ /* 0x000fc80007f1e0ff */
[----:B------:R-:W-:Y:S02]  /*14f90*/  @!P6 LEA.HI.X.SX32 R6, R2, R250, 0x1, P0 ;  /* 0x000000fa0206e211 */ /* 0x000fe400000f0eff */
[----:B------:R-:W-:-:S04]  /*14fa0*/  @!P6 LEA R4, P0, R5, c[0x0][0x2a0], 0x2 ;  /* 0x0000a8000504ea11 */ /* 0x000fc800078010ff */
[----:B------:R-:W-:-:S05]  /*14fb0*/  @!P6 LEA.HI.X R5, R5, c[0x0][0x2a4], R6, 0x2, P0 ;  /* 0x0000a9000505ea11 */ /* 0x000fca00000f1406 */
[----:B------:R1:W2:Y:S01]  /*14fc0*/  @!P6 LDG.E R221, [R4.64] ;  /* 0x0000000604dde981 */ /* 0x0002a2000c1e1900 */
[----:B------:R-:W-:-:S04]  /*14fd0*/  IMAD.MOV R2, RZ, RZ, -R2 ;  /* 0x000000ffff027224 */ /* 0x000fc800078e0a02 */
[----:B------:R-:W-:-:S05]  /*14fe0*/  IMAD R222, R2, c[0x0][0x2b8], R3 ;  /* 0x0000ae0002de7a24 */ /* 0x000fca00078e0203 */
[----:B------:R-:W-:-:S05]  /*14ff0*/  SHF.R.S32.HI R2, RZ, 0x1f, R222 ;  /* 0x0000001fff027819 */ /* 0x000fca00000114de */
[----:B-1----:R-:W-:Y:S02]  /*15000*/  IMAD R4, R2, c[0x0][0x1e0], RZ ;  /* 0x0000780002047a24 */ /* 0x002fe400078e02ff */
[----:B------:R-:W-:-:S04]  /*15010*/  IMAD.WIDE.U32 R2, R222, c[0x0][0x1e0], RZ ;  /* 0x00007800de027a25 */ /* 0x000fc800078e00ff */
[----:B------:R-:W-:-:S04]  /*15020*/  IMAD R4, R222, c[0x0][0x1e4], R4 ;  /* 0x00007900de047a24 */ /* 0x000fc800078e0204 */
[----:B------:R-:W-:Y:S01]  /*15030*/  IMAD.IADD R3, R3, 0x1, R4 ;  /* 0x0000000103037824 */ /* 0x000fe200078e0204 */
[----:B------:R-:W-:-:S04]  /*15040*/  IADD3 R13, -R143, 0x30, RZ ;  /* 0x000000308f0d7810 */ /* 0x000fc80007ffe1ff */
[----:B------:R-:W-:Y:S02]  /*15050*/  ISETP.GE.AND P0, PT, R13, 0x1, PT ;  /* 0x000000010d00780c */ /* 0x000fe40003f06270 */
[----:B--2---:R-:W-:Y:S01]  /*15060*/  SHF.R.S32.HI R4, RZ, 0x1f, R221 ;  /* 0x0000001fff047819 */ /* 0x004fe200000114dd */
        /* <DEDUP_REMOVED lines=9> */
.L_x_3182:
[----:B------:R-:W-:Y:S05]  /*15100*/  BRA.DIV ~URZ, `(.L_x_3075) ;  /* 0x0000dff27f007947 */ /* 0x000fea000b800000 */
[----:B------:R3:W4:Y:S02]  /*15110*/  SHFL.IDX PT, R2, R6, RZ, 0x181f ;  /* 0x00181fff06027589 */ /* 0x00072400000e0000 */
.L_x_3183:
[----:B------:R-:W-:Y:S01]  /*15120*/  BSSY B0, `(.L_x_3076) ;  /* 0x0000015000007945 */ /* 0x000fe20003800000 */
[----:B------:R-:W-:Y:S05]  /*15130*/  @!P0 BRA `(.L_x_3077) ;  /* 0x0000013000008947 */ /* 0x000fea0003800000 */
[----:B------:R-:W-:Y:S02]  /*15140*/  ISETP.GE.AND P0, PT, R140, c[0x0][0x1d4], PT ;  /* 0x000075008c007a0c */ /* 0x000fe40003f06270 */
[----:B----4-:R-:W-:Y:S02]  /*15150*/  IADD3 R8, P1, R2, R229, RZ ;  /* 0x000000e502087210 */ /* 0x010fe40007f3e0ff */
[----:B------:R-:W-:Y:S02]  /*15160*/  ISETP.GE.AND P3, PT, R142, c[0x0][0x1d4], PT ;  /* 0x000075008e007a0c */ /* 0x000fe40003f66270 */
[----:B------:R-:W-:Y:S01]  /*15170*/  ISETP.GE.AND P2, PT, R219, c[0x0][0x1d4], PT ;  /* 0x00007500db007a0c */ /* 0x000fe20003f46270 */
[----:B--2---:R-:W-:Y:S01]  /*15180*/  IMAD.X R9, R4, 0x1, R230, P1 ;  /* 0x0000000104097824 */ /* 0x004fe200008e06e6 */
[----:B------:R-:W-:-:S05]  /*15190*/  IADD3 R10, P1, R2, R228, RZ ;  /* 0x000000e4020a7210 */ /* 0x000fca0007f3e0ff */
[----:B------:R-:W-:Y:S01]  /*151a0*/  @!PT LDS RZ, [RZ] ;  /* 0x00000000fffff984 */ /* 0x000fe20000000800 */
[----:B------:R-:W-:Y:S01]  /*151b0*/  @!PT LDS RZ, [RZ] ;  /* 0x00000000fffff984 */ /* 0x000fe20000000800 */
[----:B------:R-:W-:Y:S01]  /*151c0*/  @!PT LDS RZ, [RZ] ;  /* 0x00000000fffff984 */ /* 0x000fe20000000800 */
[----:B------:R2:W-:Y:S01]  /*151d0*/  LDGSTS.E.BYPASS.LTC128B.128 [R216+0xa080], [R8.64], !P0 ;  /* 0x0a08000008d87fae */ /* 0x0005e2000c101d46 */
[----:B------:R-:W-:Y:S01]  /*151e0*/  IMAD.X R11, R4, 0x1, R225, P1 ;  /* 0x00000001040b7824 */ /* 0x000fe200008e06e1 */
[----:B------:R-:W-:-:S04]  /*151f0*/  ISETP.GE.AND P1, PT, R220, c[0x0][0x1d4], PT ;  /* 0x00007500dc007a0c */ /* 0x000fc80003f26270 */
[----:B------:R4:W-:Y:S01]  /*15200*/  LDGSTS.E.BYPASS.LTC128B.128 [R216+0xb880], [R10.64], !P3 ;  /* 0x0b8800000ad87fae */ /* 0x0009e2000d901d46 */
[----:B--2---:R-:W-:-:S05]  /*15210*/  IADD3 R8, P0, R2, R227, RZ ;  /* 0x000000e302087210 */ /* 0x004fca0007f1e0ff */
[----:B------:R-:W-:Y:S01]  /*15220*/  IMAD.X R9, R4, 0x1, R226, P0 ;  /* 0x0000000104097824 */ /* 0x000fe200000e06e2 */
[----:B------:R-:W-:-:S04]  /*15230*/  IADD3 R2, P0, R2, R224, RZ ;  /* 0x000000e002027210 */ /* 0x000fc80007f1e0ff */
[----:B------:R4:W-:Y:S01]  /*15240*/  LDGSTS.E.BYPASS.LTC128B.128 [R216+0xd080], [R8.64], !P2 ;  /* 0x0d08000008d87fae */ /* 0x0009e2000d101d46 */
[----:B------:R-:W-:-:S05]  /*15250*/  IMAD.X R3, R4, 0x1, R223, P0 ;  /* 0x0000000104037824 */ /* 0x000fca00000e06df */
[----:B------:R4:W-:Y:S03]  /*15260*/  LDGSTS.E.BYPASS.LTC128B.128 [R216+0xe880], [R2.64], !P1 ;  /* 0x0e88000002d87fae */ /* 0x0009e6000c901d46 */
.L_x_3077:
[----:B------:R-:W-:Y:S05]  /*15270*/  BSYNC B0 ;  /* 0x0000000000007941 */ /* 0x000fea0003800000 */
.L_x_3076:
[----:B------:R-:W-:Y:S01]  /*15280*/  ISETP.GE.AND P0, PT, R13, 0x21, PT ;  /* 0x000000210d00780c */ /* 0x000fe20003f06270 */
[----:B------:R-:W-:Y:S06]  /*15290*/  BRA.DIV ~URZ, `(.L_x_3078) ;  /* 0x0000ded27f007947 */ /* 0x000fec000b800000 */
[----:B--2---:R2:W1:Y:S04]  /*152a0*/  SHFL.IDX PT, R4, R5, 0x1, 0x181f ;  /* 0x00381f0005047f89 */ /* 0x00446800000e0000 */
[----:B----4-:R2:W4:Y:S02]  /*152b0*/  SHFL.IDX PT, R2, R6, 0x1, 0x181f ;  /* 0x00381f0006027f89 */ /* 0x01052400000e0000 */
.L_x_3184:
[----:B------:R-:W-:Y:S05]  /*152c0*/  @!P0 BRA `(.L_x_3073) ;  /* 0x0000013000008947 */ /* 0x000fea0003800000 */
[----:B------:R-:W-:Y:S02]  /*152d0*/  ISETP.GE.AND P0, PT, R140, c[0x0][0x1d4], PT ;  /* 0x000075008c007a0c */ /* 0x000fe40003f06270 */
[----:B----4-:R-:W-:Y:S02]  /*152e0*/  IADD3 R8, P1, R2, R229, RZ ;  /* 0x000000e502087210 */ /* 0x010fe40007f3e0ff */
[----:B------:R-:W-:Y:S02]  /*152f0*/  ISETP.GE.AND P3, PT, R142, c[0x0][0x1d4], PT ;  /* 0x000075008e007a0c */ /* 0x000fe40003f66270 */
[----:B------:R-:W-:Y:S01]  /*15300*/  ISETP.GE.AND P2, PT, R219, c[0x0][0x1d4], PT ;  /* 0x00007500db007a0c */ /* 0x000fe20003f46270 */
[----:B-1----:R-:W-:Y:S01]  /*15310*/  IMAD.X R9, R4, 0x1, R230, P1 ;  /* 0x0000000104097824 */ /* 0x002fe200008e06e6 */
        /* <DEDUP_REMOVED lines=8> */
[----:B-1----:R-:W-:-:S05]  /*153a0*/  IADD3 R8, P0, R2, R227, RZ ;  /* 0x000000e302087210 */ /* 0x002fca0007f1e0ff */
[----:B------:R-:W-:Y:S01]  /*153b0*/  IMAD.X R9, R4, 0x1, R226, P0 ;  /* 0x0000000104097824 */ /* 0x000fe200000e06e2 */
[----:B------:R-:W-:-:S04]  /*153c0*/  IADD3 R2, P0, R2, R224, RZ ;  /* 0x000000e002027210 */ /* 0x000fc80007f1e0ff */
[----:B------:R4:W-:Y:S01]  /*153d0*/  LDGSTS.E.BYPASS.LTC128B.128 [R217+0xe080], [R8.64], !P2 ;  /* 0x0e08000008d97fae */ /* 0x0009e2000d101d46 */
[----:B------:R-:W-:-:S05]  /*153e0*/  IMAD.X R3, R4, 0x1, R223, P0 ;  /* 0x0000000104037824 */ /* 0x000fca00000e06df */
[----:B------:R4:W-:Y:S03]  /*153f0*/  LDGSTS.E.BYPASS.LTC128B.128 [R217+0xf880], [R2.64], !P1 ;  /* 0x0f88000002d97fae */ /* 0x0009e6000c901d46 */
.L_x_3073:
[----:B------:R-:W-:Y:S05]  /*15400*/  BSYNC B1 ;  /* 0x0000000000017941 */ /* 0x000fea0003800000 */
.L_x_3072:
[----:B----4-:R-:W4:Y:S01]  /*15410*/  LDL R3, [R1+0x4] ;  /* 0x0000040001037983 */ /* 0x010f220000100800 */
[----:B-1----:R-:W-:-:S03]  /*15420*/  IMAD.MOV.U32 R4, RZ, RZ, c[0x0][0x2c4] ;  /* 0x0000b100ff047624 */ /* 0x002fc600078e00ff */
[----:B------:R-:W4:Y:S04]  /*15430*/  LDL R2, [R1+0x24] ;  /* 0x0000240001027983 */ /* 0x000f280000100800 */
[----:B--23--:R-:W2:Y:S04]  /*15440*/  LDL R6, [R1+0x20] ;  /* 0x0000200001067983 */ /* 0x00cea80000100800 */
[----:B------:R-:W3:Y:S01]  /*15450*/  LDL R5, [R1+0x8] ;  /* 0x0000080001057983 */ /* 0x000ee20000100800 */
[----:B------:R-:W-:-:S03]  /*15460*/  ISETP.NE.AND P0, PT, R4, 0x1, PT ;  /* 0x000000010400780c */ /* 0x000fc60003f05270 */
[----:B------:R-:W0:Y:S01]  /*15470*/  LDGDEPBAR ;  /* 0x00000000000079af */ /* 0x000e220000000000 */
[----:B----4-:R-:W-:-:S09]  /*15480*/  IADD3 R2, R2, R3, RZ ;  /* 0x0000000302027210 */ /* 0x010fd20007ffe0ff */
[----:B------:R-:W-:-:S04]  /*15490*/  @P0 IMAD.HI.U32 R3, R2, c[0x0][0x2c8], RZ ;  /* 0x0000b20002030a27 */ /* 0x000fc800078e00ff */
[----:B------:R-:W-:Y:S01]  /*154a0*/  IMAD.MOV.U32 R4, RZ, RZ, R2 ;  /* 0x000000ffff047224 */ /* 0x000fe200078e0002 */
[C---:B--2---:R-:W-:Y:S02]  /*154b0*/  IADD3 R2, -R6.reuse, 0x1, R121 ;  /* 0x0000000106027810 */ /* 0x044fe40007ffe179 */
[----:B------:R-:W-:Y:S02]  /*154c0*/  @P0 SHF.R.U32.HI R4, RZ, c[0x0][0x2cc], R3 ;  /* 0x0000b300ff040a19 */ /* 0x000fe40000011603 */
[----:B------:R-:W-:Y:S01]  /*154d0*/  IADD3 R6, -R6, R121, RZ ;  /* 0x0000007906067210 */ /* 0x000fe20007ffe1ff */
[----:B---3--:R-:W-:Y:S01]  /*154e0*/  IMAD.IADD R5, R2, 0x1, -R5 ;  /* 0x0000000102057824 */ /* 0x008fe200078e0a05 */
[----:B------:R-:W-:Y:S05]  /*154f0*/  BRA.DIV ~URZ, `(.L_x_3079) ;  /* 0x0000dd427f007947 */ /* 0x000fea000b800000 */
[----:B------:R1:W2:Y:S02]  /*15500*/  SHFL.IDX PT, R2, R4, RZ, 0x1c1f ;  /* 0x001c1fff04027589 */ /* 0x0002a400000e0000 */
.L_x_3185:
        /* <DEDUP_REMOVED lines=45> */
[----:B-1----:R-:W-:Y:S02]  /*157e0*/  FMNMX.FTZ R4, R8, R9, !PT ;  /* 0x0000000908047209 */ /* 0x002fe40007810000 */
        /* <DEDUP_REMOVED lines=13> */
[----:B------:R-:W-:Y:S02]  /*158c0*/  ISETP.GT.AND P1, PT, R2, 0x20, PT ;  /* 0x000000200200780c */ /* 0x000fe40003f24270 */
        /* <DEDUP_REMOVED lines=23> */
.L_x_3186:
[C---:B------:R-:W-:Y:S01]  /*15a40*/  FMUL.FTZ R3, R6.reuse, c[0x0][0x2d0] ;  /* 0x0000b40006037a20 */ /* 0x040fe20000410000 */
[----:B------:R-:W-:Y:S01]  /*15a50*/  FSETP.NEU.FTZ.AND P0, PT, R6, -INF , PT ;  /* 0xff8000000600780b */ /* 0x000fe20003f1d000 */
[----:B------:R-:W-:Y:S01]  /*15a60*/  WARPSYNC 0xffffffff ;  /* 0xffffffff00007948 */ /* 0x000fe20003800000 */
[----:B--23--:R-:W-:Y:S01]  /*15a70*/  FMNMX.FTZ R5, R4, R5, !PT ;  /* 0x0000000504057209 */ /* 0x00cfe20007810000 */
[----:B------:R-:W1:Y:S01]  /*15a80*/  LDSM.16.MT88.4 R24, [R196] ;  /* 0x00000000c418783b */ /* 0x000e620000004200 */
[----:B------:R-:W-:Y:S02]  /*15a90*/  FSEL R3, R3, RZ, P0 ;  /* 0x000000ff03037208 */ /* 0x000fe40000000000 */
[----:B------:R-:W-:Y:S01]  /*15aa0*/  FSETP.NEU.FTZ.AND P0, PT, R5, -INF , PT ;  /* 0xff8000000500780b */ /* 0x000fe20003f1d000 */
[----:B------:R-:W2:Y:S02]  /*15ab0*/  LDSM.16.MT88.4 R20, [R197] ;  /* 0x00000000c514783b */ /* 0x000ea40000004200 */
[----:B------:R-:W-:-:S02]  /*15ac0*/  FFMA.FTZ R2, R13, c[0x0][0x2d0], -R3 ;  /* 0x0000b4000d027a23 */ /* 0x000fc40000010803 */
[--C-:B------:R-:W-:Y:S01]  /*15ad0*/  FFMA.FTZ R4, R18, c[0x0][0x2d0], -R3.reuse ;  /* 0x0000b40012047a23 */ /* 0x100fe20000010803 */
[----:B------:R-:W-:Y:S01]  /*15ae0*/  LDSM.16.MT88.4 R36, [R197+0x800] ;  /* 0x00080000c524783b */ /* 0x000fe20000004200 */
[----:B------:R3:W-:Y:S03]  /*15af0*/  MUFU.EX2 R109, R2 ;  /* 0x00000002006d7308 */ /* 0x0007e60000000800 */
[----:B------:R-:W-:Y:S04]  /*15b00*/  LDSM.16.MT88.4 R40, [R196+0x800] ;  /* 0x00080000c428783b */ /* 0x000fe80000004200 */
[----:B------:R-:W4:Y:S01]  /*15b10*/  LDSM.16.MT88.4 R64, [R198] ;  /* 0x00000000c640783b */ /* 0x000f220000004200 */
[----:B------:R5:W-:Y:S03]  /*15b20*/  MUFU.EX2 R119, R4 ;  /* 0x0000000400777308 */ /* 0x000be60000000800 */
[----:B------:R-:W1:Y:S04]  /*15b30*/  LDSM.16.MT88.4 R56, [R199] ;  /* 0x00000000c738783b */ /* 0x000e680000004200 */
[----:B------:R-:W1:Y:S01]  /*15b40*/  LDSM.16.MT88.4 R68, [R196+0x1800] ;  /* 0x00180000c444783b */ /* 0x000e620000004200 */
[----:B---3--:R-:W-:-:S03]  /*15b50*/  FFMA.FTZ R2, R14, c[0x0][0x2d0], -R3 ;  /* 0x0000b4000e027a23 */ /* 0x008fc60000010803 */
[----:B------:R-:W-:Y:S01]  /*15b60*/  LDSM.16.MT88.4 R72, [R199+0x800] ;  /* 0x00080000c748783b */ /* 0x000fe20000004200 */
[----:B------:R3:W2:Y:S03]  /*15b70*/  MUFU.EX2 R108, R2 ;  /* 0x00000002006c7308 */ /* 0x0006a60000000800 */
[----:B------:R-:W-:Y:S01]  /*15b80*/  LDSM.16.MT88.4 R52, [R197+0x1800] ;  /* 0x00180000c534783b */ /* 0x000fe20000004200 */
[----:B-----5:R-:W-:-:S03]  /*15b90*/  FFMA.FTZ R4, R19, c[0x0][0x2d0], -R3 ;  /* 0x0000b40013047a23 */ /* 0x020fc60000010803 */
[----:B------:R-:W-:Y:S01]  /*15ba0*/  LDSM.16.MT88.4 R60, [R199+0x1800] ;  /* 0x00180000c73c783b */ /* 0x000fe20000004200 */
[----:B------:R-:W-:Y:S03]  /*15bb0*/  MUFU.EX2 R133, R4 ;  /* 0x0000000400857308 */ /* 0x000fe60000000800 */
[----:B------:R-:W-:Y:S04]  /*15bc0*/  LDSM.16.MT88.4 R80, [R198+0x1800] ;  /* 0x00180000c650783b */ /* 0x000fe80000004200 */
[----:B------:R-:W-:Y:S01]  /*15bd0*/  LDSM.16.MT88.4 R76, [R197+0x2000] ;  /* 0x00200000c54c783b */ /* 0x000fe20000004200 */
[----:B---3--:R-:W-:Y:S01]  /*15be0*/  FFMA.FTZ R2, R16, c[0x0][0x2d0], -R3 ;  /* 0x0000b40010027a23 */ /* 0x008fe20000010803 */
[----:B--2---:R-:W-:-:S02]  /*15bf0*/  F2FP.PACK_AB R16, R108, R109 ;  /* 0x0000006d6c10723e */ /* 0x004fc400000000ff */
[----:B------:R-:W-:Y:S01]  /*15c00*/  LDSM.16.MT88.4 R168, [R196+0x1000] ;  /* 0x00100000c4a8783b */ /* 0x000fe20000004200 */
[----:B------:R2:W-:Y:S03]  /*15c10*/  MUFU.EX2 R118, R2 ;  /* 0x0000000200767308 */ /* 0x0005e60000000800 */
[----:B------:R-:W-:Y:S01]  /*15c20*/  LDSM.16.MT88.4 R160, [R197+0x1000] ;  /* 0x00100000c5a0783b */ /* 0x000fe20000004200 */
[----:B--2---:R-:W-:-:S04]  /*15c30*/  FFMA.FTZ R2, R17, c[0x0][0x2d0], -R3 ;  /* 0x0000b40011027a23 */ /* 0x004fc80000010803 */
[----:B------:R2:W3:Y:S02]  /*15c40*/  MUFU.EX2 R116, R2 ;  /* 0x0000000200747308 */ /* 0x0004e40000000800 */
[----:B--2---:R-:W-:Y:S01]  /*15c50*/  FMUL.FTZ R2, R5, c[0x0][0x2d0] ;  /* 0x0000b40005027a20 */ /* 0x004fe20000410000 */
[----:B---3--:R-:W-:-:S04]  /*15c60*/  F2FP.PACK_AB R18, R116, R118 ;  /* 0x000000767412723e */ /* 0x008fc800000000ff */
[----:B------:R-:W-:-:S05]  /*15c70*/  FSEL R2, R2, RZ, P0 ;  /* 0x000000ff02027208 */ /* 0x000fca0000000000 */
[----:B------:R-:W-:Y:S01]  /*15c80*/  FFMA.FTZ R4, R8, c[0x0][0x2d0], -R2 ;  /* 0x0000b40008047a23 */ /* 0x000fe20000010802 */
[----:B------:R-:W-:-:S03]  /*15c90*/  F2FP.PACK_AB R8, R133, R119 ;  /* 0x000000778508723e */ /* 0x000fc600000000ff */
[----:B------:R2:W-:Y:S02]  /*15ca0*/  MUFU.EX2 R13, R4 ;  /* 0x00000004000d7308 */ /* 0x0005e40000000800 */
[----:B--2---:R-:W-:-:S06]  /*15cb0*/  FFMA.FTZ R4, R9, c[0x0][0x2d0], -R2 ;  /* 0x0000b40009047a23 */ /* 0x004fcc0000010802 */
[----:B------:R2:W3:Y:S02]  /*15cc0*/  MUFU.EX2 R14, R4 ;  /* 0x00000004000e7308 */ /* 0x0004e40000000800 */
[----:B--2---:R-:W-:Y:S01]  /*15cd0*/  FFMA.FTZ R4, R11, c[0x0][0x2d0], -R2 ;  /* 0x0000b4000b047a23 */ /* 0x004fe20000010802 */
[----:B---3--:R-:W-:Y:S01]  /*15ce0*/  F2FP.PACK_AB R17, R14, R13 ;  /* 0x0000000d0e11723e */ /* 0x008fe200000000ff */
[----:B------:R-:W-:-:S04]  /*15cf0*/  FADD.FTZ R14, R13, R14 ;  /* 0x0000000e0d0e7221 */ /* 0x000fc80000010000 */
[----:B------:R2:W3:Y:S02]  /*15d00*/  MUFU.EX2 R117, R4 ;  /* 0x0000000400757308 */ /* 0x0004e40000000800 */
[----:B--2---:R-:W-:Y:S02]  /*15d10*/  FFMA.FTZ R4, R10, c[0x0][0x2d0], -R2 ;  /* 0x0000b4000a047a23 */ /* 0x004fe40000010802 */
[----:B---3--:R-:W-:-:S04]  /*15d20*/  FADD.FTZ R14, R117, R14 ;  /* 0x0000000e750e7221 */ /* 0x008fc80000010000 */
[----:B------:R2:W3:Y:S02]  /*15d30*/  MUFU.EX2 R125, R4 ;  /* 0x00000004007d7308 */ /* 0x0004e40000000800 */
[----:B--2---:R-:W-:Y:S01]  /*15d40*/  FFMA.FTZ R4, R30, c[0x0][0x2d0], -R3 ;  /* 0x0000b4001e047a23 */ /* 0x004fe20000010803 */
[----:B---3--:R-:W-:-:S05]  /*15d50*/  F2FP.PACK_AB R19, R125, R117 ;  /* 0x000000757d13723e */ /* 0x008fca00000000ff */
[----:B------:R2:W-:Y:S02]  /*15d60*/  MUFU.EX2 R127, R4 ;  /* 0x00000004007f7308 */ /* 0x0005e40000000800 */
[----:B-1----:R-:W-:Y:S01]  /*15d70*/  HMMA.16816.F32 R44, R16, R24, RZ ;  /* 0x00000018102c723c */ /* 0x002fe200000018ff */
[----:B--2---:R-:W-:-:S05]  /*15d80*/  FFMA.FTZ R4, R31, c[0x0][0x2d0], -R3 ;  /* 0x0000b4001f047a23 */ /* 0x004fca0000010803 */
[----:B------:R1:W2:Y:S02]  /*15d90*/  MUFU.EX2 R132, R4 ;  /* 0x0000000400847308 */ /* 0x0002a40000000800 */
[----:B-1----:R-:W-:Y:S01]  /*15da0*/  FFMA.FTZ R4, R29, c[0x0][0x2d0], -R2 ;  /* 0x0000b4001d047a23 */ /* 0x002fe20000010802 */
[----:B--2---:R-:W-:-:S05]  /*15db0*/  F2FP.PACK_AB R10, R132, R127 ;  /* 0x0000007f840a723e */ /* 0x004fca00000000ff */
[----:B------:R1:W-:Y:S02]  /*15dc0*/  MUFU.EX2 R124, R4 ;  /* 0x00000004007c7308 */ /* 0x0003e40000000800 */
[--C-:B-1----:R-:W-:Y:S02]  /*15dd0*/  FFMA.FTZ R4, R28, c[0x0][0x2d0], -R2.reuse ;  /* 0x0000b4001c047a23 */ /* 0x102fe40000010802 */
[C---:B------:R-:W-:Y:S04]  /*15de0*/  HMMA.16816.F32 R28, R16.reuse, R26, RZ ;  /* 0x0000001a101c723c */ /* 0x040fe800000018ff */
[----:B------:R1:W2:Y:S04]  /*15df0*/  MUFU.EX2 R126, R4 ;  /* 0x00000004007e7308 */ /* 0x0002a80000000800 */
[C---:B------:R-:W-:Y:S08]  /*15e00*/  HMMA.16816.F32 R24, R16.reuse, R20, RZ ;  /* 0x000000141018723c */ /* 0x040ff000000018ff */
[----:B------:R-:W-:Y:S01]  /*15e10*/  HMMA.16816.F32 R20, R16, R22, RZ ;  /* 0x000000161014723c */ /* 0x000fe200000018ff */
[----:B-1----:R-:W-:Y:S01]  /*15e20*/  FFMA.FTZ R4, R32, c[0x0][0x2d0], -R2 ;  /* 0x0000b40020047a23 */ /* 0x002fe20000010802 */
[----:B--2---:R-:W-:-:S03]  /*15e30*/  F2FP.PACK_AB R9, R126, R124 ;  /* 0x0000007c7e09723e */ /* 0x004fc600000000ff */
[----:B------:R1:W-:Y:S02]  /*15e40*/  MUFU.EX2 R137, R4 ;  /* 0x0000000400897308 */ /* 0x0003e40000000800 */
[----:B-1----:R-:W-:Y:S02]  /*15e50*/  FFMA.FTZ R4, R33, c[0x0][0x2d0], -R2 ;  /* 0x0000b40021047a23 */ /* 0x002fe40000010802 */
[----:B----4-:R-:W-:Y:S04]  /*15e60*/  HMMA.16816.F32 R32, R16, R64, RZ ;  /* 0x000000401020723c */ /* 0x010fe800000018ff */
[----:B------:R-:W1:Y:S02]  /*15e70*/  MUFU.EX2 R136, R4 ;  /* 0x0000000400887308 */ /* 0x000e640000000800 */
[----:B-1----:R-:W-:-:S09]  /*15e80*/  F2FP.PACK_AB R11, R136, R137 ;  /* 0x00000089880b723e */ /* 0x002fd200000000ff */
[C---:B------:R-:W-:Y:S08]  /*15e90*/  HMMA.16816.F32 R48, R8.reuse, R38, R20 ;  /* 0x000000260830723c */ /* 0x040ff00000001814 */
[C---:B------:R-:W-:Y:S01]  /*15ea0*/  HMMA.16816.F32 R172, R8.reuse, R40, R44 ;  /* 0x0000002808ac723c */ /* 0x040fe2000000182c */
[----:B------:R-:W-:Y:S07]  /*15eb0*/  LDSM.16.MT88.4 R44, [R196+0x2000] ;  /* 0x00200000c42c783b */ /* 0x000fee0000004200 */
[----:B------:R-:W-:Y:S08]  /*15ec0*/  HMMA.16816.F32 R152, R8, R42, R28 ;  /* 0x0000002a0898723c */ /* 0x000ff0000000181c */
[----:B------:R-:W-:Y:S01]  /*15ed0*/  MOV R102, R48 ;  /* 0x0000003000667202 */ /* 0x000fe20000000f00 */
[----:B------:R-:W-:Y:S01]  /*15ee0*/  IMAD.MOV.U32 R4, RZ, RZ, R51 ;  /* 0x000000ffff047224 */ /* 0x000fe200078e0033 */
[----:B------:R-:W-:Y:S01]  /*15ef0*/  MOV R101, R49 ;  /* 0x0000003100657202 */ /* 0x000fe20000000f00 */
[----:B------:R-:W-:Y:S01]  /*15f00*/  HMMA.16816.F32 R28, R16, R66, RZ ;  /* 0x00000042101c723c */ /* 0x000fe200000018ff */
[----:B------:R-:W-:Y:S01]  /*15f10*/  MOV R100, R50 ;  /* 0x0000003200647202 */ /* 0x000fe20000000f00 */
[----:B------:R-:W-:Y:S04]  /*15f20*/  LDSM.16.MT88.4 R64, [R198+0x2000] ;  /* 0x00200000c640783b */ /* 0x000fe80000004200 */
[----:B------:R-:W1:Y:S02]  /*15f30*/  LDSM.16.MT88.4 R48, [R198+0x800] ;  /* 0x00080000c630783b */ /* 0x000e640000004200 */
[----:B------:R-:W-:Y:S08]  /*15f40*/  HMMA.16816.F32 R164, R8, R36, R24 ;  /* 0x0000002408a4723c */ /* 0x000ff00000001818 */
[C---:B------:R-:W-:Y:S08]  /*15f50*/  HMMA.16816.F32 R36, R16.reuse, R58, RZ ;  /* 0x0000003a1024723c */ /* 0x040ff000000018ff */
[C---:B------:R-:W-:Y:S08]  /*15f60*/  HMMA.16816.F32 R24, R16.reuse, R68, RZ ;  /* 0x000000441018723c */ /* 0x040ff000000018ff */
[C---:B------:R-:W-:Y:S01]  /*15f70*/  HMMA.16816.F32 R20, R16.reuse, R70, RZ ;  /* 0x000000461014723c */ /* 0x040fe200000018ff */
[----:B------:R-:W2:Y:S07]  /*15f80*/  LDSM.16.MT88.4 R68, [R199+0x2000] ;  /* 0x00200000c744783b */ /* 0x000eae0000004200 */
[----:B------:R-:W-:Y:S01]  /*15f90*/  HMMA.16816.F32 R40, R16, R56, RZ ;  /* 0x000000381028723c */ /* 0x000fe200000018ff */
[----:B------:R-:W-:Y:S07]  /*15fa0*/  LDSM.16.MT88.4 R56, [R197+0x3000] ;  /* 0x00300000c538783b */ /* 0x000fee0000004200 */
[C---:B-1----:R-:W-:Y:S08]  /*15fb0*/  HMMA.16816.F32 R32, R8.reuse, R48, R32 ;  /* 0x000000300820723c */ /* 0x042ff00000001820 */
[C---:B------:R-:W-:Y:S01]  /*15fc0*/  HMMA.16816.F32 R28, R8.reuse, R50, R28 ;  /* 0x00000032081c723c */ /* 0x040fe2000000181c */
[----:B------:R-:W1:Y:S07]  /*15fd0*/  LDSM.16.MT88.4 R48, [R196+0x3000] ;  /* 0x00300000c430783b */ /* 0x000e6e0000004200 */
[C---:B------:R-:W-:Y:S08]  /*15fe0*/  HMMA.16816.F32 R92, R8.reuse, R74, R36 ;  /* 0x0000004a085c723c */ /* 0x040ff00000001824 */
[----:B------:R-:W-:Y:S01]  /*15ff0*/  HMMA.16816.F32 R24, R8, R44, R24 ;  /* 0x0000002c0818723c */ /* 0x000fe20000001818 */
[----:B------:R-:W-:Y:S01]  /*16000*/  MOV R120, R32 ;  /* 0x0000002000787202 */ /* 0x000fe20000000f00 */
[----:B------:R-:W-:Y:S01]  /*16010*/  IMAD.MOV.U32 R115, RZ, RZ, R33 ;  /* 0x000000ffff737224 */ /* 0x000fe200078e0021 */
[----:B------:R-:W-:-:S02]  /*16020*/  MOV R114, R34 ;  /* 0x0000002200727202 */ /* 0x000fc40000000f00 */
[----:B------:R-:W-:-:S03]  /*16030*/  MOV R113, R35 ;  /* 0x0000002300717202 */ /* 0x000fc60000000f00 */
[C---:B------:R-:W-:Y:S01]  /*16040*/  HMMA.16816.F32 R20, R8.reuse, R46, R20 ;  /* 0x0000002e0814723c */ /* 0x040fe20000001814 */
[----:B------:R-:W3:Y:S07]  /*16050*/  LDSM.16.MT88.4 R44, [R196+0x3800] ;  /* 0x00380000c42c783b */ /* 0x000eee0000004200 */
[----:B------:R-:W-:Y:S01]  /*16060*/  HMMA.16816.F32 R156, R8, R72, R40 ;  /* 0x00000048089c723c */ /* 0x000fe20000001828 */
[----:B------:R-:W-:Y:S01]  /*16070*/  MOV R112, R92 ;  /* 0x0000005c00707202 */ /* 0x000fe20000000f00 */
[----:B------:R-:W-:Y:S01]  /*16080*/  IMAD.MOV.U32 R110, RZ, RZ, R94 ;  /* 0x000000ffff6e7224 */ /* 0x000fe200078e005e */
[----:B------:R-:W-:Y:S01]  /*16090*/  MOV R111, R93 ;  /* 0x0000005d006f7202 */ /* 0x000fe20000000f00 */
[----:B------:R-:W-:Y:S01]  /*160a0*/  IMAD.MOV.U32 R94, RZ, RZ, R29 ;  /* 0x000000ffff5e7224 */ /* 0x000fe200078e001d */
[----:B------:R-:W-:-:S02]  /*160b0*/  MOV R103, R95 ;  /* 0x0000005f00677202 */ /* 0x000fc40000000f00 */
[----:B------:R-:W-:Y:S01]  /*160c0*/  MOV R95, R28 ;  /* 0x0000001c005f7202 */ /* 0x000fe20000000f00 */
[C---:B------:R-:W-:Y:S01]  /*160d0*/  HMMA.16816.F32 R40, R16.reuse, R52, RZ ;  /* 0x000000341028723c */ /* 0x040fe200000018ff */
[----:B------:R-:W-:Y:S01]  /*160e0*/  MOV R93, R30 ;  /* 0x0000001e005d7202 */ /* 0x000fe20000000f00 */
[----:B------:R-:W-:Y:S01]  /*160f0*/  IMAD.MOV.U32 R98, RZ, RZ, R25 ;  /* 0x000000ffff627224 */ /* 0x000fe200078e0019 */
[----:B------:R-:W-:Y:S02]  /*16100*/  MOV R92, R31 ;  /* 0x0000001f005c7202 */ /* 0x000fe40000000f00 */
[----:B------:R-:W-:Y:S02]  /*16110*/  MOV R99, R24 ;  /* 0x0000001800637202 */ /* 0x000fe40000000f00 */
[----:B------:R-:W-:Y:S01]  /*16120*/  MOV R97, R26 ;  /* 0x0000001a00617202 */ /* 0x000fe20000000f00 */
[----:B------:R-:W-:Y:S01]  /*16130*/  HMMA.16816.F32 R36, R16, R54, RZ ;  /* 0x000000361024723c */ /* 0x000fe200000018ff */
[----:B------:R-:W-:Y:S01]  /*16140*/  MOV R96, R27 ;  /* 0x0000001b00607202 */ /* 0x000fe20000000f00 */
[----:B------:R-:W-:Y:S01]  /*16150*/  IMAD.MOV.U32 R106, RZ, RZ, R21 ;  /* 0x000000ffff6a7224 */ /* 0x000fe200078e0015 */
[----:B------:R-:W-:Y:S01]  /*16160*/  MOV R107, R20 ;  /* 0x00000014006b7202 */ /* 0x000fe20000000f00 */
[----:B------:R-:W-:Y:S01]  /*16170*/  LDSM.16.MT88.4 R52, [R199+0x3800] ;  /* 0x00380000c734783b */ /* 0x000fe20000004200 */
[----:B------:R-:W-:-:S02]  /*16180*/  MOV R105, R22 ;  /* 0x0000001600697202 */ /* 0x000fc40000000f00 */
[----:B------:R-:W-:Y:S01]  /*16190*/  MOV R104, R23 ;  /* 0x0000001700687202 */ /* 0x000fe20000000f00 */
[C---:B------:R-:W-:Y:S08]  /*161a0*/  HMMA.16816.F32 R32, R16.reuse, R60, RZ ;  /* 0x0000003c1020723c */ /* 0x040ff000000018ff */
[C---:B------:R-:W-:Y:S01]  /*161b0*/  HMMA.16816.F32 R28, R16.reuse, R62, RZ ;  /* 0x0000003e101c723c */ /* 0x040fe200000018ff */
[----:B------:R-:W4:Y:S07]  /*161c0*/  LDSM.16.MT88.4 R60, [R199+0x3000] ;  /* 0x00300000c73c783b */ /* 0x000f2e0000004200 */
[C---:B------:R-:W-:Y:S08]  /*161d0*/  HMMA.16816.F32 R24, R16.reuse, R80, RZ ;  /* 0x000000501018723c */ /* 0x040ff000000018ff */
[----:B------:R-:W-:Y:S08]  /*161e0*/  HMMA.16816.F32 R20, R16, R82, RZ ;  /* 0x000000521014723c */ /* 0x000ff000000018ff */
[C---:B------:R-:W-:Y:S01]  /*161f0*/  HMMA.16816.F32 R80, R8.reuse, R76, R40 ;  /* 0x0000004c0850723c */ /* 0x040fe20000001828 */
[----:B------:R-:W5:Y:S07]  /*16200*/  LDSM.16.MT88.4 R40, [R197+0x3800] ;  /* 0x00380000c528783b */ /* 0x000f6e0000004200 */
[C---:B------:R-:W-:Y:S08]  /*16210*/  HMMA.16816.F32 R192, R8.reuse, R78, R36 ;  /* 0x0000004e08c0723c */ /* 0x040ff00000001824 */
[----:B--2---:R-:W-:Y:S08]  /*16220*/  HMMA.16816.F32 R72, R8, R68, R32 ;  /* 0x000000440848723c */ /* 0x004ff00000001820 */
[C---:B-1----:R-:W-:Y:S08]  /*16230*/  HMMA.16816.F32 R36, R16.reuse, R48, RZ ;  /* 0x000000301024723c */ /* 0x042ff000000018ff */
[----:B------:R-:W-:Y:S01]  /*16240*/  HMMA.16816.F32 R32, R16, R50, RZ ;  /* 0x000000321020723c */ /* 0x000fe200000018ff */
[----:B------:R-:W1:Y:S07]  /*16250*/  LDSM.16.MT88.4 R48, [R198+0x3000] ;  /* 0x00300000c630783b */ /* 0x000e6e0000004200 */
[C---:B------:R-:W-:Y:S08]  /*16260*/  HMMA.16816.F32 R188, R8.reuse, R70, R28 ;  /* 0x0000004608bc723c */ /* 0x040ff0000000181c */
[----:B------:R-:W-:Y:S07]  /*16270*/  HMMA.16816.F32 R68, R8, R64, R24 ;  /* 0x000000400844723c */ /* 0x000fee0000001818 */
[----:B------:R-:W-:Y:S01]  /*16280*/  MOV R64, R107 ;  /* 0x0000006b00407202 */ /* 0x000fe20000000f00 */
[----:B------:R-:W-:Y:S01]  /*16290*/  HMMA.16816.F32 R24, R16, R58, RZ ;  /* 0x0000003a1018723c */ /* 0x000fe200000018ff */
[----:B------:R-:W-:-:S06]  /*162a0*/  IMAD.MOV.U32 R65, RZ, RZ, R106 ;  /* 0x000000ffff417224 */ /* 0x000fcc00078e006a */
[----:B------:R-:W-:Y:S01]  /*162b0*/  MOV R58, R97 ;  /* 0x00000061003a7202 */ /* 0x000fe20000000f00 */
[----:B---3--:R-:W-:Y:S01]  /*162c0*/  HMMA.16816.F32 R180, R8, R46, R32 ;  /* 0x0000002e08b4723c */ /* 0x008fe20000001820 */
[----:B------:R-:W2:Y:S01]  /*162d0*/  LDSM.16.MT88.4 R32, [R198+0x3800] ;  /* 0x00380000c620783b */ /* 0x000ea20000004200 */
[----:B------:R-:W-:-:S05]  /*162e0*/  MOV R59, R96 ;  /* 0x00000060003b7202 */ /* 0x000fca0000000f00 */
[----:B------:R-:W-:Y:S01]  /*162f0*/  MOV R46, R93 ;  /* 0x0000005d002e7202 */ /* 0x000fe20000000f00 */
[----:B------:R-:W-:Y:S01]  /*16300*/  HMMA.16816.F32 R184, R8, R66, R20 ;  /* 0x0000004208b8723c */ /* 0x000fe20000001814 */
[----:B------:R-:W-:-:S06]  /*16310*/  MOV R47, R92 ;  /* 0x0000005c002f7202 */ /* 0x000fcc0000000f00 */
[----:B------:R-:W-:Y:S01]  /*16320*/  MOV R66, R105 ;  /* 0x0000006900427202 */ /* 0x000fe20000000f00 */
[----:B----4-:R-:W-:Y:S01]  /*16330*/  HMMA.16816.F32 R20, R16, R60, RZ ;  /* 0x0000003c1014723c */ /* 0x010fe200000018ff */
[----:B------:R-:W-:-:S06]  /*16340*/  MOV R67, R104 ;  /* 0x0000006800437202 */ /* 0x000fcc0000000f00 */
[----:B------:R-:W-:Y:S01]  /*16350*/  MOV R60, R120 ;  /* 0x00000078003c7202 */ /* 0x000fe20000000f00 */
[----:B------:R-:W-:Y:S01]  /*16360*/  HMMA.16816.F32 R28, R16, R56, RZ ;  /* 0x00000038101c723c */ /* 0x000fe200000018ff */
[----:B------:R-:W-:-:S06]  /*16370*/  IMAD.MOV.U32 R61, RZ, RZ, R115 ;  /* 0x000000ffff3d7224 */ /* 0x000fcc00078e0073 */
[----:B------:R-:W-:Y:S01]  /*16380*/  MOV R56, R99 ;  /* 0x0000006300387202 */ /* 0x000fe20000000f00 */
[----:B-----5:R-:W-:Y:S01]  /*16390*/  HMMA.16816.F32 R104, R8, R42, R24 ;  /* 0x0000002a0868723c */ /* 0x020fe20000001818 */
[----:B------:R-:W-:-:S06]  /*163a0*/  IMAD.MOV.U32 R57, RZ, RZ, R98 ;  /* 0x000000ffff397224 */ /* 0x000fcc00078e0062 */
[----:B------:R-:W-:Y:S01]  /*163b0*/  MOV R42, R100 ;  /* 0x00000064002a7202 */ /* 0x000fe20000000f00 */
[----:B------:R-:W-:Y:S01]  /*163c0*/  HMMA.16816.F32 R76, R8, R44, R36 ;  /* 0x0000002c084c723c */ /* 0x000fe20000001824 */
[----:B------:R-:W3:Y:S01]  /*163d0*/  LDSM.16.MT88.4 R36, [R196+0x4800] ;  /* 0x00480000c424783b */ /* 0x000ee20000004200 */
[----:B------:R-:W-:Y:S01]  /*163e0*/  MOV R43, R4 ;  /* 0x00000004002b7202 */ /* 0x000fe20000000f00 */
[----:B------:R-:W-:-:S04]  /*163f0*/  FADD.FTZ R4, R109, R108 ;  /* 0x0000006c6d047221 */ /* 0x000fc80000010000 */
[----:B------:R-:W-:Y:S01]  /*16400*/  MOV R44, R95 ;  /* 0x0000005f002c7202 */ /* 0x000fe20000000f00 */
[----:B-1----:R-:W-:Y:S01]  /*16410*/  HMMA.16816.F32 R24, R16, R48, RZ ;  /* 0x000000301018723c */ /* 0x002fe200000018ff */
[----:B------:R-:W-:Y:S02]  /*16420*/  IMAD.MOV.U32 R45, RZ, RZ, R94 ;  /* 0x000000ffff2d7224 */ /* 0x000fe400078e005e */
[----:B------:R-:W-:-:S04]  /*16430*/  FADD.FTZ R4, R118, R4 ;  /* 0x0000000476047221 */ /* 0x000fc80000010000 */
[----:B------:R-:W-:Y:S01]  /*16440*/  IMAD.MOV.U32 R49, RZ, RZ, R111 ;  /* 0x000000ffff317224 */ /* 0x000fe200078e006f */
[----:B------:R-:W-:Y:S01]  /*16450*/  HMMA.16816.F32 R92, R8, R52, R20 ;  /* 0x00000034085c723c */ /* 0x000fe20000001814 */
[----:B------:R-:W-:Y:S01]  /*16460*/  MOV R48, R112 ;  /* 0x0000007000307202 */ /* 0x000fe20000000f00 */
[----:B------:R-:W-:-:S04]  /*16470*/  FADD.FTZ R4, R116, R4 ;  /* 0x0000000474047221 */ /* 0x000fc80000010000 */
[----:B------:R-:W-:Y:S02]  /*16480*/  FADD.FTZ R13, R119, R4 ;  /* 0x00000004770d7221 */ /* 0x000fe40000010000 */
[----:B------:R-:W-:Y:S01]  /*16490*/  HMMA.16816.F32 R20, R16, R50, RZ ;  /* 0x000000321014723c */ /* 0x000fe200000018ff */
[----:B------:R-:W-:Y:S02]  /*164a0*/  FADD.FTZ R4, R125, R14 ;  /* 0x0000000e7d047221 */ /* 0x000fe40000010000 */
[----:B------:R-:W-:Y:S02]  /*164b0*/  FFMA.FTZ R14, R88, c[0x0][0x2d0], -R3 ;  /* 0x0000b400580e7a23 */ /* 0x000fe40000010803 */
[----:B------:R-:W-:Y:S02]  /*164c0*/  FADD.FTZ R4, R124, R4 ;  /* 0x000000047c047221 */ /* 0x000fe40000010000 */
[----:B------:R-:W-:Y:S01]  /*164d0*/  MOV R51, R103 ;  /* 0x0000006700337202 */ /* 0x000fe20000000f00 */
[----:B------:R-:W-:Y:S01]  /*164e0*/  HMMA.16816.F32 R96, R8, R40, R28 ;  /* 0x000000280860723c */ /* 0x000fe2000000181c */
[----:B------:R-:W-:Y:S01]  /*164f0*/  MOV R50, R110 ;  /* 0x0000006e00327202 */ /* 0x000fe20000000f00 */
[----:B------:R-:W-:Y:S01]  /*16500*/  FADD.FTZ R4, R126, R4 ;  /* 0x000000047e047221 */ /* 0x000fe20000010000 */
[----:B------:R-:W-:Y:S04]  /*16510*/  MUFU.EX2 R14, R14 ;  /* 0x0000000e000e7308 */ /* 0x000fe80000000800 */
[----:B------:R-:W-:Y:S01]  /*16520*/  MOV R40, R102 ;  /* 0x0000006600287202 */ /* 0x000fe20000000f00 */
[----:B------:R-:W-:Y:S01]  /*16530*/  IMAD.MOV.U32 R41, RZ, RZ, R101 ;  /* 0x000000ffff297224 */ /* 0x000fe200078e0065 */
[----:B------:R-:W-:Y:S07]  /*16540*/  HMMA.16816.F32 R28, R16, R62, RZ ;  /* 0x0000003e101c723c */ /* 0x000fee00000018ff */
[----:B------:R-:W-:Y:S01]  /*16550*/  MOV R62, R114 ;  /* 0x00000072003e7202 */ /* 0x000fe20000000f00 */
[----:B--2---:R-:W-:Y:S01]  /*16560*/  HMMA.16816.F32 R100, R8, R32, R24 ;  /* 0x000000200864723c */ /* 0x004fe20000001818 */
[----:B------:R-:W1:Y:S01]  /*16570*/  LDSM.16.MT88.4 R24, [R196+0x5000] ;  /* 0x00500000c418783b */ /* 0x000e620000004200 */
[----:B------:R-:W-:-:S05]  /*16580*/  MOV R63, R113 ;  /* 0x00000071003f7202 */ /* 0x000fca0000000f00 */
[--C-:B------:R-:W-:Y:S01]  /*16590*/  FFMA.FTZ R33, R90, c[0x0][0x2d0], -R3.reuse ;  /* 0x0000b4005a217a23 */ /* 0x100fe20000010803 */
[----:B------:R-:W-:Y:S01]  /*165a0*/  HMMA.16816.F32 R120, R8, R34, R20 ;  /* 0x000000220878723c */ /* 0x000fe20000001814 */
[----:B------:R-:W-:-:S06]  /*165b0*/  FFMA.FTZ R32, R89, c[0x0][0x2d0], -R3 ;  /* 0x0000b40059207a23 */ /* 0x000fcc0000010803 */
[----:B------:R-:W-:Y:S01]  /*165c0*/  FFMA.FTZ R34, R91, c[0x0][0x2d0], -R3 ;  /* 0x0000b4005b227a23 */ /* 0x000fe20000010803 */
[----:B---3--:R-:W-:Y:S01]  /*165d0*/  HMMA.16816.F32 R20, R16, R36, RZ ;  /* 0x000000241014723c */ /* 0x008fe200000018ff */
[----:B------:R-:W-:Y:S01]  /*165e0*/  FADD.FTZ R3, R133, R13 ;  /* 0x0000000d85037221 */ /* 0x000fe20000010000 */
[----:B------:R-:W-:Y:S01]  /*165f0*/  LDSM.16.MT88.4 R88, [R197+0x4000] ;  /* 0x00400000c558783b */ /* 0x000fe20000004200 */
[--C-:B------:R-:W-:Y:S02]  /*16600*/  FFMA.FTZ R35, R86, c[0x0][0x2d0], -R2.reuse ;  /* 0x0000b40056237a23 */ /* 0x100fe40000010802 */
[----:B------:R-:W-:Y:S02]  /*16610*/  FADD.FTZ R3, R127, R3 ;  /* 0x000000037f037221 */ /* 0x000fe40000010000 */
[--C-:B------:R-:W-:Y:S01]  /*16620*/  FFMA.FTZ R36, R87, c[0x0][0x2d0], -R2.reuse ;  /* 0x0000b40057247a23 */ /* 0x100fe20000010802 */
[----:B------:R-:W-:Y:S01]  /*16630*/  HMMA.16816.F32 R112, R8, R54, R28 ;  /* 0x000000360870723c */ /* 0x000fe2000000181c */
[----:B------:R-:W2:Y:S01]  /*16640*/  LDSM.16.MT88.4 R28, [R197+0x4800] ;  /* 0x00480000c51c783b */ /* 0x000ea20000004200 */
[----:B------:R-:W-:-:S02]  /*16650*/  FFMA.FTZ R13, R85, c[0x0][0x2d0], -R2 ;  /* 0x0000b400550d7a23 */ /* 0x000fc40000010802 */
[----:B------:R-:W-:Y:S02]  /*16660*/  FFMA.FTZ R37, R84, c[0x0][0x2d0], -R2 ;  /* 0x0000b40054257a23 */ /* 0x000fe40000010802 */
[----:B------:R-:W-:Y:S02]  /*16670*/  FADD.FTZ R2, R132, R3 ;  /* 0x0000000384027221 */ /* 0x000fe40000010000 */
[----:B------:R-:W-:Y:S01]  /*16680*/  FADD.FTZ R3, R137, R4 ;  /* 0x0000000489037221 */ /* 0x000fe20000010000 */
[----:B------:R-:W-:Y:S03]  /*16690*/  MUFU.EX2 R13, R13 ;  /* 0x0000000d000d7308 */ /* 0x000fe60000000800 */
[----:B------:R-:W-:-:S04]  /*166a0*/  FADD.FTZ R3, R136, R3 ;  /* 0x0000000388037221 */ /* 0x000fc80000010000 */
[----:B-1----:R-:W-:Y:S01]  /*166b0*/  HMMA.16816.F32 R108, R8, R24, R20 ;  /* 0x00000018086c723c */ /* 0x002fe20000001814 */
[----:B------:R-:W1:Y:S07]  /*166c0*/  MUFU.EX2 R4, R37 ;  /* 0x0000002500047308 */ /* 0x000e6e0000000800 */
[----:B------:R-:W-:Y:S01]  /*166d0*/  HMMA.16816.F32 R20, R16, R38, RZ ;  /* 0x000000261014723c */ /* 0x000fe200000018ff */
[----:B-1----:R-:W-:Y:S11]  /*166e0*/  F2FP.PACK_AB R139, R4, R13 ;  /* 0x0000000d048b723e */ /* 0x002ff600000000ff */
[----:B------:R-:W-:Y:S11]  /*166f0*/  @!UPT UIADD3 URZ, URZ, URZ, URZ ;  /* 0x0000003f3f3ff290 */ /* 0x000ff6000fffe03f */
[----:B------:R-:W-:Y:S01]  /*16700*/  @!UPT UIADD3 URZ, URZ, URZ, URZ ;  /* 0x0000003f3f3ff290 */ /* 0x000fe2000fffe03f */
[----:B------:R-:W-:Y:S01]  /*16710*/  HMMA.16816.F32 R128, R8, R26, R20 ;  /* 0x0000001a0880723c */ /* 0x000fe20000001814 */
[----:B------:R-:W1:Y:S07]  /*16720*/  LDSM.16.MT88.4 R24, [R197+0x5000] ;  /* 0x00500000c518783b */ /* 0x000e6e0000004200 */
[----:B--2---:R-:W-:Y:S11]  /*16730*/  HMMA.16816.F32 R20, R16, R28, RZ ;  /* 0x0000001c1014723c */ /* 0x004ff600000018ff */
[----:B------:R-:W-:Y:S11]  /*16740*/  @!UPT UIADD3 URZ, URZ, URZ, URZ ;  /* 0x0000003f3f3ff290 */ /* 0x000ff6000fffe03f */
[----:B------:R-:W-:Y:S02]  /*16750*/  @!UPT UIADD3 URZ, URZ, URZ, URZ ;  /* 0x0000003f3f3ff290 */ /* 0x000fe4000fffe03f */
        /* <DEDUP_REMOVED lines=8> */
[----:B------:R-:W1:Y:S02]  /*167e0*/  MUFU.EX2 R28, R34 ;  /* 0x00000022001c7308 */ /* 0x000e640000000800 */
[----:B-1----:R-:W-:Y:S11]  /*167f0*/  FADD.FTZ R2, R28, R2 ;  /* 0x000000021c027221 */ /* 0x002ff60000010000 */
[----:B------:R-:W-:Y:S10]  /*16800*/  @!UPT UIADD3 URZ, URZ, URZ, URZ ;  /* 0x0000003f3f3ff290 */ /* 0x000ff4000fffe03f */
[----:B--2---:R-:W-:Y:S01]  /*16810*/  HMMA.16816.F32 R124, R8, R24, R20 ;  /* 0x00000018087c723c */ /* 0x004fe20000001814 */
[----:B------:R-:W1:Y:S07]  /*16820*/  MUFU.EX2 R24, R33 ;  /* 0x0000002100187308 */ /* 0x000e6e0000000800 */
[----:B------:R-:W-:Y:S01]  /*16830*/  HMMA.16816.F32 R20, R16, R30, RZ ;  /* 0x0000001e1014723c */ /* 0x000fe200000018ff */
[----:B------:R-:W2:Y:S01]  /*16840*/  MUFU.EX2 R25, R32 ;  /* 0x0000002000197308 */ /* 0x000ea20000000800 */
[C---:B-1----:R-:W-:Y:S01]  /*16850*/  FADD.FTZ R2, R24.reuse, R2 ;  /* 0x0000000218027221 */ /* 0x042fe20000010000 */
[----:B------:R-:W-:-:S06]  /*16860*/  F2FP.PACK_AB R136, R24, R28 ;  /* 0x0000001c1888723e */ /* 0x000fcc00000000ff */
[----:B------:R-:W1:Y:S01]  /*16870*/  MUFU.EX2 R28, R36 ;  /* 0x00000024001c7308 */ /* 0x000e620000000800 */
[----:B--2---:R-:W-:Y:S01]  /*16880*/  FADD.FTZ R2, R25, R2 ;  /* 0x0000000219027221 */ /* 0x004fe20000010000 */
[----:B------:R-:W-:-:S03]  /*16890*/  F2FP.PACK_AB R138, R14, R25 ;  /* 0x000000190e8a723e */ /* 0x000fc600000000ff */
[----:B------:R-:W-:-:S03]  /*168a0*/  FADD.FTZ R235, R14, R2 ;  /* 0x000000020eeb7221 */ /* 0x000fc60000010000 */
[----:B------:R-:W2:Y:S07]  /*168b0*/  MUFU.EX2 R14, R35 ;  /* 0x00000023000e7308 */ /* 0x000eae0000000800 */
[----:B------:R-:W-:Y:S01]  /*168c0*/  HMMA.16816.F32 R132, R8, R26, R20 ;  /* 0x0000001a0884723c */ /* 0x000fe20000001814 */
[----:B------:R-:W3:Y:S01]  /*168d0*/  LDSM.16.MT88.4 R20, [R198+0x4800] ;  /* 0x00480000c614783b */ /* 0x000ee20000004200 */
[----:B-1----:R-:W-:-:S04]  /*168e0*/  FADD.FTZ R2, R28, R3 ;  /* 0x000000031c027221 */ /* 0x002fc80000010000 */
[C---:B--2---:R-:W-:Y:S01]  /*168f0*/  FADD.FTZ R2, R14.reuse, R2 ;  /* 0x000000020e027221 */ /* 0x044fe20000010000 */
[----:B------:R-:W-:-:S03]  /*16900*/  F2FP.PACK_AB R137, R14, R28 ;  /* 0x0000001c0e89723e */ /* 0x000fc600000000ff */
[----:B------:R-:W-:Y:S02]  /*16910*/  FADD.FTZ R2, R13, R2 ;  /* 0x000000020d027221 */ /* 0x000fe40000010000 */
[----:B------:R-:W2:Y:S02]  /*16920*/  LDL R13, [R1+0x8] ;  /* 0x00000800010d7983 */ /* 0x000ea40000100800 */
[----:B------:R-:W-:Y:S01]  /*16930*/  FADD.FTZ R233, R4, R2 ;  /* 0x0000000204e97221 */ /* 0x000fe20000010000 */
[C---:B------:R-:W-:Y:S01]  /*16940*/  HMMA.16816.F32 R172, R136.reuse, R168, R172 ;  /* 0x000000a888ac723c */ /* 0x040fe200000018ac */
[----:B------:R-:W4:Y:S04]  /*16950*/  LDL R2, [R1+0x4] ;  /* 0x0000040001027983 */ /* 0x000f280000100800 */
[----:B------:R-:W2:Y:S03]  /*16960*/  LDL R4, [R1+0xc] ;  /* 0x00000c0001047983 */ /* 0x000ea60000100800 */
[C---:B------:R-:W-:Y:S01]  /*16970*/  HMMA.16816.F32 R168, R136.reuse, R170, R152 ;  /* 0x000000aa88a8723c */ /* 0x040fe20000001898 */
[----:B------:R-:W1:Y:S07]  /*16980*/  LDSM.16.MT88.4 R152, [R199+0x1000] ;  /* 0x00100000c798783b */ /* 0x000e6e0000004200 */
[C---:B------:R-:W-:Y:S08]  /*16990*/  HMMA.16816.F32 R164, R136.reuse, R160, R164 ;  /* 0x000000a088a4723c */ /* 0x040ff000000018a4 */
[C---:B------:R-:W-:Y:S01]  /*169a0*/  HMMA.16816.F32 R160, R136.reuse, R162, R40 ;  /* 0x000000a288a0723c */ /* 0x040fe20000001828 */
[----:B------:R-:W5:Y:S07]  /*169b0*/  LDSM.16.MT88.4 R40, [R198+0x1000] ;  /* 0x00100000c628783b */ /* 0x000f6e0000004200 */
[----:B------:R-:W-:Y:S01]  /*169c0*/  HMMA.16816.F32 R84, R136, R88, R96 ;  /* 0x000000588854723c */ /* 0x000fe20000001860 */
[----:B------:R-:W5:Y:S07]  /*169d0*/  LDSM.16.MT88.4 R96, [R199+0x4000] ;  /* 0x00400000c760783b */ /* 0x000f6e0000004200 */
[----:B---3--:R-:W-:Y:S08]  /*169e0*/  HMMA.16816.F32 R24, R16, R20, RZ ;  /* 0x000000141018723c */ /* 0x008ff000000018ff */
[C---:B-1----:R-:W-:Y:S08]  /*169f0*/  HMMA.16816.F32 R156, R136.reuse, R152, R156 ;  /* 0x00000098889c723c */ /* 0x042ff0000000189c */
[C---:B------:R-:W-:Y:S01]  /*16a00*/  HMMA.16816.F32 R152, R136.reuse, R154, R48 ;  /* 0x0000009a8898723c */ /* 0x040fe20000001830 */
[----:B------:R-:W1:Y:S07]  /*16a10*/  LDSM.16.MT88.4 R48, [R196+0x2800] ;  /* 0x00280000c430783b */ /* 0x000e6e0000004200 */
[C---:B-----5:R-:W-:Y:S08]  /*16a20*/  HMMA.16816.F32 R36, R136.reuse, R40, R60 ;  /* 0x000000288824723c */ /* 0x060ff0000000183c */
[C---:B------:R-:W-:Y:S08]  /*16a30*/  HMMA.16816.F32 R92, R136.reuse, R96, R92 ;  /* 0x00000060885c723c */ /* 0x040ff0000000185c */
[C---:B------:R-:W-:Y:S08]  /*16a40*/  HMMA.16816.F32 R40, R136.reuse, R42, R44 ;  /* 0x0000002a8828723c */ /* 0x040ff0000000182c */
[C---:B------:R-:W-:Y:S01]  /*16a50*/  HMMA.16816.F32 R96, R136.reuse, R98, R112 ;  /* 0x000000628860723c */ /* 0x040fe20000001870 */
[----:B------:R-:W3:Y:S07]  /*16a60*/  LDSM.16.MT88.4 R112, [R196+0x5800] ;  /* 0x00580000c470783b */ /* 0x000eee0000004200 */
[C---:B------:R-:W-:Y:S01]  /*16a70*/  HMMA.16816.F32 R88, R136.reuse, R90, R104 ;  /* 0x0000005a8858723c */ /* 0x040fe20000001868 */
[----:B------:R-:W5:Y:S07]  /*16a80*/  LDSM.16.MT88.4 R104, [R198+0x4000] ;  /* 0x00400000c668783b */ /* 0x000f6e0000004200 */
[C---:B-1----:R-:W-:Y:S01]  /*16a90*/  HMMA.16816.F32 R44, R136.reuse, R48, R56 ;  /* 0x00000030882c723c */ /* 0x042fe20000001838 */
[----:B------:R-:W1:Y:S07]  /*16aa0*/  LDSM.16.MT88.4 R56, [R197+0x2800] ;  /* 0x00280000c538783b */ /* 0x000e6e0000004200 */
[----:B------:R-:W-:Y:S01]  /*16ab0*/  HMMA.16816.F32 R48, R136, R50, R64 ;  /* 0x000000328830723c */ /* 0x000fe20000001840 */
[----:B------:R-:W1:Y:S07]  /*16ac0*/  LDSM.16.MT88.4 R64, [R199+0x2800] ;  /* 0x00280000c740783b */ /* 0x000e6e0000004200 */
[----:B------:R-:W-:Y:S01]  /*16ad0*/  HMMA.16816.F32 R20, R16, R22, RZ ;  /* 0x000000161014723c */ /* 0x000fe200000018ff */
[----:B------:R-:W1:Y:S01]  /*16ae0*/  LDSM.16.MT88.4 R16, [R198+0x5000] ;  /* 0x00500000c610783b */ /* 0x000e620000004200 */
[----:B------:R-:W-:-:S04]  /*16af0*/  MOV R3, c[0x0][0x2c4] ;  /* 0x0000b10000037a02 */ /* 0x000fc80000000f00 */
[----:B------:R-:W-:Y:S02]  /*16b00*/  ISETP.NE.AND P1, PT, R3, 0x1, PT ;  /* 0x000000010300780c */ /* 0x000fe40003f25270 */
[C---:B---3--:R-:W-:Y:S08]  /*16b10*/  HMMA.16816.F32 R108, R136.reuse, R112, R108 ;  /* 0x00000070886c723c */ /* 0x048ff0000000186c */
[C---:B-----5:R-:W-:Y:S08]  /*16b20*/  HMMA.16816.F32 R100, R136.reuse, R104, R100 ;  /* 0x000000688864723c */ /* 0x060ff00000001864 */
[C---:B------:R-:W-:Y:S01]  /*16b30*/  HMMA.16816.F32 R112, R136.reuse, R114, R128 ;  /* 0x000000728870723c */ /* 0x040fe20000001880 */
[----:B------:R-:W3:Y:S07]  /*16b40*/  LDSM.16.MT88.4 R128, [R199+0x5800] ;  /* 0x00580000c780783b */ /* 0x000eee0000004200 */
[C---:B-1----:R-:W-:Y:S01]  /*16b50*/  HMMA.16816.F32 R52, R136.reuse, R56, R80 ;  /* 0x000000388834723c */ /* 0x042fe20000001850 */
[----:B------:R-:W1:Y:S07]  /*16b60*/  LDSM.16.MT88.4 R80, [R196+0x4000] ;  /* 0x00400000c450783b */ /* 0x000e6e0000004200 */
[C---:B------:R-:W-:Y:S01]  /*16b70*/  HMMA.16816.F32 R60, R136.reuse, R64, R72 ;  /* 0x00000040883c723c */ /* 0x040fe20000001848 */
[----:B------:R-:W5:Y:S07]  /*16b80*/  LDSM.16.MT88.4 R72, [R198+0x2800] ;  /* 0x00280000c648783b */ /* 0x000f6e0000004200 */
[----:B------:R-:W-:Y:S01]  /*16b90*/  HMMA.16816.F32 R104, R136, R106, R120 ;  /* 0x0000006a8868723c */ /* 0x000fe20000001878 */
[----:B------:R-:W5:Y:S07]  /*16ba0*/  LDSM.16.MT88.4 R120, [R197+0x5800] ;  /* 0x00580000c578783b */ /* 0x000f6e0000004200 */
[C---:B------:R-:W-:Y:S08]  /*16bb0*/  HMMA.16816.F32 R24, R8.reuse, R16, R24 ;  /* 0x000000100818723c */ /* 0x040ff00000001818 */
[----:B------:R-:W-:Y:S01]  /*16bc0*/  HMMA.16816.F32 R20, R8, R18, R20 ;  /* 0x000000120814723c */ /* 0x000fe20000001814 */
[----:B------:R-:W2:Y:S01]  /*16bd0*/  LDSM.16.MT88.4 R8, [R198+0x5800] ;  /* 0x00580000c608783b */ /* 0x000ea20000004200 */
[----:B------:R-:W-:-:S06]  /*16be0*/  IADD3 R218, R218, -0x2, RZ ;  /* 0xfffffffedada7810 */ /* 0x000fcc0007ffe0ff */
[C---:B---3--:R-:W-:Y:S08]  /*16bf0*/  HMMA.16816.F32 R124, R136.reuse, R128, R124 ;  /* 0x00000080887c723c */ /* 0x048ff0000000187c */
[C---:B-1----:R-:W-:Y:S08]  /*16c00*/  HMMA.16816.F32 R76, R136.reuse, R80, R76 ;  /* 0x00000050884c723c */ /* 0x042ff0000000184c */
[C---:B-----5:R-:W-:Y:S08]  /*16c10*/  HMMA.16816.F32 R68, R136.reuse, R72, R68 ;  /* 0x000000488844723c */ /* 0x060ff00000001844 */
[C---:B------:R-:W-:Y:S08]  /*16c20*/  HMMA.16816.F32 R116, R136.reuse, R120, R116 ;  /* 0x000000788874723c */ /* 0x040ff00000001874 */
[C---:B------:R-:W-:Y:S08]  /*16c30*/  HMMA.16816.F32 R128, R136.reuse, R130, R132 ;  /* 0x000000828880723c */ /* 0x040ff00000001884 */
[C---:B------:R-:W-:Y:S08]  /*16c40*/  HMMA.16816.F32 R56, R136.reuse, R58, R192 ;  /* 0x0000003a8838723c */ /* 0x040ff000000018c0 */
[C---:B------:R-:W-:Y:S08]  /*16c50*/  HMMA.16816.F32 R64, R136.reuse, R66, R188 ;  /* 0x000000428840723c */ /* 0x040ff000000018bc */
[C---:B------:R-:W-:Y:S08]  /*16c60*/  HMMA.16816.F32 R72, R136.reuse, R74, R184 ;  /* 0x0000004a8848723c */ /* 0x040ff000000018b8 */
[----:B------:R-:W-:Y:S01]  /*16c70*/  HMMA.16816.F32 R80, R136, R82, R180 ;  /* 0x000000528850723c */ /* 0x000fe200000018b4 */
[----:B----4-:R-:W-:-:S05]  /*16c80*/  @P1 IMAD.HI.U32 R3, R2, c[0x0][0x2c8], RZ ;  /* 0x0000b20002031a27 */ /* 0x010fca00078e00ff */
[----:B------:R-:W-:-:S04]  /*16c90*/  @P1 SHF.R.U32.HI R2, RZ, c[0x0][0x2cc], R3 ;  /* 0x0000b300ff021a19 */ /* 0x000fc80000011603 */
[----:B--2---:R-:W-:-:S05]  /*16ca0*/  IADD3 R2, R2, R4, -R13 ;  /* 0x0000000402027210 */ /* 0x004fca0007ffe80d */
[----:B------:R-:W-:-:S05]  /*16cb0*/  IMAD.HI R2, R2, 0x2aaaaaab, RZ ;  /* 0x2aaaaaab02027827 */ /* 0x000fca00078e02ff */
[----:B------:R-:W-:-:S04]  /*16cc0*/  SHF.R.U32.HI R3, RZ, 0x1f, R2 ;  /* 0x0000001fff037819 */ /* 0x000fc80000011602 */
[----:B------:R-:W-:-:S04]  /*16cd0*/  LEA.HI.SX32 R2, R2, R3, 0x1d ;  /* 0x0000000302027211 */ /* 0x000fc800078feaff */
[----:B------:R-:W-:-:S04]  /*16ce0*/  IMNMX R241, R240, R2, !PT ;  /* 0x00000002f0f17217 */ /* 0x000fc80007800200 */
[----:B------:R-:W-:Y:S01]  /*16cf0*/  ISETP.GE.AND P0, PT, R218, R241, PT ;  /* 0x000000f1da00720c */ /* 0x000fe20003f06270 */
[C---:B------:R-:W-:Y:S08]  /*16d00*/  HMMA.16816.F32 R120, R136.reuse, R122, R176 ;  /* 0x0000007a8878723c */ /* 0x040ff000000018b0 */
[C---:B------:R-:W-:Y:S08]  /*16d10*/  HMMA.16816.F32 R132, R136.reuse, R8, R24 ;  /* 0x000000088884723c */ /* 0x040ff00000001818 */
[----:B------:R-:W-:Y:S01]  /*16d20*/  HMMA.16816.F32 R136, R136, R10, R20 ;  /* 0x0000000a8888723c */ /* 0x000fe20000001814 */
[----:B------:R-:W-:Y:S03]  /*16d30*/  @!UPT UIADD3 URZ, URZ, URZ, URZ ;  /* 0x0000003f3f3ff290 */ /* 0x000fe6000fffe03f */
[----:B------:R-:W-:Y:S11]  /*16d40*/  @!P0 BRA `(.L_x_3081) ;  /* 0x0000317000008947 */ /* 0x000ff60003800000 */
[----:B------:R-:W-:Y:S02]  /*16d50*/  MOV R14, R5 ;  /* 0x00000005000e7202 */ /* 0x000fe40000000f00 */
[----:B------:R-:W-:-:S07]  /*16d60*/  MOV R13, R6 ;  /* 0x00000006000d7202 */ /* 0x000fce0000000f00 */
.L_x_3094:
        /* <DEDUP_REMOVED lines=14> */
[----:B------:R-:W-:Y:S05]  /*16e50*/  SHF.R.S32.HI R2, RZ, 0x1f, R222 ;  /* 0x0000001fff027819 */ /* 0x000fea00000114de */
[----:B------:R-:W-:Y:S02]  /*16e60*/  IMAD R4, R2, c[0x0][0x208], RZ ;  /* 0x0000820002047a24 */ /* 0x000fe400078e02ff */
[C---:B------:R-:W-:Y:S04]  /*16e70*/  IMAD.WIDE.U32 R2, R222.reuse, c[0x0][0x208], RZ ;  /* 0x00008200de027a25 */ /* 0x040fe800078e00ff */
        /* <DEDUP_REMOVED lines=12> */
.L_x_3187:
[----:B------:R-:W-:-:S05]  /*16f40*/  BRA.DIV ~URZ, `(.L_x_3085) ;  /* 0x0000c8727f007947 */ /* 0x000fca000b800000 */
[----:B------:R4:W3:Y:S02]  /*16f50*/  SHFL.IDX PT, R2, R6, RZ, 0x181f ;  /* 0x00181fff06027589 */ /* 0x0008e400000e0000 */
.L_x_3188:
[----:B------:R-:W5:Y:S01]  /*16f60*/  S2R R10, SR_TID.X ;  /* 0x00000000000a7919 */ /* 0x000f620000002100 */
[----:B------:R-:W-:Y:S02]  /*16f70*/  ISETP.GE.AND P3, PT, R140, c[0x0][0x1d4], PT ;  /* 0x000075008c007a0c */ /* 0x000fe40003f66270 */
[----:B---3--:R-:W-:Y:S02]  /*16f80*/  IADD3 R8, P0, R2, R229, RZ ;  /* 0x000000e502087210 */ /* 0x008fe40007f1e0ff */
[----:B------:R-:W-:Y:S02]  /*16f90*/  ISETP.GE.AND P2, PT, R142, c[0x0][0x1d4], PT ;  /* 0x000075008e007a0c */ /* 0x000fe40003f46270 */
[----:B------:R-:W-:Y:S01]  /*16fa0*/  ISETP.GE.AND P4, PT, R219, c[0x0][0x1d4], PT ;  /* 0x00007500db007a0c */ /* 0x000fe20003f86270 */
[----:B------:R-:W-:Y:S01]  /*16fb0*/  IMAD.X R9, R4, 0x1, R230, P0 ;  /* 0x0000000104097824 */ /* 0x000fe200000e06e6 */
[----:B------:R-:W-:Y:S05]  /*16fc0*/  ISETP.GE.AND P1, PT, R220, c[0x0][0x1d4], PT ;  /* 0x00007500dc007a0c */ /* 0x000fea0003f26270 */
[----:B------:R-:W-:Y:S01]  /*16fd0*/  @!PT LDS RZ, [RZ] ;  /* 0x00000000fffff984 */ /* 0x000fe20000000800 */
[----:B------:R-:W-:Y:S01]  /*16fe0*/  @!PT LDS RZ, [RZ] ;  /* 0x00000000fffff984 */ /* 0x000fe20000000800 */
[----:B------:R-:W-:Y:S01]  /*16ff0*/  @!PT LDS RZ, [RZ] ;  /* 0x00000000fffff984 */ /* 0x000fe20000000800 */
[----:B------:R3:W-:Y:S02]  /*17000*/  LDGSTS.E.BYPASS.LTC128B.128 [R216+0x4080], [R8.64], !P3 ;  /* 0x0408000008d87fae */ /* 0x0007e4000d901d46 */
[----:B---3--:R-:W-:Y:S05]  /*17010*/  IADD3 R8, P0, R2, R228, RZ ;  /* 0x000000e402087210 */ /* 0x008fea0007f1e0ff */
[----:B------:R-:W-:Y:S05]  /*17020*/  IMAD.X R9, R4, 0x1, R225, P0 ;  /* 0x0000000104097824 */ /* 0x000fea00000e06e1 */
[----:B------:R3:W-:Y:S02]  /*17030*/  LDGSTS.E.BYPASS.LTC128B.128 [R216+0x5880], [R8.64], !P2 ;  /* 0x0588000008d87fae */ /* 0x0007e4000d101d46 */
[----:B---3--:R-:W-:Y:S05]  /*17040*/  IADD3 R8, P0, R2, R227, RZ ;  /* 0x000000e302087210 */ /* 0x008fea0007f1e0ff */
[----:B------:R-:W-:Y:S01]  /*17050*/  IMAD.X R9, R4, 0x1, R226, P0 ;  /* 0x0000000104097824 */ /* 0x000fe200000e06e2 */
[----:B------:R-:W-:Y:S04]  /*17060*/  IADD3 R2, P0, R2, R224, RZ ;  /* 0x000000e002027210 */ /* 0x000fe80007f1e0ff */
[----:B------:R3:W-:Y:S01]  /*17070*/  LDGSTS.E.BYPASS.LTC128B.128 [R216+0x7080], [R8.64], !P4 ;  /* 0x0708000008d87fae */ /* 0x0007e2000e101d46 */
[----:B------:R-:W-:Y:S01]  /*17080*/  IMAD.X R3, R4, 0x1, R223, P0 ;  /* 0x0000000104037824 */ /* 0x000fe200000e06df */
[----:B-----5:R-:W-:Y:S04]  /*17090*/  ISETP.GT.AND P0, PT, R10, 0x7f, PT ;  /* 0x0000007f0a00780c */ /* 0x020fe80003f04270 */
[----:B------:R3:W-:Y:S09]  /*170a0*/  LDGSTS.E.BYPASS.LTC128B.128 [R216+0x8880], [R2.64], !P1 ;  /* 0x0888000002d87fae */ /* 0x0007f2000c901d46 */
[----:B------:R-:W-:-:S05]  /*170b0*/  @P0 BRA `(.L_x_3083) ;  /* 0x0000012000000947 */ /* 0x000fca0003800000 */
[----:B------:R-:W-:-:S05]  /*170c0*/  BRA.DIV ~URZ, `(.L_x_3086) ;  /* 0x0000c7627f007947 */ /* 0x000fca000b800000 */
[----:B------:R3:W4:Y:S04]  /*170d0*/  SHFL.IDX PT, R4, R5, 0x1, 0x181f ;  /* 0x00381f0005047f89 */ /* 0x00072800000e0000 */
[----:B---3--:R3:W2:Y:S02]  /*170e0*/  SHFL.IDX PT, R2, R6, 0x1, 0x181f ;  /* 0x00381f0006027f89 */ /* 0x0086a400000e0000 */
.L_x_3189:
[----:B--2---:R-:W-:Y:S05]  /*170f0*/  IADD3 R8, P0, R2, R229, RZ ;  /* 0x000000e502087210 */ /* 0x004fea0007f1e0ff */
[----:B----4-:R-:W-:Y:S05]  /*17100*/  IMAD.X R9, R4, 0x1, R230, P0 ;  /* 0x0000000104097824 */ /* 0x010fea00000e06e6 */
[----:B------:R-:W-:Y:S01]  /*17110*/  @!PT LDS RZ, [RZ] ;  /* 0x00000000fffff984 */ /* 0x000fe20000000800 */
[----:B------:R-:W-:Y:S01]  /*17120*/  @!PT LDS RZ, [RZ] ;  /* 0x00000000fffff984 */ /* 0x000fe20000000800 */
[----:B------:R-:W-:Y:S01]  /*17130*/  @!PT LDS RZ, [RZ] ;  /* 0x00000000fffff984 */ /* 0x000fe20000000800 */
[----:B------:R2:W-:Y:S02]  /*17140*/  LDGSTS.E.BYPASS.LTC128B.128 [R217+0x5080], [R8.64], !P3 ;  /* 0x0508000008d97fae */ /* 0x0005e4000d901d46 */
[----:B--2---:R-:W-:Y:S05]  /*17150*/  IADD3 R8, P0, R2, R228, RZ ;  /* 0x000000e402087210 */ /* 0x004fea0007f1e0ff */
[----:B------:R-:W-:Y:S05]  /*17160*/  IMAD.X R9, R4, 0x1, R225, P0 ;  /* 0x0000000104097824 */ /* 0x000fea00000e06e1 */
[----:B------:R2:W-:Y:S02]  /*17170*/  LDGSTS.E.BYPASS.LTC128B.128 [R217+0x6880], [R8.64], !P2 ;  /* 0x0688000008d97fae */ /* 0x0005e4000d101d46 */
[----:B--2---:R-:W-:Y:S05]  /*17180*/  IADD3 R8, P0, R2, R227, RZ ;  /* 0x000000e302087210 */ /* 0x004fea0007f1e0ff */
[----:B------:R-:W-:Y:S01]  /*17190*/  IMAD.X R9, R4, 0x1, R226, P0 ;  /* 0x0000000104097824 */ /* 0x000fe200000e06e2 */
[----:B------:R-:W-:Y:S04]  /*171a0*/  IADD3 R2, P0, R2, R224, RZ ;  /* 0x000000e002027210 */ /* 0x000fe80007f1e0ff */
[----:B------:R2:W-:Y:S01]  /*171b0*/  LDGSTS.E.BYPASS.LTC128B.128 [R217+0x8080], [R8.64], !P4 ;  /* 0x0808000008d97fae */ /* 0x0005e2000e101d46 */
[----:B------:R-:W-:Y:S05]  /*171c0*/  IMAD.X R3, R4, 0x1, R223, P0 ;  /* 0x0000000104037824 */ /* 0x000fea00000e06df */
[----:B------:R2:W-:Y:S03]  /*171d0*/  LDGSTS.E.BYPASS.LTC128B.128 [R217+0x9880], [R2.64], !P1 ;  /* 0x0988000002d97fae */ /* 0x0005e6000c901d46 */
.L_x_3083:
[----:B------:R-:W-:Y:S05]  /*171e0*/  BSYNC B0 ;  /* 0x0000000000007941 */ /* 0x000fea0003800000 */
.L_x_3082:
        /* <DEDUP_REMOVED lines=160> */
[----:B------:R-:W-:Y:S01]  /*17bf0*/  IMAD.MOV.U32 R3, RZ, RZ, c[0x0][0x2b8] ;  /* 0x0000ae00ff037624 */ /* 0x000fe200078e00ff */
[----:B------:R-:W2:Y:S01]  /*17c00*/  LDL R2, [R1] ;  /* 0x0000000001027983 */ /* 0x000ea20000100800 */
[----:B------:R-:W-:Y:S03]  /*17c10*/  IMAD.MOV.U32 R221, RZ, RZ, RZ ;  /* 0x000000ffffdd7224 */ /* 0x000fe600078e00ff */
[----:B------:R-:W-:Y:S01]  /*17c20*/  ISETP.NE.AND P1, PT, R3, 0x1, PT ;  /* 0x000000010300780c */ /* 0x000fe20003f25270 */
[----:B--2---:R-:W-:Y:S05]  /*17c30*/  IMAD R3, R218, 0x30, R2 ;  /* 0x00000030da037824 */ /* 0x004fea00078e0202 */
[----:B------:R-:W-:Y:S07]  /*17c40*/  IADD3 R3, R3, -0x30, R0 ;  /* 0xffffffd003037810 */ /* 0x000fee0007ffe000 */
[----:B------:R-:W-:Y:S04]  /*17c50*/  @P1 IMAD.HI.U32 R4, R3, c[0x0][0x2bc], RZ ;  /* 0x0000af0003041a27 */ /* 0x000fe800078e00ff */
[--C-:B------:R-:W-:Y:S01]  /*17c60*/  IMAD.MOV.U32 R2, RZ, RZ, R3.reuse ;  /* 0x000000ffff027224 */ /* 0x100fe200078e0003 */
[----:B------:R-:W-:Y:S04]  /*17c70*/  @P1 SHF.R.U32.HI R2, RZ, c[0x0][0x2c0], R4 ;  /* 0x0000b000ff021a19 */ /* 0x000fe80000011604 */
[C---:B------:R-:W-:Y:S01]  /*17c80*/  @!P6 IADD3 R4, P0, R2.reuse, R248, RZ ;  /* 0x000000f80204e210 */ /* 0x040fe20007f1e0ff */
        /* <DEDUP_REMOVED lines=23> */
.L_x_3190:
[----:B------:R-:W-:-:S05]  /*17e00*/  BRA.DIV ~URZ, `(.L_x_3090) ;  /* 0x0000bb627f007947 */ /* 0x000fca000b800000 */
[----:B------:R3:W4:Y:S02]  /*17e10*/  SHFL.IDX PT, R2, R178, RZ, 0x181f ;  /* 0x00181fffb2027589 */ /* 0x00072400000e0000 */
.L_x_3191:
[----:B------:R-:W-:Y:S02]  /*17e20*/  @P0 ISETP.GE.AND P1, PT, R140, c[0x0][0x1d4], PT ;  /* 0x000075008c000a0c */ /* 0x000fe40003f26270 */
[----:B----4-:R-:W-:Y:S05]  /*17e30*/  @P0 IADD3 R176, P2, R2, R229, RZ ;  /* 0x000000e502b00210 */ /* 0x010fea0007f5e0ff */
[----:B--2---:R-:W-:Y:S06]  /*17e40*/  @P0 IMAD.X R177, R4, 0x1, R230, P2 ;  /* 0x0000000104b10824 */ /* 0x004fec00010e06e6 */
[----:B------:R-:W-:Y:S01]  /*17e50*/  @!PT LDS RZ, [RZ] ;  /* 0x00000000fffff984 */ /* 0x000fe20000000800 */
[----:B------:R-:W-:Y:S01]  /*17e60*/  @!PT LDS RZ, [RZ] ;  /* 0x00000000fffff984 */ /* 0x000fe20000000800 */
[----:B------:R-:W-:Y:S01]  /*17e70*/  @!PT LDS RZ, [RZ] ;  /* 0x00000000fffff984 */ /* 0x000fe20000000800 */
[----:B------:R2:W-:Y:S01]  /*17e80*/  @P0 LDGSTS.E.BYPASS.LTC128B.128 [R216+0xa080], [R176.64], !P1 ;  /* 0x0a080000b0d80fae */ /* 0x0005e2000c901d46 */
[----:B------:R-:W-:Y:S02]  /*17e90*/  @P0 ISETP.GE.AND P1, PT, R142, c[0x0][0x1d4], PT ;  /* 0x000075008e000a0c */ /* 0x000fe40003f26270 */
[----:B--2---:R-:W-:Y:S05]  /*17ea0*/  @P0 IADD3 R176, P2, R2, R228, RZ ;  /* 0x000000e402b00210 */ /* 0x004fea0007f5e0ff */
[----:B------:R-:W-:Y:S06]  /*17eb0*/  @P0 IMAD.X R177, R4, 0x1, R225, P2 ;  /* 0x0000000104b10824 */ /* 0x000fec00010e06e1 */
[----:B------:R2:W-:Y:S01]  /*17ec0*/  @P0 LDGSTS.E.BYPASS.LTC128B.128 [R216+0xb880], [R176.64], !P1 ;  /* 0x0b880000b0d80fae */ /* 0x0005e2000c901d46 */
[----:B------:R-:W-:Y:S02]  /*17ed0*/  @P0 ISETP.GE.AND P1, PT, R219, c[0x0][0x1d4], PT ;  /* 0x00007500db000a0c */ /* 0x000fe40003f26270 */
[----:B--2---:R-:W-:Y:S05]  /*17ee0*/  @P0 IADD3 R176, P2, R2, R227, RZ ;  /* 0x000000e302b00210 */ /* 0x004fea0007f5e0ff */
[----:B------:R-:W-:Y:S01]  /*17ef0*/  @P0 IMAD.X R177, R4, 0x1, R226, P2 ;  /* 0x0000000104b10824 */ /* 0x000fe200010e06e2 */
[----:B------:R-:W-:Y:S05]  /*17f00*/  @P0 IADD3 R2, P2, R2, R224, RZ ;  /* 0x000000e002020210 */ /* 0x000fea0007f5e0ff */
[----:B------:R2:W-:Y:S01]  /*17f10*/  @P0 LDGSTS.E.BYPASS.LTC128B.128 [R216+0xd080], [R176.64], !P1 ;  /* 0x0d080000b0d80fae */ /* 0x0005e2000c901d46 */
[----:B------:R-:W-:Y:S01]  /*17f20*/  @P0 ISETP.GE.AND P1, PT, R220, c[0x0][0x1d4], PT ;  /* 0x00007500dc000a0c */ /* 0x000fe20003f26270 */
[----:B------:R-:W-:Y:S11]  /*17f30*/  @P0 IMAD.X R3, R4, 0x1, R223, P2 ;  /* 0x0000000104030824 */ /* 0x000ff600010e06df */
[----:B------:R-:W-:Y:S01]  /*17f40*/  @!UPT UIADD3 URZ, URZ, URZ, URZ ;  /* 0x0000003f3f3ff290 */ /* 0x000fe2000fffe03f */
[----:B------:R2:W-:Y:S01]  /*17f50*/  @P0 LDGSTS.E.BYPASS.LTC128B.128 [R216+0xe880], [R2.64], !P1 ;  /* 0x0e88000002d80fae */ /* 0x0005e2000c901d46 */
[----:B------:R-:W-:Y:S01]  /*17f60*/  ISETP.GE.AND P0, PT, R5, 0x21, PT ;  /* 0x000000210500780c */ /* 0x000fe20003f06270 */
[----:B------:R-:W-:-:S06]  /*17f70*/  BRA.DIV ~URZ, `(.L_x_3091) ;  /* 0x0000ba627f007947 */ /* 0x000fcc000b800000 */
[----:B------:R4:W1:Y:S04]  /*17f80*/  SHFL.IDX PT, R4, R6, 0x1, 0x181f ;  /* 0x00381f0006047f89 */ /* 0x00086800000e0000 */
[----:B--2---:R4:W2:Y:S02]  /*17f90*/  SHFL.IDX PT, R2, R178, 0x1, 0x181f ;  /* 0x00381f00b2027f89 */ /* 0x0048a400000e0000 */
.L_x_3192:
[----:B------:R-:W-:Y:S02]  /*17fa0*/  @P0 ISETP.GE.AND P1, PT, R140, c[0x0][0x1d4], PT ;  /* 0x000075008c000a0c */ /* 0x000fe40003f26270 */
[----:B--2---:R-:W-:Y:S05]  /*17fb0*/  @P0 IADD3 R176, P2, R2, R229, RZ ;  /* 0x000000e502b00210 */ /* 0x004fea0007f5e0ff */
[----:B-1----:R-:W-:Y:S06]  /*17fc0*/  @P0 IMAD.X R177, R4, 0x1, R230, P2 ;  /* 0x0000000104b10824 */ /* 0x002fec00010e06e6 */
[----:B------:R-:W-:Y:S01]  /*17fd0*/  @!PT LDS RZ, [RZ] ;  /* 0x00000000fffff984 */ /* 0x000fe20000000800 */
[----:B------:R-:W-:Y:S01]  /*17fe0*/  @!PT LDS RZ, [RZ] ;  /* 0x00000000fffff984 */ /* 0x000fe20000000800 */
[----:B------:R-:W-:Y:S01]  /*17ff0*/  @!PT LDS RZ, [RZ] ;  /* 0x00000000fffff984 */ /* 0x000fe20000000800 */
[----:B------:R1:W-:Y:S01]  /*18000*/  @P0 LDGSTS.E.BYPASS.LTC128B.128 [R217+0xb080], [R176.64], !P1 ;  /* 0x0b080000b0d90fae */ /* 0x0003e2000c901d46 */
[----:B------:R-:W-:Y:S02]  /*18010*/  @P0 ISETP.GE.AND P1, PT, R142, c[0x0][0x1d4], PT ;  /* 0x000075008e000a0c */ /* 0x000fe40003f26270 */
[----:B-1----:R-:W-:Y:S05]  /*18020*/  @P0 IADD3 R176, P2, R2, R228, RZ ;  /* 0x000000e402b00210 */ /* 0x002fea0007f5e0ff */
[----:B------:R-:W-:Y:S06]  /*18030*/  @P0 IMAD.X R177, R4, 0x1, R225, P2 ;  /* 0x0000000104b10824 */ /* 0x000fec00010e06e1 */
[----:B------:R1:W-:Y:S01]  /*18040*/  @P0 LDGSTS.E.BYPASS.LTC128B.128 [R217+0xc880], [R176.64], !P1 ;  /* 0x0c880000b0d90fae */ /* 0x0003e2000c901d46 */
[----:B------:R-:W-:Y:S02]  /*18050*/  @P0 ISETP.GE.AND P1, PT, R219, c[0x0][0x1d4], PT ;  /* 0x00007500db000a0c */ /* 0x000fe40003f26270 */
[----:B-1----:R-:W-:Y:S05]  /*18060*/  @P0 IADD3 R176, P2, R2, R227, RZ ;  /* 0x000000e302b00210 */ /* 0x002fea0007f5e0ff */
[----:B------:R-:W-:Y:S01]  /*18070*/  @P0 IMAD.X R177, R4, 0x1, R226, P2 ;  /* 0x0000000104b10824 */ /* 0x000fe200010e06e2 */
[----:B------:R-:W-:Y:S05]  /*18080*/  @P0 IADD3 R2, P2, R2, R224, RZ ;  /* 0x000000e002020210 */ /* 0x000fea0007f5e0ff */
[----:B------:R1:W-:Y:S01]  /*18090*/  @P0 LDGSTS.E.BYPASS.LTC128B.128 [R217+0xe080], [R176.64], !P1 ;  /* 0x0e080000b0d90fae */ /* 0x0003e2000c901d46 */
[----:B------:R-:W-:Y:S01]  /*180a0*/  @P0 ISETP.GE.AND P1, PT, R220, c[0x0][0x1d4], PT ;  /* 0x00007500dc000a0c */ /* 0x000fe20003f26270 */
[----:B------:R-:W-:Y:S11]  /*180b0*/  @P0 IMAD.X R3, R4, 0x1, R223, P2 ;  /* 0x0000000104030824 */ /* 0x000ff600010e06df */
[----:B------:R-:W-:Y:S01]  /*180c0*/  @!UPT UIADD3 URZ, URZ, URZ, URZ ;  /* 0x0000003f3f3ff290 */ /* 0x000fe2000fffe03f */
[----:B------:R1:W-:Y:S02]  /*180d0*/  @P0 LDGSTS.E.BYPASS.LTC128B.128 [R217+0xf880], [R2.64], !P1 ;  /* 0x0f88000002d90fae */ /* 0x0003e4000c901d46 */
.L_x_3088:
[----:B------:R-:W-:Y:S05]  /*180e0*/  BSYNC B0 ;  /* 0x0000000000007941 */ /* 0x000fea0003800000 */
.L_x_3087:
[----:B------:R-:W2:Y:S01]  /*180f0*/  LDL R4, [R1+0x4] ;  /* 0x0000040001047983 */ /* 0x000ea20000100800 */
[----:B-1----:R-:W-:Y:S03]  /*18100*/  IMAD.MOV.U32 R176, RZ, RZ, c[0x0][0x2c4] ;  /* 0x0000b100ffb07624 */ /* 0x002fe600078e00ff */
[----:B------:R-:W2:Y:S02]  /*18110*/  LDL R2, [R1+0x24] ;  /* 0x0000240001027983 */ /* 0x000ea40000100800 */
[----:B------:R-:W-:Y:S02]  /*18120*/  ISETP.NE.AND P0, PT, R176, 0x1, PT ;  /* 0x00000001b000780c */ /* 0x000fe40003f05270 */
[----:B----4-:R-:W4:Y:S04]  /*18130*/  LDL R6, [R1+0x20] ;  /* 0x0000200001067983 */ /* 0x010f280000100800 */
[----:B------:R-:W5:Y:S04]  /*18140*/  LDL R5, [R1+0xc] ;  /* 0x00000c0001057983 */ /* 0x000f680000100800 */
[----:B------:R-:W5:Y:S04]  /*18150*/  LDL R3, [R1+0x8] ;  /* 0x0000080001037983 */ /* 0x000f680000100800 */
[----:B------:R-:W0:Y:S01]  /*18160*/  LDGDEPBAR ;  /* 0x00000000000079af */ /* 0x000e220000000000 */
[----:B--2---:R-:W-:Y:S04]  /*18170*/  IMAD.IADD R4, R2, 0x1, R4 ;  /* 0x0000000102047824 */ /* 0x004fe800078e0204 */
[----:B------:R-:W-:Y:S05]  /*18180*/  @P0 IMAD.HI.U32 R2, R4, c[0x0][0x2c8], RZ ;  /* 0x0000b20004020a27 */ /* 0x000fea00078e00ff */
[----:B------:R-:W-:Y:S01]  /*18190*/  @P0 SHF.R.U32.HI R4, RZ, c[0x0][0x2cc], R2 ;  /* 0x0000b300ff040a19 */ /* 0x000fe20000011602 */
[----:B------:R-:W-:Y:S05]  /*181a0*/  IMAD R2, R218, -0x30, RZ ;  /* 0xffffffd0da027824 */ /* 0x000fea00078e02ff */
[----:B----4-:R-:W-:Y:S04]  /*181b0*/  IADD3 R2, -R6, 0x1, R2 ;  /* 0x0000000106027810 */ /* 0x010fe80007ffe102 */
[----:B-----5:R-:W-:Y:S01]  /*181c0*/  IADD3 R5, -R3, R2, R5 ;  /* 0x0000000203057210 */ /* 0x020fe20007ffe105 */
[----:B------:R-:W-:-:S05]  /*181d0*/  BRA.DIV ~URZ, `(.L_x_3092) ;  /* 0x0000b8d27f007947 */ /* 0x000fca000b800000 */
[----:B------:R1:W2:Y:S02]  /*181e0*/  SHFL.IDX PT, R2, R4, RZ, 0x1c1f ;  /* 0x001c1fff04027589 */ /* 0x0002a400000e0000 */
.L_x_3193:
        /* <DEDUP_REMOVED lines=20> */
[----:B---3--:R-:W-:Y:S02]  /*18330*/  FSEL R178, R25, -INF , P4 ;  /* 0xff80000019b27808 */ /* 0x008fe40002000000 */
        /* <DEDUP_REMOVED lines=62> */
.L_x_3194:
[C---:B------:R-:W-:Y:S01]  /*18720*/  FSETP.NEU.FTZ.AND P0, PT, R6.reuse, -INF , PT ;  /* 0xff8000000600780b */ /* 0x040fe20003f1d000 */
[----:B------:R-:W-:Y:S01]  /*18730*/  FMUL.FTZ R3, R6, c[0x0][0x2d0] ;  /* 0x0000b40006037a20 */ /* 0x000fe20000410000 */
[----:B-12---:R-:W-:Y:S01]  /*18740*/  FMNMX.FTZ R4, R2, R4, !PT ;  /* 0x0000000402047209 */ /* 0x006fe20007810000 */
[----:B------:R-:W-:Y:S01]  /*18750*/  WARPSYNC 0xffffffff ;  /* 0xffffffff00007948 */ /* 0x000fe20003800000 */
[----:B------:R-:W-:Y:S02]  /*18760*/  FSEL R2, R6, RZ, P0 ;  /* 0x000000ff06027208 */ /* 0x000fe40000000000 */
[----:B------:R-:W-:Y:S02]  /*18770*/  FSEL R3, R3, RZ, P0 ;  /* 0x000000ff03037208 */ /* 0x000fe40000000000 */
[----:B------:R-:W-:Y:S01]  /*18780*/  FSETP.NEU.FTZ.AND P0, PT, R4, -INF , PT ;  /* 0xff8000000400780b */ /* 0x000fe20003f1d000 */
[----:B------:R-:W-:Y:S02]  /*18790*/  FADD.FTZ R2, -R2, R13 ;  /* 0x0000000d02027221 */ /* 0x000fe40000010100 */
[--C-:B------:R-:W-:Y:S02]  /*187a0*/  FFMA.FTZ R5, R181, c[0x0][0x2d0], -R3.reuse ;  /* 0x0000b400b5057a23 */ /* 0x100fe40000010803 */
        /* <DEDUP_REMOVED lines=14> */
[----:B------:R-:W-:Y:S01]  /*18890*/  FFMA.FTZ R195, R177, c[0x0][0x2d0], -R3 ;  /* 0x0000b400b1c37a23 */ /* 0x000fe20000010803 */
[C---:B-1----:R-:W-:Y:S01]  /*188a0*/  F2FP.PACK_AB R176, R5.reuse, R27 ;  /* 0x0000001b05b0723e */ /* 0x042fe200000000ff */
[C---:B------:R-:W-:Y:S07]  /*188b0*/  FFMA.FTZ R3, R2.reuse, R235, R27 ;  /* 0x000000eb02037223 */ /* 0x040fee000001001b */
[----:B------:R-:W-:Y:S01]  /*188c0*/  MUFU.EX2 R27, R23 ;  /* 0x00000017001b7308 */ /* 0x000fe20000000800 */
[----:B------:R-:W-:Y:S02]  /*188d0*/  FMUL.FTZ R32, R2, R152 ;  /* 0x0000009802207220 */ /* 0x000fe40000410000 */
[----:B------:R-:W-:Y:S01]  /*188e0*/  FADD.FTZ R22, R5, R3 ;  /* 0x0000000305167221 */ /* 0x000fe20000010000 */
[C---:B------:R-:W-:Y:S01]  /*188f0*/  FSEL R3, R4.reuse, RZ, P0 ;  /* 0x000000ff04037208 */ /* 0x040fe20000000000 */
[----:B------:R-:W-:Y:S02]  /*18900*/  FMUL.FTZ R5, R4, c[0x0][0x2d0] ;  /* 0x0000b40004057a20 */ /* 0x000fe40000410000 */
[C---:B------:R-:W-:Y:S02]  /*18910*/  FMUL.FTZ R33, R2.reuse, R153 ;  /* 0x0000009902217220 */ /* 0x040fe40000410000 */
[----:B------:R-:W-:Y:S01]  /*18920*/  FADD.FTZ R3, -R3, R14 ;  /* 0x0000000e03037221 */ /* 0x000fe20000010100 */
[----:B------:R-:W1:Y:S01]  /*18930*/  MUFU.EX2 R23, R26 ;  /* 0x0000001a00177308 */ /* 0x000e620000000800 */
[----:B------:R-:W-:Y:S01]  /*18940*/  FSEL R5, R5, RZ, P0 ;  /* 0x000000ff05057208 */ /* 0x000fe20000000000 */
[----:B------:R-:W-:Y:S01]  /*18950*/  FMUL.FTZ R28, R2, R156 ;  /* 0x0000009c021c7220 */ /* 0x000fe20000410000 */
[C---:B------:R-:W-:Y:S01]  /*18960*/  ISETP.GT.AND P0, PT, R218.reuse, R241, PT ;  /* 0x000000f1da00720c */ /* 0x040fe20003f04270 */
[----:B------:R-:W-:Y:S01]  /*18970*/  FMUL.FTZ R3, R3, c[0x0][0x2d0] ;  /* 0x0000b40003037a20 */ /* 0x000fe20000410000 */
[----:B------:R-:W-:Y:S01]  /*18980*/  IADD3 R218, R218, -0x1, RZ ;  /* 0xffffffffdada7810 */ /* 0x000fe20007ffe0ff */
[--C-:B------:R-:W-:Y:S02]  /*18990*/  FFMA.FTZ R14, R25, c[0x0][0x2d0], -R5.reuse ;  /* 0x0000b400190e7a23 */ /* 0x100fe40000010805 */
[--C-:B------:R-:W-:Y:S02]  /*189a0*/  FFMA.FTZ R182, R19, c[0x0][0x2d0], -R5.reuse ;  /* 0x0000b40013b67a23 */ /* 0x100fe40000010805 */
[----:B------:R-:W2:Y:S01]  /*189b0*/  MUFU.EX2 R3, R3 ;  /* 0x0000000300037308 */ /* 0x000ea20000000800 */
[--C-:B------:R-:W-:Y:S02]  /*189c0*/  FFMA.FTZ R180, R18, c[0x0][0x2d0], -R5.reuse ;  /* 0x0000b40012b47a23 */ /* 0x100fe40000010805 */
        /* <DEDUP_REMOVED lines=8> */
[----:B-1----:R-:W-:Y:S01]  /*18a50*/  F2FP.PACK_AB R178, R23, R27 ;  /* 0x0000001b17b2723e */ /* 0x002fe200000000ff */
[--C-:B------:R-:W-:Y:S02]  /*18a60*/  FFMA.FTZ R191, R9, c[0x0][0x2d0], -R5.reuse ;  /* 0x0000b40009bf7a23 */ /* 0x100fe40000010805 */
[----:B------:R-:W-:Y:S02]  /*18a70*/  FFMA.FTZ R5, R8, c[0x0][0x2d0], -R5 ;  /* 0x0000b40008057a23 */ /* 0x000fe40000010805 */
[----:B------:R-:W-:Y:S02]  /*18a80*/  FADD.FTZ R8, R27, R22 ;  /* 0x000000161b087221 */ /* 0x000fe40000010000 */
[C---:B------:R-:W-:Y:S01]  /*18a90*/  FMUL.FTZ R21, R2.reuse, R165 ;  /* 0x000000a502157220 */ /* 0x040fe20000410000 */
[----:B------:R-:W-:Y:S01]  /*18aa0*/  MUFU.EX2 R231, R179 ;  /* 0x000000b300e77308 */ /* 0x000fe20000000800 */
[C---:B--2---:R-:W-:Y:S02]  /*18ab0*/  FMUL.FTZ R34, R3.reuse, R154 ;  /* 0x0000009a03227220 */ /* 0x044fe40000410000 */
[----:B------:R-:W-:Y:S02]  /*18ac0*/  FMUL.FTZ R35, R3, R155 ;  /* 0x0000009b03237220 */ /* 0x000fe40000410000 */
[----:B------:R-:W1:Y:S01]  /*18ad0*/  LDSM.16.MT88.4 R152, [R196] ;  /* 0x00000000c498783b */ /* 0x000e620000004200 */
[----:B------:R-:W-:Y:S02]  /*18ae0*/  FADD.FTZ R181, R23, R8 ;  /* 0x0000000817b57221 */ /* 0x000fe40000010000 */
[C---:B------:R-:W-:Y:S02]  /*18af0*/  FMUL.FTZ R8, R2.reuse, R172 ;  /* 0x000000ac02087220 */ /* 0x040fe40000410000 */
[----:B------:R-:W2:Y:S01]  /*18b00*/  MUFU.EX2 R172, R14 ;  /* 0x0000000e00ac7308 */ /* 0x000ea20000000800 */
[C---:B------:R-:W-:Y:S02]  /*18b10*/  FMUL.FTZ R9, R2.reuse, R173 ;  /* 0x000000ad02097220 */ /* 0x040fe40000410000 */
[C---:B------:R-:W-:Y:S02]  /*18b20*/  FMUL.FTZ R10, R3.reuse, R174 ;  /* 0x000000ae030a7220 */ /* 0x040fe40000410000 */
[C---:B------:R-:W-:Y:S02]  /*18b30*/  FMUL.FTZ R11, R3.reuse, R175 ;  /* 0x000000af030b7220 */ /* 0x040fe40000410000 */
[C---:B------:R-:W-:Y:S02]  /*18b40*/  FMUL.FTZ R16, R2.reuse, R168 ;  /* 0x000000a802107220 */ /* 0x040fe40000410000 */
[C---:B------:R-:W-:Y:S01]  /*18b50*/  FMUL.FTZ R17, R2.reuse, R169 ;  /* 0x000000a902117220 */ /* 0x040fe20000410000 */
[----:B------:R2:W3:Y:S01]  /*18b60*/  MUFU.EX2 R165, R177 ;  /* 0x000000b100a57308 */ /* 0x0004e20000000800 */
[C---:B------:R-:W-:Y:S02]  /*18b70*/  FMUL.FTZ R18, R3.reuse, R170 ;  /* 0x000000aa03127220 */ /* 0x040fe40000410000 */
[C---:B------:R-:W-:Y:S02]  /*18b80*/  FMUL.FTZ R19, R3.reuse, R171 ;  /* 0x000000ab03137220 */ /* 0x040fe40000410000 */
[C---:B------:R-:W-:Y:S01]  /*18b90*/  FMUL.FTZ R20, R2.reuse, R164 ;  /* 0x000000a402147220 */ /* 0x040fe20000410000 */
        /* <DEDUP_REMOVED lines=8> */
[----:B------:R-:W-:Y:S01]  /*18c20*/  FMUL.FTZ R29, R2, R157 ;  /* 0x0000009d021d7220 */ /* 0x000fe20000410000 */
[----:B------:R-:W-:Y:S01]  /*18c30*/  MUFU.EX2 R160, R186 ;  /* 0x000000ba00a07308 */ /* 0x000fe20000000800 */
[C---:B------:R-:W-:Y:S02]  /*18c40*/  FMUL.FTZ R30, R3.reuse, R158 ;  /* 0x0000009e031e7220 */ /* 0x040fe40000410000 */
[----:B------:R-:W-:Y:S01]  /*18c50*/  FMUL.FTZ R31, R3, R159 ;  /* 0x0000009f031f7220 */ /* 0x000fe20000410000 */
[----:B--2---:R-:W-:Y:S01]  /*18c60*/  F2FP.PACK_AB R177, R172, R13 ;  /* 0x0000000dacb1723e */ /* 0x004fe200000000ff */
[C---:B------:R-:W-:Y:S01]  /*18c70*/  FMUL.FTZ R36, R2.reuse, R36 ;  /* 0x0000002402247220 */ /* 0x040fe20000410000 */
[----:B---3--:R-:W-:Y:S01]  /*18c80*/  F2FP.PACK_AB R179, R231, R165 ;  /* 0x000000a5e7b3723e */ /* 0x008fe200000000ff */
[----:B------:R-:W-:Y:S01]  /*18c90*/  LDSM.16.MT88.4 R156, [R196+0x800] ;  /* 0x00080000c49c783b */ /* 0x000fe20000004200 */
        /* <DEDUP_REMOVED lines=125> */
[----:B------:R-:W-:Y:S05]  /*19470*/  FMUL.FTZ R137, R2, R137 ;  /* 0x0000008902897220 */ /* 0x000fea0000410000 */
[----:B------:R-:W4:Y:S01]  /*19480*/  MUFU.EX2 R187, R182 ;  /* 0x000000b600bb7308 */ /* 0x000f220000000800 */
[C---:B-1----:R-:W-:Y:S03]  /*19490*/  HMMA.16816.F32 R52, R176.reuse, R152, R52 ;  /* 0x00000098b034723c */ /* 0x042fe60000001834 */
[----:B--2---:R-:W-:Y:S05]  /*194a0*/  FADD.FTZ R2, R13, R181 ;  /* 0x000000b50d027221 */ /* 0x004fea0000010000 */
[C---:B------:R-:W-:Y:S01]  /*194b0*/  HMMA.16816.F32 R56, R176.reuse, R154, R56 ;  /* 0x0000009ab038723c */ /* 0x040fe20000001838 */
[----:B------:R-:W1:Y:S01]  /*194c0*/  LDSM.16.MT88.4 R152, [R199+0x1800] ;  /* 0x00180000c798783b */ /* 0x000e620000004200 */
[----:B------:R-:W-:Y:S02]  /*194d0*/  MUFU.EX2 R181, R190 ;  /* 0x000000be00b57308 */ /* 0x000fe40000000800 */
[C---:B---3--:R-:W-:Y:S04]  /*194e0*/  FADD.FTZ R2, R3.reuse, R2 ;  /* 0x0000000203027221 */ /* 0x048fe80000010000 */
[----:B------:R-:W-:Y:S04]  /*194f0*/  FADD.FTZ R2, R160, R2 ;  /* 0x00000002a0027221 */ /* 0x000fe80000010000 */
[----:B------:R-:W2:Y:S01]  /*19500*/  MUFU.EX2 R182, R189 ;  /* 0x000000bd00b67308 */ /* 0x000ea20000000800 */
        /* <DEDUP_REMOVED lines=32> */
[----:B----4-:R-:W-:Y:S03]  /*19710*/  F2FP.PACK_AB R153, R186, R187 ;  /* 0x000000bbba99723e */ /* 0x010fe600000000ff */
[----:B------:R-:W-:Y:S02]  /*19720*/  F2FP.PACK_AB R154, R14, R160 ;  /* 0x000000a00e9a723e */ /* 0x000fe400000000ff */
[----:B------:R-:W3:Y:S02]  /*19730*/  LDSM.16.MT88.4 R160, [R197+0x800] ;  /* 0x00080000c5a0783b */ /* 0x000ee40000004200 */
[----:B------:R-:W4:Y:S01]  /*19740*/  MUFU.EX2 R3, R194 ;  /* 0x000000c200037308 */ /* 0x000f220000000800 */
[----:B------:R-:W-:Y:S02]  /*19750*/  F2FP.PACK_AB R155, R183, R185 ;  /* 0x000000b9b79b723e */ /* 0x000fe400000000ff */
[----:B--2---:R-:W-:Y:S02]  /*19760*/  F2FP.PACK_AB R177, R182, R181 ;  /* 0x000000b5b6b1723e */ /* 0x004fe400000000ff */
[----:B------:R-:W-:Y:S03]  /*19770*/  F2FP.PACK_AB R179, R5, R180 ;  /* 0x000000b405b3723e */ /* 0x000fe600000000ff */
[C---:B------:R-:W-:Y:S02]  /*19780*/  HMMA.16816.F32 R8, R152.reuse, R156, R8 ;  /* 0x0000009c9808723c */ /* 0x040fe40000001808 */
[----:B------:R-:W-:Y:S03]  /*19790*/  MUFU.EX2 R14, R192 ;  /* 0x000000c0000e7308 */ /* 0x000fe60000000800 */
[----:B-1----:R-:W-:Y:S03]  /*197a0*/  FADD.FTZ R2, R13, R2 ;  /* 0x000000020d027221 */ /* 0x002fe60000010000 */
[C---:B------:R-:W-:Y:S01]  /*197b0*/  HMMA.16816.F32 R16, R152.reuse, R158, R16 ;  /* 0x0000009e9810723c */ /* 0x040fe20000001810 */
[----:B------:R-:W1:Y:S03]  /*197c0*/  LDSM.16.MT88.4 R156, [R199+0x800] ;  /* 0x00080000c79c783b */ /* 0x000e660000004200 */
[C---:B----4-:R-:W-:Y:S01]  /*197d0*/  F2FP.PACK_AB R176, R3.reuse, R13 ;  /* 0x0000000d03b0723e */ /* 0x050fe200000000ff */
[----:B------:R-:W-:Y:S02]  /*197e0*/  FADD.FTZ R2, R3, R2 ;  /* 0x0000000203027221 */ /* 0x000fe40000010000 */
[----:B------:R-:W-:Y:S01]  /*197f0*/  FADD.FTZ R3, R172, R164 ;  /* 0x000000a4ac037221 */ /* 0x000fe20000010000 */
[----:B------:R-:W-:Y:S01]  /*19800*/  MOV R13, R6 ;  /* 0x00000006000d7202 */ /* 0x000fe20000000f00 */
        /* <DEDUP_REMOVED lines=42> */
[----:B-1----:R-:W-:Y:S01]  /*19ab0*/  F2FP.PACK_AB R178, R14, R156 ;  /* 0x0000009c0eb2723e */ /* 0x002fe200000000ff */
[----:B------:R-:W-:Y:S03]  /*19ac0*/  FADD.FTZ R2, R156, R2 ;  /* 0x000000029c027221 */ /* 0x000fe60000010000 */
[C---:B--2---:R-:W-:Y:S04]  /*19ad0*/  HMMA.16816.F32 R132, R152.reuse, R160, R132 ;  /* 0x000000a09884723c */ /* 0x044fe80000001884 */
[----:B------:R-:W-:Y:S01]  /*19ae0*/  FADD.FTZ R235, R14, R2 ;  /* 0x000000020eeb7221 */ /* 0x000fe20000010000 */
[-C--:B------:R-:W-:Y:S01]  /*19af0*/  MOV R14, R4.reuse ;  /* 0x00000004000e7202 */ /* 0x080fe20000000f00 */
        /* <DEDUP_REMOVED lines=18> */
[----:B------:R-:W-:Y:S01]  /*19c20*/  FADD.FTZ R233, R5, R2 ;  /* 0x0000000205e97221 */ /* 0x000fe20000010000 */
[----:B------:R-:W-:Y:S04]  /*19c30*/  MOV R5, R4 ;  /* 0x0000000400057202 */ /* 0x000fe80000000f00 */
        /* <DEDUP_REMOVED lines=40> */
.L_x_3081:
[----:B------:R-:W-:-:S13]  /*19ec0*/  ISETP.GE.AND P0, PT, R218, R240, PT ;  /* 0x000000f0da00720c */ /* 0x000fda0003f06270 */
[----:B------:R-:W-:Y:S05]  /*19ed0*/  @!P0 BRA `(.L_x_3095) ;  /* 0x00002c1000008947 */ /* 0x000fea0003800000 */
.L_x_3107:
[----:B------:R-:W-:Y:S04]  /*19ee0*/  DEPBAR.LE SB0, 0x0 ;  /* 0x000080000000791a */ /* 0x000fe80000000000 */
[----:B------:R-:W-:Y:S01]  /*19ef0*/  WARPSYNC 0xffffffff ;  /* 0xffffffff00007948 */ /* 0x000fe20003800000 */
[----:B------:R-:W-:Y:S01]  /*19f00*/  BAR.SYNC.DEFER_BLOCKING 0x0 ;  /* 0x0000000000007b1d */ /* 0x000fe20000010000 */
[----:B------:R-:W-:Y:S02]  /*19f10*/  SHF.R.S32.HI R2, RZ, 0x1f, R222 ;  /* 0x0000001fff027819 */ /* 0x000fe400000114de */
[----:B------:R-:W-:Y:S02]  /*19f20*/  SHF.R.S32.HI R8, RZ, 0x1f, R221 ;  /* 0x0000001fff087819 */ /* 0x000fe400000114dd */
[----:B------:R-:W-:Y:S01]  /*19f30*/  MOV R13, R6 ;  /* 0x00000006000d7202 */ /* 0x000fe20000000f00 */
[----:B------:R-:W-:Y:S02]  /*19f40*/  IMAD R4, R2, c[0x0][0x208], RZ ;  /* 0x0000820002047a24 */ /* 0x000fe400078e02ff */
[C---:B------:R-:W-:Y:S04]  /*19f50*/  IMAD.WIDE.U32 R2, R222.reuse, c[0x0][0x208], RZ ;  /* 0x00008200de027a25 */ /* 0x040fe800078e00ff */
[----:B------:R-:W-:Y:S05]  /*19f60*/  IMAD R4, R222, c[0x0][0x20c], R4 ;  /* 0x00008300de047a24 */ /* 0x000fea00078e0204 */
[----:B------:R-:W-:Y:S01]  /*19f70*/  IADD3 R3, R3, R4, RZ ;  /* 0x0000000403037210 */ /* 0x000fe20007ffe0ff */
[----:B------:R-:W-:Y:S04]  /*19f80*/  IMAD R4, R8, c[0x0][0x218], RZ ;  /* 0x0000860008047a24 */ /* 0x000fe800078e02ff */
[C---:B------:R-:W-:Y:S01]  /*19f90*/  IMAD.WIDE.U32 R2, R221.reuse, c[0x0][0x218], R2 ;  /* 0x00008600dd027a25 */ /* 0x040fe200078e0002 */
[----:B------:R1:W2:Y:S03]  /*19fa0*/  LDSM.16.M88.4 R32, [R200] ;  /* 0x00000000c820783b */ /* 0x0002a60000000200 */
[----:B------:R-:W-:Y:S01]  /*19fb0*/  IMAD R4, R221, c[0x0][0x21c], R4 ;  /* 0x00008700dd047a24 */ /* 0x000fe200078e0204 */
[----:B------:R-:W-:Y:S01]  /*19fc0*/  IADD3 R2, P0, R242, R2, RZ ;  /* 0x00000002f2027210 */ /* 0x000fe20007f1e0ff */
[----:B------:R1:W3:Y:S03]  /*19fd0*/  LDSM.16.M88.4 R16, [R151] ;  /* 0x000000009710783b */ /* 0x0002e60000000200 */
[----:B------:R-:W-:Y:S01]  /*19fe0*/  IADD3.X R3, R244, R3, R4, P0, !PT ;  /* 0x00000003f4037210 */ /* 0x000fe200007fe404 */
[----:B------:R1:W4:Y:S01]  /*19ff0*/  LDSM.16.M88.4 R24, [R151+0x800] ;  /* 0x000800009718783b */ /* 0x0003220000000200 */
[C---:B------:R-:W-:Y:S03]  /*1a000*/  LEA R14, P0, R2.reuse, c[0x0][0x1f8], 0x1 ;  /* 0x00007e00020e7a11 */ /* 0x040fe600078008ff */
[----:B------:R1:W1:Y:S01]  /*1a010*/  LDSM.16.M88.4 R176, [R151+0x1000] ;  /* 0x0010000097b0783b */ /* 0x0002620000000200 */
[----:B------:R-:W-:Y:S03]  /*1a020*/  LEA.HI.X R4, R2, c[0x0][0x1fc], R3, 0x1, P0 ;  /* 0x00007f0002047a11 */ /* 0x000fe600000f0c03 */
[----:B------:R1:W1:Y:S04]  /*1a030*/  LDSM.16.M88.4 R180, [R201] ;  /* 0x00000000c9b4783b */ /* 0x0002680000000200 */
[----:B------:R1:W1:Y:S04]  /*1a040*/  LDSM.16.M88.4 R184, [R204] ;  /* 0x00000000ccb8783b */ /* 0x0002680000000200 */
[----:B------:R1:W1:Y:S04]  /*1a050*/  LDSM.16.M88.4 R188, [R214] ;  /* 0x00000000d6bc783b */ /* 0x0002680000000200 */
[----:B------:R1:W1:Y:S01]  /*1a060*/  LDSM.16.M88.4 R192, [R215] ;  /* 0x00000000d7c0783b */ /* 0x0002620000000200 */
[----:B------:R-:W-:-:S05]  /*1a070*/  BRA.DIV ~URZ, `(.L_x_3096) ;  /* 0x00009f227f007947 */ /* 0x000fca000b800000 */
[----:B------:R4:W3:Y:S02]  /*1a080*/  SHFL.IDX PT, R2, R4, RZ, 0x181f ;  /* 0x00181fff04027589 */ /* 0x0008e400000e0000 */
.L_x_3195:
[----:B------:R-:W5:Y:S01]  /*1a090*/  SHFL.IDX PT, R3, R14, RZ, 0x181f ;  /* 0x00181fff0e037589 */ /* 0x000f6200000e0000 */
[----:B------:R-:W-:Y:S01]  /*1a0a0*/  ISETP.GE.AND P4, PT, R140, c[0x0][0x1d4], PT ;  /* 0x000075008c007a0c */ /* 0x000fe20003f86270 */
[----:B------:R-:W-:Y:S01]  /*1a0b0*/  BSSY B0, `(.L_x_3097) ;  /* 0x0000027000007945 */ /* 0x000fe20003800000 */
[----:B------:R-:W-:Y:S01]  /*1a0c0*/  ISETP.GE.AND P3, PT, R142, c[0x0][0x1d4], PT ;  /* 0x000075008e007a0c */ /* 0x000fe20003f66270 */
[----:B------:R-:W4:Y:S01]  /*1a0d0*/  S2R R20, SR_TID.X ;  /* 0x0000000000147919 */ /* 0x000f220000002100 */
[----:B------:R-:W-:Y:S02]  /*1a0e0*/  ISETP.GE.AND P5, PT, R219, c[0x0][0x1d4], PT ;  /* 0x00007500db007a0c */ /* 0x000fe40003fa6270 */
[----:B------:R-:W-:Y:S02]  /*1a0f0*/  ISETP.GE.AND P2, PT, R220, c[0x0][0x1d4], PT ;  /* 0x00007500dc007a0c */ /* 0x000fe40003f46270 */
[C---:B-----5:R-:W-:Y:S05]  /*1a100*/  IADD3 R10, P0, R3.reuse, R229, RZ ;  /* 0x000000e5030a7210 */ /* 0x060fea0007f1e0ff */
[C---:B---3--:R-:W-:Y:S01]  /*1a110*/  IMAD.X R11, R2.reuse, 0x1, R230, P0 ;  /* 0x00000001020b7824 */ /* 0x048fe200000e06e6 */
[C---:B------:R-:W-:Y:S04]  /*1a120*/  IADD3 R8, P0, R3.reuse, R228, RZ ;  /* 0x000000e403087210 */ /* 0x040fe80007f1e0ff */
[----:B------:R-:W-:Y:S01]  /*1a130*/  @!PT LDS RZ, [RZ] ;  /* 0x00000000fffff984 */ /* 0x000fe20000000800 */
[----:B------:R-:W-:Y:S01]  /*1a140*/  @!PT LDS RZ, [RZ] ;  /* 0x00000000fffff984 */ /* 0x000fe20000000800 */
[----:B------:R3:W-:Y:S01]  /*1a150*/  LDGSTS.E.BYPASS.LTC128B.128 [R217+0x4080], [R10.64], !P4 ;  /* 0x040800000ad97fae */ /* 0x0007e2000e101d46 */
[C---:B------:R-:W-:Y:S05]  /*1a160*/  IMAD.X R9, R2.reuse, 0x1, R225, P0 ;  /* 0x0000000102097824 */ /* 0x040fea00000e06e1 */
[----:B------:R5:W-:Y:S02]  /*1a170*/  LDGSTS.E.BYPASS.LTC128B.128 [R217+0x5880], [R8.64], !P3 ;  /* 0x0588000008d97fae */ /* 0x000be4000d901d46 */
[C---:B-----5:R-:W-:Y:S05]  /*1a180*/  IADD3 R8, P0, R3.reuse, R227, RZ ;  /* 0x000000e303087210 */ /* 0x060fea0007f1e0ff */
[C---:B------:R-:W-:Y:S05]  /*1a190*/  IMAD.X R9, R2.reuse, 0x1, R226, P0 ;  /* 0x0000000102097824 */ /* 0x040fea00000e06e2 */
[----:B------:R5:W-:Y:S02]  /*1a1a0*/  LDGSTS.E.BYPASS.LTC128B.128 [R217+0x7080], [R8.64], !P5 ;  /* 0x0708000008d97fae */ /* 0x000be4000e901d46 */
[----:B-----5:R-:W-:Y:S05]  /*1a1b0*/  IADD3 R8, P0, R3, R224, RZ ;  /* 0x000000e003087210 */ /* 0x020fea0007f1e0ff */
[----:B------:R-:W-:Y:S01]  /*1a1c0*/  IMAD.X R9, R2, 0x1, R223, P0 ;  /* 0x0000000102097824 */ /* 0x000fe200000e06df */
[----:B----4-:R-:W-:Y:S04]  /*1a1d0*/  ISETP.GT.AND P0, PT, R20, 0x7f, PT ;  /* 0x0000007f1400780c */ /* 0x010fe80003f04270 */
[----:B------:R3:W-:Y:S09]  /*1a1e0*/  LDGSTS.E.BYPASS.LTC128B.128 [R217+0x8880], [R8.64], !P2 ;  /* 0x0888000008d97fae */ /* 0x0007f2000d101d46 */
[----:B------:R-:W-:-:S05]  /*1a1f0*/  @P0 BRA `(.L_x_3098) ;  /* 0x0000012000000947 */ /* 0x000fca0003800000 */
[----:B------:R-:W-:-:S05]  /*1a200*/  BRA.DIV ~URZ, `(.L_x_3099) ;  /* 0x00009e027f007947 */ /* 0x000fca000b800000 */
[----:B------:R-:W4:Y:S04]  /*1a210*/  SHFL.IDX PT, R4, R4, 0x1, 0x181f ;  /* 0x00381f0004047f89 */ /* 0x000f2800000e0000 */
[----:B------:R3:W2:Y:S02]  /*1a220*/  SHFL.IDX PT, R2, R14, 0x1, 0x181f ;  /* 0x00381f000e027f89 */ /* 0x0006a400000e0000 */
.L_x_3196:
[----:B--23--:R-:W-:Y:S05]  /*1a230*/  IADD3 R8, P0, R2, R229, RZ ;  /* 0x000000e502087210 */ /* 0x00cfea0007f1e0ff */
        /* <DEDUP_REMOVED lines=14> */
.L_x_3098:
[----:B------:R-:W-:Y:S05]  /*1a320*/  BSYNC B0 ;  /* 0x0000000000007941 */ /* 0x000fea0003800000 */
.L_x_3097:
[----:B------:R-:W0:Y:S01]  /*1a330*/  LDGDEPBAR ;  /* 0x00000000000079af */ /* 0x000e220000000000 */
[----:B------:R-:W-:Y:S01]  /*1a340*/  WARPSYNC 0xffffffff ;  /* 0xffffffff00007948 */ /* 0x000fe20003800000 */
[C---:B--23--:R-:W-:Y:S01]  /*1a350*/  HMMA.16816.F32 R8, R32.reuse, R16, RZ ;  /* 0x000000102008723c */ /* 0x04cfe200000018ff */
        /* <DEDUP_REMOVED lines=190> */
.L_x_3197:
[----:B------:R-:W-:-:S05]  /*1af40*/  BRA.DIV ~URZ, `(.L_x_3103) ;  /* 0x000092027f007947 */ /* 0x000fca000b800000 */
[----:B------:R3:W4:Y:S02]  /*1af50*/  SHFL.IDX PT, R2, R179, RZ, 0x181f ;  /* 0x00181fffb3027589 */ /* 0x00072400000e0000 */
.L_x_3198:
[----:B----4-:R-:W-:Y:S05]  /*1af60*/  @P0 IADD3 R176, P1, R2, R229, RZ ;  /* 0x000000e502b00210 */ /* 0x010fea0007f3e0ff */
[----:B--2---:R-:W-:Y:S05]  /*1af70*/  @P0 IMAD.X R177, R4, 0x1, R230, P1 ;  /* 0x0000000104b10824 */ /* 0x004fea00008e06e6 */
[----:B------:R-:W-:Y:S01]  /*1af80*/  @!PT LDS RZ, [RZ] ;  /* 0x00000000fffff984 */ /* 0x000fe20000000800 */
[----:B------:R-:W-:Y:S01]  /*1af90*/  @!PT LDS RZ, [RZ] ;  /* 0x00000000fffff984 */ /* 0x000fe20000000800 */
[----:B------:R-:W-:Y:S01]  /*1afa0*/  @!PT LDS RZ, [RZ] ;  /* 0x00000000fffff984 */ /* 0x000fe20000000800 */
[----:B------:R2:W-:Y:S02]  /*1afb0*/  @P0 LDGSTS.E.BYPASS.LTC128B.128 [R216+0xa080], [R176.64], !P4 ;  /* 0x0a080000b0d80fae */ /* 0x0005e4000e101d46 */
[----:B--2---:R-:W-:Y:S05]  /*1afc0*/  @P0 IADD3 R176, P1, R2, R228, RZ ;  /* 0x000000e402b00210 */ /* 0x004fea0007f3e0ff */
[----:B------:R-:W-:Y:S05]  /*1afd0*/  @P0 IMAD.X R177, R4, 0x1, R225, P1 ;  /* 0x0000000104b10824 */ /* 0x000fea00008e06e1 */
[----:B------:R2:W-:Y:S02]  /*1afe0*/  @P0 LDGSTS.E.BYPASS.LTC128B.128 [R216+0xb880], [R176.64], !P3 ;  /* 0x0b880000b0d80fae */ /* 0x0005e4000d901d46 */
[----:B--2---:R-:W-:Y:S05]  /*1aff0*/  @P0 IADD3 R176, P1, R2, R227, RZ ;  /* 0x000000e302b00210 */ /* 0x004fea0007f3e0ff */
[----:B------:R-:W-:Y:S01]  /*1b000*/  @P0 IMAD.X R177, R4, 0x1, R226, P1 ;  /* 0x0000000104b10824 */ /* 0x000fe200008e06e2 */
[----:B------:R-:W-:Y:S04]  /*1b010*/  @P0 IADD3 R2, P1, R2, R224, RZ ;  /* 0x000000e002020210 */ /* 0x000fe80007f3e0ff */
[----:B------:R2:W-:Y:S01]  /*1b020*/  @P0 LDGSTS.E.BYPASS.LTC128B.128 [R216+0xd080], [R176.64], !P5 ;  /* 0x0d080000b0d80fae */ /* 0x0005e2000e901d46 */
[----:B------:R-:W-:Y:S05]  /*1b030*/  @P0 IMAD.X R3, R4, 0x1, R223, P1 ;  /* 0x0000000104030824 */ /* 0x000fea00008e06df */
[----:B------:R2:W-:Y:S01]  /*1b040*/  @P0 LDGSTS.E.BYPASS.LTC128B.128 [R216+0xe880], [R2.64], !P2 ;  /* 0x0e88000002d80fae */ /* 0x0005e2000d101d46 */
[----:B------:R-:W-:Y:S01]  /*1b050*/  ISETP.GE.AND P0, PT, R14, 0x21, PT ;  /* 0x000000210e00780c */ /* 0x000fe20003f06270 */
[----:B------:R-:W-:-:S06]  /*1b060*/  BRA.DIV ~URZ, `(.L_x_3104) ;  /* 0x000091527f007947 */ /* 0x000fcc000b800000 */
[----:B------:R4:W1:Y:S04]  /*1b070*/  SHFL.IDX PT, R4, R178, 0x1, 0x181f ;  /* 0x00381f00b2047f89 */ /* 0x00086800000e0000 */
[----:B--2---:R4:W2:Y:S02]  /*1b080*/  SHFL.IDX PT, R2, R179, 0x1, 0x181f ;  /* 0x00381f00b3027f89 */ /* 0x0048a400000e0000 */
.L_x_3199:
[----:B--2---:R-:W-:Y:S05]  /*1b090*/  @P0 IADD3 R176, P1, R2, R229, RZ ;  /* 0x000000e502b00210 */ /* 0x004fea0007f3e0ff */
[----:B-1----:R-:W-:Y:S05]  /*1b0a0*/  @P0 IMAD.X R177, R4, 0x1, R230, P1 ;  /* 0x0000000104b10824 */ /* 0x002fea00008e06e6 */
[----:B------:R-:W-:Y:S01]  /*1b0b0*/  @!PT LDS RZ, [RZ] ;  /* 0x00000000fffff984 */ /* 0x000fe20000000800 */
[----:B------:R-:W-:Y:S01]  /*1b0c0*/  @!PT LDS RZ, [RZ] ;  /* 0x00000000fffff984 */ /* 0x000fe20000000800 */
[----:B------:R-:W-:Y:S01]  /*1b0d0*/  @!PT LDS RZ, [RZ] ;  /* 0x00000000fffff984 */ /* 0x000fe20000000800 */
[----:B------:R1:W-:Y:S02]  /*1b0e0*/  @P0 LDGSTS.E.BYPASS.LTC128B.128 [R217+0xb080], [R176.64], !P4 ;  /* 0x0b080000b0d90fae */ /* 0x0003e4000e101d46 */
[----:B-1----:R-:W-:Y:S05]  /*1b0f0*/  @P0 IADD3 R176, P1, R2, R228, RZ ;  /* 0x000000e402b00210 */ /* 0x002fea0007f3e0ff */
[----:B------:R-:W-:Y:S05]  /*1b100*/  @P0 IMAD.X R177, R4, 0x1, R225, P1 ;  /* 0x0000000104b10824 */ /* 0x000fea00008e06e1 */
[----:B------:R1:W-:Y:S02]  /*1b110*/  @P0 LDGSTS.E.BYPASS.LTC128B.128 [R217+0xc880], [R176.64], !P3 ;  /* 0x0c880000b0d90fae */ /* 0x0003e4000d901d46 */
[----:B-1----:R-:W-:Y:S05]  /*1b120*/  @P0 IADD3 R176, P1, R2, R227, RZ ;  /* 0x000000e302b00210 */ /* 0x002fea0007f3e0ff */
[----:B------:R-:W-:Y:S01]  /*1b130*/  @P0 IMAD.X R177, R4, 0x1, R226, P1 ;  /* 0x0000000104b10824 */ /* 0x000fe200008e06e2 */
[----:B------:R-:W-:Y:S04]  /*1b140*/  @P0 IADD3 R2, P1, R2, R224, RZ ;  /* 0x000000e002020210 */ /* 0x000fe80007f3e0ff */
[----:B------:R1:W-:Y:S01]  /*1b150*/  @P0 LDGSTS.E.BYPASS.LTC128B.128 [R217+0xe080], [R176.64], !P5 ;  /* 0x0e080000b0d90fae */ /* 0x0003e2000e901d46 */
[----:B------:R-:W-:Y:S05]  /*1b160*/  @P0 IMAD.X R3, R4, 0x1, R223, P1 ;  /* 0x0000000104030824 */ /* 0x000fea00008e06df */
[----:B------:R1:W-:Y:S03]  /*1b170*/  @P0 LDGSTS.E.BYPASS.LTC128B.128 [R217+0xf880], [R2.64], !P2 ;  /* 0x0f88000002d90fae */ /* 0x0003e6000d101d46 */
.L_x_3101:
[----:B------:R-:W-:Y:S05]  /*1b180*/  BSYNC B0 ;  /* 0x0000000000007941 */ /* 0x000fea0003800000 */
.L_x_3100:
        /* <DEDUP_REMOVED lines=27> */
.L_x_3200:
[----:B-12---:R-:W-:Y:S01]  /*1b340*/  FMNMX.FTZ R4, R4, R2, !PT ;  /* 0x0000000204047209 */ /* 0x006fe20007810000 */
[----:B------:R-:W-:-:S05]  /*1b350*/  BRA.DIV ~URZ, `(.L_x_3106) ;  /* 0x00008f827f007947 */ /* 0x000fca000b800000 */
[----:B------:R-:W1:Y:S02]  /*1b360*/  SHFL.BFLY PT, R2, R4, 0x1, 0x1f ;  /* 0x0c201f0004027f89 */ /* 0x000e6400000e0000 */
[----:B-1----:R-:W-:Y:S02]  /*1b370*/  FMNMX.FTZ R6, R4, R2, !PT ;  /* 0x0000000204067209 */ /* 0x002fe40007810000 */
[----:B------:R-:W1:Y:S02]  /*1b380*/  SHFL.BFLY PT, R2, R14, 0x2, 0x1f ;  /* 0x0c401f000e027f89 */ /* 0x000e6400000e0000 */
[----:B-1----:R-:W-:Y:S05]  /*1b390*/  FMNMX.FTZ R4, R14, R2, !PT ;  /* 0x000000020e047209 */ /* 0x002fea0007810000 */
[----:B------:R1:W2:Y:S02]  /*1b3a0*/  SHFL.BFLY PT, R2, R4, 0x1, 0x1f ;  /* 0x0c201f0004027f89 */ /* 0x0002a400000e0000 */
.L_x_3201:
        /* <DEDUP_REMOVED lines=20> */
[----:B------:R-:W2:Y:S10]  /*1b4f0*/  MUFU.EX2 R14, R14 ;  /* 0x0000000e000e7308 */ /* 0x000eb40000000800 */
[----:B------:R-:W-:Y:S10]  /*1b500*/  MUFU.EX2 R20, R9 ;  /* 0x0000000900147308 */ /* 0x000ff40000000800 */
[----:B------:R5:W3:Y:S10]  /*1b510*/  MUFU.EX2 R17, R8 ;  /* 0x0000000800117308 */ /* 0x000af40000000800 */
[----:B------:R-:W-:Y:S01]  /*1b520*/  MUFU.EX2 R13, R13 ;  /* 0x0000000d000d7308 */ /* 0x000fe20000000800 */
[----:B-----5:R-:W-:Y:S04]  /*1b530*/  FMUL.FTZ R8, R4, c[0x0][0x2d0] ;  /* 0x0000b40004087a20 */ /* 0x020fe80000410000 */
[--C-:B------:R-:W-:Y:S02]  /*1b540*/  FFMA.FTZ R191, R34, c[0x0][0x2d0], -R8.reuse ;  /* 0x0000b40022bf7a23 */ /* 0x100fe40000010808 */
[--C-:B------:R-:W-:Y:S02]  /*1b550*/  FFMA.FTZ R192, R35, c[0x0][0x2d0], -R8.reuse ;  /* 0x0000b40023c07a23 */ /* 0x100fe40000010808 */
[----:B------:R-:W-:Y:S02]  /*1b560*/  FFMA.FTZ R177, R19, c[0x0][0x2d0], -R8 ;  /* 0x0000b40013b17a23 */ /* 0x000fe40000010808 */
[C---:B-1----:R-:W-:Y:S01]  /*1b570*/  FFMA.FTZ R2, R3.reuse, R235, R16 ;  /* 0x000000eb03027223 */ /* 0x042fe20000010010 */
[C---:B--2---:R-:W-:Y:S01]  /*1b580*/  F2FP.PACK_AB R176, R14.reuse, R16 ;  /* 0x000000100eb0723e */ /* 0x044fe200000000ff */
[----:B------:R-:W-:Y:S01]  /*1b590*/  FMUL.FTZ R32, R3, R152 ;  /* 0x0000009803207220 */ /* 0x000fe20000410000 */
[----:B------:R-:W-:Y:S01]  /*1b5a0*/  MUFU.EX2 R231, R177 ;  /* 0x000000b100e77308 */ /* 0x000fe20000000800 */
[----:B------:R-:W-:Y:S01]  /*1b5b0*/  FADD.FTZ R9, R14, R2 ;  /* 0x000000020e097221 */ /* 0x000fe20000010000 */
[----:B---34-:R-:W-:Y:S01]  /*1b5c0*/  F2FP.PACK_AB R178, R17, R20 ;  /* 0x0000001411b2723e */ /* 0x018fe200000000ff */
        /* <DEDUP_REMOVED lines=12> */
[----:B------:R-:W-:Y:S02]  /*1b690*/  FMUL.FTZ R21, R3, R165 ;  /* 0x000000a503157220 */ /* 0x000fe40000410000 */
[--C-:B------:R-:W-:Y:S02]  /*1b6a0*/  FFMA.FTZ R181, R22, c[0x0][0x2d0], -R8.reuse ;  /* 0x0000b40016b57a23 */ /* 0x100fe40000010808 */
[----:B------:R-:W-:Y:S02]  /*1b6b0*/  FFMA.FTZ R180, R23, c[0x0][0x2d0], -R8 ;  /* 0x0000b40017b47a23 */ /* 0x000fe40000010808 */
[C---:B------:R-:W-:Y:S02]  /*1b6c0*/  FMUL.FTZ R8, R3.reuse, R172 ;  /* 0x000000ac03087220 */ /* 0x040fe40000410000 */
[----:B------:R-:W-:Y:S01]  /*1b6d0*/  FADD.FTZ R9, R20, R9 ;  /* 0x0000000914097221 */ /* 0x000fe20000010000 */
[----:B------:R-:W2:Y:S01]  /*1b6e0*/  MUFU.EX2 R172, R11 ;  /* 0x0000000b00ac7308 */ /* 0x000ea20000000800 */
[----:B------:R-:W-:Y:S02]  /*1b6f0*/  FMUL.FTZ R16, R3, R168 ;  /* 0x000000a803107220 */ /* 0x000fe40000410000 */
[----:B------:R-:W-:Y:S02]  /*1b700*/  FADD.FTZ R188, R17, R9 ;  /* 0x0000000911bc7221 */ /* 0x000fe40000010000 */
[C---:B-1----:R-:W-:Y:S02]  /*1b710*/  FMUL.FTZ R34, R2.reuse, R154 ;  /* 0x0000009a02227220 */ /* 0x042fe40000410000 */
[C---:B------:R-:W-:Y:S02]  /*1b720*/  FMUL.FTZ R35, R2.reuse, R155 ;  /* 0x0000009b02237220 */ /* 0x040fe40000410000 */
[----:B------:R-:W1:Y:S01]  /*1b730*/  LDSM.16.MT88.4 R152, [R196] ;  /* 0x00000000c498783b */ /* 0x000e620000004200 */
[----:B------:R-:W3:Y:S01]  /*1b740*/  MUFU.EX2 R165, R14 ;  /* 0x0000000e00a57308 */ /* 0x000ee20000000800 */
[C---:B------:R-:W-:Y:S02]  /*1b750*/  FMUL.FTZ R9, R3.reuse, R173 ;  /* 0x000000ad03097220 */ /* 0x040fe40000410000 */
[C---:B------:R-:W-:Y:S02]  /*1b760*/  FMUL.FTZ R10, R2.reuse, R174 ;  /* 0x000000ae020a7220 */ /* 0x040fe40000410000 */
[C---:B------:R-:W-:Y:S02]  /*1b770*/  FMUL.FTZ R17, R3.reuse, R169 ;  /* 0x000000a903117220 */ /* 0x040fe40000410000 */
[C---:B------:R-:W-:Y:S02]  /*1b780*/  FMUL.FTZ R18, R2.reuse, R170 ;  /* 0x000000aa02127220 */ /* 0x040fe40000410000 */
[C---:B------:R-:W-:Y:S01]  /*1b790*/  FMUL.FTZ R19, R2.reuse, R171 ;  /* 0x000000ab02137220 */ /* 0x040fe20000410000 */
[----:B------:R-:W-:Y:S01]  /*1b7a0*/  MUFU.EX2 R14, R184 ;  /* 0x000000b8000e7308 */ /* 0x000fe20000000800 */
[C---:B------:R-:W-:Y:S01]  /*1b7b0*/  FMUL.FTZ R20, R3.reuse, R164 ;  /* 0x000000a403147220 */ /* 0x040fe20000410000 */
[----:B------:R-:W-:Y:S01]  /*1b7c0*/  LDSM.16.MT88.4 R168, [R196+0x1000] ;  /* 0x00100000c4a8783b */ /* 0x000fe20000004200 */
[----:B------:R-:W-:Y:S01]  /*1b7d0*/  FMUL.FTZ R22, R2, R166 ;  /* 0x000000a602167220 */ /* 0x000fe20000410000 */
[----:B--2---:R-:W-:Y:S01]  /*1b7e0*/  F2FP.PACK_AB R177, R172, R5 ;  /* 0x00000005acb1723e */ /* 0x004fe200000000ff */
[C---:B------:R-:W-:Y:S02]  /*1b7f0*/  FMUL.FTZ R11, R2.reuse, R175 ;  /* 0x000000af020b7220 */ /* 0x040fe40000410000 */
[C---:B------:R-:W-:Y:S02]  /*1b800*/  FMUL.FTZ R23, R2.reuse, R167 ;  /* 0x000000a702177220 */ /* 0x040fe40000410000 */
[----:B------:R-:W-:Y:S01]  /*1b810*/  FMUL.FTZ R25, R3, R161 ;  /* 0x000000a103197220 */ /* 0x000fe20000410000 */
[----:B------:R-:W-:Y:S01]  /*1b820*/  MUFU.EX2 R184, R183 ;  /* 0x000000b700b87308 */ /* 0x000fe20000000800 */
[C---:B------:R-:W-:Y:S02]  /*1b830*/  FMUL.FTZ R26, R2.reuse, R162 ;  /* 0x000000a2021a7220 */ /* 0x040fe40000410000 */
[C---:B------:R-:W-:Y:S01]  /*1b840*/  FMUL.FTZ R27, R2.reuse, R163 ;  /* 0x000000a3021b7220 */ /* 0x040fe20000410000 */
[----:B---3--:R-:W-:Y:S01]  /*1b850*/  F2FP.PACK_AB R179, R231, R165 ;  /* 0x000000a5e7b3723e */ /* 0x008fe200000000ff */
[C---:B------:R-:W-:Y:S02]  /*1b860*/  FMUL.FTZ R28, R3.reuse, R156 ;  /* 0x0000009c031c7220 */ /* 0x040fe40000410000 */
[C---:B------:R-:W-:Y:S02]  /*1b870*/  FMUL.FTZ R29, R3.reuse, R157 ;  /* 0x0000009d031d7220 */ /* 0x040fe40000410000 */
[C---:B------:R-:W-:Y:S01]  /*1b880*/  FMUL.FTZ R30, R2.reuse, R158 ;  /* 0x0000009e021e7220 */ /* 0x040fe20000410000 */
[----:B------:R-:W-:Y:S01]  /*1b890*/  MUFU.EX2 R183, R189 ;  /* 0x000000bd00b77308 */ /* 0x000fe20000000800 */
[C---:B------:R-:W-:Y:S02]  /*1b8a0*/  FMUL.FTZ R31, R2.reuse, R159 ;  /* 0x0000009f021f7220 */ /* 0x040fe40000410000 */
[----:B------:R-:W-:Y:S01]  /*1b8b0*/  LDSM.16.MT88.4 R156, [R196+0x800] ;  /* 0x00080000c49c783b */ /* 0x000fe20000004200 */
[C---:B------:R-:W-:Y:S02]  /*1b8c0*/  FMUL.FTZ R24, R3.reuse, R160 ;  /* 0x000000a003187220 */ /* 0x040fe40000410000 */
[C---:B------:R-:W-:Y:S02]  /*1b8d0*/  FMUL.FTZ R36, R3.reuse, R36 ;  /* 0x0000002403247220 */ /* 0x040fe40000410000 */
[C---:B------:R-:W-:Y:S01]  /*1b8e0*/  FMUL.FTZ R37, R3.reuse, R37 ;  /* 0x0000002503257220 */ /* 0x040fe20000410000 */
[C---:B-1----:R-:W-:Y:S01]  /*1b8f0*/  HMMA.16816.F32 R8, R176.reuse, R152, R8 ;  /* 0x00000098b008723c */ /* 0x042fe20000001808 */
[----:B------:R-:W-:Y:S04]  /*1b900*/  MUFU.EX2 R160, R185 ;  /* 0x000000b900a07308 */ /* 0x000fe80000000800 */
[C---:B------:R-:W-:Y:S02]  /*1b910*/  FMUL.FTZ R38, R2.reuse, R38 ;  /* 0x0000002602267220 */ /* 0x040fe40000410000 */
[C---:B------:R-:W-:Y:S01]  /*1b920*/  FMUL.FTZ R39, R2.reuse, R39 ;  /* 0x0000002702277220 */ /* 0x040fe20000410000 */
[C---:B------:R-:W-:Y:S01]  /*1b930*/  HMMA.16816.F32 R16, R176.reuse, R154, R16 ;  /* 0x0000009ab010723c */ /* 0x040fe20000001810 */
[----:B------:R-:W1:Y:S02]  /*1b940*/  LDSM.16.MT88.4 R152, [R197] ;  /* 0x00000000c598783b */ /* 0x000e640000004200 */
[----:B------:R-:W-:Y:S01]  /*1b950*/  MUFU.EX2 R185, R182 ;  /* 0x000000b600b97308 */ /* 0x000fe20000000800 */
        /* <DEDUP_REMOVED lines=122> */
[C---:B---3--:R-:W-:Y:S05]  /*1c100*/  FADD.FTZ R2, R3.reuse, R2 ;  /* 0x0000000203027221 */ /* 0x048fea0000010000 */
        /* <DEDUP_REMOVED lines=42> */
[C---:B------:R-:W-:Y:S02]  /*1c3b0*/  HMMA.16816.F32 R8, R152.reuse, R156, R8 ;  /* 0x0000009c9808723c */ /* 0x040fe40000001808 */
[----:B------:R-:W3:Y:S03]  /*1c3c0*/  MUFU.EX2 R14, R193 ;  /* 0x000000c1000e7308 */ /* 0x000ee60000000800 */
[----:B-1----:R-:W-:Y:S03]  /*1c3d0*/  FADD.FTZ R2, R5, R2 ;  /* 0x0000000205027221 */ /* 0x002fe60000010000 */
[C---:B------:R-:W-:Y:S01]  /*1c3e0*/  HMMA.16816.F32 R16, R152.reuse, R158, R16 ;  /* 0x0000009e9810723c */ /* 0x040fe20000001810 */
[----:B------:R-:W1:Y:S03]  /*1c3f0*/  LDSM.16.MT88.4 R156, [R199+0x800] ;  /* 0x00080000c79c783b */ /* 0x000e660000004200 */
[C---:B----4-:R-:W-:Y:S01]  /*1c400*/  F2FP.PACK_AB R176, R3.reuse, R5 ;  /* 0x0000000503b0723e */ /* 0x050fe200000000ff */
[----:B------:R-:W-:Y:S02]  /*1c410*/  FADD.FTZ R2, R3, R2 ;  /* 0x0000000203027221 */ /* 0x000fe40000010000 */
[----:B------:R-:W-:Y:S01]  /*1c420*/  FADD.FTZ R3, R172, R164 ;  /* 0x000000a4ac037221 */ /* 0x000fe20000010000 */
[----:B------:R-:W-:Y:S04]  /*1c430*/  MOV R5, R4 ;  /* 0x0000000400057202 */ /* 0x000fe80000000f00 */
[C---:B---3--:R-:W-:Y:S01]  /*1c440*/  F2FP.PACK_AB R178, R13.reuse, R14 ;  /* 0x0000000e0db2723e */ /* 0x048fe200000000ff */
[----:B------:R-:W-:Y:S01]  /*1c450*/  FADD.FTZ R2, R14, R2 ;  /* 0x000000020e027221 */ /* 0x000fe20000010000 */
[C---:B--2---:R-:W-:Y:S03]  /*1c460*/  HMMA.16816.F32 R20, R152.reuse, R160, R20 ;  /* 0x000000a09814723c */ /* 0x044fe60000001814 */
[----:B------:R-:W-:Y:S02]  /*1c470*/  FADD.FTZ R235, R13, R2 ;  /* 0x000000020deb7221 */ /* 0x000fe40000010000 */
[----:B------:R-:W-:Y:S03]  /*1c480*/  FADD.FTZ R2, R165, R3 ;  /* 0x00000003a5027221 */ /* 0x000fe60000010000 */
        /* <DEDUP_REMOVED lines=12> */
[----:B------:R-:W-:Y:S01]  /*1c550*/  FADD.FTZ R3, R180, R2 ;  /* 0x00000002b4037221 */ /* 0x000fe20000010000 */
[----:B------:R-:W-:Y:S03]  /*1c560*/  IADD3 R2, R218, -0x1, RZ ;  /* 0xffffffffda027810 */ /* 0x000fe60007ffe0ff */
        /* <DEDUP_REMOVED lines=88> */
.L_x_3095:
[----:B------:R-:W-:Y:S05]  /*1caf0*/  BRA.DIV ~URZ, `(.L_x_3108) ;  /* 0x000078c27f007947 */ /* 0x000fea000b800000 */
[----:B------:R1:W2:Y:S02]  /*1cb00*/  SHFL.BFLY PT, R2, R235, 0x2, 0x1f ;  /* 0x0c401f00eb027f89 */ /* 0x0002a400000e0000 */
.L_x_3202:
[----:B--2---:R-:W-:Y:S01]  /*1cb10*/  FADD.FTZ R4, R2, R235 ;  /* 0x000000eb02047221 */ /* 0x004fe20000010000 */
[----:B------:R-:W-:Y:S05]  /*1cb20*/  BRA.DIV ~URZ, `(.L_x_3109) ;  /* 0x000078f27f007947 */ /* 0x000fea000b800000 */
[----:B------:R-:W2:Y:S02]  /*1cb30*/  SHFL.BFLY PT, R2, R4, 0x1, 0x1f ;  /* 0x0c201f0004027f89 */ /* 0x000ea400000e0000 */
[----:B--2---:R-:W-:-:S02]  /*1cb40*/  FADD.FTZ R8, R4, R2 ;  /* 0x0000000204087221 */ /* 0x004fc40000010000 */
[----:B------:R-:W2:Y:S02]  /*1cb50*/  SHFL.BFLY PT, R2, R233, 0x2, 0x1f ;  /* 0x0c401f00e9027f89 */ /* 0x000ea400000e0000 */
[----:B--2---:R-:W-:-:S05]  /*1cb60*/  FADD.FTZ R4, R2, R233 ;  /* 0x000000e902047221 */ /* 0x004fca0000010000 */
[----:B------:R2:W3:Y:S02]  /*1cb70*/  SHFL.BFLY PT, R2, R4, 0x1, 0x1f ;  /* 0x0c201f0004027f89 */ /* 0x0004e400000e0000 */
.L_x_3203:
[----:B------:R-:W-:Y:S01]  /*1cb80*/  FSETP.NE.FTZ.AND P0, PT, R8, RZ, PT ;  /* 0x000000ff0800720b */ /* 0x000fe20003f15000 */
[----:B--23--:R-:W-:Y:S01]  /*1cb90*/  FADD.FTZ R4, R2, R4 ;  /* 0x0000000402047221 */ /* 0x00cfe20000010000 */
[----:B------:R-:W-:Y:S02]  /*1cba0*/  MOV R3, RZ ;  /* 0x000000ff00037202 */ /* 0x000fe40000000f00 */
[----:B------:R-:W-:Y:S02]  /*1cbb0*/  MOV R20, 0xff800000 ;  /* 0xff80000000147802 */ /* 0x000fe40000000f00 */
[----:B------:R-:W-:-:S07]  /*1cbc0*/  MOV R21, 0xff800000 ;  /* 0xff80000000157802 */ /* 0x000fce0000000f00 */
[----:B------:R-:W2:Y:S01]  /*1cbd0*/  @P0 MUFU.LG2 R2, R8 ;  /* 0x0000000800020308 */ /* 0x000ea20000000c00 */
[----:B------:R-:W-:-:S07]  /*1cbe0*/  @P0 MOV R9, 0x3f317218 ;  /* 0x3f31721800090802 */ /* 0x000fce0000000f00 */
[----:B------:R2:W3:Y:S02]  /*1cbf0*/  @P0 MUFU.RCP R3, R8 ;  /* 0x0000000800030308 */ /* 0x0004e40000001000 */
[----:B--2---:R-:W-:Y:S02]  /*1cc00*/  @P0 FMUL.FTZ R8, R2, 0.69314718246459960938 ;  /* 0x3f31721802080820 */ /* 0x004fe40000410000 */
[----:B------:R-:W-:Y:S02]  /*1cc10*/  @P0 FMUL.FTZ R2, R9, c[0x0][0x2d0] ;  /* 0x0000b40009020a20 */ /* 0x000fe40000410000 */
[C---:B---3--:R-:W-:Y:S02]  /*1cc20*/  FMUL.FTZ R34, R3.reuse, R152 ;  /* 0x0000009803227220 */ /* 0x048fe40000410000 */
        /* <DEDUP_REMOVED lines=21> */
[C---:B--2---:R-:W-:Y:S02]  /*1cd80*/  FMUL.FTZ R136, R2.reuse, R154 ;  /* 0x0000009a02887220 */ /* 0x044fe40000410000 */
        /* <DEDUP_REMOVED lines=115> */
.L_x_2992:
[----:B------:R2:W5:Y:S04]  /*1d4c0*/  LDL R5, [R1+0x10] ;  /* 0x0000100001057983 */ /* 0x0005680000100800 */
[----:B------:R-:W3:Y:S01]  /*1d4d0*/  S2R R3, SR_TID.X ;  /* 0x0000000000037919 */ /* 0x000ee20000002100 */
[----:B------:R-:W-:Y:S01]  /*1d4e0*/  BSSY B0, `(.L_x_3110) ;  /* 0x0000011000007945 */ /* 0x000fe20003800000 */
[----:B---3--:R-:W-:-:S13]  /*1d4f0*/  LOP3.LUT P0, RZ, R3, 0xff, RZ, 0xc0, !PT ;  /* 0x000000ff03ff7812 */ /* 0x008fda000780c0ff */
[----:B------:R-:W-:Y:S05]  /*1d500*/  @P0 BRA `(.L_x_3111) ;  /* 0x000000e000000947 */ /* 0x000fea0003800000 */
[----:B--2---:R-:W2:Y:S01]  /*1d510*/  S2R R3, SR_LANEID ;  /* 0x0000000000037919 */ /* 0x004ea20000000000 */
[----:B------:R-:W-:Y:S01]  /*1d520*/  VOTEU.ANY UR4, UPT, PT ;  /* 0x0000000000047886 */ /* 0x000fe200038e0100 */
[----:B------:R-:W-:Y:S01]  /*1d530*/  IMAD.MOV.U32 R8, RZ, RZ, c[0x0][0x560] ;  /* 0x00015800ff087624 */ /* 0x000fe200078e00ff */
[----:B----4-:R-:W2:Y:S01]  /*1d540*/  FLO.U32 R4, UR4 ;  /* 0x0000000400047d00 */ /* 0x010ea200080e0000 */
        /* <DEDUP_REMOVED lines=8> */
[----:B---3-5:R-:W-:-:S05]  /*1d5d0*/  IADD3 R5, R4, c[0x0][0xc], R3 ;  /* 0x0000030004057a10 */ /* 0x028fca0007ffe003 */
[----:B------:R2:W-:Y:S02]  /*1d5e0*/  STL [R1+0x10], R5 ;  /* 0x0000100501007387 */ /* 0x0005e40000100800 */
.L_x_3111:
[----:B--2---:R-:W-:Y:S05]  /*1d5f0*/  BSYNC B0 ;  /* 0x0000000000007941 */ /* 0x004fea0003800000 */
.L_x_3110:
[----:B------:R-:W-:Y:S01]  /*1d600*/  PRMT R2, R2, 0x9910, RZ ;  /* 0x0000991002027816 */ /* 0x000fe200000000ff */
[----:B------:R-:W-:Y:S01]  /*1d610*/  BSSY B1, `(.L_x_3112) ;  /* 0x0000414000017945 */ /* 0x000fe20003800000 */
[----:B-----5:R-:W-:Y:S02]  /*1d620*/  IMAD.MOV.U32 R114, RZ, RZ, R5 ;  /* 0x000000ffff727224 */ /* 0x020fe400078e0005 */
[----:B------:R-:W-:-:S13]  /*1d630*/  ISETP.NE.AND P0, PT, R2, RZ, PT ;  /* 0x000000ff0200720c */ /* 0x000fda0003f05270 */
[----:B------:R-:W-:Y:S05]  /*1d640*/  @!P0 BRA `(.L_x_3113) ;  /* 0x000033b000008947 */ /* 0x000fea0003800000 */
[----:B----4-:R-:W2:Y:S04]  /*1d650*/  LDL R4, [R1+0x38] ;  /* 0x0000380001047983 */ /* 0x010ea80000100800 */
        /* <DEDUP_REMOVED lines=109> */
[----:B-1----:R-:W2:Y:S04]  /*1dd30*/  LDL.LU R4, [R1+0x28] ;  /* 0x0000280001047983 */ /* 0x002ea80000300800 */
[----:B------:R-:W2:Y:S01]  /*1dd40*/  LDL.LU R8, [R1+0x2c] ;  /* 0x00002c0001087983 */ /* 0x000ea20000300800 */
[----:B------:R-:W-:-:S02]  /*1dd50*/  F2FP.PACK_AB R3, R109, R108 ;  /* 0x0000006c6d03723e */ /* 0x000fc400000000ff */
[----:B------:R-:W-:-:S03]  /*1dd60*/  F2FP.PACK_AB R2, R95, R94 ;  /* 0x0000005e5f02723e */ /* 0x000fc600000000ff */
[----:B------:R1:W-:Y:S04]  /*1dd70*/  STS [R14+0xc000], R3 ;  /* 0x00c000030e007388 */ /* 0x0003e80000000800 */
[----:B------:R4:W-:Y:S01]  /*1dd80*/  STS [R14+0xc400], R2 ;  /* 0x00c400020e007388 */ /* 0x0009e20000000800 */
[----:B-1----:R-:W-:Y:S02]  /*1dd90*/  F2FP.PACK_AB R3, R113, R112 ;  /* 0x000000707103723e */ /* 0x002fe400000000ff */
[----:B----4-:R-:W-:-:S03]  /*1dda0*/  F2FP.PACK_AB R2, R99, R98 ;  /* 0x000000626302723e */ /* 0x010fc600000000ff */
        /* <DEDUP_REMOVED lines=10> */
[----:B------:R-:W-:Y:S02]  /*1de50*/  ISETP.NE.U32.AND P0, PT, RZ, c[0x0][0x508], PT ;  /* 0x00014200ff007a0c */ /* 0x000fe40003f05070 */
[----:B------:R-:W-:Y:S01]  /*1de60*/  ISETP.NE.U32.AND P2, PT, RZ, c[0x0][0x500], PT ;  /* 0x00014000ff007a0c */ /* 0x000fe20003f45070 */
[----:B------:R-:W-:Y:S01]  /*1de70*/  IMAD.MOV.U32 R13, RZ, RZ, c[0x0][0x388] ;  /* 0x0000e200ff0d7624 */ /* 0x000fe200078e00ff */
[----:B------:R-:W3:Y:S01]  /*1de80*/  LDL.LU R6, [R1+0x14] ;  /* 0x0000140001067983 */ /* 0x000ee20000300800 */
[----:B------:R-:W-:-:S02]  /*1de90*/  ISETP.NE.AND.EX P1, PT, RZ, c[0x0][0x50c], PT, P0 ;  /* 0x00014300ff007a0c */ /* 0x000fc40003f25300 */
        /* <DEDUP_REMOVED lines=10> */
[----:B------:R-:W-:Y:S04]  /*1df40*/  STS [R5+0xc000], R3 ;  /* 0x00c0000305007388 */ /* 0x000fe80000000800 */
        /* <DEDUP_REMOVED lines=8> */
[----:B-1----:R-:W-:-:S06]  /*1dfd0*/  IMAD.MOV.U32 R3, RZ, RZ, RZ ;  /* 0x000000ffff037224 */ /* 0x002fcc00078e00ff */
[----:B------:R1:W5:Y:S01]  /*1dfe0*/  @P2 LDG.E R3, [R4.64] ;  /* 0x0000000604032981 */ /* 0x000362000c1e1900 */
[----:B---3--:R-:W-:-:S04]  /*1dff0*/  ISETP.NE.AND P0, PT, R6, RZ, PT ;  /* 0x000000ff0600720c */ /* 0x008fc80003f05270 */
[----:B------:R-:W-:Y:S01]  /*1e000*/  SEL R2, R6, c[0x0][0x3d4], P0 ;  /* 0x0000f50006027a07 */ /* 0x000fe20000000000 */
[----:B------:R-:W-:Y:S05]  /*1e010*/  @P1 BRA `(.L_x_3114) ;  /* 0x0000004000001947 */ /* 0x000fea0003800000 */
[----:B-1----:R-:W-:Y:S05]  /*1e020*/  @!P2 BRA `(.L_x_3114) ;  /* 0x000000300000a947 */ /* 0x002fea0003800000 */
[----:B-----5:R1:W2:Y:S04]  /*1e030*/  LDG.E R13, [R4.64] ;  /* 0x00000006040d7981 */ /* 0x0202a8000c1e1900 */
[----:B-1----:R-:W2:Y:S02]  /*1e040*/  LDG.E R4, [R4.64+0x4] ;  /* 0x0000040604047981 */ /* 0x002ea4000c1e1900 */
[----:B--2---:R-:W-:Y:S02]  /*1e050*/  IADD3 R13, -R13, R4, RZ ;  /* 0x000000040d0d7210 */ /* 0x004fe40007ffe1ff */
.L_x_3114:
        /* <DEDUP_REMOVED lines=18> */
[----:B------:R-:W-:Y:S01]  /*1e180*/  IMAD.WIDE.U32 R10, R14, R5, RZ ;  /* 0x000000050e0a7225 */ /* 0x000fe200078e00ff */
[----:B-----5:R-:W-:-:S03]  /*1e190*/  SHF.R.S32.HI R14, RZ, 0x1f, R3 ;  /* 0x0000001fff0e7819 */ /* 0x020fc60000011403 */
        /* <DEDUP_REMOVED lines=13> */
[----:B------:R-:W-:-:S04]  /*1e270*/  IMAD.IADD R4, R118, 0x1, R115 ;  /* 0x0000000176047824 */ /* 0x000fc800078e0273 */
        /* <DEDUP_REMOVED lines=43> */
[----:B------:R-:W-:Y:S01]  /*1e530*/  SHF.R.S32.HI R4, RZ, 0x1f, R2 ;  /* 0x0000001fff047819 */ /* 0x000fe20000011402 */
[C---:B-1----:R-:W-:Y:S01]  /*1e540*/  IMAD.WIDE.U32 R8, R3.reuse, c[0x0][0x3a0], RZ ;  /* 0x0000e80003087a25 */ /* 0x042fe200078e00ff */
[----:B------:R-:W-:Y:S01]  /*1e550*/  IADD3 R6, R0, R115, RZ ;  /* 0x0000007300067210 */ /* 0x000fe20007ffe0ff */
[----:B------:R1:W2:Y:S02]  /*1e560*/  LDS.128 R32, [R216+0x80] ;  /* 0x00008000d8207984 */ /* 0x0002a40000000c00 */
[----:B------:R-:W-:-:S02]  /*1e570*/  IMAD R3, R3, c[0x0][0x3a4], R14 ;  /* 0x0000e90003037a24 */ /* 0x000fc400078e020e */
[----:B------:R-:W-:Y:S01]  /*1e580*/  IMAD R4, R4, c[0x0][0x3f0], RZ ;  /* 0x0000fc0004047a24 */ /* 0x000fe200078e02ff */
[----:B------:R1:W3:Y:S01]  /*1e590*/  LDS.128 R48, [R216+0x1080] ;  /* 0x00108000d8307984 */ /* 0x0002e20000000c00 */
[----:B------:R-:W-:Y:S01]  /*1e5a0*/  @P3 IMAD.HI.U32 R10, R6, c[0x0][0x4ec], RZ ;  /* 0x00013b00060a3a27 */ /* 0x000fe200078e00ff */
[----:B------:R-:W-:Y:S02]  /*1e5b0*/  IADD3 R9, R9, R3, RZ ;  /* 0x0000000309097210 */ /* 0x000fe40007ffe0ff */
        /* <DEDUP_REMOVED lines=8> */
[----:B------:R-:W-:Y:S02]  /*1e640*/  MOV R4, R8 ;  /* 0x0000000800047202 */ /* 0x000fe40000000f00 */
[----:B------:R1:W1:Y:S01]  /*1e650*/  LDS.128 R44, [R216+0x5080] ;  /* 0x00508000d82c7984 */ /* 0x0002620000000c00 */
[----:B------:R-:W-:Y:S02]  /*1e660*/  SHF.R.S32.HI R8, RZ, 0x1f, R3 ;  /* 0x0000001fff087819 */ /* 0x000fe40000011403 */
        /* <DEDUP_REMOVED lines=11> */
[----:B------:R-:W-:-:S02]  /*1e720*/  SHF.R.S32.HI R4, RZ, 0x1f, R6 ;  /* 0x0000001fff047819 */ /* 0x000fc40000011406 */
[----:B------:R-:W-:Y:S01]  /*1e730*/  IADD3 R5, R143, R115, RZ ;  /* 0x000000738f057210 */ /* 0x000fe20007ffe0ff */
        /* <DEDUP_REMOVED lines=12> */
[----:B------:R1:W1:Y:S01]  /*1e800*/  LDS.128 R68, [R216+0xf080] ;  /* 0x00f08000d8447984 */ /* 0x0002620000000c00 */
[----:B------:R-:W-:Y:S05]  /*1e810*/  BRA.DIV ~URZ, `(.L_x_3116) ;  /* 0x00005ce27f007947 */ /* 0x000fea000b800000 */
[----:B--234-:R2:W3:Y:S02]  /*1e820*/  SHFL.IDX PT, R4, R6, RZ, 0x181f ;  /* 0x00181fff06047589 */ /* 0x01c4e400000e0000 */
.L_x_3204:
[----:B------:R-:W-:Y:S05]  /*1e830*/  BRA.DIV ~URZ, `(.L_x_3117) ;  /* 0x00005d327f007947 */ /* 0x000fea000b800000 */
[----:B------:R4:W2:Y:S02]  /*1e840*/  SHFL.IDX PT, R2, R16, RZ, 0x181f ;  /* 0x00181fff10027589 */ /* 0x0008a400000e0000 */
.L_x_3205:
        /* <DEDUP_REMOVED lines=19> */
.L_x_3119:
[----:B------:R-:W-:Y:S05]  /*1e980*/  BSYNC B0 ;  /* 0x0000000000007941 */ /* 0x000fea0003800000 */
.L_x_3118:
[----:B------:R-:W-:Y:S05]  /*1e990*/  BRA.DIV ~URZ, `(.L_x_3120) ;  /* 0x00005c427f007947 */ /* 0x000fea000b800000 */
[----:B---3--:R3:W4:Y:S04]  /*1e9a0*/  SHFL.IDX PT, R4, R6, 0x1, 0x181f ;  /* 0x00381f0006047f89 */ /* 0x00872800000e0000 */
[----:B--2---:R3:W2:Y:S02]  /*1e9b0*/  SHFL.IDX PT, R2, R16, 0x1, 0x181f ;  /* 0x00381f0010027f89 */ /* 0x0046a400000e0000 */
.L_x_3206:
        /* <DEDUP_REMOVED lines=20> */
.L_x_3122:
[----:B------:R-:W-:Y:S05]  /*1eb00*/  BSYNC B0 ;  /* 0x0000000000007941 */ /* 0x000fea0003800000 */
.L_x_3121:
[----:B------:R-:W-:Y:S05]  /*1eb10*/  BRA.DIV ~URZ, `(.L_x_3123) ;  /* 0x00005b927f007947 */ /* 0x000fea000b800000 */
[----:B----4-:R4:W3:Y:S02]  /*1eb20*/  SHFL.IDX PT, R4, R6, 0x2, 0x181f ;  /* 0x00581f0006047f89 */ /* 0x0108e400000e0000 */
.L_x_3207:
[----:B------:R-:W-:Y:S05]  /*1eb30*/  BRA.DIV ~URZ, `(.L_x_3124) ;  /* 0x00005be27f007947 */ /* 0x000fea000b800000 */
[----:B--2---:R2:W4:Y:S02]  /*1eb40*/  SHFL.IDX PT, R2, R16, 0x2, 0x181f ;  /* 0x00581f0010027f89 */ /* 0x00452400000e0000 */
.L_x_3208:
        /* <DEDUP_REMOVED lines=20> */
.L_x_3126:
[----:B------:R-:W-:Y:S05]  /*1ec90*/  BSYNC B0 ;  /* 0x0000000000007941 */ /* 0x000fea0003800000 */
.L_x_3125:
[----:B------:R-:W-:Y:S05]  /*1eca0*/  BRA.DIV ~URZ, `(.L_x_3127) ;  /* 0x00005ae27f007947 */ /* 0x000fea000b800000 */
[----:B---3--:R3:W2:Y:S04]  /*1ecb0*/  SHFL.IDX PT, R4, R6, 0x3, 0x181f ;  /* 0x00781f0006047f89 */ /* 0x0086a800000e0000 */
[----:B----4-:R3:W4:Y:S02]  /*1ecc0*/  SHFL.IDX PT, R2, R16, 0x3, 0x181f ;  /* 0x00781f0010027f89 */ /* 0x01072400000e0000 */
.L_x_3209:
        /* <DEDUP_REMOVED lines=21> */
.L_x_3115:
[----:B------:R-:W2:Y:S01]  /*1ee20*/  LDL.LU R6, [R1+0x58] ;  /* 0x0000580001067983 */ /* 0x000ea20000300800 */
[----:B------:R-:W-:Y:S02]  /*1ee30*/  IMAD R14, R14, c[0x0][0x408], RZ ;  /* 0x000102000e0e7a24 */ /* 0x000fe400078e02ff */
[----:B-1----:R-:W-:-:S04]  /*1ee40*/  IMAD.WIDE.U32 R8, R3, c[0x0][0x408], RZ ;  /* 0x0001020003087a25 */ /* 0x002fc800078e00ff */
[----:B------:R-:W-:Y:S01]  /*1ee50*/  IMAD R14, R3, c[0x0][0x40c], R14 ;  /* 0x00010300030e7a24 */ /* 0x000fe200078e020e */
[----:B------:R-:W-:-:S04]  /*1ee60*/  SHF.R.S32.HI R3, RZ, 0x1f, R2 ;  /* 0x0000001fff037819 */ /* 0x000fc80000011402 */
[----:B------:R-:W-:Y:S01]  /*1ee70*/  IADD3 R9, R9, R14, RZ ;  /* 0x0000000e09097210 */ /* 0x000fe20007ffe0ff */
[----:B------:R-:W-:-:S04]  /*1ee80*/  IMAD R3, R3, c[0x0][0x440], RZ ;  /* 0x0001100003037a24 */ /* 0x000fc800078e02ff */
[----:B------:R-:W-:-:S04]  /*1ee90*/  IMAD.WIDE.U32 R8, R5, c[0x0][0x438], R8 ;  /* 0x00010e0005087a25 */ /* 0x000fc800078e0008 */
[----:B------:R-:W-:-:S04]  /*1eea0*/  IMAD R9, R5, c[0x0][0x43c], R9 ;  /* 0x00010f0005097a24 */ /* 0x000fc800078e0209 */
        /* <DEDUP_REMOVED lines=13> */
[----:B------:R-:W-:-:S04]  /*1ef80*/  SHF.R.S32.HI R3, RZ, 0x1f, R2 ;  /* 0x0000001fff037819 */ /* 0x000fc80000011402 */
[----:B------:R-:W-:Y:S01]  /*1ef90*/  SHF.R.S32.HI R5, RZ, 0x1f, R4 ;  /* 0x0000001fff057819 */ /* 0x000fe20000011404 */
[----:B------:R-:W-:-:S04]  /*1efa0*/  IMAD R3, R3, c[0x0][0x430], RZ ;  /* 0x00010c0003037a24 */ /* 0x000fc800078e02ff */
[----:B------:R-:W-:Y:S02]  /*1efb0*/  IMAD R2, R2, c[0x0][0x434], R3 ;  /* 0x00010d0002027a24 */ /* 0x000fe400078e0203 */
[----:B------:R-:W-:-:S03]  /*1efc0*/  IMAD R5, R5, c[0x0][0x428], RZ ;  /* 0x00010a0005057a24 */ /* 0x000fc600078e02ff */
[----:B------:R-:W-:Y:S02]  /*1efd0*/  IADD3 R3, R9, R2, RZ ;  /* 0x0000000209037210 */ /* 0x000fe40007ffe0ff */
[----:B------:R-:W-:-:S05]  /*1efe0*/  MOV R2, R8 ;  /* 0x0000000800027202 */ /* 0x000fca0000000f00 */
[----:B------:R-:W-:-:S04]  /*1eff0*/  IMAD.WIDE.U32 R2, R4, c[0x0][0x428], R2 ;  /* 0x00010a0004027a25 */ /* 0x000fc800078e0002 */
[----:B------:R-:W-:Y:S01]  /*1f000*/  IMAD R4, R4, c[0x0][0x42c], R5 ;  /* 0x00010b0004047a24 */ /* 0x000fe200078e0205 */
[----:B------:R-:W-:-:S04]  /*1f010*/  LEA R6, P1, R2, c[0x0][0x400], 0x2 ;  /* 0x0001000002067a11 */ /* 0x000fc800078210ff */
[----:B------:R-:W-:-:S04]  /*1f020*/  IADD3 R4, R3, R4, RZ ;  /* 0x0000000403047210 */ /* 0x000fc80007ffe0ff */
[----:B------:R-:W-:Y:S01]  /*1f030*/  LEA.HI.X R5, R2, c[0x0][0x404], R4, 0x2, P1 ;  /* 0x0001010002057a11 */ /* 0x000fe200008f1404 */
[----:B------:R-:W-:Y:S05]  /*1f040*/  BRA.DIV ~URZ, `(.L_x_3129) ;  /* 0x000058127f007947 */ /* 0x000fea000b800000 */
[----:B------:R1:W2:Y:S02]  /*1f050*/  SHFL.IDX PT, R4, R5, RZ, 0x1c1f ;  /* 0x001c1fff05047589 */ /* 0x0002a400000e0000 */
.L_x_3210:
[----:B------:R-:W-:Y:S05]  /*1f060*/  BRA.DIV ~URZ, `(.L_x_3130) ;  /* 0x000058627f007947 */ /* 0x000fea000b800000 */
[----:B------:R3:W4:Y:S02]  /*1f070*/  SHFL.IDX PT, R2, R6, RZ, 0x1c1f ;  /* 0x001c1fff06027589 */ /* 0x00072400000e0000 */
.L_x_3211:
        /* <DEDUP_REMOVED lines=31> */
[----:B------:R-:W2:Y:S03]  /*1f270*/  LDL R27, [R1+0xa8] ;  /* 0x0000a800011b7983 */ /* 0x000ea60000100800 */
[----:B------:R-:W-:Y:S01]  /*1f280*/  @!P0 LEA.HI.X R9, R11, R4, R118, 0x2, P1 ;  /* 0x000000040b098211 */ /* 0x000fe200008f1476 */
[----:B------:R-:W2:Y:S01]  /*1f290*/  LDL R26, [R1+0x13c] ;  /* 0x00013c00011a7983 */ /* 0x000ea20000100800 */
[----:B------:R-:W-:-:S03]  /*1f2a0*/  ISETP.GE.AND P1, PT, R14, c[0x0][0x3c8], PT ;  /* 0x0000f2000e007a0c */ /* 0x000fc60003f26270 */
[----:B------:R1:W-:Y:S04]  /*1f2b0*/  @!P0 ST.E.64 [R8.64], R28 ;  /* 0x0000001c08008985 */ /* 0x0003e8000c101b06 */
[----:B------:R-:W2:Y:S01]  /*1f2c0*/  LDL R11, [R1+0xbc] ;  /* 0x0000bc00010b7983 */ /* 0x000ea20000100800 */
[----:B-1----:R-:W-:-:S03]  /*1f2d0*/  @!P2 LEA R8, P0, R17, R2, 0x2 ;  /* 0x000000021108a211 */ /* 0x002fc600078010ff */
[----:B------:R-:W4:Y:S01]  /*1f2e0*/  LDL R29, [R1+0xb0] ;  /* 0x0000b000011d7983 */ /* 0x000f220000100800 */
[----:B------:R-:W-:-:S03]  /*1f2f0*/  @!P2 LEA.HI.X R9, R17, R4, R21, 0x2, P0 ;  /* 0x000000041109a211 */ /* 0x000fc600000f1415 */
[----:B------:R-:W4:Y:S04]  /*1f300*/  LDL R28, [R1+0x144] ;  /* 0x00014400011c7983 */ /* 0x000f280000100800 */
[----:B------:R1:W-:Y:S01]  /*1f310*/  @!P2 ST.E.64 [R8.64], R30 ;  /* 0x0000001e0800a985 */ /* 0x0003e2000c101b06 */
[----:B------:R-:W-:-:S03]  /*1f320*/  ISETP.GE.AND P2, PT, R10, c[0x0][0x3c8], PT ;  /* 0x0000f2000a007a0c */ /* 0x000fc60003f46270 */
[----:B------:R-:W4:Y:S04]  /*1f330*/  LDL R21, [R1+0x15c] ;  /* 0x00015c0001157983 */ /* 0x000f280000100800 */
[----:B------:R-:W4:Y:S01]  /*1f340*/  LDL R17, [R1+0xb4] ;  /* 0x0000b40001117983 */ /* 0x000f220000100800 */
[----:B-1----:R-:W-:-:S03]  /*1f350*/  @!P1 LEA R8, P0, R14, R2, 0x2 ;  /* 0x000000020e089211 */ /* 0x002fc600078010ff */
[----:B------:R-:W4:Y:S01]  /*1f360*/  LDL R30, [R1+0x14c] ;  /* 0x00014c00011e7983 */ /* 0x000f220000100800 */
[----:B------:R-:W-:-:S03]  /*1f370*/  @!P1 LEA.HI.X R9, R14, R4, R115, 0x2, P0 ;  /* 0x000000040e099211 */ /* 0x000fc600000f1473 */
[----:B------:R-:W4:Y:S04]  /*1f380*/  LDL R31, [R1+0x80] ;  /* 0x00008000011f7983 */ /* 0x000f280000100800 */
[----:B------:R1:W-:Y:S01]  /*1f390*/  @!P1 ST.E.64 [R8.64], R32 ;  /* 0x0000002008009985 */ /* 0x0003e2000c101b06 */
[----:B------:R-:W-:-:S03]  /*1f3a0*/  ISETP.GE.AND P1, PT, R19, c[0x0][0x3c8], PT ;  /* 0x0000f20013007a0c */ /* 0x000fc60003f26270 */
[----:B------:R-:W4:Y:S01]  /*1f3b0*/  LDL R14, [R1+0x158] ;  /* 0x00015800010e7983 */ /* 0x000f220000100800 */
        /* <DEDUP_REMOVED lines=9> */
[----:B------:R-:W4:Y:S04]  /*1f450*/  LDL R35, [R1+0x88] ;  /* 0x0000880001237983 */ /* 0x000f280000100800 */
[----:B------:R-:W4:Y:S01]  /*1f460*/  LDL R34, [R1+0x120] ;  /* 0x0001200001227983 */ /* 0x000f220000100800 */
[----:B-----5:R-:W-:-:S03]  /*1f470*/  @!P1 LEA.HI.X R9, R19, R4, R20, 0x2, P0 ;  /* 0x0000000413099211 */ /* 0x020fc600000f1414 */
[----:B------:R-:W5:Y:S04]  /*1f480*/  LDL R20, [R1+0x150] ;  /* 0x0001500001147983 */ /* 0x000f680000100800 */
[----:B------:R1:W-:Y:S04]  /*1f490*/  @!P1 ST.E.64 [R8.64], R36 ;  /* 0x0000002408009985 */ /* 0x0003e8000c101b06 */
[----:B------:R-:W5:Y:S01]  /*1f4a0*/  LDL R19, [R1+0xa4] ;  /* 0x0000a40001137983 */ /* 0x000f620000100800 */
[----:B-1----:R-:W-:-:S03]  /*1f4b0*/  @!P2 LEA R8, P0, R15, R2, 0x2 ;  /* 0x000000020f08a211 */ /* 0x002fc600078010ff */
[----:B------:R-:W5:Y:S01]  /*1f4c0*/  LDL R36, [R1+0x124] ;  /* 0x0001240001247983 */ /* 0x000f620000100800 */
[----:B---3--:R-:W-:-:S03]  /*1f4d0*/  @!P2 LEA.HI.X R9, R15, R4, R24, 0x2, P0 ;  /* 0x000000040f09a211 */ /* 0x008fc600000f1418 */
[----:B------:R-:W3:Y:S04]  /*1f4e0*/  LDL R15, [R1+0x148] ;  /* 0x00014800010f7983 */ /* 0x000ee80000100800 */
[----:B------:R-:W3:Y:S01]  /*1f4f0*/  LDL R24, [R1+0x140] ;  /* 0x0001400001187983 */ /* 0x000ee20000100800 */
[----:B--2---:R-:W-:Y:S02]  /*1f500*/  ISETP.GE.AND P1, PT, R18, c[0x0][0x3c8], PT ;  /* 0x0000f20012007a0c */ /* 0x004fe40003f26270 */
[----:B------:R-:W-:Y:S01]  /*1f510*/  ISETP.GE.AND P0, PT, R11, c[0x0][0x3c8], PT ;  /* 0x0000f2000b007a0c */ /* 0x000fe20003f06270 */
[----:B------:R1:W-:Y:S01]  /*1f520*/  @!P2 ST.E.64 [R8.64], R40 ;  /* 0x000000280800a985 */ /* 0x0003e2000c101b06 */
[----:B------:R-:W-:-:S09]  /*1f530*/  ISETP.GE.AND P3, PT, R3, c[0x0][0x3c8], PT ;  /* 0x0000f20003007a0c */ /* 0x000fd20003f66270 */
[----:B-1----:R-:W-:-:S04]  /*1f540*/  @!P1 LEA R8, P2, R18, R2, 0x2 ;  /* 0x0000000212089211 */ /* 0x002fc800078410ff */
[----:B----4-:R-:W-:Y:S02]  /*1f550*/  @!P1 LEA.HI.X R9, R18, R4, R21, 0x2, P2 ;  /* 0x0000000412099211 */ /* 0x010fe400010f1415 */
[----:B------:R-:W2:Y:S04]  /*1f560*/  LDL R18, [R1+0x9c] ;  /* 0x00009c0001127983 */ /* 0x000ea80000100800 */
[----:B------:R1:W-:Y:S01]  /*1f570*/  @!P1 ST.E.64 [R8.64], R44 ;  /* 0x0000002c08009985 */ /* 0x0003e2000c101b06 */
[----:B------:R-:W-:Y:S02]  /*1f580*/  ISETP.GE.AND P4, PT, R17, c[0x0][0x3c8], PT ;  /* 0x0000f20011007a0c */ /* 0x000fe40003f86270 */
[----:B------:R-:W-:Y:S01]  /*1f590*/  ISETP.GE.AND P2, PT, R29, c[0x0][0x3c8], PT ;  /* 0x0000f2001d007a0c */ /* 0x000fe20003f46270 */
[----:B------:R-:W4:Y:S01]  /*1f5a0*/  LDL R21, [R1+0x138] ;  /* 0x0001380001157983 */ /* 0x000f220000100800 */
[----:B-1----:R-:W-:-:S04]  /*1f5b0*/  @!P0 LEA R8, P1, R11, R2, 0x2 ;  /* 0x000000020b088211 */ /* 0x002fc800078210ff */
[----:B------:R-:W-:Y:S02]  /*1f5c0*/  @!P0 LEA.HI.X R9, R11, R4, R14, 0x2, P1 ;  /* 0x000000040b098211 */ /* 0x000fe400008f140e */
[----:B------:R-:W4:Y:S04]  /*1f5d0*/  LDL R14, [R1+0x98] ;  /* 0x00009800010e7983 */ /* 0x000f280000100800 */
[----:B------:R1:W-:Y:S02]  /*1f5e0*/  @!P0 ST.E.64 [R8.64], R48 ;  /* 0x0000003008008985 */ /* 0x0003e4000c101b06 */
[----:B-1----:R-:W-:-:S04]  /*1f5f0*/  @!P3 LEA R8, P0, R3, R2, 0x2 ;  /* 0x000000020308b211 */ /* 0x002fc800078010ff */
[----:B------:R-:W-:Y:S02]  /*1f600*/  @!P3 LEA.HI.X R9, R3, R4, R10, 0x2, P0 ;  /* 0x000000040309b211 */ /* 0x000fe400000f140a */
[----:B------:R-:W-:Y:S01]  /*1f610*/  ISETP.GE.AND P1, PT, R13, c[0x0][0x3c8], PT ;  /* 0x0000f2000d007a0c */ /* 0x000fe20003f26270 */
[----:B------:R-:W4:Y:S01]  /*1f620*/  LDL R3, [R1+0x94] ;  /* 0x0000940001037983 */ /* 0x000f220000100800 */
[----:B------:R-:W-:-:S03]  /*1f630*/  @!P4 LEA R10, P0, R17, R2, 0x2 ;  /* 0x00000002110ac211 */ /* 0x000fc600078010ff */
[----:B------:R1:W-:Y:S02]  /*1f640*/  @!P3 ST.E.64 [R8.64], R52 ;  /* 0x000000340800b985 */ /* 0x0003e4000c101b06 */
[----:B-1----:R-:W-:-:S04]  /*1f650*/  @!P2 LEA R8, P5, R29, R2, 0x2 ;  /* 0x000000021d08a211 */ /* 0x002fc800078a10ff */
[-C--:B------:R-:W-:Y:S02]  /*1f660*/  @!P2 LEA.HI.X R9, R29, R4.reuse, R30, 0x2, P5 ;  /* 0x000000041d09a211 */ /* 0x080fe400028f141e */
[----:B-----5:R-:W-:Y:S01]  /*1f670*/  @!P4 LEA.HI.X R11, R17, R4, R20, 0x2, P0 ;  /* 0x00000004110bc211 */ /* 0x020fe200000f1414 */
[----:B------:R-:W5:Y:S04]  /*1f680*/  LDL R29, [R1+0x7c] ;  /* 0x00007c00011d7983 */ /* 0x000f680000100800 */
[----:B------:R1:W-:Y:S01]  /*1f690*/  @!P4 ST.E.64 [R10.64], R56 ;  /* 0x000000380a00c985 */ /* 0x0003e2000c101b06 */
[----:B------:R-:W-:-:S03]  /*1f6a0*/  ISETP.GE.AND P4, PT, R19, c[0x0][0x3c8], PT ;  /* 0x0000f20013007a0c */ /* 0x000fc60003f86270 */
[----:B------:R-:W5:Y:S04]  /*1f6b0*/  LDL R20, [R1+0x90] ;  /* 0x0000900001147983 */ /* 0x000f680000100800 */
[----:B------:R-:W5:Y:S04]  /*1f6c0*/  LDL R17, [R1+0x8c] ;  /* 0x00008c0001117983 */ /* 0x000f680000100800 */
[----:B------:R-:W-:Y:S01]  /*1f6d0*/  @!P2 ST.E.64 [R8.64], R60 ;  /* 0x0000003c0800a985 */ /* 0x000fe2000c101b06 */
[----:B------:R-:W-:-:S03]  /*1f6e0*/  ISETP.GE.AND P3, PT, R27, c[0x0][0x3c8], PT ;  /* 0x0000f2001b007a0c */ /* 0x000fc60003f66270 */
[----:B------:R-:W5:Y:S01]  /*1f6f0*/  LDL R30, [R1+0x118] ;  /* 0x00011800011e7983 */ /* 0x000f620000100800 */
[----:B-1----:R-:W-:-:S04]  /*1f700*/  @!P1 LEA R10, P0, R13, R2, 0x2 ;  /* 0x000000020d0a9211 */ /* 0x002fc800078010ff */
[----:B---3--:R-:W-:Y:S02]  /*1f710*/  @!P1 LEA.HI.X R11, R13, R4, R15, 0x2, P0 ;  /* 0x000000040d0b9211 */ /* 0x008fe400000f140f */
[----:B------:R-:W3:Y:S04]  /*1f720*/  LDL R13, [R1+0x130] ;  /* 0x00013000010d7983 */ /* 0x000ee80000100800 */
[----:B------:R-:W3:Y:S04]  /*1f730*/  LDL R15, [R1+0x134] ;  /* 0x00013400010f7983 */ /* 0x000ee80000100800 */
[----:B------:R1:W-:Y:S02]  /*1f740*/  @!P1 ST.E.64 [R10.64], R64 ;  /* 0x000000400a009985 */ /* 0x0003e4000c101b06 */
[----:B-1----:R-:W-:-:S04]  /*1f750*/  @!P4 LEA R10, P0, R19, R2, 0x2 ;  /* 0x00000002130ac211 */ /* 0x002fc800078010ff */
[----:B------:R-:W-:Y:S02]  /*1f760*/  @!P4 LEA.HI.X R11, R19, R4, R24, 0x2, P0 ;  /* 0x00000004130bc211 */ /* 0x000fe400000f1418 */
[----:B------:R-:W3:Y:S04]  /*1f770*/  LDL R24, [R1+0x12c] ;  /* 0x00012c0001187983 */ /* 0x000ee80000100800 */
[----:B------:R-:W3:Y:S01]  /*1f780*/  LDL R19, [R1+0x128] ;  /* 0x0001280001137983 */ /* 0x000ee20000100800 */
[----:B------:R-:W-:Y:S02]  /*1f790*/  ISETP.GE.AND P2, PT, R25, c[0x0][0x3c8], PT ;  /* 0x0000f20019007a0c */ /* 0x000fe40003f46270 */
[----:B------:R-:W-:Y:S02]  /*1f7a0*/  @!P3 LEA R8, P5, R27, R2, 0x2 ;  /* 0x000000021b08b211 */ /* 0x000fe400078a10ff */
[----:B--2---:R-:W-:-:S02]  /*1f7b0*/  ISETP.GE.AND P1, PT, R18, c[0x0][0x3c8], PT ;  /* 0x0000f20012007a0c */ /* 0x004fc40003f26270 */
[----:B------:R-:W-:Y:S02]  /*1f7c0*/  @!P3 LEA.HI.X R9, R27, R4, R28, 0x2, P5 ;  /* 0x000000041b09b211 */ /* 0x000fe400028f141c */
[----:B------:R-:W2:Y:S04]  /*1f7d0*/  LDL R27, [R1+0x78] ;  /* 0x00007800011b7983 */ /* 0x000ea80000100800 */
[----:B------:R1:W-:Y:S04]  /*1f7e0*/  @!P3 ST.E.64 [R8.64], R68 ;  /* 0x000000440800b985 */ /* 0x0003e8000c101b06 */
[----:B------:R4:W-:Y:S04]  /*1f7f0*/  @!P4 ST.E.64 [R10.64], R72 ;  /* 0x000000480a00c985 */ /* 0x0009e8000c101b06 */
[----:B------:R-:W2:Y:S01]  /*1f800*/  LDL R28, [R1+0x114] ;  /* 0x00011400011c7983 */ /* 0x000ea20000100800 */
[----:B----4-:R-:W-:-:S02]  /*1f810*/  ISETP.GE.AND P3, PT, R14, c[0x0][0x3c8], PT ;  /* 0x0000f2000e007a0c */ /* 0x010fc40003f66270 */
[CC--:B-1----:R-:W-:Y:S02]  /*1f820*/  @!P2 LEA R8, P5, R25.reuse, R2.reuse, 0x2 ;  /* 0x000000021908a211 */ /* 0x0c2fe400078a10ff */
[C---:B------:R-:W-:Y:S02]  /*1f830*/  @!P1 LEA R10, P0, R18.reuse, R2, 0x2 ;  /* 0x00000002120a9211 */ /* 0x040fe400078010ff */
[-C--:B------:R-:W-:Y:S02]  /*1f840*/  @!P2 LEA.HI.X R9, R25, R4.reuse, R26, 0x2, P5 ;  /* 0x000000041909a211 */ /* 0x080fe400028f141a */
[----:B------:R-:W-:Y:S01]  /*1f850*/  @!P1 LEA.HI.X R11, R18, R4, R21, 0x2, P0 ;  /* 0x00000004120b9211 */ /* 0x000fe200000f1415 */
[----:B------:R-:W4:Y:S04]  /*1f860*/  LDL R25, [R1+0x74] ;  /* 0x0000740001197983 */ /* 0x000f280000100800 */
[----:B------:R-:W-:Y:S04]  /*1f870*/  @!P2 ST.E.64 [R8.64], R76 ;  /* 0x0000004c0800a985 */ /* 0x000fe8000c101b06 */
[----:B------:R1:W-:Y:S04]  /*1f880*/  @!P1 ST.E.64 [R10.64], R80 ;  /* 0x000000500a009985 */ /* 0x0003e8000c101b06 */
[----:B------:R-:W4:Y:S04]  /*1f890*/  LDL R21, [R1+0x70] ;  /* 0x0000700001157983 */ /* 0x000f280000100800 */
[----:B------:R-:W4:Y:S04]  /*1f8a0*/  LDL R18, [R1+0x68] ;  /* 0x0000680001127983 */ /* 0x000f280000100800 */
[----:B------:R-:W4:Y:S01]  /*1f8b0*/  LDL R26, [R1+0x110] ;  /* 0x00011000011a7983 */ /* 0x000f220000100800 */
[----:B------:R-:W-:-:S13]  /*1f8c0*/  ISETP.GE.AND P4, PT, R3, c[0x0][0x3c8], PT ;  /* 0x0000f20003007a0c */ /* 0x000fda0003f86270 */
[-C--:B-1----:R-:W-:Y:S02]  /*1f8d0*/  @!P4 LEA R10, P0, R3, R2.reuse, 0x2 ;  /* 0x00000002030ac211 */ /* 0x082fe400078010ff */
[----:B------:R-:W-:Y:S02]  /*1f8e0*/  @!P3 LEA R8, P5, R14, R2, 0x2 ;  /* 0x000000020e08b211 */ /* 0x000fe400078a10ff */
[----:B-----5:R-:W-:Y:S02]  /*1f8f0*/  ISETP.GE.AND P2, PT, R20, c[0x0][0x3c8], PT ;  /* 0x0000f20014007a0c */ /* 0x020fe40003f46270 */
[----:B------:R-:W-:Y:S02]  /*1f900*/  ISETP.GE.AND P1, PT, R17, c[0x0][0x3c8], PT ;  /* 0x0000f20011007a0c */ /* 0x000fe40003f26270 */
[-C--:B---3--:R-:W-:Y:S02]  /*1f910*/  @!P4 LEA.HI.X R11, R3, R4.reuse, R13, 0x2, P0 ;  /* 0x00000004030bc211 */ /* 0x088fe400000f140d */
[----:B------:R-:W3:Y:S01]  /*1f920*/  LDL R3, [R1+0x6c] ;  /* 0x00006c0001037983 */ /* 0x000ee20000100800 */
[----:B------:R-:W-:-:S03]  /*1f930*/  @!P3 LEA.HI.X R9, R14, R4, R15, 0x2, P5 ;  /* 0x000000040e09b211 */ /* 0x000fc600028f140f */
[----:B------:R-:W5:Y:S04]  /*1f940*/  LDL R13, [R1+0x64] ;  /* 0x00006400010d7983 */ /* 0x000f680000100800 */
[----:B------:R1:W-:Y:S01]  /*1f950*/  @!P3 ST.E.64 [R8.64], R84 ;  /* 0x000000540800b985 */ /* 0x0003e2000c101b06 */
[-C--:B------:R-:W-:Y:S02]  /*1f960*/  @!P1 LEA R14, P0, R17, R2.reuse, 0x2 ;  /* 0x00000002110e9211 */ /* 0x080fe400078010ff */
[----:B-1----:R-:W-:-:S04]  /*1f970*/  @!P2 LEA R8, P5, R20, R2, 0x2 ;  /* 0x000000021408a211 */ /* 0x002fc800078a10ff */
[-C--:B------:R-:W-:Y:S02]  /*1f980*/  @!P2 LEA.HI.X R9, R20, R4.reuse, R24, 0x2, P5 ;  /* 0x000000041409a211 */ /* 0x080fe400028f1418 */
        /* <DEDUP_REMOVED lines=9> */
[----:B------:R-:W-:-:S03]  /*1fa20*/  ISETP.GE.AND P2, PT, R31, c[0x0][0x3c8], PT ;  /* 0x0000f2001f007a0c */ /* 0x000fc60003f46270 */
[----:B------:R4:W-:Y:S01]  /*1fa30*/  @!P1 ST.E.64 [R14.64], R96 ;  /* 0x000000600e009985 */ /* 0x0009e2000c101b06 */
[----:B------:R-:W-:Y:S02]  /*1fa40*/  ISETP.GE.AND P1, PT, R29, c[0x0][0x3c8], PT ;  /* 0x0000f2001d007a0c */ /* 0x000fe40003f26270 */
[----:B--2---:R-:W-:Y:S02]  /*1fa50*/  ISETP.GE.AND P6, PT, R27, c[0x0][0x3c8], PT ;  /* 0x0000f2001b007a0c */ /* 0x004fe40003fc6270 */
[-C--:B-1----:R-:W-:Y:S02]  /*1fa60*/  @!P3 LEA R10, P5, R35, R2.reuse, 0x2 ;  /* 0x00000002230ab211 */ /* 0x082fe400078a10ff */
[----:B------:R-:W-:Y:S02]  /*1fa70*/  @!P4 LEA R8, P0, R33, R2, 0x2 ;  /* 0x000000022108c211 */ /* 0x000fe400078010ff */
[-C--:B------:R-:W-:Y:S02]  /*1fa80*/  @!P3 LEA.HI.X R11, R35, R4.reuse, R36, 0x2, P5 ;  /* 0x00000004230bb211 */ /* 0x080fe400028f1424 */
[----:B------:R-:W-:-:S02]  /*1fa90*/  @!P4 LEA.HI.X R9, R33, R4, R34, 0x2, P0 ;  /* 0x000000042109c211 */ /* 0x000fc400000f1422 */
[----:B----4-:R-:W-:Y:S01]  /*1faa0*/  @!P2 LEA R14, P0, R31, R2, 0x2 ;  /* 0x000000021f0ea211 */ /* 0x010fe200078010ff */
[----:B------:R-:W-:Y:S01]  /*1fab0*/  @!P3 ST.E.64 [R10.64], R100 ;  /* 0x000000640a00b985 */ /* 0x000fe2000c101b06 */
[----:B------:R-:W-:Y:S02]  /*1fac0*/  ISETP.GE.AND P5, PT, R25, c[0x0][0x3c8], PT ;  /* 0x0000f20019007a0c */ /* 0x000fe40003fa6270 */
[----:B------:R-:W-:Y:S01]  /*1fad0*/  @!P2 LEA.HI.X R15, R31, R4, R32, 0x2, P0 ;  /* 0x000000041f0fa211 */ /* 0x000fe200000f1420 */
[----:B------:R1:W-:Y:S04]  /*1fae0*/  @!P4 ST.E.64 [R8.64], R104 ;  /* 0x000000680800c985 */ /* 0x0003e8000c101b06 */
[----:B------:R2:W-:Y:S01]  /*1faf0*/  @!P2 ST.E.64 [R14.64], R152 ;  /* 0x000000980e00a985 */ /* 0x0005e2000c101b06 */
[----:B------:R-:W-:-:S02]  /*1fb00*/  ISETP.GE.AND P4, PT, R21, c[0x0][0x3c8], PT ;  /* 0x0000f20015007a0c */ /* 0x000fc40003f86270 */
[-C--:B-1----:R-:W-:Y:S02]  /*1fb10*/  @!P1 LEA R8, P3, R29, R2.reuse, 0x2 ;  /* 0x000000021d089211 */ /* 0x082fe400078610ff */
[----:B------:R-:W-:Y:S02]  /*1fb20*/  @!P6 LEA R10, P0, R27, R2, 0x2 ;  /* 0x000000021b0ae211 */ /* 0x000fe400078010ff */
[-C--:B------:R-:W-:Y:S02]  /*1fb30*/  @!P1 LEA.HI.X R9, R29, R4.reuse, R30, 0x2, P3 ;  /* 0x000000041d099211 */ /* 0x080fe400018f141e */
[----:B------:R-:W-:-:S03]  /*1fb40*/  @!P6 LEA.HI.X R11, R27, R4, R28, 0x2, P0 ;  /* 0x000000041b0be211 */ /* 0x000fc600000f141c */
[----:B------:R1:W-:Y:S01]  /*1fb50*/  @!P1 ST.E.64 [R8.64], R108 ;  /* 0x0000006c08009985 */ /* 0x0003e2000c101b06 */
[----:B------:R-:W-:-:S03]  /*1fb60*/  ISETP.GE.AND P1, PT, R18, c[0x0][0x3c8], PT ;  /* 0x0000f20012007a0c */ /* 0x000fc60003f26270 */
[----:B------:R-:W-:Y:S01]  /*1fb70*/  @!P6 ST.E.64 [R10.64], R112 ;  /* 0x000000700a00e985 */ /* 0x000fe2000c101b06 */
[-C--:B--2---:R-:W-:Y:S02]  /*1fb80*/  @!P4 LEA R14, P6, R21, R2.reuse, 0x2 ;  /* 0x00000002150ec211 */ /* 0x084fe400078c10ff */
[----:B-1----:R-:W-:-:S04]  /*1fb90*/  @!P5 LEA R8, P3, R25, R2, 0x2 ;  /* 0x000000021908d211 */ /* 0x002fc800078610ff */
[----:B------:R-:W-:-:S05]  /*1fba0*/  @!P5 LEA.HI.X R9, R25, R4, R26, 0x2, P3 ;  /* 0x000000041909d211 */ /* 0x000fca00018f141a */
[----:B------:R1:W-:Y:S02]  /*1fbb0*/  @!P5 ST.E.64 [R8.64], R116 ;  /* 0x000000740800d985 */ /* 0x0003e4000c101b06 */
[----:B-1----:R-:W-:Y:S02]  /*1fbc0*/  @!P1 LEA R8, P5, R18, R2, 0x2 ;  /* 0x0000000212089211 */ /* 0x002fe400078a10ff */
[----:B---3--:R-:W-:Y:S02]  /*1fbd0*/  ISETP.GE.AND P2, PT, R3, c[0x0][0x3c8], PT ;  /* 0x0000f20003007a0c */ /* 0x008fe40003f46270 */
[----:B-----5:R-:W-:-:S11]  /*1fbe0*/  ISETP.GE.AND P0, PT, R13, c[0x0][0x3c8], PT ;  /* 0x0000f2000d007a0c */ /* 0x020fd60003f06270 */
[----:B------:R-:W-:-:S04]  /*1fbf0*/  @!P2 LEA R10, P3, R3, R2, 0x2 ;  /* 0x00000002030aa211 */ /* 0x000fc800078610ff */
[----:B------:R-:W-:Y:S02]  /*1fc00*/  @!P2 LEA.HI.X R11, R3, R4, R20, 0x2, P3 ;  /* 0x00000004030ba211 */ /* 0x000fe400018f1414 */
[----:B------:R-:W-:Y:S02]  /*1fc10*/  @!P0 LEA R2, P3, R13, R2, 0x2 ;  /* 0x000000020d028211 */ /* 0x000fe400078610ff */
[-C--:B------:R-:W-:Y:S02]  /*1fc20*/  @!P4 LEA.HI.X R15, R21, R4.reuse, R24, 0x2, P6 ;  /* 0x00000004150fc211 */ /* 0x080fe400030f1418 */
[----:B------:R-:W-:-:S03]  /*1fc30*/  @!P1 LEA.HI.X R9, R18, R4, R19, 0x2, P5 ;  /* 0x0000000412099211 */ /* 0x000fc600028f1413 */
[----:B------:R1:W-:Y:S01]  /*1fc40*/  @!P4 ST.E.64 [R14.64], R160 ;  /* 0x000000a00e00c985 */ /* 0x0003e2000c101b06 */
[----:B------:R-:W-:-:S03]  /*1fc50*/  @!P0 LEA.HI.X R3, R13, R4, R17, 0x2, P3 ;  /* 0x000000040d038211 */ /* 0x000fc600018f1411 */
[----:B------:R1:W-:Y:S04]  /*1fc60*/  @!P2 ST.E.64 [R10.64], R156 ;  /* 0x0000009c0a00a985 */ /* 0x0003e8000c101b06 */
[----:B------:R1:W-:Y:S04]  /*1fc70*/  @!P1 ST.E.64 [R8.64], R120 ;  /* 0x0000007808009985 */ /* 0x0003e8000c101b06 */
[----:B------:R1:W-:Y:S02]  /*1fc80*/  @!P0 ST.E.64 [R2.64], R22 ;  /* 0x0000001602008985 */ /* 0x0003e4000c101b06 */
.L_x_3132:
[----:B------:R-:W-:Y:S05]  /*1fc90*/  BSYNC B0 ;  /* 0x0000000000007941 */ /* 0x000fea0003800000 */
.L_x_3131:
[----:B------:R-:W-:Y:S05]  /*1fca0*/  BRA.DIV ~URZ, `(.L_x_3133) ;  /* 0x00004c927f007947 */ /* 0x000fea000b800000 */
[----:B--2---:R2:W1:Y:S04]  /*1fcb0*/  SHFL.IDX PT, R4, R5, 0x1, 0x1c1f ;  /* 0x003c1f0005047f89 */ /* 0x00446800000e0000 */
[----:B-1--4-:R2:W1:Y:S02]  /*1fcc0*/  SHFL.IDX PT, R2, R6, 0x1, 0x1c1f ;  /* 0x003c1f0006027f89 */ /* 0x01246400000e0000 */
.L_x_3212:
[----:B------:R-:W-:-:S13]  /*1fcd0*/  ISETP.NE.AND P0, PT, R16, RZ, PT ;  /* 0x000000ff1000720c */ /* 0x000fda0003f05270 */
[----:B------:R-:W-:Y:S05]  /*1fce0*/  @P0 BRA `(.L_x_3128) ;  /* 0x00001a6000000947 */ /* 0x000fea0003800000 */
[----:B------:R-:W4:Y:S04]  /*1fcf0*/  LDL R8, [R1+0x20] ;  /* 0x0000200001087983 */ /* 0x000f280000100800 */
[----:B--23--:R-:W2:Y:S04]  /*1fd00*/  LDL R6, [R1+0xd4] ;  /* 0x0000d40001067983 */ /* 0x00cea80000100800 */
        /* <DEDUP_REMOVED lines=16> */
[----:B------:R-:W5:Y:S01]  /*1fe10*/  LDL R29, [R1+0x120] ;  /* 0x00012000011d7983 */ /* 0x000f620000100800 */
[----:B----4-:R-:W-:-:S02]  /*1fe20*/  ISETP.GE.AND P3, PT, R8, c[0x0][0x3c8], PT ;  /* 0x0000f20008007a0c */ /* 0x010fc40003f66270 */
[----:B--2---:R-:W-:Y:S02]  /*1fe30*/  ISETP.GE.AND P2, PT, R6, c[0x0][0x3c8], PT ;  /* 0x0000f20006007a0c */ /* 0x004fe40003f46270 */
[----:B---3--:R-:W-:-:S09]  /*1fe40*/  ISETP.GE.AND P0, PT, R13, c[0x0][0x3c8], PT ;  /* 0x0000f2000d007a0c */ /* 0x008fd20003f06270 */
[----:B------:R-:W-:Y:S01]  /*1fe50*/  @!P3 IMAD.MOV.U32 R3, RZ, RZ, R4 ;  /* 0x000000ffff03b224 */ /* 0x000fe200078e0004 */
[----:B-----5:R-:W-:-:S03]  /*1fe60*/  ISETP.GE.AND P1, PT, R26, c[0x0][0x3c8], PT ;  /* 0x0000f2001a007a0c */ /* 0x020fc60003f26270 */
[----:B-1----:R-:W-:Y:S02]  /*1fe70*/  @!P3 IMAD.WIDE R8, R8, 0x4, R2 ;  /* 0x000000040808b825 */ /* 0x002fe400078e0202 */
        /* <DEDUP_REMOVED lines=184> */
.L_x_3113:
[----:B------:R-:W2:Y:S04]  /*20a00*/  LDL.LU R2, [R1+0x28] ;  /* 0x0000280001027983 */ /* 0x000ea80000300800 */
[----:B------:R-:W3:Y:S01]  /*20a10*/  LDL.LU R6, [R1+0x2c] ;  /* 0x00002c0001067983 */ /* 0x000ee20000300800 */
[----:B------:R-:W-:Y:S02]  /*20a20*/  ISETP.NE.U32.AND P0, PT, RZ, c[0x0][0x508], PT ;  /* 0x00014200ff007a0c */ /* 0x000fe40003f05070 */
[----:B------:R-:W-:Y:S01]  /*20a30*/  ISETP.NE.U32.AND P3, PT, RZ, c[0x0][0x500], PT ;  /* 0x00014000ff007a0c */ /* 0x000fe20003f65070 */
[----:B----4-:R-:W4:Y:S01]  /*20a40*/  LDL.LU R3, [R1+0x14] ;  /* 0x0000140001037983 */ /* 0x010f220000300800 */
[----:B------:R-:W-:Y:S01]  /*20a50*/  ISETP.NE.AND.EX P2, PT, RZ, c[0x0][0x50c], PT, P0 ;  /* 0x00014300ff007a0c */ /* 0x000fe20003f45300 */
[----:B------:R-:W-:Y:S01]  /*20a60*/  IMAD.MOV.U32 R20, RZ, RZ, c[0x0][0x388] ;  /* 0x0000e200ff147624 */ /* 0x000fe200078e00ff */
[----:B------:R-:W-:-:S02]  /*20a70*/  ISETP.NE.AND.EX P3, PT, RZ, c[0x0][0x504], PT, P3 ;  /* 0x00014100ff007a0c */ /* 0x000fc40003f65330 */
[----:B--2---:R-:W-:-:S09]  /*20a80*/  IADD3 R4, P1, R2, c[0x0][0x500], RZ ;  /* 0x0001400002047a10 */ /* 0x004fd20007f3e0ff */
[----:B------:R-:W-:Y:S01]  /*20a90*/  @P2 IADD3 R8, P0, R2, c[0x0][0x508], RZ ;  /* 0x0001420002082a10 */ /* 0x000fe20007f1e0ff */
[----:B------:R-:W-:Y:S01]  /*20aa0*/  IMAD.MOV.U32 R2, RZ, RZ, RZ ;  /* 0x000000ffff027224 */ /* 0x000fe200078e00ff */
[C---:B---3--:R-:W-:Y:S02]  /*20ab0*/  IADD3.X R5, R6.reuse, c[0x0][0x504], RZ, P1, !PT ;  /* 0x0001410006057a10 */ /* 0x048fe40000ffe4ff */
[----:B------:R-:W-:-:S03]  /*20ac0*/  @P2 IADD3.X R9, R6, c[0x0][0x50c], RZ, P0, !PT ;  /* 0x0001430006092a10 */ /* 0x000fc600007fe4ff */
[----:B------:R2:W5:Y:S04]  /*20ad0*/  @P3 LDG.E R2, [R4.64] ;  /* 0x0000000604023981 */ /* 0x000568000c1e1900 */
[----:B------:R2:W5:Y:S01]  /*20ae0*/  @P2 LDG.E R20, [R8.64] ;  /* 0x0000000608142981 */ /* 0x000562000c1e1900 */
[----:B----4-:R-:W-:-:S04]  /*20af0*/  ISETP.NE.AND P0, PT, R3, RZ, PT ;  /* 0x000000ff0300720c */ /* 0x010fc80003f05270 */
[----:B------:R-:W-:Y:S01]  /*20b00*/  SEL R21, R3, c[0x0][0x3d4], P0 ;  /* 0x0000f50003157a07 */ /* 0x000fe20000000000 */
[----:B------:R-:W-:Y:S05]  /*20b10*/  @P2 BRA `(.L_x_3134) ;  /* 0x0000004000002947 */ /* 0x000fea0003800000 */
[----:B------:R-:W-:Y:S05]  /*20b20*/  @!P3 BRA `(.L_x_3134) ;  /* 0x000000300000b947 */ /* 0x000fea0003800000 */
[----:B------:R3:W4:Y:S04]  /*20b30*/  LDG.E R3, [R4.64] ;  /* 0x0000000604037981 */ /* 0x000728000c1e1900 */
[----:B--23--:R-:W4:Y:S02]  /*20b40*/  LDG.E R4, [R4.64+0x4] ;  /* 0x0000040604047981 */ /* 0x00cf24000c1e1900 */
[----:B----45:R-:W-:Y:S02]  /*20b50*/  IADD3 R20, -R3, R4, RZ ;  /* 0x0000000403147210 */ /* 0x030fe40007ffe1ff */
.L_x_3134:
[----:B------:R-:W3:Y:S04]  /*20b60*/  LDL.LU R6, [R1+0x18] ;  /* 0x0000180001067983 */ /* 0x000ee80000300800 */
[----:B--2---:R-:W2:Y:S04]  /*20b70*/  LDL.LU R4, [R1+0x30] ;  /* 0x0000300001047983 */ /* 0x004ea80000300800 */
[----:B------:R-:W4:Y:S01]  /*20b80*/  LDL.LU R3, [R1+0x34] ;  /* 0x0000340001037983 */ /* 0x000f220000300800 */
[----:B------:R-:W-:Y:S01]  /*20b90*/  BSSY B0, `(.L_x_3135) ;  /* 0x0000039000007945 */ /* 0x000fe20003800000 */
[----:B-----5:R-:W-:-:S02]  /*20ba0*/  SHF.R.S32.HI R19, RZ, 0x1f, R2 ;  /* 0x0000001fff137819 */ /* 0x020fc40000011402 */
[----:B------:R-:W1:Y:S02]  /*20bb0*/  S2R R5, SR_TID.X ;  /* 0x0000000000057919 */ /* 0x000e640000002100 */
[----:B-1----:R-:W-:Y:S02]  /*20bc0*/  ISETP.GT.AND P0, PT, R5, 0x7f, PT ;  /* 0x0000007f0500780c */ /* 0x002fe40003f04270 */
[----:B---3--:R-:W-:Y:S02]  /*20bd0*/  LOP3.LUT R6, R6, 0xffff, RZ, 0xc0, !PT ;  /* 0x0000ffff06067812 */ /* 0x008fe400078ec0ff */
[----:B--2---:R-:W-:Y:S02]  /*20be0*/  SEL R13, R4, RZ, !P3 ;  /* 0x000000ff040d7207 */ /* 0x004fe40005800000 */
        /* <DEDUP_REMOVED lines=51> */
.L_x_3136:
[----:B------:R-:W-:Y:S05]  /*20f20*/  BSYNC B0 ;  /* 0x0000000000007941 */ /* 0x000fea0003800000 */
.L_x_3135:
        /* <DEDUP_REMOVED lines=36> */
.L_x_3213:
[----:B------:R-:W-:Y:S05]  /*21170*/  BRA.DIV ~URZ, `(.L_x_3138) ;  /* 0x000039027f007947 */ /* 0x000fea000b800000 */
[----:B------:R3:W4:Y:S02]  /*21180*/  SHFL.IDX PT, R2, R16, RZ, 0x181f ;  /* 0x00181fff10027589 */ /* 0x00072400000e0000 */
.L_x_3214:
        /* <DEDUP_REMOVED lines=20> */
.L_x_3140:
[----:B------:R-:W-:Y:S05]  /*212d0*/  BSYNC B0 ;  /* 0x0000000000007941 */ /* 0x000fea0003800000 */
.L_x_3139:
[----:B------:R-:W-:Y:S05]  /*212e0*/  BRA.DIV ~URZ, `(.L_x_3141) ;  /* 0x000038027f007947 */ /* 0x000fea000b800000 */
[----:B--2---:R2:W1:Y:S04]  /*212f0*/  SHFL.IDX PT, R4, R5, 0x1, 0x181f ;  /* 0x00381f0005047f89 */ /* 0x00446800000e0000 */
[----:B----4-:R2:W4:Y:S02]  /*21300*/  SHFL.IDX PT, R2, R16, 0x1, 0x181f ;  /* 0x00381f0010027f89 */ /* 0x01052400000e0000 */
.L_x_3215:
        /* <DEDUP_REMOVED lines=20> */
.L_x_3143:
[----:B------:R-:W-:Y:S05]  /*21450*/  BSYNC B0 ;  /* 0x0000000000007941 */ /* 0x000fea0003800000 */
.L_x_3142:
[----:B------:R-:W-:Y:S05]  /*21460*/  BRA.DIV ~URZ, `(.L_x_3144) ;  /* 0x000037527f007947 */ /* 0x000fea000b800000 */
[----:B-1----:R1:W2:Y:S02]  /*21470*/  SHFL.IDX PT, R4, R5, 0x2, 0x181f ;  /* 0x00581f0005047f89 */ /* 0x0022a400000e0000 */
.L_x_3216:
[----:B------:R-:W-:Y:S05]  /*21480*/  BRA.DIV ~URZ, `(.L_x_3145) ;  /* 0x000037a27f007947 */ /* 0x000fea000b800000 */
[----:B----4-:R4:W1:Y:S02]  /*21490*/  SHFL.IDX PT, R2, R16, 0x2, 0x181f ;  /* 0x00581f0010027f89 */ /* 0x01086400000e0000 */
.L_x_3217:
        /* <DEDUP_REMOVED lines=20> */
.L_x_3147:
[----:B------:R-:W-:Y:S05]  /*215e0*/  BSYNC B0 ;  /* 0x0000000000007941 */ /* 0x000fea0003800000 */
.L_x_3146:
[----:B------:R-:W-:Y:S05]  /*215f0*/  BRA.DIV ~URZ, `(.L_x_3148) ;  /* 0x000036a27f007947 */ /* 0x000fea000b800000 */
[----:B--2---:R2:W3:Y:S04]  /*21600*/  SHFL.IDX PT, R4, R5, 0x3, 0x181f ;  /* 0x00781f0005047f89 */ /* 0x0044e800000e0000 */
[----:B-1----:R2:W1:Y:S02]  /*21610*/  SHFL.IDX PT, R2, R16, 0x3, 0x181f ;  /* 0x00781f0010027f89 */ /* 0x00246400000e0000 */
.L_x_3218:
        /* <DEDUP_REMOVED lines=19> */
.L_x_3128:
[----:B------:R-:W-:Y:S05]  /*21750*/  BSYNC B1 ;  /* 0x0000000000017941 */ /* 0x000fea0003800000 */
.L_x_3112:
[----:B-12-4-:R-:W2:Y:S02]  /*21760*/  LDL R2, [R1+0x188] ;  /* 0x0001880001027983 */ /* 0x016ea40000100800 */
[----:B--2---:R-:W-:-:S13]  /*21770*/  ISETP.NE.AND P0, PT, R2, RZ, PT ;  /* 0x000000ff0200720c */ /* 0x004fda0003f05270 */
[----:B------:R-:W-:Y:S01]  /*21780*/  @P0 WARPSYNC 0xffffffff ;  /* 0xffffffff00000948 */ /* 0x000fe20003800000 */
[----:B------:R-:W-:Y:S06]  /*21790*/  @P0 BAR.SYNC.DEFER_BLOCKING 0x5, 0x100 ;  /* 0x0144000000000b1d */ /* 0x000fec0000010000 */
[----:B------:R-:W1:Y:S04]  /*217a0*/  @P0 LDS.128 R8, [0x20080] ;  /* 0x02008000ff080984 */ /* 0x000e680000000c00 */
[----:B-1----:R1:W-:Y:S04]  /*217b0*/  @P0 STL.64 [R1+0x10], R8 ;  /* 0x0000100801000387 */ /* 0x0023e80000100a00 */
        /* <DEDUP_REMOVED lines=9> */
.L_x_3219:
[----:B------:R-:W-:Y:S05]  /*21850*/  BRA.DIV ~URZ, `(.L_x_3151) ;  /* 0x000035827f007947 */ /* 0x000fea000b800000 */
[----:B------:R3:W4:Y:S02]  /*21860*/  SHFL.IDX PT, R6, R114, 0x1, 0x1f ;  /* 0x00201f0072067f89 */ /* 0x00072400000e0000 */
.L_x_3220:
        /* <DEDUP_REMOVED lines=19> */
.L_x_3221:
        /* <DEDUP_REMOVED lines=16> */
.L_x_3222:
[----:B---3--:R-:W-:Y:S01]  /*21aa0*/  IMAD R2, R2, c[0x0][0x538], RZ ;  /* 0x00014e0002027a24 */ /* 0x008fe200078e02ff */
[----:B------:R-:W-:Y:S04]  /*21ab0*/  BSSY B1, `(.L_x_3154) ;  /* 0x00000ce000017945 */ /* 0x000fe80003800000 */
[----:B----4-:R-:W-:-:S04]  /*21ac0*/  IADD3 R6, R2, R6, RZ ;  /* 0x0000000602067210 */ /* 0x010fc80007ffe0ff */
[----:B--2---:R-:W-:-:S13]  /*21ad0*/  ISETP.GT.AND P0, PT, R6, R10, PT ;  /* 0x0000000a0600720c */ /* 0x004fda0003f04270 */
[----:B------:R-:W-:Y:S05]  /*21ae0*/  @P0 BRA `(.L_x_3155) ;  /* 0x0000025000000947 */ /* 0x000fea0003800000 */
.L_x_3159:
        /* <DEDUP_REMOVED lines=17> */
.L_x_3223:
        /* <DEDUP_REMOVED lines=16> */
.L_x_3224:
[----:B--2---:R-:W-:-:S05]  /*21d00*/  IMAD R2, R2, c[0x0][0x538], RZ ;  /* 0x00014e0002027a24 */ /* 0x004fca00078e02ff */
[----:B------:R-:W-:-:S04]  /*21d10*/  IADD3 R6, R2, R6, RZ ;  /* 0x0000000602067210 */ /* 0x000fc80007ffe0ff */
[----:B------:R-:W-:-:S13]  /*21d20*/  ISETP.GT.AND P0, PT, R6, R10, PT ;  /* 0x0000000a0600720c */ /* 0x000fda0003f04270 */
[----:B-1----:R-:W-:Y:S05]  /*21d30*/  @!P0 BRA `(.L_x_3159) ;  /* 0xfffffdb000008947 */ /* 0x002fea000383ffff */
.L_x_3155:
[----:B------:R-:W-:-:S05]  /*21d40*/  IADD3 R14, -R2, R6, RZ ;  /* 0x00000006020e7210 */ /* 0x000fca0007ffe1ff */
[----:B------:R-:W-:-:S05]  /*21d50*/  IMAD R2, R4, c[0x0][0x538], R14 ;  /* 0x00014e0004027a24 */ /* 0x000fca00078e020e */
[----:B------:R-:W-:Y:S01]  /*21d60*/  ISETP.GT.AND P0, PT, R2, R10, PT ;  /* 0x0000000a0200720c */ /* 0x000fe20003f04270 */
[----:B------:R-:W-:-:S12]  /*21d70*/  BRA.DIV ~URZ, `(.L_x_3160) ;  /* 0x000035627f007947 */ /* 0x000fd8000b800000 */
[----:B------:R-:W-:-:S03]  /*21d80*/  VOTE.ANY R13, PT, !P0 ;  /* 0x00000000000d7806 */ /* 0x000fc600040e0100 */
.L_x_3225:
[----:B------:R-:W2:Y:S01]  /*21d90*/  LDL.LU R2, [R1+0x1c] ;  /* 0x00001c0001027983 */ /* 0x000ea20000300800 */
[----:B------:R-:W2:Y:S02]  /*21da0*/  POPC R11, R13 ;  /* 0x0000000d000b7309 */ /* 0x000ea40000000000 */
[----:B--2---:R-:W-:-:S05]  /*21db0*/  IADD3 R2, R11, R2, RZ ;  /* 0x000000020b027210 */ /* 0x004fca0007ffe0ff */
[----:B------:R2:W-:Y:S01]  /*21dc0*/  STL [R1+0x1c], R2 ;  /* 0x00001c0201007387 */ /* 0x0005e20000100800 */
[----:B------:R-:W-:Y:S05]  /*21dd0*/  BRA.DIV ~URZ, `(.L_x_3161) ;  /* 0x000035427f007947 */ /* 0x000fea000b800000 */
[----:B------:R3:W4:Y:S04]  /*21de0*/  SHFL.IDX PT, R6, R8, R11, 0x1f ;  /* 0x00001f0b08067589 */ /* 0x00072800000e0000 */
[----:B------:R3:W1:Y:S02]  /*21df0*/  SHFL.IDX PT, R5, R9, R11, 0x1f ;  /* 0x00001f0b09057589 */ /* 0x00066400000e0000 */
.L_x_3226:
[----:B------:R-:W-:Y:S01]  /*21e00*/  ISETP.NE.AND P0, PT, R13, RZ, PT ;  /* 0x000000ff0d00720c */ /* 0x000fe20003f05270 */
[----:B------:R-:W-:-:S12]  /*21e10*/  BSSY B0, `(.L_x_3162) ;  /* 0x0000005000007945 */ /* 0x000fd80003800000 */
[----:B------:R-:W-:Y:S05]  /*21e20*/  @!P0 BRA `(.L_x_3163) ;  /* 0x0000003000008947 */ /* 0x000fea0003800000 */
[----:B---3--:R-:W-:Y:S01]  /*21e30*/  IADD3 R11, R11, -0x1, RZ ;  /* 0xffffffff0b0b7810 */ /* 0x008fe20007ffe0ff */
[----:B------:R-:W-:Y:S05]  /*21e40*/  BRA.DIV ~URZ, `(.L_x_3164) ;  /* 0x000035a27f007947 */ /* 0x000fea000b800000 */
[----:B------:R3:W2:Y:S02]  /*21e50*/  SHFL.IDX PT, R15, R4, R11, 0x1f ;  /* 0x00001f0b040f7589 */ /* 0x0006a400000e0000 */
.L_x_3163:
[----:B------:R-:W-:Y:S05]  /*21e60*/  BSYNC B0 ;  /* 0x0000000000007941 */ /* 0x000fea0003800000 */
.L_x_3162:
[----:B--2---:R-:W-:Y:S01]  /*21e70*/  IMAD R2, R15, c[0x0][0x538], R14 ;  /* 0x00014e000f027a24 */ /* 0x004fe200078e020e */
[----:B-1----:R-:W-:Y:S01]  /*21e80*/  ISETP.NE.AND P0, PT, R5, 0x1, PT ;  /* 0x000000010500780c */ /* 0x002fe20003f05270 */
[----:B------:R-:W-:Y:S03]  /*21e90*/  BSSY B0, `(.L_x_3165) ;  /* 0x0000086000007945 */ /* 0x000fe60003800000 */
[----:B------:R1:W-:Y:S01]  /*21ea0*/  STL [R1+0x10], R2 ;  /* 0x0000100201007387 */ /* 0x0003e20000100800 */
[----:B---3--:R-:W-:-:S08]  /*21eb0*/  IADD3 R11, -R2, R10, RZ ;  /* 0x0000000a020b7210 */ /* 0x008fd00007ffe1ff */
[----:B------:R-:W-:Y:S05]  /*21ec0*/  @!P0 BRA `(.L_x_3166) ;  /* 0x000003e000008947 */ /* 0x000fea0003800000 */
[-C--:B----4-:R-:W-:Y:S01]  /*21ed0*/  IABS R3, R6.reuse ;  /* 0x0000000600037213 */ /* 0x090fe20000000000 */
[----:B------:R-:W-:Y:S01]  /*21ee0*/  IMAD.MOV.U32 R8, RZ, RZ, RZ ;  /* 0x000000ffff087224 */ /* 0x000fe200078e00ff */
[----:B------:R-:W-:Y:S02]  /*21ef0*/  IABS R13, R6 ;  /* 0x00000006000d7213 */ /* 0x000fe40000000000 */
[----:B-1----:R-:W1:Y:S08]  /*21f00*/  I2F.RP R2, R3 ;  /* 0x0000000300027306 */ /* 0x002e700000209400 */
[----:B-1----:R-:W1:Y:S02]  /*21f10*/  MUFU.RCP R2, R2 ;  /* 0x0000000200027308 */ /* 0x002e640000001000 */
[----:B-1----:R-:W-:-:S06]  /*21f20*/  IADD3 R2, R2, 0xffffffe, RZ ;  /* 0x0ffffffe02027810 */ /* 0x002fcc0007ffe0ff */
[----:B------:R1:W2:Y:S02]  /*21f30*/  F2I.FTZ.U32.TRUNC.NTZ R9, R2 ;  /* 0x0000000200097305 */ /* 0x0002a4000021f000 */
[----:B-1----:R-:W-:Y:S01]  /*21f40*/  IABS R2, R5 ;  /* 0x0000000500027213 */ /* 0x002fe20000000000 */
[----:B--2---:R-:W-:-:S04]  /*21f50*/  IMAD.MOV R4, RZ, RZ, -R9 ;  /* 0x000000ffff047224 */ /* 0x004fc800078e0a09 */
[----:B------:R-:W-:Y:S01]  /*21f60*/  IMAD.MOV.U32 R10, RZ, RZ, R2 ;  /* 0x000000ffff0a7224 */ /* 0x000fe200078e0002 */
[----:B------:R-:W-:Y:S01]  /*21f70*/  IABS R2, R11 ;  /* 0x0000000b00027213 */ /* 0x000fe20000000000 */
[----:B------:R-:W-:Y:S02]  /*21f80*/  IMAD R4, R4, R3, RZ ;  /* 0x0000000304047224 */ /* 0x000fe400078e02ff */
[----:B------:R-:W1:Y:S02]  /*21f90*/  I2F.RP R14, R10 ;  /* 0x0000000a000e7306 */ /* 0x000e640000209400 */
[----:B------:R-:W-:-:S04]  /*21fa0*/  IMAD.HI.U32 R9, R9, R4, R8 ;  /* 0x0000000409097227 */ /* 0x000fc800078e0008 */
[----:B------:R-:W-:Y:S02]  /*21fb0*/  IMAD.MOV.U32 R4, RZ, RZ, R2 ;  /* 0x000000ffff047224 */ /* 0x000fe400078e0002 */
[----:B------:R-:W-:-:S05]  /*21fc0*/  IMAD.MOV R2, RZ, RZ, -R13 ;  /* 0x000000ffff027224 */ /* 0x000fca00078e0a0d */
[----:B------:R-:W-:Y:S01]  /*21fd0*/  MOV R8, R2 ;  /* 0x0000000200087202 */ /* 0x000fe20000000f00 */
[----:B------:R-:W-:-:S04]  /*21fe0*/  IMAD.HI.U32 R2, R9, R4, RZ ;  /* 0x0000000409027227 */ /* 0x000fc800078e00ff */
[----:B------:R-:W-:Y:S02]  /*21ff0*/  IMAD R4, R2, R8, R4 ;  /* 0x0000000802047224 */ /* 0x000fe400078e0204 */
[----:B-1----:R-:W1:Y:S03]  /*22000*/  MUFU.RCP R8, R14 ;  /* 0x0000000e00087308 */ /* 0x002e660000001000 */
[----:B------:R-:W-:Y:S02]  /*22010*/  ISETP.GT.U32.AND P0, PT, R3, R4, PT ;  /* 0x000000040300720c */ /* 0x000fe40003f04070 */
[----:B-1----:R-:W-:-:S11]  /*22020*/  IADD3 R8, R8, 0xffffffe, RZ ;  /* 0x0ffffffe08087810 */ /* 0x002fd60007ffe0ff */
[----:B------:R-:W-:Y:S01]  /*22030*/  @!P0 IMAD.IADD R4, R4, 0x1, -R3 ;  /* 0x0000000104048824 */ /* 0x000fe200078e0a03 */
[----:B------:R-:W-:Y:S01]  /*22040*/  @!P0 IADD3 R2, R2, 0x1, RZ ;  /* 0x0000000102028810 */ /* 0x000fe20007ffe0ff */
[----:B------:R-:W1:Y:S01]  /*22050*/  F2I.FTZ.U32.TRUNC.NTZ R9, R8 ;  /* 0x0000000800097305 */ /* 0x000e62000021f000 */
[----:B------:R-:W-:Y:S02]  /*22060*/  ISETP.NE.AND P0, PT, R6, RZ, PT ;  /* 0x000000ff0600720c */ /* 0x000fe40003f05270 */
[----:B------:R-:W-:Y:S02]  /*22070*/  ISETP.GE.U32.AND P2, PT, R4, R3, PT ;  /* 0x000000030400720c */ /* 0x000fe40003f46070 */
[----:B------:R-:W-:-:S04]  /*22080*/  LOP3.LUT R3, R11, R6, RZ, 0x3c, !PT ;  /* 0x000000060b037212 */ /* 0x000fc800078e3cff */
[----:B------:R-:W-:Y:S01]  /*22090*/  ISETP.GE.AND P1, PT, R3, RZ, PT ;  /* 0x000000ff0300720c */ /* 0x000fe20003f26270 */
[----:B-1----:R-:W-:-:S06]  /*220a0*/  IMAD.MOV R3, RZ, RZ, -R9 ;  /* 0x000000ffff037224 */ /* 0x002fcc00078e0a09 */
[----:B------:R-:W-:Y:S01]  /*220b0*/  @P2 IADD3 R2, R2, 0x1, RZ ;  /* 0x0000000102022810 */ /* 0x000fe20007ffe0ff */
[----:B------:R-:W-:Y:S01]  /*220c0*/  IMAD.MOV.U32 R8, RZ, RZ, RZ ;  /* 0x000000ffff087224 */ /* 0x000fe200078e00ff */
[----:B------:R-:W-:-:S04]  /*220d0*/  MOV R4, R3 ;  /* 0x0000000300047202 */ /* 0x000fc80000000f00 */
[----:B------:R-:W-:Y:S01]  /*220e0*/  @!P1 IMAD.MOV R2, RZ, RZ, -R2 ;  /* 0x000000ffff029224 */ /* 0x000fe200078e0a02 */
[----:B------:R-:W-:Y:S02]  /*220f0*/  @!P0 LOP3.LUT R2, RZ, R6, RZ, 0x33, !PT ;  /* 0x00000006ff028212 */ /* 0x000fe400078e33ff */
[----:B------:R-:W-:Y:S01]  /*22100*/  IABS R3, R5 ;  /* 0x0000000500037213 */ /* 0x000fe20000000000 */
[----:B------:R-:W-:Y:S01]  /*22110*/  IMAD R4, R4, R10, RZ ;  /* 0x0000000a04047224 */ /* 0x000fe200078e02ff */
[----:B------:R-:W-:-:S03]  /*22120*/  IABS R14, R2 ;  /* 0x00000002000e7213 */ /* 0x000fc60000000000 */
[----:B------:R-:W-:Y:S02]  /*22130*/  IMAD.MOV R13, RZ, RZ, -R3 ;  /* 0x000000ffff0d7224 */ /* 0x000fe400078e0a03 */
[----:B------:R-:W-:-:S03]  /*22140*/  IMAD.HI.U32 R3, R9, R4, R8 ;  /* 0x0000000409037227 */ /* 0x000fc600078e0008 */
[----:B------:R-:W-:Y:S01]  /*22150*/  MOV R8, R13 ;  /* 0x0000000d00087202 */ /* 0x000fe20000000f00 */
        /* <DEDUP_REMOVED lines=21> */
.L_x_3166:
[----:B------:R-:W2:Y:S01]  /*222b0*/  LDL R4, [R1+0x1c] ;  /* 0x00001c0001047983 */ /* 0x000ea20000100800 */
[----:B-1----:R-:W-:-:S04]  /*222c0*/  IMAD.MOV.U32 R2, RZ, RZ, 0x4 ;  /* 0x00000004ff027424 */ /* 0x002fc800078e00ff */
        /* <DEDUP_REMOVED lines=19> */
[----:B------:R-:W-:Y:S02]  /*22400*/  IMAD R3, R2, R3, R8 ;  /* 0x0000000302037224 */ /* 0x000fe400078e0208 */
[----:B------:R-:W-:-:S03]  /*22410*/  IMAD.MOV.U32 R8, RZ, RZ, RZ ;  /* 0x000000ffff087224 */ /* 0x000fc600078e00ff */
        /* <DEDUP_REMOVED lines=18> */
[----:B------:R-:W-:Y:S02]  /*22540*/  IABS R14, R2 ;  /* 0x00000002000e7213 */ /* 0x000fe40000000000 */
[----:B------:R-:W1:Y:S08]  /*22550*/  I2F.RP R5, R4 ;  /* 0x0000000400057306 */ /* 0x000e700000209400 */
[----:B-1----:R-:W1:Y:S02]  /*22560*/  MUFU.RCP R5, R5 ;  /* 0x0000000500057308 */ /* 0x002e640000001000 */
[----:B-1----:R-:W-:-:S06]  /*22570*/  IADD3 R5, R5, 0xffffffe, RZ ;  /* 0x0ffffffe05057810 */ /* 0x002fcc0007ffe0ff */
[----:B------:R-:W1:Y:S02]  /*22580*/  F2I.FTZ.U32.TRUNC.NTZ R9, R5 ;  /* 0x0000000500097305 */ /* 0x000e64000021f000 */
[----:B-1----:R-:W-:-:S04]  /*22590*/  IMAD.MOV R5, RZ, RZ, -R9 ;  /* 0x000000ffff057224 */ /* 0x002fc800078e0a09 */
[----:B------:R-:W-:Y:S01]  /*225a0*/  IMAD R13, R5, R4, RZ ;  /* 0x00000004050d7224 */ /* 0x000fe200078e02ff */
[----:B------:R-:W-:Y:S01]  /*225b0*/  MOV R5, R3 ;  /* 0x0000000300057202 */ /* 0x000fe20000000f00 */
[----:B------:R-:W-:Y:S02]  /*225c0*/  IMAD.MOV R3, RZ, RZ, -R14 ;  /* 0x000000ffff037224 */ /* 0x000fe400078e0a0e */
[----:B------:R-:W-:-:S04]  /*225d0*/  IMAD.HI.U32 R9, R9, R13, R8 ;  /* 0x0000000d09097227 */ /* 0x000fc800078e0008 */
        /* <DEDUP_REMOVED lines=17> */
.L_x_3167:
[----:B------:R-:W-:Y:S05]  /*226f0*/  BSYNC B0 ;  /* 0x0000000000007941 */ /* 0x000fea0003800000 */
.L_x_3165:
[----:B------:R-:W-:-:S04]  /*22700*/  LOP3.LUT R3, RZ, R3, RZ, 0x33, !PT ;  /* 0x00000003ff037212 */ /* 0x000fc800078e33ff */
[----:B-1----:R-:W-:-:S05]  /*22710*/  IADD3 R2, R3, R6, RZ ;  /* 0x0000000603027210 */ /* 0x002fca0007ffe0ff */
[----:B------:R1:W-:Y:S01]  /*22720*/  STL [R1+0x14], R2 ;  /* 0x0000140201007387 */ /* 0x0003e20000100800 */
[----:B------:R-:W-:Y:S05]  /*22730*/  BRA `(.L_x_3168) ;  /* 0x0000005000007947 */ /* 0x000fea0003800000 */
.L_x_3156:
[----:B------:R-:W-:Y:S01]  /*22740*/  MOV R2, c[0x0][0x53c] ;  /* 0x00014f0000027a02 */ /* 0x000fe20000000f00 */
[----:B------:R2:W-:Y:S04]  /*22750*/  STL [R1+0x10], R10 ;  /* 0x0000100a01007387 */ /* 0x0005e80000100800 */
[----:B------:R2:W-:Y:S04]  /*22760*/  STL [R1+0x14], RZ ;  /* 0x000014ff01007387 */ /* 0x0005e80000100800 */
[----:B------:R2:W-:Y:S04]  /*22770*/  STL [R1+0x18], RZ ;  /* 0x000018ff01007387 */ /* 0x0005e80000100800 */
[----:B------:R2:W-:Y:S02]  /*22780*/  STL [R1+0x1c], R2 ;  /* 0x00001c0201007387 */ /* 0x0005e40000100800 */
.L_x_3168:
[----:B------:R-:W-:Y:S05]  /*22790*/  BSYNC B1 ;  /* 0x0000000000017941 */ /* 0x000fea0003800000 */
.L_x_3154:
[----:B------:R-:W3:Y:S04]  /*227a0*/  LDL R8, [R1+0x10] ;  /* 0x0000100001087983 */ /* 0x000ee80000100800 */
        /* <DEDUP_REMOVED lines=8> */
.L_x_3149:
[----:B-1----:R-:W4:Y:S02]  /*22830*/  LDL R2, [R1+0x1c] ;  /* 0x00001c0001027983 */ /* 0x002f240000100800 */
[----:B----4-:R-:W-:-:S13]  /*22840*/  ISETP.GE.AND P0, PT, R2, c[0x0][0x53c], PT ;  /* 0x00014f0002007a0c */ /* 0x010fda0003f06270 */
[----:B--23--:R-:W-:Y:S01]  /*22850*/  @P0 CALL.REL.NOINC `(.L_x_3169) ;  /* 0x0000001000000944 */ /* 0x00cfe20003c00000 */
[----:B------:R-:W-:Y:S05]  /*22860*/  BRA `(.L_x_3170) ;  /* 0xfffdfd3000007947 */ /* 0x000fea000383ffff */
.L_x_3169:
[----:B------:R-:W-:Y:S05]  /*22870*/  EXIT ;  /* 0x000000000000794d */ /* 0x000fea0003800000 */
.L_x_2931:
[----:B------:R-:W-:Y:S01]  /*22880*/  IMAD.MOV.U32 R2, RZ, RZ, R4 ;  /* 0x000000ffff027224 */ /* 0x000fe200078e0004 */
[----:B------:R-:W-:Y:S02]  /*22890*/  MOV R5, 0x1 ;  /* 0x0000000100057802 */ /* 0x000fe40000000f00 */
[----:B------:R-:W-:Y:S02]  /*228a0*/  MOV R3, 0x228c0 ;  /* 0x000228c000037802 */ /* 0x000fe40000000f00 */
[----:B------:R-:W-:Y:S05]  /*228b0*/  CALL.REL.NOINC `($__internal_51_$__cuda_sm70_shflsync_up_p) ;  /* 0x00002c8000007944 */ /* 0x000fea0003c00000 */
[----:B------:R-:W-:Y:S01]  /*228c0*/  MOV R0, R5 ;  /* 0x0000000500007202 */ /* 0x000fe20000000f00 */
[----:B------:R-:W-:Y:S05]  /*228d0*/  BRA `(.L_x_3171) ;  /* 0xfffddb8000007947 */ /* 0x000fea000383ffff */
.L_x_2932:
[----:B------:R-:W-:Y:S01]  /*228e0*/  IMAD.MOV.U32 R2, RZ, RZ, R4 ;  /* 0x000000ffff027224 */ /* 0x000fe200078e0004 */
[----:B------:R-:W-:Y:S02]  /*228f0*/  MOV R5, 0x2 ;  /* 0x0000000200057802 */ /* 0x000fe40000000f00 */
[----:B------:R-:W-:Y:S02]  /*22900*/  MOV R3, 0x22920 ;  /* 0x0002292000037802 */ /* 0x000fe40000000f00 */
[----:B------:R-:W-:Y:S05]  /*22910*/  CALL.REL.NOINC `($__internal_51_$__cuda_sm70_shflsync_up_p) ;  /* 0x00002c2000007944 */ /* 0x000fea0003c00000 */
[----:B------:R-:W-:Y:S02]  /*22920*/  SEL R5, R5, RZ, P4 ;  /* 0x000000ff05057207 */ /* 0x000fe40002000000 */
[----:B------:R-:W-:-:S03]  /*22930*/  MOV R3, 0x22980 ;  /* 0x0002298000037802 */ /* 0x000fc60000000f00 */
[----:B------:R-:W-:Y:S01]  /*22940*/  IMAD.IADD R0, R4, 0x1, R5 ;  /* 0x0000000104007824 */ /* 0x000fe200078e0205 */
[----:B------:R-:W-:-:S03]  /*22950*/  MOV R5, 0x4 ;  /* 0x0000000400057802 */ /* 0x000fc60000000f00 */
[----:B------:R-:W-:Y:S02]  /*22960*/  IMAD.MOV.U32 R2, RZ, RZ, R0 ;  /* 0x000000ffff027224 */ /* 0x000fe400078e0000 */
        /* <DEDUP_REMOVED lines=13> */
[----:B------:R-:W-:Y:S01]  /*22a40*/  SEL R4, R5, RZ, P1 ;  /* 0x000000ff05047207 */ /* 0x000fe20000800000 */
[----:B------:R-:W-:Y:S01]  /*22a50*/  IMAD.MOV.U32 R2, RZ, RZ, 0x1f ;  /* 0x0000001fff027424 */ /* 0x000fe200078e00ff */
[----:B------:R-:W-:Y:S02]  /*22a60*/  MOV R232, 0x1f ;  /* 0x0000001f00e87802 */ /* 0x000fe40000000f00 */
[----:B------:R-:W-:Y:S01]  /*22a70*/  MOV R3, 0x22ab0 ;  /* 0x00022ab000037802 */ /* 0x000fe20000000f00 */
[----:B------:R-:W-:-:S04]  /*22a80*/  IMAD.IADD R4, R0, 0x1, R4 ;  /* 0x0000000100047824 */ /* 0x000fc800078e0204 */
[----:B------:R-:W-:Y:S02]  /*22a90*/  IMAD.MOV.U32 R231, RZ, RZ, R4 ;  /* 0x000000ffffe77224 */ /* 0x000fe400078e0004 */
[----:B------:R-:W-:Y:S05]  /*22aa0*/  CALL.REL.NOINC `($__internal_50_$__cuda_sm70_shflsync_idx_p) ;  /* 0x00002a1000007944 */ /* 0x000fea0003c00000 */
[----:B-----5:R-:W-:Y:S01]  /*22ab0*/  MOV R0, R232 ;  /* 0x000000e800007202 */ /* 0x020fe20000000f00 */
[----:B-1----:R-:W-:Y:S05]  /*22ac0*/  BRA `(.L_x_3172) ;  /* 0xfffdda9000007947 */ /* 0x002fea000383ffff */
.L_x_2934:
[----:B------:R-:W-:Y:S02]  /*22ad0*/  SEL R2, RZ, 0x1, P0 ;  /* 0x00000001ff027807 */ /* 0x000fe40000000000 */
[----:B------:R-:W-:Y:S02]  /*22ae0*/  MOV R3, 0x22b00 ;  /* 0x00022b0000037802 */ /* 0x000fe40000000f00 */
[----:B------:R-:W-:Y:S05]  /*22af0*/  CALL.REL.NOINC `($__internal_52_$__cuda_sm70_votesync_ballot) ;  /* 0x00002ab000007944 */ /* 0x000fea0003c00000 */
[----:B------:R-:W-:Y:S05]  /*22b00*/  BRA `(.L_x_3173) ;  /* 0xfffddae000007947 */ /* 0x000fea000383ffff */
.L_x_2935:
[----:B------:R-:W-:Y:S01]  /*22b10*/  IMAD.MOV.U32 R231, RZ, RZ, R9 ;  /* 0x000000ffffe77224 */ /* 0x000fe200078e0009 */
[----:B-1----:R-:W-:Y:S01]  /*22b20*/  MOV R2, R0 ;  /* 0x0000000000027202 */ /* 0x002fe20000000f00 */
[----:B------:R-:W-:Y:S01]  /*22b30*/  IMAD.MOV.U32 R232, RZ, RZ, 0x1f ;  /* 0x0000001fffe87424 */ /* 0x000fe200078e00ff */
[----:B------:R-:W-:Y:S02]  /*22b40*/  MOV R3, 0x22b60 ;  /* 0x00022b6000037802 */ /* 0x000fe40000000f00 */
[----:B------:R-:W-:Y:S05]  /*22b50*/  CALL.REL.NOINC `($__internal_50_$__cuda_sm70_shflsync_idx_p) ;  /* 0x0000296000007944 */ /* 0x000fea0003c00000 */
[----:B------:R-:W-:Y:S01]  /*22b60*/  IMAD.MOV.U32 R12, RZ, RZ, R232 ;  /* 0x000000ffff0c7224 */ /* 0x000fe200078e00e8 */
[----:B------:R-:W-:Y:S01]  /*22b70*/  MOV R231, R8 ;  /* 0x0000000800e77202 */ /* 0x000fe20000000f00 */
[----:B------:R-:W-:Y:S01]  /*22b80*/  IMAD.MOV.U32 R5, RZ, RZ, RZ ;  /* 0x000000ffff057224 */ /* 0x000fe200078e00ff */
[----:B-----5:R-:W-:Y:S01]  /*22b90*/  MOV R2, R0 ;  /* 0x0000000000027202 */ /* 0x020fe20000000f00 */
[----:B------:R-:W-:Y:S01]  /*22ba0*/  IMAD.MOV.U32 R232, RZ, RZ, 0x1f ;  /* 0x0000001fffe87424 */ /* 0x000fe200078e00ff */
[----:B------:R-:W-:-:S02]  /*22bb0*/  MOV R3, 0x22bd0 ;  /* 0x00022bd000037802 */ /* 0x000fc40000000f00 */
[----:B-1----:R-:W-:Y:S05]  /*22bc0*/  CALL.REL.NOINC `($__internal_50_$__cuda_sm70_shflsync_idx_p) ;  /* 0x000028f000007944 */ /* 0x002fea0003c00000 */
[----:B------:R-:W-:Y:S01]  /*22bd0*/  MOV R9, R232 ;  /* 0x000000e800097202 */ /* 0x000fe20000000f00 */
[----:B-1---5:R-:W-:Y:S05]  /*22be0*/  BRA `(.L_x_3174) ;  /* 0xfffdda7000007947 */ /* 0x022fea000383ffff */
.L_x_2938:
[----:B------:R-:W-:Y:S01]  /*22bf0*/  IMAD.MOV.U32 R231, RZ, RZ, R4 ;  /* 0x000000ffffe77224 */ /* 0x000fe200078e0004 */
[----:B-1----:R-:W-:Y:S01]  /*22c00*/  MOV R2, R0 ;  /* 0x0000000000027202 */ /* 0x002fe20000000f00 */
[----:B------:R-:W-:Y:S01]  /*22c10*/  IMAD.MOV.U32 R232, RZ, RZ, 0x1f ;  /* 0x0000001fffe87424 */ /* 0x000fe200078e00ff */
[----:B------:R-:W-:-:S02]  /*22c20*/  MOV R3, 0x22c40 ;  /* 0x00022c4000037802 */ /* 0x000fc40000000f00 */
[----:B---34-:R-:W-:Y:S05]  /*22c30*/  CALL.REL.NOINC `($__internal_50_$__cuda_sm70_shflsync_idx_p) ;  /* 0x0000288000007944 */ /* 0x018fea0003c00000 */
[----:B------:R-:W-:Y:S01]  /*22c40*/  MOV R5, R232 ;  /* 0x000000e800057202 */ /* 0x000fe20000000f00 */
[----:B-1---5:R-:W-:Y:S05]  /*22c50*/  BRA `(.L_x_2937) ;  /* 0xfffdda6000007947 */ /* 0x022fea000383ffff */
.L_x_2993:
[----:B------:R-:W-:Y:S01]  /*22c60*/  IMAD.MOV.U32 R231, RZ, RZ, R5 ;  /* 0x000000ffffe77224 */ /* 0x000fe200078e0005 */
[----:B------:R-:W-:Y:S01]  /*22c70*/  MOV R2, RZ ;  /* 0x000000ff00027202 */ /* 0x000fe20000000f00 */
[----:B------:R-:W-:Y:S01]  /*22c80*/  IMAD.MOV.U32 R232, RZ, RZ, 0x181f ;  /* 0x0000181fffe87424 */ /* 0x000fe200078e00ff */
[----:B------:R-:W-:-:S02]  /*22c90*/  MOV R3, 0x22cb0 ;  /* 0x00022cb000037802 */ /* 0x000fc40000000f00 */
[----:B-----5:R-:W-:Y:S05]  /*22ca0*/  CALL.REL.NOINC `($__internal_50_$__cuda_sm70_shflsync_idx_p) ;  /* 0x0000281000007944 */ /* 0x020fea0003c00000 */
[----:B------:R-:W-:Y:S01]  /*22cb0*/  MOV R4, R232 ;  /* 0x000000e800047202 */ /* 0x000fe20000000f00 */
[----:B-1---5:R-:W-:Y:S05]  /*22cc0*/  BRA `(.L_x_3175) ;  /* 0xfffe771000007947 */ /* 0x022fea000383ffff */
.L_x_2994:
[----:B------:R-:W-:Y:S01]  /*22cd0*/  IMAD.MOV.U32 R231, RZ, RZ, R6 ;  /* 0x000000ffffe77224 */ /* 0x000fe200078e0006 */
[----:B------:R-:W-:Y:S01]  /*22ce0*/  MOV R2, RZ ;  /* 0x000000ff00027202 */ /* 0x000fe20000000f00 */
[----:B------:R-:W-:Y:S01]  /*22cf0*/  IMAD.MOV.U32 R232, RZ, RZ, 0x181f ;  /* 0x0000181fffe87424 */ /* 0x000fe200078e00ff */
[----:B------:R-:W-:-:S02]  /*22d00*/  MOV R3, 0x22d20 ;  /* 0x00022d2000037802 */ /* 0x000fc40000000f00 */
[----:B-12--5:R-:W-:Y:S05]  /*22d10*/  CALL.REL.NOINC `($__internal_50_$__cuda_sm70_shflsync_idx_p) ;  /* 0x000027a000007944 */ /* 0x026fea0003c00000 */
[----:B------:R-:W-:Y:S01]  /*22d20*/  MOV R2, R232 ;  /* 0x000000e800027202 */ /* 0x000fe20000000f00 */
[----:B-1---5:R-:W-:Y:S05]  /*22d30*/  BRA `(.L_x_3176) ;  /* 0xfffe76c000007947 */ /* 0x022fea000383ffff */
.L_x_2997:
[----:B------:R-:W-:Y:S01]  /*22d40*/  IMAD.MOV.U32 R231, RZ, RZ, R5 ;  /* 0x000000ffffe77224 */ /* 0x000fe200078e0005 */
[----:B--2-4-:R-:W-:Y:S01]  /*22d50*/  MOV R2, 0x1 ;  /* 0x0000000100027802 */ /* 0x014fe20000000f00 */
[----:B------:R-:W-:Y:S01]  /*22d60*/  IMAD.MOV.U32 R232, RZ, RZ, 0x181f ;  /* 0x0000181fffe87424 */ /* 0x000fe200078e00ff */
[----:B------:R-:W-:-:S02]  /*22d70*/  MOV R3, 0x22d90 ;  /* 0x00022d9000037802 */ /* 0x000fc40000000f00 */
[----:B-1---5:R-:W-:Y:S05]  /*22d80*/  CALL.REL.NOINC `($__internal_50_$__cuda_sm70_shflsync_idx_p) ;  /* 0x0000273000007944 */ /* 0x022fea0003c00000 */
[----:B------:R-:W-:Y:S01]  /*22d90*/  IMAD.MOV.U32 R4, RZ, RZ, R232 ;  /* 0x000000ffff047224 */ /* 0x000fe200078e00e8 */
[----:B------:R-:W-:Y:S01]  /*22da0*/  MOV R2, 0x1 ;  /* 0x0000000100027802 */ /* 0x000fe20000000f00 */
[----:B------:R-:W-:Y:S01]  /*22db0*/  IMAD.MOV.U32 R231, RZ, RZ, R6 ;  /* 0x000000ffffe77224 */ /* 0x000fe200078e0006 */
[----:B------:R-:W-:-:S02]  /*22dc0*/  MOV R232, 0x181f ;  /* 0x0000181f00e87802 */ /* 0x000fc40000000f00 */
[----:B------:R-:W-:Y:S02]  /*22dd0*/  MOV R3, 0x22df0 ;  /* 0x00022df000037802 */ /* 0x000fe40000000f00 */
[----:B-1---5:R-:W-:Y:S05]  /*22de0*/  CALL.REL.NOINC `($__internal_50_$__cuda_sm70_shflsync_idx_p) ;  /* 0x000026d000007944 */ /* 0x022fea0003c00000 */
[----:B------:R-:W-:Y:S01]  /*22df0*/  MOV R2, R232 ;  /* 0x000000e800027202 */ /* 0x000fe20000000f00 */
[----:B-1---5:R-:W-:Y:S05]  /*22e00*/  BRA `(.L_x_3177) ;  /* 0xfffe779000007947 */ /* 0x022fea000383ffff */
.L_x_3000:
[----:B------:R-:W-:Y:S01]  /*22e10*/  IMAD.MOV.U32 R231, RZ, RZ, R5 ;  /* 0x000000ffffe77224 */ /* 0x000fe200078e0005 */
[----:B---34-:R-:W-:Y:S01]  /*22e20*/  MOV R2, 0x2 ;  /* 0x0000000200027802 */ /* 0x018fe20000000f00 */
[----:B------:R-:W-:Y:S01]  /*22e30*/  IMAD.MOV.U32 R232, RZ, RZ, 0x181f ;  /* 0x0000181fffe87424 */ /* 0x000fe200078e00ff */
[----:B------:R-:W-:Y:S02]  /*22e40*/  MOV R3, 0x22e60 ;  /* 0x00022e6000037802 */ /* 0x000fe40000000f00 */
[----:B-12--5:R-:W-:Y:S05]  /*22e50*/  CALL.REL.NOINC `($__internal_50_$__cuda_sm70_shflsync_idx_p) ;  /* 0x0000266000007944 */ /* 0x026fea0003c00000 */
[----:B------:R-:W-:Y:S01]  /*22e60*/  MOV R4, R232 ;  /* 0x000000e800047202 */ /* 0x000fe20000000f00 */
[----:B-1---5:R-:W-:Y:S05]  /*22e70*/  BRA `(.L_x_3178) ;  /* 0xfffe78a000007947 */ /* 0x022fea000383ffff */
.L_x_3001:
[----:B------:R-:W-:Y:S01]  /*22e80*/  IMAD.MOV.U32 R231, RZ, RZ, R6 ;  /* 0x000000ffffe77224 */ /* 0x000fe200078e0006 */
[----:B----4-:R-:W-:Y:S01]  /*22e90*/  MOV R2, 0x2 ;  /* 0x0000000200027802 */ /* 0x010fe20000000f00 */
[----:B------:R-:W-:Y:S01]  /*22ea0*/  IMAD.MOV.U32 R232, RZ, RZ, 0x181f ;  /* 0x0000181fffe87424 */ /* 0x000fe200078e00ff */
[----:B------:R-:W-:Y:S02]  /*22eb0*/  MOV R3, 0x22ed0 ;  /* 0x00022ed000037802 */ /* 0x000fe40000000f00 */
[----:B-123-5:R-:W-:Y:S05]  /*22ec0*/  CALL.REL.NOINC `($__internal_50_$__cuda_sm70_shflsync_idx_p) ;  /* 0x000025f000007944 */ /* 0x02efea0003c00000 */
[----:B------:R-:W-:Y:S01]  /*22ed0*/  MOV R2, R232 ;  /* 0x000000e800027202 */ /* 0x000fe20000000f00 */
[----:B-1---5:R-:W-:Y:S05]  /*22ee0*/  BRA `(.L_x_3179) ;  /* 0xfffe785000007947 */ /* 0x022fea000383ffff */
.L_x_3004:
[----:B------:R-:W-:Y:S01]  /*22ef0*/  IMAD.MOV.U32 R231, RZ, RZ, R5 ;  /* 0x000000ffffe77224 */ /* 0x000fe200078e0005 */
[----:B-12---:R-:W-:Y:S01]  /*22f00*/  MOV R2, 0x3 ;  /* 0x0000000300027802 */ /* 0x006fe20000000f00 */
[----:B------:R-:W-:Y:S01]  /*22f10*/  IMAD.MOV.U32 R232, RZ, RZ, 0x181f ;  /* 0x0000181fffe87424 */ /* 0x000fe200078e00ff */
[----:B------:R-:W-:-:S02]  /*22f20*/  MOV R3, 0x22f40 ;  /* 0x00022f4000037802 */ /* 0x000fc40000000f00 */
[----:B---345:R-:W-:Y:S05]  /*22f30*/  CALL.REL.NOINC `($__internal_50_$__cuda_sm70_shflsync_idx_p) ;  /* 0x0000258000007944 */ /* 0x038fea0003c00000 */
        /* <DEDUP_REMOVED lines=8> */
.L_x_3071:
[----:B------:R-:W-:Y:S01]  /*22fc0*/  IMAD.MOV.U32 R231, RZ, RZ, R5 ;  /* 0x000000ffffe77224 */ /* 0x000fe200078e0005 */
[----:B---3--:R-:W-:Y:S01]  /*22fd0*/  MOV R2, 0x1 ;  /* 0x0000000100027802 */ /* 0x008fe20000000f00 */
[----:B------:R-:W-:Y:S01]  /*22fe0*/  IMAD.MOV.U32 R232, RZ, RZ, 0x181f ;  /* 0x0000181fffe87424 */ /* 0x000fe200078e00ff */
[----:B------:R-:W-:Y:S02]  /*22ff0*/  MOV R3, 0x23010 ;  /* 0x0002301000037802 */ /* 0x000fe40000000f00 */
[----:B------:R-:W-:Y:S05]  /*23000*/  CALL.REL.NOINC `($__internal_50_$__cuda_sm70_shflsync_idx_p) ;  /* 0x000024b000007944 */ /* 0x000fea0003c00000 */
[----:B------:R-:W-:Y:S01]  /*23010*/  IMAD.MOV.U32 R5, RZ, RZ, R232 ;  /* 0x000000ffff057224 */ /* 0x000fe200078e00e8 */
[----:B------:R-:W-:Y:S01]  /*23020*/  MOV R2, 0x1 ;  /* 0x0000000100027802 */ /* 0x000fe20000000f00 */
[----:B------:R-:W-:Y:S01]  /*23030*/  IMAD.MOV.U32 R231, RZ, RZ, R6 ;  /* 0x000000ffffe77224 */ /* 0x000fe200078e0006 */
[----:B------:R-:W-:Y:S02]  /*23040*/  MOV R232, 0x181f ;  /* 0x0000181f00e87802 */ /* 0x000fe40000000f00 */
[----:B------:R-:W-:Y:S02]  /*23050*/  MOV R3, 0x23070 ;  /* 0x0002307000037802 */ /* 0x000fe40000000f00 */
[----:B-1---5:R-:W-:Y:S05]  /*23060*/  CALL.REL.NOINC `($__internal_50_$__cuda_sm70_shflsync_idx_p) ;  /* 0x0000245000007944 */ /* 0x022fea0003c00000 */
[----:B------:R-:W-:Y:S01]  /*23070*/  MOV R2, R232 ;  /* 0x000000e800027202 */ /* 0x000fe20000000f00 */
[----:B-1---5:R-:W-:Y:S05]  /*23080*/  BRA `(.L_x_3181) ;  /* 0xffff124000007947 */ /* 0x022fea000383ffff */
.L_x_3074:
[----:B------:R-:W-:Y:S01]  /*23090*/  IMAD.MOV.U32 R231, RZ, RZ, R5 ;  /* 0x000000ffffe77224 */ /* 0x000fe200078e0005 */
[----:B------:R-:W-:Y:S01]  /*230a0*/  MOV R2, RZ ;  /* 0x000000ff00027202 */ /* 0x000fe20000000f00 */
[----:B------:R-:W-:Y:S01]  /*230b0*/  IMAD.MOV.U32 R232, RZ, RZ, 0x181f ;  /* 0x0000181fffe87424 */ /* 0x000fe200078e00ff */
[----:B------:R-:W-:-:S02]  /*230c0*/  MOV R3, 0x230e0 ;  /* 0x000230e000037802 */ /* 0x000fc40000000f00 */
[----:B------:R-:W-:Y:S05]  /*230d0*/  CALL.REL.NOINC `($__internal_50_$__cuda_sm70_shflsync_idx_p) ;  /* 0x000023e000007944 */ /* 0x000fea0003c00000 */
[----:B------:R-:W-:Y:S01]  /*230e0*/  MOV R4, R232 ;  /* 0x000000e800047202 */ /* 0x000fe20000000f00 */
[----:B-1---5:R-:W-:Y:S05]  /*230f0*/  BRA `(.L_x_3182) ;  /* 0xffff200000007947 */ /* 0x022fea000383ffff */
.L_x_3075:
[----:B------:R-:W-:Y:S01]  /*23100*/  IMAD.MOV.U32 R231, RZ, RZ, R6 ;  /* 0x000000ffffe77224 */ /* 0x000fe200078e0006 */
[----:B------:R-:W-:Y:S01]  /*23110*/  MOV R2, RZ ;  /* 0x000000ff00027202 */ /* 0x000fe20000000f00 */
[----:B------:R-:W-:Y:S01]  /*23120*/  IMAD.MOV.U32 R232, RZ, RZ, 0x181f ;  /* 0x0000181fffe87424 */ /* 0x000fe200078e00ff */
[----:B------:R-:W-:-:S02]  /*23130*/  MOV R3, 0x23150 ;  /* 0x0002315000037802 */ /* 0x000fc40000000f00 */
[----:B-12---:R-:W-:Y:S05]  /*23140*/  CALL.REL.NOINC `($__internal_50_$__cuda_sm70_shflsync_idx_p) ;  /* 0x0000237000007944 */ /* 0x006fea0003c00000 */
[----:B------:R-:W-:Y:S01]  /*23150*/  MOV R2, R232 ;  /* 0x000000e800027202 */ /* 0x000fe20000000f00 */
[----:B-1---5:R-:W-:Y:S05]  /*23160*/  BRA `(.L_x_3183) ;  /* 0xffff1fb000007947 */ /* 0x022fea000383ffff */
.L_x_3078:
[----:B------:R-:W-:Y:S01]  /*23170*/  IMAD.MOV.U32 R231, RZ, RZ, R5 ;  /* 0x000000ffffe77224 */ /* 0x000fe200078e0005 */
[----:B----4-:R-:W-:Y:S01]  /*23180*/  MOV R2, 0x1 ;  /* 0x0000000100027802 */ /* 0x010fe20000000f00 */
[----:B------:R-:W-:Y:S01]  /*23190*/  IMAD.MOV.U32 R232, RZ, RZ, 0x181f ;  /* 0x0000181fffe87424 */ /* 0x000fe200078e00ff */
[----:B------:R-:W-:-:S03]  /*231a0*/  MOV R3, 0x231c0 ;  /* 0x000231c000037802 */ /* 0x000fc60000000f00 */
[----:B-123--:R-:W-:Y:S05]  /*231b0*/  CALL.REL.NOINC `($__internal_50_$__cuda_sm70_shflsync_idx_p) ;  /* 0x0000230000007944 */ /* 0x00efea0003c00000 */
        /* <DEDUP_REMOVED lines=8> */
.L_x_3079:
[----:B------:R-:W-:Y:S01]  /*23240*/  IMAD.MOV.U32 R231, RZ, RZ, R4 ;  /* 0x000000ffffe77224 */ /* 0x000fe200078e0004 */
[----:B------:R-:W-:Y:S01]  /*23250*/  MOV R2, RZ ;  /* 0x000000ff00027202 */ /* 0x000fe20000000f00 */
[----:B------:R-:W-:Y:S01]  /*23260*/  IMAD.MOV.U32 R232, RZ, RZ, 0x1c1f ;  /* 0x00001c1fffe87424 */ /* 0x000fe200078e00ff */
[----:B------:R-:W-:Y:S02]  /*23270*/  MOV R3, 0x23290 ;  /* 0x0002329000037802 */ /* 0x000fe40000000f00 */
[----:B------:R-:W-:Y:S05]  /*23280*/  CALL.REL.NOINC `($__internal_50_$__cuda_sm70_shflsync_idx_p) ;  /* 0x0000223000007944 */ /* 0x000fea0003c00000 */
[----:B------:R-:W-:Y:S01]  /*23290*/  MOV R2, R232 ;  /* 0x000000e800027202 */ /* 0x000fe20000000f00 */
[----:B-1---5:R-:W-:Y:S05]  /*232a0*/  BRA `(.L_x_3185) ;  /* 0xffff226000007947 */ /* 0x022fea000383ffff */
.L_x_3080:
[----:B------:R-:W-:Y:S01]  /*232b0*/  IMAD.MOV.U32 R231, RZ, RZ, R4 ;  /* 0x000000ffffe77224 */ /* 0x000fe200078e0004 */
[----:B------:R-:W-:Y:S01]  /*232c0*/  MOV R2, 0x1 ;  /* 0x0000000100027802 */ /* 0x000fe20000000f00 */
[----:B------:R-:W-:Y:S01]  /*232d0*/  IMAD.MOV.U32 R232, RZ, RZ, 0x1c1f ;  /* 0x00001c1fffe87424 */ /* 0x000fe200078e00ff */
[----:B------:R-:W-:Y:S02]  /*232e0*/  MOV R3, 0x23300 ;  /* 0x0002330000037802 */ /* 0x000fe40000000f00 */
[----:B-1----:R-:W-:Y:S05]  /*232f0*/  CALL.REL.NOINC `($__internal_50_$__cuda_sm70_shflsync_idx_p) ;  /* 0x000021c000007944 */ /* 0x002fea0003c00000 */
[----:B------:R-:W-:Y:S01]  /*23300*/  IMAD.IADD R5, R5, 0x1, R232 ;  /* 0x0000000105057824 */ /* 0x000fe200078e02e8 */
[----:B------:R-:W-:-:S04]  /*23310*/  FMNMX.FTZ R2, R13, R14, !PT ;  /* 0x0000000e0d027209 */ /* 0x000fc80007810000 */
        /* <DEDUP_REMOVED lines=12> */
[----:B------:R-:W-:Y:S02]  /*233e0*/  ISETP.GT.AND P3, PT, R6, 0x10, PT ;  /* 0x000000100600780c */ /* 0x000fe40003f64270 */
[----:B------:R-:W-:Y:S02]  /*233f0*/  FMNMX.FTZ R3, R11, R3, !PT ;  /* 0x000000030b037209 */ /* 0x000fe40007810000 */
[----:B------:R-:W-:Y:S02]  /*23400*/  FMNMX.FTZ R2, R18, R2, !PT ;  /* 0x0000000212027209 */ /* 0x000fe40007810000 */
[----:B------:R-:W-:Y:S02]  /*23410*/  ISETP.GT.AND P2, PT, R6, 0x11, PT ;  /* 0x000000110600780c */ /* 0x000fe40003f44270 */
[----:B------:R-:W-:Y:S02]  /*23420*/  FSEL R29, R34, -INF , P3 ;  /* 0xff800000221d7808 */ /* 0x000fe40001800000 */
[----:B------:R-:W-:-:S02]  /*23430*/  FMNMX.FTZ R3, R10, R3, !PT ;  /* 0x000000030a037209 */ /* 0x000fc40007810000 */
[----:B------:R-:W-:Y:S02]  /*23440*/  FMNMX.FTZ R2, R19, R2, !PT ;  /* 0x0000000213027209 */ /* 0x000fe40007810000 */
[----:B------:R-:W-:Y:S02]  /*23450*/  ISETP.GT.AND P1, PT, R6, 0x18, PT ;  /* 0x000000180600780c */ /* 0x000fe40003f24270 */
[----:B------:R-:W-:Y:S02]  /*23460*/  FSEL R28, R35, -INF , P2 ;  /* 0xff800000231c7808 */ /* 0x000fe40001000000 */
        /* <DEDUP_REMOVED lines=8> */
[----:B------:R-:W-:Y:S01]  /*234f0*/  FMNMX.FTZ R4, R32, R3, !PT ;  /* 0x0000000320047209 */ /* 0x000fe20007810000 */
[----:B------:R-:W-:Y:S01]  /*23500*/  IMAD.MOV.U32 R3, RZ, RZ, 0x2 ;  /* 0x00000002ff037424 */ /* 0x000fe200078e00ff */
[----:B------:R-:W-:-:S02]  /*23510*/  FMNMX.FTZ R2, R91, R2, !PT ;  /* 0x000000025b027209 */ /* 0x000fc40007810000 */
[----:B------:R-:W-:Y:S02]  /*23520*/  ISETP.GT.AND P2, PT, R6, 0x21, PT ;  /* 0x000000210600780c */ /* 0x000fe40003f44270 */
[----:B------:R-:W-:Y:S02]  /*23530*/  FSEL R87, R26, -INF , P3 ;  /* 0xff8000001a577808 */ /* 0x000fe40001800000 */
[----:B------:R-:W-:Y:S02]  /*23540*/  FMNMX.FTZ R5, R33, R4, !PT ;  /* 0x0000000421057209 */ /* 0x000fe40007810000 */
[----:B------:R-:W-:Y:S02]  /*23550*/  FMNMX.FTZ R2, R90, R2, !PT ;  /* 0x000000025a027209 */ /* 0x000fe40007810000 */
[----:B------:R-:W-:Y:S02]  /*23560*/  ISETP.GT.AND P1, PT, R6, 0x28, PT ;  /* 0x000000280600780c */ /* 0x000fe40003f24270 */
[----:B------:R-:W-:-:S02]  /*23570*/  FSEL R86, R27, -INF , P2 ;  /* 0xff8000001b567808 */ /* 0x000fc40001000000 */
        /* <DEDUP_REMOVED lines=8> */
[----:B------:R-:W-:Y:S01]  /*23600*/  IMAD.MOV.U32 R4, RZ, RZ, R6 ;  /* 0x000000ffff047224 */ /* 0x000fe200078e0006 */
[----:B------:R-:W-:Y:S02]  /*23610*/  MOV R2, 0x23640 ;  /* 0x0002364000027802 */ /* 0x000fe40000000f00 */
[----:B------:R-:W-:Y:S02]  /*23620*/  FMNMX.FTZ R5, R84, R5, !PT ;  /* 0x0000000554057209 */ /* 0x000fe40007810000 */
[----:B-1---5:R-:W-:Y:S05]  /*23630*/  CALL.REL.NOINC `($__internal_49_$__cuda_sm70_shflsync_bfly_p) ;  /* 0x00001e2000007944 */ /* 0x022fea0003c00000 */
[----:B------:R-:W-:Y:S01]  /*23640*/  FMNMX.FTZ R6, R6, R186, !PT ;  /* 0x000000ba06067209 */ /* 0x000fe20007810000 */
[----:B------:R-:W-:Y:S01]  /*23650*/  IMAD.MOV.U32 R3, RZ, RZ, 0x1 ;  /* 0x00000001ff037424 */ /* 0x000fe200078e00ff */
[----:B------:R-:W-:-:S03]  /*23660*/  MOV R2, 0x23690 ;  /* 0x0002369000027802 */ /* 0x000fc60000000f00 */
[----:B------:R-:W-:Y:S02]  /*23670*/  IMAD.MOV.U32 R4, RZ, RZ, R6 ;  /* 0x000000ffff047224 */ /* 0x000fe400078e0006 */
[----:B------:R-:W-:Y:S05]  /*23680*/  CALL.REL.NOINC `($__internal_49_$__cuda_sm70_shflsync_bfly_p) ;  /* 0x00001dd000007944 */ /* 0x000fea0003c00000 */
[----:B------:R-:W-:Y:S01]  /*23690*/  FMNMX.FTZ R6, R6, R186, !PT ;  /* 0x000000ba06067209 */ /* 0x000fe20007810000 */
[----:B------:R-:W-:Y:S01]  /*236a0*/  IMAD.MOV.U32 R4, RZ, RZ, R5 ;  /* 0x000000ffff047224 */ /* 0x000fe200078e0005 */
[----:B------:R-:W-:Y:S01]  /*236b0*/  MOV R2, 0x236e0 ;  /* 0x000236e000027802 */ /* 0x000fe20000000f00 */
[----:B------:R-:W-:Y:S02]  /*236c0*/  IMAD.MOV.U32 R3, RZ, RZ, 0x2 ;  /* 0x00000002ff037424 */ /* 0x000fe400078e00ff */
[----:B------:R-:W-:Y:S05]  /*236d0*/  CALL.REL.NOINC `($__internal_49_$__cuda_sm70_shflsync_bfly_p) ;  /* 0x00001d8000007944 */ /* 0x000fea0003c00000 */
[----:B------:R-:W-:Y:S01]  /*236e0*/  FMNMX.FTZ R5, R5, R186, !PT ;  /* 0x000000ba05057209 */ /* 0x000fe20007810000 */
[----:B------:R-:W-:Y:S01]  /*236f0*/  IMAD.MOV.U32 R3, RZ, RZ, 0x1 ;  /* 0x00000001ff037424 */ /* 0x000fe200078e00ff */
[----:B------:R-:W-:-:S03]  /*23700*/  MOV R2, 0x23730 ;  /* 0x0002373000027802 */ /* 0x000fc60000000f00 */
[----:B------:R-:W-:Y:S02]  /*23710*/  IMAD.MOV.U32 R4, RZ, RZ, R5 ;  /* 0x000000ffff047224 */ /* 0x000fe400078e0005 */
[----:B------:R-:W-:Y:S05]  /*23720*/  CALL.REL.NOINC `($__internal_49_$__cuda_sm70_shflsync_bfly_p) ;  /* 0x00001d3000007944 */ /* 0x000fea0003c00000 */
[----:B------:R-:W-:Y:S01]  /*23730*/  MOV R4, R186 ;  /* 0x000000ba00047202 */ /* 0x000fe20000000f00 */
[----:B------:R-:W-:Y:S05]  /*23740*/  BRA `(.L_x_3186) ;  /* 0xffff22f000007947 */ /* 0x000fea000383ffff */
.L_x_3084:
[----:B------:R-:W-:Y:S01]  /*23750*/  MOV R2, RZ ;  /* 0x000000ff00027202 */ /* 0x000fe20000000f00 */
[----:B------:R-:W-:Y:S01]  /*23760*/  IMAD.MOV.U32 R231, RZ, RZ, R5 ;  /* 0x000000ffffe77224 */ /* 0x000fe200078e0005 */
[----:B------:R-:W-:Y:S01]  /*23770*/  MOV R3, 0x237a0 ;  /* 0x000237a000037802 */ /* 0x000fe20000000f00 */
[----:B------:R-:W-:Y:S02]  /*23780*/  IMAD.MOV.U32 R232, RZ, RZ, 0x181f ;  /* 0x0000181fffe87424 */ /* 0x000fe400078e00ff */
[----:B-1234-:R-:W-:Y:S05]  /*23790*/  CALL.REL.NOINC `($__internal_50_$__cuda_sm70_shflsync_idx_p) ;  /* 0x00001d2000007944 */ /* 0x01efea0003c00000 */
[----:B------:R-:W-:Y:S01]  /*237a0*/  MOV R4, R232 ;  /* 0x000000e800047202 */ /* 0x000fe20000000f00 */
[----:B-1---5:R-:W-:-:S05]  /*237b0*/  BRA `(.L_x_3187) ;  /* 0xffff378000007947 */ /* 0x022fca000383ffff */
.L_x_3085:
[----:B------:R-:W-:Y:S01]  /*237c0*/  MOV R2, RZ ;  /* 0x000000ff00027202 */ /* 0x000fe20000000f00 */
[----:B------:R-:W-:Y:S01]  /*237d0*/  IMAD.MOV.U32 R231, RZ, RZ, R6 ;  /* 0x000000ffffe77224 */ /* 0x000fe200078e0006 */
[----:B------:R-:W-:Y:S01]  /*237e0*/  MOV R3, 0x23810 ;  /* 0x0002381000037802 */ /* 0x000fe20000000f00 */
[----:B------:R-:W-:Y:S02]  /*237f0*/  IMAD.MOV.U32 R232, RZ, RZ, 0x181f ;  /* 0x0000181fffe87424 */ /* 0x000fe400078e00ff */
[----:B-1234-:R-:W-:Y:S05]  /*23800*/  CALL.REL.NOINC `($__internal_50_$__cuda_sm70_shflsync_idx_p) ;  /* 0x00001cb000007944 */ /* 0x01efea0003c00000 */
[----:B------:R-:W-:Y:S01]  /*23810*/  MOV R2, R232 ;  /* 0x000000e800027202 */ /* 0x000fe20000000f00 */
[----:B-1---5:R-:W-:-:S05]  /*23820*/  BRA `(.L_x_3188) ;  /* 0xffff373000007947 */ /* 0x022fca000383ffff */
.L_x_3086:
[----:B---3--:R-:W-:Y:S01]  /*23830*/  MOV R2, 0x1 ;  /* 0x0000000100027802 */ /* 0x008fe20000000f00 */
[----:B------:R-:W-:Y:S01]  /*23840*/  IMAD.MOV.U32 R231, RZ, RZ, R5 ;  /* 0x000000ffffe77224 */ /* 0x000fe200078e0005 */
[----:B------:R-:W-:Y:S01]  /*23850*/  MOV R3, 0x23880 ;  /* 0x0002388000037802 */ /* 0x000fe20000000f00 */
[----:B------:R-:W-:Y:S02]  /*23860*/  IMAD.MOV.U32 R232, RZ, RZ, 0x181f ;  /* 0x0000181fffe87424 */ /* 0x000fe400078e00ff */
[----:B-12-4-:R-:W-:Y:S05]  /*23870*/  CALL.REL.NOINC `($__internal_50_$__cuda_sm70_shflsync_idx_p) ;  /* 0x00001c4000007944 */ /* 0x016fea0003c00000 */
[----:B------:R-:W-:Y:S01]  /*23880*/  MOV R2, 0x1 ;  /* 0x0000000100027802 */ /* 0x000fe20000000f00 */
[----:B------:R-:W-:Y:S01]  /*23890*/  IMAD.MOV.U32 R4, RZ, RZ, R232 ;  /* 0x000000ffff047224 */ /* 0x000fe200078e00e8 */
[----:B------:R-:W-:Y:S01]  /*238a0*/  MOV R232, 0x181f ;  /* 0x0000181f00e87802 */ /* 0x000fe20000000f00 */
[----:B------:R-:W-:Y:S01]  /*238b0*/  IMAD.MOV.U32 R231, RZ, RZ, R6 ;  /* 0x000000ffffe77224 */ /* 0x000fe200078e0006 */
[----:B------:R-:W-:Y:S02]  /*238c0*/  MOV R3, 0x238e0 ;  /* 0x000238e000037802 */ /* 0x000fe40000000f00 */
[----:B-1---5:R-:W-:Y:S05]  /*238d0*/  CALL.REL.NOINC `($__internal_50_$__cuda_sm70_shflsync_idx_p) ;  /* 0x00001be000007944 */ /* 0x022fea0003c00000 */
[----:B------:R-:W-:Y:S01]  /*238e0*/  MOV R2, R232 ;  /* 0x000000e800027202 */ /* 0x000fe20000000f00 */
[----:B-1---5:R-:W-:-:S05]  /*238f0*/  BRA `(.L_x_3189) ;  /* 0xffff37f000007947 */ /* 0x022fca000383ffff */
.L_x_3089:
[----:B------:R-:W-:Y:S01]  /*23900*/  MOV R2, RZ ;  /* 0x000000ff00027202 */ /* 0x000fe20000000f00 */
[----:B------:R-:W-:Y:S01]  /*23910*/  IMAD.MOV.U32 R231, RZ, RZ, R6 ;  /* 0x000000ffffe77224 */ /* 0x000fe200078e0006 */
[----:B------:R-:W-:Y:S01]  /*23920*/  MOV R3, 0x23950 ;  /* 0x0002395000037802 */ /* 0x000fe20000000f00 */
[----:B------:R-:W-:Y:S02]  /*23930*/  IMAD.MOV.U32 R232, RZ, RZ, 0x181f ;  /* 0x0000181fffe87424 */ /* 0x000fe400078e00ff */
[----:B------:R-:W-:Y:S05]  /*23940*/  CALL.REL.NOINC `($__internal_50_$__cuda_sm70_shflsync_idx_p) ;  /* 0x00001b7000007944 */ /* 0x000fea0003c00000 */
[----:B------:R-:W-:Y:S01]  /*23950*/  MOV R4, R232 ;  /* 0x000000e800047202 */ /* 0x000fe20000000f00 */
[----:B-1---5:R-:W-:-:S05]  /*23960*/  BRA `(.L_x_3190) ;  /* 0xffff449000007947 */ /* 0x022fca000383ffff */
.L_x_3090:
[----:B------:R-:W-:Y:S01]  /*23970*/  MOV R2, RZ ;  /* 0x000000ff00027202 */ /* 0x000fe20000000f00 */
[----:B------:R-:W-:Y:S01]  /*23980*/  IMAD.MOV.U32 R231, RZ, RZ, R178 ;  /* 0x000000ffffe77224 */ /* 0x000fe200078e00b2 */
[----:B------:R-:W-:Y:S01]  /*23990*/  MOV R3, 0x239c0 ;  /* 0x000239c000037802 */ /* 0x000fe20000000f00 */
[----:B------:R-:W-:Y:S02]  /*239a0*/  IMAD.MOV.U32 R232, RZ, RZ, 0x181f ;  /* 0x0000181fffe87424 */ /* 0x000fe400078e00ff */
[----:B-12---:R-:W-:Y:S05]  /*239b0*/  CALL.REL.NOINC `($__internal_50_$__cuda_sm70_shflsync_idx_p) ;  /* 0x00001b0000007944 */ /* 0x006fea0003c00000 */
[----:B------:R-:W-:Y:S01]  /*239c0*/  MOV R2, R232 ;  /* 0x000000e800027202 */ /* 0x000fe20000000f00 */
[----:B-1---5:R-:W-:-:S05]  /*239d0*/  BRA `(.L_x_3191) ;  /* 0xffff444000007947 */ /* 0x022fca000383ffff */
.L_x_3091:
[----:B--2---:R-:W-:Y:S01]  /*239e0*/  MOV R2, 0x1 ;  /* 0x0000000100027802 */ /* 0x004fe20000000f00 */
[----:B------:R-:W-:Y:S01]  /*239f0*/  IMAD.MOV.U32 R231, RZ, RZ, R6 ;  /* 0x000000ffffe77224 */ /* 0x000fe200078e0006 */
[----:B------:R-:W-:Y:S01]  /*23a00*/  MOV R3, 0x23a30 ;  /* 0x00023a3000037802 */ /* 0x000fe20000000f00 */
[----:B------:R-:W-:Y:S03]  /*23a10*/  IMAD.MOV.U32 R232, RZ, RZ, 0x181f ;  /* 0x0000181fffe87424 */ /* 0x000fe600078e00ff */
[----:B-1-3--:R-:W-:Y:S05]  /*23a20*/  CALL.REL.NOINC `($__internal_50_$__cuda_sm70_shflsync_idx_p) ;  /* 0x00001a9000007944 */ /* 0x00afea0003c00000 */
        /* <DEDUP_REMOVED lines=8> */
.L_x_3092:
[----:B------:R-:W-:Y:S01]  /*23ab0*/  MOV R2, RZ ;  /* 0x000000ff00027202 */ /* 0x000fe20000000f00 */
[----:B------:R-:W-:Y:S01]  /*23ac0*/  IMAD.MOV.U32 R231, RZ, RZ, R4 ;  /* 0x000000ffffe77224 */ /* 0x000fe200078e0004 */
[----:B------:R-:W-:Y:S01]  /*23ad0*/  MOV R3, 0x23b00 ;  /* 0x00023b0000037802 */ /* 0x000fe20000000f00 */
[----:B------:R-:W-:Y:S02]  /*23ae0*/  IMAD.MOV.U32 R232, RZ, RZ, 0x1c1f ;  /* 0x00001c1fffe87424 */ /* 0x000fe400078e00ff */
[----:B---3--:R-:W-:Y:S05]  /*23af0*/  CALL.REL.NOINC `($__internal_50_$__cuda_sm70_shflsync_idx_p) ;  /* 0x000019c000007944 */ /* 0x008fea0003c00000 */
[----:B------:R-:W-:Y:S01]  /*23b00*/  MOV R2, R232 ;  /* 0x000000e800027202 */ /* 0x000fe20000000f00 */
[----:B-1---5:R-:W-:-:S05]  /*23b10*/  BRA `(.L_x_3193) ;  /* 0xffff46d000007947 */ /* 0x022fca000383ffff */
.L_x_3093:
[----:B------:R-:W-:Y:S01]  /*23b20*/  MOV R2, 0x1 ;  /* 0x0000000100027802 */ /* 0x000fe20000000f00 */
[----:B------:R-:W-:Y:S01]  /*23b30*/  IMAD.MOV.U32 R231, RZ, RZ, R4 ;  /* 0x000000ffffe77224 */ /* 0x000fe200078e0004 */
[----:B------:R-:W-:Y:S01]  /*23b40*/  MOV R3, 0x23b70 ;  /* 0x00023b7000037802 */ /* 0x000fe20000000f00 */
[----:B------:R-:W-:Y:S02]  /*23b50*/  IMAD.MOV.U32 R232, RZ, RZ, 0x1c1f ;  /* 0x00001c1fffe87424 */ /* 0x000fe400078e00ff */
[----:B-1----:R-:W-:Y:S05]  /*23b60*/  CALL.REL.NOINC `($__internal_50_$__cuda_sm70_shflsync_idx_p) ;  /* 0x0000195000007944 */ /* 0x002fea0003c00000 */
        /* <DEDUP_REMOVED lines=13> */
[C---:B------:R-:W-:Y:S02]  /*23c40*/  ISETP.GT.AND P3, PT, R5.reuse, 0x10, PT ;  /* 0x000000100500780c */ /* 0x040fe40003f64270 */
        /* <DEDUP_REMOVED lines=18> */
[C---:B------:R-:W-:Y:S02]  /*23d70*/  ISETP.GT.AND P2, PT, R5.reuse, 0x21, PT ;  /* 0x000000210500780c */ /* 0x040fe40003f44270 */
[C---:B------:R-:W-:Y:S02]  /*23d80*/  ISETP.GT.AND P1, PT, R5.reuse, 0x28, PT ;  /* 0x000000280500780c */ /* 0x040fe40003f24270 */
[----:B------:R-:W-:Y:S02]  /*23d90*/  ISETP.GT.AND P0, PT, R5, 0x29, PT ;  /* 0x000000290500780c */ /* 0x000fe40003f04270 */
[----:B------:R-:W-:Y:S02]  /*23da0*/  FMNMX.FTZ R2, R178, R2, !PT ;  /* 0x00000002b2027209 */ /* 0x000fe40007810000 */
[----:B------:R-:W-:Y:S02]  /*23db0*/  FSEL R11, R30, -INF , P3 ;  /* 0xff8000001e0b7808 */ /* 0x000fe40001800000 */
[----:B------:R-:W-:Y:S01]  /*23dc0*/  FMNMX.FTZ R5, R16, R3, !PT ;  /* 0x0000000310057209 */ /* 0x000fe20007810000 */
[----:B------:R-:W-:Y:S01]  /*23dd0*/  IMAD.MOV.U32 R3, RZ, RZ, 0x2 ;  /* 0x00000002ff037424 */ /* 0x000fe200078e00ff */
[----:B------:R-:W-:Y:S02]  /*23de0*/  FMNMX.FTZ R4, R177, R2, !PT ;  /* 0x00000002b1047209 */ /* 0x000fe40007810000 */
        /* <DEDUP_REMOVED lines=11> */
[----:B-1---5:R-:W-:Y:S05]  /*23ea0*/  CALL.REL.NOINC `($__internal_49_$__cuda_sm70_shflsync_bfly_p) ;  /* 0x000015b000007944 */ /* 0x022fea0003c00000 */
[----:B------:R-:W-:Y:S01]  /*23eb0*/  FMNMX.FTZ R4, R4, R186, !PT ;  /* 0x000000ba04047209 */ /* 0x000fe20007810000 */
[----:B------:R-:W-:Y:S01]  /*23ec0*/  IMAD.MOV.U32 R3, RZ, RZ, 0x1 ;  /* 0x00000001ff037424 */ /* 0x000fe200078e00ff */
[----:B------:R-:W-:Y:S02]  /*23ed0*/  MOV R2, 0x23ef0 ;  /* 0x00023ef000027802 */ /* 0x000fe40000000f00 */
[----:B------:R-:W-:Y:S05]  /*23ee0*/  CALL.REL.NOINC `($__internal_49_$__cuda_sm70_shflsync_bfly_p) ;  /* 0x0000157000007944 */ /* 0x000fea0003c00000 */
[----:B------:R-:W-:Y:S01]  /*23ef0*/  IMAD.MOV.U32 R3, RZ, RZ, 0x2 ;  /* 0x00000002ff037424 */ /* 0x000fe200078e00ff */
[----:B------:R-:W-:Y:S01]  /*23f00*/  FMNMX.FTZ R6, R4, R186, !PT ;  /* 0x000000ba04067209 */ /* 0x000fe20007810000 */
[----:B------:R-:W-:Y:S01]  /*23f10*/  IMAD.MOV.U32 R4, RZ, RZ, R5 ;  /* 0x000000ffff047224 */ /* 0x000fe200078e0005 */
[----:B------:R-:W-:Y:S02]  /*23f20*/  MOV R2, 0x23f40 ;  /* 0x00023f4000027802 */ /* 0x000fe40000000f00 */
[----:B------:R-:W-:Y:S05]  /*23f30*/  CALL.REL.NOINC `($__internal_49_$__cuda_sm70_shflsync_bfly_p) ;  /* 0x0000152000007944 */ /* 0x000fea0003c00000 */
[----:B------:R-:W-:Y:S01]  /*23f40*/  FMNMX.FTZ R4, R5, R186, !PT ;  /* 0x000000ba05047209 */ /* 0x000fe20007810000 */
[----:B------:R-:W-:Y:S01]  /*23f50*/  IMAD.MOV.U32 R3, RZ, RZ, 0x1 ;  /* 0x00000001ff037424 */ /* 0x000fe200078e00ff */
[----:B------:R-:W-:Y:S02]  /*23f60*/  MOV R2, 0x23f80 ;  /* 0x00023f8000027802 */ /* 0x000fe40000000f00 */
[----:B------:R-:W-:Y:S05]  /*23f70*/  CALL.REL.NOINC `($__internal_49_$__cuda_sm70_shflsync_bfly_p) ;  /* 0x000014e000007944 */ /* 0x000fea0003c00000 */
[----:B------:R-:W-:Y:S01]  /*23f80*/  MOV R2, R186 ;  /* 0x000000ba00027202 */ /* 0x000fe20000000f00 */
[----:B------:R-:W-:-:S05]  /*23f90*/  BRA `(.L_x_3194) ;  /* 0xffff478000007947 */ /* 0x000fca000383ffff */
.L_x_3096:
[----:B------:R-:W-:Y:S01]  /*23fa0*/  MOV R2, RZ ;  /* 0x000000ff00027202 */ /* 0x000fe20000000f00 */
[----:B------:R-:W-:Y:S01]  /*23fb0*/  IMAD.MOV.U32 R231, RZ, RZ, R4 ;  /* 0x000000ffffe77224 */ /* 0x000fe200078e0004 */
[----:B------:R-:W-:Y:S01]  /*23fc0*/  MOV R3, 0x23ff0 ;  /* 0x00023ff000037802 */ /* 0x000fe20000000f00 */
[----:B------:R-:W-:Y:S02]  /*23fd0*/  IMAD.MOV.U32 R232, RZ, RZ, 0x181f ;  /* 0x0000181fffe87424 */ /* 0x000fe400078e00ff */
[----:B-1234-:R-:W-:Y:S05]  /*23fe0*/  CALL.REL.NOINC `($__internal_50_$__cuda_sm70_shflsync_idx_p) ;  /* 0x000014d000007944 */ /* 0x01efea0003c00000 */
[----:B------:R-:W-:Y:S01]  /*23ff0*/  MOV R2, R232 ;  /* 0x000000e800027202 */ /* 0x000fe20000000f00 */
[----:B-1---5:R-:W-:-:S05]  /*24000*/  BRA `(.L_x_3195) ;  /* 0xffff608000007947 */ /* 0x022fca000383ffff */
.L_x_3099:
[----:B------:R-:W-:Y:S01]  /*24010*/  MOV R2, 0x1 ;  /* 0x0000000100027802 */ /* 0x000fe20000000f00 */
[----:B------:R-:W-:Y:S01]  /*24020*/  IMAD.MOV.U32 R231, RZ, RZ, R4 ;  /* 0x000000ffffe77224 */ /* 0x000fe200078e0004 */
[----:B------:R-:W-:Y:S01]  /*24030*/  MOV R3, 0x24060 ;  /* 0x0002406000037802 */ /* 0x000fe20000000f00 */
[----:B------:R-:W-:Y:S02]  /*24040*/  IMAD.MOV.U32 R232, RZ, RZ, 0x181f ;  /* 0x0000181fffe87424 */ /* 0x000fe400078e00ff */
[----:B-123--:R-:W-:Y:S05]  /*24050*/  CALL.REL.NOINC `($__internal_50_$__cuda_sm70_shflsync_idx_p) ;  /* 0x0000146000007944 */ /* 0x00efea0003c00000 */
        /* <DEDUP_REMOVED lines=8> */
.L_x_3102:
[----:B------:R-:W-:Y:S01]  /*240e0*/  MOV R2, RZ ;  /* 0x000000ff00027202 */ /* 0x000fe20000000f00 */
[----:B------:R-:W-:Y:S01]  /*240f0*/  IMAD.MOV.U32 R231, RZ, RZ, R178 ;  /* 0x000000ffffe77224 */ /* 0x000fe200078e00b2 */
[----:B------:R-:W-:Y:S01]  /*24100*/  MOV R3, 0x24130 ;  /* 0x0002413000037802 */ /* 0x000fe20000000f00 */
[----:B------:R-:W-:Y:S02]  /*24110*/  IMAD.MOV.U32 R232, RZ, RZ, 0x181f ;  /* 0x0000181fffe87424 */ /* 0x000fe400078e00ff */
[----:B------:R-:W-:Y:S05]  /*24120*/  CALL.REL.NOINC `($__internal_50_$__cuda_sm70_shflsync_idx_p) ;  /* 0x0000139000007944 */ /* 0x000fea0003c00000 */
[----:B------:R-:W-:Y:S01]  /*24130*/  MOV R4, R232 ;  /* 0x000000e800047202 */ /* 0x000fe20000000f00 */
[----:B-1---5:R-:W-:-:S05]  /*24140*/  BRA `(.L_x_3197) ;  /* 0xffff6df000007947 */ /* 0x022fca000383ffff */
.L_x_3103:
[----:B------:R-:W-:Y:S01]  /*24150*/  MOV R2, RZ ;  /* 0x000000ff00027202 */ /* 0x000fe20000000f00 */
[----:B------:R-:W-:Y:S01]  /*24160*/  IMAD.MOV.U32 R231, RZ, RZ, R179 ;  /* 0x000000ffffe77224 */ /* 0x000fe200078e00b3 */
[----:B------:R-:W-:Y:S01]  /*24170*/  MOV R3, 0x241a0 ;  /* 0x000241a000037802 */ /* 0x000fe20000000f00 */
[----:B------:R-:W-:Y:S02]  /*24180*/  IMAD.MOV.U32 R232, RZ, RZ, 0x181f ;  /* 0x0000181fffe87424 */ /* 0x000fe400078e00ff */
[----:B-12---:R-:W-:Y:S05]  /*24190*/  CALL.REL.NOINC `($__internal_50_$__cuda_sm70_shflsync_idx_p) ;  /* 0x0000132000007944 */ /* 0x006fea0003c00000 */
[----:B------:R-:W-:Y:S01]  /*241a0*/  MOV R2, R232 ;  /* 0x000000e800027202 */ /* 0x000fe20000000f00 */
[----:B-1---5:R-:W-:-:S05]  /*241b0*/  BRA `(.L_x_3198) ;  /* 0xffff6da000007947 */ /* 0x022fca000383ffff */
.L_x_3104:
        /* <DEDUP_REMOVED lines=13> */
.L_x_3105:
[----:B------:R-:W-:Y:S02]  /*24290*/  MOV R3, 0x2 ;  /* 0x0000000200037802 */ /* 0x000fe40000000f00 */
[----:B------:R-:W-:Y:S02]  /*242a0*/  MOV R2, 0x242c0 ;  /* 0x000242c000027802 */ /* 0x000fe40000000f00 */
[----:B---34-:R-:W-:Y:S05]  /*242b0*/  CALL.REL.NOINC `($__internal_49_$__cuda_sm70_shflsync_bfly_p) ;  /* 0x000011a000007944 */ /* 0x018fea0003c00000 */
[----:B------:R-:W-:Y:S01]  /*242c0*/  MOV R2, R186 ;  /* 0x000000ba00027202 */ /* 0x000fe20000000f00 */
[----:B------:R-:W-:-:S05]  /*242d0*/  BRA `(.L_x_3200) ;  /* 0xffff706000007947 */ /* 0x000fca000383ffff */
.L_x_3106:
[----:B------:R-:W-:Y:S02]  /*242e0*/  MOV R3, 0x1 ;  /* 0x0000000100037802 */ /* 0x000fe40000000f00 */
[----:B------:R-:W-:Y:S02]  /*242f0*/  MOV R2, 0x24310 ;  /* 0x0002431000027802 */ /* 0x000fe40000000f00 */
[----:B---34-:R-:W-:Y:S05]  /*24300*/  CALL.REL.NOINC `($__internal_49_$__cuda_sm70_shflsync_bfly_p) ;  /* 0x0000115000007944 */ /* 0x018fea0003c00000 */
        /* <DEDUP_REMOVED lines=11> */
.L_x_3108:
[----:B------:R-:W-:Y:S01]  /*243c0*/  IMAD.MOV.U32 R4, RZ, RZ, R235 ;  /* 0x000000ffff047224 */ /* 0x000fe200078e00eb */
[----:B------:R-:W-:-:S02]  /*243d0*/  MOV R3, 0x2 ;  /* 0x0000000200037802 */ /* 0x000fc40000000f00 */
[----:B------:R-:W-:Y:S02]  /*243e0*/  MOV R2, 0x24400 ;  /* 0x0002440000027802 */ /* 0x000fe40000000f00 */
[----:B------:R-:W-:Y:S05]  /*243f0*/  CALL.REL.NOINC `($__internal_49_$__cuda_sm70_shflsync_bfly_p) ;  /* 0x0000106000007944 */ /* 0x000fea0003c00000 */
[----:B------:R-:W-:Y:S01]  /*24400*/  MOV R2, R186 ;  /* 0x000000ba00027202 */ /* 0x000fe20000000f00 */
[----:B------:R-:W-:Y:S05]  /*24410*/  BRA `(.L_x_3202) ;  /* 0xffff86f000007947 */ /* 0x000fea000383ffff */
.L_x_3109:
[----:B------:R-:W-:Y:S02]  /*24420*/  MOV R3, 0x1 ;  /* 0x0000000100037802 */ /* 0x000fe40000000f00 */
[----:B------:R-:W-:Y:S02]  /*24430*/  MOV R2, 0x24450 ;  /* 0x0002445000027802 */ /* 0x000fe40000000f00 */
[----:B-1----:R-:W-:Y:S05]  /*24440*/  CALL.REL.NOINC `($__internal_49_$__cuda_sm70_shflsync_bfly_p) ;  /* 0x0000101000007944 */ /* 0x002fea0003c00000 */
[----:B------:R-:W-:Y:S01]  /*24450*/  FADD.FTZ R8, R4, R186 ;  /* 0x000000ba04087221 */ /* 0x000fe20000010000 */
[----:B------:R-:W-:Y:S02]  /*24460*/  MOV R4, R233 ;  /* 0x000000e900047202 */ /* 0x000fe40000000f00 */
[----:B------:R-:W-:Y:S02]  /*24470*/  MOV R3, 0x2 ;  /* 0x0000000200037802 */ /* 0x000fe40000000f00 */
[----:B------:R-:W-:Y:S02]  /*24480*/  MOV R2, 0x244a0 ;  /* 0x000244a000027802 */ /* 0x000fe40000000f00 */
[----:B------:R-:W-:Y:S05]  /*24490*/  CALL.REL.NOINC `($__internal_49_$__cuda_sm70_shflsync_bfly_p) ;  /* 0x00000fc000007944 */ /* 0x000fea0003c00000 */
[----:B------:R-:W-:Y:S01]  /*244a0*/  FADD.FTZ R4, R233, R186 ;  /* 0x000000bae9047221 */ /* 0x000fe20000010000 */
[----:B------:R-:W-:Y:S02]  /*244b0*/  MOV R3, 0x1 ;  /* 0x0000000100037802 */ /* 0x000fe40000000f00 */
[----:B------:R-:W-:-:S02]  /*244c0*/  MOV R2, 0x244e0 ;  /* 0x000244e000027802 */ /* 0x000fc40000000f00 */
[----:B------:R-:W-:Y:S05]  /*244d0*/  CALL.REL.NOINC `($__internal_49_$__cuda_sm70_shflsync_bfly_p) ;  /* 0x00000f8000007944 */ /* 0x000fea0003c00000 */
[----:B------:R-:W-:Y:S01]  /*244e0*/  MOV R2, R186 ;  /* 0x000000ba00027202 */ /* 0x000fe20000000f00 */
[----:B------:R-:W-:Y:S05]  /*244f0*/  BRA `(.L_x_3203) ;  /* 0xffff868000007947 */ /* 0x000fea000383ffff */
.L_x_3116:
[----:B--234-:R-:W-:Y:S01]  /*24500*/  IMAD.MOV.U32 R231, RZ, RZ, R6 ;  /* 0x000000ffffe77224 */ /* 0x01cfe200078e0006 */
[----:B------:R-:W-:Y:S01]  /*24510*/  MOV R2, RZ ;  /* 0x000000ff00027202 */ /* 0x000fe20000000f00 */
[----:B------:R-:W-:Y:S01]  /*24520*/  IMAD.MOV.U32 R232, RZ, RZ, 0x181f ;  /* 0x0000181fffe87424 */ /* 0x000fe200078e00ff */
[----:B------:R-:W-:-:S02]  /*24530*/  MOV R3, 0x24550 ;  /* 0x0002455000037802 */ /* 0x000fc40000000f00 */
[----:B-1----:R-:W-:Y:S05]  /*24540*/  CALL.REL.NOINC `($__internal_50_$__cuda_sm70_shflsync_idx_p) ;  /* 0x00000f7000007944 */ /* 0x002fea0003c00000 */
[----:B------:R-:W-:Y:S01]  /*24550*/  MOV R4, R232 ;  /* 0x000000e800047202 */ /* 0x000fe20000000f00 */
[----:B-1---5:R-:W-:Y:S05]  /*24560*/  BRA `(.L_x_3204) ;  /* 0xffffa2c000007947 */ /* 0x022fea000383ffff */
.L_x_3117:
[----:B------:R-:W-:Y:S01]  /*24570*/  IMAD.MOV.U32 R231, RZ, RZ, R16 ;  /* 0x000000ffffe77224 */ /* 0x000fe200078e0010 */
[----:B------:R-:W-:Y:S01]  /*24580*/  MOV R2, RZ ;  /* 0x000000ff00027202 */ /* 0x000fe20000000f00 */
[----:B------:R-:W-:Y:S01]  /*24590*/  IMAD.MOV.U32 R232, RZ, RZ, 0x181f ;  /* 0x0000181fffe87424 */ /* 0x000fe200078e00ff */
[----:B------:R-:W-:-:S02]  /*245a0*/  MOV R3, 0x245c0 ;  /* 0x000245c000037802 */ /* 0x000fc40000000f00 */
[----:B-123--:R-:W-:Y:S05]  /*245b0*/  CALL.REL.NOINC `($__internal_50_$__cuda_sm70_shflsync_idx_p) ;  /* 0x00000f0000007944 */ /* 0x00efea0003c00000 */
[----:B------:R-:W-:Y:S01]  /*245c0*/  MOV R2, R232 ;  /* 0x000000e800027202 */ /* 0x000fe20000000f00 */
[----:B-1---5:R-:W-:Y:S05]  /*245d0*/  BRA `(.L_x_3205) ;  /* 0xffffa27000007947 */ /* 0x022fea000383ffff */
.L_x_3120:
[----:B------:R-:W-:Y:S01]  /*245e0*/  IMAD.MOV.U32 R231, RZ, RZ, R6 ;  /* 0x000000ffffe77224 */ /* 0x000fe200078e0006 */
[----:B--2---:R-:W-:Y:S01]  /*245f0*/  MOV R2, 0x1 ;  /* 0x0000000100027802 */ /* 0x004fe20000000f00 */
[----:B------:R-:W-:Y:S01]  /*24600*/  IMAD.MOV.U32 R232, RZ, RZ, 0x181f ;  /* 0x0000181fffe87424 */ /* 0x000fe200078e00ff */
[----:B------:R-:W-:-:S02]  /*24610*/  MOV R3, 0x24630 ;  /* 0x0002463000037802 */ /* 0x000fc40000000f00 */
[----:B-1-34-:R-:W-:Y:S05]  /*24620*/  CALL.REL.NOINC `($__internal_50_$__cuda_sm70_shflsync_idx_p) ;  /* 0x00000e9000007944 */ /* 0x01afea0003c00000 */
        /* <DEDUP_REMOVED lines=8> */
.L_x_3123:
[----:B------:R-:W-:Y:S01]  /*246b0*/  IMAD.MOV.U32 R231, RZ, RZ, R6 ;  /* 0x000000ffffe77224 */ /* 0x000fe200078e0006 */
[----:B--2---:R-:W-:Y:S01]  /*246c0*/  MOV R2, 0x2 ;  /* 0x0000000200027802 */ /* 0x004fe20000000f00 */
[----:B------:R-:W-:Y:S01]  /*246d0*/  IMAD.MOV.U32 R232, RZ, RZ, 0x181f ;  /* 0x0000181fffe87424 */ /* 0x000fe200078e00ff */
[----:B------:R-:W-:Y:S02]  /*246e0*/  MOV R3, 0x24700 ;  /* 0x0002470000037802 */ /* 0x000fe40000000f00 */
[----:B-1-34-:R-:W-:Y:S05]  /*246f0*/  CALL.REL.NOINC `($__internal_50_$__cuda_sm70_shflsync_idx_p) ;  /* 0x00000dc000007944 */ /* 0x01afea0003c00000 */
[----:B------:R-:W-:Y:S01]  /*24700*/  MOV R4, R232 ;  /* 0x000000e800047202 */ /* 0x000fe20000000f00 */
[----:B-1---5:R-:W-:Y:S05]  /*24710*/  BRA `(.L_x_3207) ;  /* 0xffffa41000007947 */ /* 0x022fea000383ffff */
.L_x_3124:
[----:B------:R-:W-:Y:S01]  /*24720*/  IMAD.MOV.U32 R231, RZ, RZ, R16 ;  /* 0x000000ffffe77224 */ /* 0x000fe200078e0010 */
[----:B--2---:R-:W-:Y:S01]  /*24730*/  MOV R2, 0x2 ;  /* 0x0000000200027802 */ /* 0x004fe20000000f00 */
[----:B------:R-:W-:Y:S01]  /*24740*/  IMAD.MOV.U32 R232, RZ, RZ, 0x181f ;  /* 0x0000181fffe87424 */ /* 0x000fe200078e00ff */
[----:B------:R-:W-:Y:S02]  /*24750*/  MOV R3, 0x24770 ;  /* 0x0002477000037802 */ /* 0x000fe40000000f00 */
[----:B-1-34-:R-:W-:Y:S05]  /*24760*/  CALL.REL.NOINC `($__internal_50_$__cuda_sm70_shflsync_idx_p) ;  /* 0x00000d5000007944 */ /* 0x01afea0003c00000 */
[----:B------:R-:W-:Y:S01]  /*24770*/  MOV R2, R232 ;  /* 0x000000e800027202 */ /* 0x000fe20000000f00 */
[----:B-1---5:R-:W-:Y:S05]  /*24780*/  BRA `(.L_x_3208) ;  /* 0xffffa3c000007947 */ /* 0x022fea000383ffff */
.L_x_3127:
[----:B------:R-:W-:Y:S01]  /*24790*/  IMAD.MOV.U32 R231, RZ, RZ, R6 ;  /* 0x000000ffffe77224 */ /* 0x000fe200078e0006 */
[----:B---34-:R-:W-:Y:S01]  /*247a0*/  MOV R2, 0x3 ;  /* 0x0000000300027802 */ /* 0x018fe20000000f00 */
[----:B------:R-:W-:Y:S01]  /*247b0*/  IMAD.MOV.U32 R232, RZ, RZ, 0x181f ;  /* 0x0000181fffe87424 */ /* 0x000fe200078e00ff */
[----:B------:R-:W-:-:S02]  /*247c0*/  MOV R3, 0x247e0 ;  /* 0x000247e000037802 */ /* 0x000fc40000000f00 */
[----:B-12---:R-:W-:Y:S05]  /*247d0*/  CALL.REL.NOINC `($__internal_50_$__cuda_sm70_shflsync_idx_p) ;  /* 0x00000ce000007944 */ /* 0x006fea0003c00000 */
        /* <DEDUP_REMOVED lines=8> */
.L_x_3129:
[----:B------:R-:W-:Y:S01]  /*24860*/  IMAD.MOV.U32 R231, RZ, RZ, R5 ;  /* 0x000000ffffe77224 */ /* 0x000fe200078e0005 */
[----:B------:R-:W-:Y:S01]  /*24870*/  MOV R2, RZ ;  /* 0x000000ff00027202 */ /* 0x000fe20000000f00 */
[----:B------:R-:W-:Y:S01]  /*24880*/  IMAD.MOV.U32 R232, RZ, RZ, 0x1c1f ;  /* 0x00001c1fffe87424 */ /* 0x000fe200078e00ff */
[----:B------:R-:W-:Y:S02]  /*24890*/  MOV R3, 0x248b0 ;  /* 0x000248b000037802 */ /* 0x000fe40000000f00 */
[----:B------:R-:W-:Y:S05]  /*248a0*/  CALL.REL.NOINC `($__internal_50_$__cuda_sm70_shflsync_idx_p) ;  /* 0x00000c1000007944 */ /* 0x000fea0003c00000 */
[----:B------:R-:W-:Y:S01]  /*248b0*/  MOV R4, R232 ;  /* 0x000000e800047202 */ /* 0x000fe20000000f00 */
[----:B-1---5:R-:W-:Y:S05]  /*248c0*/  BRA `(.L_x_3210) ;  /* 0xffffa79000007947 */ /* 0x022fea000383ffff */
.L_x_3130:
[----:B------:R-:W-:Y:S01]  /*248d0*/  IMAD.MOV.U32 R231, RZ, RZ, R6 ;  /* 0x000000ffffe77224 */ /* 0x000fe200078e0006 */
[----:B------:R-:W-:Y:S01]  /*248e0*/  MOV R2, RZ ;  /* 0x000000ff00027202 */ /* 0x000fe20000000f00 */
[----:B------:R-:W-:Y:S01]  /*248f0*/  IMAD.MOV.U32 R232, RZ, RZ, 0x1c1f ;  /* 0x00001c1fffe87424 */ /* 0x000fe200078e00ff */
[----:B------:R-:W-:Y:S02]  /*24900*/  MOV R3, 0x24920 ;  /* 0x0002492000037802 */ /* 0x000fe40000000f00 */
[----:B-12---:R-:W-:Y:S05]  /*24910*/  CALL.REL.NOINC `($__internal_50_$__cuda_sm70_shflsync_idx_p) ;  /* 0x00000ba000007944 */ /* 0x006fea0003c00000 */
[----:B------:R-:W-:Y:S01]  /*24920*/  MOV R2, R232 ;  /* 0x000000e800027202 */ /* 0x000fe20000000f00 */
[----:B-1---5:R-:W-:Y:S05]  /*24930*/  BRA `(.L_x_3211) ;  /* 0xffffa74000007947 */ /* 0x022fea000383ffff */
.L_x_3133:
[----:B------:R-:W-:Y:S01]  /*24940*/  IMAD.MOV.U32 R231, RZ, RZ, R5 ;  /* 0x000000ffffe77224 */ /* 0x000fe200078e0005 */
[----:B-1--4-:R-:W-:Y:S01]  /*24950*/  MOV R2, 0x1 ;  /* 0x0000000100027802 */ /* 0x012fe20000000f00 */
[----:B------:R-:W-:Y:S01]  /*24960*/  IMAD.MOV.U32 R232, RZ, RZ, 0x1c1f ;  /* 0x00001c1fffe87424 */ /* 0x000fe200078e00ff */
[----:B------:R-:W-:-:S02]  /*24970*/  MOV R3, 0x24990 ;  /* 0x0002499000037802 */ /* 0x000fc40000000f00 */
[----:B--23--:R-:W-:Y:S05]  /*24980*/  CALL.REL.NOINC `($__internal_50_$__cuda_sm70_shflsync_idx_p) ;  /* 0x00000b3000007944 */ /* 0x00cfea0003c00000 */
        /* <DEDUP_REMOVED lines=8> */
.L_x_3137:
[----:B------:R-:W-:Y:S01]  /*24a10*/  IMAD.MOV.U32 R231, RZ, RZ, R5 ;  /* 0x000000ffffe77224 */ /* 0x000fe200078e0005 */
[----:B------:R-:W-:Y:S01]  /*24a20*/  MOV R2, RZ ;  /* 0x000000ff00027202 */ /* 0x000fe20000000f00 */
[----:B------:R-:W-:Y:S01]  /*24a30*/  IMAD.MOV.U32 R232, RZ, RZ, 0x181f ;  /* 0x0000181fffe87424 */ /* 0x000fe200078e00ff */
[----:B------:R-:W-:Y:S02]  /*24a40*/  MOV R3, 0x24a60 ;  /* 0x00024a6000037802 */ /* 0x000fe40000000f00 */
[----:B------:R-:W-:Y:S05]  /*24a50*/  CALL.REL.NOINC `($__internal_50_$__cuda_sm70_shflsync_idx_p) ;  /* 0x00000a6000007944 */ /* 0x000fea0003c00000 */
[----:B------:R-:W-:Y:S01]  /*24a60*/  MOV R4, R232 ;  /* 0x000000e800047202 */ /* 0x000fe20000000f00 */
[----:B-1---5:R-:W-:Y:S05]  /*24a70*/  BRA `(.L_x_3213) ;  /* 0xffffc6f000007947 */ /* 0x022fea000383ffff */
.L_x_3138:
[----:B------:R-:W-:Y:S01]  /*24a80*/  IMAD.MOV.U32 R231, RZ, RZ, R16 ;  /* 0x000000ffffe77224 */ /* 0x000fe200078e0010 */
[----:B------:R-:W-:Y:S01]  /*24a90*/  MOV R2, RZ ;  /* 0x000000ff00027202 */ /* 0x000fe20000000f00 */
[----:B------:R-:W-:Y:S01]  /*24aa0*/  IMAD.MOV.U32 R232, RZ, RZ, 0x181f ;  /* 0x0000181fffe87424 */ /* 0x000fe200078e00ff */
[----:B------:R-:W-:Y:S02]  /*24ab0*/  MOV R3, 0x24ad0 ;  /* 0x00024ad000037802 */ /* 0x000fe40000000f00 */
[----:B-12---:R-:W-:Y:S05]  /*24ac0*/  CALL.REL.NOINC `($__internal_50_$__cuda_sm70_shflsync_idx_p) ;  /* 0x000009f000007944 */ /* 0x006fea0003c00000 */
[----:B------:R-:W-:Y:S01]  /*24ad0*/  MOV R2, R232 ;  /* 0x000000e800027202 */ /* 0x000fe20000000f00 */
[----:B-1---5:R-:W-:Y:S05]  /*24ae0*/  BRA `(.L_x_3214) ;  /* 0xffffc6a000007947 */ /* 0x022fea000383ffff */
.L_x_3141:
[----:B------:R-:W-:Y:S01]  /*24af0*/  IMAD.MOV.U32 R231, RZ, RZ, R5 ;  /* 0x000000ffffe77224 */ /* 0x000fe200078e0005 */
[----:B--2-4-:R-:W-:Y:S01]  /*24b00*/  MOV R2, 0x1 ;  /* 0x0000000100027802 */ /* 0x014fe20000000f00 */
[----:B------:R-:W-:Y:S01]  /*24b10*/  IMAD.MOV.U32 R232, RZ, RZ, 0x181f ;  /* 0x0000181fffe87424 */ /* 0x000fe200078e00ff */
[----:B------:R-:W-:-:S02]  /*24b20*/  MOV R3, 0x24b40 ;  /* 0x00024b4000037802 */ /* 0x000fc40000000f00 */
[----:B-1-3--:R-:W-:Y:S05]  /*24b30*/  CALL.REL.NOINC `($__internal_50_$__cuda_sm70_shflsync_idx_p) ;  /* 0x0000098000007944 */ /* 0x00afea0003c00000 */
        /* <DEDUP_REMOVED lines=8> */
.L_x_3144:
[----:B------:R-:W-:Y:S01]  /*24bc0*/  IMAD.MOV.U32 R231, RZ, RZ, R5 ;  /* 0x000000ffffe77224 */ /* 0x000fe200078e0005 */
[----:B-1--4-:R-:W-:Y:S01]  /*24bd0*/  MOV R2, 0x2 ;  /* 0x0000000200027802 */ /* 0x012fe20000000f00 */
[----:B------:R-:W-:Y:S01]  /*24be0*/  IMAD.MOV.U32 R232, RZ, RZ, 0x181f ;  /* 0x0000181fffe87424 */ /* 0x000fe200078e00ff */
[----:B------:R-:W-:Y:S02]  /*24bf0*/  MOV R3, 0x24c10 ;  /* 0x00024c1000037802 */ /* 0x000fe40000000f00 */
[----:B--23--:R-:W-:Y:S05]  /*24c00*/  CALL.REL.NOINC `($__internal_50_$__cuda_sm70_shflsync_idx_p) ;  /* 0x000008b000007944 */ /* 0x00cfea0003c00000 */
[----:B------:R-:W-:Y:S01]  /*24c10*/  MOV R4, R232 ;  /* 0x000000e800047202 */ /* 0x000fe20000000f00 */
[----:B-1---5:R-:W-:Y:S05]  /*24c20*/  BRA `(.L_x_3216) ;  /* 0xffffc85000007947 */ /* 0x022fea000383ffff */
.L_x_3145:
[----:B------:R-:W-:Y:S01]  /*24c30*/  IMAD.MOV.U32 R231, RZ, RZ, R16 ;  /* 0x000000ffffe77224 */ /* 0x000fe200078e0010 */
[----:B----4-:R-:W-:Y:S01]  /*24c40*/  MOV R2, 0x2 ;  /* 0x0000000200027802 */ /* 0x010fe20000000f00 */
[----:B------:R-:W-:Y:S01]  /*24c50*/  IMAD.MOV.U32 R232, RZ, RZ, 0x181f ;  /* 0x0000181fffe87424 */ /* 0x000fe200078e00ff */
[----:B------:R-:W-:Y:S02]  /*24c60*/  MOV R3, 0x24c80 ;  /* 0x00024c8000037802 */ /* 0x000fe40000000f00 */
[----:B-123--:R-:W-:Y:S05]  /*24c70*/  CALL.REL.NOINC `($__internal_50_$__cuda_sm70_shflsync_idx_p) ;  /* 0x0000084000007944 */ /* 0x00efea0003c00000 */
[----:B------:R-:W-:Y:S01]  /*24c80*/  MOV R2, R232 ;  /* 0x000000e800027202 */ /* 0x000fe20000000f00 */
[----:B-1---5:R-:W-:Y:S05]  /*24c90*/  BRA `(.L_x_3217) ;  /* 0xffffc80000007947 */ /* 0x022fea000383ffff */
.L_x_3148:
[----:B------:R-:W-:Y:S01]  /*24ca0*/  IMAD.MOV.U32 R231, RZ, RZ, R5 ;  /* 0x000000ffffe77224 */ /* 0x000fe200078e0005 */
[----:B-1----:R-:W-:Y:S01]  /*24cb0*/  MOV R2, 0x3 ;  /* 0x0000000300027802 */ /* 0x002fe20000000f00 */
[----:B------:R-:W-:Y:S01]  /*24cc0*/  IMAD.MOV.U32 R232, RZ, RZ, 0x181f ;  /* 0x0000181fffe87424 */ /* 0x000fe200078e00ff */
[----:B------:R-:W-:-:S02]  /*24cd0*/  MOV R3, 0x24cf0 ;  /* 0x00024cf000037802 */ /* 0x000fc40000000f00 */
[----:B--234-:R-:W-:Y:S05]  /*24ce0*/  CALL.REL.NOINC `($__internal_50_$__cuda_sm70_shflsync_idx_p) ;  /* 0x000007d000007944 */ /* 0x01cfea0003c00000 */
        /* <DEDUP_REMOVED lines=8> */
.L_x_3150:
[----:B------:R-:W-:Y:S01]  /*24d70*/  IMAD.MOV.U32 R231, RZ, RZ, R114 ;  /* 0x000000ffffe77224 */ /* 0x000fe200078e0072 */
[----:B------:R-:W-:Y:S01]  /*24d80*/  MOV R2, RZ ;  /* 0x000000ff00027202 */ /* 0x000fe20000000f00 */
[----:B------:R-:W-:Y:S01]  /*24d90*/  IMAD.MOV.U32 R232, RZ, RZ, 0x1f ;  /* 0x0000001fffe87424 */ /* 0x000fe200078e00ff */
[----:B------:R-:W-:Y:S02]  /*24da0*/  MOV R3, 0x24dc0 ;  /* 0x00024dc000037802 */ /* 0x000fe40000000f00 */
[----:B------:R-:W-:Y:S05]  /*24db0*/  CALL.REL.NOINC `($__internal_50_$__cuda_sm70_shflsync_idx_p) ;  /* 0x0000070000007944 */ /* 0x000fea0003c00000 */
[----:B------:R-:W-:Y:S01]  /*24dc0*/  MOV R10, R232 ;  /* 0x000000e8000a7202 */ /* 0x000fe20000000f00 */
[----:B-1---5:R-:W-:Y:S05]  /*24dd0*/  BRA `(.L_x_3219) ;  /* 0xffffca7000007947 */ /* 0x022fea000383ffff */
.L_x_3151:
[----:B------:R-:W-:Y:S01]  /*24de0*/  IMAD.MOV.U32 R231, RZ, RZ, R114 ;  /* 0x000000ffffe77224 */ /* 0x000fe200078e0072 */
[----:B------:R-:W-:Y:S01]  /*24df0*/  MOV R2, 0x1 ;  /* 0x0000000100027802 */ /* 0x000fe20000000f00 */
[----:B------:R-:W-:Y:S01]  /*24e00*/  IMAD.MOV.U32 R232, RZ, RZ, 0x1f ;  /* 0x0000001fffe87424 */ /* 0x000fe200078e00ff */
[----:B------:R-:W-:Y:S02]  /*24e10*/  MOV R3, 0x24e30 ;  /* 0x00024e3000037802 */ /* 0x000fe40000000f00 */
[----:B-12---:R-:W-:Y:S05]  /*24e20*/  CALL.REL.NOINC `($__internal_50_$__cuda_sm70_shflsync_idx_p) ;  /* 0x0000069000007944 */ /* 0x006fea0003c00000 */
[----:B------:R-:W-:Y:S01]  /*24e30*/  MOV R6, R232 ;  /* 0x000000e800067202 */ /* 0x000fe20000000f00 */
[----:B-1---5:R-:W-:Y:S05]  /*24e40*/  BRA `(.L_x_3220) ;  /* 0xffffca2000007947 */ /* 0x022fea000383ffff */
.L_x_3152:
[----:B------:R-:W-:Y:S01]  /*24e50*/  IMAD.MOV.U32 R2, RZ, RZ, R4 ;  /* 0x000000ffff027224 */ /* 0x000fe200078e0004 */
[----:B------:R-:W-:-:S02]  /*24e60*/  MOV R5, 0x1 ;  /* 0x0000000100057802 */ /* 0x000fc40000000f00 */
[----:B------:R-:W-:Y:S02]  /*24e70*/  MOV R3, 0x24e90 ;  /* 0x00024e9000037802 */ /* 0x000fe40000000f00 */
[----:B-1234-:R-:W-:Y:S05]  /*24e80*/  CALL.REL.NOINC `($__internal_51_$__cuda_sm70_shflsync_up_p) ;  /* 0x000006b000007944 */ /* 0x01efea0003c00000 */
[----:B------:R-:W-:Y:S05]  /*24e90*/  BRA `(.L_x_3221) ;  /* 0xffffcb0000007947 */ /* 0x000fea000383ffff */
.L_x_3153:
[----:B------:R-:W-:Y:S01]  /*24ea0*/  IMAD.MOV.U32 R2, RZ, RZ, R4 ;  /* 0x000000ffff027224 */ /* 0x000fe200078e0004 */
[----:B------:R-:W-:Y:S02]  /*24eb0*/  MOV R5, 0x2 ;  /* 0x0000000200057802 */ /* 0x000fe40000000f00 */
[----:B------:R-:W-:Y:S02]  /*24ec0*/  MOV R3, 0x24ee0 ;  /* 0x00024ee000037802 */ /* 0x000fe40000000f00 */
[----:B--2-4-:R-:W-:Y:S05]  /*24ed0*/  CALL.REL.NOINC `($__internal_51_$__cuda_sm70_shflsync_up_p) ;  /* 0x0000066000007944 */ /* 0x014fea0003c00000 */
        /* <DEDUP_REMOVED lines=25> */
[----:B------:R-:W-:Y:S01]  /*25070*/  MOV R2, R232 ;  /* 0x000000e800027202 */ /* 0x000fe20000000f00 */
[----:B-1---5:R-:W-:Y:S05]  /*25080*/  BRA `(.L_x_3222) ;  /* 0xffffca1000007947 */ /* 0x022fea000383ffff */
.L_x_3157:
[----:B------:R-:W-:Y:S01]  /*25090*/  IMAD.MOV.U32 R2, RZ, RZ, R4 ;  /* 0x000000ffff027224 */ /* 0x000fe200078e0004 */
[----:B------:R-:W-:Y:S02]  /*250a0*/  MOV R5, 0x1 ;  /* 0x0000000100057802 */ /* 0x000fe40000000f00 */
[----:B------:R-:W-:Y:S02]  /*250b0*/  MOV R3, 0x250d0 ;  /* 0x000250d000037802 */ /* 0x000fe40000000f00 */
[----:B------:R-:W-:Y:S05]  /*250c0*/  CALL.REL.NOINC `($__internal_51_$__cuda_sm70_shflsync_up_p) ;  /* 0x0000047000007944 */ /* 0x000fea0003c00000 */
[----:B------:R-:W-:Y:S01]  /*250d0*/  MOV R2, R5 ;  /* 0x0000000500027202 */ /* 0x000fe20000000f00 */
[----:B------:R-:W-:Y:S05]  /*250e0*/  BRA `(.L_x_3223) ;  /* 0xffffcb1000007947 */ /* 0x000fea000383ffff */
.L_x_3158:
        /* <DEDUP_REMOVED lines=31> */
.L_x_3160:
[----:B------:R-:W-:Y:S02]  /*252e0*/  SEL R2, RZ, 0x1, P0 ;  /* 0x00000001ff027807 */ /* 0x000fe40000000000 */
[----:B------:R-:W-:Y:S02]  /*252f0*/  MOV R3, 0x25310 ;  /* 0x0002531000037802 */ /* 0x000fe40000000f00 */
[----:B-1----:R-:W-:Y:S05]  /*25300*/  CALL.REL.NOINC `($__internal_52_$__cuda_sm70_votesync_ballot) ;  /* 0x000002a000007944 */ /* 0x002fea0003c00000 */
[----:B------:R-:W-:Y:S05]  /*25310*/  BRA `(.L_x_3225) ;  /* 0xffffca7000007947 */ /* 0x000fea000383ffff */
.L_x_3161:
[----:B------:R-:W-:Y:S01]  /*25320*/  IMAD.MOV.U32 R231, RZ, RZ, R8 ;  /* 0x000000ffffe77224 */ /* 0x000fe200078e0008 */
[----:B--2---:R-:W-:Y:S01]  /*25330*/  MOV R2, R11 ;  /* 0x0000000b00027202 */ /* 0x004fe20000000f00 */
[----:B------:R-:W-:Y:S01]  /*25340*/  IMAD.MOV.U32 R232, RZ, RZ, 0x1f ;  /* 0x0000001fffe87424 */ /* 0x000fe200078e00ff */
[----:B------:R-:W-:Y:S02]  /*25350*/  MOV R3, 0x25370 ;  /* 0x0002537000037802 */ /* 0x000fe40000000f00 */
[----:B-1----:R-:W-:Y:S05]  /*25360*/  CALL.REL.NOINC `($__internal_50_$__cuda_sm70_shflsync_idx_p) ;  /* 0x0000015000007944 */ /* 0x002fea0003c00000 */
[----:B------:R-:W-:Y:S01]  /*25370*/  IMAD.MOV.U32 R6, RZ, RZ, R232 ;  /* 0x000000ffff067224 */ /* 0x000fe200078e00e8 */
[----:B------:R-:W-:Y:S01]  /*25380*/  MOV R2, R11 ;  /* 0x0000000b00027202 */ /* 0x000fe20000000f00 */
[----:B------:R-:W-:Y:S01]  /*25390*/  IMAD.MOV.U32 R231, RZ, RZ, R9 ;  /* 0x000000ffffe77224 */ /* 0x000fe200078e0009 */
[----:B------:R-:W-:Y:S02]  /*253a0*/  MOV R232, 0x1f ;  /* 0x0000001f00e87802 */ /* 0x000fe40000000f00 */
[----:B------:R-:W-:-:S02]  /*253b0*/  MOV R3, 0x253d0 ;  /* 0x000253d000037802 */ /* 0x000fc40000000f00 */
[----:B-1---5:R-:W-:Y:S05]  /*253c0*/  CALL.REL.NOINC `($__internal_50_$__cuda_sm70_shflsync_idx_p) ;  /* 0x000000f000007944 */ /* 0x022fea0003c00000 */
[----:B------:R-:W-:Y:S01]  /*253d0*/  MOV R5, R232 ;  /* 0x000000e800057202 */ /* 0x000fe20000000f00 */
[----:B-1---5:R-:W-:Y:S05]  /*253e0*/  BRA `(.L_x_3226) ;  /* 0xffffca1000007947 */ /* 0x022fea000383ffff */
.L_x_3164:
[----:B------:R-:W-:Y:S01]  /*253f0*/  IMAD.MOV.U32 R231, RZ, RZ, R4 ;  /* 0x000000ffffe77224 */ /* 0x000fe200078e0004 */
[----:B--2---:R-:W-:Y:S01]  /*25400*/  MOV R2, R11 ;  /* 0x0000000b00027202 */ /* 0x004fe20000000f00 */
[----:B------:R-:W-:Y:S01]  /*25410*/  IMAD.MOV.U32 R232, RZ, RZ, 0x1f ;  /* 0x0000001fffe87424 */ /* 0x000fe200078e00ff */
[----:B------:R-:W-:-:S02]  /*25420*/  MOV R3, 0x25440 ;  /* 0x0002544000037802 */ /* 0x000fc40000000f00 */
[----:B-1--4-:R-:W-:Y:S05]  /*25430*/  CALL.REL.NOINC `($__internal_50_$__cuda_sm70_shflsync_idx_p) ;  /* 0x0000008000007944 */ /* 0x012fea0003c00000 */
[----:B------:R-:W-:Y:S01]  /*25440*/  MOV R15, R232 ;  /* 0x000000e8000f7202 */ /* 0x000fe20000000f00 */
[----:B-1---5:R-:W-:Y:S05]  /*25450*/  BRA `(.L_x_3163) ;  /* 0xffffca0000007947 */ /* 0x022fea000383ffff */
        .weak           $__internal_49_$__cuda_sm70_shflsync_bfly_p
        .type           $__internal_49_$__cuda_sm70_shflsync_bfly_p,@function
        .size           $__internal_49_$__cuda_sm70_shflsync_bfly_p,($__internal_50_$__cuda_sm70_shflsync_idx_p - $__internal_49_$__cuda_sm70_shflsync_bfly_p)
$__internal_49_$__cuda_sm70_shflsync_bfly_p:
[----:B------:R-:W-:Y:S02]  /*25460*/  MOV R186, 0x1f ;  /* 0x0000001f00ba7802 */ /* 0x000fe40000000f00 */
[----:B------:R-:W-:-:S04]  /*25470*/  MOV R187, 0xffffffff ;  /* 0xffffffff00bb7802 */ /* 0x000fc80000000f00 */
[----:B------:R-:W-:Y:S04]  /*25480*/  WARPSYNC R187 ;  /* 0x000000bb00007348 */ /* 0x000fe80003800000 */
[----:B------:R1:W2:Y:S02]  /*25490*/  SHFL.BFLY PT, R186, R4, R3, R186 ;  /* 0x0c00000304ba7389 */ /* 0x0002a400000e00ba */
[----:B-1----:R-:W-:-:S04]  /*254a0*/  MOV R3, 0x0 ;  /* 0x0000000000037802 */ /* 0x002fc80000000f00 */
[----:B--2---:R-:W-:Y:S05]  /*254b0*/  RET.REL.NODEC R2 `(_ZN7cutlass13device_kernelIN5flash19enable_sm80_to_sm89INS1_16FlashAttnFwdSm80INS1_25CollectiveMainloopFwdSm80ILi8ELi1ELb0EN4cute5tupleIJNS5_1CILi128EEENS7_ILi48EEENS7_ILi256EEEEEELi256ENS_6half_tEfNS_4arch4Sm80ELb1ELb0ELb0ELb1ELb1ELb1ELb1ELb1EEENS1_21CollectiveEpilogueFwdINS6_IJS8_SA_S9_EEENS6_IJNS7_ILi1EEESI_SI_EEESC_SE_Li256ELb1ELb1ELb1ELb0EEENS1_36VarlenDynamicPersistentTileSchedulerILi128ELi48ELi256ELi256ELb1ELb1ELb0ELb1ELb1ELb1EEEEEEEEEvNT_6ParamsE) ;  /* 0xfffdab4002007950 */ /* 0x004fea0003c3ffff */
        .weak           $__internal_50_$__cuda_sm70_shflsync_idx_p
        .type           $__internal_50_$__cuda_sm70_shflsync_idx_p,@function
        .size           $__internal_50_$__cuda_sm70_shflsync_idx_p,($__internal_51_$__cuda_sm70_shflsync_up_p - $__internal_50_$__cuda_sm70_shflsync_idx_p)
$__internal_50_$__cuda_sm70_shflsync_idx_p:
[----:B------:R1:W-:Y:S02]  /*254c0*/  STL [R1+0x194], R0 ;  /* 0x0001940001007387 */ /* 0x0003e40000100800 */
[----:B-1----:R-:W-:-:S04]  /*254d0*/  MOV R0, 0xffffffff ;  /* 0xffffffff00007802 */ /* 0x002fc80000000f00 */
[----:B------:R-:W-:Y:S04]  /*254e0*/  WARPSYNC R0 ;  /* 0x0000000000007348 */ /* 0x000fe80003800000 */
[----:B------:R1:W2:Y:S04]  /*254f0*/  SHFL.IDX PT, R232, R231, R2, R232 ;  /* 0x00000002e7e87389 */ /* 0x0002a800000e00e8 */
[----:B-1----:R1:W5:Y:S01]  /*25500*/  LDL.LU R0, [R1+0x194] ;  /* 0x0001940001007983 */ /* 0x0023620000300800 */
[----:B------:R-:W-:Y:S02]  /*25510*/  MOV R2, R3 ;  /* 0x0000000300027202 */ /* 0x000fe40000000f00 */
[----:B------:R-:W-:-:S04]  /*25520*/  MOV R3, 0x0 ;  /* 0x0000000000037802 */ /* 0x000fc80000000f00 */
[----:B--2---:R-:W-:Y:S05]  /*25530*/  RET.REL.NODEC R2 `(_ZN7cutlass13device_kernelIN5flash19enable_sm80_to_sm89INS1_16FlashAttnFwdSm80INS1_25CollectiveMainloopFwdSm80ILi8ELi1ELb0EN4cute5tupleIJNS5_1CILi128EEENS7_ILi48EEENS7_ILi256EEEEEELi256ENS_6half_tEfNS_4arch4Sm80ELb1ELb0ELb0ELb1ELb1ELb1ELb1ELb1EEENS1_21CollectiveEpilogueFwdINS6_IJS8_SA_S9_EEENS6_IJNS7_ILi1EEESI_SI_EEESC_SE_Li256ELb1ELb1ELb1ELb0EEENS1_36VarlenDynamicPersistentTileSchedulerILi128ELi48ELi256ELi256ELb1ELb1ELb0ELb1ELb1ELb1EEEEEEEEEvNT_6ParamsE) ;  /* 0xfffdaac002007950 */ /* 0x004fea0003c3ffff */
        .weak           $__internal_51_$__cuda_sm70_shflsync_up_p
        .type           $__internal_51_$__cuda_sm70_shflsync_up_p,@function
        .size           $__internal_51_$__cuda_sm70_shflsync_up_p,($__internal_52_$__cuda_sm70_votesync_ballot - $__internal_51_$__cuda_sm70_shflsync_up_p)
$__internal_51_$__cuda_sm70_shflsync_up_p:
[----:B------:R-:W-:Y:S02]  /*25540*/  IMAD.MOV.U32 R13, RZ, RZ, -0x1 ;  /* 0xffffffffff0d7424 */ /* 0x000fe400078e00ff */
[----:B------:R-:W-:Y:S02]  /*25550*/  IMAD.MOV.U32 R11, RZ, RZ, RZ ;  /* 0x000000ffff0b7224 */ /* 0x000fe400078e00ff */
[----:B------:R-:W-:Y:S04]  /*25560*/  WARPSYNC R13 ;  /* 0x0000000d00007348 */ /* 0x000fe80003800000 */
[----:B------:R1:W2:Y:S02]  /*25570*/  SHFL.UP PT, R5, R2, R5, R11 ;  /* 0x0400000502057389 */ /* 0x0002a400000e000b */
[----:B-1----:R-:W-:-:S02]  /*25580*/  MOV R2, R3 ;  /* 0x0000000300027202 */ /* 0x002fc40000000f00 */
[----:B------:R-:W-:-:S04]  /*25590*/  MOV R3, 0x0 ;  /* 0x0000000000037802 */ /* 0x000fc80000000f00 */
[----:B--2---:R-:W-:Y:S05]  /*255a0*/  RET.REL.NODEC R2 `(_ZN7cutlass13device_kernelIN5flash19enable_sm80_to_sm89INS1_16FlashAttnFwdSm80INS1_25CollectiveMainloopFwdSm80ILi8ELi1ELb0EN4cute5tupleIJNS5_1CILi128EEENS7_ILi48EEENS7_ILi256EEEEEELi256ENS_6half_tEfNS_4arch4Sm80ELb1ELb0ELb0ELb1ELb1ELb1ELb1ELb1EEENS1_21CollectiveEpilogueFwdINS6_IJS8_SA_S9_EEENS6_IJNS7_ILi1EEESI_SI_EEESC_SE_Li256ELb1ELb1ELb1ELb0EEENS1_36VarlenDynamicPersistentTileSchedulerILi128ELi48ELi256ELi256ELb1ELb1ELb0ELb1ELb1ELb1EEEEEEEEEvNT_6ParamsE) ;  /* 0xfffdaa5002007950 */ /* 0x004fea0003c3ffff */
        .weak           $__internal_52_$__cuda_sm70_votesync_ballot
        .type           $__internal_52_$__cuda_sm70_votesync_ballot,@function
        .size           $__internal_52_$__cuda_sm70_votesync_ballot,(.L_x_3295 - $__internal_52_$__cuda_sm70_votesync_ballot)
$__internal_52_$__cuda_sm70_votesync_ballot:
[----:B------:R-:W-:Y:S01]  /*255b0*/  ISETP.NE.U32.AND P0, PT, R2, 0x1, PT ;  /* 0x000000010200780c */ /* 0x000fe20003f05070 */
[----:B------:R-:W-:-:S04]  /*255c0*/  IMAD.MOV.U32 R5, RZ, RZ, -0x1 ;  /* 0xffffffffff057424 */ /* 0x000fc800078e00ff */
[----:B------:R-:W-:Y:S08]  /*255d0*/  WARPSYNC R5 ;  /* 0x0000000500007348 */ /* 0x000ff00003800000 */
[----:B------:R-:W-:-:S04]  /*255e0*/  VOTE.ANY R2, PT, !P0 ;  /* 0x0000000000027806 */ /* 0x000fc800040e0100 */
[----:B------:R-:W-:Y:S01]  /*255f0*/  LOP3.LUT R13, R2, R5, RZ, 0xc0, !PT ;  /* 0x00000005020d7212 */ /* 0x000fe200078ec0ff */
[----:B------:R-:W-:Y:S02]  /*25600*/  IMAD.MOV.U32 R2, RZ, RZ, R3 ;  /* 0x000000ffff027224 */ /* 0x000fe400078e0003 */
[----:B------:R-:W-:-:S04]  /*25610*/  IMAD.MOV.U32 R3, RZ, RZ, 0x0 ;  /* 0x00000000ff037424 */ /* 0x000fc800078e00ff */
[----:B------:R-:W-:Y:S05]  /*25620*/  RET.REL.NODEC R2 `(_ZN7cutlass13device_kernelIN5flash19enable_sm80_to_sm89INS1_16FlashAttnFwdSm80INS1_25CollectiveMainloopFwdSm80ILi8ELi1ELb0EN4cute5tupleIJNS5_1CILi128EEENS7_ILi48EEENS7_ILi256EEEEEELi256ENS_6half_tEfNS_4arch4Sm80ELb1ELb0ELb0ELb1ELb1ELb1ELb1ELb1EEENS1_21CollectiveEpilogueFwdINS6_IJS8_SA_S9_EEENS6_IJNS7_ILi1EEESI_SI_EEESC_SE_Li256ELb1ELb1ELb1ELb0EEENS1_36VarlenDynamicPersistentTileSchedulerILi128ELi48ELi256ELi256ELb1ELb1ELb0ELb1ELb1ELb1EEEEEEEEEvNT_6ParamsE) ;  /* 0xfffda9d002007950 */ /* 0x000fea0003c3ffff */
.L_x_3227:
        /* <DEDUP_REMOVED lines=13> */
.L_x_3295:


//--------------------- .nv.shared._ZN7cutlass13device_kernelIN5flash19enable_sm80_to_sm89INS1_16FlashAttnFwdSm80INS1_25CollectiveMainloopFwdSm80ILi8ELi1ELb1EN4cute5tupleIJNS5_1CILi128EEENS7_ILi64EEENS7_ILi256EEEEEELi256ENS_6half_tEfNS_4arch4Sm80ELb0ELb0ELb0ELb0ELb1ELb0ELb1ELb1EEENS1_21CollectiveEpilogueFwdINS6_IJS8_SA_S9_EEENS6_IJNS7_ILi1EEESI_SI_EEESC_SE_Li256ELb0ELb1ELb1ELb0EEENS1_19SingleTileSchedulerILb0ELb1ELb1ELi128EEEEEEEEEvNT_6ParamsE --------------------------
	.section	.nv.shared._ZN7cutlass13device_kernelIN5flash19enable_sm80_to_sm89INS1_16FlashAttnFwdSm80INS1_25CollectiveMainloopFwdSm80ILi8ELi1ELb1EN4cute5tupleIJNS5_1CILi128EEENS7_ILi64EEENS7_ILi256EEEEEELi256ENS_6half_tEfNS_4arch4Sm80ELb0ELb0ELb0ELb0ELb1ELb0ELb1ELb1EEENS1_21CollectiveEpilogueFwdINS6_IJS8_SA_S9_EEENS6_IJNS7_ILi1EEESI_SI_EEESC_SE_Li256ELb0ELb1ELb1ELb0EEENS1_19SingleTileSchedulerILb0ELb1ELb1ELi128EEEEEEEEEvNT_6ParamsE,"aw",@nobits
	.sectionflags	@""
	.align	16


//--------------------- .nv.global                --------------------------
	.section	.nv.global,"aw",@nobits
.nv.global:
	.type		_ZN78_INTERNAL_7e3e92b3_42_flash_fwd_hdim256_fp16_paged_split_sm80_cu_882f9858_32034cute1_E,@object
	.size		_ZN78_INTERNAL_7e3e92b3_42_flash_fwd_hdim256_fp16_paged_split_sm80_cu_882f9858_32034cute1_E,(_ZN78_INTERNAL_7e3e92b3_42_flash_fwd_hdim256_fp16_paged_split_sm80_cu_882f9858_32034cuda3std3__45__cpo6cbeginE - _ZN78_INTERNAL_7e3e92b3_42_flash_fwd_hdim256_fp16_paged_split_sm80_cu_882f9858_32034cute1_E)
_ZN78_INTERNAL_7e3e92b3_42_flash_fwd_hdim256_fp16_paged_split_sm80_cu_882f9858_32034cute1_E:
	.zero		1
	.type		_ZN78_INTERNAL_7e3e92b3_42_flash_fwd_hdim256_fp16_paged_split_sm80_cu_882f9858_32034cuda3std3__45__cpo6cbeginE,@object
	.size		_ZN78_INTERNAL_7e3e92b3_42_flash_fwd_hdim256_fp16_paged_split_sm80_cu_882f9858_32034cuda3std3__45__cpo6cbeginE,(_ZN78_INTERNAL_7e3e92b3_42_flash_fwd_hdim256_fp16_paged_split_sm80_cu_882f9858_32034cuda3std3__48in_placeE - _ZN78_INTERNAL_7e3e92b3_42_flash_fwd_hdim256_fp16_paged_split_sm80_cu_882f9858_32034cuda3std3__45__cpo6cbeginE)
_ZN78_INTERNAL_7e3e92b3_42_flash_fwd_hdim256_fp16_paged_split_sm80_cu_882f9858_32034cuda3std3__45__cpo6cbeginE:
	.zero		1
	.type		_ZN78_INTERNAL_7e3e92b3_42_flash_fwd_hdim256_fp16_paged_split_sm80_cu_882f9858_32034cuda3std3__48in_placeE,@object
	.size		_ZN78_INTERNAL_7e3e92b3_42_flash_fwd_hdim256_fp16_paged_split_sm80_cu_882f9858_32034cuda3std3__48in_placeE,(_ZN78_INTERNAL_7e3e92b3_42_flash_fwd_hdim256_fp16_paged_split_sm80_cu_882f9858_32034cuda3std6ranges3__45__cpo9iter_moveE - _ZN78_INTERNAL_7e3e92b3_42_flash_fwd_hdim256_fp16_paged_split_sm80_cu_882f9858_32034cuda3std3__48in_placeE)
_ZN78_INTERNAL_7e3e92b3_42_flash_fwd_hdim256_fp16_paged_split_sm80_cu_882f9858_32034cuda3std3__48in_placeE:
	.zero		1
	.type		_ZN78_INTERNAL_7e3e92b3_42_flash_fwd_hdim256_fp16_paged_split_sm80_cu_882f9858_32034cuda3std6ranges3__45__cpo9iter_moveE,@object
	.size		_ZN78_INTERNAL_7e3e92b3_42_flash_fwd_hdim256_fp16_paged_split_sm80_cu_882f9858_32034cuda3std6ranges3__45__cpo9iter_moveE,(_ZN78_INTERNAL_7e3e92b3_42_flash_fwd_hdim256_fp16_paged_split_sm80_cu_882f9858_32034cuda3std3__45__cpo5beginE - _ZN78_INTERNAL_7e3e92b3_42_flash_fwd_hdim256_fp16_paged_split_sm80_cu_882f9858_32034cuda3std6ranges3__45__cpo9iter_moveE)
_ZN78_INTERNAL_7e3e92b3_42_flash_fwd_hdim256_fp16_paged_split_sm80_cu_882f9858_32034cuda3std6ranges3__45__cpo9iter_moveE:
	.zero		1
	.type		_ZN78_INTERNAL_7e3e92b3_42_flash_fwd_hdim256_fp16_paged_split_sm80_cu_882f9858_32034cuda3std3__45__cpo5beginE,@object
	.size		_ZN78_INTERNAL_7e3e92b3_42_flash_fwd_hdim256_fp16_paged_split_sm80_cu_882f9858_32034cuda3std3__45__cpo5beginE,(_ZN78_INTERNAL_7e3e92b3_42_flash_fwd_hdim256_fp16_paged_split_sm80_cu_882f9858_32034cuda3std3__480_GLOBAL__N__7e3e92b3_42_flash_fwd_hdim256_fp16_paged_split_sm80_cu_882f9858_32036ignoreE - _ZN78_INTERNAL_7e3e92b3_42_flash_fwd_hdim256_fp16_paged_split_sm80_cu_882f9858_32034cuda3std3__45__cpo5beginE)
_ZN78_INTERNAL_7e3e92b3_42_flash_fwd_hdim256_fp16_paged_split_sm80_cu_882f9858_32034cuda3std3__45__cpo5beginE:
	.zero		1
	.type		_ZN78_INTERNAL_7e3e92b3_42_flash_fwd_hdim256_fp16_paged_split_sm80_cu_882f9858_32034cuda3std3__480_GLOBAL__N__7e3e92b3_42_flash_fwd_hdim256_fp16_paged_split_sm80_cu_882f9858_32036ignoreE,@object
	.size		_ZN78_INTERNAL_7e3e92b3_42_flash_fwd_hdim256_fp16_paged_split_sm80_cu_882f9858_32034cuda3std3__480_GLOBAL__N__7e3e92b3_42_flash_fwd_hdim256_fp16_paged_split_sm80_cu_882f9858_32036ignoreE,(_ZN78_INTERNAL_7e3e92b3_42_flash_fwd_hdim256_fp16_paged_split_sm80_cu_882f9858_32034cute7productE - _ZN78_INTERNAL_7e3e92b3_42_flash_fwd_hdim256_fp16_paged_split_sm80_cu_882f9858_32034cuda3std3__480_GLOBAL__N__7e3e92b3_42_flash_fwd_hdim256_fp16_paged_split_sm80_cu_882f9858_32036ignoreE)
_ZN78_INTERNAL_7e3e92b3_42_flash_fwd_hdim256_fp16_paged_split_sm80_cu_882f9858_32034cuda3std3__480_GLOBAL__N__7e3e92b3_42_flash_fwd_hdim256_fp16_paged_split_sm80_cu_882f9858_32036ignoreE:
	.zero		1
	.type		_ZN78_INTERNAL_7e3e92b3_42_flash_fwd_hdim256_fp16_paged_split_sm80_cu_882f9858_32034cute7productE,@object
	.size		_ZN78_INTERNAL_7e3e92b3_42_flash_fwd_hdim256_fp16_paged_split_sm80_cu_882f9858_32034cute7productE,(_ZN78_INTERNAL_7e3e92b3_42_flash_fwd_hdim256_fp16_paged_split_sm80_cu_882f9858_32034cuda3std3__45__cpo3endE - _ZN78_INTERNAL_7e3e92b3_42_flash_fwd_hdim256_fp16_paged_split_sm80_cu_882f9858_32034cute7productE)
_ZN78_INTERNAL_7e3e92b3_42_flash_fwd_hdim256_fp16_paged_split_sm80_cu_882f9858_32034cute7productE:
	.zero		1
	.type		_ZN78_INTERNAL_7e3e92b3_42_flash_fwd_hdim256_fp16_paged_split_sm80_cu_882f9858_32034cuda3std3__45__cpo3endE,@object
	.size		_ZN78_INTERNAL_7e3e92b3_42_flash_fwd_hdim256_fp16_paged_split_sm80_cu_882f9858_32034cuda3std3__45__cpo3endE,(_ZN78_INTERNAL_7e3e92b3_42_flash_fwd_hdim256_fp16_paged_split_sm80_cu_882f9858_32034cuda3std3__419piecewise_constructE - _ZN78_INTERNAL_7e3e92b3_42_flash_fwd_hdim256_fp16_paged_split_sm80_cu_882f9858_32034cuda3std3__45__cpo3endE)
_ZN78_INTERNAL_7e3e92b3_42_flash_fwd_hdim256_fp16_paged_split_sm80_cu_882f9858_32034cuda3std3__45__cpo3endE:
	.zero		1
	.type		_ZN78_INTERNAL_7e3e92b3_42_flash_fwd_hdim256_fp16_paged_split_sm80_cu_882f9858_32034cuda3std3__419piecewise_constructE,@object
	.size		_ZN78_INTERNAL_7e3e92b3_42_flash_fwd_hdim256_fp16_paged_split_sm80_cu_882f9858_32034cuda3std3__419piecewise_constructE,(_ZN78_INTERNAL_7e3e92b3_42_flash_fwd_hdim256_fp16_paged_split_sm80_cu_882f9858_32034cuda3std3__45__cpo4cendE - _ZN78_INTERNAL_7e3e92b3_42_flash_fwd_hdim256_fp16_paged_split_sm80_cu_882f9858_32034cuda3std3__419piecewise_constructE)
_ZN78_INTERNAL_7e3e92b3_42_flash_fwd_hdim256_fp16_paged_split_sm80_cu_882f9858_32034cuda3std3__419piecewise_constructE:
	.zero		1
	.type		_ZN78_INTERNAL_7e3e92b3_42_flash_fwd_hdim256_fp16_paged_split_sm80_cu_882f9858_32034cuda3std3__45__cpo4cendE,@object
	.size		_ZN78_INTERNAL_7e3e92b3_42_flash_fwd_hdim256_fp16_paged_split_sm80_cu_882f9858_32034cuda3std3__45__cpo4cendE,(_ZN78_INTERNAL_7e3e92b3_42_flash_fwd_hdim256_fp16_paged_split_sm80_cu_882f9858_32034cuda3std6ranges3__45__cpo4swapE - _ZN78_INTERNAL_7e3e92b3_42_flash_fwd_hdim256_fp16_paged_split_sm80_cu_882f9858_32034cuda3std3__45__cpo4cendE)
_ZN78_INTERNAL_7e3e92b3_42_flash_fwd_hdim256_fp16_paged_split_sm80_cu_882f9858_32034cuda3std3__45__cpo4cendE:
	.zero		1
	.type		_ZN78_INTERNAL_7e3e92b3_42_flash_fwd_hdim256_fp16_paged_split_sm80_cu_882f9858_32034cuda3std6ranges3__45__cpo4swapE,@object
	.size		_ZN78_INTERNAL_7e3e92b3_42_flash_fwd_hdim256_fp16_paged_split_sm80_cu_882f9858_32034cuda3std6ranges3__45__cpo4swapE,(.L_7 - _ZN78_INTERNAL_7e3e92b3_42_flash_fwd_hdim256_fp16_paged_split_sm80_cu_882f9858_32034cuda3std6ranges3__45__cpo4swapE)
_ZN78_INTERNAL_7e3e92b3_42_flash_fwd_hdim256_fp16_paged_split_sm80_cu_882f9858_32034cuda3std6ranges3__45__cpo4swapE:
	.zero		1
.L_7:


//--------------------- .nv.shared._ZN7cutlass13device_kernelIN5flash19enable_sm80_to_sm89INS1_16FlashAttnFwdSm80INS1_25CollectiveMainloopFwdSm80ILi8ELi1ELb1EN4cute5tupleIJNS5_1CILi128EEENS7_ILi48EEENS7_ILi256EEEEEELi256ENS_6half_tEfNS_4arch4Sm80ELb0ELb0ELb0ELb1ELb1ELb0ELb1ELb1EEENS1_21CollectiveEpilogueFwdINS6_IJS8_SA_S9_EEENS6_IJNS7_ILi1EEESI_SI_EEESC_SE_Li256ELb1ELb1ELb1ELb0EEENS1_36VarlenDynamicPersistentTileSchedulerILi128ELi48ELi256ELi256ELb1ELb1ELb0ELb0ELb1ELb1EEEEEEEEEvNT_6ParamsE --------------------------
	.section	.nv.shared._ZN7cutlass13device_kernelIN5flash19enable_sm80_to_sm89INS1_16FlashAttnFwdSm80INS1_25CollectiveMainloopFwdSm80ILi8ELi1ELb1EN4cute5tupleIJNS5_1CILi128EEENS7_ILi48EEENS7_ILi256EEEEEELi256ENS_6half_tEfNS_4arch4Sm80ELb0ELb0ELb0ELb1ELb1ELb0ELb1ELb1EEENS1_21CollectiveEpilogueFwdINS6_IJS8_SA_S9_EEENS6_IJNS7_ILi1EEESI_SI_EEESC_SE_Li256ELb1ELb1ELb1ELb0EEENS1_36VarlenDynamicPersistentTileSchedulerILi128ELi48ELi256ELi256ELb1ELb1ELb0ELb0ELb1ELb1EEEEEEEEEvNT_6ParamsE,"aw",@nobits
	.sectionflags	@""
	.align	16


//--------------------- .nv.shared._ZN7cutlass13device_kernelIN5flash19enable_sm80_to_sm89INS1_16FlashAttnFwdSm80INS1_25CollectiveMainloopFwdSm80ILi8ELi1ELb0EN4cute5tupleIJNS5_1CILi128EEENS7_ILi32EEENS7_ILi256EEEEEELi256ENS_6half_tEfNS_4arch4Sm80ELb0ELb0ELb0ELb1ELb1ELb1ELb1ELb1EEENS1_21CollectiveEpilogueFwdINS6_IJS8_SA_S9_EEENS6_IJNS7_ILi1EEESI_SI_EEESC_SE_Li256ELb1ELb1ELb1ELb0EEENS1_36VarlenDynamicPersistentTileSchedulerILi128ELi32ELi256ELi256ELb1ELb1ELb0ELb0ELb1ELb1EEEEEEEEEvNT_6ParamsE --------------------------
	.section	.nv.shared._ZN7cutlass13device_kernelIN5flash19enable_sm80_to_sm89INS1_16FlashAttnFwdSm80INS1_25CollectiveMainloopFwdSm80ILi8ELi1ELb0EN4cute5tupleIJNS5_1CILi128EEENS7_ILi32EEENS7_ILi256EEEEEELi256ENS_6half_tEfNS_4arch4Sm80ELb0ELb0ELb0ELb1ELb1ELb1ELb1ELb1EEENS1_21CollectiveEpilogueFwdINS6_IJS8_SA_S9_EEENS6_IJNS7_ILi1EEESI_SI_EEESC_SE_Li256ELb1ELb1ELb1ELb0EEENS1_36VarlenDynamicPersistentTileSchedulerILi128ELi32ELi256ELi256ELb1ELb1ELb0ELb0ELb1ELb1EEEEEEEEEvNT_6ParamsE,"aw",@nobits
	.sectionflags	@""
	.align	16


//--------------------- .nv.shared._ZN7cutlass13device_kernelIN5flash19enable_sm80_to_sm89INS1_16FlashAttnFwdSm80INS1_25CollectiveMainloopFwdSm80ILi8ELi1ELb1EN4cute5tupleIJNS5_1CILi128EEENS7_ILi48EEENS7_ILi256EEEEEELi256ENS_6half_tEfNS_4arch4Sm80ELb0ELb1ELb0ELb0ELb1ELb0ELb1ELb1EEENS1_21CollectiveEpilogueFwdINS6_IJS8_SA_S9_EEENS6_IJNS7_ILi1EEESI_SI_EEESC_SE_Li256ELb0ELb1ELb1ELb0EEENS1_19SingleTileSchedulerILb0ELb1ELb1ELi128EEEEEEEEEvNT_6ParamsE --------------------------
	.section	.nv.shared._ZN7cutlass13device_kernelIN5flash19enable_sm80_to_sm89INS1_16FlashAttnFwdSm80INS1_25CollectiveMainloopFwdSm80ILi8ELi1ELb1EN4cute5tupleIJNS5_1CILi128EEENS7_ILi48EEENS7_ILi256EEEEEELi256ENS_6half_tEfNS_4arch4Sm80ELb0ELb1ELb0ELb0ELb1ELb0ELb1ELb1EEENS1_21CollectiveEpilogueFwdINS6_IJS8_SA_S9_EEENS6_IJNS7_ILi1EEESI_SI_EEESC_SE_Li256ELb0ELb1ELb1ELb0EEENS1_19SingleTileSchedulerILb0ELb1ELb1ELi128EEEEEEEEEvNT_6ParamsE,"aw",@nobits
	.sectionflags	@""
	.align	16


//--------------------- .nv.shared._ZN7cutlass13device_kernelIN5flash19enable_sm80_to_sm89INS1_16FlashAttnFwdSm80INS1_25CollectiveMainloopFwdSm80ILi8ELi1ELb1EN4cute5tupleIJNS5_1CILi128EEENS7_ILi48EEENS7_ILi256EEEEEELi256ENS_6half_tEfNS_4arch4Sm80ELb0ELb1ELb0ELb1ELb1ELb0ELb1ELb1EEENS1_21CollectiveEpilogueFwdINS6_IJS8_SA_S9_EEENS6_IJNS7_ILi1EEESI_SI_EEESC_SE_Li256ELb1ELb1ELb1ELb0EEENS1_36VarlenDynamicPersistentTileSchedulerILi128ELi48ELi256ELi256ELb1ELb1ELb0ELb1ELb0ELb1EEEEEEEEEvNT_6ParamsE --------------------------
	.section	.nv.shared._ZN7cutlass13device_kernelIN5flash19enable_sm80_to_sm89INS1_16FlashAttnFwdSm80INS1_25CollectiveMainloopFwdSm80ILi8ELi1ELb1EN4cute5tupleIJNS5_1CILi128EEENS7_ILi48EEENS7_ILi256EEEEEELi256ENS_6half_tEfNS_4arch4Sm80ELb0ELb1ELb0ELb1ELb1ELb0ELb1ELb1EEENS1_21CollectiveEpilogueFwdINS6_IJS8_SA_S9_EEENS6_IJNS7_ILi1EEESI_SI_EEESC_SE_Li256ELb1ELb1ELb1ELb0EEENS1_36VarlenDynamicPersistentTileSchedulerILi128ELi48ELi256ELi256ELb1ELb1ELb0ELb1ELb0ELb1EEEEEEEEEvNT_6ParamsE,"aw",@nobits
	.sectionflags	@""
	.align	16


//--------------------- .nv.shared._ZN7cutlass13device_kernelIN5flash19enable_sm80_to_sm89INS1_16FlashAttnFwdSm80INS1_25CollectiveMainloopFwdSm80ILi8ELi1ELb0EN4cute5tupleIJNS5_1CILi128EEENS7_ILi32EEENS7_ILi256EEEEEELi256ENS_6half_tEfNS_4arch4Sm80ELb0ELb1ELb0ELb1ELb1ELb1ELb1ELb1EEENS1_21CollectiveEpilogueFwdINS6_IJS8_SA_S9_EEENS6_IJNS7_ILi1EEESI_SI_EEESC_SE_Li256ELb1ELb1ELb1ELb0EEENS1_36VarlenDynamicPersistentTileSchedulerILi128ELi32ELi256ELi256ELb1ELb1ELb0ELb1ELb0ELb1EEEEEEEEEvNT_6ParamsE --------------------------
	.section	.nv.shared._ZN7cutlass13device_kernelIN5flash19enable_sm80_to_sm89INS1_16FlashAttnFwdSm80INS1_25CollectiveMainloopFwdSm80ILi8ELi1ELb0EN4cute5tupleIJNS5_1CILi128EEENS7_ILi32EEENS7_ILi256EEEEEELi256ENS_6half_tEfNS_4arch4Sm80ELb0ELb1ELb0ELb1ELb1ELb1ELb1ELb1EEENS1_21CollectiveEpilogueFwdINS6_IJS8_SA_S9_EEENS6_IJNS7_ILi1EEESI_SI_EEESC_SE_Li256ELb1ELb1ELb1ELb0EEENS1_36VarlenDynamicPersistentTileSchedulerILi128ELi32ELi256ELi256ELb1ELb1ELb0ELb1ELb0ELb1EEEEEEEEEvNT_6ParamsE,"aw",@nobits
	.sectionflags	@""
	.align	16


//--------------------- .nv.shared._ZN7cutlass13device_kernelIN5flash19enable_sm80_to_sm89INS1_16FlashAttnFwdSm80INS1_25CollectiveMainloopFwdSm80ILi8ELi1ELb1EN4cute5tupleIJNS5_1CILi128EEENS7_ILi64EEENS7_ILi256EEEEEELi256ENS_6half_tEfNS_4arch4Sm80ELb1ELb0ELb0ELb0ELb1ELb0ELb1ELb1EEENS1_21CollectiveEpilogueFwdINS6_IJS8_SA_S9_EEENS6_IJNS7_ILi1EEESI_SI_EEESC_SE_Li256ELb0ELb1ELb1ELb0EEENS1_30DynamicPersistentTileSchedulerILi256ELi256ELb1ELb1ELb0EEEEEEEEEvNT_6ParamsE --------------------------
	.section	.nv.shared._ZN7cutlass13device_kernelIN5flash19enable_sm80_to_sm89INS1_16FlashAttnFwdSm80INS1_25CollectiveMainloopFwdSm80ILi8ELi1ELb1EN4cute5tupleIJNS5_1CILi128EEENS7_ILi64EEENS7_ILi256EEEEEELi256ENS_6half_tEfNS_4arch4Sm80ELb1ELb0ELb0ELb0ELb1ELb0ELb1ELb1EEENS1_21CollectiveEpilogueFwdINS6_IJS8_SA_S9_EEENS6_IJNS7_ILi1EEESI_SI_EEESC_SE_Li256ELb0ELb1ELb1ELb0EEENS1_30DynamicPersistentTileSchedulerILi256ELi256ELb1ELb1ELb0EEEEEEEEEvNT_6ParamsE,"aw",@nobits
	.sectionflags	@""
	.align	16


//--------------------- .nv.shared._ZN7cutlass13device_kernelIN5flash19enable_sm80_to_sm89INS1_16FlashAttnFwdSm80INS1_25CollectiveMainloopFwdSm80ILi8ELi1ELb1EN4cute5tupleIJNS5_1CILi128EEENS7_ILi48EEENS7_ILi256EEEEEELi256ENS_6half_tEfNS_4arch4Sm80ELb1ELb0ELb0ELb1ELb1ELb0ELb1ELb1EEENS1_21CollectiveEpilogueFwdINS6_IJS8_SA_S9_EEENS6_IJNS7_ILi1EEESI_SI_EEESC_SE_Li256ELb1ELb1ELb1ELb0EEENS1_36VarlenDynamicPersistentTileSchedulerILi128ELi48ELi256ELi256ELb1ELb1ELb0ELb1ELb1ELb1EEEEEEEEEvNT_6ParamsE --------------------------
	.section	.nv.shared._ZN7cutlass13device_kernelIN5flash19enable_sm80_to_sm89INS1_16FlashAttnFwdSm80INS1_25CollectiveMainloopFwdSm80ILi8ELi1ELb1EN4cute5tupleIJNS5_1CILi128EEENS7_ILi48EEENS7_ILi256EEEEEELi256ENS_6half_tEfNS_4arch4Sm80ELb1ELb0ELb0ELb1ELb1ELb0ELb1ELb1EEENS1_21CollectiveEpilogueFwdINS6_IJS8_SA_S9_EEENS6_IJNS7_ILi1EEESI_SI_EEESC_SE_Li256ELb1ELb1ELb1ELb0EEENS1_36VarlenDynamicPersistentTileSchedulerILi128ELi48ELi256ELi256ELb1ELb1ELb0ELb1ELb1ELb1EEEEEEEEEvNT_6ParamsE,"aw",@nobits
	.sectionflags	@""
	.align	16


//--------------------- .nv.shared._ZN7cutlass13device_kernelIN5flash19enable_sm80_to_sm89INS1_16FlashAttnFwdSm80INS1_25CollectiveMainloopFwdSm80ILi8ELi1ELb0EN4cute5tupleIJNS5_1CILi128EEENS7_ILi32EEENS7_ILi256EEEEEELi256ENS_6half_tEfNS_4arch4Sm80ELb1ELb0ELb0ELb1ELb1ELb1ELb1ELb1EEENS1_21CollectiveEpilogueFwdINS6_IJS8_SA_S9_EEENS6_IJNS7_ILi1EEESI_SI_EEESC_SE_Li256ELb1ELb1ELb1ELb0EEENS1_36VarlenDynamicPersistentTileSchedulerILi128ELi32ELi256ELi256ELb1ELb1ELb0ELb1ELb1ELb1EEEEEEEEEvNT_6ParamsE --------------------------
	.section	.nv.shared._ZN7cutlass13device_kernelIN5flash19enable_sm80_to_sm89INS1_16FlashAttnFwdSm80INS1_25CollectiveMainloopFwdSm80ILi8ELi1ELb0EN4cute5tupleIJNS5_1CILi128EEENS7_ILi32EEENS7_ILi256EEEEEELi256ENS_6half_tEfNS_4arch4Sm80ELb1ELb0ELb0ELb1ELb1ELb1ELb1ELb1EEENS1_21CollectiveEpilogueFwdINS6_IJS8_SA_S9_EEENS6_IJNS7_ILi1EEESI_SI_EEESC_SE_Li256ELb1ELb1ELb1ELb0EEENS1_36VarlenDynamicPersistentTileSchedulerILi128ELi32ELi256ELi256ELb1ELb1ELb0ELb1ELb1ELb1EEEEEEEEEvNT_6ParamsE,"aw",@nobits
	.sectionflags	@""
	.align	16


//--------------------- .nv.shared._ZN7cutlass13device_kernelIN5flash19enable_sm80_to_sm89INS1_16FlashAttnFwdSm80INS1_25CollectiveMainloopFwdSm80ILi8ELi1ELb0EN4cute5tupleIJNS5_1CILi128EEENS7_ILi96EEENS7_ILi256EEEEEELi256ENS_6half_tEfNS_4arch4Sm80ELb0ELb0ELb0ELb0ELb1ELb0ELb1ELb1EEENS1_21CollectiveEpilogueFwdINS6_IJS8_SA_S9_EEENS6_IJNS7_ILi1EEESI_SI_EEESC_SE_Li256ELb0ELb1ELb1ELb0EEENS1_19SingleTileSchedulerILb0ELb1ELb1ELi128EEEEEEEEEvNT_6ParamsE --------------------------
	.section	.nv.shared._ZN7cutlass13device_kernelIN5flash19enable_sm80_to_sm89INS1_16FlashAttnFwdSm80INS1_25CollectiveMainloopFwdSm80ILi8ELi1ELb0EN4cute5tupleIJNS5_1CILi128EEENS7_ILi96EEENS7_ILi256EEEEEELi256ENS_6half_tEfNS_4arch4Sm80ELb0ELb0ELb0ELb0ELb1ELb0ELb1ELb1EEENS1_21CollectiveEpilogueFwdINS6_IJS8_SA_S9_EEENS6_IJNS7_ILi1EEESI_SI_EEESC_SE_Li256ELb0ELb1ELb1ELb0EEENS1_19SingleTileSchedulerILb0ELb1ELb1ELi128EEEEEEEEEvNT_6ParamsE,"aw",@nobits
	.sectionflags	@""
	.align	16


//--------------------- .nv.shared._ZN7cutlass13device_kernelIN5flash19enable_sm80_to_sm89INS1_16FlashAttnFwdSm80INS1_25CollectiveMainloopFwdSm80ILi8ELi1ELb0EN4cute5tupleIJNS5_1CILi128EEENS7_ILi64EEENS7_ILi256EEEEEELi256ENS_6half_tEfNS_4arch4Sm80ELb0ELb0ELb0ELb1ELb1ELb0ELb1ELb1EEENS1_21CollectiveEpilogueFwdINS6_IJS8_SA_S9_EEENS6_IJNS7_ILi1EEESI_SI_EEESC_SE_Li256ELb1ELb1ELb1ELb0EEENS1_36VarlenDynamicPersistentTileSchedulerILi128ELi64ELi256ELi256ELb1ELb1ELb0ELb0ELb1ELb1EEEEEEEEEvNT_6ParamsE --------------------------
	.section	.nv.shared._ZN7cutlass13device_kernelIN5flash19enable_sm80_to_sm89INS1_16FlashAttnFwdSm80INS1_25CollectiveMainloopFwdSm80ILi8ELi1ELb0EN4cute5tupleIJNS5_1CILi128EEENS7_ILi64EEENS7_ILi256EEEEEELi256ENS_6half_tEfNS_4arch4Sm80ELb0ELb0ELb0ELb1ELb1ELb0ELb1ELb1EEENS1_21CollectiveEpilogueFwdINS6_IJS8_SA_S9_EEENS6_IJNS7_ILi1EEESI_SI_EEESC_SE_Li256ELb1ELb1ELb1ELb0EEENS1_36VarlenDynamicPersistentTileSchedulerILi128ELi64ELi256ELi256ELb1ELb1ELb0ELb0ELb1ELb1EEEEEEEEEvNT_6ParamsE,"aw",@nobits
	.sectionflags	@""
	.align	16


//--------------------- .nv.shared._ZN7cutlass13device_kernelIN5flash19enable_sm80_to_sm89INS1_16FlashAttnFwdSm80INS1_25CollectiveMainloopFwdSm80ILi8ELi1ELb0EN4cute5tupleIJNS5_1CILi128EEENS7_ILi48EEENS7_ILi256EEEEEELi256ENS_6half_tEfNS_4arch4Sm80ELb0ELb0ELb0ELb1ELb1ELb1ELb1ELb1EEENS1_21CollectiveEpilogueFwdINS6_IJS8_SA_S9_EEENS6_IJNS7_ILi1EEESI_SI_EEESC_SE_Li256ELb1ELb1ELb1ELb0EEENS1_36VarlenDynamicPersistentTileSchedulerILi128ELi48ELi256ELi256ELb1ELb1ELb0ELb0ELb1ELb1EEEEEEEEEvNT_6ParamsE --------------------------
	.section	.nv.shared._ZN7cutlass13device_kernelIN5flash19enable_sm80_to_sm89INS1_16FlashAttnFwdSm80INS1_25CollectiveMainloopFwdSm80ILi8ELi1ELb0EN4cute5tupleIJNS5_1CILi128EEENS7_ILi48EEENS7_ILi256EEEEEELi256ENS_6half_tEfNS_4arch4Sm80ELb0ELb0ELb0ELb1ELb1ELb1ELb1ELb1EEENS1_21CollectiveEpilogueFwdINS6_IJS8_SA_S9_EEENS6_IJNS7_ILi1EEESI_SI_EEESC_SE_Li256ELb1ELb1ELb1ELb0EEENS1_36VarlenDynamicPersistentTileSchedulerILi128ELi48ELi256ELi256ELb1ELb1ELb0ELb0ELb1ELb1EEEEEEEEEvNT_6ParamsE,"aw",@nobits
	.sectionflags	@""
	.align	16


//--------------------- .nv.shared._ZN7cutlass13device_kernelIN5flash19enable_sm80_to_sm89INS1_16FlashAttnFwdSm80INS1_25CollectiveMainloopFwdSm80ILi8ELi1ELb0EN4cute5tupleIJNS5_1CILi128EEENS7_ILi64EEENS7_ILi256EEEEEELi256ENS_6half_tEfNS_4arch4Sm80ELb0ELb1ELb0ELb0ELb1ELb0ELb1ELb1EEENS1_21CollectiveEpilogueFwdINS6_IJS8_SA_S9_EEENS6_IJNS7_ILi1EEESI_SI_EEESC_SE_Li256ELb0ELb1ELb1ELb0EEENS1_19SingleTileSchedulerILb0ELb1ELb1ELi128EEEEEEEEEvNT_6ParamsE --------------------------
	.section	.nv.shared._ZN7cutlass13device_kernelIN5flash19enable_sm80_to_sm89INS1_16FlashAttnFwdSm80INS1_25CollectiveMainloopFwdSm80ILi8ELi1ELb0EN4cute5tupleIJNS5_1CILi128EEENS7_ILi64EEENS7_ILi256EEEEEELi256ENS_6half_tEfNS_4arch4Sm80ELb0ELb1ELb0ELb0ELb1ELb0ELb1ELb1EEENS1_21CollectiveEpilogueFwdINS6_IJS8_SA_S9_EEENS6_IJNS7_ILi1EEESI_SI_EEESC_SE_Li256ELb0ELb1ELb1ELb0EEENS1_19SingleTileSchedulerILb0ELb1ELb1ELi128EEEEEEEEEvNT_6ParamsE,"aw",@nobits
	.sectionflags	@""
	.align	16


//--------------------- .nv.shared._ZN7cutlass13device_kernelIN5flash19enable_sm80_to_sm89INS1_16FlashAttnFwdSm80INS1_25CollectiveMainloopFwdSm80ILi8ELi1ELb0EN4cute5tupleIJNS5_1CILi128EEENS7_ILi64EEENS7_ILi256EEEEEELi256ENS_6half_tEfNS_4arch4Sm80ELb0ELb1ELb0ELb1ELb1ELb0ELb1ELb1EEENS1_21CollectiveEpilogueFwdINS6_IJS8_SA_S9_EEENS6_IJNS7_ILi1EEESI_SI_EEESC_SE_Li256ELb1ELb1ELb1ELb0EEENS1_36VarlenDynamicPersistentTileSchedulerILi128ELi64ELi256ELi256ELb1ELb1ELb0ELb1ELb0ELb1EEEEEEEEEvNT_6ParamsE --------------------------
	.section	.nv.shared._ZN7cutlass13device_kernelIN5flash19enable_sm80_to_sm89INS1_16FlashAttnFwdSm80INS1_25CollectiveMainloopFwdSm80ILi8ELi1ELb0EN4cute5tupleIJNS5_1CILi128EEENS7_ILi64EEENS7_ILi256EEEEEELi256ENS_6half_tEfNS_4arch4Sm80ELb0ELb1ELb0ELb1ELb1ELb0ELb1ELb1EEENS1_21CollectiveEpilogueFwdINS6_IJS8_SA_S9_EEENS6_IJNS7_ILi1EEESI_SI_EEESC_SE_Li256ELb1ELb1ELb1ELb0EEENS1_36VarlenDynamicPersistentTileSchedulerILi128ELi64ELi256ELi256ELb1ELb1ELb0ELb1ELb0ELb1EEEEEEEEEvNT_6ParamsE,"aw",@nobits
	.sectionflags	@""
	.align	16


//--------------------- .nv.shared._ZN7cutlass13device_kernelIN5flash19enable_sm80_to_sm89INS1_16FlashAttnFwdSm80INS1_25CollectiveMainloopFwdSm80ILi8ELi1ELb0EN4cute5tupleIJNS5_1CILi128EEENS7_ILi48EEENS7_ILi256EEEEEELi256ENS_6half_tEfNS_4arch4Sm80ELb0ELb1ELb0ELb1ELb1ELb1ELb1ELb1EEENS1_21CollectiveEpilogueFwdINS6_IJS8_SA_S9_EEENS6_IJNS7_ILi1EEESI_SI_EEESC_SE_Li256ELb1ELb1ELb1ELb0EEENS1_36VarlenDynamicPersistentTileSchedulerILi128ELi48ELi256ELi256ELb1ELb1ELb0ELb1ELb0ELb1EEEEEEEEEvNT_6ParamsE --------------------------
	.section	.nv.shared._ZN7cutlass13device_kernelIN5flash19enable_sm80_to_sm89INS1_16FlashAttnFwdSm80INS1_25CollectiveMainloopFwdSm80ILi8ELi1ELb0EN4cute5tupleIJNS5_1CILi128EEENS7_ILi48EEENS7_ILi256EEEEEELi256ENS_6half_tEfNS_4arch4Sm80ELb0ELb1ELb0ELb1ELb1ELb1ELb1ELb1EEENS1_21CollectiveEpilogueFwdINS6_IJS8_SA_S9_EEENS6_IJNS7_ILi1EEESI_SI_EEESC_SE_Li256ELb1ELb1ELb1ELb0EEENS1_36VarlenDynamicPersistentTileSchedulerILi128ELi48ELi256ELi256ELb1ELb1ELb0ELb1ELb0ELb1EEEEEEEEEvNT_6ParamsE,"aw",@nobits
	.sectionflags	@""
	.align	16


//--------------------- .nv.shared._ZN7cutlass13device_kernelIN5flash19enable_sm80_to_sm89INS1_16FlashAttnFwdSm80INS1_25CollectiveMainloopFwdSm80ILi8ELi1ELb0EN4cute5tupleIJNS5_1CILi128EEENS7_ILi96EEENS7_ILi256EEEEEELi256ENS_6half_tEfNS_4arch4Sm80ELb1ELb0ELb0ELb0ELb1ELb0ELb1ELb1EEENS1_21CollectiveEpilogueFwdINS6_IJS8_SA_S9_EEENS6_IJNS7_ILi1EEESI_SI_EEESC_SE_Li256ELb0ELb1ELb1ELb0EEENS1_30DynamicPersistentTileSchedulerILi256ELi256ELb1ELb1ELb0EEEEEEEEEvNT_6ParamsE --------------------------
	.section	.nv.shared._ZN7cutlass13device_kernelIN5flash19enable_sm80_to_sm89INS1_16FlashAttnFwdSm80INS1_25CollectiveMainloopFwdSm80ILi8ELi1ELb0EN4cute5tupleIJNS5_1CILi128EEENS7_ILi96EEENS7_ILi256EEEEEELi256ENS_6half_tEfNS_4arch4Sm80ELb1ELb0ELb0ELb0ELb1ELb0ELb1ELb1EEENS1_21CollectiveEpilogueFwdINS6_IJS8_SA_S9_EEENS6_IJNS7_ILi1EEESI_SI_EEESC_SE_Li256ELb0ELb1ELb1ELb0EEENS1_30DynamicPersistentTileSchedulerILi256ELi256ELb1ELb1ELb0EEEEEEEEEvNT_6ParamsE,"aw",@nobits
	.sectionflags	@""
	.align	16


//--------------------- .nv.shared._ZN7cutlass13device_kernelIN5flash19enable_sm80_to_sm89INS1_16FlashAttnFwdSm80INS1_25CollectiveMainloopFwdSm80ILi8ELi1ELb0EN4cute5tupleIJNS5_1CILi128EEENS7_ILi64EEENS7_ILi256EEEEEELi256ENS_6half_tEfNS_4arch4Sm80ELb1ELb0ELb0ELb1ELb1ELb0ELb1ELb1EEENS1_21CollectiveEpilogueFwdINS6_IJS8_SA_S9_EEENS6_IJNS7_ILi1EEESI_SI_EEESC_SE_Li256ELb1ELb1ELb1ELb0EEENS1_36VarlenDynamicPersistentTileSchedulerILi128ELi64ELi256ELi256ELb1ELb1ELb0ELb1ELb1ELb1EEEEEEEEEvNT_6ParamsE --------------------------
	.section	.nv.shared._ZN7cutlass13device_kernelIN5flash19enable_sm80_to_sm89INS1_16FlashAttnFwdSm80INS1_25CollectiveMainloopFwdSm80ILi8ELi1ELb0EN4cute5tupleIJNS5_1CILi128EEENS7_ILi64EEENS7_ILi256EEEEEELi256ENS_6half_tEfNS_4arch4Sm80ELb1ELb0ELb0ELb1ELb1ELb0ELb1ELb1EEENS1_21CollectiveEpilogueFwdINS6_IJS8_SA_S9_EEENS6_IJNS7_ILi1EEESI_SI_EEESC_SE_Li256ELb1ELb1ELb1ELb0EEENS1_36VarlenDynamicPersistentTileSchedulerILi128ELi64ELi256ELi256ELb1ELb1ELb0ELb1ELb1ELb1EEEEEEEEEvNT_6ParamsE,"aw",@nobits
	.sectionflags	@""
	.align	16


//--------------------- .nv.shared._ZN7cutlass13device_kernelIN5flash19enable_sm80_to_sm89INS1_16FlashAttnFwdSm80INS1_25CollectiveMainloopFwdSm80ILi8ELi1ELb0EN4cute5tupleIJNS5_1CILi128EEENS7_ILi48EEENS7_ILi256EEEEEELi256ENS_6half_tEfNS_4arch4Sm80ELb1ELb0ELb0ELb1ELb1ELb1ELb1ELb1EEENS1_21CollectiveEpilogueFwdINS6_IJS8_SA_S9_EEENS6_IJNS7_ILi1EEESI_SI_EEESC_SE_Li256ELb1ELb1ELb1ELb0EEENS1_36VarlenDynamicPersistentTileSchedulerILi128ELi48ELi256ELi256ELb1ELb1ELb0ELb1ELb1ELb1EEEEEEEEEvNT_6ParamsE --------------------------
	.section	.nv.shared._ZN7cutlass13device_kernelIN5flash19enable_sm80_to_sm89INS1_16FlashAttnFwdSm80INS1_25CollectiveMainloopFwdSm80ILi8ELi1ELb0EN4cute5tupleIJNS5_1CILi128EEENS7_ILi48EEENS7_ILi256EEEEEELi256ENS_6half_tEfNS_4arch4Sm80ELb1ELb0ELb0ELb1ELb1ELb1ELb1ELb1EEENS1_21CollectiveEpilogueFwdINS6_IJS8_SA_S9_EEENS6_IJNS7_ILi1EEESI_SI_EEESC_SE_Li256ELb1ELb1ELb1ELb0EEENS1_36VarlenDynamicPersistentTileSchedulerILi128ELi48ELi256ELi256ELb1ELb1ELb0ELb1ELb1ELb1EEEEEEEEEvNT_6ParamsE,"aw",@nobits
	.sectionflags	@""
	.align	16
